	.target	sm_100a

	.elftype	@"ET_EXEC"


//--------------------- .note.nv.tkinfo           --------------------------
	.section	.note.nv.tkinfo,"",@"SHT_NOTE"
	.sectionflags	@"SHF_NOTE_NV_TKINFO"
	.tkinfo
        /*0018*/ 	.word	0x00000002
        /*0030*/ 	.string	""
        /*0030*/ 	.string	"ptxas"
        /*0030*/ 	.string	"Cuda compilation tools, release 13.0, V13.0.88"
        /*0030*/ 	.string	"Build cuda_13.0.r13.0/compiler.36424714_0"
        /*0030*/ 	.string	"-arch sm_100a -m 64 "



//--------------------- .note.nv.cuinfo           --------------------------
	.section	.note.nv.cuinfo,"",@"SHT_NOTE"
	.sectionflags	@"SHF_NOTE_NV_CUINFO"
        /*0018*/ 	.short	0x0002
        /*001a*/ 	.short	0x0064
        /*001c*/ 	.short	0x0082
	.zero		2


//--------------------- .nv.info                  --------------------------
	.section	.nv.info,"",@"SHT_CUDA_INFO"
	.align	4


	//----- nvinfo : EIATTR_REGCOUNT
	.align		4
        /*0000*/ 	.byte	0x04, 0x2f
        /*0002*/ 	.short	(.L_205 - .L_204)
	.align		4
.L_204:
        /*0004*/ 	.word	index@(_ZN2at6native13reduce_kernelILi128ELi4ENS0_8ReduceOpIhNS0_14func_wrapper_tIhNS0_55_GLOBAL__N__0955718d_22_SparseCsrTensorMath_cu_868dd54514ReductionAddOpIlEEEEjhLi4ELi4EEEEEvT1_)
        /*0008*/ 	.word	0x00000048


	//----- nvinfo : EIATTR_FRAME_SIZE
	.align		4
.L_205:
        /*000c*/ 	.byte	0x04, 0x11
        /*000e*/ 	.short	(.L_207 - .L_206)
	.align		4
.L_206:
        /*0010*/ 	.word	index@(_ZN2at6native13reduce_kernelILi128ELi4ENS0_8ReduceOpIhNS0_14func_wrapper_tIhNS0_55_GLOBAL__N__0955718d_22_SparseCsrTensorMath_cu_868dd54514ReductionAddOpIlEEEEjhLi4ELi4EEEEEvT1_)
        /*0014*/ 	.word	0x00000000


	//----- nvinfo : EIATTR_REGCOUNT
	.align		4
.L_207:
        /*0018*/ 	.byte	0x04, 0x2f
        /*001a*/ 	.short	(.L_209 - .L_208)
	.align		4
.L_208:
        /*001c*/ 	.word	index@(_ZN2at6native13reduce_kernelILi256ELi2ENS0_8ReduceOpIhNS0_14func_wrapper_tIhNS0_55_GLOBAL__N__0955718d_22_SparseCsrTensorMath_cu_868dd54514ReductionAddOpIlEEEEjhLi4ELi4EEEEEvT1_)
        /*0020*/ 	.word	0x00000030


	//----- nvinfo : EIATTR_FRAME_SIZE
	.align		4
.L_209:
        /*0024*/ 	.byte	0x04, 0x11
        /*0026*/ 	.short	(.L_211 - .L_210)
	.align		4
.L_210:
        /*0028*/ 	.word	index@(_ZN2at6native13reduce_kernelILi256ELi2ENS0_8ReduceOpIhNS0_14func_wrapper_tIhNS0_55_GLOBAL__N__0955718d_22_SparseCsrTensorMath_cu_868dd54514ReductionAddOpIlEEEEjhLi4ELi4EEEEEvT1_)
        /*002c*/ 	.word	0x00000000


	//----- nvinfo : EIATTR_REGCOUNT
	.align		4
.L_211:
        /*0030*/ 	.byte	0x04, 0x2f
        /*0032*/ 	.short	(.L_213 - .L_212)
	.align		4
.L_212:
        /*0034*/ 	.word	index@(_ZN2at6native13reduce_kernelILi512ELi1ENS0_8ReduceOpIhNS0_14func_wrapper_tIhNS0_55_GLOBAL__N__0955718d_22_SparseCsrTensorMath_cu_868dd54514ReductionAddOpIlEEEEjhLi4ELi4EEEEEvT1_)
        /*0038*/ 	.word	0x00000020


	//----- nvinfo : EIATTR_FRAME_SIZE
	.align		4
.L_213:
        /*003c*/ 	.byte	0x04, 0x11
        /*003e*/ 	.short	(.L_215 - .L_214)
	.align		4
.L_214:
        /*0040*/ 	.word	index@(_ZN2at6native13reduce_kernelILi512ELi1ENS0_8ReduceOpIhNS0_14func_wrapper_tIhNS0_55_GLOBAL__N__0955718d_22_SparseCsrTensorMath_cu_868dd54514ReductionAddOpIlEEEEjhLi4ELi4EEEEEvT1_)
        /*0044*/ 	.word	0x00000000


	//----- nvinfo : EIATTR_REGCOUNT
	.align		4
.L_215:
        /*0048*/ 	.byte	0x04, 0x2f
        /*004a*/ 	.short	(.L_217 - .L_216)
	.align		4
.L_216:
        /*004c*/ 	.word	index@(_ZN2at6native13reduce_kernelILi128ELi4ENS0_8ReduceOpIaNS0_14func_wrapper_tIaNS0_55_GLOBAL__N__0955718d_22_SparseCsrTensorMath_cu_868dd54514ReductionAddOpIlEEEEjaLi4ELi4EEEEEvT1_)
        /*0050*/ 	.word	0x00000048


	//----- nvinfo : EIATTR_FRAME_SIZE
	.align		4
.L_217:
        /*0054*/ 	.byte	0x04, 0x11
        /*0056*/ 	.short	(.L_219 - .L_218)
	.align		4
.L_218:
        /*0058*/ 	.word	index@(_ZN2at6native13reduce_kernelILi128ELi4ENS0_8ReduceOpIaNS0_14func_wrapper_tIaNS0_55_GLOBAL__N__0955718d_22_SparseCsrTensorMath_cu_868dd54514ReductionAddOpIlEEEEjaLi4ELi4EEEEEvT1_)
        /*005c*/ 	.word	0x00000000


	//----- nvinfo : EIATTR_REGCOUNT
	.align		4
.L_219:
        /*0060*/ 	.byte	0x04, 0x2f
        /*0062*/ 	.short	(.L_221 - .L_220)
	.align		4
.L_220:
        /*0064*/ 	.word	index@(_ZN2at6native13reduce_kernelILi256ELi2ENS0_8ReduceOpIaNS0_14func_wrapper_tIaNS0_55_GLOBAL__N__0955718d_22_SparseCsrTensorMath_cu_868dd54514ReductionAddOpIlEEEEjaLi4ELi4EEEEEvT1_)
        /*0068*/ 	.word	0x00000030


	//----- nvinfo : EIATTR_FRAME_SIZE
	.align		4
.L_221:
        /*006c*/ 	.byte	0x04, 0x11
        /*006e*/ 	.short	(.L_223 - .L_222)
	.align		4
.L_222:
        /*0070*/ 	.word	index@(_ZN2at6native13reduce_kernelILi256ELi2ENS0_8ReduceOpIaNS0_14func_wrapper_tIaNS0_55_GLOBAL__N__0955718d_22_SparseCsrTensorMath_cu_868dd54514ReductionAddOpIlEEEEjaLi4ELi4EEEEEvT1_)
        /*0074*/ 	.word	0x00000000


	//----- nvinfo : EIATTR_REGCOUNT
	.align		4
.L_223:
        /*0078*/ 	.byte	0x04, 0x2f
        /*007a*/ 	.short	(.L_225 - .L_224)
	.align		4
.L_224:
        /*007c*/ 	.word	index@(_ZN2at6native13reduce_kernelILi512ELi1ENS0_8ReduceOpIaNS0_14func_wrapper_tIaNS0_55_GLOBAL__N__0955718d_22_SparseCsrTensorMath_cu_868dd54514ReductionAddOpIlEEEEjaLi4ELi4EEEEEvT1_)
        /*0080*/ 	.word	0x00000020


	//----- nvinfo : EIATTR_FRAME_SIZE
	.align		4
.L_225:
        /*0084*/ 	.byte	0x04, 0x11
        /*0086*/ 	.short	(.L_227 - .L_226)
	.align		4
.L_226:
        /*0088*/ 	.word	index@(_ZN2at6native13reduce_kernelILi512ELi1ENS0_8ReduceOpIaNS0_14func_wrapper_tIaNS0_55_GLOBAL__N__0955718d_22_SparseCsrTensorMath_cu_868dd54514ReductionAddOpIlEEEEjaLi4ELi4EEEEEvT1_)
        /*008c*/ 	.word	0x00000000


	//----- nvinfo : EIATTR_REGCOUNT
	.align		4
.L_227:
        /*0090*/ 	.byte	0x04, 0x2f
        /*0092*/ 	.short	(.L_229 - .L_228)
	.align		4
.L_228:
        /*0094*/ 	.word	index@(_ZN2at6native13reduce_kernelILi128ELi4ENS0_8ReduceOpIiNS0_14func_wrapper_tIiNS0_55_GLOBAL__N__0955718d_22_SparseCsrTensorMath_cu_868dd54514ReductionAddOpIlEEEEjiLi4ELi4EEEEEvT1_)
        /*0098*/ 	.word	0x00000046


	//----- nvinfo : EIATTR_FRAME_SIZE
	.align		4
.L_229:
        /*009c*/ 	.byte	0x04, 0x11
        /*009e*/ 	.short	(.L_231 - .L_230)
	.align		4
.L_230:
        /*00a0*/ 	.word	index@($__internal_21_$__cuda_sm20_div_u64)
        /*00a4*/ 	.word	0x00000000


	//----- nvinfo : EIATTR_FRAME_SIZE
	.align		4
.L_231:
        /*00a8*/ 	.byte	0x04, 0x11
        /*00aa*/ 	.short	(.L_233 - .L_232)
	.align		4
.L_232:
        /*00ac*/ 	.word	index@(_ZN2at6native13reduce_kernelILi128ELi4ENS0_8ReduceOpIiNS0_14func_wrapper_tIiNS0_55_GLOBAL__N__0955718d_22_SparseCsrTensorMath_cu_868dd54514ReductionAddOpIlEEEEjiLi4ELi4EEEEEvT1_)
        /*00b0*/ 	.word	0x00000000


	//----- nvinfo : EIATTR_REGCOUNT
	.align		4
.L_233:
        /*00b4*/ 	.byte	0x04, 0x2f
        /*00b6*/ 	.short	(.L_235 - .L_234)
	.align		4
.L_234:
        /*00b8*/ 	.word	index@(_ZN2at6native13reduce_kernelILi256ELi2ENS0_8ReduceOpIiNS0_14func_wrapper_tIiNS0_55_GLOBAL__N__0955718d_22_SparseCsrTensorMath_cu_868dd54514ReductionAddOpIlEEEEjiLi4ELi4EEEEEvT1_)
        /*00bc*/ 	.word	0x00000030


	//----- nvinfo : EIATTR_FRAME_SIZE
	.align		4
.L_235:
        /*00c0*/ 	.byte	0x04, 0x11
        /*00c2*/ 	.short	(.L_237 - .L_236)
	.align		4
.L_236:
        /*00c4*/ 	.word	index@($__internal_20_$__cuda_sm20_div_u64)
        /*00c8*/ 	.word	0x00000000


	//----- nvinfo : EIATTR_FRAME_SIZE
	.align		4
.L_237:
        /*00cc*/ 	.byte	0x04, 0x11
        /*00ce*/ 	.short	(.L_239 - .L_238)
	.align		4
.L_238:
        /*00d0*/ 	.word	index@(_ZN2at6native13reduce_kernelILi256ELi2ENS0_8ReduceOpIiNS0_14func_wrapper_tIiNS0_55_GLOBAL__N__0955718d_22_SparseCsrTensorMath_cu_868dd54514ReductionAddOpIlEEEEjiLi4ELi4EEEEEvT1_)
        /*00d4*/ 	.word	0x00000000


	//----- nvinfo : EIATTR_REGCOUNT
	.align		4
.L_239:
        /*00d8*/ 	.byte	0x04, 0x2f
        /*00da*/ 	.short	(.L_241 - .L_240)
	.align		4
.L_240:
        /*00dc*/ 	.word	index@(_ZN2at6native13reduce_kernelILi512ELi1ENS0_8ReduceOpIiNS0_14func_wrapper_tIiNS0_55_GLOBAL__N__0955718d_22_SparseCsrTensorMath_cu_868dd54514ReductionAddOpIlEEEEjiLi4ELi4EEEEEvT1_)
        /*00e0*/ 	.word	0x00000020


	//----- nvinfo : EIATTR_FRAME_SIZE
	.align		4
.L_241:
        /*00e4*/ 	.byte	0x04, 0x11
        /*00e6*/ 	.short	(.L_243 - .L_242)
	.align		4
.L_242:
        /*00e8*/ 	.word	index@($__internal_19_$__cuda_sm20_div_u64)
        /*00ec*/ 	.word	0x00000000


	//----- nvinfo : EIATTR_FRAME_SIZE
	.align		4
.L_243:
        /*00f0*/ 	.byte	0x04, 0x11
        /*00f2*/ 	.short	(.L_245 - .L_244)
	.align		4
.L_244:
        /*00f4*/ 	.word	index@(_ZN2at6native13reduce_kernelILi512ELi1ENS0_8ReduceOpIiNS0_14func_wrapper_tIiNS0_55_GLOBAL__N__0955718d_22_SparseCsrTensorMath_cu_868dd54514ReductionAddOpIlEEEEjiLi4ELi4EEEEEvT1_)
        /*00f8*/ 	.word	0x00000000


	//----- nvinfo : EIATTR_REGCOUNT
	.align		4
.L_245:
        /*00fc*/ 	.byte	0x04, 0x2f
        /*00fe*/ 	.short	(.L_247 - .L_246)
	.align		4
.L_246:
        /*0100*/ 	.word	index@(_ZN2at6native13reduce_kernelILi128ELi4ENS0_8ReduceOpIlNS0_14func_wrapper_tIlNS0_55_GLOBAL__N__0955718d_22_SparseCsrTensorMath_cu_868dd54514ReductionAddOpIlEEEEjlLi4ELi4EEEEEvT1_)
        /*0104*/ 	.word	0x0000005a


	//----- nvinfo : EIATTR_FRAME_SIZE
	.align		4
.L_247:
        /*0108*/ 	.byte	0x04, 0x11
        /*010a*/ 	.short	(.L_249 - .L_248)
	.align		4
.L_248:
        /*010c*/ 	.word	index@(_ZN2at6native13reduce_kernelILi128ELi4ENS0_8ReduceOpIlNS0_14func_wrapper_tIlNS0_55_GLOBAL__N__0955718d_22_SparseCsrTensorMath_cu_868dd54514ReductionAddOpIlEEEEjlLi4ELi4EEEEEvT1_)
        /*0110*/ 	.word	0x00000000


	//----- nvinfo : EIATTR_REGCOUNT
	.align		4
.L_249:
        /*0114*/ 	.byte	0x04, 0x2f
        /*0116*/ 	.short	(.L_251 - .L_250)
	.align		4
.L_250:
        /*0118*/ 	.word	index@(_ZN2at6native13reduce_kernelILi256ELi2ENS0_8ReduceOpIlNS0_14func_wrapper_tIlNS0_55_GLOBAL__N__0955718d_22_SparseCsrTensorMath_cu_868dd54514ReductionAddOpIlEEEEjlLi4ELi4EEEEEvT1_)
        /*011c*/ 	.word	0x00000038


	//----- nvinfo : EIATTR_FRAME_SIZE
	.align		4
.L_251:
        /*0120*/ 	.byte	0x04, 0x11
        /*0122*/ 	.short	(.L_253 - .L_252)
	.align		4
.L_252:
        /*0124*/ 	.word	index@(_ZN2at6native13reduce_kernelILi256ELi2ENS0_8ReduceOpIlNS0_14func_wrapper_tIlNS0_55_GLOBAL__N__0955718d_22_SparseCsrTensorMath_cu_868dd54514ReductionAddOpIlEEEEjlLi4ELi4EEEEEvT1_)
        /*0128*/ 	.word	0x00000000


	//----- nvinfo : EIATTR_REGCOUNT
	.align		4
.L_253:
        /*012c*/ 	.byte	0x04, 0x2f
        /*012e*/ 	.short	(.L_255 - .L_254)
	.align		4
.L_254:
        /*0130*/ 	.word	index@(_ZN2at6native13reduce_kernelILi512ELi1ENS0_8ReduceOpIlNS0_14func_wrapper_tIlNS0_55_GLOBAL__N__0955718d_22_SparseCsrTensorMath_cu_868dd54514ReductionAddOpIlEEEEjlLi4ELi4EEEEEvT1_)
        /*0134*/ 	.word	0x00000020


	//----- nvinfo : EIATTR_FRAME_SIZE
	.align		4
.L_255:
        /*0138*/ 	.byte	0x04, 0x11
        /*013a*/ 	.short	(.L_257 - .L_256)
	.align		4
.L_256:
        /*013c*/ 	.word	index@(_ZN2at6native13reduce_kernelILi512ELi1ENS0_8ReduceOpIlNS0_14func_wrapper_tIlNS0_55_GLOBAL__N__0955718d_22_SparseCsrTensorMath_cu_868dd54514ReductionAddOpIlEEEEjlLi4ELi4EEEEEvT1_)
        /*0140*/ 	.word	0x00000008


	//----- nvinfo : EIATTR_REGCOUNT
	.align		4
.L_257:
        /*0144*/ 	.byte	0x04, 0x2f
        /*0146*/ 	.short	(.L_259 - .L_258)
	.align		4
.L_258:
        /*0148*/ 	.word	index@(_ZN2at6native13reduce_kernelILi128ELi4ENS0_8ReduceOpIsNS0_14func_wrapper_tIsNS0_55_GLOBAL__N__0955718d_22_SparseCsrTensorMath_cu_868dd54514ReductionAddOpIlEEEEjsLi4ELi4EEEEEvT1_)
        /*014c*/ 	.word	0x00000045


	//----- nvinfo : EIATTR_FRAME_SIZE
	.align		4
.L_259:
        /*0150*/ 	.byte	0x04, 0x11
        /*0152*/ 	.short	(.L_261 - .L_260)
	.align		4
.L_260:
        /*0154*/ 	.word	index@($__internal_18_$__cuda_sm20_div_u64)
        /*0158*/ 	.word	0x00000000


	//----- nvinfo : EIATTR_FRAME_SIZE
	.align		4
.L_261:
        /*015c*/ 	.byte	0x04, 0x11
        /*015e*/ 	.short	(.L_263 - .L_262)
	.align		4
.L_262:
        /*0160*/ 	.word	index@(_ZN2at6native13reduce_kernelILi128ELi4ENS0_8ReduceOpIsNS0_14func_wrapper_tIsNS0_55_GLOBAL__N__0955718d_22_SparseCsrTensorMath_cu_868dd54514ReductionAddOpIlEEEEjsLi4ELi4EEEEEvT1_)
        /*0164*/ 	.word	0x00000000


	//----- nvinfo : EIATTR_REGCOUNT
	.align		4
.L_263:
        /*0168*/ 	.byte	0x04, 0x2f
        /*016a*/ 	.short	(.L_265 - .L_264)
	.align		4
.L_264:
        /*016c*/ 	.word	index@(_ZN2at6native13reduce_kernelILi256ELi2ENS0_8ReduceOpIsNS0_14func_wrapper_tIsNS0_55_GLOBAL__N__0955718d_22_SparseCsrTensorMath_cu_868dd54514ReductionAddOpIlEEEEjsLi4ELi4EEEEEvT1_)
        /*0170*/ 	.word	0x00000030


	//----- nvinfo : EIATTR_FRAME_SIZE
	.align		4
.L_265:
        /*0174*/ 	.byte	0x04, 0x11
        /*0176*/ 	.short	(.L_267 - .L_266)
	.align		4
.L_266:
        /*0178*/ 	.word	index@($__internal_17_$__cuda_sm20_div_u64)
        /*017c*/ 	.word	0x00000000


	//----- nvinfo : EIATTR_FRAME_SIZE
	.align		4
.L_267:
        /*0180*/ 	.byte	0x04, 0x11
        /*0182*/ 	.short	(.L_269 - .L_268)
	.align		4
.L_268:
        /*0184*/ 	.word	index@(_ZN2at6native13reduce_kernelILi256ELi2ENS0_8ReduceOpIsNS0_14func_wrapper_tIsNS0_55_GLOBAL__N__0955718d_22_SparseCsrTensorMath_cu_868dd54514ReductionAddOpIlEEEEjsLi4ELi4EEEEEvT1_)
        /*0188*/ 	.word	0x00000000


	//----- nvinfo : EIATTR_REGCOUNT
	.align		4
.L_269:
        /*018c*/ 	.byte	0x04, 0x2f
        /*018e*/ 	.short	(.L_271 - .L_270)
	.align		4
.L_270:
        /*0190*/ 	.word	index@(_ZN2at6native13reduce_kernelILi512ELi1ENS0_8ReduceOpIsNS0_14func_wrapper_tIsNS0_55_GLOBAL__N__0955718d_22_SparseCsrTensorMath_cu_868dd54514ReductionAddOpIlEEEEjsLi4ELi4EEEEEvT1_)
        /*0194*/ 	.word	0x00000020


	//----- nvinfo : EIATTR_FRAME_SIZE
	.align		4
.L_271:
        /*0198*/ 	.byte	0x04, 0x11
        /*019a*/ 	.short	(.L_273 - .L_272)
	.align		4
.L_272:
        /*019c*/ 	.word	index@($__internal_16_$__cuda_sm20_div_u64)
        /*01a0*/ 	.word	0x00000000


	//----- nvinfo : EIATTR_FRAME_SIZE
	.align		4
.L_273:
        /*01a4*/ 	.byte	0x04, 0x11
        /*01a6*/ 	.short	(.L_275 - .L_274)
	.align		4
.L_274:
        /*01a8*/ 	.word	index@(_ZN2at6native13reduce_kernelILi512ELi1ENS0_8ReduceOpIsNS0_14func_wrapper_tIsNS0_55_GLOBAL__N__0955718d_22_SparseCsrTensorMath_cu_868dd54514ReductionAddOpIlEEEEjsLi4ELi4EEEEEvT1_)
        /*01ac*/ 	.word	0x00000000


	//----- nvinfo : EIATTR_REGCOUNT
	.align		4
.L_275:
        /*01b0*/ 	.byte	0x04, 0x2f
        /*01b2*/ 	.short	(.L_277 - .L_276)
	.align		4
.L_276:
        /*01b4*/ 	.word	index@(_ZN2at6native13reduce_kernelILi128ELi4ENS0_8ReduceOpIdNS0_14func_wrapper_tIdNS0_55_GLOBAL__N__0955718d_22_SparseCsrTensorMath_cu_868dd54514ReductionAddOpIdEEEEjdLi4ELi4EEEEEvT1_)
        /*01b8*/ 	.word	0x00000058


	//----- nvinfo : EIATTR_FRAME_SIZE
	.align		4
.L_277:
        /*01bc*/ 	.byte	0x04, 0x11
        /*01be*/ 	.short	(.L_279 - .L_278)
	.align		4
.L_278:
        /*01c0*/ 	.word	index@(_ZN2at6native13reduce_kernelILi128ELi4ENS0_8ReduceOpIdNS0_14func_wrapper_tIdNS0_55_GLOBAL__N__0955718d_22_SparseCsrTensorMath_cu_868dd54514ReductionAddOpIdEEEEjdLi4ELi4EEEEEvT1_)
        /*01c4*/ 	.word	0x00000000


	//----- nvinfo : EIATTR_REGCOUNT
	.align		4
.L_279:
        /*01c8*/ 	.byte	0x04, 0x2f
        /*01ca*/ 	.short	(.L_281 - .L_280)
	.align		4
.L_280:
        /*01cc*/ 	.word	index@(_ZN2at6native13reduce_kernelILi256ELi2ENS0_8ReduceOpIdNS0_14func_wrapper_tIdNS0_55_GLOBAL__N__0955718d_22_SparseCsrTensorMath_cu_868dd54514ReductionAddOpIdEEEEjdLi4ELi4EEEEEvT1_)
        /*01d0*/ 	.word	0x00000038


	//----- nvinfo : EIATTR_FRAME_SIZE
	.align		4
.L_281:
        /*01d4*/ 	.byte	0x04, 0x11
        /*01d6*/ 	.short	(.L_283 - .L_282)
	.align		4
.L_282:
        /*01d8*/ 	.word	index@(_ZN2at6native13reduce_kernelILi256ELi2ENS0_8ReduceOpIdNS0_14func_wrapper_tIdNS0_55_GLOBAL__N__0955718d_22_SparseCsrTensorMath_cu_868dd54514ReductionAddOpIdEEEEjdLi4ELi4EEEEEvT1_)
        /*01dc*/ 	.word	0x00000000


	//----- nvinfo : EIATTR_REGCOUNT
	.align		4
.L_283:
        /*01e0*/ 	.byte	0x04, 0x2f
        /*01e2*/ 	.short	(.L_285 - .L_284)
	.align		4
.L_284:
        /*01e4*/ 	.word	index@(_ZN2at6native13reduce_kernelILi512ELi1ENS0_8ReduceOpIdNS0_14func_wrapper_tIdNS0_55_GLOBAL__N__0955718d_22_SparseCsrTensorMath_cu_868dd54514ReductionAddOpIdEEEEjdLi4ELi4EEEEEvT1_)
        /*01e8*/ 	.word	0x00000020


	//----- nvinfo : EIATTR_FRAME_SIZE
	.align		4
.L_285:
        /*01ec*/ 	.byte	0x04, 0x11
        /*01ee*/ 	.short	(.L_287 - .L_286)
	.align		4
.L_286:
        /*01f0*/ 	.word	index@(_ZN2at6native13reduce_kernelILi512ELi1ENS0_8ReduceOpIdNS0_14func_wrapper_tIdNS0_55_GLOBAL__N__0955718d_22_SparseCsrTensorMath_cu_868dd54514ReductionAddOpIdEEEEjdLi4ELi4EEEEEvT1_)
        /*01f4*/ 	.word	0x00000008


	//----- nvinfo : EIATTR_REGCOUNT
	.align		4
.L_287:
        /*01f8*/ 	.byte	0x04, 0x2f
        /*01fa*/ 	.short	(.L_289 - .L_288)
	.align		4
.L_288:
        /*01fc*/ 	.word	index@(_ZN2at6native13reduce_kernelILi128ELi4ENS0_8ReduceOpIfNS0_14func_wrapper_tIfNS0_55_GLOBAL__N__0955718d_22_SparseCsrTensorMath_cu_868dd54514ReductionAddOpIfEEEEjfLi4ELi4EEEEEvT1_)
        /*0200*/ 	.word	0x00000038


	//----- nvinfo : EIATTR_FRAME_SIZE
	.align		4
.L_289:
        /*0204*/ 	.byte	0x04, 0x11
        /*0206*/ 	.short	(.L_291 - .L_290)
	.align		4
.L_290:
        /*0208*/ 	.word	index@(_ZN2at6native13reduce_kernelILi128ELi4ENS0_8ReduceOpIfNS0_14func_wrapper_tIfNS0_55_GLOBAL__N__0955718d_22_SparseCsrTensorMath_cu_868dd54514ReductionAddOpIfEEEEjfLi4ELi4EEEEEvT1_)
        /*020c*/ 	.word	0x00000000


	//----- nvinfo : EIATTR_REGCOUNT
	.align		4
.L_291:
        /*0210*/ 	.byte	0x04, 0x2f
        /*0212*/ 	.short	(.L_293 - .L_292)
	.align		4
.L_292:
        /*0214*/ 	.word	index@(_ZN2at6native13reduce_kernelILi256ELi2ENS0_8ReduceOpIfNS0_14func_wrapper_tIfNS0_55_GLOBAL__N__0955718d_22_SparseCsrTensorMath_cu_868dd54514ReductionAddOpIfEEEEjfLi4ELi4EEEEEvT1_)
        /*0218*/ 	.word	0x00000028


	//----- nvinfo : EIATTR_FRAME_SIZE
	.align		4
.L_293:
        /*021c*/ 	.byte	0x04, 0x11
        /*021e*/ 	.short	(.L_295 - .L_294)
	.align		4
.L_294:
        /*0220*/ 	.word	index@(_ZN2at6native13reduce_kernelILi256ELi2ENS0_8ReduceOpIfNS0_14func_wrapper_tIfNS0_55_GLOBAL__N__0955718d_22_SparseCsrTensorMath_cu_868dd54514ReductionAddOpIfEEEEjfLi4ELi4EEEEEvT1_)
        /*0224*/ 	.word	0x00000000


	//----- nvinfo : EIATTR_REGCOUNT
	.align		4
.L_295:
        /*0228*/ 	.byte	0x04, 0x2f
        /*022a*/ 	.short	(.L_297 - .L_296)
	.align		4
.L_296:
        /*022c*/ 	.word	index@(_ZN2at6native13reduce_kernelILi512ELi1ENS0_8ReduceOpIfNS0_14func_wrapper_tIfNS0_55_GLOBAL__N__0955718d_22_SparseCsrTensorMath_cu_868dd54514ReductionAddOpIfEEEEjfLi4ELi4EEEEEvT1_)
        /*0230*/ 	.word	0x0000001e


	//----- nvinfo : EIATTR_FRAME_SIZE
	.align		4
.L_297:
        /*0234*/ 	.byte	0x04, 0x11
        /*0236*/ 	.short	(.L_299 - .L_298)
	.align		4
.L_298:
        /*0238*/ 	.word	index@(_ZN2at6native13reduce_kernelILi512ELi1ENS0_8ReduceOpIfNS0_14func_wrapper_tIfNS0_55_GLOBAL__N__0955718d_22_SparseCsrTensorMath_cu_868dd54514ReductionAddOpIfEEEEjfLi4ELi4EEEEEvT1_)
        /*023c*/ 	.word	0x00000000


	//----- nvinfo : EIATTR_REGCOUNT
	.align		4
.L_299:
        /*0240*/ 	.byte	0x04, 0x2f
        /*0242*/ 	.short	(.L_301 - .L_300)
	.align		4
.L_300:
        /*0244*/ 	.word	index@(_ZN2at6native13reduce_kernelILi64ELi4ENS0_8ReduceOpIN3c107complexIdEENS0_14func_wrapper_tIS5_NS0_55_GLOBAL__N__0955718d_22_SparseCsrTensorMath_cu_868dd54514ReductionAddOpIS5_EEEEjS5_Li4ELi4EEEEEvT1_)
        /*0248*/ 	.word	0x00000096


	//----- nvinfo : EIATTR_FRAME_SIZE
	.align		4
.L_301:
        /*024c*/ 	.byte	0x04, 0x11
        /*024e*/ 	.short	(.L_303 - .L_302)
	.align		4
.L_302:
        /*0250*/ 	.word	index@(_ZN2at6native13reduce_kernelILi64ELi4ENS0_8ReduceOpIN3c107complexIdEENS0_14func_wrapper_tIS5_NS0_55_GLOBAL__N__0955718d_22_SparseCsrTensorMath_cu_868dd54514ReductionAddOpIS5_EEEEjS5_Li4ELi4EEEEEvT1_)
        /*0254*/ 	.word	0x00000000


	//----- nvinfo : EIATTR_REGCOUNT
	.align		4
.L_303:
        /*0258*/ 	.byte	0x04, 0x2f
        /*025a*/ 	.short	(.L_305 - .L_304)
	.align		4
.L_304:
        /*025c*/ 	.word	index@(_ZN2at6native13reduce_kernelILi128ELi2ENS0_8ReduceOpIN3c107complexIdEENS0_14func_wrapper_tIS5_NS0_55_GLOBAL__N__0955718d_22_SparseCsrTensorMath_cu_868dd54514ReductionAddOpIS5_EEEEjS5_Li4ELi4EEEEEvT1_)
        /*0260*/ 	.word	0x00000056


	//----- nvinfo : EIATTR_FRAME_SIZE
	.align		4
.L_305:
        /*0264*/ 	.byte	0x04, 0x11
        /*0266*/ 	.short	(.L_307 - .L_306)
	.align		4
.L_306:
        /*0268*/ 	.word	index@(_ZN2at6native13reduce_kernelILi128ELi2ENS0_8ReduceOpIN3c107complexIdEENS0_14func_wrapper_tIS5_NS0_55_GLOBAL__N__0955718d_22_SparseCsrTensorMath_cu_868dd54514ReductionAddOpIS5_EEEEjS5_Li4ELi4EEEEEvT1_)
        /*026c*/ 	.word	0x00000000


	//----- nvinfo : EIATTR_REGCOUNT
	.align		4
.L_307:
        /*0270*/ 	.byte	0x04, 0x2f
        /*0272*/ 	.short	(.L_309 - .L_308)
	.align		4
.L_308:
        /*0274*/ 	.word	index@(_ZN2at6native13reduce_kernelILi256ELi1ENS0_8ReduceOpIN3c107complexIdEENS0_14func_wrapper_tIS5_NS0_55_GLOBAL__N__0955718d_22_SparseCsrTensorMath_cu_868dd54514ReductionAddOpIS5_EEEEjS5_Li4ELi4EEEEEvT1_)
        /*0278*/ 	.word	0x00000038


	//----- nvinfo : EIATTR_FRAME_SIZE
	.align		4
.L_309:
        /*027c*/ 	.byte	0x04, 0x11
        /*027e*/ 	.short	(.L_311 - .L_310)
	.align		4
.L_310:
        /*0280*/ 	.word	index@(_ZN2at6native13reduce_kernelILi256ELi1ENS0_8ReduceOpIN3c107complexIdEENS0_14func_wrapper_tIS5_NS0_55_GLOBAL__N__0955718d_22_SparseCsrTensorMath_cu_868dd54514ReductionAddOpIS5_EEEEjS5_Li4ELi4EEEEEvT1_)
        /*0284*/ 	.word	0x00000000


	//----- nvinfo : EIATTR_REGCOUNT
	.align		4
.L_311:
        /*0288*/ 	.byte	0x04, 0x2f
        /*028a*/ 	.short	(.L_313 - .L_312)
	.align		4
.L_312:
        /*028c*/ 	.word	index@(_ZN2at6native13reduce_kernelILi128ELi4ENS0_8ReduceOpIN3c107complexIfEENS0_14func_wrapper_tIS5_NS0_55_GLOBAL__N__0955718d_22_SparseCsrTensorMath_cu_868dd54514ReductionAddOpIS5_EEEEjS5_Li4ELi4EEEEEvT1_)
        /*0290*/ 	.word	0x00000050


	//----- nvinfo : EIATTR_FRAME_SIZE
	.align		4
.L_313:
        /*0294*/ 	.byte	0x04, 0x11
        /*0296*/ 	.short	(.L_315 - .L_314)
	.align		4
.L_314:
        /*0298*/ 	.word	index@(_ZN2at6native13reduce_kernelILi128ELi4ENS0_8ReduceOpIN3c107complexIfEENS0_14func_wrapper_tIS5_NS0_55_GLOBAL__N__0955718d_22_SparseCsrTensorMath_cu_868dd54514ReductionAddOpIS5_EEEEjS5_Li4ELi4EEEEEvT1_)
        /*029c*/ 	.word	0x00000000


	//----- nvinfo : EIATTR_REGCOUNT
	.align		4
.L_315:
        /*02a0*/ 	.byte	0x04, 0x2f
        /*02a2*/ 	.short	(.L_317 - .L_316)
	.align		4
.L_316:
        /*02a4*/ 	.word	index@(_ZN2at6native13reduce_kernelILi256ELi2ENS0_8ReduceOpIN3c107complexIfEENS0_14func_wrapper_tIS5_NS0_55_GLOBAL__N__0955718d_22_SparseCsrTensorMath_cu_868dd54514ReductionAddOpIS5_EEEEjS5_Li4ELi4EEEEEvT1_)
        /*02a8*/ 	.word	0x00000038


	//----- nvinfo : EIATTR_FRAME_SIZE
	.align		4
.L_317:
        /*02ac*/ 	.byte	0x04, 0x11
        /*02ae*/ 	.short	(.L_319 - .L_318)
	.align		4
.L_318:
        /*02b0*/ 	.word	index@(_ZN2at6native13reduce_kernelILi256ELi2ENS0_8ReduceOpIN3c107complexIfEENS0_14func_wrapper_tIS5_NS0_55_GLOBAL__N__0955718d_22_SparseCsrTensorMath_cu_868dd54514ReductionAddOpIS5_EEEEjS5_Li4ELi4EEEEEvT1_)
        /*02b4*/ 	.word	0x00000000


	//----- nvinfo : EIATTR_REGCOUNT
	.align		4
.L_319:
        /*02b8*/ 	.byte	0x04, 0x2f
        /*02ba*/ 	.short	(.L_321 - .L_320)
	.align		4
.L_320:
        /*02bc*/ 	.word	index@(_ZN2at6native13reduce_kernelILi512ELi1ENS0_8ReduceOpIN3c107complexIfEENS0_14func_wrapper_tIS5_NS0_55_GLOBAL__N__0955718d_22_SparseCsrTensorMath_cu_868dd54514ReductionAddOpIS5_EEEEjS5_Li4ELi4EEEEEvT1_)
        /*02c0*/ 	.word	0x00000020


	//----- nvinfo : EIATTR_FRAME_SIZE
	.align		4
.L_321:
        /*02c4*/ 	.byte	0x04, 0x11
        /*02c6*/ 	.short	(.L_323 - .L_322)
	.align		4
.L_322:
        /*02c8*/ 	.word	index@(_ZN2at6native13reduce_kernelILi512ELi1ENS0_8ReduceOpIN3c107complexIfEENS0_14func_wrapper_tIS5_NS0_55_GLOBAL__N__0955718d_22_SparseCsrTensorMath_cu_868dd54514ReductionAddOpIS5_EEEEjS5_Li4ELi4EEEEEvT1_)
        /*02cc*/ 	.word	0x00000008


	//----- nvinfo : EIATTR_REGCOUNT
	.align		4
.L_323:
        /*02d0*/ 	.byte	0x04, 0x2f
        /*02d2*/ 	.short	(.L_325 - .L_324)
	.align		4
.L_324:
        /*02d4*/ 	.word	index@(_ZN2at6native13reduce_kernelILi128ELi4ENS0_8ReduceOpIN3c104HalfENS0_14func_wrapper_tIS4_NS0_55_GLOBAL__N__0955718d_22_SparseCsrTensorMath_cu_868dd54514ReductionAddOpIfEEEEjS4_Li4ELi4EEEEEvT1_)
        /*02d8*/ 	.word	0x00000032


	//----- nvinfo : EIATTR_FRAME_SIZE
	.align		4
.L_325:
        /*02dc*/ 	.byte	0x04, 0x11
        /*02de*/ 	.short	(.L_327 - .L_326)
	.align		4
.L_326:
        /*02e0*/ 	.word	index@($__internal_15_$__cuda_sm20_div_u64)
        /*02e4*/ 	.word	0x00000000


	//----- nvinfo : EIATTR_FRAME_SIZE
	.align		4
.L_327:
        /*02e8*/ 	.byte	0x04, 0x11
        /*02ea*/ 	.short	(.L_329 - .L_328)
	.align		4
.L_328:
        /*02ec*/ 	.word	index@(_ZN2at6native13reduce_kernelILi128ELi4ENS0_8ReduceOpIN3c104HalfENS0_14func_wrapper_tIS4_NS0_55_GLOBAL__N__0955718d_22_SparseCsrTensorMath_cu_868dd54514ReductionAddOpIfEEEEjS4_Li4ELi4EEEEEvT1_)
        /*02f0*/ 	.word	0x00000000


	//----- nvinfo : EIATTR_REGCOUNT
	.align		4
.L_329:
        /*02f4*/ 	.byte	0x04, 0x2f
        /*02f6*/ 	.short	(.L_331 - .L_330)
	.align		4
.L_330:
        /*02f8*/ 	.word	index@(_ZN2at6native13reduce_kernelILi256ELi2ENS0_8ReduceOpIN3c104HalfENS0_14func_wrapper_tIS4_NS0_55_GLOBAL__N__0955718d_22_SparseCsrTensorMath_cu_868dd54514ReductionAddOpIfEEEEjS4_Li4ELi4EEEEEvT1_)
        /*02fc*/ 	.word	0x00000026


	//----- nvinfo : EIATTR_FRAME_SIZE
	.align		4
.L_331:
        /*0300*/ 	.byte	0x04, 0x11
        /*0302*/ 	.short	(.L_333 - .L_332)
	.align		4
.L_332:
        /*0304*/ 	.word	index@($__internal_14_$__cuda_sm20_div_u64)
        /*0308*/ 	.word	0x00000000


	//----- nvinfo : EIATTR_FRAME_SIZE
	.align		4
.L_333:
        /*030c*/ 	.byte	0x04, 0x11
        /*030e*/ 	.short	(.L_335 - .L_334)
	.align		4
.L_334:
        /*0310*/ 	.word	index@(_ZN2at6native13reduce_kernelILi256ELi2ENS0_8ReduceOpIN3c104HalfENS0_14func_wrapper_tIS4_NS0_55_GLOBAL__N__0955718d_22_SparseCsrTensorMath_cu_868dd54514ReductionAddOpIfEEEEjS4_Li4ELi4EEEEEvT1_)
        /*0314*/ 	.word	0x00000000


	//----- nvinfo : EIATTR_REGCOUNT
	.align		4
.L_335:
        /*0318*/ 	.byte	0x04, 0x2f
        /*031a*/ 	.short	(.L_337 - .L_336)
	.align		4
.L_336:
        /*031c*/ 	.word	index@(_ZN2at6native13reduce_kernelILi512ELi1ENS0_8ReduceOpIN3c104HalfENS0_14func_wrapper_tIS4_NS0_55_GLOBAL__N__0955718d_22_SparseCsrTensorMath_cu_868dd54514ReductionAddOpIfEEEEjS4_Li4ELi4EEEEEvT1_)
        /*0320*/ 	.word	0x0000001c


	//----- nvinfo : EIATTR_FRAME_SIZE
	.align		4
.L_337:
        /*0324*/ 	.byte	0x04, 0x11
        /*0326*/ 	.short	(.L_339 - .L_338)
	.align		4
.L_338:
        /*0328*/ 	.word	index@($__internal_13_$__cuda_sm20_div_u64)
        /*032c*/ 	.word	0x00000000


	//----- nvinfo : EIATTR_FRAME_SIZE
	.align		4
.L_339:
        /*0330*/ 	.byte	0x04, 0x11
        /*0332*/ 	.short	(.L_341 - .L_340)
	.align		4
.L_340:
        /*0334*/ 	.word	index@(_ZN2at6native13reduce_kernelILi512ELi1ENS0_8ReduceOpIN3c104HalfENS0_14func_wrapper_tIS4_NS0_55_GLOBAL__N__0955718d_22_SparseCsrTensorMath_cu_868dd54514ReductionAddOpIfEEEEjS4_Li4ELi4EEEEEvT1_)
        /*0338*/ 	.word	0x00000000


	//----- nvinfo : EIATTR_REGCOUNT
	.align		4
.L_341:
        /*033c*/ 	.byte	0x04, 0x2f
        /*033e*/ 	.short	(.L_343 - .L_342)
	.align		4
.L_342:
        /*0340*/ 	.word	index@(_ZN2at6native13reduce_kernelILi128ELi4ENS0_8ReduceOpIN3c108BFloat16ENS0_14func_wrapper_tIS4_NS0_55_GLOBAL__N__0955718d_22_SparseCsrTensorMath_cu_868dd54514ReductionAddOpIfEEEEjS4_Li4ELi4EEEEEvT1_)
        /*0344*/ 	.word	0x00000038


	//----- nvinfo : EIATTR_FRAME_SIZE
	.align		4
.L_343:
        /*0348*/ 	.byte	0x04, 0x11
        /*034a*/ 	.short	(.L_345 - .L_344)
	.align		4
.L_344:
        /*034c*/ 	.word	index@($__internal_12_$__cuda_sm20_div_u64)
        /*0350*/ 	.word	0x00000000


	//----- nvinfo : EIATTR_FRAME_SIZE
	.align		4
.L_345:
        /*0354*/ 	.byte	0x04, 0x11
        /*0356*/ 	.short	(.L_347 - .L_346)
	.align		4
.L_346:
        /*0358*/ 	.word	index@(_ZN2at6native13reduce_kernelILi128ELi4ENS0_8ReduceOpIN3c108BFloat16ENS0_14func_wrapper_tIS4_NS0_55_GLOBAL__N__0955718d_22_SparseCsrTensorMath_cu_868dd54514ReductionAddOpIfEEEEjS4_Li4ELi4EEEEEvT1_)
        /*035c*/ 	.word	0x00000000


	//----- nvinfo : EIATTR_REGCOUNT
	.align		4
.L_347:
        /*0360*/ 	.byte	0x04, 0x2f
        /*0362*/ 	.short	(.L_349 - .L_348)
	.align		4
.L_348:
        /*0364*/ 	.word	index@(_ZN2at6native13reduce_kernelILi256ELi2ENS0_8ReduceOpIN3c108BFloat16ENS0_14func_wrapper_tIS4_NS0_55_GLOBAL__N__0955718d_22_SparseCsrTensorMath_cu_868dd54514ReductionAddOpIfEEEEjS4_Li4ELi4EEEEEvT1_)
        /*0368*/ 	.word	0x00000027


	//----- nvinfo : EIATTR_FRAME_SIZE
	.align		4
.L_349:
        /*036c*/ 	.byte	0x04, 0x11
        /*036e*/ 	.short	(.L_351 - .L_350)
	.align		4
.L_350:
        /*0370*/ 	.word	index@($__internal_11_$__cuda_sm20_div_u64)
        /*0374*/ 	.word	0x00000000


	//----- nvinfo : EIATTR_FRAME_SIZE
	.align		4
.L_351:
        /*0378*/ 	.byte	0x04, 0x11
        /*037a*/ 	.short	(.L_353 - .L_352)
	.align		4
.L_352:
        /*037c*/ 	.word	index@(_ZN2at6native13reduce_kernelILi256ELi2ENS0_8ReduceOpIN3c108BFloat16ENS0_14func_wrapper_tIS4_NS0_55_GLOBAL__N__0955718d_22_SparseCsrTensorMath_cu_868dd54514ReductionAddOpIfEEEEjS4_Li4ELi4EEEEEvT1_)
        /*0380*/ 	.word	0x00000000


	//----- nvinfo : EIATTR_REGCOUNT
	.align		4
.L_353:
        /*0384*/ 	.byte	0x04, 0x2f
        /*0386*/ 	.short	(.L_355 - .L_354)
	.align		4
.L_354:
        /*0388*/ 	.word	index@(_ZN2at6native13reduce_kernelILi512ELi1ENS0_8ReduceOpIN3c108BFloat16ENS0_14func_wrapper_tIS4_NS0_55_GLOBAL__N__0955718d_22_SparseCsrTensorMath_cu_868dd54514ReductionAddOpIfEEEEjS4_Li4ELi4EEEEEvT1_)
        /*038c*/ 	.word	0x0000001c


	//----- nvinfo : EIATTR_FRAME_SIZE
	.align		4
.L_355:
        /*0390*/ 	.byte	0x04, 0x11
        /*0392*/ 	.short	(.L_357 - .L_356)
	.align		4
.L_356:
        /*0394*/ 	.word	index@($__internal_10_$__cuda_sm20_div_u64)
        /*0398*/ 	.word	0x00000000


	//----- nvinfo : EIATTR_FRAME_SIZE
	.align		4
.L_357:
        /*039c*/ 	.byte	0x04, 0x11
        /*039e*/ 	.short	(.L_359 - .L_358)
	.align		4
.L_358:
        /*03a0*/ 	.word	index@(_ZN2at6native13reduce_kernelILi512ELi1ENS0_8ReduceOpIN3c108BFloat16ENS0_14func_wrapper_tIS4_NS0_55_GLOBAL__N__0955718d_22_SparseCsrTensorMath_cu_868dd54514ReductionAddOpIfEEEEjS4_Li4ELi4EEEEEvT1_)
        /*03a4*/ 	.word	0x00000000


	//----- nvinfo : EIATTR_REGCOUNT
	.align		4
.L_359:
        /*03a8*/ 	.byte	0x04, 0x2f
        /*03aa*/ 	.short	(.L_361 - .L_360)
	.align		4
.L_360:
        /*03ac*/ 	.word	index@(_ZN2at6native13reduce_kernelILi128ELi4ENS0_8ReduceOpIhNS0_14func_wrapper_tIhNS0_55_GLOBAL__N__0955718d_22_SparseCsrTensorMath_cu_868dd54514ReductionMulOpIhEEEEjhLi4ELi4EEEEEvT1_)
        /*03b0*/ 	.word	0x00000038


	//----- nvinfo : EIATTR_FRAME_SIZE
	.align		4
.L_361:
        /*03b4*/ 	.byte	0x04, 0x11
        /*03b6*/ 	.short	(.L_363 - .L_362)
	.align		4
.L_362:
        /*03b8*/ 	.word	index@(_ZN2at6native13reduce_kernelILi128ELi4ENS0_8ReduceOpIhNS0_14func_wrapper_tIhNS0_55_GLOBAL__N__0955718d_22_SparseCsrTensorMath_cu_868dd54514ReductionMulOpIhEEEEjhLi4ELi4EEEEEvT1_)
        /*03bc*/ 	.word	0x00000000


	//----- nvinfo : EIATTR_REGCOUNT
	.align		4
.L_363:
        /*03c0*/ 	.byte	0x04, 0x2f
        /*03c2*/ 	.short	(.L_365 - .L_364)
	.align		4
.L_364:
        /*03c4*/ 	.word	index@(_ZN2at6native13reduce_kernelILi256ELi2ENS0_8ReduceOpIhNS0_14func_wrapper_tIhNS0_55_GLOBAL__N__0955718d_22_SparseCsrTensorMath_cu_868dd54514ReductionMulOpIhEEEEjhLi4ELi4EEEEEvT1_)
        /*03c8*/ 	.word	0x00000024


	//----- nvinfo : EIATTR_FRAME_SIZE
	.align		4
.L_365:
        /*03cc*/ 	.byte	0x04, 0x11
        /*03ce*/ 	.short	(.L_367 - .L_366)
	.align		4
.L_366:
        /*03d0*/ 	.word	index@(_ZN2at6native13reduce_kernelILi256ELi2ENS0_8ReduceOpIhNS0_14func_wrapper_tIhNS0_55_GLOBAL__N__0955718d_22_SparseCsrTensorMath_cu_868dd54514ReductionMulOpIhEEEEjhLi4ELi4EEEEEvT1_)
        /*03d4*/ 	.word	0x00000000


	//----- nvinfo : EIATTR_REGCOUNT
	.align		4
.L_367:
        /*03d8*/ 	.byte	0x04, 0x2f
        /*03da*/ 	.short	(.L_369 - .L_368)
	.align		4
.L_368:
        /*03dc*/ 	.word	index@(_ZN2at6native13reduce_kernelILi512ELi1ENS0_8ReduceOpIhNS0_14func_wrapper_tIhNS0_55_GLOBAL__N__0955718d_22_SparseCsrTensorMath_cu_868dd54514ReductionMulOpIhEEEEjhLi4ELi4EEEEEvT1_)
        /*03e0*/ 	.word	0x00000020


	//----- nvinfo : EIATTR_FRAME_SIZE
	.align		4
.L_369:
        /*03e4*/ 	.byte	0x04, 0x11
        /*03e6*/ 	.short	(.L_371 - .L_370)
	.align		4
.L_370:
        /*03e8*/ 	.word	index@(_ZN2at6native13reduce_kernelILi512ELi1ENS0_8ReduceOpIhNS0_14func_wrapper_tIhNS0_55_GLOBAL__N__0955718d_22_SparseCsrTensorMath_cu_868dd54514ReductionMulOpIhEEEEjhLi4ELi4EEEEEvT1_)
        /*03ec*/ 	.word	0x00000000


	//----- nvinfo : EIATTR_REGCOUNT
	.align		4
.L_371:
        /*03f0*/ 	.byte	0x04, 0x2f
        /*03f2*/ 	.short	(.L_373 - .L_372)
	.align		4
.L_372:
        /*03f4*/ 	.word	index@(_ZN2at6native13reduce_kernelILi128ELi4ENS0_8ReduceOpIaNS0_14func_wrapper_tIaNS0_55_GLOBAL__N__0955718d_22_SparseCsrTensorMath_cu_868dd54514ReductionMulOpIaEEEEjaLi4ELi4EEEEEvT1_)
        /*03f8*/ 	.word	0x00000038


	//----- nvinfo : EIATTR_FRAME_SIZE
	.align		4
.L_373:
        /*03fc*/ 	.byte	0x04, 0x11
        /*03fe*/ 	.short	(.L_375 - .L_374)
	.align		4
.L_374:
        /*0400*/ 	.word	index@(_ZN2at6native13reduce_kernelILi128ELi4ENS0_8ReduceOpIaNS0_14func_wrapper_tIaNS0_55_GLOBAL__N__0955718d_22_SparseCsrTensorMath_cu_868dd54514ReductionMulOpIaEEEEjaLi4ELi4EEEEEvT1_)
        /*0404*/ 	.word	0x00000000


	//----- nvinfo : EIATTR_REGCOUNT
	.align		4
.L_375:
        /*0408*/ 	.byte	0x04, 0x2f
        /*040a*/ 	.short	(.L_377 - .L_376)
	.align		4
.L_376:
        /*040c*/ 	.word	index@(_ZN2at6native13reduce_kernelILi256ELi2ENS0_8ReduceOpIaNS0_14func_wrapper_tIaNS0_55_GLOBAL__N__0955718d_22_SparseCsrTensorMath_cu_868dd54514ReductionMulOpIaEEEEjaLi4ELi4EEEEEvT1_)
        /*0410*/ 	.word	0x00000024


	//----- nvinfo : EIATTR_FRAME_SIZE
	.align		4
.L_377:
        /*0414*/ 	.byte	0x04, 0x11
        /*0416*/ 	.short	(.L_379 - .L_378)
	.align		4
.L_378:
        /*0418*/ 	.word	index@(_ZN2at6native13reduce_kernelILi256ELi2ENS0_8ReduceOpIaNS0_14func_wrapper_tIaNS0_55_GLOBAL__N__0955718d_22_SparseCsrTensorMath_cu_868dd54514ReductionMulOpIaEEEEjaLi4ELi4EEEEEvT1_)
        /*041c*/ 	.word	0x00000000


	//----- nvinfo : EIATTR_REGCOUNT
	.align		4
.L_379:
        /*0420*/ 	.byte	0x04, 0x2f
        /*0422*/ 	.short	(.L_381 - .L_380)
	.align		4
.L_380:
        /*0424*/ 	.word	index@(_ZN2at6native13reduce_kernelILi512ELi1ENS0_8ReduceOpIaNS0_14func_wrapper_tIaNS0_55_GLOBAL__N__0955718d_22_SparseCsrTensorMath_cu_868dd54514ReductionMulOpIaEEEEjaLi4ELi4EEEEEvT1_)
        /*0428*/ 	.word	0x00000020


	//----- nvinfo : EIATTR_FRAME_SIZE
	.align		4
.L_381:
        /*042c*/ 	.byte	0x04, 0x11
        /*042e*/ 	.short	(.L_383 - .L_382)
	.align		4
.L_382:
        /*0430*/ 	.word	index@(_ZN2at6native13reduce_kernelILi512ELi1ENS0_8ReduceOpIaNS0_14func_wrapper_tIaNS0_55_GLOBAL__N__0955718d_22_SparseCsrTensorMath_cu_868dd54514ReductionMulOpIaEEEEjaLi4ELi4EEEEEvT1_)
        /*0434*/ 	.word	0x00000000


	//----- nvinfo : EIATTR_REGCOUNT
	.align		4
.L_383:
        /*0438*/ 	.byte	0x04, 0x2f
        /*043a*/ 	.short	(.L_385 - .L_384)
	.align		4
.L_384:
        /*043c*/ 	.word	index@(_ZN2at6native13reduce_kernelILi128ELi4ENS0_8ReduceOpIiNS0_14func_wrapper_tIiNS0_55_GLOBAL__N__0955718d_22_SparseCsrTensorMath_cu_868dd54514ReductionMulOpIiEEEEjiLi4ELi4EEEEEvT1_)
        /*0440*/ 	.word	0x00000038


	//----- nvinfo : EIATTR_FRAME_SIZE
	.align		4
.L_385:
        /*0444*/ 	.byte	0x04, 0x11
        /*0446*/ 	.short	(.L_387 - .L_386)
	.align		4
.L_386:
        /*0448*/ 	.word	index@(_ZN2at6native13reduce_kernelILi128ELi4ENS0_8ReduceOpIiNS0_14func_wrapper_tIiNS0_55_GLOBAL__N__0955718d_22_SparseCsrTensorMath_cu_868dd54514ReductionMulOpIiEEEEjiLi4ELi4EEEEEvT1_)
        /*044c*/ 	.word	0x00000000


	//----- nvinfo : EIATTR_REGCOUNT
	.align		4
.L_387:
        /*0450*/ 	.byte	0x04, 0x2f
        /*0452*/ 	.short	(.L_389 - .L_388)
	.align		4
.L_388:
        /*0454*/ 	.word	index@(_ZN2at6native13reduce_kernelILi256ELi2ENS0_8ReduceOpIiNS0_14func_wrapper_tIiNS0_55_GLOBAL__N__0955718d_22_SparseCsrTensorMath_cu_868dd54514ReductionMulOpIiEEEEjiLi4ELi4EEEEEvT1_)
        /*0458*/ 	.word	0x00000028


	//----- nvinfo : EIATTR_FRAME_SIZE
	.align		4
.L_389:
        /*045c*/ 	.byte	0x04, 0x11
        /*045e*/ 	.short	(.L_391 - .L_390)
	.align		4
.L_390:
        /*0460*/ 	.word	index@(_ZN2at6native13reduce_kernelILi256ELi2ENS0_8ReduceOpIiNS0_14func_wrapper_tIiNS0_55_GLOBAL__N__0955718d_22_SparseCsrTensorMath_cu_868dd54514ReductionMulOpIiEEEEjiLi4ELi4EEEEEvT1_)
        /*0464*/ 	.word	0x00000000


	//----- nvinfo : EIATTR_REGCOUNT
	.align		4
.L_391:
        /*0468*/ 	.byte	0x04, 0x2f
        /*046a*/ 	.short	(.L_393 - .L_392)
	.align		4
.L_392:
        /*046c*/ 	.word	index@(_ZN2at6native13reduce_kernelILi512ELi1ENS0_8ReduceOpIiNS0_14func_wrapper_tIiNS0_55_GLOBAL__N__0955718d_22_SparseCsrTensorMath_cu_868dd54514ReductionMulOpIiEEEEjiLi4ELi4EEEEEvT1_)
        /*0470*/ 	.word	0x0000001c


	//----- nvinfo : EIATTR_FRAME_SIZE
	.align		4
.L_393:
        /*0474*/ 	.byte	0x04, 0x11
        /*0476*/ 	.short	(.L_395 - .L_394)
	.align		4
.L_394:
        /*0478*/ 	.word	index@(_ZN2at6native13reduce_kernelILi512ELi1ENS0_8ReduceOpIiNS0_14func_wrapper_tIiNS0_55_GLOBAL__N__0955718d_22_SparseCsrTensorMath_cu_868dd54514ReductionMulOpIiEEEEjiLi4ELi4EEEEEvT1_)
        /*047c*/ 	.word	0x00000000


	//----- nvinfo : EIATTR_REGCOUNT
	.align		4
.L_395:
        /*0480*/ 	.byte	0x04, 0x2f
        /*0482*/ 	.short	(.L_397 - .L_396)
	.align		4
.L_396:
        /*0484*/ 	.word	index@(_ZN2at6native13reduce_kernelILi128ELi4ENS0_8ReduceOpIlNS0_14func_wrapper_tIlNS0_55_GLOBAL__N__0955718d_22_SparseCsrTensorMath_cu_868dd54514ReductionMulOpIlEEEEjlLi4ELi4EEEEEvT1_)
        /*0488*/ 	.word	0x0000005e


	//----- nvinfo : EIATTR_FRAME_SIZE
	.align		4
.L_397:
        /*048c*/ 	.byte	0x04, 0x11
        /*048e*/ 	.short	(.L_399 - .L_398)
	.align		4
.L_398:
        /*0490*/ 	.word	index@(_ZN2at6native13reduce_kernelILi128ELi4ENS0_8ReduceOpIlNS0_14func_wrapper_tIlNS0_55_GLOBAL__N__0955718d_22_SparseCsrTensorMath_cu_868dd54514ReductionMulOpIlEEEEjlLi4ELi4EEEEEvT1_)
        /*0494*/ 	.word	0x00000000


	//----- nvinfo : EIATTR_REGCOUNT
	.align		4
.L_399:
        /*0498*/ 	.byte	0x04, 0x2f
        /*049a*/ 	.short	(.L_401 - .L_400)
	.align		4
.L_400:
        /*049c*/ 	.word	index@(_ZN2at6native13reduce_kernelILi256ELi2ENS0_8ReduceOpIlNS0_14func_wrapper_tIlNS0_55_GLOBAL__N__0955718d_22_SparseCsrTensorMath_cu_868dd54514ReductionMulOpIlEEEEjlLi4ELi4EEEEEvT1_)
        /*04a0*/ 	.word	0x00000040


	//----- nvinfo : EIATTR_FRAME_SIZE
	.align		4
.L_401:
        /*04a4*/ 	.byte	0x04, 0x11
        /*04a6*/ 	.short	(.L_403 - .L_402)
	.align		4
.L_402:
        /*04a8*/ 	.word	index@(_ZN2at6native13reduce_kernelILi256ELi2ENS0_8ReduceOpIlNS0_14func_wrapper_tIlNS0_55_GLOBAL__N__0955718d_22_SparseCsrTensorMath_cu_868dd54514ReductionMulOpIlEEEEjlLi4ELi4EEEEEvT1_)
        /*04ac*/ 	.word	0x00000000


	//----- nvinfo : EIATTR_REGCOUNT
	.align		4
.L_403:
        /*04b0*/ 	.byte	0x04, 0x2f
        /*04b2*/ 	.short	(.L_405 - .L_404)
	.align		4
.L_404:
        /*04b4*/ 	.word	index@(_ZN2at6native13reduce_kernelILi512ELi1ENS0_8ReduceOpIlNS0_14func_wrapper_tIlNS0_55_GLOBAL__N__0955718d_22_SparseCsrTensorMath_cu_868dd54514ReductionMulOpIlEEEEjlLi4ELi4EEEEEvT1_)
        /*04b8*/ 	.word	0x00000020


	//----- nvinfo : EIATTR_FRAME_SIZE
	.align		4
.L_405:
        /*04bc*/ 	.byte	0x04, 0x11
        /*04be*/ 	.short	(.L_407 - .L_406)
	.align		4
.L_406:
        /*04c0*/ 	.word	index@(_ZN2at6native13reduce_kernelILi512ELi1ENS0_8ReduceOpIlNS0_14func_wrapper_tIlNS0_55_GLOBAL__N__0955718d_22_SparseCsrTensorMath_cu_868dd54514ReductionMulOpIlEEEEjlLi4ELi4EEEEEvT1_)
        /*04c4*/ 	.word	0x00000008


	//----- nvinfo : EIATTR_REGCOUNT
	.align		4
.L_407:
        /*04c8*/ 	.byte	0x04, 0x2f
        /*04ca*/ 	.short	(.L_409 - .L_408)
	.align		4
.L_408:
        /*04cc*/ 	.word	index@(_ZN2at6native13reduce_kernelILi128ELi4ENS0_8ReduceOpIsNS0_14func_wrapper_tIsNS0_55_GLOBAL__N__0955718d_22_SparseCsrTensorMath_cu_868dd54514ReductionMulOpIsEEEEjsLi4ELi4EEEEEvT1_)
        /*04d0*/ 	.word	0x00000036


	//----- nvinfo : EIATTR_FRAME_SIZE
	.align		4
.L_409:
        /*04d4*/ 	.byte	0x04, 0x11
        /*04d6*/ 	.short	(.L_411 - .L_410)
	.align		4
.L_410:
        /*04d8*/ 	.word	index@(_ZN2at6native13reduce_kernelILi128ELi4ENS0_8ReduceOpIsNS0_14func_wrapper_tIsNS0_55_GLOBAL__N__0955718d_22_SparseCsrTensorMath_cu_868dd54514ReductionMulOpIsEEEEjsLi4ELi4EEEEEvT1_)
        /*04dc*/ 	.word	0x00000000


	//----- nvinfo : EIATTR_REGCOUNT
	.align		4
.L_411:
        /*04e0*/ 	.byte	0x04, 0x2f
        /*04e2*/ 	.short	(.L_413 - .L_412)
	.align		4
.L_412:
        /*04e4*/ 	.word	index@(_ZN2at6native13reduce_kernelILi256ELi2ENS0_8ReduceOpIsNS0_14func_wrapper_tIsNS0_55_GLOBAL__N__0955718d_22_SparseCsrTensorMath_cu_868dd54514ReductionMulOpIsEEEEjsLi4ELi4EEEEEvT1_)
        /*04e8*/ 	.word	0x00000024


	//----- nvinfo : EIATTR_FRAME_SIZE
	.align		4
.L_413:
        /*04ec*/ 	.byte	0x04, 0x11
        /*04ee*/ 	.short	(.L_415 - .L_414)
	.align		4
.L_414:
        /*04f0*/ 	.word	index@(_ZN2at6native13reduce_kernelILi256ELi2ENS0_8ReduceOpIsNS0_14func_wrapper_tIsNS0_55_GLOBAL__N__0955718d_22_SparseCsrTensorMath_cu_868dd54514ReductionMulOpIsEEEEjsLi4ELi4EEEEEvT1_)
        /*04f4*/ 	.word	0x00000000


	//----- nvinfo : EIATTR_REGCOUNT
	.align		4
.L_415:
        /*04f8*/ 	.byte	0x04, 0x2f
        /*04fa*/ 	.short	(.L_417 - .L_416)
	.align		4
.L_416:
        /*04fc*/ 	.word	index@(_ZN2at6native13reduce_kernelILi512ELi1ENS0_8ReduceOpIsNS0_14func_wrapper_tIsNS0_55_GLOBAL__N__0955718d_22_SparseCsrTensorMath_cu_868dd54514ReductionMulOpIsEEEEjsLi4ELi4EEEEEvT1_)
        /*0500*/ 	.word	0x0000001c


	//----- nvinfo : EIATTR_FRAME_SIZE
	.align		4
.L_417:
        /*0504*/ 	.byte	0x04, 0x11
        /*0506*/ 	.short	(.L_419 - .L_418)
	.align		4
.L_418:
        /*0508*/ 	.word	index@(_ZN2at6native13reduce_kernelILi512ELi1ENS0_8ReduceOpIsNS0_14func_wrapper_tIsNS0_55_GLOBAL__N__0955718d_22_SparseCsrTensorMath_cu_868dd54514ReductionMulOpIsEEEEjsLi4ELi4EEEEEvT1_)
        /*050c*/ 	.word	0x00000000


	//----- nvinfo : EIATTR_REGCOUNT
	.align		4
.L_419:
        /*0510*/ 	.byte	0x04, 0x2f
        /*0512*/ 	.short	(.L_421 - .L_420)
	.align		4
.L_420:
        /*0514*/ 	.word	index@(_ZN2at6native13reduce_kernelILi128ELi4ENS0_8ReduceOpIdNS0_14func_wrapper_tIdNS0_55_GLOBAL__N__0955718d_22_SparseCsrTensorMath_cu_868dd54514ReductionMulOpIdEEEEjdLi4ELi4EEEEEvT1_)
        /*0518*/ 	.word	0x00000058


	//----- nvinfo : EIATTR_FRAME_SIZE
	.align		4
.L_421:
        /*051c*/ 	.byte	0x04, 0x11
        /*051e*/ 	.short	(.L_423 - .L_422)
	.align		4
.L_422:
        /*0520*/ 	.word	index@(_ZN2at6native13reduce_kernelILi128ELi4ENS0_8ReduceOpIdNS0_14func_wrapper_tIdNS0_55_GLOBAL__N__0955718d_22_SparseCsrTensorMath_cu_868dd54514ReductionMulOpIdEEEEjdLi4ELi4EEEEEvT1_)
        /*0524*/ 	.word	0x00000000


	//----- nvinfo : EIATTR_REGCOUNT
	.align		4
.L_423:
        /*0528*/ 	.byte	0x04, 0x2f
        /*052a*/ 	.short	(.L_425 - .L_424)
	.align		4
.L_424:
        /*052c*/ 	.word	index@(_ZN2at6native13reduce_kernelILi256ELi2ENS0_8ReduceOpIdNS0_14func_wrapper_tIdNS0_55_GLOBAL__N__0955718d_22_SparseCsrTensorMath_cu_868dd54514ReductionMulOpIdEEEEjdLi4ELi4EEEEEvT1_)
        /*0530*/ 	.word	0x00000038


	//----- nvinfo : EIATTR_FRAME_SIZE
	.align		4
.L_425:
        /*0534*/ 	.byte	0x04, 0x11
        /*0536*/ 	.short	(.L_427 - .L_426)
	.align		4
.L_426:
        /*0538*/ 	.word	index@(_ZN2at6native13reduce_kernelILi256ELi2ENS0_8ReduceOpIdNS0_14func_wrapper_tIdNS0_55_GLOBAL__N__0955718d_22_SparseCsrTensorMath_cu_868dd54514ReductionMulOpIdEEEEjdLi4ELi4EEEEEvT1_)
        /*053c*/ 	.word	0x00000000


	//----- nvinfo : EIATTR_REGCOUNT
	.align		4
.L_427:
        /*0540*/ 	.byte	0x04, 0x2f
        /*0542*/ 	.short	(.L_429 - .L_428)
	.align		4
.L_428:
        /*0544*/ 	.word	index@(_ZN2at6native13reduce_kernelILi512ELi1ENS0_8ReduceOpIdNS0_14func_wrapper_tIdNS0_55_GLOBAL__N__0955718d_22_SparseCsrTensorMath_cu_868dd54514ReductionMulOpIdEEEEjdLi4ELi4EEEEEvT1_)
        /*0548*/ 	.word	0x00000020


	//----- nvinfo : EIATTR_FRAME_SIZE
	.align		4
.L_429:
        /*054c*/ 	.byte	0x04, 0x11
        /*054e*/ 	.short	(.L_431 - .L_430)
	.align		4
.L_430:
        /*0550*/ 	.word	index@(_ZN2at6native13reduce_kernelILi512ELi1ENS0_8ReduceOpIdNS0_14func_wrapper_tIdNS0_55_GLOBAL__N__0955718d_22_SparseCsrTensorMath_cu_868dd54514ReductionMulOpIdEEEEjdLi4ELi4EEEEEvT1_)
        /*0554*/ 	.word	0x00000008


	//----- nvinfo : EIATTR_REGCOUNT
	.align		4
.L_431:
        /*0558*/ 	.byte	0x04, 0x2f
        /*055a*/ 	.short	(.L_433 - .L_432)
	.align		4
.L_432:
        /*055c*/ 	.word	index@(_ZN2at6native13reduce_kernelILi128ELi4ENS0_8ReduceOpIfNS0_14func_wrapper_tIfNS0_55_GLOBAL__N__0955718d_22_SparseCsrTensorMath_cu_868dd54514ReductionMulOpIfEEEEjfLi4ELi4EEEEEvT1_)
        /*0560*/ 	.word	0x00000038


	//----- nvinfo : EIATTR_FRAME_SIZE
	.align		4
.L_433:
        /*0564*/ 	.byte	0x04, 0x11
        /*0566*/ 	.short	(.L_435 - .L_434)
	.align		4
.L_434:
        /*0568*/ 	.word	index@(_ZN2at6native13reduce_kernelILi128ELi4ENS0_8ReduceOpIfNS0_14func_wrapper_tIfNS0_55_GLOBAL__N__0955718d_22_SparseCsrTensorMath_cu_868dd54514ReductionMulOpIfEEEEjfLi4ELi4EEEEEvT1_)
        /*056c*/ 	.word	0x00000000


	//----- nvinfo : EIATTR_REGCOUNT
	.align		4
.L_435:
        /*0570*/ 	.byte	0x04, 0x2f
        /*0572*/ 	.short	(.L_437 - .L_436)
	.align		4
.L_436:
        /*0574*/ 	.word	index@(_ZN2at6native13reduce_kernelILi256ELi2ENS0_8ReduceOpIfNS0_14func_wrapper_tIfNS0_55_GLOBAL__N__0955718d_22_SparseCsrTensorMath_cu_868dd54514ReductionMulOpIfEEEEjfLi4ELi4EEEEEvT1_)
        /*0578*/ 	.word	0x00000028


	//----- nvinfo : EIATTR_FRAME_SIZE
	.align		4
.L_437:
        /*057c*/ 	.byte	0x04, 0x11
        /*057e*/ 	.short	(.L_439 - .L_438)
	.align		4
.L_438:
        /*0580*/ 	.word	index@(_ZN2at6native13reduce_kernelILi256ELi2ENS0_8ReduceOpIfNS0_14func_wrapper_tIfNS0_55_GLOBAL__N__0955718d_22_SparseCsrTensorMath_cu_868dd54514ReductionMulOpIfEEEEjfLi4ELi4EEEEEvT1_)
        /*0584*/ 	.word	0x00000000


	//----- nvinfo : EIATTR_REGCOUNT
	.align		4
.L_439:
        /*0588*/ 	.byte	0x04, 0x2f
        /*058a*/ 	.short	(.L_441 - .L_440)
	.align		4
.L_440:
        /*058c*/ 	.word	index@(_ZN2at6native13reduce_kernelILi512ELi1ENS0_8ReduceOpIfNS0_14func_wrapper_tIfNS0_55_GLOBAL__N__0955718d_22_SparseCsrTensorMath_cu_868dd54514ReductionMulOpIfEEEEjfLi4ELi4EEEEEvT1_)
        /*0590*/ 	.word	0x0000001e


	//----- nvinfo : EIATTR_FRAME_SIZE
	.align		4
.L_441:
        /*0594*/ 	.byte	0x04, 0x11
        /*0596*/ 	.short	(.L_443 - .L_442)
	.align		4
.L_442:
        /*0598*/ 	.word	index@(_ZN2at6native13reduce_kernelILi512ELi1ENS0_8ReduceOpIfNS0_14func_wrapper_tIfNS0_55_GLOBAL__N__0955718d_22_SparseCsrTensorMath_cu_868dd54514ReductionMulOpIfEEEEjfLi4ELi4EEEEEvT1_)
        /*059c*/ 	.word	0x00000000


	//----- nvinfo : EIATTR_REGCOUNT
	.align		4
.L_443:
        /*05a0*/ 	.byte	0x04, 0x2f
        /*05a2*/ 	.short	(.L_445 - .L_444)
	.align		4
.L_444:
        /*05a4*/ 	.word	index@(_ZN2at6native13reduce_kernelILi64ELi4ENS0_8ReduceOpIN3c107complexIdEENS0_14func_wrapper_tIS5_NS0_55_GLOBAL__N__0955718d_22_SparseCsrTensorMath_cu_868dd54514ReductionMulOpIS5_EEEEjS5_Li4ELi4EEEEEvT1_)
        /*05a8*/ 	.word	0x000000a0


	//----- nvinfo : EIATTR_FRAME_SIZE
	.align		4
.L_445:
        /*05ac*/ 	.byte	0x04, 0x11
        /*05ae*/ 	.short	(.L_447 - .L_446)
	.align		4
.L_446:
        /*05b0*/ 	.word	index@(_ZN2at6native13reduce_kernelILi64ELi4ENS0_8ReduceOpIN3c107complexIdEENS0_14func_wrapper_tIS5_NS0_55_GLOBAL__N__0955718d_22_SparseCsrTensorMath_cu_868dd54514ReductionMulOpIS5_EEEEjS5_Li4ELi4EEEEEvT1_)
        /*05b4*/ 	.word	0x00000000


	//----- nvinfo : EIATTR_REGCOUNT
	.align		4
.L_447:
        /*05b8*/ 	.byte	0x04, 0x2f
        /*05ba*/ 	.short	(.L_449 - .L_448)
	.align		4
.L_448:
        /*05bc*/ 	.word	index@(_ZN2at6native13reduce_kernelILi128ELi2ENS0_8ReduceOpIN3c107complexIdEENS0_14func_wrapper_tIS5_NS0_55_GLOBAL__N__0955718d_22_SparseCsrTensorMath_cu_868dd54514ReductionMulOpIS5_EEEEjS5_Li4ELi4EEEEEvT1_)
        /*05c0*/ 	.word	0x0000005e


	//----- nvinfo : EIATTR_FRAME_SIZE
	.align		4
.L_449:
        /*05c4*/ 	.byte	0x04, 0x11
        /*05c6*/ 	.short	(.L_451 - .L_450)
	.align		4
.L_450:
        /*05c8*/ 	.word	index@(_ZN2at6native13reduce_kernelILi128ELi2ENS0_8ReduceOpIN3c107complexIdEENS0_14func_wrapper_tIS5_NS0_55_GLOBAL__N__0955718d_22_SparseCsrTensorMath_cu_868dd54514ReductionMulOpIS5_EEEEjS5_Li4ELi4EEEEEvT1_)
        /*05cc*/ 	.word	0x00000000


	//----- nvinfo : EIATTR_REGCOUNT
	.align		4
.L_451:
        /*05d0*/ 	.byte	0x04, 0x2f
        /*05d2*/ 	.short	(.L_453 - .L_452)
	.align		4
.L_452:
        /*05d4*/ 	.word	index@(_ZN2at6native13reduce_kernelILi256ELi1ENS0_8ReduceOpIN3c107complexIdEENS0_14func_wrapper_tIS5_NS0_55_GLOBAL__N__0955718d_22_SparseCsrTensorMath_cu_868dd54514ReductionMulOpIS5_EEEEjS5_Li4ELi4EEEEEvT1_)
        /*05d8*/ 	.word	0x0000003a


	//----- nvinfo : EIATTR_FRAME_SIZE
	.align		4
.L_453:
        /*05dc*/ 	.byte	0x04, 0x11
        /*05de*/ 	.short	(.L_455 - .L_454)
	.align		4
.L_454:
        /*05e0*/ 	.word	index@(_ZN2at6native13reduce_kernelILi256ELi1ENS0_8ReduceOpIN3c107complexIdEENS0_14func_wrapper_tIS5_NS0_55_GLOBAL__N__0955718d_22_SparseCsrTensorMath_cu_868dd54514ReductionMulOpIS5_EEEEjS5_Li4ELi4EEEEEvT1_)
        /*05e4*/ 	.word	0x00000000


	//----- nvinfo : EIATTR_REGCOUNT
	.align		4
.L_455:
        /*05e8*/ 	.byte	0x04, 0x2f
        /*05ea*/ 	.short	(.L_457 - .L_456)
	.align		4
.L_456:
        /*05ec*/ 	.word	index@(_ZN2at6native13reduce_kernelILi128ELi4ENS0_8ReduceOpIN3c107complexIfEENS0_14func_wrapper_tIS5_NS0_55_GLOBAL__N__0955718d_22_SparseCsrTensorMath_cu_868dd54514ReductionMulOpIS5_EEEEjS5_Li4ELi4EEEEEvT1_)
        /*05f0*/ 	.word	0x0000005a


	//----- nvinfo : EIATTR_FRAME_SIZE
	.align		4
.L_457:
        /*05f4*/ 	.byte	0x04, 0x11
        /*05f6*/ 	.short	(.L_459 - .L_458)
	.align		4
.L_458:
        /*05f8*/ 	.word	index@(_ZN2at6native13reduce_kernelILi128ELi4ENS0_8ReduceOpIN3c107complexIfEENS0_14func_wrapper_tIS5_NS0_55_GLOBAL__N__0955718d_22_SparseCsrTensorMath_cu_868dd54514ReductionMulOpIS5_EEEEjS5_Li4ELi4EEEEEvT1_)
        /*05fc*/ 	.word	0x00000000


	//----- nvinfo : EIATTR_REGCOUNT
	.align		4
.L_459:
        /*0600*/ 	.byte	0x04, 0x2f
        /*0602*/ 	.short	(.L_461 - .L_460)
	.align		4
.L_460:
        /*0604*/ 	.word	index@(_ZN2at6native13reduce_kernelILi256ELi2ENS0_8ReduceOpIN3c107complexIfEENS0_14func_wrapper_tIS5_NS0_55_GLOBAL__N__0955718d_22_SparseCsrTensorMath_cu_868dd54514ReductionMulOpIS5_EEEEjS5_Li4ELi4EEEEEvT1_)
        /*0608*/ 	.word	0x0000003c


	//----- nvinfo : EIATTR_FRAME_SIZE
	.align		4
.L_461:
        /*060c*/ 	.byte	0x04, 0x11
        /*060e*/ 	.short	(.L_463 - .L_462)
	.align		4
.L_462:
        /*0610*/ 	.word	index@(_ZN2at6native13reduce_kernelILi256ELi2ENS0_8ReduceOpIN3c107complexIfEENS0_14func_wrapper_tIS5_NS0_55_GLOBAL__N__0955718d_22_SparseCsrTensorMath_cu_868dd54514ReductionMulOpIS5_EEEEjS5_Li4ELi4EEEEEvT1_)
        /*0614*/ 	.word	0x00000000


	//----- nvinfo : EIATTR_REGCOUNT
	.align		4
.L_463:
        /*0618*/ 	.byte	0x04, 0x2f
        /*061a*/ 	.short	(.L_465 - .L_464)
	.align		4
.L_464:
        /*061c*/ 	.word	index@(_ZN2at6native13reduce_kernelILi512ELi1ENS0_8ReduceOpIN3c107complexIfEENS0_14func_wrapper_tIS5_NS0_55_GLOBAL__N__0955718d_22_SparseCsrTensorMath_cu_868dd54514ReductionMulOpIS5_EEEEjS5_Li4ELi4EEEEEvT1_)
        /*0620*/ 	.word	0x00000020


	//----- nvinfo : EIATTR_FRAME_SIZE
	.align		4
.L_465:
        /*0624*/ 	.byte	0x04, 0x11
        /*0626*/ 	.short	(.L_467 - .L_466)
	.align		4
.L_466:
        /*0628*/ 	.word	index@(_ZN2at6native13reduce_kernelILi512ELi1ENS0_8ReduceOpIN3c107complexIfEENS0_14func_wrapper_tIS5_NS0_55_GLOBAL__N__0955718d_22_SparseCsrTensorMath_cu_868dd54514ReductionMulOpIS5_EEEEjS5_Li4ELi4EEEEEvT1_)
        /*062c*/ 	.word	0x00000008


	//----- nvinfo : EIATTR_REGCOUNT
	.align		4
.L_467:
        /*0630*/ 	.byte	0x04, 0x2f
        /*0632*/ 	.short	(.L_469 - .L_468)
	.align		4
.L_468:
        /*0634*/ 	.word	index@(_ZN2at6native13reduce_kernelILi128ELi4ENS0_8ReduceOpIN3c104HalfENS0_14func_wrapper_tIS4_NS0_55_GLOBAL__N__0955718d_22_SparseCsrTensorMath_cu_868dd54514ReductionMulOpIS4_EEEEjS4_Li4ELi4EEEEEvT1_)
        /*0638*/ 	.word	0x0000002e


	//----- nvinfo : EIATTR_FRAME_SIZE
	.align		4
.L_469:
        /*063c*/ 	.byte	0x04, 0x11
        /*063e*/ 	.short	(.L_471 - .L_470)
	.align		4
.L_470:
        /*0640*/ 	.word	index@(_ZN2at6native13reduce_kernelILi128ELi4ENS0_8ReduceOpIN3c104HalfENS0_14func_wrapper_tIS4_NS0_55_GLOBAL__N__0955718d_22_SparseCsrTensorMath_cu_868dd54514ReductionMulOpIS4_EEEEjS4_Li4ELi4EEEEEvT1_)
        /*0644*/ 	.word	0x00000000


	//----- nvinfo : EIATTR_REGCOUNT
	.align		4
.L_471:
        /*0648*/ 	.byte	0x04, 0x2f
        /*064a*/ 	.short	(.L_473 - .L_472)
	.align		4
.L_472:
        /*064c*/ 	.word	index@(_ZN2at6native13reduce_kernelILi256ELi2ENS0_8ReduceOpIN3c104HalfENS0_14func_wrapper_tIS4_NS0_55_GLOBAL__N__0955718d_22_SparseCsrTensorMath_cu_868dd54514ReductionMulOpIS4_EEEEjS4_Li4ELi4EEEEEvT1_)
        /*0650*/ 	.word	0x00000022


	//----- nvinfo : EIATTR_FRAME_SIZE
	.align		4
.L_473:
        /*0654*/ 	.byte	0x04, 0x11
        /*0656*/ 	.short	(.L_475 - .L_474)
	.align		4
.L_474:
        /*0658*/ 	.word	index@(_ZN2at6native13reduce_kernelILi256ELi2ENS0_8ReduceOpIN3c104HalfENS0_14func_wrapper_tIS4_NS0_55_GLOBAL__N__0955718d_22_SparseCsrTensorMath_cu_868dd54514ReductionMulOpIS4_EEEEjS4_Li4ELi4EEEEEvT1_)
        /*065c*/ 	.word	0x00000000


	//----- nvinfo : EIATTR_REGCOUNT
	.align		4
.L_475:
        /*0660*/ 	.byte	0x04, 0x2f
        /*0662*/ 	.short	(.L_477 - .L_476)
	.align		4
.L_476:
        /*0664*/ 	.word	index@(_ZN2at6native13reduce_kernelILi512ELi1ENS0_8ReduceOpIN3c104HalfENS0_14func_wrapper_tIS4_NS0_55_GLOBAL__N__0955718d_22_SparseCsrTensorMath_cu_868dd54514ReductionMulOpIS4_EEEEjS4_Li4ELi4EEEEEvT1_)
        /*0668*/ 	.word	0x0000001c


	//----- nvinfo : EIATTR_FRAME_SIZE
	.align		4
.L_477:
        /*066c*/ 	.byte	0x04, 0x11
        /*066e*/ 	.short	(.L_479 - .L_478)
	.align		4
.L_478:
        /*0670*/ 	.word	index@(_ZN2at6native13reduce_kernelILi512ELi1ENS0_8ReduceOpIN3c104HalfENS0_14func_wrapper_tIS4_NS0_55_GLOBAL__N__0955718d_22_SparseCsrTensorMath_cu_868dd54514ReductionMulOpIS4_EEEEjS4_Li4ELi4EEEEEvT1_)
        /*0674*/ 	.word	0x00000000


	//----- nvinfo : EIATTR_REGCOUNT
	.align		4
.L_479:
        /*0678*/ 	.byte	0x04, 0x2f
        /*067a*/ 	.short	(.L_481 - .L_480)
	.align		4
.L_480:
        /*067c*/ 	.word	index@(_ZN2at6native13reduce_kernelILi128ELi4ENS0_8ReduceOpIN3c108BFloat16ENS0_14func_wrapper_tIS4_NS0_55_GLOBAL__N__0955718d_22_SparseCsrTensorMath_cu_868dd54514ReductionMulOpIS4_EEEEjS4_Li4ELi4EEEEEvT1_)
        /*0680*/ 	.word	0x00000036


	//----- nvinfo : EIATTR_FRAME_SIZE
	.align		4
.L_481:
        /*0684*/ 	.byte	0x04, 0x11
        /*0686*/ 	.short	(.L_483 - .L_482)
	.align		4
.L_482:
        /*0688*/ 	.word	index@(_ZN2at6native13reduce_kernelILi128ELi4ENS0_8ReduceOpIN3c108BFloat16ENS0_14func_wrapper_tIS4_NS0_55_GLOBAL__N__0955718d_22_SparseCsrTensorMath_cu_868dd54514ReductionMulOpIS4_EEEEjS4_Li4ELi4EEEEEvT1_)
        /*068c*/ 	.word	0x00000000


	//----- nvinfo : EIATTR_REGCOUNT
	.align		4
.L_483:
        /*0690*/ 	.byte	0x04, 0x2f
        /*0692*/ 	.short	(.L_485 - .L_484)
	.align		4
.L_484:
        /*0694*/ 	.word	index@(_ZN2at6native13reduce_kernelILi256ELi2ENS0_8ReduceOpIN3c108BFloat16ENS0_14func_wrapper_tIS4_NS0_55_GLOBAL__N__0955718d_22_SparseCsrTensorMath_cu_868dd54514ReductionMulOpIS4_EEEEjS4_Li4ELi4EEEEEvT1_)
        /*0698*/ 	.word	0x00000024


	//----- nvinfo : EIATTR_FRAME_SIZE
	.align		4
.L_485:
        /*069c*/ 	.byte	0x04, 0x11
        /*069e*/ 	.short	(.L_487 - .L_486)
	.align		4
.L_486:
        /*06a0*/ 	.word	index@(_ZN2at6native13reduce_kernelILi256ELi2ENS0_8ReduceOpIN3c108BFloat16ENS0_14func_wrapper_tIS4_NS0_55_GLOBAL__N__0955718d_22_SparseCsrTensorMath_cu_868dd54514ReductionMulOpIS4_EEEEjS4_Li4ELi4EEEEEvT1_)
        /*06a4*/ 	.word	0x00000000


	//----- nvinfo : EIATTR_REGCOUNT
	.align		4
.L_487:
        /*06a8*/ 	.byte	0x04, 0x2f
        /*06aa*/ 	.short	(.L_489 - .L_488)
	.align		4
.L_488:
        /*06ac*/ 	.word	index@(_ZN2at6native13reduce_kernelILi512ELi1ENS0_8ReduceOpIN3c108BFloat16ENS0_14func_wrapper_tIS4_NS0_55_GLOBAL__N__0955718d_22_SparseCsrTensorMath_cu_868dd54514ReductionMulOpIS4_EEEEjS4_Li4ELi4EEEEEvT1_)
        /*06b0*/ 	.word	0x0000001c


	//----- nvinfo : EIATTR_FRAME_SIZE
	.align		4
.L_489:
        /*06b4*/ 	.byte	0x04, 0x11
        /*06b6*/ 	.short	(.L_491 - .L_490)
	.align		4
.L_490:
        /*06b8*/ 	.word	index@(_ZN2at6native13reduce_kernelILi512ELi1ENS0_8ReduceOpIN3c108BFloat16ENS0_14func_wrapper_tIS4_NS0_55_GLOBAL__N__0955718d_22_SparseCsrTensorMath_cu_868dd54514ReductionMulOpIS4_EEEEjS4_Li4ELi4EEEEEvT1_)
        /*06bc*/ 	.word	0x00000000


	//----- nvinfo : EIATTR_REGCOUNT
	.align		4
.L_491:
        /*06c0*/ 	.byte	0x04, 0x2f
        /*06c2*/ 	.short	(.L_493 - .L_492)
	.align		4
.L_492:
        /*06c4*/ 	.word	index@(_ZN2at6native55_GLOBAL__N__0955718d_22_SparseCsrTensorMath_cu_868dd54543convert_indices_from_coo_to_csr_cuda_kernelIhiEEvPT0_PKT_ll)
        /*06c8*/ 	.word	0x0000000e


	//----- nvinfo : EIATTR_FRAME_SIZE
	.align		4
.L_493:
        /*06cc*/ 	.byte	0x04, 0x11
        /*06ce*/ 	.short	(.L_495 - .L_494)
	.align		4
.L_494:
        /*06d0*/ 	.word	index@(_ZN2at6native55_GLOBAL__N__0955718d_22_SparseCsrTensorMath_cu_868dd54543convert_indices_from_coo_to_csr_cuda_kernelIhiEEvPT0_PKT_ll)
        /*06d4*/ 	.word	0x00000000


	//----- nvinfo : EIATTR_REGCOUNT
	.align		4
.L_495:
        /*06d8*/ 	.byte	0x04, 0x2f
        /*06da*/ 	.short	(.L_497 - .L_496)
	.align		4
.L_496:
        /*06dc*/ 	.word	index@(_ZN2at6native55_GLOBAL__N__0955718d_22_SparseCsrTensorMath_cu_868dd54543convert_indices_from_coo_to_csr_cuda_kernelIaiEEvPT0_PKT_ll)
        /*06e0*/ 	.word	0x0000000e


	//----- nvinfo : EIATTR_FRAME_SIZE
	.align		4
.L_497:
        /*06e4*/ 	.byte	0x04, 0x11
        /*06e6*/ 	.short	(.L_499 - .L_498)
	.align		4
.L_498:
        /*06e8*/ 	.word	index@(_ZN2at6native55_GLOBAL__N__0955718d_22_SparseCsrTensorMath_cu_868dd54543convert_indices_from_coo_to_csr_cuda_kernelIaiEEvPT0_PKT_ll)
        /*06ec*/ 	.word	0x00000000


	//----- nvinfo : EIATTR_REGCOUNT
	.align		4
.L_499:
        /*06f0*/ 	.byte	0x04, 0x2f
        /*06f2*/ 	.short	(.L_501 - .L_500)
	.align		4
.L_500:
        /*06f4*/ 	.word	index@(_ZN2at6native55_GLOBAL__N__0955718d_22_SparseCsrTensorMath_cu_868dd54543convert_indices_from_coo_to_csr_cuda_kernelIiiEEvPT0_PKT_ll)
        /*06f8*/ 	.word	0x0000000e


	//----- nvinfo : EIATTR_FRAME_SIZE
	.align		4
.L_501:
        /*06fc*/ 	.byte	0x04, 0x11
        /*06fe*/ 	.short	(.L_503 - .L_502)
	.align		4
.L_502:
        /*0700*/ 	.word	index@(_ZN2at6native55_GLOBAL__N__0955718d_22_SparseCsrTensorMath_cu_868dd54543convert_indices_from_coo_to_csr_cuda_kernelIiiEEvPT0_PKT_ll)
        /*0704*/ 	.word	0x00000000


	//----- nvinfo : EIATTR_REGCOUNT
	.align		4
.L_503:
        /*0708*/ 	.byte	0x04, 0x2f
        /*070a*/ 	.short	(.L_505 - .L_504)
	.align		4
.L_504:
        /*070c*/ 	.word	index@(_ZN2at6native55_GLOBAL__N__0955718d_22_SparseCsrTensorMath_cu_868dd54543convert_indices_from_coo_to_csr_cuda_kernelIliEEvPT0_PKT_ll)
        /*0710*/ 	.word	0x00000010


	//----- nvinfo : EIATTR_FRAME_SIZE
	.align		4
.L_505:
        /*0714*/ 	.byte	0x04, 0x11
        /*0716*/ 	.short	(.L_507 - .L_506)
	.align		4
.L_506:
        /*0718*/ 	.word	index@(_ZN2at6native55_GLOBAL__N__0955718d_22_SparseCsrTensorMath_cu_868dd54543convert_indices_from_coo_to_csr_cuda_kernelIliEEvPT0_PKT_ll)
        /*071c*/ 	.word	0x00000000


	//----- nvinfo : EIATTR_REGCOUNT
	.align		4
.L_507:
        /*0720*/ 	.byte	0x04, 0x2f
        /*0722*/ 	.short	(.L_509 - .L_508)
	.align		4
.L_508:
        /*0724*/ 	.word	index@(_ZN2at6native55_GLOBAL__N__0955718d_22_SparseCsrTensorMath_cu_868dd54543convert_indices_from_coo_to_csr_cuda_kernelIsiEEvPT0_PKT_ll)
        /*0728*/ 	.word	0x0000000e


	//----- nvinfo : EIATTR_FRAME_SIZE
	.align		4
.L_509:
        /*072c*/ 	.byte	0x04, 0x11
        /*072e*/ 	.short	(.L_511 - .L_510)
	.align		4
.L_510:
        /*0730*/ 	.word	index@(_ZN2at6native55_GLOBAL__N__0955718d_22_SparseCsrTensorMath_cu_868dd54543convert_indices_from_coo_to_csr_cuda_kernelIsiEEvPT0_PKT_ll)
        /*0734*/ 	.word	0x00000000


	//----- nvinfo : EIATTR_REGCOUNT
	.align		4
.L_511:
        /*0738*/ 	.byte	0x04, 0x2f
        /*073a*/ 	.short	(.L_513 - .L_512)
	.align		4
.L_512:
        /*073c*/ 	.word	index@(_ZN2at6native55_GLOBAL__N__0955718d_22_SparseCsrTensorMath_cu_868dd54543convert_indices_from_coo_to_csr_cuda_kernelIhlEEvPT0_PKT_ll)
        /*0740*/ 	.word	0x0000000f


	//----- nvinfo : EIATTR_FRAME_SIZE
	.align		4
.L_513:
        /*0744*/ 	.byte	0x04, 0x11
        /*0746*/ 	.short	(.L_515 - .L_514)
	.align		4
.L_514:
        /*0748*/ 	.word	index@(_ZN2at6native55_GLOBAL__N__0955718d_22_SparseCsrTensorMath_cu_868dd54543convert_indices_from_coo_to_csr_cuda_kernelIhlEEvPT0_PKT_ll)
        /*074c*/ 	.word	0x00000000


	//----- nvinfo : EIATTR_REGCOUNT
	.align		4
.L_515:
        /*0750*/ 	.byte	0x04, 0x2f
        /*0752*/ 	.short	(.L_517 - .L_516)
	.align		4
.L_516:
        /*0754*/ 	.word	index@(_ZN2at6native55_GLOBAL__N__0955718d_22_SparseCsrTensorMath_cu_868dd54543convert_indices_from_coo_to_csr_cuda_kernelIalEEvPT0_PKT_ll)
        /*0758*/ 	.word	0x0000000f


	//----- nvinfo : EIATTR_FRAME_SIZE
	.align		4
.L_517:
        /*075c*/ 	.byte	0x04, 0x11
        /*075e*/ 	.short	(.L_519 - .L_518)
	.align		4
.L_518:
        /*0760*/ 	.word	index@(_ZN2at6native55_GLOBAL__N__0955718d_22_SparseCsrTensorMath_cu_868dd54543convert_indices_from_coo_to_csr_cuda_kernelIalEEvPT0_PKT_ll)
        /*0764*/ 	.word	0x00000000


	//----- nvinfo : EIATTR_REGCOUNT
	.align		4
.L_519:
        /*0768*/ 	.byte	0x04, 0x2f
        /*076a*/ 	.short	(.L_521 - .L_520)
	.align		4
.L_520:
        /*076c*/ 	.word	index@(_ZN2at6native55_GLOBAL__N__0955718d_22_SparseCsrTensorMath_cu_868dd54543convert_indices_from_coo_to_csr_cuda_kernelIilEEvPT0_PKT_ll)
        /*0770*/ 	.word	0x0000000f


	//----- nvinfo : EIATTR_FRAME_SIZE
	.align		4
.L_521:
        /*0774*/ 	.byte	0x04, 0x11
        /*0776*/ 	.short	(.L_523 - .L_522)
	.align		4
.L_522:
        /*0778*/ 	.word	index@(_ZN2at6native55_GLOBAL__N__0955718d_22_SparseCsrTensorMath_cu_868dd54543convert_indices_from_coo_to_csr_cuda_kernelIilEEvPT0_PKT_ll)
        /*077c*/ 	.word	0x00000000


	//----- nvinfo : EIATTR_REGCOUNT
	.align		4
.L_523:
        /*0780*/ 	.byte	0x04, 0x2f
        /*0782*/ 	.short	(.L_525 - .L_524)
	.align		4
.L_524:
        /*0784*/ 	.word	index@(_ZN2at6native55_GLOBAL__N__0955718d_22_SparseCsrTensorMath_cu_868dd54543convert_indices_from_coo_to_csr_cuda_kernelIllEEvPT0_PKT_ll)
        /*0788*/ 	.word	0x00000010


	//----- nvinfo : EIATTR_FRAME_SIZE
	.align		4
.L_525:
        /*078c*/ 	.byte	0x04, 0x11
        /*078e*/ 	.short	(.L_527 - .L_526)
	.align		4
.L_526:
        /*0790*/ 	.word	index@(_ZN2at6native55_GLOBAL__N__0955718d_22_SparseCsrTensorMath_cu_868dd54543convert_indices_from_coo_to_csr_cuda_kernelIllEEvPT0_PKT_ll)
        /*0794*/ 	.word	0x00000000


	//----- nvinfo : EIATTR_REGCOUNT
	.align		4
.L_527:
        /*0798*/ 	.byte	0x04, 0x2f
        /*079a*/ 	.short	(.L_529 - .L_528)
	.align		4
.L_528:
        /*079c*/ 	.word	index@(_ZN2at6native55_GLOBAL__N__0955718d_22_SparseCsrTensorMath_cu_868dd54543convert_indices_from_coo_to_csr_cuda_kernelIslEEvPT0_PKT_ll)
        /*07a0*/ 	.word	0x0000000f


	//----- nvinfo : EIATTR_FRAME_SIZE
	.align		4
.L_529:
        /*07a4*/ 	.byte	0x04, 0x11
        /*07a6*/ 	.short	(.L_531 - .L_530)
	.align		4
.L_530:
        /*07a8*/ 	.word	index@(_ZN2at6native55_GLOBAL__N__0955718d_22_SparseCsrTensorMath_cu_868dd54543convert_indices_from_coo_to_csr_cuda_kernelIslEEvPT0_PKT_ll)
        /*07ac*/ 	.word	0x00000000


	//----- nvinfo : EIATTR_REGCOUNT
	.align		4
.L_531:
        /*07b0*/ 	.byte	0x04, 0x2f
        /*07b2*/ 	.short	(.L_533 - .L_532)
	.align		4
.L_532:
        /*07b4*/ 	.word	index@(_ZN2at6native55_GLOBAL__N__0955718d_22_SparseCsrTensorMath_cu_868dd54543convert_indices_from_csr_to_coo_cuda_kernelIhiEEvPT0_PKT_lll)
        /*07b8*/ 	.word	0x00000014


	//----- nvinfo : EIATTR_FRAME_SIZE
	.align		4
.L_533:
        /*07bc*/ 	.byte	0x04, 0x11
        /*07be*/ 	.short	(.L_535 - .L_534)
	.align		4
.L_534:
        /*07c0*/ 	.word	index@($__internal_9_$__cuda_sm20_div_s64)
        /*07c4*/ 	.word	0x00000000


	//----- nvinfo : EIATTR_FRAME_SIZE
	.align		4
.L_535:
        /*07c8*/ 	.byte	0x04, 0x11
        /*07ca*/ 	.short	(.L_537 - .L_536)
	.align		4
.L_536:
        /*07cc*/ 	.word	index@(_ZN2at6native55_GLOBAL__N__0955718d_22_SparseCsrTensorMath_cu_868dd54543convert_indices_from_csr_to_coo_cuda_kernelIhiEEvPT0_PKT_lll)
        /*07d0*/ 	.word	0x00000000


	//----- nvinfo : EIATTR_REGCOUNT
	.align		4
.L_537:
        /*07d4*/ 	.byte	0x04, 0x2f
        /*07d6*/ 	.short	(.L_539 - .L_538)
	.align		4
.L_538:
        /*07d8*/ 	.word	index@(_ZN2at6native55_GLOBAL__N__0955718d_22_SparseCsrTensorMath_cu_868dd54543convert_indices_from_csr_to_coo_cuda_kernelIaiEEvPT0_PKT_lll)
        /*07dc*/ 	.word	0x00000014


	//----- nvinfo : EIATTR_FRAME_SIZE
	.align		4
.L_539:
        /*07e0*/ 	.byte	0x04, 0x11
        /*07e2*/ 	.short	(.L_541 - .L_540)
	.align		4
.L_540:
        /*07e4*/ 	.word	index@($__internal_8_$__cuda_sm20_div_s64)
        /*07e8*/ 	.word	0x00000000


	//----- nvinfo : EIATTR_FRAME_SIZE
	.align		4
.L_541:
        /*07ec*/ 	.byte	0x04, 0x11
        /*07ee*/ 	.short	(.L_543 - .L_542)
	.align		4
.L_542:
        /*07f0*/ 	.word	index@(_ZN2at6native55_GLOBAL__N__0955718d_22_SparseCsrTensorMath_cu_868dd54543convert_indices_from_csr_to_coo_cuda_kernelIaiEEvPT0_PKT_lll)
        /*07f4*/ 	.word	0x00000000


	//----- nvinfo : EIATTR_REGCOUNT
	.align		4
.L_543:
        /*07f8*/ 	.byte	0x04, 0x2f
        /*07fa*/ 	.short	(.L_545 - .L_544)
	.align		4
.L_544:
        /*07fc*/ 	.word	index@(_ZN2at6native55_GLOBAL__N__0955718d_22_SparseCsrTensorMath_cu_868dd54543convert_indices_from_csr_to_coo_cuda_kernelIiiEEvPT0_PKT_lll)
        /*0800*/ 	.word	0x00000014


	//----- nvinfo : EIATTR_FRAME_SIZE
	.align		4
.L_545:
        /*0804*/ 	.byte	0x04, 0x11
        /*0806*/ 	.short	(.L_547 - .L_546)
	.align		4
.L_546:
        /*0808*/ 	.word	index@($__internal_7_$__cuda_sm20_div_s64)
        /*080c*/ 	.word	0x00000000


	//----- nvinfo : EIATTR_FRAME_SIZE
	.align		4
.L_547:
        /*0810*/ 	.byte	0x04, 0x11
        /*0812*/ 	.short	(.L_549 - .L_548)
	.align		4
.L_548:
        /*0814*/ 	.word	index@(_ZN2at6native55_GLOBAL__N__0955718d_22_SparseCsrTensorMath_cu_868dd54543convert_indices_from_csr_to_coo_cuda_kernelIiiEEvPT0_PKT_lll)
        /*0818*/ 	.word	0x00000000


	//----- nvinfo : EIATTR_REGCOUNT
	.align		4
.L_549:
        /*081c*/ 	.byte	0x04, 0x2f
        /*081e*/ 	.short	(.L_551 - .L_550)
	.align		4
.L_550:
        /*0820*/ 	.word	index@(_ZN2at6native55_GLOBAL__N__0955718d_22_SparseCsrTensorMath_cu_868dd54543convert_indices_from_csr_to_coo_cuda_kernelIliEEvPT0_PKT_lll)
        /*0824*/ 	.word	0x00000014


	//----- nvinfo : EIATTR_FRAME_SIZE
	.align		4
.L_551:
        /*0828*/ 	.byte	0x04, 0x11
        /*082a*/ 	.short	(.L_553 - .L_552)
	.align		4
.L_552:
        /*082c*/ 	.word	index@($__internal_6_$__cuda_sm20_div_s64)
        /*0830*/ 	.word	0x00000000


	//----- nvinfo : EIATTR_FRAME_SIZE
	.align		4
.L_553:
        /*0834*/ 	.byte	0x04, 0x11
        /*0836*/ 	.short	(.L_555 - .L_554)
	.align		4
.L_554:
        /*0838*/ 	.word	index@(_ZN2at6native55_GLOBAL__N__0955718d_22_SparseCsrTensorMath_cu_868dd54543convert_indices_from_csr_to_coo_cuda_kernelIliEEvPT0_PKT_lll)
        /*083c*/ 	.word	0x00000000


	//----- nvinfo : EIATTR_REGCOUNT
	.align		4
.L_555:
        /*0840*/ 	.byte	0x04, 0x2f
        /*0842*/ 	.short	(.L_557 - .L_556)
	.align		4
.L_556:
        /*0844*/ 	.word	index@(_ZN2at6native55_GLOBAL__N__0955718d_22_SparseCsrTensorMath_cu_868dd54543convert_indices_from_csr_to_coo_cuda_kernelIsiEEvPT0_PKT_lll)
        /*0848*/ 	.word	0x00000014


	//----- nvinfo : EIATTR_FRAME_SIZE
	.align		4
.L_557:
        /*084c*/ 	.byte	0x04, 0x11
        /*084e*/ 	.short	(.L_559 - .L_558)
	.align		4
.L_558:
        /*0850*/ 	.word	index@($__internal_5_$__cuda_sm20_div_s64)
        /*0854*/ 	.word	0x00000000


	//----- nvinfo : EIATTR_FRAME_SIZE
	.align		4
.L_559:
        /*0858*/ 	.byte	0x04, 0x11
        /*085a*/ 	.short	(.L_561 - .L_560)
	.align		4
.L_560:
        /*085c*/ 	.word	index@(_ZN2at6native55_GLOBAL__N__0955718d_22_SparseCsrTensorMath_cu_868dd54543convert_indices_from_csr_to_coo_cuda_kernelIsiEEvPT0_PKT_lll)
        /*0860*/ 	.word	0x00000000


	//----- nvinfo : EIATTR_REGCOUNT
	.align		4
.L_561:
        /*0864*/ 	.byte	0x04, 0x2f
        /*0866*/ 	.short	(.L_563 - .L_562)
	.align		4
.L_562:
        /*0868*/ 	.word	index@(_ZN2at6native55_GLOBAL__N__0955718d_22_SparseCsrTensorMath_cu_868dd54543convert_indices_from_csr_to_coo_cuda_kernelIhlEEvPT0_PKT_lll)
        /*086c*/ 	.word	0x00000014


	//----- nvinfo : EIATTR_FRAME_SIZE
	.align		4
.L_563:
        /*0870*/ 	.byte	0x04, 0x11
        /*0872*/ 	.short	(.L_565 - .L_564)
	.align		4
.L_564:
        /*0874*/ 	.word	index@($__internal_4_$__cuda_sm20_div_s64)
        /*0878*/ 	.word	0x00000000


	//----- nvinfo : EIATTR_FRAME_SIZE
	.align		4
.L_565:
        /*087c*/ 	.byte	0x04, 0x11
        /*087e*/ 	.short	(.L_567 - .L_566)
	.align		4
.L_566:
        /*0880*/ 	.word	index@(_ZN2at6native55_GLOBAL__N__0955718d_22_SparseCsrTensorMath_cu_868dd54543convert_indices_from_csr_to_coo_cuda_kernelIhlEEvPT0_PKT_lll)
        /*0884*/ 	.word	0x00000000


	//----- nvinfo : EIATTR_REGCOUNT
	.align		4
.L_567:
        /*0888*/ 	.byte	0x04, 0x2f
        /*088a*/ 	.short	(.L_569 - .L_568)
	.align		4
.L_568:
        /*088c*/ 	.word	index@(_ZN2at6native55_GLOBAL__N__0955718d_22_SparseCsrTensorMath_cu_868dd54543convert_indices_from_csr_to_coo_cuda_kernelIalEEvPT0_PKT_lll)
        /*0890*/ 	.word	0x00000014


	//----- nvinfo : EIATTR_FRAME_SIZE
	.align		4
.L_569:
        /*0894*/ 	.byte	0x04, 0x11
        /*0896*/ 	.short	(.L_571 - .L_570)
	.align		4
.L_570:
        /*0898*/ 	.word	index@($__internal_3_$__cuda_sm20_div_s64)
        /*089c*/ 	.word	0x00000000


	//----- nvinfo : EIATTR_FRAME_SIZE
	.align		4
.L_571:
        /*08a0*/ 	.byte	0x04, 0x11
        /*08a2*/ 	.short	(.L_573 - .L_572)
	.align		4
.L_572:
        /*08a4*/ 	.word	index@(_ZN2at6native55_GLOBAL__N__0955718d_22_SparseCsrTensorMath_cu_868dd54543convert_indices_from_csr_to_coo_cuda_kernelIalEEvPT0_PKT_lll)
        /*08a8*/ 	.word	0x00000000


	//----- nvinfo : EIATTR_REGCOUNT
	.align		4
.L_573:
        /*08ac*/ 	.byte	0x04, 0x2f
        /*08ae*/ 	.short	(.L_575 - .L_574)
	.align		4
.L_574:
        /*08b0*/ 	.word	index@(_ZN2at6native55_GLOBAL__N__0955718d_22_SparseCsrTensorMath_cu_868dd54543convert_indices_from_csr_to_coo_cuda_kernelIilEEvPT0_PKT_lll)
        /*08b4*/ 	.word	0x00000014


	//----- nvinfo : EIATTR_FRAME_SIZE
	.align		4
.L_575:
        /*08b8*/ 	.byte	0x04, 0x11
        /*08ba*/ 	.short	(.L_577 - .L_576)
	.align		4
.L_576:
        /*08bc*/ 	.word	index@($__internal_2_$__cuda_sm20_div_s64)
        /*08c0*/ 	.word	0x00000000


	//----- nvinfo : EIATTR_FRAME_SIZE
	.align		4
.L_577:
        /*08c4*/ 	.byte	0x04, 0x11
        /*08c6*/ 	.short	(.L_579 - .L_578)
	.align		4
.L_578:
        /*08c8*/ 	.word	index@(_ZN2at6native55_GLOBAL__N__0955718d_22_SparseCsrTensorMath_cu_868dd54543convert_indices_from_csr_to_coo_cuda_kernelIilEEvPT0_PKT_lll)
        /*08cc*/ 	.word	0x00000000


	//----- nvinfo : EIATTR_REGCOUNT
	.align		4
.L_579:
        /*08d0*/ 	.byte	0x04, 0x2f
        /*08d2*/ 	.short	(.L_581 - .L_580)
	.align		4
.L_580:
        /*08d4*/ 	.word	index@(_ZN2at6native55_GLOBAL__N__0955718d_22_SparseCsrTensorMath_cu_868dd54543convert_indices_from_csr_to_coo_cuda_kernelIllEEvPT0_PKT_lll)
        /*08d8*/ 	.word	0x00000014


	//----- nvinfo : EIATTR_FRAME_SIZE
	.align		4
.L_581:
        /*08dc*/ 	.byte	0x04, 0x11
        /*08de*/ 	.short	(.L_583 - .L_582)
	.align		4
.L_582:
        /*08e0*/ 	.word	index@($__internal_1_$__cuda_sm20_div_s64)
        /*08e4*/ 	.word	0x00000000


	//----- nvinfo : EIATTR_FRAME_SIZE
	.align		4
.L_583:
        /*08e8*/ 	.byte	0x04, 0x11
        /*08ea*/ 	.short	(.L_585 - .L_584)
	.align		4
.L_584:
        /*08ec*/ 	.word	index@(_ZN2at6native55_GLOBAL__N__0955718d_22_SparseCsrTensorMath_cu_868dd54543convert_indices_from_csr_to_coo_cuda_kernelIllEEvPT0_PKT_lll)
        /*08f0*/ 	.word	0x00000000


	//----- nvinfo : EIATTR_REGCOUNT
	.align		4
.L_585:
        /*08f4*/ 	.byte	0x04, 0x2f
        /*08f6*/ 	.short	(.L_587 - .L_586)
	.align		4
.L_586:
        /*08f8*/ 	.word	index@(_ZN2at6native55_GLOBAL__N__0955718d_22_SparseCsrTensorMath_cu_868dd54543convert_indices_from_csr_to_coo_cuda_kernelIslEEvPT0_PKT_lll)
        /*08fc*/ 	.word	0x00000014


	//----- nvinfo : EIATTR_FRAME_SIZE
	.align		4
.L_587:
        /*0900*/ 	.byte	0x04, 0x11
        /*0902*/ 	.short	(.L_589 - .L_588)
	.align		4
.L_588:
        /*0904*/ 	.word	index@($__internal_0_$__cuda_sm20_div_s64)
        /*0908*/ 	.word	0x00000000


	//----- nvinfo : EIATTR_FRAME_SIZE
	.align		4
.L_589:
        /*090c*/ 	.byte	0x04, 0x11
        /*090e*/ 	.short	(.L_591 - .L_590)
	.align		4
.L_590:
        /*0910*/ 	.word	index@(_ZN2at6native55_GLOBAL__N__0955718d_22_SparseCsrTensorMath_cu_868dd54543convert_indices_from_csr_to_coo_cuda_kernelIslEEvPT0_PKT_lll)
        /*0914*/ 	.word	0x00000000


	//----- nvinfo : EIATTR_REGCOUNT
	.align		4
.L_591:
        /*0918*/ 	.byte	0x04, 0x2f
        /*091a*/ 	.short	(.L_593 - .L_592)
	.align		4
.L_592:
        /*091c*/ 	.word	index@(_ZN2at6native55_GLOBAL__N__0955718d_22_SparseCsrTensorMath_cu_868dd54534reduce_sparse_csr_dim0_cuda_kernelIhiNS1_14ReductionAddOpIlEElEEvPT2_PKT0_lPKT_S9_lT1_)
        /*0920*/ 	.word	0x00000020


	//----- nvinfo : EIATTR_FRAME_SIZE
	.align		4
.L_593:
        /*0924*/ 	.byte	0x04, 0x11
        /*0926*/ 	.short	(.L_595 - .L_594)
	.align		4
.L_594:
        /*0928*/ 	.word	index@(_ZN2at6native55_GLOBAL__N__0955718d_22_SparseCsrTensorMath_cu_868dd54534reduce_sparse_csr_dim0_cuda_kernelIhiNS1_14ReductionAddOpIlEElEEvPT2_PKT0_lPKT_S9_lT1_)
        /*092c*/ 	.word	0x00000000


	//----- nvinfo : EIATTR_REGCOUNT
	.align		4
.L_595:
        /*0930*/ 	.byte	0x04, 0x2f
        /*0932*/ 	.short	(.L_597 - .L_596)
	.align		4
.L_596:
        /*0934*/ 	.word	index@(_ZN2at6native55_GLOBAL__N__0955718d_22_SparseCsrTensorMath_cu_868dd54534reduce_sparse_csr_dim0_cuda_kernelIhlNS1_14ReductionAddOpIlEElEEvPT2_PKT0_lPKT_S9_lT1_)
        /*0938*/ 	.word	0x00000020


	//----- nvinfo : EIATTR_FRAME_SIZE
	.align		4
.L_597:
        /*093c*/ 	.byte	0x04, 0x11
        /*093e*/ 	.short	(.L_599 - .L_598)
	.align		4
.L_598:
        /*0940*/ 	.word	index@(_ZN2at6native55_GLOBAL__N__0955718d_22_SparseCsrTensorMath_cu_868dd54534reduce_sparse_csr_dim0_cuda_kernelIhlNS1_14ReductionAddOpIlEElEEvPT2_PKT0_lPKT_S9_lT1_)
        /*0944*/ 	.word	0x00000000


	//----- nvinfo : EIATTR_REGCOUNT
	.align		4
.L_599:
        /*0948*/ 	.byte	0x04, 0x2f
        /*094a*/ 	.short	(.L_601 - .L_600)
	.align		4
.L_600:
        /*094c*/ 	.word	index@(_ZN2at6native55_GLOBAL__N__0955718d_22_SparseCsrTensorMath_cu_868dd54536reduce_crow_indices_dim1_cuda_kernelIiEEvPT_S4_PKS3_l)
        /*0950*/ 	.word	0x00000014


	//----- nvinfo : EIATTR_FRAME_SIZE
	.align		4
.L_601:
        /*0954*/ 	.byte	0x04, 0x11
        /*0956*/ 	.short	(.L_603 - .L_602)
	.align		4
.L_602:
        /*0958*/ 	.word	index@(_ZN2at6native55_GLOBAL__N__0955718d_22_SparseCsrTensorMath_cu_868dd54536reduce_crow_indices_dim1_cuda_kernelIiEEvPT_S4_PKS3_l)
        /*095c*/ 	.word	0x00000000


	//----- nvinfo : EIATTR_REGCOUNT
	.align		4
.L_603:
        /*0960*/ 	.byte	0x04, 0x2f
        /*0962*/ 	.short	(.L_605 - .L_604)
	.align		4
.L_604:
        /*0964*/ 	.word	index@(_ZN2at6native55_GLOBAL__N__0955718d_22_SparseCsrTensorMath_cu_868dd54536reduce_crow_indices_dim1_cuda_kernelIlEEvPT_S4_PKS3_l)
        /*0968*/ 	.word	0x00000018


	//----- nvinfo : EIATTR_FRAME_SIZE
	.align		4
.L_605:
        /*096c*/ 	.byte	0x04, 0x11
        /*096e*/ 	.short	(.L_607 - .L_606)
	.align		4
.L_606:
        /*0970*/ 	.word	index@(_ZN2at6native55_GLOBAL__N__0955718d_22_SparseCsrTensorMath_cu_868dd54536reduce_crow_indices_dim1_cuda_kernelIlEEvPT_S4_PKS3_l)
        /*0974*/ 	.word	0x00000000


	//----- nvinfo : EIATTR_REGCOUNT
	.align		4
.L_607:
        /*0978*/ 	.byte	0x04, 0x2f
        /*097a*/ 	.short	(.L_609 - .L_608)
	.align		4
.L_608:
        /*097c*/ 	.word	index@(_ZN2at6native55_GLOBAL__N__0955718d_22_SparseCsrTensorMath_cu_868dd54534reduce_sparse_csr_dim1_cuda_kernelIhiNS1_14ReductionAddOpIlEElEEvPT2_PKT_PKT0_SC_lT1_)
        /*0980*/ 	.word	0x0000001d


	//----- nvinfo : EIATTR_FRAME_SIZE
	.align		4
.L_609:
        /*0984*/ 	.byte	0x04, 0x11
        /*0986*/ 	.short	(.L_611 - .L_610)
	.align		4
.L_610:
        /*0988*/ 	.word	index@(_ZN2at6native55_GLOBAL__N__0955718d_22_SparseCsrTensorMath_cu_868dd54534reduce_sparse_csr_dim1_cuda_kernelIhiNS1_14ReductionAddOpIlEElEEvPT2_PKT_PKT0_SC_lT1_)
        /*098c*/ 	.word	0x00000000


	//----- nvinfo : EIATTR_REGCOUNT
	.align		4
.L_611:
        /*0990*/ 	.byte	0x04, 0x2f
        /*0992*/ 	.short	(.L_613 - .L_612)
	.align		4
.L_612:
        /*0994*/ 	.word	index@(_ZN2at6native55_GLOBAL__N__0955718d_22_SparseCsrTensorMath_cu_868dd54534reduce_sparse_csr_dim1_cuda_kernelIhlNS1_14ReductionAddOpIlEElEEvPT2_PKT_PKT0_SC_lT1_)
        /*0998*/ 	.word	0x0000001d


	//----- nvinfo : EIATTR_FRAME_SIZE
	.align		4
.L_613:
        /*099c*/ 	.byte	0x04, 0x11
        /*099e*/ 	.short	(.L_615 - .L_614)
	.align		4
.L_614:
        /*09a0*/ 	.word	index@(_ZN2at6native55_GLOBAL__N__0955718d_22_SparseCsrTensorMath_cu_868dd54534reduce_sparse_csr_dim1_cuda_kernelIhlNS1_14ReductionAddOpIlEElEEvPT2_PKT_PKT0_SC_lT1_)
        /*09a4*/ 	.word	0x00000000


	//----- nvinfo : EIATTR_REGCOUNT
	.align		4
.L_615:
        /*09a8*/ 	.byte	0x04, 0x2f
        /*09aa*/ 	.short	(.L_617 - .L_616)
	.align		4
.L_616:
        /*09ac*/ 	.word	index@(_ZN2at6native55_GLOBAL__N__0955718d_22_SparseCsrTensorMath_cu_868dd54534reduce_sparse_csr_dim0_cuda_kernelIaiNS1_14ReductionAddOpIlEElEEvPT2_PKT0_lPKT_S9_lT1_)
        /*09b0*/ 	.word	0x0000001c


	//----- nvinfo : EIATTR_FRAME_SIZE
	.align		4
.L_617:
        /*09b4*/ 	.byte	0x04, 0x11
        /*09b6*/ 	.short	(.L_619 - .L_618)
	.align		4
.L_618:
        /*09b8*/ 	.word	index@(_ZN2at6native55_GLOBAL__N__0955718d_22_SparseCsrTensorMath_cu_868dd54534reduce_sparse_csr_dim0_cuda_kernelIaiNS1_14ReductionAddOpIlEElEEvPT2_PKT0_lPKT_S9_lT1_)
        /*09bc*/ 	.word	0x00000000


	//----- nvinfo : EIATTR_REGCOUNT
	.align		4
.L_619:
        /*09c0*/ 	.byte	0x04, 0x2f
        /*09c2*/ 	.short	(.L_621 - .L_620)
	.align		4
.L_620:
        /*09c4*/ 	.word	index@(_ZN2at6native55_GLOBAL__N__0955718d_22_SparseCsrTensorMath_cu_868dd54534reduce_sparse_csr_dim0_cuda_kernelIalNS1_14ReductionAddOpIlEElEEvPT2_PKT0_lPKT_S9_lT1_)
        /*09c8*/ 	.word	0x0000001c


	//----- nvinfo : EIATTR_FRAME_SIZE
	.align		4
.L_621:
        /*09cc*/ 	.byte	0x04, 0x11
        /*09ce*/ 	.short	(.L_623 - .L_622)
	.align		4
.L_622:
        /*09d0*/ 	.word	index@(_ZN2at6native55_GLOBAL__N__0955718d_22_SparseCsrTensorMath_cu_868dd54534reduce_sparse_csr_dim0_cuda_kernelIalNS1_14ReductionAddOpIlEElEEvPT2_PKT0_lPKT_S9_lT1_)
        /*09d4*/ 	.word	0x00000000


	//----- nvinfo : EIATTR_REGCOUNT
	.align		4
.L_623:
        /*09d8*/ 	.byte	0x04, 0x2f
        /*09da*/ 	.short	(.L_625 - .L_624)
	.align		4
.L_624:
        /*09dc*/ 	.word	index@(_ZN2at6native55_GLOBAL__N__0955718d_22_SparseCsrTensorMath_cu_868dd54534reduce_sparse_csr_dim1_cuda_kernelIaiNS1_14ReductionAddOpIlEElEEvPT2_PKT_PKT0_SC_lT1_)
        /*09e0*/ 	.word	0x0000001e


	//----- nvinfo : EIATTR_FRAME_SIZE
	.align		4
.L_625:
        /*09e4*/ 	.byte	0x04, 0x11
        /*09e6*/ 	.short	(.L_627 - .L_626)
	.align		4
.L_626:
        /*09e8*/ 	.word	index@(_ZN2at6native55_GLOBAL__N__0955718d_22_SparseCsrTensorMath_cu_868dd54534reduce_sparse_csr_dim1_cuda_kernelIaiNS1_14ReductionAddOpIlEElEEvPT2_PKT_PKT0_SC_lT1_)
        /*09ec*/ 	.word	0x00000000


	//----- nvinfo : EIATTR_REGCOUNT
	.align		4
.L_627:
        /*09f0*/ 	.byte	0x04, 0x2f
        /*09f2*/ 	.short	(.L_629 - .L_628)
	.align		4
.L_628:
        /*09f4*/ 	.word	index@(_ZN2at6native55_GLOBAL__N__0955718d_22_SparseCsrTensorMath_cu_868dd54534reduce_sparse_csr_dim1_cuda_kernelIalNS1_14ReductionAddOpIlEElEEvPT2_PKT_PKT0_SC_lT1_)
        /*09f8*/ 	.word	0x0000001f


	//----- nvinfo : EIATTR_FRAME_SIZE
	.align		4
.L_629:
        /*09fc*/ 	.byte	0x04, 0x11
        /*09fe*/ 	.short	(.L_631 - .L_630)
	.align		4
.L_630:
        /*0a00*/ 	.word	index@(_ZN2at6native55_GLOBAL__N__0955718d_22_SparseCsrTensorMath_cu_868dd54534reduce_sparse_csr_dim1_cuda_kernelIalNS1_14ReductionAddOpIlEElEEvPT2_PKT_PKT0_SC_lT1_)
        /*0a04*/ 	.word	0x00000000


	//----- nvinfo : EIATTR_REGCOUNT
	.align		4
.L_631:
        /*0a08*/ 	.byte	0x04, 0x2f
        /*0a0a*/ 	.short	(.L_633 - .L_632)
	.align		4
.L_632:
        /*0a0c*/ 	.word	index@(_ZN2at6native55_GLOBAL__N__0955718d_22_SparseCsrTensorMath_cu_868dd54534reduce_sparse_csr_dim0_cuda_kernelIiiNS1_14ReductionAddOpIlEElEEvPT2_PKT0_lPKT_S9_lT1_)
        /*0a10*/ 	.word	0x0000001c


	//----- nvinfo : EIATTR_FRAME_SIZE
	.align		4
.L_633:
        /*0a14*/ 	.byte	0x04, 0x11
        /*0a16*/ 	.short	(.L_635 - .L_634)
	.align		4
.L_634:
        /*0a18*/ 	.word	index@(_ZN2at6native55_GLOBAL__N__0955718d_22_SparseCsrTensorMath_cu_868dd54534reduce_sparse_csr_dim0_cuda_kernelIiiNS1_14ReductionAddOpIlEElEEvPT2_PKT0_lPKT_S9_lT1_)
        /*0a1c*/ 	.word	0x00000000


	//----- nvinfo : EIATTR_REGCOUNT
	.align		4
.L_635:
        /*0a20*/ 	.byte	0x04, 0x2f
        /*0a22*/ 	.short	(.L_637 - .L_636)
	.align		4
.L_636:
        /*0a24*/ 	.word	index@(_ZN2at6native55_GLOBAL__N__0955718d_22_SparseCsrTensorMath_cu_868dd54534reduce_sparse_csr_dim0_cuda_kernelIilNS1_14ReductionAddOpIlEElEEvPT2_PKT0_lPKT_S9_lT1_)
        /*0a28*/ 	.word	0x0000001c


	//----- nvinfo : EIATTR_FRAME_SIZE
	.align		4
.L_637:
        /*0a2c*/ 	.byte	0x04, 0x11
        /*0a2e*/ 	.short	(.L_639 - .L_638)
	.align		4
.L_638:
        /*0a30*/ 	.word	index@(_ZN2at6native55_GLOBAL__N__0955718d_22_SparseCsrTensorMath_cu_868dd54534reduce_sparse_csr_dim0_cuda_kernelIilNS1_14ReductionAddOpIlEElEEvPT2_PKT0_lPKT_S9_lT1_)
        /*0a34*/ 	.word	0x00000000


	//----- nvinfo : EIATTR_REGCOUNT
	.align		4
.L_639:
        /*0a38*/ 	.byte	0x04, 0x2f
        /*0a3a*/ 	.short	(.L_641 - .L_640)
	.align		4
.L_640:
        /*0a3c*/ 	.word	index@(_ZN2at6native55_GLOBAL__N__0955718d_22_SparseCsrTensorMath_cu_868dd54534reduce_sparse_csr_dim1_cuda_kernelIiiNS1_14ReductionAddOpIlEElEEvPT2_PKT_PKT0_SC_lT1_)
        /*0a40*/ 	.word	0x0000001d


	//----- nvinfo : EIATTR_FRAME_SIZE
	.align		4
.L_641:
        /*0a44*/ 	.byte	0x04, 0x11
        /*0a46*/ 	.short	(.L_643 - .L_642)
	.align		4
.L_642:
        /*0a48*/ 	.word	index@(_ZN2at6native55_GLOBAL__N__0955718d_22_SparseCsrTensorMath_cu_868dd54534reduce_sparse_csr_dim1_cuda_kernelIiiNS1_14ReductionAddOpIlEElEEvPT2_PKT_PKT0_SC_lT1_)
        /*0a4c*/ 	.word	0x00000000


	//----- nvinfo : EIATTR_REGCOUNT
	.align		4
.L_643:
        /*0a50*/ 	.byte	0x04, 0x2f
        /*0a52*/ 	.short	(.L_645 - .L_644)
	.align		4
.L_644:
        /*0a54*/ 	.word	index@(_ZN2at6native55_GLOBAL__N__0955718d_22_SparseCsrTensorMath_cu_868dd54534reduce_sparse_csr_dim1_cuda_kernelIilNS1_14ReductionAddOpIlEElEEvPT2_PKT_PKT0_SC_lT1_)
        /*0a58*/ 	.word	0x0000001f


	//----- nvinfo : EIATTR_FRAME_SIZE
	.align		4
.L_645:
        /*0a5c*/ 	.byte	0x04, 0x11
        /*0a5e*/ 	.short	(.L_647 - .L_646)
	.align		4
.L_646:
        /*0a60*/ 	.word	index@(_ZN2at6native55_GLOBAL__N__0955718d_22_SparseCsrTensorMath_cu_868dd54534reduce_sparse_csr_dim1_cuda_kernelIilNS1_14ReductionAddOpIlEElEEvPT2_PKT_PKT0_SC_lT1_)
        /*0a64*/ 	.word	0x00000000


	//----- nvinfo : EIATTR_REGCOUNT
	.align		4
.L_647:
        /*0a68*/ 	.byte	0x04, 0x2f
        /*0a6a*/ 	.short	(.L_649 - .L_648)
	.align		4
.L_648:
        /*0a6c*/ 	.word	index@(_ZN2at6native55_GLOBAL__N__0955718d_22_SparseCsrTensorMath_cu_868dd54534reduce_sparse_csr_dim0_cuda_kernelIliNS1_14ReductionAddOpIlEElEEvPT2_PKT0_lPKT_S9_lT1_)
        /*0a70*/ 	.word	0x00000020


	//----- nvinfo : EIATTR_FRAME_SIZE
	.align		4
.L_649:
        /*0a74*/ 	.byte	0x04, 0x11
        /*0a76*/ 	.short	(.L_651 - .L_650)
	.align		4
.L_650:
        /*0a78*/ 	.word	index@(_ZN2at6native55_GLOBAL__N__0955718d_22_SparseCsrTensorMath_cu_868dd54534reduce_sparse_csr_dim0_cuda_kernelIliNS1_14ReductionAddOpIlEElEEvPT2_PKT0_lPKT_S9_lT1_)
        /*0a7c*/ 	.word	0x00000000


	//----- nvinfo : EIATTR_REGCOUNT
	.align		4
.L_651:
        /*0a80*/ 	.byte	0x04, 0x2f
        /*0a82*/ 	.short	(.L_653 - .L_652)
	.align		4
.L_652:
        /*0a84*/ 	.word	index@(_ZN2at6native55_GLOBAL__N__0955718d_22_SparseCsrTensorMath_cu_868dd54534reduce_sparse_csr_dim0_cuda_kernelIllNS1_14ReductionAddOpIlEElEEvPT2_PKT0_lPKT_S9_lT1_)
        /*0a88*/ 	.word	0x0000001d


	//----- nvinfo : EIATTR_FRAME_SIZE
	.align		4
.L_653:
        /*0a8c*/ 	.byte	0x04, 0x11
        /*0a8e*/ 	.short	(.L_655 - .L_654)
	.align		4
.L_654:
        /*0a90*/ 	.word	index@(_ZN2at6native55_GLOBAL__N__0955718d_22_SparseCsrTensorMath_cu_868dd54534reduce_sparse_csr_dim0_cuda_kernelIllNS1_14ReductionAddOpIlEElEEvPT2_PKT0_lPKT_S9_lT1_)
        /*0a94*/ 	.word	0x00000000


	//----- nvinfo : EIATTR_REGCOUNT
	.align		4
.L_655:
        /*0a98*/ 	.byte	0x04, 0x2f
        /*0a9a*/ 	.short	(.L_657 - .L_656)
	.align		4
.L_656:
        /*0a9c*/ 	.word	index@(_ZN2at6native55_GLOBAL__N__0955718d_22_SparseCsrTensorMath_cu_868dd54534reduce_sparse_csr_dim1_cuda_kernelIliNS1_14ReductionAddOpIlEElEEvPT2_PKT_PKT0_SC_lT1_)
        /*0aa0*/ 	.word	0x00000020


	//----- nvinfo : EIATTR_FRAME_SIZE
	.align		4
.L_657:
        /*0aa4*/ 	.byte	0x04, 0x11
        /*0aa6*/ 	.short	(.L_659 - .L_658)
	.align		4
.L_658:
        /*0aa8*/ 	.word	index@(_ZN2at6native55_GLOBAL__N__0955718d_22_SparseCsrTensorMath_cu_868dd54534reduce_sparse_csr_dim1_cuda_kernelIliNS1_14ReductionAddOpIlEElEEvPT2_PKT_PKT0_SC_lT1_)
        /*0aac*/ 	.word	0x00000000


	//----- nvinfo : EIATTR_REGCOUNT
	.align		4
.L_659:
        /*0ab0*/ 	.byte	0x04, 0x2f
        /*0ab2*/ 	.short	(.L_661 - .L_660)
	.align		4
.L_660:
        /*0ab4*/ 	.word	index@(_ZN2at6native55_GLOBAL__N__0955718d_22_SparseCsrTensorMath_cu_868dd54534reduce_sparse_csr_dim1_cuda_kernelIllNS1_14ReductionAddOpIlEElEEvPT2_PKT_PKT0_SC_lT1_)
        /*0ab8*/ 	.word	0x0000001e


	//----- nvinfo : EIATTR_FRAME_SIZE
	.align		4
.L_661:
        /*0abc*/ 	.byte	0x04, 0x11
        /*0abe*/ 	.short	(.L_663 - .L_662)
	.align		4
.L_662:
        /*0ac0*/ 	.word	index@(_ZN2at6native55_GLOBAL__N__0955718d_22_SparseCsrTensorMath_cu_868dd54534reduce_sparse_csr_dim1_cuda_kernelIllNS1_14ReductionAddOpIlEElEEvPT2_PKT_PKT0_SC_lT1_)
        /*0ac4*/ 	.word	0x00000000


	//----- nvinfo : EIATTR_REGCOUNT
	.align		4
.L_663:
        /*0ac8*/ 	.byte	0x04, 0x2f
        /*0aca*/ 	.short	(.L_665 - .L_664)
	.align		4
.L_664:
        /*0acc*/ 	.word	index@(_ZN2at6native55_GLOBAL__N__0955718d_22_SparseCsrTensorMath_cu_868dd54534reduce_sparse_csr_dim0_cuda_kernelIsiNS1_14ReductionAddOpIlEElEEvPT2_PKT0_lPKT_S9_lT1_)
        /*0ad0*/ 	.word	0x0000001c


	//----- nvinfo : EIATTR_FRAME_SIZE
	.align		4
.L_665:
        /*0ad4*/ 	.byte	0x04, 0x11
        /*0ad6*/ 	.short	(.L_667 - .L_666)
	.align		4
.L_666:
        /*0ad8*/ 	.word	index@(_ZN2at6native55_GLOBAL__N__0955718d_22_SparseCsrTensorMath_cu_868dd54534reduce_sparse_csr_dim0_cuda_kernelIsiNS1_14ReductionAddOpIlEElEEvPT2_PKT0_lPKT_S9_lT1_)
        /*0adc*/ 	.word	0x00000000


	//----- nvinfo : EIATTR_REGCOUNT
	.align		4
.L_667:
        /*0ae0*/ 	.byte	0x04, 0x2f
        /*0ae2*/ 	.short	(.L_669 - .L_668)
	.align		4
.L_668:
        /*0ae4*/ 	.word	index@(_ZN2at6native55_GLOBAL__N__0955718d_22_SparseCsrTensorMath_cu_868dd54534reduce_sparse_csr_dim0_cuda_kernelIslNS1_14ReductionAddOpIlEElEEvPT2_PKT0_lPKT_S9_lT1_)
        /*0ae8*/ 	.word	0x0000001c


	//----- nvinfo : EIATTR_FRAME_SIZE
	.align		4
.L_669:
        /*0aec*/ 	.byte	0x04, 0x11
        /*0aee*/ 	.short	(.L_671 - .L_670)
	.align		4
.L_670:
        /*0af0*/ 	.word	index@(_ZN2at6native55_GLOBAL__N__0955718d_22_SparseCsrTensorMath_cu_868dd54534reduce_sparse_csr_dim0_cuda_kernelIslNS1_14ReductionAddOpIlEElEEvPT2_PKT0_lPKT_S9_lT1_)
        /*0af4*/ 	.word	0x00000000


	//----- nvinfo : EIATTR_REGCOUNT
	.align		4
.L_671:
        /*0af8*/ 	.byte	0x04, 0x2f
        /*0afa*/ 	.short	(.L_673 - .L_672)
	.align		4
.L_672:
        /*0afc*/ 	.word	index@(_ZN2at6native55_GLOBAL__N__0955718d_22_SparseCsrTensorMath_cu_868dd54534reduce_sparse_csr_dim1_cuda_kernelIsiNS1_14ReductionAddOpIlEElEEvPT2_PKT_PKT0_SC_lT1_)
        /*0b00*/ 	.word	0x0000001d


	//----- nvinfo : EIATTR_FRAME_SIZE
	.align		4
.L_673:
        /*0b04*/ 	.byte	0x04, 0x11
        /*0b06*/ 	.short	(.L_675 - .L_674)
	.align		4
.L_674:
        /*0b08*/ 	.word	index@(_ZN2at6native55_GLOBAL__N__0955718d_22_SparseCsrTensorMath_cu_868dd54534reduce_sparse_csr_dim1_cuda_kernelIsiNS1_14ReductionAddOpIlEElEEvPT2_PKT_PKT0_SC_lT1_)
        /*0b0c*/ 	.word	0x00000000


	//----- nvinfo : EIATTR_REGCOUNT
	.align		4
.L_675:
        /*0b10*/ 	.byte	0x04, 0x2f
        /*0b12*/ 	.short	(.L_677 - .L_676)
	.align		4
.L_676:
        /*0b14*/ 	.word	index@(_ZN2at6native55_GLOBAL__N__0955718d_22_SparseCsrTensorMath_cu_868dd54534reduce_sparse_csr_dim1_cuda_kernelIslNS1_14ReductionAddOpIlEElEEvPT2_PKT_PKT0_SC_lT1_)
        /*0b18*/ 	.word	0x0000001f


	//----- nvinfo : EIATTR_FRAME_SIZE
	.align		4
.L_677:
        /*0b1c*/ 	.byte	0x04, 0x11
        /*0b1e*/ 	.short	(.L_679 - .L_678)
	.align		4
.L_678:
        /*0b20*/ 	.word	index@(_ZN2at6native55_GLOBAL__N__0955718d_22_SparseCsrTensorMath_cu_868dd54534reduce_sparse_csr_dim1_cuda_kernelIslNS1_14ReductionAddOpIlEElEEvPT2_PKT_PKT0_SC_lT1_)
        /*0b24*/ 	.word	0x00000000


	//----- nvinfo : EIATTR_REGCOUNT
	.align		4
.L_679:
        /*0b28*/ 	.byte	0x04, 0x2f
        /*0b2a*/ 	.short	(.L_681 - .L_680)
	.align		4
.L_680:
        /*0b2c*/ 	.word	index@(_ZN2at6native55_GLOBAL__N__0955718d_22_SparseCsrTensorMath_cu_868dd54534reduce_sparse_csr_dim0_cuda_kernelIdiNS1_14ReductionAddOpIdEEdEEvPT2_PKT0_lPKT_S9_lT1_)
        /*0b30*/ 	.word	0x00000020


	//----- nvinfo : EIATTR_FRAME_SIZE
	.align		4
.L_681:
        /*0b34*/ 	.byte	0x04, 0x11
        /*0b36*/ 	.short	(.L_683 - .L_682)
	.align		4
.L_682:
        /*0b38*/ 	.word	index@(_ZN2at6native55_GLOBAL__N__0955718d_22_SparseCsrTensorMath_cu_868dd54534reduce_sparse_csr_dim0_cuda_kernelIdiNS1_14ReductionAddOpIdEEdEEvPT2_PKT0_lPKT_S9_lT1_)
        /*0b3c*/ 	.word	0x00000000


	//----- nvinfo : EIATTR_REGCOUNT
	.align		4
.L_683:
        /*0b40*/ 	.byte	0x04, 0x2f
        /*0b42*/ 	.short	(.L_685 - .L_684)
	.align		4
.L_684:
        /*0b44*/ 	.word	index@(_ZN2at6native55_GLOBAL__N__0955718d_22_SparseCsrTensorMath_cu_868dd54534reduce_sparse_csr_dim0_cuda_kernelIdlNS1_14ReductionAddOpIdEEdEEvPT2_PKT0_lPKT_S9_lT1_)
        /*0b48*/ 	.word	0x0000001e


	//----- nvinfo : EIATTR_FRAME_SIZE
	.align		4
.L_685:
        /*0b4c*/ 	.byte	0x04, 0x11
        /*0b4e*/ 	.short	(.L_687 - .L_686)
	.align		4
.L_686:
        /*0b50*/ 	.word	index@(_ZN2at6native55_GLOBAL__N__0955718d_22_SparseCsrTensorMath_cu_868dd54534reduce_sparse_csr_dim0_cuda_kernelIdlNS1_14ReductionAddOpIdEEdEEvPT2_PKT0_lPKT_S9_lT1_)
        /*0b54*/ 	.word	0x00000000


	//----- nvinfo : EIATTR_REGCOUNT
	.align		4
.L_687:
        /*0b58*/ 	.byte	0x04, 0x2f
        /*0b5a*/ 	.short	(.L_689 - .L_688)
	.align		4
.L_688:
        /*0b5c*/ 	.word	index@(_ZN2at6native55_GLOBAL__N__0955718d_22_SparseCsrTensorMath_cu_868dd54534reduce_sparse_csr_dim1_cuda_kernelIdiNS1_14ReductionAddOpIdEEdEEvPT2_PKT_PKT0_SC_lT1_)
        /*0b60*/ 	.word	0x0000001f


	//----- nvinfo : EIATTR_FRAME_SIZE
	.align		4
.L_689:
        /*0b64*/ 	.byte	0x04, 0x11
        /*0b66*/ 	.short	(.L_691 - .L_690)
	.align		4
.L_690:
        /*0b68*/ 	.word	index@(_ZN2at6native55_GLOBAL__N__0955718d_22_SparseCsrTensorMath_cu_868dd54534reduce_sparse_csr_dim1_cuda_kernelIdiNS1_14ReductionAddOpIdEEdEEvPT2_PKT_PKT0_SC_lT1_)
        /*0b6c*/ 	.word	0x00000000


	//----- nvinfo : EIATTR_REGCOUNT
	.align		4
.L_691:
        /*0b70*/ 	.byte	0x04, 0x2f
        /*0b72*/ 	.short	(.L_693 - .L_692)
	.align		4
.L_692:
        /*0b74*/ 	.word	index@(_ZN2at6native55_GLOBAL__N__0955718d_22_SparseCsrTensorMath_cu_868dd54534reduce_sparse_csr_dim1_cuda_kernelIdlNS1_14ReductionAddOpIdEEdEEvPT2_PKT_PKT0_SC_lT1_)
        /*0b78*/ 	.word	0x0000001e


	//----- nvinfo : EIATTR_FRAME_SIZE
	.align		4
.L_693:
        /*0b7c*/ 	.byte	0x04, 0x11
        /*0b7e*/ 	.short	(.L_695 - .L_694)
	.align		4
.L_694:
        /*0b80*/ 	.word	index@(_ZN2at6native55_GLOBAL__N__0955718d_22_SparseCsrTensorMath_cu_868dd54534reduce_sparse_csr_dim1_cuda_kernelIdlNS1_14ReductionAddOpIdEEdEEvPT2_PKT_PKT0_SC_lT1_)
        /*0b84*/ 	.word	0x00000000


	//----- nvinfo : EIATTR_REGCOUNT
	.align		4
.L_695:
        /*0b88*/ 	.byte	0x04, 0x2f
        /*0b8a*/ 	.short	(.L_697 - .L_696)
	.align		4
.L_696:
        /*0b8c*/ 	.word	index@(_ZN2at6native55_GLOBAL__N__0955718d_22_SparseCsrTensorMath_cu_868dd54534reduce_sparse_csr_dim0_cuda_kernelIfiNS1_14ReductionAddOpIfEEfEEvPT2_PKT0_lPKT_S9_lT1_)
        /*0b90*/ 	.word	0x00000020


	//----- nvinfo : EIATTR_FRAME_SIZE
	.align		4
.L_697:
        /*0b94*/ 	.byte	0x04, 0x11
        /*0b96*/ 	.short	(.L_699 - .L_698)
	.align		4
.L_698:
        /*0b98*/ 	.word	index@(_ZN2at6native55_GLOBAL__N__0955718d_22_SparseCsrTensorMath_cu_868dd54534reduce_sparse_csr_dim0_cuda_kernelIfiNS1_14ReductionAddOpIfEEfEEvPT2_PKT0_lPKT_S9_lT1_)
        /*0b9c*/ 	.word	0x00000000


	//----- nvinfo : EIATTR_REGCOUNT
	.align		4
.L_699:
        /*0ba0*/ 	.byte	0x04, 0x2f
        /*0ba2*/ 	.short	(.L_701 - .L_700)
	.align		4
.L_700:
        /*0ba4*/ 	.word	index@(_ZN2at6native55_GLOBAL__N__0955718d_22_SparseCsrTensorMath_cu_868dd54534reduce_sparse_csr_dim0_cuda_kernelIflNS1_14ReductionAddOpIfEEfEEvPT2_PKT0_lPKT_S9_lT1_)
        /*0ba8*/ 	.word	0x00000020


	//----- nvinfo : EIATTR_FRAME_SIZE
	.align		4
.L_701:
        /*0bac*/ 	.byte	0x04, 0x11
        /*0bae*/ 	.short	(.L_703 - .L_702)
	.align		4
.L_702:
        /*0bb0*/ 	.word	index@(_ZN2at6native55_GLOBAL__N__0955718d_22_SparseCsrTensorMath_cu_868dd54534reduce_sparse_csr_dim0_cuda_kernelIflNS1_14ReductionAddOpIfEEfEEvPT2_PKT0_lPKT_S9_lT1_)
        /*0bb4*/ 	.word	0x00000000


	//----- nvinfo : EIATTR_REGCOUNT
	.align		4
.L_703:
        /*0bb8*/ 	.byte	0x04, 0x2f
        /*0bba*/ 	.short	(.L_705 - .L_704)
	.align		4
.L_704:
        /*0bbc*/ 	.word	index@(_ZN2at6native55_GLOBAL__N__0955718d_22_SparseCsrTensorMath_cu_868dd54534reduce_sparse_csr_dim1_cuda_kernelIfiNS1_14ReductionAddOpIfEEfEEvPT2_PKT_PKT0_SC_lT1_)
        /*0bc0*/ 	.word	0x0000001e


	//----- nvinfo : EIATTR_FRAME_SIZE
	.align		4
.L_705:
        /*0bc4*/ 	.byte	0x04, 0x11
        /*0bc6*/ 	.short	(.L_707 - .L_706)
	.align		4
.L_706:
        /*0bc8*/ 	.word	index@(_ZN2at6native55_GLOBAL__N__0955718d_22_SparseCsrTensorMath_cu_868dd54534reduce_sparse_csr_dim1_cuda_kernelIfiNS1_14ReductionAddOpIfEEfEEvPT2_PKT_PKT0_SC_lT1_)
        /*0bcc*/ 	.word	0x00000000


	//----- nvinfo : EIATTR_REGCOUNT
	.align		4
.L_707:
        /*0bd0*/ 	.byte	0x04, 0x2f
        /*0bd2*/ 	.short	(.L_709 - .L_708)
	.align		4
.L_708:
        /*0bd4*/ 	.word	index@(_ZN2at6native55_GLOBAL__N__0955718d_22_SparseCsrTensorMath_cu_868dd54534reduce_sparse_csr_dim1_cuda_kernelIflNS1_14ReductionAddOpIfEEfEEvPT2_PKT_PKT0_SC_lT1_)
        /*0bd8*/ 	.word	0x0000001d


	//----- nvinfo : EIATTR_FRAME_SIZE
	.align		4
.L_709:
        /*0bdc*/ 	.byte	0x04, 0x11
        /*0bde*/ 	.short	(.L_711 - .L_710)
	.align		4
.L_710:
        /*0be0*/ 	.word	index@(_ZN2at6native55_GLOBAL__N__0955718d_22_SparseCsrTensorMath_cu_868dd54534reduce_sparse_csr_dim1_cuda_kernelIflNS1_14ReductionAddOpIfEEfEEvPT2_PKT_PKT0_SC_lT1_)
        /*0be4*/ 	.word	0x00000000


	//----- nvinfo : EIATTR_REGCOUNT
	.align		4
.L_711:
        /*0be8*/ 	.byte	0x04, 0x2f
        /*0bea*/ 	.short	(.L_713 - .L_712)
	.align		4
.L_712:
        /*0bec*/ 	.word	index@(_ZN2at6native55_GLOBAL__N__0955718d_22_SparseCsrTensorMath_cu_868dd54534reduce_sparse_csr_dim0_cuda_kernelIN3c107complexIdEEiNS1_14ReductionAddOpIS5_EES5_EEvPT2_PKT0_lPKT_SC_lT1_)
        /*0bf0*/ 	.word	0x00000020


	//----- nvinfo : EIATTR_FRAME_SIZE
	.align		4
.L_713:
        /*0bf4*/ 	.byte	0x04, 0x11
        /*0bf6*/ 	.short	(.L_715 - .L_714)
	.align		4
.L_714:
        /*0bf8*/ 	.word	index@(_ZN2at6native55_GLOBAL__N__0955718d_22_SparseCsrTensorMath_cu_868dd54534reduce_sparse_csr_dim0_cuda_kernelIN3c107complexIdEEiNS1_14ReductionAddOpIS5_EES5_EEvPT2_PKT0_lPKT_SC_lT1_)
        /*0bfc*/ 	.word	0x00000000


	//----- nvinfo : EIATTR_REGCOUNT
	.align		4
.L_715:
        /*0c00*/ 	.byte	0x04, 0x2f
        /*0c02*/ 	.short	(.L_717 - .L_716)
	.align		4
.L_716:
        /*0c04*/ 	.word	index@(_ZN2at6native55_GLOBAL__N__0955718d_22_SparseCsrTensorMath_cu_868dd54534reduce_sparse_csr_dim0_cuda_kernelIN3c107complexIdEElNS1_14ReductionAddOpIS5_EES5_EEvPT2_PKT0_lPKT_SC_lT1_)
        /*0c08*/ 	.word	0x00000020


	//----- nvinfo : EIATTR_FRAME_SIZE
	.align		4
.L_717:
        /*0c0c*/ 	.byte	0x04, 0x11
        /*0c0e*/ 	.short	(.L_719 - .L_718)
	.align		4
.L_718:
        /*0c10*/ 	.word	index@(_ZN2at6native55_GLOBAL__N__0955718d_22_SparseCsrTensorMath_cu_868dd54534reduce_sparse_csr_dim0_cuda_kernelIN3c107complexIdEElNS1_14ReductionAddOpIS5_EES5_EEvPT2_PKT0_lPKT_SC_lT1_)
        /*0c14*/ 	.word	0x00000000


	//----- nvinfo : EIATTR_REGCOUNT
	.align		4
.L_719:
        /*0c18*/ 	.byte	0x04, 0x2f
        /*0c1a*/ 	.short	(.L_721 - .L_720)
	.align		4
.L_720:
        /*0c1c*/ 	.word	index@(_ZN2at6native55_GLOBAL__N__0955718d_22_SparseCsrTensorMath_cu_868dd54534reduce_sparse_csr_dim1_cuda_kernelIN3c107complexIdEEiNS1_14ReductionAddOpIS5_EES5_EEvPT2_PKT_PKT0_SF_lT1_)
        /*0c20*/ 	.word	0x00000022


	//----- nvinfo : EIATTR_FRAME_SIZE
	.align		4
.L_721:
        /*0c24*/ 	.byte	0x04, 0x11
        /*0c26*/ 	.short	(.L_723 - .L_722)
	.align		4
.L_722:
        /*0c28*/ 	.word	index@(_ZN2at6native55_GLOBAL__N__0955718d_22_SparseCsrTensorMath_cu_868dd54534reduce_sparse_csr_dim1_cuda_kernelIN3c107complexIdEEiNS1_14ReductionAddOpIS5_EES5_EEvPT2_PKT_PKT0_SF_lT1_)
        /*0c2c*/ 	.word	0x00000000


	//----- nvinfo : EIATTR_REGCOUNT
	.align		4
.L_723:
        /*0c30*/ 	.byte	0x04, 0x2f
        /*0c32*/ 	.short	(.L_725 - .L_724)
	.align		4
.L_724:
        /*0c34*/ 	.word	index@(_ZN2at6native55_GLOBAL__N__0955718d_22_SparseCsrTensorMath_cu_868dd54534reduce_sparse_csr_dim1_cuda_kernelIN3c107complexIdEElNS1_14ReductionAddOpIS5_EES5_EEvPT2_PKT_PKT0_SF_lT1_)
        /*0c38*/ 	.word	0x00000022


	//----- nvinfo : EIATTR_FRAME_SIZE
	.align		4
.L_725:
        /*0c3c*/ 	.byte	0x04, 0x11
        /*0c3e*/ 	.short	(.L_727 - .L_726)
	.align		4
.L_726:
        /*0c40*/ 	.word	index@(_ZN2at6native55_GLOBAL__N__0955718d_22_SparseCsrTensorMath_cu_868dd54534reduce_sparse_csr_dim1_cuda_kernelIN3c107complexIdEElNS1_14ReductionAddOpIS5_EES5_EEvPT2_PKT_PKT0_SF_lT1_)
        /*0c44*/ 	.word	0x00000000


	//----- nvinfo : EIATTR_REGCOUNT
	.align		4
.L_727:
        /*0c48*/ 	.byte	0x04, 0x2f
        /*0c4a*/ 	.short	(.L_729 - .L_728)
	.align		4
.L_728:
        /*0c4c*/ 	.word	index@(_ZN2at6native55_GLOBAL__N__0955718d_22_SparseCsrTensorMath_cu_868dd54534reduce_sparse_csr_dim0_cuda_kernelIN3c107complexIfEEiNS1_14ReductionAddOpIS5_EES5_EEvPT2_PKT0_lPKT_SC_lT1_)
        /*0c50*/ 	.word	0x0000001a


	//----- nvinfo : EIATTR_FRAME_SIZE
	.align		4
.L_729:
        /*0c54*/ 	.byte	0x04, 0x11
        /*0c56*/ 	.short	(.L_731 - .L_730)
	.align		4
.L_730:
        /*0c58*/ 	.word	index@(_ZN2at6native55_GLOBAL__N__0955718d_22_SparseCsrTensorMath_cu_868dd54534reduce_sparse_csr_dim0_cuda_kernelIN3c107complexIfEEiNS1_14ReductionAddOpIS5_EES5_EEvPT2_PKT0_lPKT_SC_lT1_)
        /*0c5c*/ 	.word	0x00000000


	//----- nvinfo : EIATTR_REGCOUNT
	.align		4
.L_731:
        /*0c60*/ 	.byte	0x04, 0x2f
        /*0c62*/ 	.short	(.L_733 - .L_732)
	.align		4
.L_732:
        /*0c64*/ 	.word	index@(_ZN2at6native55_GLOBAL__N__0955718d_22_SparseCsrTensorMath_cu_868dd54534reduce_sparse_csr_dim0_cuda_kernelIN3c107complexIfEElNS1_14ReductionAddOpIS5_EES5_EEvPT2_PKT0_lPKT_SC_lT1_)
        /*0c68*/ 	.word	0x0000001e


	//----- nvinfo : EIATTR_FRAME_SIZE
	.align		4
.L_733:
        /*0c6c*/ 	.byte	0x04, 0x11
        /*0c6e*/ 	.short	(.L_735 - .L_734)
	.align		4
.L_734:
        /*0c70*/ 	.word	index@(_ZN2at6native55_GLOBAL__N__0955718d_22_SparseCsrTensorMath_cu_868dd54534reduce_sparse_csr_dim0_cuda_kernelIN3c107complexIfEElNS1_14ReductionAddOpIS5_EES5_EEvPT2_PKT0_lPKT_SC_lT1_)
        /*0c74*/ 	.word	0x00000000


	//----- nvinfo : EIATTR_REGCOUNT
	.align		4
.L_735:
        /*0c78*/ 	.byte	0x04, 0x2f
        /*0c7a*/ 	.short	(.L_737 - .L_736)
	.align		4
.L_736:
        /*0c7c*/ 	.word	index@(_ZN2at6native55_GLOBAL__N__0955718d_22_SparseCsrTensorMath_cu_868dd54534reduce_sparse_csr_dim1_cuda_kernelIN3c107complexIfEEiNS1_14ReductionAddOpIS5_EES5_EEvPT2_PKT_PKT0_SF_lT1_)
        /*0c80*/ 	.word	0x0000001f


	//----- nvinfo : EIATTR_FRAME_SIZE
	.align		4
.L_737:
        /*0c84*/ 	.byte	0x04, 0x11
        /*0c86*/ 	.short	(.L_739 - .L_738)
	.align		4
.L_738:
        /*0c88*/ 	.word	index@(_ZN2at6native55_GLOBAL__N__0955718d_22_SparseCsrTensorMath_cu_868dd54534reduce_sparse_csr_dim1_cuda_kernelIN3c107complexIfEEiNS1_14ReductionAddOpIS5_EES5_EEvPT2_PKT_PKT0_SF_lT1_)
        /*0c8c*/ 	.word	0x00000000


	//----- nvinfo : EIATTR_REGCOUNT
	.align		4
.L_739:
        /*0c90*/ 	.byte	0x04, 0x2f
        /*0c92*/ 	.short	(.L_741 - .L_740)
	.align		4
.L_740:
        /*0c94*/ 	.word	index@(_ZN2at6native55_GLOBAL__N__0955718d_22_SparseCsrTensorMath_cu_868dd54534reduce_sparse_csr_dim1_cuda_kernelIN3c107complexIfEElNS1_14ReductionAddOpIS5_EES5_EEvPT2_PKT_PKT0_SF_lT1_)
        /*0c98*/ 	.word	0x00000020


	//----- nvinfo : EIATTR_FRAME_SIZE
	.align		4
.L_741:
        /*0c9c*/ 	.byte	0x04, 0x11
        /*0c9e*/ 	.short	(.L_743 - .L_742)
	.align		4
.L_742:
        /*0ca0*/ 	.word	index@(_ZN2at6native55_GLOBAL__N__0955718d_22_SparseCsrTensorMath_cu_868dd54534reduce_sparse_csr_dim1_cuda_kernelIN3c107complexIfEElNS1_14ReductionAddOpIS5_EES5_EEvPT2_PKT_PKT0_SF_lT1_)
        /*0ca4*/ 	.word	0x00000000


	//----- nvinfo : EIATTR_REGCOUNT
	.align		4
.L_743:
        /*0ca8*/ 	.byte	0x04, 0x2f
        /*0caa*/ 	.short	(.L_745 - .L_744)
	.align		4
.L_744:
        /*0cac*/ 	.word	index@(_ZN2at6native55_GLOBAL__N__0955718d_22_SparseCsrTensorMath_cu_868dd54534reduce_sparse_csr_dim0_cuda_kernelIN3c104HalfEiNS1_14ReductionAddOpIfEEfEEvPT2_PKT0_lPKT_SB_lT1_)
        /*0cb0*/ 	.word	0x00000020


	//----- nvinfo : EIATTR_FRAME_SIZE
	.align		4
.L_745:
        /*0cb4*/ 	.byte	0x04, 0x11
        /*0cb6*/ 	.short	(.L_747 - .L_746)
	.align		4
.L_746:
        /*0cb8*/ 	.word	index@(_ZN2at6native55_GLOBAL__N__0955718d_22_SparseCsrTensorMath_cu_868dd54534reduce_sparse_csr_dim0_cuda_kernelIN3c104HalfEiNS1_14ReductionAddOpIfEEfEEvPT2_PKT0_lPKT_SB_lT1_)
        /*0cbc*/ 	.word	0x00000000


	//----- nvinfo : EIATTR_REGCOUNT
	.align		4
.L_747:
        /*0cc0*/ 	.byte	0x04, 0x2f
        /*0cc2*/ 	.short	(.L_749 - .L_748)
	.align		4
.L_748:
        /*0cc4*/ 	.word	index@(_ZN2at6native55_GLOBAL__N__0955718d_22_SparseCsrTensorMath_cu_868dd54534reduce_sparse_csr_dim0_cuda_kernelIN3c104HalfElNS1_14ReductionAddOpIfEEfEEvPT2_PKT0_lPKT_SB_lT1_)
        /*0cc8*/ 	.word	0x0000001d


	//----- nvinfo : EIATTR_FRAME_SIZE
	.align		4
.L_749:
        /*0ccc*/ 	.byte	0x04, 0x11
        /*0cce*/ 	.short	(.L_751 - .L_750)
	.align		4
.L_750:
        /*0cd0*/ 	.word	index@(_ZN2at6native55_GLOBAL__N__0955718d_22_SparseCsrTensorMath_cu_868dd54534reduce_sparse_csr_dim0_cuda_kernelIN3c104HalfElNS1_14ReductionAddOpIfEEfEEvPT2_PKT0_lPKT_SB_lT1_)
        /*0cd4*/ 	.word	0x00000000


	//----- nvinfo : EIATTR_REGCOUNT
	.align		4
.L_751:
        /*0cd8*/ 	.byte	0x04, 0x2f
        /*0cda*/ 	.short	(.L_753 - .L_752)
	.align		4
.L_752:
        /*0cdc*/ 	.word	index@(_ZN2at6native55_GLOBAL__N__0955718d_22_SparseCsrTensorMath_cu_868dd54534reduce_sparse_csr_dim1_cuda_kernelIN3c104HalfEiNS1_14ReductionAddOpIfEEfEEvPT2_PKT_PKT0_SE_lT1_)
        /*0ce0*/ 	.word	0x0000001f


	//----- nvinfo : EIATTR_FRAME_SIZE
	.align		4
.L_753:
        /*0ce4*/ 	.byte	0x04, 0x11
        /*0ce6*/ 	.short	(.L_755 - .L_754)
	.align		4
.L_754:
        /*0ce8*/ 	.word	index@(_ZN2at6native55_GLOBAL__N__0955718d_22_SparseCsrTensorMath_cu_868dd54534reduce_sparse_csr_dim1_cuda_kernelIN3c104HalfEiNS1_14ReductionAddOpIfEEfEEvPT2_PKT_PKT0_SE_lT1_)
        /*0cec*/ 	.word	0x00000000


	//----- nvinfo : EIATTR_REGCOUNT
	.align		4
.L_755:
        /*0cf0*/ 	.byte	0x04, 0x2f
        /*0cf2*/ 	.short	(.L_757 - .L_756)
	.align		4
.L_756:
        /*0cf4*/ 	.word	index@(_ZN2at6native55_GLOBAL__N__0955718d_22_SparseCsrTensorMath_cu_868dd54534reduce_sparse_csr_dim1_cuda_kernelIN3c104HalfElNS1_14ReductionAddOpIfEEfEEvPT2_PKT_PKT0_SE_lT1_)
        /*0cf8*/ 	.word	0x0000001f


	//----- nvinfo : EIATTR_FRAME_SIZE
	.align		4
.L_757:
        /*0cfc*/ 	.byte	0x04, 0x11
        /*0cfe*/ 	.short	(.L_759 - .L_758)
	.align		4
.L_758:
        /*0d00*/ 	.word	index@(_ZN2at6native55_GLOBAL__N__0955718d_22_SparseCsrTensorMath_cu_868dd54534reduce_sparse_csr_dim1_cuda_kernelIN3c104HalfElNS1_14ReductionAddOpIfEEfEEvPT2_PKT_PKT0_SE_lT1_)
        /*0d04*/ 	.word	0x00000000


	//----- nvinfo : EIATTR_REGCOUNT
	.align		4
.L_759:
        /*0d08*/ 	.byte	0x04, 0x2f
        /*0d0a*/ 	.short	(.L_761 - .L_760)
	.align		4
.L_760:
        /*0d0c*/ 	.word	index@(_ZN2at6native55_GLOBAL__N__0955718d_22_SparseCsrTensorMath_cu_868dd54534reduce_sparse_csr_dim0_cuda_kernelIN3c108BFloat16EiNS1_14ReductionAddOpIfEEfEEvPT2_PKT0_lPKT_SB_lT1_)
        /*0d10*/ 	.word	0x00000020


	//----- nvinfo : EIATTR_FRAME_SIZE
	.align		4
.L_761:
        /*0d14*/ 	.byte	0x04, 0x11
        /*0d16*/ 	.short	(.L_763 - .L_762)
	.align		4
.L_762:
        /*0d18*/ 	.word	index@(_ZN2at6native55_GLOBAL__N__0955718d_22_SparseCsrTensorMath_cu_868dd54534reduce_sparse_csr_dim0_cuda_kernelIN3c108BFloat16EiNS1_14ReductionAddOpIfEEfEEvPT2_PKT0_lPKT_SB_lT1_)
        /*0d1c*/ 	.word	0x00000000


	//----- nvinfo : EIATTR_REGCOUNT
	.align		4
.L_763:
        /*0d20*/ 	.byte	0x04, 0x2f
        /*0d22*/ 	.short	(.L_765 - .L_764)
	.align		4
.L_764:
        /*0d24*/ 	.word	index@(_ZN2at6native55_GLOBAL__N__0955718d_22_SparseCsrTensorMath_cu_868dd54534reduce_sparse_csr_dim0_cuda_kernelIN3c108BFloat16ElNS1_14ReductionAddOpIfEEfEEvPT2_PKT0_lPKT_SB_lT1_)
        /*0d28*/ 	.word	0x0000001d


	//----- nvinfo : EIATTR_FRAME_SIZE
	.align		4
.L_765:
        /*0d2c*/ 	.byte	0x04, 0x11
        /*0d2e*/ 	.short	(.L_767 - .L_766)
	.align		4
.L_766:
        /*0d30*/ 	.word	index@(_ZN2at6native55_GLOBAL__N__0955718d_22_SparseCsrTensorMath_cu_868dd54534reduce_sparse_csr_dim0_cuda_kernelIN3c108BFloat16ElNS1_14ReductionAddOpIfEEfEEvPT2_PKT0_lPKT_SB_lT1_)
        /*0d34*/ 	.word	0x00000000


	//----- nvinfo : EIATTR_REGCOUNT
	.align		4
.L_767:
        /*0d38*/ 	.byte	0x04, 0x2f
        /*0d3a*/ 	.short	(.L_769 - .L_768)
	.align		4
.L_768:
        /*0d3c*/ 	.word	index@(_ZN2at6native55_GLOBAL__N__0955718d_22_SparseCsrTensorMath_cu_868dd54534reduce_sparse_csr_dim1_cuda_kernelIN3c108BFloat16EiNS1_14ReductionAddOpIfEEfEEvPT2_PKT_PKT0_SE_lT1_)
        /*0d40*/ 	.word	0x0000001f


	//----- nvinfo : EIATTR_FRAME_SIZE
	.align		4
.L_769:
        /*0d44*/ 	.byte	0x04, 0x11
        /*0d46*/ 	.short	(.L_771 - .L_770)
	.align		4
.L_770:
        /*0d48*/ 	.word	index@(_ZN2at6native55_GLOBAL__N__0955718d_22_SparseCsrTensorMath_cu_868dd54534reduce_sparse_csr_dim1_cuda_kernelIN3c108BFloat16EiNS1_14ReductionAddOpIfEEfEEvPT2_PKT_PKT0_SE_lT1_)
        /*0d4c*/ 	.word	0x00000000


	//----- nvinfo : EIATTR_REGCOUNT
	.align		4
.L_771:
        /*0d50*/ 	.byte	0x04, 0x2f
        /*0d52*/ 	.short	(.L_773 - .L_772)
	.align		4
.L_772:
        /*0d54*/ 	.word	index@(_ZN2at6native55_GLOBAL__N__0955718d_22_SparseCsrTensorMath_cu_868dd54534reduce_sparse_csr_dim1_cuda_kernelIN3c108BFloat16ElNS1_14ReductionAddOpIfEEfEEvPT2_PKT_PKT0_SE_lT1_)
        /*0d58*/ 	.word	0x0000001f


	//----- nvinfo : EIATTR_FRAME_SIZE
	.align		4
.L_773:
        /*0d5c*/ 	.byte	0x04, 0x11
        /*0d5e*/ 	.short	(.L_775 - .L_774)
	.align		4
.L_774:
        /*0d60*/ 	.word	index@(_ZN2at6native55_GLOBAL__N__0955718d_22_SparseCsrTensorMath_cu_868dd54534reduce_sparse_csr_dim1_cuda_kernelIN3c108BFloat16ElNS1_14ReductionAddOpIfEEfEEvPT2_PKT_PKT0_SE_lT1_)
        /*0d64*/ 	.word	0x00000000


	//----- nvinfo : EIATTR_REGCOUNT
	.align		4
.L_775:
        /*0d68*/ 	.byte	0x04, 0x2f
        /*0d6a*/ 	.short	(.L_777 - .L_776)
	.align		4
.L_776:
        /*0d6c*/ 	.word	index@(_ZN2at6native55_GLOBAL__N__0955718d_22_SparseCsrTensorMath_cu_868dd54534reduce_sparse_csr_dim0_cuda_kernelIhiNS1_14ReductionMulOpIhEElEEvPT2_PKT0_lPKT_S9_lT1_)
        /*0d70*/ 	.word	0x0000001b


	//----- nvinfo : EIATTR_FRAME_SIZE
	.align		4
.L_777:
        /*0d74*/ 	.byte	0x04, 0x11
        /*0d76*/ 	.short	(.L_779 - .L_778)
	.align		4
.L_778:
        /*0d78*/ 	.word	index@(_ZN2at6native55_GLOBAL__N__0955718d_22_SparseCsrTensorMath_cu_868dd54534reduce_sparse_csr_dim0_cuda_kernelIhiNS1_14ReductionMulOpIhEElEEvPT2_PKT0_lPKT_S9_lT1_)
        /*0d7c*/ 	.word	0x00000000


	//----- nvinfo : EIATTR_REGCOUNT
	.align		4
.L_779:
        /*0d80*/ 	.byte	0x04, 0x2f
        /*0d82*/ 	.short	(.L_781 - .L_780)
	.align		4
.L_780:
        /*0d84*/ 	.word	index@(_ZN2at6native55_GLOBAL__N__0955718d_22_SparseCsrTensorMath_cu_868dd54534reduce_sparse_csr_dim0_cuda_kernelIhlNS1_14ReductionMulOpIhEElEEvPT2_PKT0_lPKT_S9_lT1_)
        /*0d88*/ 	.word	0x0000001b


	//----- nvinfo : EIATTR_FRAME_SIZE
	.align		4
.L_781:
        /*0d8c*/ 	.byte	0x04, 0x11
        /*0d8e*/ 	.short	(.L_783 - .L_782)
	.align		4
.L_782:
        /*0d90*/ 	.word	index@(_ZN2at6native55_GLOBAL__N__0955718d_22_SparseCsrTensorMath_cu_868dd54534reduce_sparse_csr_dim0_cuda_kernelIhlNS1_14ReductionMulOpIhEElEEvPT2_PKT0_lPKT_S9_lT1_)
        /*0d94*/ 	.word	0x00000000


	//----- nvinfo : EIATTR_REGCOUNT
	.align		4
.L_783:
        /*0d98*/ 	.byte	0x04, 0x2f
        /*0d9a*/ 	.short	(.L_785 - .L_784)
	.align		4
.L_784:
        /*0d9c*/ 	.word	index@(_ZN2at6native55_GLOBAL__N__0955718d_22_SparseCsrTensorMath_cu_868dd54534reduce_sparse_csr_dim1_cuda_kernelIhiNS1_14ReductionMulOpIhEElEEvPT2_PKT_PKT0_SC_lT1_)
        /*0da0*/ 	.word	0x0000001e


	//----- nvinfo : EIATTR_FRAME_SIZE
	.align		4
.L_785:
        /*0da4*/ 	.byte	0x04, 0x11
        /*0da6*/ 	.short	(.L_787 - .L_786)
	.align		4
.L_786:
        /*0da8*/ 	.word	index@(_ZN2at6native55_GLOBAL__N__0955718d_22_SparseCsrTensorMath_cu_868dd54534reduce_sparse_csr_dim1_cuda_kernelIhiNS1_14ReductionMulOpIhEElEEvPT2_PKT_PKT0_SC_lT1_)
        /*0dac*/ 	.word	0x00000000


	//----- nvinfo : EIATTR_REGCOUNT
	.align		4
.L_787:
        /*0db0*/ 	.byte	0x04, 0x2f
        /*0db2*/ 	.short	(.L_789 - .L_788)
	.align		4
.L_788:
        /*0db4*/ 	.word	index@(_ZN2at6native55_GLOBAL__N__0955718d_22_SparseCsrTensorMath_cu_868dd54534reduce_sparse_csr_dim1_cuda_kernelIhlNS1_14ReductionMulOpIhEElEEvPT2_PKT_PKT0_SC_lT1_)
        /*0db8*/ 	.word	0x0000001e


	//----- nvinfo : EIATTR_FRAME_SIZE
	.align		4
.L_789:
        /*0dbc*/ 	.byte	0x04, 0x11
        /*0dbe*/ 	.short	(.L_791 - .L_790)
	.align		4
.L_790:
        /*0dc0*/ 	.word	index@(_ZN2at6native55_GLOBAL__N__0955718d_22_SparseCsrTensorMath_cu_868dd54534reduce_sparse_csr_dim1_cuda_kernelIhlNS1_14ReductionMulOpIhEElEEvPT2_PKT_PKT0_SC_lT1_)
        /*0dc4*/ 	.word	0x00000000


	//----- nvinfo : EIATTR_REGCOUNT
	.align		4
.L_791:
        /*0dc8*/ 	.byte	0x04, 0x2f
        /*0dca*/ 	.short	(.L_793 - .L_792)
	.align		4
.L_792:
        /*0dcc*/ 	.word	index@(_ZN2at6native55_GLOBAL__N__0955718d_22_SparseCsrTensorMath_cu_868dd54534reduce_sparse_csr_dim0_cuda_kernelIaiNS1_14ReductionMulOpIaEElEEvPT2_PKT0_lPKT_S9_lT1_)
        /*0dd0*/ 	.word	0x0000001c


	//----- nvinfo : EIATTR_FRAME_SIZE
	.align		4
.L_793:
        /*0dd4*/ 	.byte	0x04, 0x11
        /*0dd6*/ 	.short	(.L_795 - .L_794)
	.align		4
.L_794:
        /*0dd8*/ 	.word	index@(_ZN2at6native55_GLOBAL__N__0955718d_22_SparseCsrTensorMath_cu_868dd54534reduce_sparse_csr_dim0_cuda_kernelIaiNS1_14ReductionMulOpIaEElEEvPT2_PKT0_lPKT_S9_lT1_)
        /*0ddc*/ 	.word	0x00000000


	//----- nvinfo : EIATTR_REGCOUNT
	.align		4
.L_795:
        /*0de0*/ 	.byte	0x04, 0x2f
        /*0de2*/ 	.short	(.L_797 - .L_796)
	.align		4
.L_796:
        /*0de4*/ 	.word	index@(_ZN2at6native55_GLOBAL__N__0955718d_22_SparseCsrTensorMath_cu_868dd54534reduce_sparse_csr_dim0_cuda_kernelIalNS1_14ReductionMulOpIaEElEEvPT2_PKT0_lPKT_S9_lT1_)
        /*0de8*/ 	.word	0x0000001c


	//----- nvinfo : EIATTR_FRAME_SIZE
	.align		4
.L_797:
        /*0dec*/ 	.byte	0x04, 0x11
        /*0dee*/ 	.short	(.L_799 - .L_798)
	.align		4
.L_798:
        /*0df0*/ 	.word	index@(_ZN2at6native55_GLOBAL__N__0955718d_22_SparseCsrTensorMath_cu_868dd54534reduce_sparse_csr_dim0_cuda_kernelIalNS1_14ReductionMulOpIaEElEEvPT2_PKT0_lPKT_S9_lT1_)
        /*0df4*/ 	.word	0x00000000


	//----- nvinfo : EIATTR_REGCOUNT
	.align		4
.L_799:
        /*0df8*/ 	.byte	0x04, 0x2f
        /*0dfa*/ 	.short	(.L_801 - .L_800)
	.align		4
.L_800:
        /*0dfc*/ 	.word	index@(_ZN2at6native55_GLOBAL__N__0955718d_22_SparseCsrTensorMath_cu_868dd54534reduce_sparse_csr_dim1_cuda_kernelIaiNS1_14ReductionMulOpIaEElEEvPT2_PKT_PKT0_SC_lT1_)
        /*0e00*/ 	.word	0x0000001e


	//----- nvinfo : EIATTR_FRAME_SIZE
	.align		4
.L_801:
        /*0e04*/ 	.byte	0x04, 0x11
        /*0e06*/ 	.short	(.L_803 - .L_802)
	.align		4
.L_802:
        /*0e08*/ 	.word	index@(_ZN2at6native55_GLOBAL__N__0955718d_22_SparseCsrTensorMath_cu_868dd54534reduce_sparse_csr_dim1_cuda_kernelIaiNS1_14ReductionMulOpIaEElEEvPT2_PKT_PKT0_SC_lT1_)
        /*0e0c*/ 	.word	0x00000000


	//----- nvinfo : EIATTR_REGCOUNT
	.align		4
.L_803:
        /*0e10*/ 	.byte	0x04, 0x2f
        /*0e12*/ 	.short	(.L_805 - .L_804)
	.align		4
.L_804:
        /*0e14*/ 	.word	index@(_ZN2at6native55_GLOBAL__N__0955718d_22_SparseCsrTensorMath_cu_868dd54534reduce_sparse_csr_dim1_cuda_kernelIalNS1_14ReductionMulOpIaEElEEvPT2_PKT_PKT0_SC_lT1_)
        /*0e18*/ 	.word	0x0000001e


	//----- nvinfo : EIATTR_FRAME_SIZE
	.align		4
.L_805:
        /*0e1c*/ 	.byte	0x04, 0x11
        /*0e1e*/ 	.short	(.L_807 - .L_806)
	.align		4
.L_806:
        /*0e20*/ 	.word	index@(_ZN2at6native55_GLOBAL__N__0955718d_22_SparseCsrTensorMath_cu_868dd54534reduce_sparse_csr_dim1_cuda_kernelIalNS1_14ReductionMulOpIaEElEEvPT2_PKT_PKT0_SC_lT1_)
        /*0e24*/ 	.word	0x00000000


	//----- nvinfo : EIATTR_REGCOUNT
	.align		4
.L_807:
        /*0e28*/ 	.byte	0x04, 0x2f
        /*0e2a*/ 	.short	(.L_809 - .L_808)
	.align		4
.L_808:
        /*0e2c*/ 	.word	index@(_ZN2at6native55_GLOBAL__N__0955718d_22_SparseCsrTensorMath_cu_868dd54534reduce_sparse_csr_dim0_cuda_kernelIiiNS1_14ReductionMulOpIiEElEEvPT2_PKT0_lPKT_S9_lT1_)
        /*0e30*/ 	.word	0x00000020


	//----- nvinfo : EIATTR_FRAME_SIZE
	.align		4
.L_809:
        /*0e34*/ 	.byte	0x04, 0x11
        /*0e36*/ 	.short	(.L_811 - .L_810)
	.align		4
.L_810:
        /*0e38*/ 	.word	index@(_ZN2at6native55_GLOBAL__N__0955718d_22_SparseCsrTensorMath_cu_868dd54534reduce_sparse_csr_dim0_cuda_kernelIiiNS1_14ReductionMulOpIiEElEEvPT2_PKT0_lPKT_S9_lT1_)
        /*0e3c*/ 	.word	0x00000000


	//----- nvinfo : EIATTR_REGCOUNT
	.align		4
.L_811:
        /*0e40*/ 	.byte	0x04, 0x2f
        /*0e42*/ 	.short	(.L_813 - .L_812)
	.align		4
.L_812:
        /*0e44*/ 	.word	index@(_ZN2at6native55_GLOBAL__N__0955718d_22_SparseCsrTensorMath_cu_868dd54534reduce_sparse_csr_dim0_cuda_kernelIilNS1_14ReductionMulOpIiEElEEvPT2_PKT0_lPKT_S9_lT1_)
        /*0e48*/ 	.word	0x00000020


	//----- nvinfo : EIATTR_FRAME_SIZE
	.align		4
.L_813:
        /*0e4c*/ 	.byte	0x04, 0x11
        /*0e4e*/ 	.short	(.L_815 - .L_814)
	.align		4
.L_814:
        /*0e50*/ 	.word	index@(_ZN2at6native55_GLOBAL__N__0955718d_22_SparseCsrTensorMath_cu_868dd54534reduce_sparse_csr_dim0_cuda_kernelIilNS1_14ReductionMulOpIiEElEEvPT2_PKT0_lPKT_S9_lT1_)
        /*0e54*/ 	.word	0x00000000


	//----- nvinfo : EIATTR_REGCOUNT
	.align		4
.L_815:
        /*0e58*/ 	.byte	0x04, 0x2f
        /*0e5a*/ 	.short	(.L_817 - .L_816)
	.align		4
.L_816:
        /*0e5c*/ 	.word	index@(_ZN2at6native55_GLOBAL__N__0955718d_22_SparseCsrTensorMath_cu_868dd54534reduce_sparse_csr_dim1_cuda_kernelIiiNS1_14ReductionMulOpIiEElEEvPT2_PKT_PKT0_SC_lT1_)
        /*0e60*/ 	.word	0x0000001e


	//----- nvinfo : EIATTR_FRAME_SIZE
	.align		4
.L_817:
        /*0e64*/ 	.byte	0x04, 0x11
        /*0e66*/ 	.short	(.L_819 - .L_818)
	.align		4
.L_818:
        /*0e68*/ 	.word	index@(_ZN2at6native55_GLOBAL__N__0955718d_22_SparseCsrTensorMath_cu_868dd54534reduce_sparse_csr_dim1_cuda_kernelIiiNS1_14ReductionMulOpIiEElEEvPT2_PKT_PKT0_SC_lT1_)
        /*0e6c*/ 	.word	0x00000000


	//----- nvinfo : EIATTR_REGCOUNT
	.align		4
.L_819:
        /*0e70*/ 	.byte	0x04, 0x2f
        /*0e72*/ 	.short	(.L_821 - .L_820)
	.align		4
.L_820:
        /*0e74*/ 	.word	index@(_ZN2at6native55_GLOBAL__N__0955718d_22_SparseCsrTensorMath_cu_868dd54534reduce_sparse_csr_dim1_cuda_kernelIilNS1_14ReductionMulOpIiEElEEvPT2_PKT_PKT0_SC_lT1_)
        /*0e78*/ 	.word	0x0000001d


	//----- nvinfo : EIATTR_FRAME_SIZE
	.align		4
.L_821:
        /*0e7c*/ 	.byte	0x04, 0x11
        /*0e7e*/ 	.short	(.L_823 - .L_822)
	.align		4
.L_822:
        /*0e80*/ 	.word	index@(_ZN2at6native55_GLOBAL__N__0955718d_22_SparseCsrTensorMath_cu_868dd54534reduce_sparse_csr_dim1_cuda_kernelIilNS1_14ReductionMulOpIiEElEEvPT2_PKT_PKT0_SC_lT1_)
        /*0e84*/ 	.word	0x00000000


	//----- nvinfo : EIATTR_REGCOUNT
	.align		4
.L_823:
        /*0e88*/ 	.byte	0x04, 0x2f
        /*0e8a*/ 	.short	(.L_825 - .L_824)
	.align		4
.L_824:
        /*0e8c*/ 	.word	index@(_ZN2at6native55_GLOBAL__N__0955718d_22_SparseCsrTensorMath_cu_868dd54534reduce_sparse_csr_dim0_cuda_kernelIliNS1_14ReductionMulOpIlEElEEvPT2_PKT0_lPKT_S9_lT1_)
        /*0e90*/ 	.word	0x00000020


	//----- nvinfo : EIATTR_FRAME_SIZE
	.align		4
.L_825:
        /*0e94*/ 	.byte	0x04, 0x11
        /*0e96*/ 	.short	(.L_827 - .L_826)
	.align		4
.L_826:
        /*0e98*/ 	.word	index@(_ZN2at6native55_GLOBAL__N__0955718d_22_SparseCsrTensorMath_cu_868dd54534reduce_sparse_csr_dim0_cuda_kernelIliNS1_14ReductionMulOpIlEElEEvPT2_PKT0_lPKT_S9_lT1_)
        /*0e9c*/ 	.word	0x00000000


	//----- nvinfo : EIATTR_REGCOUNT
	.align		4
.L_827:
        /*0ea0*/ 	.byte	0x04, 0x2f
        /*0ea2*/ 	.short	(.L_829 - .L_828)
	.align		4
.L_828:
        /*0ea4*/ 	.word	index@(_ZN2at6native55_GLOBAL__N__0955718d_22_SparseCsrTensorMath_cu_868dd54534reduce_sparse_csr_dim0_cuda_kernelIllNS1_14ReductionMulOpIlEElEEvPT2_PKT0_lPKT_S9_lT1_)
        /*0ea8*/ 	.word	0x0000001d


	//----- nvinfo : EIATTR_FRAME_SIZE
	.align		4
.L_829:
        /*0eac*/ 	.byte	0x04, 0x11
        /*0eae*/ 	.short	(.L_831 - .L_830)
	.align		4
.L_830:
        /*0eb0*/ 	.word	index@(_ZN2at6native55_GLOBAL__N__0955718d_22_SparseCsrTensorMath_cu_868dd54534reduce_sparse_csr_dim0_cuda_kernelIllNS1_14ReductionMulOpIlEElEEvPT2_PKT0_lPKT_S9_lT1_)
        /*0eb4*/ 	.word	0x00000000


	//----- nvinfo : EIATTR_REGCOUNT
	.align		4
.L_831:
        /*0eb8*/ 	.byte	0x04, 0x2f
        /*0eba*/ 	.short	(.L_833 - .L_832)
	.align		4
.L_832:
        /*0ebc*/ 	.word	index@(_ZN2at6native55_GLOBAL__N__0955718d_22_SparseCsrTensorMath_cu_868dd54534reduce_sparse_csr_dim1_cuda_kernelIliNS1_14ReductionMulOpIlEElEEvPT2_PKT_PKT0_SC_lT1_)
        /*0ec0*/ 	.word	0x0000001e


	//----- nvinfo : EIATTR_FRAME_SIZE
	.align		4
.L_833:
        /*0ec4*/ 	.byte	0x04, 0x11
        /*0ec6*/ 	.short	(.L_835 - .L_834)
	.align		4
.L_834:
        /*0ec8*/ 	.word	index@(_ZN2at6native55_GLOBAL__N__0955718d_22_SparseCsrTensorMath_cu_868dd54534reduce_sparse_csr_dim1_cuda_kernelIliNS1_14ReductionMulOpIlEElEEvPT2_PKT_PKT0_SC_lT1_)
        /*0ecc*/ 	.word	0x00000000


	//----- nvinfo : EIATTR_REGCOUNT
	.align		4
.L_835:
        /*0ed0*/ 	.byte	0x04, 0x2f
        /*0ed2*/ 	.short	(.L_837 - .L_836)
	.align		4
.L_836:
        /*0ed4*/ 	.word	index@(_ZN2at6native55_GLOBAL__N__0955718d_22_SparseCsrTensorMath_cu_868dd54534reduce_sparse_csr_dim1_cuda_kernelIllNS1_14ReductionMulOpIlEElEEvPT2_PKT_PKT0_SC_lT1_)
        /*0ed8*/ 	.word	0x0000001e


	//----- nvinfo : EIATTR_FRAME_SIZE
	.align		4
.L_837:
        /*0edc*/ 	.byte	0x04, 0x11
        /*0ede*/ 	.short	(.L_839 - .L_838)
	.align		4
.L_838:
        /*0ee0*/ 	.word	index@(_ZN2at6native55_GLOBAL__N__0955718d_22_SparseCsrTensorMath_cu_868dd54534reduce_sparse_csr_dim1_cuda_kernelIllNS1_14ReductionMulOpIlEElEEvPT2_PKT_PKT0_SC_lT1_)
        /*0ee4*/ 	.word	0x00000000


	//----- nvinfo : EIATTR_REGCOUNT
	.align		4
.L_839:
        /*0ee8*/ 	.byte	0x04, 0x2f
        /*0eea*/ 	.short	(.L_841 - .L_840)
	.align		4
.L_840:
        /*0eec*/ 	.word	index@(_ZN2at6native55_GLOBAL__N__0955718d_22_SparseCsrTensorMath_cu_868dd54534reduce_sparse_csr_dim0_cuda_kernelIsiNS1_14ReductionMulOpIsEElEEvPT2_PKT0_lPKT_S9_lT1_)
        /*0ef0*/ 	.word	0x0000001e


	//----- nvinfo : EIATTR_FRAME_SIZE
	.align		4
.L_841:
        /*0ef4*/ 	.byte	0x04, 0x11
        /*0ef6*/ 	.short	(.L_843 - .L_842)
	.align		4
.L_842:
        /*0ef8*/ 	.word	index@(_ZN2at6native55_GLOBAL__N__0955718d_22_SparseCsrTensorMath_cu_868dd54534reduce_sparse_csr_dim0_cuda_kernelIsiNS1_14ReductionMulOpIsEElEEvPT2_PKT0_lPKT_S9_lT1_)
        /*0efc*/ 	.word	0x00000000


	//----- nvinfo : EIATTR_REGCOUNT
	.align		4
.L_843:
        /*0f00*/ 	.byte	0x04, 0x2f
        /*0f02*/ 	.short	(.L_845 - .L_844)
	.align		4
.L_844:
        /*0f04*/ 	.word	index@(_ZN2at6native55_GLOBAL__N__0955718d_22_SparseCsrTensorMath_cu_868dd54534reduce_sparse_csr_dim0_cuda_kernelIslNS1_14ReductionMulOpIsEElEEvPT2_PKT0_lPKT_S9_lT1_)
        /*0f08*/ 	.word	0x0000001f


	//----- nvinfo : EIATTR_FRAME_SIZE
	.align		4
.L_845:
        /*0f0c*/ 	.byte	0x04, 0x11
        /*0f0e*/ 	.short	(.L_847 - .L_846)
	.align		4
.L_846:
        /*0f10*/ 	.word	index@(_ZN2at6native55_GLOBAL__N__0955718d_22_SparseCsrTensorMath_cu_868dd54534reduce_sparse_csr_dim0_cuda_kernelIslNS1_14ReductionMulOpIsEElEEvPT2_PKT0_lPKT_S9_lT1_)
        /*0f14*/ 	.word	0x00000000


	//----- nvinfo : EIATTR_REGCOUNT
	.align		4
.L_847:
        /*0f18*/ 	.byte	0x04, 0x2f
        /*0f1a*/ 	.short	(.L_849 - .L_848)
	.align		4
.L_848:
        /*0f1c*/ 	.word	index@(_ZN2at6native55_GLOBAL__N__0955718d_22_SparseCsrTensorMath_cu_868dd54534reduce_sparse_csr_dim1_cuda_kernelIsiNS1_14ReductionMulOpIsEElEEvPT2_PKT_PKT0_SC_lT1_)
        /*0f20*/ 	.word	0x0000001e


	//----- nvinfo : EIATTR_FRAME_SIZE
	.align		4
.L_849:
        /*0f24*/ 	.byte	0x04, 0x11
        /*0f26*/ 	.short	(.L_851 - .L_850)
	.align		4
.L_850:
        /*0f28*/ 	.word	index@(_ZN2at6native55_GLOBAL__N__0955718d_22_SparseCsrTensorMath_cu_868dd54534reduce_sparse_csr_dim1_cuda_kernelIsiNS1_14ReductionMulOpIsEElEEvPT2_PKT_PKT0_SC_lT1_)
        /*0f2c*/ 	.word	0x00000000


	//----- nvinfo : EIATTR_REGCOUNT
	.align		4
.L_851:
        /*0f30*/ 	.byte	0x04, 0x2f
        /*0f32*/ 	.short	(.L_853 - .L_852)
	.align		4
.L_852:
        /*0f34*/ 	.word	index@(_ZN2at6native55_GLOBAL__N__0955718d_22_SparseCsrTensorMath_cu_868dd54534reduce_sparse_csr_dim1_cuda_kernelIslNS1_14ReductionMulOpIsEElEEvPT2_PKT_PKT0_SC_lT1_)
        /*0f38*/ 	.word	0x0000001e


	//----- nvinfo : EIATTR_FRAME_SIZE
	.align		4
.L_853:
        /*0f3c*/ 	.byte	0x04, 0x11
        /*0f3e*/ 	.short	(.L_855 - .L_854)
	.align		4
.L_854:
        /*0f40*/ 	.word	index@(_ZN2at6native55_GLOBAL__N__0955718d_22_SparseCsrTensorMath_cu_868dd54534reduce_sparse_csr_dim1_cuda_kernelIslNS1_14ReductionMulOpIsEElEEvPT2_PKT_PKT0_SC_lT1_)
        /*0f44*/ 	.word	0x00000000


	//----- nvinfo : EIATTR_REGCOUNT
	.align		4
.L_855:
        /*0f48*/ 	.byte	0x04, 0x2f
        /*0f4a*/ 	.short	(.L_857 - .L_856)
	.align		4
.L_856:
        /*0f4c*/ 	.word	index@(_ZN2at6native55_GLOBAL__N__0955718d_22_SparseCsrTensorMath_cu_868dd54534reduce_sparse_csr_dim0_cuda_kernelIdiNS1_14ReductionMulOpIdEEdEEvPT2_PKT0_lPKT_S9_lT1_)
        /*0f50*/ 	.word	0x00000020


	//----- nvinfo : EIATTR_FRAME_SIZE
	.align		4
.L_857:
        /*0f54*/ 	.byte	0x04, 0x11
        /*0f56*/ 	.short	(.L_859 - .L_858)
	.align		4
.L_858:
        /*0f58*/ 	.word	index@(_ZN2at6native55_GLOBAL__N__0955718d_22_SparseCsrTensorMath_cu_868dd54534reduce_sparse_csr_dim0_cuda_kernelIdiNS1_14ReductionMulOpIdEEdEEvPT2_PKT0_lPKT_S9_lT1_)
        /*0f5c*/ 	.word	0x00000000


	//----- nvinfo : EIATTR_REGCOUNT
	.align		4
.L_859:
        /*0f60*/ 	.byte	0x04, 0x2f
        /*0f62*/ 	.short	(.L_861 - .L_860)
	.align		4
.L_860:
        /*0f64*/ 	.word	index@(_ZN2at6native55_GLOBAL__N__0955718d_22_SparseCsrTensorMath_cu_868dd54534reduce_sparse_csr_dim0_cuda_kernelIdlNS1_14ReductionMulOpIdEEdEEvPT2_PKT0_lPKT_S9_lT1_)
        /*0f68*/ 	.word	0x0000001e


	//----- nvinfo : EIATTR_FRAME_SIZE
	.align		4
.L_861:
        /*0f6c*/ 	.byte	0x04, 0x11
        /*0f6e*/ 	.short	(.L_863 - .L_862)
	.align		4
.L_862:
        /*0f70*/ 	.word	index@(_ZN2at6native55_GLOBAL__N__0955718d_22_SparseCsrTensorMath_cu_868dd54534reduce_sparse_csr_dim0_cuda_kernelIdlNS1_14ReductionMulOpIdEEdEEvPT2_PKT0_lPKT_S9_lT1_)
        /*0f74*/ 	.word	0x00000000


	//----- nvinfo : EIATTR_REGCOUNT
	.align		4
.L_863:
        /*0f78*/ 	.byte	0x04, 0x2f
        /*0f7a*/ 	.short	(.L_865 - .L_864)
	.align		4
.L_864:
        /*0f7c*/ 	.word	index@(_ZN2at6native55_GLOBAL__N__0955718d_22_SparseCsrTensorMath_cu_868dd54534reduce_sparse_csr_dim1_cuda_kernelIdiNS1_14ReductionMulOpIdEEdEEvPT2_PKT_PKT0_SC_lT1_)
        /*0f80*/ 	.word	0x0000001f


	//----- nvinfo : EIATTR_FRAME_SIZE
	.align		4
.L_865:
        /*0f84*/ 	.byte	0x04, 0x11
        /*0f86*/ 	.short	(.L_867 - .L_866)
	.align		4
.L_866:
        /*0f88*/ 	.word	index@(_ZN2at6native55_GLOBAL__N__0955718d_22_SparseCsrTensorMath_cu_868dd54534reduce_sparse_csr_dim1_cuda_kernelIdiNS1_14ReductionMulOpIdEEdEEvPT2_PKT_PKT0_SC_lT1_)
        /*0f8c*/ 	.word	0x00000000


	//----- nvinfo : EIATTR_REGCOUNT
	.align		4
.L_867:
        /*0f90*/ 	.byte	0x04, 0x2f
        /*0f92*/ 	.short	(.L_869 - .L_868)
	.align		4
.L_868:
        /*0f94*/ 	.word	index@(_ZN2at6native55_GLOBAL__N__0955718d_22_SparseCsrTensorMath_cu_868dd54534reduce_sparse_csr_dim1_cuda_kernelIdlNS1_14ReductionMulOpIdEEdEEvPT2_PKT_PKT0_SC_lT1_)
        /*0f98*/ 	.word	0x0000001e


	//----- nvinfo : EIATTR_FRAME_SIZE
	.align		4
.L_869:
        /*0f9c*/ 	.byte	0x04, 0x11
        /*0f9e*/ 	.short	(.L_871 - .L_870)
	.align		4
.L_870:
        /*0fa0*/ 	.word	index@(_ZN2at6native55_GLOBAL__N__0955718d_22_SparseCsrTensorMath_cu_868dd54534reduce_sparse_csr_dim1_cuda_kernelIdlNS1_14ReductionMulOpIdEEdEEvPT2_PKT_PKT0_SC_lT1_)
        /*0fa4*/ 	.word	0x00000000


	//----- nvinfo : EIATTR_REGCOUNT
	.align		4
.L_871:
        /*0fa8*/ 	.byte	0x04, 0x2f
        /*0faa*/ 	.short	(.L_873 - .L_872)
	.align		4
.L_872:
        /*0fac*/ 	.word	index@(_ZN2at6native55_GLOBAL__N__0955718d_22_SparseCsrTensorMath_cu_868dd54534reduce_sparse_csr_dim0_cuda_kernelIfiNS1_14ReductionMulOpIfEEfEEvPT2_PKT0_lPKT_S9_lT1_)
        /*0fb0*/ 	.word	0x00000020


	//----- nvinfo : EIATTR_FRAME_SIZE
	.align		4
.L_873:
        /*0fb4*/ 	.byte	0x04, 0x11
        /*0fb6*/ 	.short	(.L_875 - .L_874)
	.align		4
.L_874:
        /*0fb8*/ 	.word	index@(_ZN2at6native55_GLOBAL__N__0955718d_22_SparseCsrTensorMath_cu_868dd54534reduce_sparse_csr_dim0_cuda_kernelIfiNS1_14ReductionMulOpIfEEfEEvPT2_PKT0_lPKT_S9_lT1_)
        /*0fbc*/ 	.word	0x00000000


	//----- nvinfo : EIATTR_REGCOUNT
	.align		4
.L_875:
        /*0fc0*/ 	.byte	0x04, 0x2f
        /*0fc2*/ 	.short	(.L_877 - .L_876)
	.align		4
.L_876:
        /*0fc4*/ 	.word	index@(_ZN2at6native55_GLOBAL__N__0955718d_22_SparseCsrTensorMath_cu_868dd54534reduce_sparse_csr_dim0_cuda_kernelIflNS1_14ReductionMulOpIfEEfEEvPT2_PKT0_lPKT_S9_lT1_)
        /*0fc8*/ 	.word	0x00000020


	//----- nvinfo : EIATTR_FRAME_SIZE
	.align		4
.L_877:
        /*0fcc*/ 	.byte	0x04, 0x11
        /*0fce*/ 	.short	(.L_879 - .L_878)
	.align		4
.L_878:
        /*0fd0*/ 	.word	index@(_ZN2at6native55_GLOBAL__N__0955718d_22_SparseCsrTensorMath_cu_868dd54534reduce_sparse_csr_dim0_cuda_kernelIflNS1_14ReductionMulOpIfEEfEEvPT2_PKT0_lPKT_S9_lT1_)
        /*0fd4*/ 	.word	0x00000000


	//----- nvinfo : EIATTR_REGCOUNT
	.align		4
.L_879:
        /*0fd8*/ 	.byte	0x04, 0x2f
        /*0fda*/ 	.short	(.L_881 - .L_880)
	.align		4
.L_880:
        /*0fdc*/ 	.word	index@(_ZN2at6native55_GLOBAL__N__0955718d_22_SparseCsrTensorMath_cu_868dd54534reduce_sparse_csr_dim1_cuda_kernelIfiNS1_14ReductionMulOpIfEEfEEvPT2_PKT_PKT0_SC_lT1_)
        /*0fe0*/ 	.word	0x0000001e


	//----- nvinfo : EIATTR_FRAME_SIZE
	.align		4
.L_881:
        /*0fe4*/ 	.byte	0x04, 0x11
        /*0fe6*/ 	.short	(.L_883 - .L_882)
	.align		4
.L_882:
        /*0fe8*/ 	.word	index@(_ZN2at6native55_GLOBAL__N__0955718d_22_SparseCsrTensorMath_cu_868dd54534reduce_sparse_csr_dim1_cuda_kernelIfiNS1_14ReductionMulOpIfEEfEEvPT2_PKT_PKT0_SC_lT1_)
        /*0fec*/ 	.word	0x00000000


	//----- nvinfo : EIATTR_REGCOUNT
	.align		4
.L_883:
        /*0ff0*/ 	.byte	0x04, 0x2f
        /*0ff2*/ 	.short	(.L_885 - .L_884)
	.align		4
.L_884:
        /*0ff4*/ 	.word	index@(_ZN2at6native55_GLOBAL__N__0955718d_22_SparseCsrTensorMath_cu_868dd54534reduce_sparse_csr_dim1_cuda_kernelIflNS1_14ReductionMulOpIfEEfEEvPT2_PKT_PKT0_SC_lT1_)
        /*0ff8*/ 	.word	0x0000001d


	//----- nvinfo : EIATTR_FRAME_SIZE
	.align		4
.L_885:
        /*0ffc*/ 	.byte	0x04, 0x11
        /*0ffe*/ 	.short	(.L_887 - .L_886)
	.align		4
.L_886:
        /*1000*/ 	.word	index@(_ZN2at6native55_GLOBAL__N__0955718d_22_SparseCsrTensorMath_cu_868dd54534reduce_sparse_csr_dim1_cuda_kernelIflNS1_14ReductionMulOpIfEEfEEvPT2_PKT_PKT0_SC_lT1_)
        /*1004*/ 	.word	0x00000000


	//----- nvinfo : EIATTR_REGCOUNT
	.align		4
.L_887:
        /*1008*/ 	.byte	0x04, 0x2f
        /*100a*/ 	.short	(.L_889 - .L_888)
	.align		4
.L_888:
        /*100c*/ 	.word	index@(_ZN2at6native55_GLOBAL__N__0955718d_22_SparseCsrTensorMath_cu_868dd54534reduce_sparse_csr_dim0_cuda_kernelIN3c107complexIdEEiNS1_14ReductionMulOpIS5_EES5_EEvPT2_PKT0_lPKT_SC_lT1_)
        /*1010*/ 	.word	0x0000001e


	//----- nvinfo : EIATTR_FRAME_SIZE
	.align		4
.L_889:
        /*1014*/ 	.byte	0x04, 0x11
        /*1016*/ 	.short	(.L_891 - .L_890)
	.align		4
.L_890:
        /*1018*/ 	.word	index@(_ZN2at6native55_GLOBAL__N__0955718d_22_SparseCsrTensorMath_cu_868dd54534reduce_sparse_csr_dim0_cuda_kernelIN3c107complexIdEEiNS1_14ReductionMulOpIS5_EES5_EEvPT2_PKT0_lPKT_SC_lT1_)
        /*101c*/ 	.word	0x00000000


	//----- nvinfo : EIATTR_REGCOUNT
	.align		4
.L_891:
        /*1020*/ 	.byte	0x04, 0x2f
        /*1022*/ 	.short	(.L_893 - .L_892)
	.align		4
.L_892:
        /*1024*/ 	.word	index@(_ZN2at6native55_GLOBAL__N__0955718d_22_SparseCsrTensorMath_cu_868dd54534reduce_sparse_csr_dim0_cuda_kernelIN3c107complexIdEElNS1_14ReductionMulOpIS5_EES5_EEvPT2_PKT0_lPKT_SC_lT1_)
        /*1028*/ 	.word	0x0000001e


	//----- nvinfo : EIATTR_FRAME_SIZE
	.align		4
.L_893:
        /*102c*/ 	.byte	0x04, 0x11
        /*102e*/ 	.short	(.L_895 - .L_894)
	.align		4
.L_894:
        /*1030*/ 	.word	index@(_ZN2at6native55_GLOBAL__N__0955718d_22_SparseCsrTensorMath_cu_868dd54534reduce_sparse_csr_dim0_cuda_kernelIN3c107complexIdEElNS1_14ReductionMulOpIS5_EES5_EEvPT2_PKT0_lPKT_SC_lT1_)
        /*1034*/ 	.word	0x00000000


	//----- nvinfo : EIATTR_REGCOUNT
	.align		4
.L_895:
        /*1038*/ 	.byte	0x04, 0x2f
        /*103a*/ 	.short	(.L_897 - .L_896)
	.align		4
.L_896:
        /*103c*/ 	.word	index@(_ZN2at6native55_GLOBAL__N__0955718d_22_SparseCsrTensorMath_cu_868dd54534reduce_sparse_csr_dim1_cuda_kernelIN3c107complexIdEEiNS1_14ReductionMulOpIS5_EES5_EEvPT2_PKT_PKT0_SF_lT1_)
        /*1040*/ 	.word	0x00000022


	//----- nvinfo : EIATTR_FRAME_SIZE
	.align		4
.L_897:
        /*1044*/ 	.byte	0x04, 0x11
        /*1046*/ 	.short	(.L_899 - .L_898)
	.align		4
.L_898:
        /*1048*/ 	.word	index@(_ZN2at6native55_GLOBAL__N__0955718d_22_SparseCsrTensorMath_cu_868dd54534reduce_sparse_csr_dim1_cuda_kernelIN3c107complexIdEEiNS1_14ReductionMulOpIS5_EES5_EEvPT2_PKT_PKT0_SF_lT1_)
        /*104c*/ 	.word	0x00000000


	//----- nvinfo : EIATTR_REGCOUNT
	.align		4
.L_899:
        /*1050*/ 	.byte	0x04, 0x2f
        /*1052*/ 	.short	(.L_901 - .L_900)
	.align		4
.L_900:
        /*1054*/ 	.word	index@(_ZN2at6native55_GLOBAL__N__0955718d_22_SparseCsrTensorMath_cu_868dd54534reduce_sparse_csr_dim1_cuda_kernelIN3c107complexIdEElNS1_14ReductionMulOpIS5_EES5_EEvPT2_PKT_PKT0_SF_lT1_)
        /*1058*/ 	.word	0x00000022


	//----- nvinfo : EIATTR_FRAME_SIZE
	.align		4
.L_901:
        /*105c*/ 	.byte	0x04, 0x11
        /*105e*/ 	.short	(.L_903 - .L_902)
	.align		4
.L_902:
        /*1060*/ 	.word	index@(_ZN2at6native55_GLOBAL__N__0955718d_22_SparseCsrTensorMath_cu_868dd54534reduce_sparse_csr_dim1_cuda_kernelIN3c107complexIdEElNS1_14ReductionMulOpIS5_EES5_EEvPT2_PKT_PKT0_SF_lT1_)
        /*1064*/ 	.word	0x00000000


	//----- nvinfo : EIATTR_REGCOUNT
	.align		4
.L_903:
        /*1068*/ 	.byte	0x04, 0x2f
        /*106a*/ 	.short	(.L_905 - .L_904)
	.align		4
.L_904:
        /*106c*/ 	.word	index@(_ZN2at6native55_GLOBAL__N__0955718d_22_SparseCsrTensorMath_cu_868dd54534reduce_sparse_csr_dim0_cuda_kernelIN3c107complexIfEEiNS1_14ReductionMulOpIS5_EES5_EEvPT2_PKT0_lPKT_SC_lT1_)
        /*1070*/ 	.word	0x0000001b


	//----- nvinfo : EIATTR_FRAME_SIZE
	.align		4
.L_905:
        /*1074*/ 	.byte	0x04, 0x11
        /*1076*/ 	.short	(.L_907 - .L_906)
	.align		4
.L_906:
        /*1078*/ 	.word	index@(_ZN2at6native55_GLOBAL__N__0955718d_22_SparseCsrTensorMath_cu_868dd54534reduce_sparse_csr_dim0_cuda_kernelIN3c107complexIfEEiNS1_14ReductionMulOpIS5_EES5_EEvPT2_PKT0_lPKT_SC_lT1_)
        /*107c*/ 	.word	0x00000000


	//----- nvinfo : EIATTR_REGCOUNT
	.align		4
.L_907:
        /*1080*/ 	.byte	0x04, 0x2f
        /*1082*/ 	.short	(.L_909 - .L_908)
	.align		4
.L_908:
        /*1084*/ 	.word	index@(_ZN2at6native55_GLOBAL__N__0955718d_22_SparseCsrTensorMath_cu_868dd54534reduce_sparse_csr_dim0_cuda_kernelIN3c107complexIfEElNS1_14ReductionMulOpIS5_EES5_EEvPT2_PKT0_lPKT_SC_lT1_)
        /*1088*/ 	.word	0x0000001e


	//----- nvinfo : EIATTR_FRAME_SIZE
	.align		4
.L_909:
        /*108c*/ 	.byte	0x04, 0x11
        /*108e*/ 	.short	(.L_911 - .L_910)
	.align		4
.L_910:
        /*1090*/ 	.word	index@(_ZN2at6native55_GLOBAL__N__0955718d_22_SparseCsrTensorMath_cu_868dd54534reduce_sparse_csr_dim0_cuda_kernelIN3c107complexIfEElNS1_14ReductionMulOpIS5_EES5_EEvPT2_PKT0_lPKT_SC_lT1_)
        /*1094*/ 	.word	0x00000000


	//----- nvinfo : EIATTR_REGCOUNT
	.align		4
.L_911:
        /*1098*/ 	.byte	0x04, 0x2f
        /*109a*/ 	.short	(.L_913 - .L_912)
	.align		4
.L_912:
        /*109c*/ 	.word	index@(_ZN2at6native55_GLOBAL__N__0955718d_22_SparseCsrTensorMath_cu_868dd54534reduce_sparse_csr_dim1_cuda_kernelIN3c107complexIfEEiNS1_14ReductionMulOpIS5_EES5_EEvPT2_PKT_PKT0_SF_lT1_)
        /*10a0*/ 	.word	0x0000001f


	//----- nvinfo : EIATTR_FRAME_SIZE
	.align		4
.L_913:
        /*10a4*/ 	.byte	0x04, 0x11
        /*10a6*/ 	.short	(.L_915 - .L_914)
	.align		4
.L_914:
        /*10a8*/ 	.word	index@(_ZN2at6native55_GLOBAL__N__0955718d_22_SparseCsrTensorMath_cu_868dd54534reduce_sparse_csr_dim1_cuda_kernelIN3c107complexIfEEiNS1_14ReductionMulOpIS5_EES5_EEvPT2_PKT_PKT0_SF_lT1_)
        /*10ac*/ 	.word	0x00000000


	//----- nvinfo : EIATTR_REGCOUNT
	.align		4
.L_915:
        /*10b0*/ 	.byte	0x04, 0x2f
        /*10b2*/ 	.short	(.L_917 - .L_916)
	.align		4
.L_916:
        /*10b4*/ 	.word	index@(_ZN2at6native55_GLOBAL__N__0955718d_22_SparseCsrTensorMath_cu_868dd54534reduce_sparse_csr_dim1_cuda_kernelIN3c107complexIfEElNS1_14ReductionMulOpIS5_EES5_EEvPT2_PKT_PKT0_SF_lT1_)
        /*10b8*/ 	.word	0x0000001f


	//----- nvinfo : EIATTR_FRAME_SIZE
	.align		4
.L_917:
        /*10bc*/ 	.byte	0x04, 0x11
        /*10be*/ 	.short	(.L_919 - .L_918)
	.align		4
.L_918:
        /*10c0*/ 	.word	index@(_ZN2at6native55_GLOBAL__N__0955718d_22_SparseCsrTensorMath_cu_868dd54534reduce_sparse_csr_dim1_cuda_kernelIN3c107complexIfEElNS1_14ReductionMulOpIS5_EES5_EEvPT2_PKT_PKT0_SF_lT1_)
        /*10c4*/ 	.word	0x00000000


	//----- nvinfo : EIATTR_REGCOUNT
	.align		4
.L_919:
        /*10c8*/ 	.byte	0x04, 0x2f
        /*10ca*/ 	.short	(.L_921 - .L_920)
	.align		4
.L_920:
        /*10cc*/ 	.word	index@(_ZN2at6native55_GLOBAL__N__0955718d_22_SparseCsrTensorMath_cu_868dd54534reduce_sparse_csr_dim0_cuda_kernelIN3c104HalfEiNS1_14ReductionMulOpIS4_EEfEEvPT2_PKT0_lPKT_SB_lT1_)
        /*10d0*/ 	.word	0x0000001c


	//----- nvinfo : EIATTR_FRAME_SIZE
	.align		4
.L_921:
        /*10d4*/ 	.byte	0x04, 0x11
        /*10d6*/ 	.short	(.L_923 - .L_922)
	.align		4
.L_922:
        /*10d8*/ 	.word	index@(_ZN2at6native55_GLOBAL__N__0955718d_22_SparseCsrTensorMath_cu_868dd54534reduce_sparse_csr_dim0_cuda_kernelIN3c104HalfEiNS1_14ReductionMulOpIS4_EEfEEvPT2_PKT0_lPKT_SB_lT1_)
        /*10dc*/ 	.word	0x00000000


	//----- nvinfo : EIATTR_REGCOUNT
	.align		4
.L_923:
        /*10e0*/ 	.byte	0x04, 0x2f
        /*10e2*/ 	.short	(.L_925 - .L_924)
	.align		4
.L_924:
        /*10e4*/ 	.word	index@(_ZN2at6native55_GLOBAL__N__0955718d_22_SparseCsrTensorMath_cu_868dd54534reduce_sparse_csr_dim0_cuda_kernelIN3c104HalfElNS1_14ReductionMulOpIS4_EEfEEvPT2_PKT0_lPKT_SB_lT1_)
        /*10e8*/ 	.word	0x0000001e


	//----- nvinfo : EIATTR_FRAME_SIZE
	.align		4
.L_925:
        /*10ec*/ 	.byte	0x04, 0x11
        /*10ee*/ 	.short	(.L_927 - .L_926)
	.align		4
.L_926:
        /*10f0*/ 	.word	index@(_ZN2at6native55_GLOBAL__N__0955718d_22_SparseCsrTensorMath_cu_868dd54534reduce_sparse_csr_dim0_cuda_kernelIN3c104HalfElNS1_14ReductionMulOpIS4_EEfEEvPT2_PKT0_lPKT_SB_lT1_)
        /*10f4*/ 	.word	0x00000000


	//----- nvinfo : EIATTR_REGCOUNT
	.align		4
.L_927:
        /*10f8*/ 	.byte	0x04, 0x2f
        /*10fa*/ 	.short	(.L_929 - .L_928)
	.align		4
.L_928:
        /*10fc*/ 	.word	index@(_ZN2at6native55_GLOBAL__N__0955718d_22_SparseCsrTensorMath_cu_868dd54534reduce_sparse_csr_dim1_cuda_kernelIN3c104HalfEiNS1_14ReductionMulOpIS4_EEfEEvPT2_PKT_PKT0_SE_lT1_)
        /*1100*/ 	.word	0x0000001b


	//----- nvinfo : EIATTR_FRAME_SIZE
	.align		4
.L_929:
        /*1104*/ 	.byte	0x04, 0x11
        /*1106*/ 	.short	(.L_931 - .L_930)
	.align		4
.L_930:
        /*1108*/ 	.word	index@(_ZN2at6native55_GLOBAL__N__0955718d_22_SparseCsrTensorMath_cu_868dd54534reduce_sparse_csr_dim1_cuda_kernelIN3c104HalfEiNS1_14ReductionMulOpIS4_EEfEEvPT2_PKT_PKT0_SE_lT1_)
        /*110c*/ 	.word	0x00000000


	//----- nvinfo : EIATTR_REGCOUNT
	.align		4
.L_931:
        /*1110*/ 	.byte	0x04, 0x2f
        /*1112*/ 	.short	(.L_933 - .L_932)
	.align		4
.L_932:
        /*1114*/ 	.word	index@(_ZN2at6native55_GLOBAL__N__0955718d_22_SparseCsrTensorMath_cu_868dd54534reduce_sparse_csr_dim1_cuda_kernelIN3c104HalfElNS1_14ReductionMulOpIS4_EEfEEvPT2_PKT_PKT0_SE_lT1_)
        /*1118*/ 	.word	0x0000001b


	//----- nvinfo : EIATTR_FRAME_SIZE
	.align		4
.L_933:
        /*111c*/ 	.byte	0x04, 0x11
        /*111e*/ 	.short	(.L_935 - .L_934)
	.align		4
.L_934:
        /*1120*/ 	.word	index@(_ZN2at6native55_GLOBAL__N__0955718d_22_SparseCsrTensorMath_cu_868dd54534reduce_sparse_csr_dim1_cuda_kernelIN3c104HalfElNS1_14ReductionMulOpIS4_EEfEEvPT2_PKT_PKT0_SE_lT1_)
        /*1124*/ 	.word	0x00000000


	//----- nvinfo : EIATTR_REGCOUNT
	.align		4
.L_935:
        /*1128*/ 	.byte	0x04, 0x2f
        /*112a*/ 	.short	(.L_937 - .L_936)
	.align		4
.L_936:
        /*112c*/ 	.word	index@(_ZN2at6native55_GLOBAL__N__0955718d_22_SparseCsrTensorMath_cu_868dd54534reduce_sparse_csr_dim0_cuda_kernelIN3c108BFloat16EiNS1_14ReductionMulOpIS4_EEfEEvPT2_PKT0_lPKT_SB_lT1_)
        /*1130*/ 	.word	0x0000001e


	//----- nvinfo : EIATTR_FRAME_SIZE
	.align		4
.L_937:
        /*1134*/ 	.byte	0x04, 0x11
        /*1136*/ 	.short	(.L_939 - .L_938)
	.align		4
.L_938:
        /*1138*/ 	.word	index@(_ZN2at6native55_GLOBAL__N__0955718d_22_SparseCsrTensorMath_cu_868dd54534reduce_sparse_csr_dim0_cuda_kernelIN3c108BFloat16EiNS1_14ReductionMulOpIS4_EEfEEvPT2_PKT0_lPKT_SB_lT1_)
        /*113c*/ 	.word	0x00000000


	//----- nvinfo : EIATTR_REGCOUNT
	.align		4
.L_939:
        /*1140*/ 	.byte	0x04, 0x2f
        /*1142*/ 	.short	(.L_941 - .L_940)
	.align		4
.L_940:
        /*1144*/ 	.word	index@(_ZN2at6native55_GLOBAL__N__0955718d_22_SparseCsrTensorMath_cu_868dd54534reduce_sparse_csr_dim0_cuda_kernelIN3c108BFloat16ElNS1_14ReductionMulOpIS4_EEfEEvPT2_PKT0_lPKT_SB_lT1_)
        /*1148*/ 	.word	0x0000001f


	//----- nvinfo : EIATTR_FRAME_SIZE
	.align		4
.L_941:
        /*114c*/ 	.byte	0x04, 0x11
        /*114e*/ 	.short	(.L_943 - .L_942)
	.align		4
.L_942:
        /*1150*/ 	.word	index@(_ZN2at6native55_GLOBAL__N__0955718d_22_SparseCsrTensorMath_cu_868dd54534reduce_sparse_csr_dim0_cuda_kernelIN3c108BFloat16ElNS1_14ReductionMulOpIS4_EEfEEvPT2_PKT0_lPKT_SB_lT1_)
        /*1154*/ 	.word	0x00000000


	//----- nvinfo : EIATTR_REGCOUNT
	.align		4
.L_943:
        /*1158*/ 	.byte	0x04, 0x2f
        /*115a*/ 	.short	(.L_945 - .L_944)
	.align		4
.L_944:
        /*115c*/ 	.word	index@(_ZN2at6native55_GLOBAL__N__0955718d_22_SparseCsrTensorMath_cu_868dd54534reduce_sparse_csr_dim1_cuda_kernelIN3c108BFloat16EiNS1_14ReductionMulOpIS4_EEfEEvPT2_PKT_PKT0_SE_lT1_)
        /*1160*/ 	.word	0x0000001c


	//----- nvinfo : EIATTR_FRAME_SIZE
	.align		4
.L_945:
        /*1164*/ 	.byte	0x04, 0x11
        /*1166*/ 	.short	(.L_947 - .L_946)
	.align		4
.L_946:
        /*1168*/ 	.word	index@(_ZN2at6native55_GLOBAL__N__0955718d_22_SparseCsrTensorMath_cu_868dd54534reduce_sparse_csr_dim1_cuda_kernelIN3c108BFloat16EiNS1_14ReductionMulOpIS4_EEfEEvPT2_PKT_PKT0_SE_lT1_)
        /*116c*/ 	.word	0x00000000


	//----- nvinfo : EIATTR_REGCOUNT
	.align		4
.L_947:
        /*1170*/ 	.byte	0x04, 0x2f
        /*1172*/ 	.short	(.L_949 - .L_948)
	.align		4
.L_948:
        /*1174*/ 	.word	index@(_ZN2at6native55_GLOBAL__N__0955718d_22_SparseCsrTensorMath_cu_868dd54534reduce_sparse_csr_dim1_cuda_kernelIN3c108BFloat16ElNS1_14ReductionMulOpIS4_EEfEEvPT2_PKT_PKT0_SE_lT1_)
        /*1178*/ 	.word	0x0000001c


	//----- nvinfo : EIATTR_FRAME_SIZE
	.align		4
.L_949:
        /*117c*/ 	.byte	0x04, 0x11
        /*117e*/ 	.short	(.L_951 - .L_950)
	.align		4
.L_950:
        /*1180*/ 	.word	index@(_ZN2at6native55_GLOBAL__N__0955718d_22_SparseCsrTensorMath_cu_868dd54534reduce_sparse_csr_dim1_cuda_kernelIN3c108BFloat16ElNS1_14ReductionMulOpIS4_EEfEEvPT2_PKT_PKT0_SE_lT1_)
        /*1184*/ 	.word	0x00000000


	//----- nvinfo : EIATTR_REGCOUNT
	.align		4
.L_951:
        /*1188*/ 	.byte	0x04, 0x2f
        /*118a*/ 	.short	(.L_953 - .L_952)
	.align		4
.L_952:
        /*118c*/ 	.word	index@(_ZN3cub18CUB_300001_SM_10006detail11EmptyKernelIvEEvv)
        /*1190*/ 	.word	0x00000004


	//----- nvinfo : EIATTR_FRAME_SIZE
	.align		4
.L_953:
        /*1194*/ 	.byte	0x04, 0x11
        /*1196*/ 	.short	(.L_955 - .L_954)
	.align		4
.L_954:
        /*1198*/ 	.word	index@(_ZN3cub18CUB_300001_SM_10006detail11EmptyKernelIvEEvv)
        /*119c*/ 	.word	0x00000000


	//----- nvinfo : EIATTR_REGCOUNT
	.align		4
.L_955:
        /*11a0*/ 	.byte	0x04, 0x2f
        /*11a2*/ 	.short	(.L_957 - .L_956)
	.align		4
.L_956:
        /*11a4*/ 	.word	index@(_ZN3cub18CUB_300001_SM_10006detail8for_each13static_kernelINS2_12policy_hub_t12policy_500_tElNS2_12op_wrapper_tIlZZZZZN2at6native36add_out_dense_sparse_compressed_cudaERNS7_6TensorERKS9_SC_RKN3c106ScalarEENKUlvE_clEvENKUlvE_clEvENKUlvE_clEvENKUlvE_clEvEUllE_N6thrust24THRUST_300001_SM_1000_NS17counting_iteratorIlNSN_11use_defaultESP_SP_EEEEEEvT0_T1_)
        /*11a8*/ 	.word	0x00000020


	//----- nvinfo : EIATTR_FRAME_SIZE
	.align		4
.L_957:
        /*11ac*/ 	.byte	0x04, 0x11
        /*11ae*/ 	.short	(.L_959 - .L_958)
	.align		4
.L_958:
        /*11b0*/ 	.word	index@(_ZN3cub18CUB_300001_SM_10006detail8for_each13static_kernelINS2_12policy_hub_t12policy_500_tElNS2_12op_wrapper_tIlZZZZZN2at6native36add_out_dense_sparse_compressed_cudaERNS7_6TensorERKS9_SC_RKN3c106ScalarEENKUlvE_clEvENKUlvE_clEvENKUlvE_clEvENKUlvE_clEvEUllE_N6thrust24THRUST_300001_SM_1000_NS17counting_iteratorIlNSN_11use_defaultESP_SP_EEEEEEvT0_T1_)
        /*11b4*/ 	.word	0x00000000


	//----- nvinfo : EIATTR_REGCOUNT
	.align		4
.L_959:
        /*11b8*/ 	.byte	0x04, 0x2f
        /*11ba*/ 	.short	(.L_961 - .L_960)
	.align		4
.L_960:
        /*11bc*/ 	.word	index@(_ZN3cub18CUB_300001_SM_10006detail8for_each13static_kernelINS2_12policy_hub_t12policy_500_tElNS2_12op_wrapper_tIlZZZZZN2at6native36add_out_dense_sparse_compressed_cudaERNS7_6TensorERKS9_SC_RKN3c106ScalarEENKUlvE_clEvENKUlvE_clEvENKUlvE_clEvENKUlvE0_clEvEUllE_N6thrust24THRUST_300001_SM_1000_NS17counting_iteratorIlNSN_11use_defaultESP_SP_EEEEEEvT0_T1_)
        /*11c0*/ 	.word	0x00000020


	//----- nvinfo : EIATTR_FRAME_SIZE
	.align		4
.L_961:
        /*11c4*/ 	.byte	0x04, 0x11
        /*11c6*/ 	.short	(.L_963 - .L_962)
	.align		4
.L_962:
        /*11c8*/ 	.word	index@(_ZN3cub18CUB_300001_SM_10006detail8for_each13static_kernelINS2_12policy_hub_t12policy_500_tElNS2_12op_wrapper_tIlZZZZZN2at6native36add_out_dense_sparse_compressed_cudaERNS7_6TensorERKS9_SC_RKN3c106ScalarEENKUlvE_clEvENKUlvE_clEvENKUlvE_clEvENKUlvE0_clEvEUllE_N6thrust24THRUST_300001_SM_1000_NS17counting_iteratorIlNSN_11use_defaultESP_SP_EEEEEEvT0_T1_)
        /*11cc*/ 	.word	0x00000000


	//----- nvinfo : EIATTR_REGCOUNT
	.align		4
.L_963:
        /*11d0*/ 	.byte	0x04, 0x2f
        /*11d2*/ 	.short	(.L_965 - .L_964)
	.align		4
.L_964:
        /*11d4*/ 	.word	index@(_ZN3cub18CUB_300001_SM_10006detail8for_each13static_kernelINS2_12policy_hub_t12policy_500_tElNS2_12op_wrapper_tIlZZZZZN2at6native36add_out_dense_sparse_compressed_cudaERNS7_6TensorERKS9_SC_RKN3c106ScalarEENKUlvE_clEvENKUlvE0_clEvENKUlvE_clEvENKUlvE_clEvEUllE_N6thrust24THRUST_300001_SM_1000_NS17counting_iteratorIlNSN_11use_defaultESP_SP_EEEEEEvT0_T1_)
        /*11d8*/ 	.word	0x00000020


	//----- nvinfo : EIATTR_FRAME_SIZE
	.align		4
.L_965:
        /*11dc*/ 	.byte	0x04, 0x11
        /*11de*/ 	.short	(.L_967 - .L_966)
	.align		4
.L_966:
        /*11e0*/ 	.word	index@(_ZN3cub18CUB_300001_SM_10006detail8for_each13static_kernelINS2_12policy_hub_t12policy_500_tElNS2_12op_wrapper_tIlZZZZZN2at6native36add_out_dense_sparse_compressed_cudaERNS7_6TensorERKS9_SC_RKN3c106ScalarEENKUlvE_clEvENKUlvE0_clEvENKUlvE_clEvENKUlvE_clEvEUllE_N6thrust24THRUST_300001_SM_1000_NS17counting_iteratorIlNSN_11use_defaultESP_SP_EEEEEEvT0_T1_)
        /*11e4*/ 	.word	0x00000000


	//----- nvinfo : EIATTR_REGCOUNT
	.align		4
.L_967:
        /*11e8*/ 	.byte	0x04, 0x2f
        /*11ea*/ 	.short	(.L_969 - .L_968)
	.align		4
.L_968:
        /*11ec*/ 	.word	index@(_ZN3cub18CUB_300001_SM_10006detail8for_each13static_kernelINS2_12policy_hub_t12policy_500_tElNS2_12op_wrapper_tIlZZZZZN2at6native36add_out_dense_sparse_compressed_cudaERNS7_6TensorERKS9_SC_RKN3c106ScalarEENKUlvE_clEvENKUlvE0_clEvENKUlvE_clEvENKUlvE0_clEvEUllE_N6thrust24THRUST_300001_SM_1000_NS17counting_iteratorIlNSN_11use_defaultESP_SP_EEEEEEvT0_T1_)
        /*11f0*/ 	.word	0x00000020


	//----- nvinfo : EIATTR_FRAME_SIZE
	.align		4
.L_969:
        /*11f4*/ 	.byte	0x04, 0x11
        /*11f6*/ 	.short	(.L_971 - .L_970)
	.align		4
.L_970:
        /*11f8*/ 	.word	index@(_ZN3cub18CUB_300001_SM_10006detail8for_each13static_kernelINS2_12policy_hub_t12policy_500_tElNS2_12op_wrapper_tIlZZZZZN2at6native36add_out_dense_sparse_compressed_cudaERNS7_6TensorERKS9_SC_RKN3c106ScalarEENKUlvE_clEvENKUlvE0_clEvENKUlvE_clEvENKUlvE0_clEvEUllE_N6thrust24THRUST_300001_SM_1000_NS17counting_iteratorIlNSN_11use_defaultESP_SP_EEEEEEvT0_T1_)
        /*11fc*/ 	.word	0x00000000


	//----- nvinfo : EIATTR_REGCOUNT
	.align		4
.L_971:
        /*1200*/ 	.byte	0x04, 0x2f
        /*1202*/ 	.short	(.L_973 - .L_972)
	.align		4
.L_972:
        /*1204*/ 	.word	index@(_ZN3cub18CUB_300001_SM_10006detail8for_each13static_kernelINS2_12policy_hub_t12policy_500_tElNS2_12op_wrapper_tIlZZZZZN2at6native36add_out_dense_sparse_compressed_cudaERNS7_6TensorERKS9_SC_RKN3c106ScalarEENKUlvE_clEvENKUlvE1_clEvENKUlvE_clEvENKUlvE_clEvEUllE_N6thrust24THRUST_300001_SM_1000_NS17counting_iteratorIlNSN_11use_defaultESP_SP_EEEEEEvT0_T1_)
        /*1208*/ 	.word	0x0000001e


	//----- nvinfo : EIATTR_FRAME_SIZE
	.align		4
.L_973:
        /*120c*/ 	.byte	0x04, 0x11
        /*120e*/ 	.short	(.L_975 - .L_974)
	.align		4
.L_974:
        /*1210*/ 	.word	index@(_ZN3cub18CUB_300001_SM_10006detail8for_each13static_kernelINS2_12policy_hub_t12policy_500_tElNS2_12op_wrapper_tIlZZZZZN2at6native36add_out_dense_sparse_compressed_cudaERNS7_6TensorERKS9_SC_RKN3c106ScalarEENKUlvE_clEvENKUlvE1_clEvENKUlvE_clEvENKUlvE_clEvEUllE_N6thrust24THRUST_300001_SM_1000_NS17counting_iteratorIlNSN_11use_defaultESP_SP_EEEEEEvT0_T1_)
        /*1214*/ 	.word	0x00000000


	//----- nvinfo : EIATTR_REGCOUNT
	.align		4
.L_975:
        /*1218*/ 	.byte	0x04, 0x2f
        /*121a*/ 	.short	(.L_977 - .L_976)
	.align		4
.L_976:
        /*121c*/ 	.word	index@(_ZN3cub18CUB_300001_SM_10006detail8for_each13static_kernelINS2_12policy_hub_t12policy_500_tElNS2_12op_wrapper_tIlZZZZZN2at6native36add_out_dense_sparse_compressed_cudaERNS7_6TensorERKS9_SC_RKN3c106ScalarEENKUlvE_clEvENKUlvE1_clEvENKUlvE_clEvENKUlvE0_clEvEUllE_N6thrust24THRUST_300001_SM_1000_NS17counting_iteratorIlNSN_11use_defaultESP_SP_EEEEEEvT0_T1_)
        /*1220*/ 	.word	0x00000020


	//----- nvinfo : EIATTR_FRAME_SIZE
	.align		4
.L_977:
        /*1224*/ 	.byte	0x04, 0x11
        /*1226*/ 	.short	(.L_979 - .L_978)
	.align		4
.L_978:
        /*1228*/ 	.word	index@(_ZN3cub18CUB_300001_SM_10006detail8for_each13static_kernelINS2_12policy_hub_t12policy_500_tElNS2_12op_wrapper_tIlZZZZZN2at6native36add_out_dense_sparse_compressed_cudaERNS7_6TensorERKS9_SC_RKN3c106ScalarEENKUlvE_clEvENKUlvE1_clEvENKUlvE_clEvENKUlvE0_clEvEUllE_N6thrust24THRUST_300001_SM_1000_NS17counting_iteratorIlNSN_11use_defaultESP_SP_EEEEEEvT0_T1_)
        /*122c*/ 	.word	0x00000000


	//----- nvinfo : EIATTR_REGCOUNT
	.align		4
.L_979:
        /*1230*/ 	.byte	0x04, 0x2f
        /*1232*/ 	.short	(.L_981 - .L_980)
	.align		4
.L_980:
        /*1234*/ 	.word	index@(_ZN3cub18CUB_300001_SM_10006detail8for_each13static_kernelINS2_12policy_hub_t12policy_500_tElNS2_12op_wrapper_tIlZZZZZN2at6native36add_out_dense_sparse_compressed_cudaERNS7_6TensorERKS9_SC_RKN3c106ScalarEENKUlvE_clEvENKUlvE2_clEvENKUlvE_clEvENKUlvE_clEvEUllE_N6thrust24THRUST_300001_SM_1000_NS17counting_iteratorIlNSN_11use_defaultESP_SP_EEEEEEvT0_T1_)
        /*1238*/ 	.word	0x00000020


	//----- nvinfo : EIATTR_FRAME_SIZE
	.align		4
.L_981:
        /*123c*/ 	.byte	0x04, 0x11
        /*123e*/ 	.short	(.L_983 - .L_982)
	.align		4
.L_982:
        /*1240*/ 	.word	index@(_ZN3cub18CUB_300001_SM_10006detail8for_each13static_kernelINS2_12policy_hub_t12policy_500_tElNS2_12op_wrapper_tIlZZZZZN2at6native36add_out_dense_sparse_compressed_cudaERNS7_6TensorERKS9_SC_RKN3c106ScalarEENKUlvE_clEvENKUlvE2_clEvENKUlvE_clEvENKUlvE_clEvEUllE_N6thrust24THRUST_300001_SM_1000_NS17counting_iteratorIlNSN_11use_defaultESP_SP_EEEEEEvT0_T1_)
        /*1244*/ 	.word	0x00000000


	//----- nvinfo : EIATTR_REGCOUNT
	.align		4
.L_983:
        /*1248*/ 	.byte	0x04, 0x2f
        /*124a*/ 	.short	(.L_985 - .L_984)
	.align		4
.L_984:
        /*124c*/ 	.word	index@(_ZN3cub18CUB_300001_SM_10006detail8for_each13static_kernelINS2_12policy_hub_t12policy_500_tElNS2_12op_wrapper_tIlZZZZZN2at6native36add_out_dense_sparse_compressed_cudaERNS7_6TensorERKS9_SC_RKN3c106ScalarEENKUlvE_clEvENKUlvE2_clEvENKUlvE_clEvENKUlvE0_clEvEUllE_N6thrust24THRUST_300001_SM_1000_NS17counting_iteratorIlNSN_11use_defaultESP_SP_EEEEEEvT0_T1_)
        /*1250*/ 	.word	0x00000020


	//----- nvinfo : EIATTR_FRAME_SIZE
	.align		4
.L_985:
        /*1254*/ 	.byte	0x04, 0x11
        /*1256*/ 	.short	(.L_987 - .L_986)
	.align		4
.L_986:
        /*1258*/ 	.word	index@(_ZN3cub18CUB_300001_SM_10006detail8for_each13static_kernelINS2_12policy_hub_t12policy_500_tElNS2_12op_wrapper_tIlZZZZZN2at6native36add_out_dense_sparse_compressed_cudaERNS7_6TensorERKS9_SC_RKN3c106ScalarEENKUlvE_clEvENKUlvE2_clEvENKUlvE_clEvENKUlvE0_clEvEUllE_N6thrust24THRUST_300001_SM_1000_NS17counting_iteratorIlNSN_11use_defaultESP_SP_EEEEEEvT0_T1_)
        /*125c*/ 	.word	0x00000008


	//----- nvinfo : EIATTR_REGCOUNT
	.align		4
.L_987:
        /*1260*/ 	.byte	0x04, 0x2f
        /*1262*/ 	.short	(.L_989 - .L_988)
	.align		4
.L_988:
        /*1264*/ 	.word	index@(_ZN3cub18CUB_300001_SM_10006detail8for_each13static_kernelINS2_12policy_hub_t12policy_500_tElNS2_12op_wrapper_tIlZZZZZN2at6native36add_out_dense_sparse_compressed_cudaERNS7_6TensorERKS9_SC_RKN3c106ScalarEENKUlvE_clEvENKUlvE3_clEvENKUlvE_clEvENKUlvE_clEvEUllE_N6thrust24THRUST_300001_SM_1000_NS17counting_iteratorIlNSN_11use_defaultESP_SP_EEEEEEvT0_T1_)
        /*1268*/ 	.word	0x0000001e


	//----- nvinfo : EIATTR_FRAME_SIZE
	.align		4
.L_989:
        /*126c*/ 	.byte	0x04, 0x11
        /*126e*/ 	.short	(.L_991 - .L_990)
	.align		4
.L_990:
        /*1270*/ 	.word	index@(_ZN3cub18CUB_300001_SM_10006detail8for_each13static_kernelINS2_12policy_hub_t12policy_500_tElNS2_12op_wrapper_tIlZZZZZN2at6native36add_out_dense_sparse_compressed_cudaERNS7_6TensorERKS9_SC_RKN3c106ScalarEENKUlvE_clEvENKUlvE3_clEvENKUlvE_clEvENKUlvE_clEvEUllE_N6thrust24THRUST_300001_SM_1000_NS17counting_iteratorIlNSN_11use_defaultESP_SP_EEEEEEvT0_T1_)
        /*1274*/ 	.word	0x00000000


	//----- nvinfo : EIATTR_REGCOUNT
	.align		4
.L_991:
        /*1278*/ 	.byte	0x04, 0x2f
        /*127a*/ 	.short	(.L_993 - .L_992)
	.align		4
.L_992:
        /*127c*/ 	.word	index@(_ZN3cub18CUB_300001_SM_10006detail8for_each13static_kernelINS2_12policy_hub_t12policy_500_tElNS2_12op_wrapper_tIlZZZZZN2at6native36add_out_dense_sparse_compressed_cudaERNS7_6TensorERKS9_SC_RKN3c106ScalarEENKUlvE_clEvENKUlvE3_clEvENKUlvE_clEvENKUlvE0_clEvEUllE_N6thrust24THRUST_300001_SM_1000_NS17counting_iteratorIlNSN_11use_defaultESP_SP_EEEEEEvT0_T1_)
        /*1280*/ 	.word	0x00000020


	//----- nvinfo : EIATTR_FRAME_SIZE
	.align		4
.L_993:
        /*1284*/ 	.byte	0x04, 0x11
        /*1286*/ 	.short	(.L_995 - .L_994)
	.align		4
.L_994:
        /*1288*/ 	.word	index@(_ZN3cub18CUB_300001_SM_10006detail8for_each13static_kernelINS2_12policy_hub_t12policy_500_tElNS2_12op_wrapper_tIlZZZZZN2at6native36add_out_dense_sparse_compressed_cudaERNS7_6TensorERKS9_SC_RKN3c106ScalarEENKUlvE_clEvENKUlvE3_clEvENKUlvE_clEvENKUlvE0_clEvEUllE_N6thrust24THRUST_300001_SM_1000_NS17counting_iteratorIlNSN_11use_defaultESP_SP_EEEEEEvT0_T1_)
        /*128c*/ 	.word	0x00000000


	//----- nvinfo : EIATTR_REGCOUNT
	.align		4
.L_995:
        /*1290*/ 	.byte	0x04, 0x2f
        /*1292*/ 	.short	(.L_997 - .L_996)
	.align		4
.L_996:
        /*1294*/ 	.word	index@(_ZN3cub18CUB_300001_SM_10006detail8for_each13static_kernelINS2_12policy_hub_t12policy_500_tElNS2_12op_wrapper_tIlZZZZZN2at6native36add_out_dense_sparse_compressed_cudaERNS7_6TensorERKS9_SC_RKN3c106ScalarEENKUlvE_clEvENKUlvE4_clEvENKUlvE_clEvENKUlvE_clEvEUllE_N6thrust24THRUST_300001_SM_1000_NS17counting_iteratorIlNSN_11use_defaultESP_SP_EEEEEEvT0_T1_)
        /*1298*/ 	.word	0x00000020


	//----- nvinfo : EIATTR_FRAME_SIZE
	.align		4
.L_997:
        /*129c*/ 	.byte	0x04, 0x11
        /*129e*/ 	.short	(.L_999 - .L_998)
	.align		4
.L_998:
        /*12a0*/ 	.word	index@(_ZN3cub18CUB_300001_SM_10006detail8for_each13static_kernelINS2_12policy_hub_t12policy_500_tElNS2_12op_wrapper_tIlZZZZZN2at6native36add_out_dense_sparse_compressed_cudaERNS7_6TensorERKS9_SC_RKN3c106ScalarEENKUlvE_clEvENKUlvE4_clEvENKUlvE_clEvENKUlvE_clEvEUllE_N6thrust24THRUST_300001_SM_1000_NS17counting_iteratorIlNSN_11use_defaultESP_SP_EEEEEEvT0_T1_)
        /*12a4*/ 	.word	0x00000000


	//----- nvinfo : EIATTR_REGCOUNT
	.align		4
.L_999:
        /*12a8*/ 	.byte	0x04, 0x2f
        /*12aa*/ 	.short	(.L_1001 - .L_1000)
	.align		4
.L_1000:
        /*12ac*/ 	.word	index@(_ZN3cub18CUB_300001_SM_10006detail8for_each13static_kernelINS2_12policy_hub_t12policy_500_tElNS2_12op_wrapper_tIlZZZZZN2at6native36add_out_dense_sparse_compressed_cudaERNS7_6TensorERKS9_SC_RKN3c106ScalarEENKUlvE_clEvENKUlvE4_clEvENKUlvE_clEvENKUlvE0_clEvEUllE_N6thrust24THRUST_300001_SM_1000_NS17counting_iteratorIlNSN_11use_defaultESP_SP_EEEEEEvT0_T1_)
        /*12b0*/ 	.word	0x00000020


	//----- nvinfo : EIATTR_FRAME_SIZE
	.align		4
.L_1001:
        /*12b4*/ 	.byte	0x04, 0x11
        /*12b6*/ 	.short	(.L_1003 - .L_1002)
	.align		4
.L_1002:
        /*12b8*/ 	.word	index@(_ZN3cub18CUB_300001_SM_10006detail8for_each13static_kernelINS2_12policy_hub_t12policy_500_tElNS2_12op_wrapper_tIlZZZZZN2at6native36add_out_dense_sparse_compressed_cudaERNS7_6TensorERKS9_SC_RKN3c106ScalarEENKUlvE_clEvENKUlvE4_clEvENKUlvE_clEvENKUlvE0_clEvEUllE_N6thrust24THRUST_300001_SM_1000_NS17counting_iteratorIlNSN_11use_defaultESP_SP_EEEEEEvT0_T1_)
        /*12bc*/ 	.word	0x00000010


	//----- nvinfo : EIATTR_REGCOUNT
	.align		4
.L_1003:
        /*12c0*/ 	.byte	0x04, 0x2f
        /*12c2*/ 	.short	(.L_1005 - .L_1004)
	.align		4
.L_1004:
        /*12c4*/ 	.word	index@(_ZN3cub18CUB_300001_SM_10006detail8for_each13static_kernelINS2_12policy_hub_t12policy_500_tElNS2_12op_wrapper_tIlZZZZZN2at6native36add_out_dense_sparse_compressed_cudaERNS7_6TensorERKS9_SC_RKN3c106ScalarEENKUlvE_clEvENKUlvE5_clEvENKUlvE_clEvENKUlvE_clEvEUllE_N6thrust24THRUST_300001_SM_1000_NS17counting_iteratorIlNSN_11use_defaultESP_SP_EEEEEEvT0_T1_)
        /*12c8*/ 	.word	0x0000001e


	//----- nvinfo : EIATTR_FRAME_SIZE
	.align		4
.L_1005:
        /*12cc*/ 	.byte	0x04, 0x11
        /*12ce*/ 	.short	(.L_1007 - .L_1006)
	.align		4
.L_1006:
        /*12d0*/ 	.word	index@(_ZN3cub18CUB_300001_SM_10006detail8for_each13static_kernelINS2_12policy_hub_t12policy_500_tElNS2_12op_wrapper_tIlZZZZZN2at6native36add_out_dense_sparse_compressed_cudaERNS7_6TensorERKS9_SC_RKN3c106ScalarEENKUlvE_clEvENKUlvE5_clEvENKUlvE_clEvENKUlvE_clEvEUllE_N6thrust24THRUST_300001_SM_1000_NS17counting_iteratorIlNSN_11use_defaultESP_SP_EEEEEEvT0_T1_)
        /*12d4*/ 	.word	0x00000000


	//----- nvinfo : EIATTR_REGCOUNT
	.align		4
.L_1007:
        /*12d8*/ 	.byte	0x04, 0x2f
        /*12da*/ 	.short	(.L_1009 - .L_1008)
	.align		4
.L_1008:
        /*12dc*/ 	.word	index@(_ZN3cub18CUB_300001_SM_10006detail8for_each13static_kernelINS2_12policy_hub_t12policy_500_tElNS2_12op_wrapper_tIlZZZZZN2at6native36add_out_dense_sparse_compressed_cudaERNS7_6TensorERKS9_SC_RKN3c106ScalarEENKUlvE_clEvENKUlvE5_clEvENKUlvE_clEvENKUlvE0_clEvEUllE_N6thrust24THRUST_300001_SM_1000_NS17counting_iteratorIlNSN_11use_defaultESP_SP_EEEEEEvT0_T1_)
        /*12e0*/ 	.word	0x00000020


	//----- nvinfo : EIATTR_FRAME_SIZE
	.align		4
.L_1009:
        /*12e4*/ 	.byte	0x04, 0x11
        /*12e6*/ 	.short	(.L_1011 - .L_1010)
	.align		4
.L_1010:
        /*12e8*/ 	.word	index@(_ZN3cub18CUB_300001_SM_10006detail8for_each13static_kernelINS2_12policy_hub_t12policy_500_tElNS2_12op_wrapper_tIlZZZZZN2at6native36add_out_dense_sparse_compressed_cudaERNS7_6TensorERKS9_SC_RKN3c106ScalarEENKUlvE_clEvENKUlvE5_clEvENKUlvE_clEvENKUlvE0_clEvEUllE_N6thrust24THRUST_300001_SM_1000_NS17counting_iteratorIlNSN_11use_defaultESP_SP_EEEEEEvT0_T1_)
        /*12ec*/ 	.word	0x00000000


	//----- nvinfo : EIATTR_REGCOUNT
	.align		4
.L_1011:
        /*12f0*/ 	.byte	0x04, 0x2f
        /*12f2*/ 	.short	(.L_1013 - .L_1012)
	.align		4
.L_1012:
        /*12f4*/ 	.word	index@(_ZN3cub18CUB_300001_SM_10006detail8for_each13static_kernelINS2_12policy_hub_t12policy_500_tElNS2_12op_wrapper_tIlZZZZZN2at6native36add_out_dense_sparse_compressed_cudaERNS7_6TensorERKS9_SC_RKN3c106ScalarEENKUlvE_clEvENKUlvE6_clEvENKUlvE_clEvENKUlvE_clEvEUllE_N6thrust24THRUST_300001_SM_1000_NS17counting_iteratorIlNSN_11use_defaultESP_SP_EEEEEEvT0_T1_)
        /*12f8*/ 	.word	0x00000026


	//----- nvinfo : EIATTR_FRAME_SIZE
	.align		4
.L_1013:
        /*12fc*/ 	.byte	0x04, 0x11
        /*12fe*/ 	.short	(.L_1015 - .L_1014)
	.align		4
.L_1014:
        /*1300*/ 	.word	index@(_ZN3cub18CUB_300001_SM_10006detail8for_each13static_kernelINS2_12policy_hub_t12policy_500_tElNS2_12op_wrapper_tIlZZZZZN2at6native36add_out_dense_sparse_compressed_cudaERNS7_6TensorERKS9_SC_RKN3c106ScalarEENKUlvE_clEvENKUlvE6_clEvENKUlvE_clEvENKUlvE_clEvEUllE_N6thrust24THRUST_300001_SM_1000_NS17counting_iteratorIlNSN_11use_defaultESP_SP_EEEEEEvT0_T1_)
        /*1304*/ 	.word	0x00000000


	//----- nvinfo : EIATTR_REGCOUNT
	.align		4
.L_1015:
        /*1308*/ 	.byte	0x04, 0x2f
        /*130a*/ 	.short	(.L_1017 - .L_1016)
	.align		4
.L_1016:
        /*130c*/ 	.word	index@(_ZN3cub18CUB_300001_SM_10006detail8for_each13static_kernelINS2_12policy_hub_t12policy_500_tElNS2_12op_wrapper_tIlZZZZZN2at6native36add_out_dense_sparse_compressed_cudaERNS7_6TensorERKS9_SC_RKN3c106ScalarEENKUlvE_clEvENKUlvE6_clEvENKUlvE_clEvENKUlvE0_clEvEUllE_N6thrust24THRUST_300001_SM_1000_NS17counting_iteratorIlNSN_11use_defaultESP_SP_EEEEEEvT0_T1_)
        /*1310*/ 	.word	0x00000028


	//----- nvinfo : EIATTR_FRAME_SIZE
	.align		4
.L_1017:
        /*1314*/ 	.byte	0x04, 0x11
        /*1316*/ 	.short	(.L_1019 - .L_1018)
	.align		4
.L_1018:
        /*1318*/ 	.word	index@(_ZN3cub18CUB_300001_SM_10006detail8for_each13static_kernelINS2_12policy_hub_t12policy_500_tElNS2_12op_wrapper_tIlZZZZZN2at6native36add_out_dense_sparse_compressed_cudaERNS7_6TensorERKS9_SC_RKN3c106ScalarEENKUlvE_clEvENKUlvE6_clEvENKUlvE_clEvENKUlvE0_clEvEUllE_N6thrust24THRUST_300001_SM_1000_NS17counting_iteratorIlNSN_11use_defaultESP_SP_EEEEEEvT0_T1_)
        /*131c*/ 	.word	0x00000000


	//----- nvinfo : EIATTR_REGCOUNT
	.align		4
.L_1019:
        /*1320*/ 	.byte	0x04, 0x2f
        /*1322*/ 	.short	(.L_1021 - .L_1020)
	.align		4
.L_1020:
        /*1324*/ 	.word	index@(_ZN3cub18CUB_300001_SM_10006detail8for_each13static_kernelINS2_12policy_hub_t12policy_500_tElNS2_12op_wrapper_tIlZZZZZN2at6native36add_out_dense_sparse_compressed_cudaERNS7_6TensorERKS9_SC_RKN3c106ScalarEENKUlvE_clEvENKUlvE7_clEvENKUlvE_clEvENKUlvE_clEvEUllE_N6thrust24THRUST_300001_SM_1000_NS17counting_iteratorIlNSN_11use_defaultESP_SP_EEEEEEvT0_T1_)
        /*1328*/ 	.word	0x00000020


	//----- nvinfo : EIATTR_FRAME_SIZE
	.align		4
.L_1021:
        /*132c*/ 	.byte	0x04, 0x11
        /*132e*/ 	.short	(.L_1023 - .L_1022)
	.align		4
.L_1022:
        /*1330*/ 	.word	index@(_ZN3cub18CUB_300001_SM_10006detail8for_each13static_kernelINS2_12policy_hub_t12policy_500_tElNS2_12op_wrapper_tIlZZZZZN2at6native36add_out_dense_sparse_compressed_cudaERNS7_6TensorERKS9_SC_RKN3c106ScalarEENKUlvE_clEvENKUlvE7_clEvENKUlvE_clEvENKUlvE_clEvEUllE_N6thrust24THRUST_300001_SM_1000_NS17counting_iteratorIlNSN_11use_defaultESP_SP_EEEEEEvT0_T1_)
        /*1334*/ 	.word	0x00000008


	//----- nvinfo : EIATTR_REGCOUNT
	.align		4
.L_1023:
        /*1338*/ 	.byte	0x04, 0x2f
        /*133a*/ 	.short	(.L_1025 - .L_1024)
	.align		4
.L_1024:
        /*133c*/ 	.word	index@(_ZN3cub18CUB_300001_SM_10006detail8for_each13static_kernelINS2_12policy_hub_t12policy_500_tElNS2_12op_wrapper_tIlZZZZZN2at6native36add_out_dense_sparse_compressed_cudaERNS7_6TensorERKS9_SC_RKN3c106ScalarEENKUlvE_clEvENKUlvE7_clEvENKUlvE_clEvENKUlvE0_clEvEUllE_N6thrust24THRUST_300001_SM_1000_NS17counting_iteratorIlNSN_11use_defaultESP_SP_EEEEEEvT0_T1_)
        /*1340*/ 	.word	0x00000020


	//----- nvinfo : EIATTR_FRAME_SIZE
	.align		4
.L_1025:
        /*1344*/ 	.byte	0x04, 0x11
        /*1346*/ 	.short	(.L_1027 - .L_1026)
	.align		4
.L_1026:
        /*1348*/ 	.word	index@(_ZN3cub18CUB_300001_SM_10006detail8for_each13static_kernelINS2_12policy_hub_t12policy_500_tElNS2_12op_wrapper_tIlZZZZZN2at6native36add_out_dense_sparse_compressed_cudaERNS7_6TensorERKS9_SC_RKN3c106ScalarEENKUlvE_clEvENKUlvE7_clEvENKUlvE_clEvENKUlvE0_clEvEUllE_N6thrust24THRUST_300001_SM_1000_NS17counting_iteratorIlNSN_11use_defaultESP_SP_EEEEEEvT0_T1_)
        /*134c*/ 	.word	0x00000010


	//----- nvinfo : EIATTR_REGCOUNT
	.align		4
.L_1027:
        /*1350*/ 	.byte	0x04, 0x2f
        /*1352*/ 	.short	(.L_1029 - .L_1028)
	.align		4
.L_1028:
        /*1354*/ 	.word	index@(_ZN3cub18CUB_300001_SM_10006detail8for_each13static_kernelINS2_12policy_hub_t12policy_500_tElNS2_12op_wrapper_tIlZZZZZN2at6native36add_out_dense_sparse_compressed_cudaERNS7_6TensorERKS9_SC_RKN3c106ScalarEENKUlvE_clEvENKUlvE8_clEvENKUlvE_clEvENKUlvE_clEvEUllE_N6thrust24THRUST_300001_SM_1000_NS17counting_iteratorIlNSN_11use_defaultESP_SP_EEEEEEvT0_T1_)
        /*1358*/ 	.word	0x00000020


	//----- nvinfo : EIATTR_FRAME_SIZE
	.align		4
.L_1029:
        /*135c*/ 	.byte	0x04, 0x11
        /*135e*/ 	.short	(.L_1031 - .L_1030)
	.align		4
.L_1030:
        /*1360*/ 	.word	index@(_ZN3cub18CUB_300001_SM_10006detail8for_each13static_kernelINS2_12policy_hub_t12policy_500_tElNS2_12op_wrapper_tIlZZZZZN2at6native36add_out_dense_sparse_compressed_cudaERNS7_6TensorERKS9_SC_RKN3c106ScalarEENKUlvE_clEvENKUlvE8_clEvENKUlvE_clEvENKUlvE_clEvEUllE_N6thrust24THRUST_300001_SM_1000_NS17counting_iteratorIlNSN_11use_defaultESP_SP_EEEEEEvT0_T1_)
        /*1364*/ 	.word	0x00000000


	//----- nvinfo : EIATTR_REGCOUNT
	.align		4
.L_1031:
        /*1368*/ 	.byte	0x04, 0x2f
        /*136a*/ 	.short	(.L_1033 - .L_1032)
	.align		4
.L_1032:
        /*136c*/ 	.word	index@(_ZN3cub18CUB_300001_SM_10006detail8for_each13static_kernelINS2_12policy_hub_t12policy_500_tElNS2_12op_wrapper_tIlZZZZZN2at6native36add_out_dense_sparse_compressed_cudaERNS7_6TensorERKS9_SC_RKN3c106ScalarEENKUlvE_clEvENKUlvE8_clEvENKUlvE_clEvENKUlvE0_clEvEUllE_N6thrust24THRUST_300001_SM_1000_NS17counting_iteratorIlNSN_11use_defaultESP_SP_EEEEEEvT0_T1_)
        /*1370*/ 	.word	0x00000024


	//----- nvinfo : EIATTR_FRAME_SIZE
	.align		4
.L_1033:
        /*1374*/ 	.byte	0x04, 0x11
        /*1376*/ 	.short	(.L_1035 - .L_1034)
	.align		4
.L_1034:
        /*1378*/ 	.word	index@(_ZN3cub18CUB_300001_SM_10006detail8for_each13static_kernelINS2_12policy_hub_t12policy_500_tElNS2_12op_wrapper_tIlZZZZZN2at6native36add_out_dense_sparse_compressed_cudaERNS7_6TensorERKS9_SC_RKN3c106ScalarEENKUlvE_clEvENKUlvE8_clEvENKUlvE_clEvENKUlvE0_clEvEUllE_N6thrust24THRUST_300001_SM_1000_NS17counting_iteratorIlNSN_11use_defaultESP_SP_EEEEEEvT0_T1_)
        /*137c*/ 	.word	0x00000000


	//----- nvinfo : EIATTR_REGCOUNT
	.align		4
.L_1035:
        /*1380*/ 	.byte	0x04, 0x2f
        /*1382*/ 	.short	(.L_1037 - .L_1036)
	.align		4
.L_1036:
        /*1384*/ 	.word	index@(_ZN3cub18CUB_300001_SM_10006detail8for_each13static_kernelINS2_12policy_hub_t12policy_500_tElNS2_12op_wrapper_tIlZZZZZN2at6native36add_out_dense_sparse_compressed_cudaERNS7_6TensorERKS9_SC_RKN3c106ScalarEENKUlvE_clEvENKUlvE9_clEvENKUlvE_clEvENKUlvE_clEvEUllE_N6thrust24THRUST_300001_SM_1000_NS17counting_iteratorIlNSN_11use_defaultESP_SP_EEEEEEvT0_T1_)
        /*1388*/ 	.word	0x00000020


	//----- nvinfo : EIATTR_FRAME_SIZE
	.align		4
.L_1037:
        /*138c*/ 	.byte	0x04, 0x11
        /*138e*/ 	.short	(.L_1039 - .L_1038)
	.align		4
.L_1038:
        /*1390*/ 	.word	index@(_ZN3cub18CUB_300001_SM_10006detail8for_each13static_kernelINS2_12policy_hub_t12policy_500_tElNS2_12op_wrapper_tIlZZZZZN2at6native36add_out_dense_sparse_compressed_cudaERNS7_6TensorERKS9_SC_RKN3c106ScalarEENKUlvE_clEvENKUlvE9_clEvENKUlvE_clEvENKUlvE_clEvEUllE_N6thrust24THRUST_300001_SM_1000_NS17counting_iteratorIlNSN_11use_defaultESP_SP_EEEEEEvT0_T1_)
        /*1394*/ 	.word	0x00000000


	//----- nvinfo : EIATTR_REGCOUNT
	.align		4
.L_1039:
        /*1398*/ 	.byte	0x04, 0x2f
        /*139a*/ 	.short	(.L_1041 - .L_1040)
	.align		4
.L_1040:
        /*139c*/ 	.word	index@(_ZN3cub18CUB_300001_SM_10006detail8for_each13static_kernelINS2_12policy_hub_t12policy_500_tElNS2_12op_wrapper_tIlZZZZZN2at6native36add_out_dense_sparse_compressed_cudaERNS7_6TensorERKS9_SC_RKN3c106ScalarEENKUlvE_clEvENKUlvE9_clEvENKUlvE_clEvENKUlvE0_clEvEUllE_N6thrust24THRUST_300001_SM_1000_NS17counting_iteratorIlNSN_11use_defaultESP_SP_EEEEEEvT0_T1_)
        /*13a0*/ 	.word	0x0000001f


	//----- nvinfo : EIATTR_FRAME_SIZE
	.align		4
.L_1041:
        /*13a4*/ 	.byte	0x04, 0x11
        /*13a6*/ 	.short	(.L_1043 - .L_1042)
	.align		4
.L_1042:
        /*13a8*/ 	.word	index@(_ZN3cub18CUB_300001_SM_10006detail8for_each13static_kernelINS2_12policy_hub_t12policy_500_tElNS2_12op_wrapper_tIlZZZZZN2at6native36add_out_dense_sparse_compressed_cudaERNS7_6TensorERKS9_SC_RKN3c106ScalarEENKUlvE_clEvENKUlvE9_clEvENKUlvE_clEvENKUlvE0_clEvEUllE_N6thrust24THRUST_300001_SM_1000_NS17counting_iteratorIlNSN_11use_defaultESP_SP_EEEEEEvT0_T1_)
        /*13ac*/ 	.word	0x00000000


	//----- nvinfo : EIATTR_REGCOUNT
	.align		4
.L_1043:
        /*13b0*/ 	.byte	0x04, 0x2f
        /*13b2*/ 	.short	(.L_1045 - .L_1044)
	.align		4
.L_1044:
        /*13b4*/ 	.word	index@(_ZN3cub18CUB_300001_SM_10006detail8for_each13static_kernelINS2_12policy_hub_t12policy_500_tElNS2_12op_wrapper_tIlZZZZZN2at6native36add_out_dense_sparse_compressed_cudaERNS7_6TensorERKS9_SC_RKN3c106ScalarEENKUlvE_clEvENKUlvE10_clEvENKUlvE_clEvENKUlvE_clEvEUllE_N6thrust24THRUST_300001_SM_1000_NS17counting_iteratorIlNSN_11use_defaultESP_SP_EEEEEEvT0_T1_)
        /*13b8*/ 	.word	0x00000020


	//----- nvinfo : EIATTR_FRAME_SIZE
	.align		4
.L_1045:
        /*13bc*/ 	.byte	0x04, 0x11
        /*13be*/ 	.short	(.L_1047 - .L_1046)
	.align		4
.L_1046:
        /*13c0*/ 	.word	index@(_ZN3cub18CUB_300001_SM_10006detail8for_each13static_kernelINS2_12policy_hub_t12policy_500_tElNS2_12op_wrapper_tIlZZZZZN2at6native36add_out_dense_sparse_compressed_cudaERNS7_6TensorERKS9_SC_RKN3c106ScalarEENKUlvE_clEvENKUlvE10_clEvENKUlvE_clEvENKUlvE_clEvEUllE_N6thrust24THRUST_300001_SM_1000_NS17counting_iteratorIlNSN_11use_defaultESP_SP_EEEEEEvT0_T1_)
        /*13c4*/ 	.word	0x00000000


	//----- nvinfo : EIATTR_REGCOUNT
	.align		4
.L_1047:
        /*13c8*/ 	.byte	0x04, 0x2f
        /*13ca*/ 	.short	(.L_1049 - .L_1048)
	.align		4
.L_1048:
        /*13cc*/ 	.word	index@(_ZN3cub18CUB_300001_SM_10006detail8for_each13static_kernelINS2_12policy_hub_t12policy_500_tElNS2_12op_wrapper_tIlZZZZZN2at6native36add_out_dense_sparse_compressed_cudaERNS7_6TensorERKS9_SC_RKN3c106ScalarEENKUlvE_clEvENKUlvE10_clEvENKUlvE_clEvENKUlvE0_clEvEUllE_N6thrust24THRUST_300001_SM_1000_NS17counting_iteratorIlNSN_11use_defaultESP_SP_EEEEEEvT0_T1_)
        /*13d0*/ 	.word	0x00000020


	//----- nvinfo : EIATTR_FRAME_SIZE
	.align		4
.L_1049:
        /*13d4*/ 	.byte	0x04, 0x11
        /*13d6*/ 	.short	(.L_1051 - .L_1050)
	.align		4
.L_1050:
        /*13d8*/ 	.word	index@(_ZN3cub18CUB_300001_SM_10006detail8for_each13static_kernelINS2_12policy_hub_t12policy_500_tElNS2_12op_wrapper_tIlZZZZZN2at6native36add_out_dense_sparse_compressed_cudaERNS7_6TensorERKS9_SC_RKN3c106ScalarEENKUlvE_clEvENKUlvE10_clEvENKUlvE_clEvENKUlvE0_clEvEUllE_N6thrust24THRUST_300001_SM_1000_NS17counting_iteratorIlNSN_11use_defaultESP_SP_EEEEEEvT0_T1_)
        /*13dc*/ 	.word	0x00000000


	//----- nvinfo : EIATTR_REGCOUNT
	.align		4
.L_1051:
        /*13e0*/ 	.byte	0x04, 0x2f
        /*13e2*/ 	.short	(.L_1053 - .L_1052)
	.align		4
.L_1052:
        /*13e4*/ 	.word	index@(_ZN3cub18CUB_300001_SM_10006detail8for_each13static_kernelINS2_12policy_hub_t12policy_500_tElNS2_12op_wrapper_tIlZZZZZN2at6native36add_out_dense_sparse_compressed_cudaERNS7_6TensorERKS9_SC_RKN3c106ScalarEENKUlvE_clEvENKUlvE11_clEvENKUlvE_clEvENKUlvE_clEvEUllE_N6thrust24THRUST_300001_SM_1000_NS17counting_iteratorIlNSN_11use_defaultESP_SP_EEEEEEvT0_T1_)
        /*13e8*/ 	.word	0x00000020


	//----- nvinfo : EIATTR_FRAME_SIZE
	.align		4
.L_1053:
        /*13ec*/ 	.byte	0x04, 0x11
        /*13ee*/ 	.short	(.L_1055 - .L_1054)
	.align		4
.L_1054:
        /*13f0*/ 	.word	index@(_ZN3cub18CUB_300001_SM_10006detail8for_each13static_kernelINS2_12policy_hub_t12policy_500_tElNS2_12op_wrapper_tIlZZZZZN2at6native36add_out_dense_sparse_compressed_cudaERNS7_6TensorERKS9_SC_RKN3c106ScalarEENKUlvE_clEvENKUlvE11_clEvENKUlvE_clEvENKUlvE_clEvEUllE_N6thrust24THRUST_300001_SM_1000_NS17counting_iteratorIlNSN_11use_defaultESP_SP_EEEEEEvT0_T1_)
        /*13f4*/ 	.word	0x00000000


	//----- nvinfo : EIATTR_REGCOUNT
	.align		4
.L_1055:
        /*13f8*/ 	.byte	0x04, 0x2f
        /*13fa*/ 	.short	(.L_1057 - .L_1056)
	.align		4
.L_1056:
        /*13fc*/ 	.word	index@(_ZN3cub18CUB_300001_SM_10006detail8for_each13static_kernelINS2_12policy_hub_t12policy_500_tElNS2_12op_wrapper_tIlZZZZZN2at6native36add_out_dense_sparse_compressed_cudaERNS7_6TensorERKS9_SC_RKN3c106ScalarEENKUlvE_clEvENKUlvE11_clEvENKUlvE_clEvENKUlvE0_clEvEUllE_N6thrust24THRUST_300001_SM_1000_NS17counting_iteratorIlNSN_11use_defaultESP_SP_EEEEEEvT0_T1_)
        /*1400*/ 	.word	0x00000020


	//----- nvinfo : EIATTR_FRAME_SIZE
	.align		4
.L_1057:
        /*1404*/ 	.byte	0x04, 0x11
        /*1406*/ 	.short	(.L_1059 - .L_1058)
	.align		4
.L_1058:
        /*1408*/ 	.word	index@(_ZN3cub18CUB_300001_SM_10006detail8for_each13static_kernelINS2_12policy_hub_t12policy_500_tElNS2_12op_wrapper_tIlZZZZZN2at6native36add_out_dense_sparse_compressed_cudaERNS7_6TensorERKS9_SC_RKN3c106ScalarEENKUlvE_clEvENKUlvE11_clEvENKUlvE_clEvENKUlvE0_clEvEUllE_N6thrust24THRUST_300001_SM_1000_NS17counting_iteratorIlNSN_11use_defaultESP_SP_EEEEEEvT0_T1_)
        /*140c*/ 	.word	0x00000000


	//----- nvinfo : EIATTR_MIN_STACK_SIZE
	.align		4
.L_1059:
        /*1410*/ 	.byte	0x04, 0x12
        /*1412*/ 	.short	(.L_1061 - .L_1060)
	.align		4
.L_1060:
        /*1414*/ 	.word	index@(_ZN2at6native55_GLOBAL__N__0955718d_22_SparseCsrTensorMath_cu_868dd54534reduce_sparse_csr_dim1_cuda_kernelIN3c108BFloat16ElNS1_14ReductionMulOpIS4_EEfEEvPT2_PKT_PKT0_SE_lT1_)
        /*1418*/ 	.word	0x00000000


	//----- nvinfo : EIATTR_MIN_STACK_SIZE
	.align		4
.L_1061:
        /*141c*/ 	.byte	0x04, 0x12
        /*141e*/ 	.short	(.L_1063 - .L_1062)
	.align		4
.L_1062:
        /*1420*/ 	.word	index@(_ZN2at6native55_GLOBAL__N__0955718d_22_SparseCsrTensorMath_cu_868dd54534reduce_sparse_csr_dim1_cuda_kernelIN3c108BFloat16EiNS1_14ReductionMulOpIS4_EEfEEvPT2_PKT_PKT0_SE_lT1_)
        /*1424*/ 	.word	0x00000000


	//----- nvinfo : EIATTR_MIN_STACK_SIZE
	.align		4
.L_1063:
        /*1428*/ 	.byte	0x04, 0x12
        /*142a*/ 	.short	(.L_1065 - .L_1064)
	.align		4
.L_1064:
        /*142c*/ 	.word	index@(_ZN2at6native55_GLOBAL__N__0955718d_22_SparseCsrTensorMath_cu_868dd54534reduce_sparse_csr_dim0_cuda_kernelIN3c108BFloat16ElNS1_14ReductionMulOpIS4_EEfEEvPT2_PKT0_lPKT_SB_lT1_)
        /*1430*/ 	.word	0x00000000


	//----- nvinfo : EIATTR_MIN_STACK_SIZE
	.align		4
.L_1065:
        /*1434*/ 	.byte	0x04, 0x12
        /*1436*/ 	.short	(.L_1067 - .L_1066)
	.align		4
.L_1066:
        /*1438*/ 	.word	index@(_ZN2at6native55_GLOBAL__N__0955718d_22_SparseCsrTensorMath_cu_868dd54534reduce_sparse_csr_dim0_cuda_kernelIN3c108BFloat16EiNS1_14ReductionMulOpIS4_EEfEEvPT2_PKT0_lPKT_SB_lT1_)
        /*143c*/ 	.word	0x00000000


	//----- nvinfo : EIATTR_MIN_STACK_SIZE
	.align		4
.L_1067:
        /*1440*/ 	.byte	0x04, 0x12
        /*1442*/ 	.short	(.L_1069 - .L_1068)
	.align		4
.L_1068:
        /*1444*/ 	.word	index@(_ZN2at6native55_GLOBAL__N__0955718d_22_SparseCsrTensorMath_cu_868dd54534reduce_sparse_csr_dim1_cuda_kernelIN3c104HalfElNS1_14ReductionMulOpIS4_EEfEEvPT2_PKT_PKT0_SE_lT1_)
        /*1448*/ 	.word	0x00000000


	//----- nvinfo : EIATTR_MIN_STACK_SIZE
	.align		4
.L_1069:
        /*144c*/ 	.byte	0x04, 0x12
        /*144e*/ 	.short	(.L_1071 - .L_1070)
	.align		4
.L_1070:
        /*1450*/ 	.word	index@(_ZN2at6native55_GLOBAL__N__0955718d_22_SparseCsrTensorMath_cu_868dd54534reduce_sparse_csr_dim1_cuda_kernelIN3c104HalfEiNS1_14ReductionMulOpIS4_EEfEEvPT2_PKT_PKT0_SE_lT1_)
        /*1454*/ 	.word	0x00000000


	//----- nvinfo : EIATTR_MIN_STACK_SIZE
	.align		4
.L_1071:
        /*1458*/ 	.byte	0x04, 0x12
        /*145a*/ 	.short	(.L_1073 - .L_1072)
	.align		4
.L_1072:
        /*145c*/ 	.word	index@(_ZN2at6native55_GLOBAL__N__0955718d_22_SparseCsrTensorMath_cu_868dd54534reduce_sparse_csr_dim0_cuda_kernelIN3c104HalfElNS1_14ReductionMulOpIS4_EEfEEvPT2_PKT0_lPKT_SB_lT1_)
        /*1460*/ 	.word	0x00000000


	//----- nvinfo : EIATTR_MIN_STACK_SIZE
	.align		4
.L_1073:
        /*1464*/ 	.byte	0x04, 0x12
        /*1466*/ 	.short	(.L_1075 - .L_1074)
	.align		4
.L_1074:
        /*1468*/ 	.word	index@(_ZN2at6native55_GLOBAL__N__0955718d_22_SparseCsrTensorMath_cu_868dd54534reduce_sparse_csr_dim0_cuda_kernelIN3c104HalfEiNS1_14ReductionMulOpIS4_EEfEEvPT2_PKT0_lPKT_SB_lT1_)
        /*146c*/ 	.word	0x00000000


	//----- nvinfo : EIATTR_MIN_STACK_SIZE
	.align		4
.L_1075:
        /*1470*/ 	.byte	0x04, 0x12
        /*1472*/ 	.short	(.L_1077 - .L_1076)
	.align		4
.L_1076:
        /*1474*/ 	.word	index@(_ZN2at6native55_GLOBAL__N__0955718d_22_SparseCsrTensorMath_cu_868dd54534reduce_sparse_csr_dim1_cuda_kernelIN3c107complexIfEElNS1_14ReductionMulOpIS5_EES5_EEvPT2_PKT_PKT0_SF_lT1_)
        /*1478*/ 	.word	0x00000000


	//----- nvinfo : EIATTR_MIN_STACK_SIZE
	.align		4
.L_1077:
        /*147c*/ 	.byte	0x04, 0x12
        /*147e*/ 	.short	(.L_1079 - .L_1078)
	.align		4
.L_1078:
        /*1480*/ 	.word	index@(_ZN2at6native55_GLOBAL__N__0955718d_22_SparseCsrTensorMath_cu_868dd54534reduce_sparse_csr_dim1_cuda_kernelIN3c107complexIfEEiNS1_14ReductionMulOpIS5_EES5_EEvPT2_PKT_PKT0_SF_lT1_)
        /*1484*/ 	.word	0x00000000


	//----- nvinfo : EIATTR_MIN_STACK_SIZE
	.align		4
.L_1079:
        /*1488*/ 	.byte	0x04, 0x12
        /*148a*/ 	.short	(.L_1081 - .L_1080)
	.align		4
.L_1080:
        /*148c*/ 	.word	index@(_ZN2at6native55_GLOBAL__N__0955718d_22_SparseCsrTensorMath_cu_868dd54534reduce_sparse_csr_dim0_cuda_kernelIN3c107complexIfEElNS1_14ReductionMulOpIS5_EES5_EEvPT2_PKT0_lPKT_SC_lT1_)
        /*1490*/ 	.word	0x00000000


	//----- nvinfo : EIATTR_MIN_STACK_SIZE
	.align		4
.L_1081:
        /*1494*/ 	.byte	0x04, 0x12
        /*1496*/ 	.short	(.L_1083 - .L_1082)
	.align		4
.L_1082:
        /*1498*/ 	.word	index@(_ZN2at6native55_GLOBAL__N__0955718d_22_SparseCsrTensorMath_cu_868dd54534reduce_sparse_csr_dim0_cuda_kernelIN3c107complexIfEEiNS1_14ReductionMulOpIS5_EES5_EEvPT2_PKT0_lPKT_SC_lT1_)
        /*149c*/ 	.word	0x00000000


	//----- nvinfo : EIATTR_MIN_STACK_SIZE
	.align		4
.L_1083:
        /*14a0*/ 	.byte	0x04, 0x12
        /*14a2*/ 	.short	(.L_1085 - .L_1084)
	.align		4
.L_1084:
        /*14a4*/ 	.word	index@(_ZN2at6native55_GLOBAL__N__0955718d_22_SparseCsrTensorMath_cu_868dd54534reduce_sparse_csr_dim1_cuda_kernelIN3c107complexIdEElNS1_14ReductionMulOpIS5_EES5_EEvPT2_PKT_PKT0_SF_lT1_)
        /*14a8*/ 	.word	0x00000000


	//----- nvinfo : EIATTR_MIN_STACK_SIZE
	.align		4
.L_1085:
        /*14ac*/ 	.byte	0x04, 0x12
        /*14ae*/ 	.short	(.L_1087 - .L_1086)
	.align		4
.L_1086:
        /*14b0*/ 	.word	index@(_ZN2at6native55_GLOBAL__N__0955718d_22_SparseCsrTensorMath_cu_868dd54534reduce_sparse_csr_dim1_cuda_kernelIN3c107complexIdEEiNS1_14ReductionMulOpIS5_EES5_EEvPT2_PKT_PKT0_SF_lT1_)
        /*14b4*/ 	.word	0x00000000


	//----- nvinfo : EIATTR_MIN_STACK_SIZE
	.align		4
.L_1087:
        /*14b8*/ 	.byte	0x04, 0x12
        /*14ba*/ 	.short	(.L_1089 - .L_1088)
	.align		4
.L_1088:
        /*14bc*/ 	.word	index@(_ZN2at6native55_GLOBAL__N__0955718d_22_SparseCsrTensorMath_cu_868dd54534reduce_sparse_csr_dim0_cuda_kernelIN3c107complexIdEElNS1_14ReductionMulOpIS5_EES5_EEvPT2_PKT0_lPKT_SC_lT1_)
        /*14c0*/ 	.word	0x00000000


	//----- nvinfo : EIATTR_MIN_STACK_SIZE
	.align		4
.L_1089:
        /*14c4*/ 	.byte	0x04, 0x12
        /*14c6*/ 	.short	(.L_1091 - .L_1090)
	.align		4
.L_1090:
        /*14c8*/ 	.word	index@(_ZN2at6native55_GLOBAL__N__0955718d_22_SparseCsrTensorMath_cu_868dd54534reduce_sparse_csr_dim0_cuda_kernelIN3c107complexIdEEiNS1_14ReductionMulOpIS5_EES5_EEvPT2_PKT0_lPKT_SC_lT1_)
        /*14cc*/ 	.word	0x00000000


	//----- nvinfo : EIATTR_MIN_STACK_SIZE
	.align		4
.L_1091:
        /*14d0*/ 	.byte	0x04, 0x12
        /*14d2*/ 	.short	(.L_1093 - .L_1092)
	.align		4
.L_1092:
        /*14d4*/ 	.word	index@(_ZN2at6native55_GLOBAL__N__0955718d_22_SparseCsrTensorMath_cu_868dd54534reduce_sparse_csr_dim1_cuda_kernelIflNS1_14ReductionMulOpIfEEfEEvPT2_PKT_PKT0_SC_lT1_)
        /*14d8*/ 	.word	0x00000000


	//----- nvinfo : EIATTR_MIN_STACK_SIZE
	.align		4
.L_1093:
        /*14dc*/ 	.byte	0x04, 0x12
        /*14de*/ 	.short	(.L_1095 - .L_1094)
	.align		4
.L_1094:
        /*14e0*/ 	.word	index@(_ZN2at6native55_GLOBAL__N__0955718d_22_SparseCsrTensorMath_cu_868dd54534reduce_sparse_csr_dim1_cuda_kernelIfiNS1_14ReductionMulOpIfEEfEEvPT2_PKT_PKT0_SC_lT1_)
        /*14e4*/ 	.word	0x00000000


	//----- nvinfo : EIATTR_MIN_STACK_SIZE
	.align		4
.L_1095:
        /*14e8*/ 	.byte	0x04, 0x12
        /*14ea*/ 	.short	(.L_1097 - .L_1096)
	.align		4
.L_1096:
        /*14ec*/ 	.word	index@(_ZN2at6native55_GLOBAL__N__0955718d_22_SparseCsrTensorMath_cu_868dd54534reduce_sparse_csr_dim0_cuda_kernelIflNS1_14ReductionMulOpIfEEfEEvPT2_PKT0_lPKT_S9_lT1_)
        /*14f0*/ 	.word	0x00000000


	//----- nvinfo : EIATTR_MIN_STACK_SIZE
	.align		4
.L_1097:
        /*14f4*/ 	.byte	0x04, 0x12
        /*14f6*/ 	.short	(.L_1099 - .L_1098)
	.align		4
.L_1098:
        /*14f8*/ 	.word	index@(_ZN2at6native55_GLOBAL__N__0955718d_22_SparseCsrTensorMath_cu_868dd54534reduce_sparse_csr_dim0_cuda_kernelIfiNS1_14ReductionMulOpIfEEfEEvPT2_PKT0_lPKT_S9_lT1_)
        /*14fc*/ 	.word	0x00000000


	//----- nvinfo : EIATTR_MIN_STACK_SIZE
	.align		4
.L_1099:
        /*1500*/ 	.byte	0x04, 0x12
        /*1502*/ 	.short	(.L_1101 - .L_1100)
	.align		4
.L_1100:
        /*1504*/ 	.word	index@(_ZN2at6native55_GLOBAL__N__0955718d_22_SparseCsrTensorMath_cu_868dd54534reduce_sparse_csr_dim1_cuda_kernelIdlNS1_14ReductionMulOpIdEEdEEvPT2_PKT_PKT0_SC_lT1_)
        /*1508*/ 	.word	0x00000000


	//----- nvinfo : EIATTR_MIN_STACK_SIZE
	.align		4
.L_1101:
        /*150c*/ 	.byte	0x04, 0x12
        /*150e*/ 	.short	(.L_1103 - .L_1102)
	.align		4
.L_1102:
        /*1510*/ 	.word	index@(_ZN2at6native55_GLOBAL__N__0955718d_22_SparseCsrTensorMath_cu_868dd54534reduce_sparse_csr_dim1_cuda_kernelIdiNS1_14ReductionMulOpIdEEdEEvPT2_PKT_PKT0_SC_lT1_)
        /*1514*/ 	.word	0x00000000


	//----- nvinfo : EIATTR_MIN_STACK_SIZE
	.align		4
.L_1103:
        /*1518*/ 	.byte	0x04, 0x12
        /*151a*/ 	.short	(.L_1105 - .L_1104)
	.align		4
.L_1104:
        /*151c*/ 	.word	index@(_ZN2at6native55_GLOBAL__N__0955718d_22_SparseCsrTensorMath_cu_868dd54534reduce_sparse_csr_dim0_cuda_kernelIdlNS1_14ReductionMulOpIdEEdEEvPT2_PKT0_lPKT_S9_lT1_)
        /*1520*/ 	.word	0x00000000


	//----- nvinfo : EIATTR_MIN_STACK_SIZE
	.align		4
.L_1105:
        /*1524*/ 	.byte	0x04, 0x12
        /*1526*/ 	.short	(.L_1107 - .L_1106)
	.align		4
.L_1106:
        /*1528*/ 	.word	index@(_ZN2at6native55_GLOBAL__N__0955718d_22_SparseCsrTensorMath_cu_868dd54534reduce_sparse_csr_dim0_cuda_kernelIdiNS1_14ReductionMulOpIdEEdEEvPT2_PKT0_lPKT_S9_lT1_)
        /*152c*/ 	.word	0x00000000


	//----- nvinfo : EIATTR_MIN_STACK_SIZE
	.align		4
.L_1107:
        /*1530*/ 	.byte	0x04, 0x12
        /*1532*/ 	.short	(.L_1109 - .L_1108)
	.align		4
.L_1108:
        /*1534*/ 	.word	index@(_ZN2at6native55_GLOBAL__N__0955718d_22_SparseCsrTensorMath_cu_868dd54534reduce_sparse_csr_dim1_cuda_kernelIslNS1_14ReductionMulOpIsEElEEvPT2_PKT_PKT0_SC_lT1_)
        /*1538*/ 	.word	0x00000000


	//----- nvinfo : EIATTR_MIN_STACK_SIZE
	.align		4
.L_1109:
        /*153c*/ 	.byte	0x04, 0x12
        /*153e*/ 	.short	(.L_1111 - .L_1110)
	.align		4
.L_1110:
        /*1540*/ 	.word	index@(_ZN2at6native55_GLOBAL__N__0955718d_22_SparseCsrTensorMath_cu_868dd54534reduce_sparse_csr_dim1_cuda_kernelIsiNS1_14ReductionMulOpIsEElEEvPT2_PKT_PKT0_SC_lT1_)
        /*1544*/ 	.word	0x00000000


	//----- nvinfo : EIATTR_MIN_STACK_SIZE
	.align		4
.L_1111:
        /*1548*/ 	.byte	0x04, 0x12
        /*154a*/ 	.short	(.L_1113 - .L_1112)
	.align		4
.L_1112:
        /*154c*/ 	.word	index@(_ZN2at6native55_GLOBAL__N__0955718d_22_SparseCsrTensorMath_cu_868dd54534reduce_sparse_csr_dim0_cuda_kernelIslNS1_14ReductionMulOpIsEElEEvPT2_PKT0_lPKT_S9_lT1_)
        /*1550*/ 	.word	0x00000000


	//----- nvinfo : EIATTR_MIN_STACK_SIZE
	.align		4
.L_1113:
        /*1554*/ 	.byte	0x04, 0x12
        /*1556*/ 	.short	(.L_1115 - .L_1114)
	.align		4
.L_1114:
        /*1558*/ 	.word	index@(_ZN2at6native55_GLOBAL__N__0955718d_22_SparseCsrTensorMath_cu_868dd54534reduce_sparse_csr_dim0_cuda_kernelIsiNS1_14ReductionMulOpIsEElEEvPT2_PKT0_lPKT_S9_lT1_)
        /*155c*/ 	.word	0x00000000


	//----- nvinfo : EIATTR_MIN_STACK_SIZE
	.align		4
.L_1115:
        /*1560*/ 	.byte	0x04, 0x12
        /*1562*/ 	.short	(.L_1117 - .L_1116)
	.align		4
.L_1116:
        /*1564*/ 	.word	index@(_ZN2at6native55_GLOBAL__N__0955718d_22_SparseCsrTensorMath_cu_868dd54534reduce_sparse_csr_dim1_cuda_kernelIllNS1_14ReductionMulOpIlEElEEvPT2_PKT_PKT0_SC_lT1_)
        /*1568*/ 	.word	0x00000000


	//----- nvinfo : EIATTR_MIN_STACK_SIZE
	.align		4
.L_1117:
        /*156c*/ 	.byte	0x04, 0x12
        /*156e*/ 	.short	(.L_1119 - .L_1118)
	.align		4
.L_1118:
        /*1570*/ 	.word	index@(_ZN2at6native55_GLOBAL__N__0955718d_22_SparseCsrTensorMath_cu_868dd54534reduce_sparse_csr_dim1_cuda_kernelIliNS1_14ReductionMulOpIlEElEEvPT2_PKT_PKT0_SC_lT1_)
        /*1574*/ 	.word	0x00000000


	//----- nvinfo : EIATTR_MIN_STACK_SIZE
	.align		4
.L_1119:
        /*1578*/ 	.byte	0x04, 0x12
        /*157a*/ 	.short	(.L_1121 - .L_1120)
	.align		4
.L_1120:
        /*157c*/ 	.word	index@(_ZN2at6native55_GLOBAL__N__0955718d_22_SparseCsrTensorMath_cu_868dd54534reduce_sparse_csr_dim0_cuda_kernelIllNS1_14ReductionMulOpIlEElEEvPT2_PKT0_lPKT_S9_lT1_)
        /*1580*/ 	.word	0x00000000


	//----- nvinfo : EIATTR_MIN_STACK_SIZE
	.align		4
.L_1121:
        /*1584*/ 	.byte	0x04, 0x12
        /*1586*/ 	.short	(.L_1123 - .L_1122)
	.align		4
.L_1122:
        /*1588*/ 	.word	index@(_ZN2at6native55_GLOBAL__N__0955718d_22_SparseCsrTensorMath_cu_868dd54534reduce_sparse_csr_dim0_cuda_kernelIliNS1_14ReductionMulOpIlEElEEvPT2_PKT0_lPKT_S9_lT1_)
        /*158c*/ 	.word	0x00000000


	//----- nvinfo : EIATTR_MIN_STACK_SIZE
	.align		4
.L_1123:
        /*1590*/ 	.byte	0x04, 0x12
        /*1592*/ 	.short	(.L_1125 - .L_1124)
	.align		4
.L_1124:
        /*1594*/ 	.word	index@(_ZN2at6native55_GLOBAL__N__0955718d_22_SparseCsrTensorMath_cu_868dd54534reduce_sparse_csr_dim1_cuda_kernelIilNS1_14ReductionMulOpIiEElEEvPT2_PKT_PKT0_SC_lT1_)
        /*1598*/ 	.word	0x00000000


	//----- nvinfo : EIATTR_MIN_STACK_SIZE
	.align		4
.L_1125:
        /*159c*/ 	.byte	0x04, 0x12
        /*159e*/ 	.short	(.L_1127 - .L_1126)
	.align		4
.L_1126:
        /*15a0*/ 	.word	index@(_ZN2at6native55_GLOBAL__N__0955718d_22_SparseCsrTensorMath_cu_868dd54534reduce_sparse_csr_dim1_cuda_kernelIiiNS1_14ReductionMulOpIiEElEEvPT2_PKT_PKT0_SC_lT1_)
        /*15a4*/ 	.word	0x00000000


	//----- nvinfo : EIATTR_MIN_STACK_SIZE
	.align		4
.L_1127:
        /*15a8*/ 	.byte	0x04, 0x12
        /*15aa*/ 	.short	(.L_1129 - .L_1128)
	.align		4
.L_1128:
        /*15ac*/ 	.word	index@(_ZN2at6native55_GLOBAL__N__0955718d_22_SparseCsrTensorMath_cu_868dd54534reduce_sparse_csr_dim0_cuda_kernelIilNS1_14ReductionMulOpIiEElEEvPT2_PKT0_lPKT_S9_lT1_)
        /*15b0*/ 	.word	0x00000000


	//----- nvinfo : EIATTR_MIN_STACK_SIZE
	.align		4
.L_1129:
        /*15b4*/ 	.byte	0x04, 0x12
        /*15b6*/ 	.short	(.L_1131 - .L_1130)
	.align		4
.L_1130:
        /*15b8*/ 	.word	index@(_ZN2at6native55_GLOBAL__N__0955718d_22_SparseCsrTensorMath_cu_868dd54534reduce_sparse_csr_dim0_cuda_kernelIiiNS1_14ReductionMulOpIiEElEEvPT2_PKT0_lPKT_S9_lT1_)
        /*15bc*/ 	.word	0x00000000


	//----- nvinfo : EIATTR_MIN_STACK_SIZE
	.align		4
.L_1131:
        /*15c0*/ 	.byte	0x04, 0x12
        /*15c2*/ 	.short	(.L_1133 - .L_1132)
	.align		4
.L_1132:
        /*15c4*/ 	.word	index@(_ZN2at6native55_GLOBAL__N__0955718d_22_SparseCsrTensorMath_cu_868dd54534reduce_sparse_csr_dim1_cuda_kernelIalNS1_14ReductionMulOpIaEElEEvPT2_PKT_PKT0_SC_lT1_)
        /*15c8*/ 	.word	0x00000000


	//----- nvinfo : EIATTR_MIN_STACK_SIZE
	.align		4
.L_1133:
        /*15cc*/ 	.byte	0x04, 0x12
        /*15ce*/ 	.short	(.L_1135 - .L_1134)
	.align		4
.L_1134:
        /*15d0*/ 	.word	index@(_ZN2at6native55_GLOBAL__N__0955718d_22_SparseCsrTensorMath_cu_868dd54534reduce_sparse_csr_dim1_cuda_kernelIaiNS1_14ReductionMulOpIaEElEEvPT2_PKT_PKT0_SC_lT1_)
        /*15d4*/ 	.word	0x00000000


	//----- nvinfo : EIATTR_MIN_STACK_SIZE
	.align		4
.L_1135:
        /*15d8*/ 	.byte	0x04, 0x12
        /*15da*/ 	.short	(.L_1137 - .L_1136)
	.align		4
.L_1136:
        /*15dc*/ 	.word	index@(_ZN2at6native55_GLOBAL__N__0955718d_22_SparseCsrTensorMath_cu_868dd54534reduce_sparse_csr_dim0_cuda_kernelIalNS1_14ReductionMulOpIaEElEEvPT2_PKT0_lPKT_S9_lT1_)
        /*15e0*/ 	.word	0x00000000


	//----- nvinfo : EIATTR_MIN_STACK_SIZE
	.align		4
.L_1137:
        /*15e4*/ 	.byte	0x04, 0x12
        /*15e6*/ 	.short	(.L_1139 - .L_1138)
	.align		4
.L_1138:
        /*15e8*/ 	.word	index@(_ZN2at6native55_GLOBAL__N__0955718d_22_SparseCsrTensorMath_cu_868dd54534reduce_sparse_csr_dim0_cuda_kernelIaiNS1_14ReductionMulOpIaEElEEvPT2_PKT0_lPKT_S9_lT1_)
        /*15ec*/ 	.word	0x00000000


	//----- nvinfo : EIATTR_MIN_STACK_SIZE
	.align		4
.L_1139:
        /*15f0*/ 	.byte	0x04, 0x12
        /*15f2*/ 	.short	(.L_1141 - .L_1140)
	.align		4
.L_1140:
        /*15f4*/ 	.word	index@(_ZN2at6native55_GLOBAL__N__0955718d_22_SparseCsrTensorMath_cu_868dd54534reduce_sparse_csr_dim1_cuda_kernelIhlNS1_14ReductionMulOpIhEElEEvPT2_PKT_PKT0_SC_lT1_)
        /*15f8*/ 	.word	0x00000000


	//----- nvinfo : EIATTR_MIN_STACK_SIZE
	.align		4
.L_1141:
        /*15fc*/ 	.byte	0x04, 0x12
        /*15fe*/ 	.short	(.L_1143 - .L_1142)
	.align		4
.L_1142:
        /*1600*/ 	.word	index@(_ZN2at6native55_GLOBAL__N__0955718d_22_SparseCsrTensorMath_cu_868dd54534reduce_sparse_csr_dim1_cuda_kernelIhiNS1_14ReductionMulOpIhEElEEvPT2_PKT_PKT0_SC_lT1_)
        /*1604*/ 	.word	0x00000000


	//----- nvinfo : EIATTR_MIN_STACK_SIZE
	.align		4
.L_1143:
        /*1608*/ 	.byte	0x04, 0x12
        /*160a*/ 	.short	(.L_1145 - .L_1144)
	.align		4
.L_1144:
        /*160c*/ 	.word	index@(_ZN2at6native55_GLOBAL__N__0955718d_22_SparseCsrTensorMath_cu_868dd54534reduce_sparse_csr_dim0_cuda_kernelIhlNS1_14ReductionMulOpIhEElEEvPT2_PKT0_lPKT_S9_lT1_)
        /*1610*/ 	.word	0x00000000


	//----- nvinfo : EIATTR_MIN_STACK_SIZE
	.align		4
.L_1145:
        /*1614*/ 	.byte	0x04, 0x12
        /*1616*/ 	.short	(.L_1147 - .L_1146)
	.align		4
.L_1146:
        /*1618*/ 	.word	index@(_ZN2at6native55_GLOBAL__N__0955718d_22_SparseCsrTensorMath_cu_868dd54534reduce_sparse_csr_dim0_cuda_kernelIhiNS1_14ReductionMulOpIhEElEEvPT2_PKT0_lPKT_S9_lT1_)
        /*161c*/ 	.word	0x00000000


	//----- nvinfo : EIATTR_MIN_STACK_SIZE
	.align		4
.L_1147:
        /*1620*/ 	.byte	0x04, 0x12
        /*1622*/ 	.short	(.L_1149 - .L_1148)
	.align		4
.L_1148:
        /*1624*/ 	.word	index@(_ZN2at6native55_GLOBAL__N__0955718d_22_SparseCsrTensorMath_cu_868dd54534reduce_sparse_csr_dim1_cuda_kernelIN3c108BFloat16ElNS1_14ReductionAddOpIfEEfEEvPT2_PKT_PKT0_SE_lT1_)
        /*1628*/ 	.word	0x00000000


	//----- nvinfo : EIATTR_MIN_STACK_SIZE
	.align		4
.L_1149:
        /*162c*/ 	.byte	0x04, 0x12
        /*162e*/ 	.short	(.L_1151 - .L_1150)
	.align		4
.L_1150:
        /*1630*/ 	.word	index@(_ZN2at6native55_GLOBAL__N__0955718d_22_SparseCsrTensorMath_cu_868dd54534reduce_sparse_csr_dim1_cuda_kernelIN3c108BFloat16EiNS1_14ReductionAddOpIfEEfEEvPT2_PKT_PKT0_SE_lT1_)
        /*1634*/ 	.word	0x00000000


	//----- nvinfo : EIATTR_MIN_STACK_SIZE
	.align		4
.L_1151:
        /*1638*/ 	.byte	0x04, 0x12
        /*163a*/ 	.short	(.L_1153 - .L_1152)
	.align		4
.L_1152:
        /*163c*/ 	.word	index@(_ZN2at6native55_GLOBAL__N__0955718d_22_SparseCsrTensorMath_cu_868dd54534reduce_sparse_csr_dim0_cuda_kernelIN3c108BFloat16ElNS1_14ReductionAddOpIfEEfEEvPT2_PKT0_lPKT_SB_lT1_)
        /*1640*/ 	.word	0x00000000


	//----- nvinfo : EIATTR_MIN_STACK_SIZE
	.align		4
.L_1153:
        /*1644*/ 	.byte	0x04, 0x12
        /*1646*/ 	.short	(.L_1155 - .L_1154)
	.align		4
.L_1154:
        /*1648*/ 	.word	index@(_ZN2at6native55_GLOBAL__N__0955718d_22_SparseCsrTensorMath_cu_868dd54534reduce_sparse_csr_dim0_cuda_kernelIN3c108BFloat16EiNS1_14ReductionAddOpIfEEfEEvPT2_PKT0_lPKT_SB_lT1_)
        /*164c*/ 	.word	0x00000000


	//----- nvinfo : EIATTR_MIN_STACK_SIZE
	.align		4
.L_1155:
        /*1650*/ 	.byte	0x04, 0x12
        /*1652*/ 	.short	(.L_1157 - .L_1156)
	.align		4
.L_1156:
        /*1654*/ 	.word	index@(_ZN2at6native55_GLOBAL__N__0955718d_22_SparseCsrTensorMath_cu_868dd54534reduce_sparse_csr_dim1_cuda_kernelIN3c104HalfElNS1_14ReductionAddOpIfEEfEEvPT2_PKT_PKT0_SE_lT1_)
        /*1658*/ 	.word	0x00000000


	//----- nvinfo : EIATTR_MIN_STACK_SIZE
	.align		4
.L_1157:
        /*165c*/ 	.byte	0x04, 0x12
        /*165e*/ 	.short	(.L_1159 - .L_1158)
	.align		4
.L_1158:
        /*1660*/ 	.word	index@(_ZN2at6native55_GLOBAL__N__0955718d_22_SparseCsrTensorMath_cu_868dd54534reduce_sparse_csr_dim1_cuda_kernelIN3c104HalfEiNS1_14ReductionAddOpIfEEfEEvPT2_PKT_PKT0_SE_lT1_)
        /*1664*/ 	.word	0x00000000


	//----- nvinfo : EIATTR_MIN_STACK_SIZE
	.align		4
.L_1159:
        /*1668*/ 	.byte	0x04, 0x12
        /*166a*/ 	.short	(.L_1161 - .L_1160)
	.align		4
.L_1160:
        /*166c*/ 	.word	index@(_ZN2at6native55_GLOBAL__N__0955718d_22_SparseCsrTensorMath_cu_868dd54534reduce_sparse_csr_dim0_cuda_kernelIN3c104HalfElNS1_14ReductionAddOpIfEEfEEvPT2_PKT0_lPKT_SB_lT1_)
        /*1670*/ 	.word	0x00000000


	//----- nvinfo : EIATTR_MIN_STACK_SIZE
	.align		4
.L_1161:
        /*1674*/ 	.byte	0x04, 0x12
        /*1676*/ 	.short	(.L_1163 - .L_1162)
	.align		4
.L_1162:
        /*1678*/ 	.word	index@(_ZN2at6native55_GLOBAL__N__0955718d_22_SparseCsrTensorMath_cu_868dd54534reduce_sparse_csr_dim0_cuda_kernelIN3c104HalfEiNS1_14ReductionAddOpIfEEfEEvPT2_PKT0_lPKT_SB_lT1_)
        /*167c*/ 	.word	0x00000000


	//----- nvinfo : EIATTR_MIN_STACK_SIZE
	.align		4
.L_1163:
        /*1680*/ 	.byte	0x04, 0x12
        /*1682*/ 	.short	(.L_1165 - .L_1164)
	.align		4
.L_1164:
        /*1684*/ 	.word	index@(_ZN2at6native55_GLOBAL__N__0955718d_22_SparseCsrTensorMath_cu_868dd54534reduce_sparse_csr_dim1_cuda_kernelIN3c107complexIfEElNS1_14ReductionAddOpIS5_EES5_EEvPT2_PKT_PKT0_SF_lT1_)
        /*1688*/ 	.word	0x00000000


	//----- nvinfo : EIATTR_MIN_STACK_SIZE
	.align		4
.L_1165:
        /*168c*/ 	.byte	0x04, 0x12
        /*168e*/ 	.short	(.L_1167 - .L_1166)
	.align		4
.L_1166:
        /*1690*/ 	.word	index@(_ZN2at6native55_GLOBAL__N__0955718d_22_SparseCsrTensorMath_cu_868dd54534reduce_sparse_csr_dim1_cuda_kernelIN3c107complexIfEEiNS1_14ReductionAddOpIS5_EES5_EEvPT2_PKT_PKT0_SF_lT1_)
        /*1694*/ 	.word	0x00000000


	//----- nvinfo : EIATTR_MIN_STACK_SIZE
	.align		4
.L_1167:
        /*1698*/ 	.byte	0x04, 0x12
        /*169a*/ 	.short	(.L_1169 - .L_1168)
	.align		4
.L_1168:
        /*169c*/ 	.word	index@(_ZN2at6native55_GLOBAL__N__0955718d_22_SparseCsrTensorMath_cu_868dd54534reduce_sparse_csr_dim0_cuda_kernelIN3c107complexIfEElNS1_14ReductionAddOpIS5_EES5_EEvPT2_PKT0_lPKT_SC_lT1_)
        /*16a0*/ 	.word	0x00000000


	//----- nvinfo : EIATTR_MIN_STACK_SIZE
	.align		4
.L_1169:
        /*16a4*/ 	.byte	0x04, 0x12
        /*16a6*/ 	.short	(.L_1171 - .L_1170)
	.align		4
.L_1170:
        /*16a8*/ 	.word	index@(_ZN2at6native55_GLOBAL__N__0955718d_22_SparseCsrTensorMath_cu_868dd54534reduce_sparse_csr_dim0_cuda_kernelIN3c107complexIfEEiNS1_14ReductionAddOpIS5_EES5_EEvPT2_PKT0_lPKT_SC_lT1_)
        /*16ac*/ 	.word	0x00000000


	//----- nvinfo : EIATTR_MIN_STACK_SIZE
	.align		4
.L_1171:
        /*16b0*/ 	.byte	0x04, 0x12
        /*16b2*/ 	.short	(.L_1173 - .L_1172)
	.align		4
.L_1172:
        /*16b4*/ 	.word	index@(_ZN2at6native55_GLOBAL__N__0955718d_22_SparseCsrTensorMath_cu_868dd54534reduce_sparse_csr_dim1_cuda_kernelIN3c107complexIdEElNS1_14ReductionAddOpIS5_EES5_EEvPT2_PKT_PKT0_SF_lT1_)
        /*16b8*/ 	.word	0x00000000


	//----- nvinfo : EIATTR_MIN_STACK_SIZE
	.align		4
.L_1173:
        /*16bc*/ 	.byte	0x04, 0x12
        /*16be*/ 	.short	(.L_1175 - .L_1174)
	.align		4
.L_1174:
        /*16c0*/ 	.word	index@(_ZN2at6native55_GLOBAL__N__0955718d_22_SparseCsrTensorMath_cu_868dd54534reduce_sparse_csr_dim1_cuda_kernelIN3c107complexIdEEiNS1_14ReductionAddOpIS5_EES5_EEvPT2_PKT_PKT0_SF_lT1_)
        /*16c4*/ 	.word	0x00000000


	//----- nvinfo : EIATTR_MIN_STACK_SIZE
	.align		4
.L_1175:
        /*16c8*/ 	.byte	0x04, 0x12
        /*16ca*/ 	.short	(.L_1177 - .L_1176)
	.align		4
.L_1176:
        /*16cc*/ 	.word	index@(_ZN2at6native55_GLOBAL__N__0955718d_22_SparseCsrTensorMath_cu_868dd54534reduce_sparse_csr_dim0_cuda_kernelIN3c107complexIdEElNS1_14ReductionAddOpIS5_EES5_EEvPT2_PKT0_lPKT_SC_lT1_)
        /*16d0*/ 	.word	0x00000000


	//----- nvinfo : EIATTR_MIN_STACK_SIZE
	.align		4
.L_1177:
        /*16d4*/ 	.byte	0x04, 0x12
        /*16d6*/ 	.short	(.L_1179 - .L_1178)
	.align		4
.L_1178:
        /*16d8*/ 	.word	index@(_ZN2at6native55_GLOBAL__N__0955718d_22_SparseCsrTensorMath_cu_868dd54534reduce_sparse_csr_dim0_cuda_kernelIN3c107complexIdEEiNS1_14ReductionAddOpIS5_EES5_EEvPT2_PKT0_lPKT_SC_lT1_)
        /*16dc*/ 	.word	0x00000000


	//----- nvinfo : EIATTR_MIN_STACK_SIZE
	.align		4
.L_1179:
        /*16e0*/ 	.byte	0x04, 0x12
        /*16e2*/ 	.short	(.L_1181 - .L_1180)
	.align		4
.L_1180:
        /*16e4*/ 	.word	index@(_ZN2at6native55_GLOBAL__N__0955718d_22_SparseCsrTensorMath_cu_868dd54534reduce_sparse_csr_dim1_cuda_kernelIflNS1_14ReductionAddOpIfEEfEEvPT2_PKT_PKT0_SC_lT1_)
        /*16e8*/ 	.word	0x00000000


	//----- nvinfo : EIATTR_MIN_STACK_SIZE
	.align		4
.L_1181:
        /*16ec*/ 	.byte	0x04, 0x12
        /*16ee*/ 	.short	(.L_1183 - .L_1182)
	.align		4
.L_1182:
        /*16f0*/ 	.word	index@(_ZN2at6native55_GLOBAL__N__0955718d_22_SparseCsrTensorMath_cu_868dd54534reduce_sparse_csr_dim1_cuda_kernelIfiNS1_14ReductionAddOpIfEEfEEvPT2_PKT_PKT0_SC_lT1_)
        /*16f4*/ 	.word	0x00000000


	//----- nvinfo : EIATTR_MIN_STACK_SIZE
	.align		4
.L_1183:
        /*16f8*/ 	.byte	0x04, 0x12
        /*16fa*/ 	.short	(.L_1185 - .L_1184)
	.align		4
.L_1184:
        /*16fc*/ 	.word	index@(_ZN2at6native55_GLOBAL__N__0955718d_22_SparseCsrTensorMath_cu_868dd54534reduce_sparse_csr_dim0_cuda_kernelIflNS1_14ReductionAddOpIfEEfEEvPT2_PKT0_lPKT_S9_lT1_)
        /*1700*/ 	.word	0x00000000


	//----- nvinfo : EIATTR_MIN_STACK_SIZE
	.align		4
.L_1185:
        /*1704*/ 	.byte	0x04, 0x12
        /*1706*/ 	.short	(.L_1187 - .L_1186)
	.align		4
.L_1186:
        /*1708*/ 	.word	index@(_ZN2at6native55_GLOBAL__N__0955718d_22_SparseCsrTensorMath_cu_868dd54534reduce_sparse_csr_dim0_cuda_kernelIfiNS1_14ReductionAddOpIfEEfEEvPT2_PKT0_lPKT_S9_lT1_)
        /*170c*/ 	.word	0x00000000


	//----- nvinfo : EIATTR_MIN_STACK_SIZE
	.align		4
.L_1187:
        /*1710*/ 	.byte	0x04, 0x12
        /*1712*/ 	.short	(.L_1189 - .L_1188)
	.align		4
.L_1188:
        /*1714*/ 	.word	index@(_ZN2at6native55_GLOBAL__N__0955718d_22_SparseCsrTensorMath_cu_868dd54534reduce_sparse_csr_dim1_cuda_kernelIdlNS1_14ReductionAddOpIdEEdEEvPT2_PKT_PKT0_SC_lT1_)
        /*1718*/ 	.word	0x00000000


	//----- nvinfo : EIATTR_MIN_STACK_SIZE
	.align		4
.L_1189:
        /*171c*/ 	.byte	0x04, 0x12
        /*171e*/ 	.short	(.L_1191 - .L_1190)
	.align		4
.L_1190:
        /*1720*/ 	.word	index@(_ZN2at6native55_GLOBAL__N__0955718d_22_SparseCsrTensorMath_cu_868dd54534reduce_sparse_csr_dim1_cuda_kernelIdiNS1_14ReductionAddOpIdEEdEEvPT2_PKT_PKT0_SC_lT1_)
        /*1724*/ 	.word	0x00000000


	//----- nvinfo : EIATTR_MIN_STACK_SIZE
	.align		4
.L_1191:
        /*1728*/ 	.byte	0x04, 0x12
        /*172a*/ 	.short	(.L_1193 - .L_1192)
	.align		4
.L_1192:
        /*172c*/ 	.word	index@(_ZN2at6native55_GLOBAL__N__0955718d_22_SparseCsrTensorMath_cu_868dd54534reduce_sparse_csr_dim0_cuda_kernelIdlNS1_14ReductionAddOpIdEEdEEvPT2_PKT0_lPKT_S9_lT1_)
        /*1730*/ 	.word	0x00000000


	//----- nvinfo : EIATTR_MIN_STACK_SIZE
	.align		4
.L_1193:
        /*1734*/ 	.byte	0x04, 0x12
        /*1736*/ 	.short	(.L_1195 - .L_1194)
	.align		4
.L_1194:
        /*1738*/ 	.word	index@(_ZN2at6native55_GLOBAL__N__0955718d_22_SparseCsrTensorMath_cu_868dd54534reduce_sparse_csr_dim0_cuda_kernelIdiNS1_14ReductionAddOpIdEEdEEvPT2_PKT0_lPKT_S9_lT1_)
        /*173c*/ 	.word	0x00000000


	//----- nvinfo : EIATTR_MIN_STACK_SIZE
	.align		4
.L_1195:
        /*1740*/ 	.byte	0x04, 0x12
        /*1742*/ 	.short	(.L_1197 - .L_1196)
	.align		4
.L_1196:
        /*1744*/ 	.word	index@(_ZN2at6native55_GLOBAL__N__0955718d_22_SparseCsrTensorMath_cu_868dd54534reduce_sparse_csr_dim1_cuda_kernelIslNS1_14ReductionAddOpIlEElEEvPT2_PKT_PKT0_SC_lT1_)
        /*1748*/ 	.word	0x00000000


	//----- nvinfo : EIATTR_MIN_STACK_SIZE
	.align		4
.L_1197:
        /*174c*/ 	.byte	0x04, 0x12
        /*174e*/ 	.short	(.L_1199 - .L_1198)
	.align		4
.L_1198:
        /*1750*/ 	.word	index@(_ZN2at6native55_GLOBAL__N__0955718d_22_SparseCsrTensorMath_cu_868dd54534reduce_sparse_csr_dim1_cuda_kernelIsiNS1_14ReductionAddOpIlEElEEvPT2_PKT_PKT0_SC_lT1_)
        /*1754*/ 	.word	0x00000000


	//----- nvinfo : EIATTR_MIN_STACK_SIZE
	.align		4
.L_1199:
        /*1758*/ 	.byte	0x04, 0x12
        /*175a*/ 	.short	(.L_1201 - .L_1200)
	.align		4
.L_1200:
        /*175c*/ 	.word	index@(_ZN2at6native55_GLOBAL__N__0955718d_22_SparseCsrTensorMath_cu_868dd54534reduce_sparse_csr_dim0_cuda_kernelIslNS1_14ReductionAddOpIlEElEEvPT2_PKT0_lPKT_S9_lT1_)
        /*1760*/ 	.word	0x00000000


	//----- nvinfo : EIATTR_MIN_STACK_SIZE
	.align		4
.L_1201:
        /*1764*/ 	.byte	0x04, 0x12
        /*1766*/ 	.short	(.L_1203 - .L_1202)
	.align		4
.L_1202:
        /*1768*/ 	.word	index@(_ZN2at6native55_GLOBAL__N__0955718d_22_SparseCsrTensorMath_cu_868dd54534reduce_sparse_csr_dim0_cuda_kernelIsiNS1_14ReductionAddOpIlEElEEvPT2_PKT0_lPKT_S9_lT1_)
        /*176c*/ 	.word	0x00000000


	//----- nvinfo : EIATTR_MIN_STACK_SIZE
	.align		4
.L_1203:
        /*1770*/ 	.byte	0x04, 0x12
        /*1772*/ 	.short	(.L_1205 - .L_1204)
	.align		4
.L_1204:
        /*1774*/ 	.word	index@(_ZN2at6native55_GLOBAL__N__0955718d_22_SparseCsrTensorMath_cu_868dd54534reduce_sparse_csr_dim1_cuda_kernelIllNS1_14ReductionAddOpIlEElEEvPT2_PKT_PKT0_SC_lT1_)
        /*1778*/ 	.word	0x00000000


	//----- nvinfo : EIATTR_MIN_STACK_SIZE
	.align		4
.L_1205:
        /*177c*/ 	.byte	0x04, 0x12
        /*177e*/ 	.short	(.L_1207 - .L_1206)
	.align		4
.L_1206:
        /*1780*/ 	.word	index@(_ZN2at6native55_GLOBAL__N__0955718d_22_SparseCsrTensorMath_cu_868dd54534reduce_sparse_csr_dim1_cuda_kernelIliNS1_14ReductionAddOpIlEElEEvPT2_PKT_PKT0_SC_lT1_)
        /*1784*/ 	.word	0x00000000


	//----- nvinfo : EIATTR_MIN_STACK_SIZE
	.align		4
.L_1207:
        /*1788*/ 	.byte	0x04, 0x12
        /*178a*/ 	.short	(.L_1209 - .L_1208)
	.align		4
.L_1208:
        /*178c*/ 	.word	index@(_ZN2at6native55_GLOBAL__N__0955718d_22_SparseCsrTensorMath_cu_868dd54534reduce_sparse_csr_dim0_cuda_kernelIllNS1_14ReductionAddOpIlEElEEvPT2_PKT0_lPKT_S9_lT1_)
        /*1790*/ 	.word	0x00000000


	//----- nvinfo : EIATTR_MIN_STACK_SIZE
	.align		4
.L_1209:
        /*1794*/ 	.byte	0x04, 0x12
        /*1796*/ 	.short	(.L_1211 - .L_1210)
	.align		4
.L_1210:
        /*1798*/ 	.word	index@(_ZN2at6native55_GLOBAL__N__0955718d_22_SparseCsrTensorMath_cu_868dd54534reduce_sparse_csr_dim0_cuda_kernelIliNS1_14ReductionAddOpIlEElEEvPT2_PKT0_lPKT_S9_lT1_)
        /*179c*/ 	.word	0x00000000


	//----- nvinfo : EIATTR_MIN_STACK_SIZE
	.align		4
.L_1211:
        /*17a0*/ 	.byte	0x04, 0x12
        /*17a2*/ 	.short	(.L_1213 - .L_1212)
	.align		4
.L_1212:
        /*17a4*/ 	.word	index@(_ZN2at6native55_GLOBAL__N__0955718d_22_SparseCsrTensorMath_cu_868dd54534reduce_sparse_csr_dim1_cuda_kernelIilNS1_14ReductionAddOpIlEElEEvPT2_PKT_PKT0_SC_lT1_)
        /*17a8*/ 	.word	0x00000000


	//----- nvinfo : EIATTR_MIN_STACK_SIZE
	.align		4
.L_1213:
        /*17ac*/ 	.byte	0x04, 0x12
        /*17ae*/ 	.short	(.L_1215 - .L_1214)
	.align		4
.L_1214:
        /*17b0*/ 	.word	index@(_ZN2at6native55_GLOBAL__N__0955718d_22_SparseCsrTensorMath_cu_868dd54534reduce_sparse_csr_dim1_cuda_kernelIiiNS1_14ReductionAddOpIlEElEEvPT2_PKT_PKT0_SC_lT1_)
        /*17b4*/ 	.word	0x00000000


	//----- nvinfo : EIATTR_MIN_STACK_SIZE
	.align		4
.L_1215:
        /*17b8*/ 	.byte	0x04, 0x12
        /*17ba*/ 	.short	(.L_1217 - .L_1216)
	.align		4
.L_1216:
        /*17bc*/ 	.word	index@(_ZN2at6native55_GLOBAL__N__0955718d_22_SparseCsrTensorMath_cu_868dd54534reduce_sparse_csr_dim0_cuda_kernelIilNS1_14ReductionAddOpIlEElEEvPT2_PKT0_lPKT_S9_lT1_)
        /*17c0*/ 	.word	0x00000000


	//----- nvinfo : EIATTR_MIN_STACK_SIZE
	.align		4
.L_1217:
        /*17c4*/ 	.byte	0x04, 0x12
        /*17c6*/ 	.short	(.L_1219 - .L_1218)
	.align		4
.L_1218:
        /*17c8*/ 	.word	index@(_ZN2at6native55_GLOBAL__N__0955718d_22_SparseCsrTensorMath_cu_868dd54534reduce_sparse_csr_dim0_cuda_kernelIiiNS1_14ReductionAddOpIlEElEEvPT2_PKT0_lPKT_S9_lT1_)
        /*17cc*/ 	.word	0x00000000


	//----- nvinfo : EIATTR_MIN_STACK_SIZE
	.align		4
.L_1219:
        /*17d0*/ 	.byte	0x04, 0x12
        /*17d2*/ 	.short	(.L_1221 - .L_1220)
	.align		4
.L_1220:
        /*17d4*/ 	.word	index@(_ZN2at6native55_GLOBAL__N__0955718d_22_SparseCsrTensorMath_cu_868dd54534reduce_sparse_csr_dim1_cuda_kernelIalNS1_14ReductionAddOpIlEElEEvPT2_PKT_PKT0_SC_lT1_)
        /*17d8*/ 	.word	0x00000000


	//----- nvinfo : EIATTR_MIN_STACK_SIZE
	.align		4
.L_1221:
        /*17dc*/ 	.byte	0x04, 0x12
        /*17de*/ 	.short	(.L_1223 - .L_1222)
	.align		4
.L_1222:
        /*17e0*/ 	.word	index@(_ZN2at6native55_GLOBAL__N__0955718d_22_SparseCsrTensorMath_cu_868dd54534reduce_sparse_csr_dim1_cuda_kernelIaiNS1_14ReductionAddOpIlEElEEvPT2_PKT_PKT0_SC_lT1_)
        /*17e4*/ 	.word	0x00000000


	//----- nvinfo : EIATTR_MIN_STACK_SIZE
	.align		4
.L_1223:
        /*17e8*/ 	.byte	0x04, 0x12
        /*17ea*/ 	.short	(.L_1225 - .L_1224)
	.align		4
.L_1224:
        /*17ec*/ 	.word	index@(_ZN2at6native55_GLOBAL__N__0955718d_22_SparseCsrTensorMath_cu_868dd54534reduce_sparse_csr_dim0_cuda_kernelIalNS1_14ReductionAddOpIlEElEEvPT2_PKT0_lPKT_S9_lT1_)
        /*17f0*/ 	.word	0x00000000


	//----- nvinfo : EIATTR_MIN_STACK_SIZE
	.align		4
.L_1225:
        /*17f4*/ 	.byte	0x04, 0x12
        /*17f6*/ 	.short	(.L_1227 - .L_1226)
	.align		4
.L_1226:
        /*17f8*/ 	.word	index@(_ZN2at6native55_GLOBAL__N__0955718d_22_SparseCsrTensorMath_cu_868dd54534reduce_sparse_csr_dim0_cuda_kernelIaiNS1_14ReductionAddOpIlEElEEvPT2_PKT0_lPKT_S9_lT1_)
        /*17fc*/ 	.word	0x00000000


	//----- nvinfo : EIATTR_MIN_STACK_SIZE
	.align		4
.L_1227:
        /*1800*/ 	.byte	0x04, 0x12
        /*1802*/ 	.short	(.L_1229 - .L_1228)
	.align		4
.L_1228:
        /*1804*/ 	.word	index@(_ZN2at6native55_GLOBAL__N__0955718d_22_SparseCsrTensorMath_cu_868dd54534reduce_sparse_csr_dim1_cuda_kernelIhlNS1_14ReductionAddOpIlEElEEvPT2_PKT_PKT0_SC_lT1_)
        /*1808*/ 	.word	0x00000000


	//----- nvinfo : EIATTR_MIN_STACK_SIZE
	.align		4
.L_1229:
        /*180c*/ 	.byte	0x04, 0x12
        /*180e*/ 	.short	(.L_1231 - .L_1230)
	.align		4
.L_1230:
        /*1810*/ 	.word	index@(_ZN2at6native55_GLOBAL__N__0955718d_22_SparseCsrTensorMath_cu_868dd54534reduce_sparse_csr_dim1_cuda_kernelIhiNS1_14ReductionAddOpIlEElEEvPT2_PKT_PKT0_SC_lT1_)
        /*1814*/ 	.word	0x00000000


	//----- nvinfo : EIATTR_MIN_STACK_SIZE
	.align		4
.L_1231:
        /*1818*/ 	.byte	0x04, 0x12
        /*181a*/ 	.short	(.L_1233 - .L_1232)
	.align		4
.L_1232:
        /*181c*/ 	.word	index@(_ZN2at6native55_GLOBAL__N__0955718d_22_SparseCsrTensorMath_cu_868dd54536reduce_crow_indices_dim1_cuda_kernelIlEEvPT_S4_PKS3_l)
        /*1820*/ 	.word	0x00000000


	//----- nvinfo : EIATTR_MIN_STACK_SIZE
	.align		4
.L_1233:
        /*1824*/ 	.byte	0x04, 0x12
        /*1826*/ 	.short	(.L_1235 - .L_1234)
	.align		4
.L_1234:
        /*1828*/ 	.word	index@(_ZN2at6native55_GLOBAL__N__0955718d_22_SparseCsrTensorMath_cu_868dd54536reduce_crow_indices_dim1_cuda_kernelIiEEvPT_S4_PKS3_l)
        /*182c*/ 	.word	0x00000000


	//----- nvinfo : EIATTR_MIN_STACK_SIZE
	.align		4
.L_1235:
        /*1830*/ 	.byte	0x04, 0x12
        /*1832*/ 	.short	(.L_1237 - .L_1236)
	.align		4
.L_1236:
        /*1834*/ 	.word	index@(_ZN2at6native55_GLOBAL__N__0955718d_22_SparseCsrTensorMath_cu_868dd54534reduce_sparse_csr_dim0_cuda_kernelIhlNS1_14ReductionAddOpIlEElEEvPT2_PKT0_lPKT_S9_lT1_)
        /*1838*/ 	.word	0x00000000


	//----- nvinfo : EIATTR_MIN_STACK_SIZE
	.align		4
.L_1237:
        /*183c*/ 	.byte	0x04, 0x12
        /*183e*/ 	.short	(.L_1239 - .L_1238)
	.align		4
.L_1238:
        /*1840*/ 	.word	index@(_ZN2at6native55_GLOBAL__N__0955718d_22_SparseCsrTensorMath_cu_868dd54534reduce_sparse_csr_dim0_cuda_kernelIhiNS1_14ReductionAddOpIlEElEEvPT2_PKT0_lPKT_S9_lT1_)
        /*1844*/ 	.word	0x00000000


	//----- nvinfo : EIATTR_MIN_STACK_SIZE
	.align		4
.L_1239:
        /*1848*/ 	.byte	0x04, 0x12
        /*184a*/ 	.short	(.L_1241 - .L_1240)
	.align		4
.L_1240:
        /*184c*/ 	.word	index@(_ZN2at6native55_GLOBAL__N__0955718d_22_SparseCsrTensorMath_cu_868dd54543convert_indices_from_csr_to_coo_cuda_kernelIslEEvPT0_PKT_lll)
        /*1850*/ 	.word	0x00000000


	//----- nvinfo : EIATTR_MIN_STACK_SIZE
	.align		4
.L_1241:
        /*1854*/ 	.byte	0x04, 0x12
        /*1856*/ 	.short	(.L_1243 - .L_1242)
	.align		4
.L_1242:
        /*1858*/ 	.word	index@(_ZN2at6native55_GLOBAL__N__0955718d_22_SparseCsrTensorMath_cu_868dd54543convert_indices_from_csr_to_coo_cuda_kernelIllEEvPT0_PKT_lll)
        /*185c*/ 	.word	0x00000000


	//----- nvinfo : EIATTR_MIN_STACK_SIZE
	.align		4
.L_1243:
        /*1860*/ 	.byte	0x04, 0x12
        /*1862*/ 	.short	(.L_1245 - .L_1244)
	.align		4
.L_1244:
        /*1864*/ 	.word	index@(_ZN2at6native55_GLOBAL__N__0955718d_22_SparseCsrTensorMath_cu_868dd54543convert_indices_from_csr_to_coo_cuda_kernelIilEEvPT0_PKT_lll)
        /*1868*/ 	.word	0x00000000


	//----- nvinfo : EIATTR_MIN_STACK_SIZE
	.align		4
.L_1245:
        /*186c*/ 	.byte	0x04, 0x12
        /*186e*/ 	.short	(.L_1247 - .L_1246)
	.align		4
.L_1246:
        /*1870*/ 	.word	index@(_ZN2at6native55_GLOBAL__N__0955718d_22_SparseCsrTensorMath_cu_868dd54543convert_indices_from_csr_to_coo_cuda_kernelIalEEvPT0_PKT_lll)
        /*1874*/ 	.word	0x00000000


	//----- nvinfo : EIATTR_MIN_STACK_SIZE
	.align		4
.L_1247:
        /*1878*/ 	.byte	0x04, 0x12
        /*187a*/ 	.short	(.L_1249 - .L_1248)
	.align		4
.L_1248:
        /*187c*/ 	.word	index@(_ZN2at6native55_GLOBAL__N__0955718d_22_SparseCsrTensorMath_cu_868dd54543convert_indices_from_csr_to_coo_cuda_kernelIhlEEvPT0_PKT_lll)
        /*1880*/ 	.word	0x00000000


	//----- nvinfo : EIATTR_MIN_STACK_SIZE
	.align		4
.L_1249:
        /*1884*/ 	.byte	0x04, 0x12
        /*1886*/ 	.short	(.L_1251 - .L_1250)
	.align		4
.L_1250:
        /*1888*/ 	.word	index@(_ZN2at6native55_GLOBAL__N__0955718d_22_SparseCsrTensorMath_cu_868dd54543convert_indices_from_csr_to_coo_cuda_kernelIsiEEvPT0_PKT_lll)
        /*188c*/ 	.word	0x00000000


	//----- nvinfo : EIATTR_MIN_STACK_SIZE
	.align		4
.L_1251:
        /*1890*/ 	.byte	0x04, 0x12
        /*1892*/ 	.short	(.L_1253 - .L_1252)
	.align		4
.L_1252:
        /*1894*/ 	.word	index@(_ZN2at6native55_GLOBAL__N__0955718d_22_SparseCsrTensorMath_cu_868dd54543convert_indices_from_csr_to_coo_cuda_kernelIliEEvPT0_PKT_lll)
        /*1898*/ 	.word	0x00000000


	//----- nvinfo : EIATTR_MIN_STACK_SIZE
	.align		4
.L_1253:
        /*189c*/ 	.byte	0x04, 0x12
        /*189e*/ 	.short	(.L_1255 - .L_1254)
	.align		4
.L_1254:
        /*18a0*/ 	.word	index@(_ZN2at6native55_GLOBAL__N__0955718d_22_SparseCsrTensorMath_cu_868dd54543convert_indices_from_csr_to_coo_cuda_kernelIiiEEvPT0_PKT_lll)
        /*18a4*/ 	.word	0x00000000


	//----- nvinfo : EIATTR_MIN_STACK_SIZE
	.align		4
.L_1255:
        /*18a8*/ 	.byte	0x04, 0x12
        /*18aa*/ 	.short	(.L_1257 - .L_1256)
	.align		4
.L_1256:
        /*18ac*/ 	.word	index@(_ZN2at6native55_GLOBAL__N__0955718d_22_SparseCsrTensorMath_cu_868dd54543convert_indices_from_csr_to_coo_cuda_kernelIaiEEvPT0_PKT_lll)
        /*18b0*/ 	.word	0x00000000


	//----- nvinfo : EIATTR_MIN_STACK_SIZE
	.align		4
.L_1257:
        /*18b4*/ 	.byte	0x04, 0x12
        /*18b6*/ 	.short	(.L_1259 - .L_1258)
	.align		4
.L_1258:
        /*18b8*/ 	.word	index@(_ZN2at6native55_GLOBAL__N__0955718d_22_SparseCsrTensorMath_cu_868dd54543convert_indices_from_csr_to_coo_cuda_kernelIhiEEvPT0_PKT_lll)
        /*18bc*/ 	.word	0x00000000


	//----- nvinfo : EIATTR_MIN_STACK_SIZE
	.align		4
.L_1259:
        /*18c0*/ 	.byte	0x04, 0x12
        /*18c2*/ 	.short	(.L_1261 - .L_1260)
	.align		4
.L_1260:
        /*18c4*/ 	.word	index@(_ZN2at6native55_GLOBAL__N__0955718d_22_SparseCsrTensorMath_cu_868dd54543convert_indices_from_coo_to_csr_cuda_kernelIslEEvPT0_PKT_ll)
        /*18c8*/ 	.word	0x00000000


	//----- nvinfo : EIATTR_MIN_STACK_SIZE
	.align		4
.L_1261:
        /*18cc*/ 	.byte	0x04, 0x12
        /*18ce*/ 	.short	(.L_1263 - .L_1262)
	.align		4
.L_1262:
        /*18d0*/ 	.word	index@(_ZN2at6native55_GLOBAL__N__0955718d_22_SparseCsrTensorMath_cu_868dd54543convert_indices_from_coo_to_csr_cuda_kernelIllEEvPT0_PKT_ll)
        /*18d4*/ 	.word	0x00000000


	//----- nvinfo : EIATTR_MIN_STACK_SIZE
	.align		4
.L_1263:
        /*18d8*/ 	.byte	0x04, 0x12
        /*18da*/ 	.short	(.L_1265 - .L_1264)
	.align		4
.L_1264:
        /*18dc*/ 	.word	index@(_ZN2at6native55_GLOBAL__N__0955718d_22_SparseCsrTensorMath_cu_868dd54543convert_indices_from_coo_to_csr_cuda_kernelIilEEvPT0_PKT_ll)
        /*18e0*/ 	.word	0x00000000


	//----- nvinfo : EIATTR_MIN_STACK_SIZE
	.align		4
.L_1265:
        /*18e4*/ 	.byte	0x04, 0x12
        /*18e6*/ 	.short	(.L_1267 - .L_1266)
	.align		4
.L_1266:
        /*18e8*/ 	.word	index@(_ZN2at6native55_GLOBAL__N__0955718d_22_SparseCsrTensorMath_cu_868dd54543convert_indices_from_coo_to_csr_cuda_kernelIalEEvPT0_PKT_ll)
        /*18ec*/ 	.word	0x00000000


	//----- nvinfo : EIATTR_MIN_STACK_SIZE
	.align		4
.L_1267:
        /*18f0*/ 	.byte	0x04, 0x12
        /*18f2*/ 	.short	(.L_1269 - .L_1268)
	.align		4
.L_1268:
        /*18f4*/ 	.word	index@(_ZN2at6native55_GLOBAL__N__0955718d_22_SparseCsrTensorMath_cu_868dd54543convert_indices_from_coo_to_csr_cuda_kernelIhlEEvPT0_PKT_ll)
        /*18f8*/ 	.word	0x00000000


	//----- nvinfo : EIATTR_MIN_STACK_SIZE
	.align		4
.L_1269:
        /*18fc*/ 	.byte	0x04, 0x12
        /*18fe*/ 	.short	(.L_1271 - .L_1270)
	.align		4
.L_1270:
        /*1900*/ 	.word	index@(_ZN2at6native55_GLOBAL__N__0955718d_22_SparseCsrTensorMath_cu_868dd54543convert_indices_from_coo_to_csr_cuda_kernelIsiEEvPT0_PKT_ll)
        /*1904*/ 	.word	0x00000000


	//----- nvinfo : EIATTR_MIN_STACK_SIZE
	.align		4
.L_1271:
        /*1908*/ 	.byte	0x04, 0x12
        /*190a*/ 	.short	(.L_1273 - .L_1272)
	.align		4
.L_1272:
        /*190c*/ 	.word	index@(_ZN2at6native55_GLOBAL__N__0955718d_22_SparseCsrTensorMath_cu_868dd54543convert_indices_from_coo_to_csr_cuda_kernelIliEEvPT0_PKT_ll)
        /*1910*/ 	.word	0x00000000


	//----- nvinfo : EIATTR_MIN_STACK_SIZE
	.align		4
.L_1273:
        /*1914*/ 	.byte	0x04, 0x12
        /*1916*/ 	.short	(.L_1275 - .L_1274)
	.align		4
.L_1274:
        /*1918*/ 	.word	index@(_ZN2at6native55_GLOBAL__N__0955718d_22_SparseCsrTensorMath_cu_868dd54543convert_indices_from_coo_to_csr_cuda_kernelIiiEEvPT0_PKT_ll)
        /*191c*/ 	.word	0x00000000


	//----- nvinfo : EIATTR_MIN_STACK_SIZE
	.align		4
.L_1275:
        /*1920*/ 	.byte	0x04, 0x12
        /*1922*/ 	.short	(.L_1277 - .L_1276)
	.align		4
.L_1276:
        /*1924*/ 	.word	index@(_ZN2at6native55_GLOBAL__N__0955718d_22_SparseCsrTensorMath_cu_868dd54543convert_indices_from_coo_to_csr_cuda_kernelIaiEEvPT0_PKT_ll)
        /*1928*/ 	.word	0x00000000


	//----- nvinfo : EIATTR_MIN_STACK_SIZE
	.align		4
.L_1277:
        /*192c*/ 	.byte	0x04, 0x12
        /*192e*/ 	.short	(.L_1279 - .L_1278)
	.align		4
.L_1278:
        /*1930*/ 	.word	index@(_ZN2at6native55_GLOBAL__N__0955718d_22_SparseCsrTensorMath_cu_868dd54543convert_indices_from_coo_to_csr_cuda_kernelIhiEEvPT0_PKT_ll)
        /*1934*/ 	.word	0x00000000


	//----- nvinfo : EIATTR_MIN_STACK_SIZE
	.align		4
.L_1279:
        /*1938*/ 	.byte	0x04, 0x12
        /*193a*/ 	.short	(.L_1281 - .L_1280)
	.align		4
.L_1280:
        /*193c*/ 	.word	index@(_ZN2at6native13reduce_kernelILi512ELi1ENS0_8ReduceOpIN3c108BFloat16ENS0_14func_wrapper_tIS4_NS0_55_GLOBAL__N__0955718d_22_SparseCsrTensorMath_cu_868dd54514ReductionMulOpIS4_EEEEjS4_Li4ELi4EEEEEvT1_)
        /*1940*/ 	.word	0x00000000


	//----- nvinfo : EIATTR_MIN_STACK_SIZE
	.align		4
.L_1281:
        /*1944*/ 	.byte	0x04, 0x12
        /*1946*/ 	.short	(.L_1283 - .L_1282)
	.align		4
.L_1282:
        /*1948*/ 	.word	index@(_ZN2at6native13reduce_kernelILi256ELi2ENS0_8ReduceOpIN3c108BFloat16ENS0_14func_wrapper_tIS4_NS0_55_GLOBAL__N__0955718d_22_SparseCsrTensorMath_cu_868dd54514ReductionMulOpIS4_EEEEjS4_Li4ELi4EEEEEvT1_)
        /*194c*/ 	.word	0x00000000


	//----- nvinfo : EIATTR_MIN_STACK_SIZE
	.align		4
.L_1283:
        /*1950*/ 	.byte	0x04, 0x12
        /*1952*/ 	.short	(.L_1285 - .L_1284)
	.align		4
.L_1284:
        /*1954*/ 	.word	index@(_ZN2at6native13reduce_kernelILi128ELi4ENS0_8ReduceOpIN3c108BFloat16ENS0_14func_wrapper_tIS4_NS0_55_GLOBAL__N__0955718d_22_SparseCsrTensorMath_cu_868dd54514ReductionMulOpIS4_EEEEjS4_Li4ELi4EEEEEvT1_)
        /*1958*/ 	.word	0x00000000


	//----- nvinfo : EIATTR_MIN_STACK_SIZE
	.align		4
.L_1285:
        /*195c*/ 	.byte	0x04, 0x12
        /*195e*/ 	.short	(.L_1287 - .L_1286)
	.align		4
.L_1286:
        /*1960*/ 	.word	index@(_ZN2at6native13reduce_kernelILi512ELi1ENS0_8ReduceOpIN3c104HalfENS0_14func_wrapper_tIS4_NS0_55_GLOBAL__N__0955718d_22_SparseCsrTensorMath_cu_868dd54514ReductionMulOpIS4_EEEEjS4_Li4ELi4EEEEEvT1_)
        /*1964*/ 	.word	0x00000000


	//----- nvinfo : EIATTR_MIN_STACK_SIZE
	.align		4
.L_1287:
        /*1968*/ 	.byte	0x04, 0x12
        /*196a*/ 	.short	(.L_1289 - .L_1288)
	.align		4
.L_1288:
        /*196c*/ 	.word	index@(_ZN2at6native13reduce_kernelILi256ELi2ENS0_8ReduceOpIN3c104HalfENS0_14func_wrapper_tIS4_NS0_55_GLOBAL__N__0955718d_22_SparseCsrTensorMath_cu_868dd54514ReductionMulOpIS4_EEEEjS4_Li4ELi4EEEEEvT1_)
        /*1970*/ 	.word	0x00000000


	//----- nvinfo : EIATTR_MIN_STACK_SIZE
	.align		4
.L_1289:
        /*1974*/ 	.byte	0x04, 0x12
        /*1976*/ 	.short	(.L_1291 - .L_1290)
	.align		4
.L_1290:
        /*1978*/ 	.word	index@(_ZN2at6native13reduce_kernelILi128ELi4ENS0_8ReduceOpIN3c104HalfENS0_14func_wrapper_tIS4_NS0_55_GLOBAL__N__0955718d_22_SparseCsrTensorMath_cu_868dd54514ReductionMulOpIS4_EEEEjS4_Li4ELi4EEEEEvT1_)
        /*197c*/ 	.word	0x00000000


	//----- nvinfo : EIATTR_MIN_STACK_SIZE
	.align		4
.L_1291:
        /*1980*/ 	.byte	0x04, 0x12
        /*1982*/ 	.short	(.L_1293 - .L_1292)
	.align		4
.L_1292:
        /*1984*/ 	.word	index@(_ZN2at6native13reduce_kernelILi512ELi1ENS0_8ReduceOpIN3c107complexIfEENS0_14func_wrapper_tIS5_NS0_55_GLOBAL__N__0955718d_22_SparseCsrTensorMath_cu_868dd54514ReductionMulOpIS5_EEEEjS5_Li4ELi4EEEEEvT1_)
        /*1988*/ 	.word	0x00000008


	//----- nvinfo : EIATTR_MIN_STACK_SIZE
	.align		4
.L_1293:
        /*198c*/ 	.byte	0x04, 0x12
        /*198e*/ 	.short	(.L_1295 - .L_1294)
	.align		4
.L_1294:
        /*1990*/ 	.word	index@(_ZN2at6native13reduce_kernelILi256ELi2ENS0_8ReduceOpIN3c107complexIfEENS0_14func_wrapper_tIS5_NS0_55_GLOBAL__N__0955718d_22_SparseCsrTensorMath_cu_868dd54514ReductionMulOpIS5_EEEEjS5_Li4ELi4EEEEEvT1_)
        /*1994*/ 	.word	0x00000000


	//----- nvinfo : EIATTR_MIN_STACK_SIZE
	.align		4
.L_1295:
        /*1998*/ 	.byte	0x04, 0x12
        /*199a*/ 	.short	(.L_1297 - .L_1296)
	.align		4
.L_1296:
        /*199c*/ 	.word	index@(_ZN2at6native13reduce_kernelILi128ELi4ENS0_8ReduceOpIN3c107complexIfEENS0_14func_wrapper_tIS5_NS0_55_GLOBAL__N__0955718d_22_SparseCsrTensorMath_cu_868dd54514ReductionMulOpIS5_EEEEjS5_Li4ELi4EEEEEvT1_)
        /*19a0*/ 	.word	0x00000000


	//----- nvinfo : EIATTR_MIN_STACK_SIZE
	.align		4
.L_1297:
        /*19a4*/ 	.byte	0x04, 0x12
        /*19a6*/ 	.short	(.L_1299 - .L_1298)
	.align		4
.L_1298:
        /*19a8*/ 	.word	index@(_ZN2at6native13reduce_kernelILi256ELi1ENS0_8ReduceOpIN3c107complexIdEENS0_14func_wrapper_tIS5_NS0_55_GLOBAL__N__0955718d_22_SparseCsrTensorMath_cu_868dd54514ReductionMulOpIS5_EEEEjS5_Li4ELi4EEEEEvT1_)
        /*19ac*/ 	.word	0x00000000


	//----- nvinfo : EIATTR_MIN_STACK_SIZE
	.align		4
.L_1299:
        /*19b0*/ 	.byte	0x04, 0x12
        /*19b2*/ 	.short	(.L_1301 - .L_1300)
	.align		4
.L_1300:
        /*19b4*/ 	.word	index@(_ZN2at6native13reduce_kernelILi128ELi2ENS0_8ReduceOpIN3c107complexIdEENS0_14func_wrapper_tIS5_NS0_55_GLOBAL__N__0955718d_22_SparseCsrTensorMath_cu_868dd54514ReductionMulOpIS5_EEEEjS5_Li4ELi4EEEEEvT1_)
        /*19b8*/ 	.word	0x00000000


	//----- nvinfo : EIATTR_MIN_STACK_SIZE
	.align		4
.L_1301:
        /*19bc*/ 	.byte	0x04, 0x12
        /*19be*/ 	.short	(.L_1303 - .L_1302)
	.align		4
.L_1302:
        /*19c0*/ 	.word	index@(_ZN2at6native13reduce_kernelILi64ELi4ENS0_8ReduceOpIN3c107complexIdEENS0_14func_wrapper_tIS5_NS0_55_GLOBAL__N__0955718d_22_SparseCsrTensorMath_cu_868dd54514ReductionMulOpIS5_EEEEjS5_Li4ELi4EEEEEvT1_)
        /*19c4*/ 	.word	0x00000000


	//----- nvinfo : EIATTR_MIN_STACK_SIZE
	.align		4
.L_1303:
        /*19c8*/ 	.byte	0x04, 0x12
        /*19ca*/ 	.short	(.L_1305 - .L_1304)
	.align		4
.L_1304:
        /*19cc*/ 	.word	index@(_ZN2at6native13reduce_kernelILi512ELi1ENS0_8ReduceOpIfNS0_14func_wrapper_tIfNS0_55_GLOBAL__N__0955718d_22_SparseCsrTensorMath_cu_868dd54514ReductionMulOpIfEEEEjfLi4ELi4EEEEEvT1_)
        /*19d0*/ 	.word	0x00000000


	//----- nvinfo : EIATTR_MIN_STACK_SIZE
	.align		4
.L_1305:
        /*19d4*/ 	.byte	0x04, 0x12
        /*19d6*/ 	.short	(.L_1307 - .L_1306)
	.align		4
.L_1306:
        /*19d8*/ 	.word	index@(_ZN2at6native13reduce_kernelILi256ELi2ENS0_8ReduceOpIfNS0_14func_wrapper_tIfNS0_55_GLOBAL__N__0955718d_22_SparseCsrTensorMath_cu_868dd54514ReductionMulOpIfEEEEjfLi4ELi4EEEEEvT1_)
        /*19dc*/ 	.word	0x00000000


	//----- nvinfo : EIATTR_MIN_STACK_SIZE
	.align		4
.L_1307:
        /*19e0*/ 	.byte	0x04, 0x12
        /*19e2*/ 	.short	(.L_1309 - .L_1308)
	.align		4
.L_1308:
        /*19e4*/ 	.word	index@(_ZN2at6native13reduce_kernelILi128ELi4ENS0_8ReduceOpIfNS0_14func_wrapper_tIfNS0_55_GLOBAL__N__0955718d_22_SparseCsrTensorMath_cu_868dd54514ReductionMulOpIfEEEEjfLi4ELi4EEEEEvT1_)
        /*19e8*/ 	.word	0x00000000


	//----- nvinfo : EIATTR_MIN_STACK_SIZE
	.align		4
.L_1309:
        /*19ec*/ 	.byte	0x04, 0x12
        /*19ee*/ 	.short	(.L_1311 - .L_1310)
	.align		4
.L_1310:
        /*19f0*/ 	.word	index@(_ZN2at6native13reduce_kernelILi512ELi1ENS0_8ReduceOpIdNS0_14func_wrapper_tIdNS0_55_GLOBAL__N__0955718d_22_SparseCsrTensorMath_cu_868dd54514ReductionMulOpIdEEEEjdLi4ELi4EEEEEvT1_)
        /*19f4*/ 	.word	0x00000008


	//----- nvinfo : EIATTR_MIN_STACK_SIZE
	.align		4
.L_1311:
        /*19f8*/ 	.byte	0x04, 0x12
        /*19fa*/ 	.short	(.L_1313 - .L_1312)
	.align		4
.L_1312:
        /*19fc*/ 	.word	index@(_ZN2at6native13reduce_kernelILi256ELi2ENS0_8ReduceOpIdNS0_14func_wrapper_tIdNS0_55_GLOBAL__N__0955718d_22_SparseCsrTensorMath_cu_868dd54514ReductionMulOpIdEEEEjdLi4ELi4EEEEEvT1_)
        /*1a00*/ 	.word	0x00000000


	//----- nvinfo : EIATTR_MIN_STACK_SIZE
	.align		4
.L_1313:
        /*1a04*/ 	.byte	0x04, 0x12
        /*1a06*/ 	.short	(.L_1315 - .L_1314)
	.align		4
.L_1314:
        /*1a08*/ 	.word	index@(_ZN2at6native13reduce_kernelILi128ELi4ENS0_8ReduceOpIdNS0_14func_wrapper_tIdNS0_55_GLOBAL__N__0955718d_22_SparseCsrTensorMath_cu_868dd54514ReductionMulOpIdEEEEjdLi4ELi4EEEEEvT1_)
        /*1a0c*/ 	.word	0x00000000


	//----- nvinfo : EIATTR_MIN_STACK_SIZE
	.align		4
.L_1315:
        /*1a10*/ 	.byte	0x04, 0x12
        /*1a12*/ 	.short	(.L_1317 - .L_1316)
	.align		4
.L_1316:
        /*1a14*/ 	.word	index@(_ZN2at6native13reduce_kernelILi512ELi1ENS0_8ReduceOpIsNS0_14func_wrapper_tIsNS0_55_GLOBAL__N__0955718d_22_SparseCsrTensorMath_cu_868dd54514ReductionMulOpIsEEEEjsLi4ELi4EEEEEvT1_)
        /*1a18*/ 	.word	0x00000000


	//----- nvinfo : EIATTR_MIN_STACK_SIZE
	.align		4
.L_1317:
        /*1a1c*/ 	.byte	0x04, 0x12
        /*1a1e*/ 	.short	(.L_1319 - .L_1318)
	.align		4
.L_1318:
        /*1a20*/ 	.word	index@(_ZN2at6native13reduce_kernelILi256ELi2ENS0_8ReduceOpIsNS0_14func_wrapper_tIsNS0_55_GLOBAL__N__0955718d_22_SparseCsrTensorMath_cu_868dd54514ReductionMulOpIsEEEEjsLi4ELi4EEEEEvT1_)
        /*1a24*/ 	.word	0x00000000


	//----- nvinfo : EIATTR_MIN_STACK_SIZE
	.align		4
.L_1319:
        /*1a28*/ 	.byte	0x04, 0x12
        /*1a2a*/ 	.short	(.L_1321 - .L_1320)
	.align		4
.L_1320:
        /*1a2c*/ 	.word	index@(_ZN2at6native13reduce_kernelILi128ELi4ENS0_8ReduceOpIsNS0_14func_wrapper_tIsNS0_55_GLOBAL__N__0955718d_22_SparseCsrTensorMath_cu_868dd54514ReductionMulOpIsEEEEjsLi4ELi4EEEEEvT1_)
        /*1a30*/ 	.word	0x00000000


	//----- nvinfo : EIATTR_MIN_STACK_SIZE
	.align		4
.L_1321:
        /*1a34*/ 	.byte	0x04, 0x12
        /*1a36*/ 	.short	(.L_1323 - .L_1322)
	.align		4
.L_1322:
        /*1a38*/ 	.word	index@(_ZN2at6native13reduce_kernelILi512ELi1ENS0_8ReduceOpIlNS0_14func_wrapper_tIlNS0_55_GLOBAL__N__0955718d_22_SparseCsrTensorMath_cu_868dd54514ReductionMulOpIlEEEEjlLi4ELi4EEEEEvT1_)
        /*1a3c*/ 	.word	0x00000008


	//----- nvinfo : EIATTR_MIN_STACK_SIZE
	.align		4
.L_1323:
        /*1a40*/ 	.byte	0x04, 0x12
        /*1a42*/ 	.short	(.L_1325 - .L_1324)
	.align		4
.L_1324:
        /*1a44*/ 	.word	index@(_ZN2at6native13reduce_kernelILi256ELi2ENS0_8ReduceOpIlNS0_14func_wrapper_tIlNS0_55_GLOBAL__N__0955718d_22_SparseCsrTensorMath_cu_868dd54514ReductionMulOpIlEEEEjlLi4ELi4EEEEEvT1_)
        /*1a48*/ 	.word	0x00000000


	//----- nvinfo : EIATTR_MIN_STACK_SIZE
	.align		4
.L_1325:
        /*1a4c*/ 	.byte	0x04, 0x12
        /*1a4e*/ 	.short	(.L_1327 - .L_1326)
	.align		4
.L_1326:
        /*1a50*/ 	.word	index@(_ZN2at6native13reduce_kernelILi128ELi4ENS0_8ReduceOpIlNS0_14func_wrapper_tIlNS0_55_GLOBAL__N__0955718d_22_SparseCsrTensorMath_cu_868dd54514ReductionMulOpIlEEEEjlLi4ELi4EEEEEvT1_)
        /*1a54*/ 	.word	0x00000000


	//----- nvinfo : EIATTR_MIN_STACK_SIZE
	.align		4
.L_1327:
        /*1a58*/ 	.byte	0x04, 0x12
        /*1a5a*/ 	.short	(.L_1329 - .L_1328)
	.align		4
.L_1328:
        /*1a5c*/ 	.word	index@(_ZN2at6native13reduce_kernelILi512ELi1ENS0_8ReduceOpIiNS0_14func_wrapper_tIiNS0_55_GLOBAL__N__0955718d_22_SparseCsrTensorMath_cu_868dd54514ReductionMulOpIiEEEEjiLi4ELi4EEEEEvT1_)
        /*1a60*/ 	.word	0x00000000


	//----- nvinfo : EIATTR_MIN_STACK_SIZE
	.align		4
.L_1329:
        /*1a64*/ 	.byte	0x04, 0x12
        /*1a66*/ 	.short	(.L_1331 - .L_1330)
	.align		4
.L_1330:
        /*1a68*/ 	.word	index@(_ZN2at6native13reduce_kernelILi256ELi2ENS0_8ReduceOpIiNS0_14func_wrapper_tIiNS0_55_GLOBAL__N__0955718d_22_SparseCsrTensorMath_cu_868dd54514ReductionMulOpIiEEEEjiLi4ELi4EEEEEvT1_)
        /*1a6c*/ 	.word	0x00000000


	//----- nvinfo : EIATTR_MIN_STACK_SIZE
	.align		4
.L_1331:
        /*1a70*/ 	.byte	0x04, 0x12
        /*1a72*/ 	.short	(.L_1333 - .L_1332)
	.align		4
.L_1332:
        /*1a74*/ 	.word	index@(_ZN2at6native13reduce_kernelILi128ELi4ENS0_8ReduceOpIiNS0_14func_wrapper_tIiNS0_55_GLOBAL__N__0955718d_22_SparseCsrTensorMath_cu_868dd54514ReductionMulOpIiEEEEjiLi4ELi4EEEEEvT1_)
        /*1a78*/ 	.word	0x00000000


	//----- nvinfo : EIATTR_MIN_STACK_SIZE
	.align		4
.L_1333:
        /*1a7c*/ 	.byte	0x04, 0x12
        /*1a7e*/ 	.short	(.L_1335 - .L_1334)
	.align		4
.L_1334:
        /*1a80*/ 	.word	index@(_ZN2at6native13reduce_kernelILi512ELi1ENS0_8ReduceOpIaNS0_14func_wrapper_tIaNS0_55_GLOBAL__N__0955718d_22_SparseCsrTensorMath_cu_868dd54514ReductionMulOpIaEEEEjaLi4ELi4EEEEEvT1_)
        /*1a84*/ 	.word	0x00000000


	//----- nvinfo : EIATTR_MIN_STACK_SIZE
	.align		4
.L_1335:
        /*1a88*/ 	.byte	0x04, 0x12
        /*1a8a*/ 	.short	(.L_1337 - .L_1336)
	.align		4
.L_1336:
        /*1a8c*/ 	.word	index@(_ZN2at6native13reduce_kernelILi256ELi2ENS0_8ReduceOpIaNS0_14func_wrapper_tIaNS0_55_GLOBAL__N__0955718d_22_SparseCsrTensorMath_cu_868dd54514ReductionMulOpIaEEEEjaLi4ELi4EEEEEvT1_)
        /*1a90*/ 	.word	0x00000000


	//----- nvinfo : EIATTR_MIN_STACK_SIZE
	.align		4
.L_1337:
        /*1a94*/ 	.byte	0x04, 0x12
        /*1a96*/ 	.short	(.L_1339 - .L_1338)
	.align		4
.L_1338:
        /*1a98*/ 	.word	index@(_ZN2at6native13reduce_kernelILi128ELi4ENS0_8ReduceOpIaNS0_14func_wrapper_tIaNS0_55_GLOBAL__N__0955718d_22_SparseCsrTensorMath_cu_868dd54514ReductionMulOpIaEEEEjaLi4ELi4EEEEEvT1_)
        /*1a9c*/ 	.word	0x00000000


	//----- nvinfo : EIATTR_MIN_STACK_SIZE
	.align		4
.L_1339:
        /*1aa0*/ 	.byte	0x04, 0x12
        /*1aa2*/ 	.short	(.L_1341 - .L_1340)
	.align		4
.L_1340:
        /*1aa4*/ 	.word	index@(_ZN2at6native13reduce_kernelILi512ELi1ENS0_8ReduceOpIhNS0_14func_wrapper_tIhNS0_55_GLOBAL__N__0955718d_22_SparseCsrTensorMath_cu_868dd54514ReductionMulOpIhEEEEjhLi4ELi4EEEEEvT1_)
        /*1aa8*/ 	.word	0x00000000


	//----- nvinfo : EIATTR_MIN_STACK_SIZE
	.align		4
.L_1341:
        /*1aac*/ 	.byte	0x04, 0x12
        /*1aae*/ 	.short	(.L_1343 - .L_1342)
	.align		4
.L_1342:
        /*1ab0*/ 	.word	index@(_ZN2at6native13reduce_kernelILi256ELi2ENS0_8ReduceOpIhNS0_14func_wrapper_tIhNS0_55_GLOBAL__N__0955718d_22_SparseCsrTensorMath_cu_868dd54514ReductionMulOpIhEEEEjhLi4ELi4EEEEEvT1_)
        /*1ab4*/ 	.word	0x00000000


	//----- nvinfo : EIATTR_MIN_STACK_SIZE
	.align		4
.L_1343:
        /*1ab8*/ 	.byte	0x04, 0x12
        /*1aba*/ 	.short	(.L_1345 - .L_1344)
	.align		4
.L_1344:
        /*1abc*/ 	.word	index@(_ZN2at6native13reduce_kernelILi128ELi4ENS0_8ReduceOpIhNS0_14func_wrapper_tIhNS0_55_GLOBAL__N__0955718d_22_SparseCsrTensorMath_cu_868dd54514ReductionMulOpIhEEEEjhLi4ELi4EEEEEvT1_)
        /*1ac0*/ 	.word	0x00000000


	//----- nvinfo : EIATTR_MIN_STACK_SIZE
	.align		4
.L_1345:
        /*1ac4*/ 	.byte	0x04, 0x12
        /*1ac6*/ 	.short	(.L_1347 - .L_1346)
	.align		4
.L_1346:
        /*1ac8*/ 	.word	index@(_ZN2at6native13reduce_kernelILi512ELi1ENS0_8ReduceOpIN3c108BFloat16ENS0_14func_wrapper_tIS4_NS0_55_GLOBAL__N__0955718d_22_SparseCsrTensorMath_cu_868dd54514ReductionAddOpIfEEEEjS4_Li4ELi4EEEEEvT1_)
        /*1acc*/ 	.word	0x00000000


	//----- nvinfo : EIATTR_MIN_STACK_SIZE
	.align		4
.L_1347:
        /*1ad0*/ 	.byte	0x04, 0x12
        /*1ad2*/ 	.short	(.L_1349 - .L_1348)
	.align		4
.L_1348:
        /*1ad4*/ 	.word	index@(_ZN2at6native13reduce_kernelILi256ELi2ENS0_8ReduceOpIN3c108BFloat16ENS0_14func_wrapper_tIS4_NS0_55_GLOBAL__N__0955718d_22_SparseCsrTensorMath_cu_868dd54514ReductionAddOpIfEEEEjS4_Li4ELi4EEEEEvT1_)
        /*1ad8*/ 	.word	0x00000000


	//----- nvinfo : EIATTR_MIN_STACK_SIZE
	.align		4
.L_1349:
        /*1adc*/ 	.byte	0x04, 0x12
        /*1ade*/ 	.short	(.L_1351 - .L_1350)
	.align		4
.L_1350:
        /*1ae0*/ 	.word	index@(_ZN2at6native13reduce_kernelILi128ELi4ENS0_8ReduceOpIN3c108BFloat16ENS0_14func_wrapper_tIS4_NS0_55_GLOBAL__N__0955718d_22_SparseCsrTensorMath_cu_868dd54514ReductionAddOpIfEEEEjS4_Li4ELi4EEEEEvT1_)
        /*1ae4*/ 	.word	0x00000000


	//----- nvinfo : EIATTR_MIN_STACK_SIZE
	.align		4
.L_1351:
        /*1ae8*/ 	.byte	0x04, 0x12
        /*1aea*/ 	.short	(.L_1353 - .L_1352)
	.align		4
.L_1352:
        /*1aec*/ 	.word	index@(_ZN2at6native13reduce_kernelILi512ELi1ENS0_8ReduceOpIN3c104HalfENS0_14func_wrapper_tIS4_NS0_55_GLOBAL__N__0955718d_22_SparseCsrTensorMath_cu_868dd54514ReductionAddOpIfEEEEjS4_Li4ELi4EEEEEvT1_)
        /*1af0*/ 	.word	0x00000000


	//----- nvinfo : EIATTR_MIN_STACK_SIZE
	.align		4
.L_1353:
        /*1af4*/ 	.byte	0x04, 0x12
        /*1af6*/ 	.short	(.L_1355 - .L_1354)
	.align		4
.L_1354:
        /*1af8*/ 	.word	index@(_ZN2at6native13reduce_kernelILi256ELi2ENS0_8ReduceOpIN3c104HalfENS0_14func_wrapper_tIS4_NS0_55_GLOBAL__N__0955718d_22_SparseCsrTensorMath_cu_868dd54514ReductionAddOpIfEEEEjS4_Li4ELi4EEEEEvT1_)
        /*1afc*/ 	.word	0x00000000


	//----- nvinfo : EIATTR_MIN_STACK_SIZE
	.align		4
.L_1355:
        /*1b00*/ 	.byte	0x04, 0x12
        /*1b02*/ 	.short	(.L_1357 - .L_1356)
	.align		4
.L_1356:
        /*1b04*/ 	.word	index@(_ZN2at6native13reduce_kernelILi128ELi4ENS0_8ReduceOpIN3c104HalfENS0_14func_wrapper_tIS4_NS0_55_GLOBAL__N__0955718d_22_SparseCsrTensorMath_cu_868dd54514ReductionAddOpIfEEEEjS4_Li4ELi4EEEEEvT1_)
        /*1b08*/ 	.word	0x00000000


	//----- nvinfo : EIATTR_MIN_STACK_SIZE
	.align		4
.L_1357:
        /*1b0c*/ 	.byte	0x04, 0x12
        /*1b0e*/ 	.short	(.L_1359 - .L_1358)
	.align		4
.L_1358:
        /*1b10*/ 	.word	index@(_ZN2at6native13reduce_kernelILi512ELi1ENS0_8ReduceOpIN3c107complexIfEENS0_14func_wrapper_tIS5_NS0_55_GLOBAL__N__0955718d_22_SparseCsrTensorMath_cu_868dd54514ReductionAddOpIS5_EEEEjS5_Li4ELi4EEEEEvT1_)
        /*1b14*/ 	.word	0x00000008


	//----- nvinfo : EIATTR_MIN_STACK_SIZE
	.align		4
.L_1359:
        /*1b18*/ 	.byte	0x04, 0x12
        /*1b1a*/ 	.short	(.L_1361 - .L_1360)
	.align		4
.L_1360:
        /*1b1c*/ 	.word	index@(_ZN2at6native13reduce_kernelILi256ELi2ENS0_8ReduceOpIN3c107complexIfEENS0_14func_wrapper_tIS5_NS0_55_GLOBAL__N__0955718d_22_SparseCsrTensorMath_cu_868dd54514ReductionAddOpIS5_EEEEjS5_Li4ELi4EEEEEvT1_)
        /*1b20*/ 	.word	0x00000000


	//----- nvinfo : EIATTR_MIN_STACK_SIZE
	.align		4
.L_1361:
        /*1b24*/ 	.byte	0x04, 0x12
        /*1b26*/ 	.short	(.L_1363 - .L_1362)
	.align		4
.L_1362:
        /*1b28*/ 	.word	index@(_ZN2at6native13reduce_kernelILi128ELi4ENS0_8ReduceOpIN3c107complexIfEENS0_14func_wrapper_tIS5_NS0_55_GLOBAL__N__0955718d_22_SparseCsrTensorMath_cu_868dd54514ReductionAddOpIS5_EEEEjS5_Li4ELi4EEEEEvT1_)
        /*1b2c*/ 	.word	0x00000000


	//----- nvinfo : EIATTR_MIN_STACK_SIZE
	.align		4
.L_1363:
        /*1b30*/ 	.byte	0x04, 0x12
        /*1b32*/ 	.short	(.L_1365 - .L_1364)
	.align		4
.L_1364:
        /*1b34*/ 	.word	index@(_ZN2at6native13reduce_kernelILi256ELi1ENS0_8ReduceOpIN3c107complexIdEENS0_14func_wrapper_tIS5_NS0_55_GLOBAL__N__0955718d_22_SparseCsrTensorMath_cu_868dd54514ReductionAddOpIS5_EEEEjS5_Li4ELi4EEEEEvT1_)
        /*1b38*/ 	.word	0x00000000


	//----- nvinfo : EIATTR_MIN_STACK_SIZE
	.align		4
.L_1365:
        /*1b3c*/ 	.byte	0x04, 0x12
        /*1b3e*/ 	.short	(.L_1367 - .L_1366)
	.align		4
.L_1366:
        /*1b40*/ 	.word	index@(_ZN2at6native13reduce_kernelILi128ELi2ENS0_8ReduceOpIN3c107complexIdEENS0_14func_wrapper_tIS5_NS0_55_GLOBAL__N__0955718d_22_SparseCsrTensorMath_cu_868dd54514ReductionAddOpIS5_EEEEjS5_Li4ELi4EEEEEvT1_)
        /*1b44*/ 	.word	0x00000000


	//----- nvinfo : EIATTR_MIN_STACK_SIZE
	.align		4
.L_1367:
        /*1b48*/ 	.byte	0x04, 0x12
        /*1b4a*/ 	.short	(.L_1369 - .L_1368)
	.align		4
.L_1368:
        /*1b4c*/ 	.word	index@(_ZN2at6native13reduce_kernelILi64ELi4ENS0_8ReduceOpIN3c107complexIdEENS0_14func_wrapper_tIS5_NS0_55_GLOBAL__N__0955718d_22_SparseCsrTensorMath_cu_868dd54514ReductionAddOpIS5_EEEEjS5_Li4ELi4EEEEEvT1_)
        /*1b50*/ 	.word	0x00000000


	//----- nvinfo : EIATTR_MIN_STACK_SIZE
	.align		4
.L_1369:
        /*1b54*/ 	.byte	0x04, 0x12
        /*1b56*/ 	.short	(.L_1371 - .L_1370)
	.align		4
.L_1370:
        /*1b58*/ 	.word	index@(_ZN2at6native13reduce_kernelILi512ELi1ENS0_8ReduceOpIfNS0_14func_wrapper_tIfNS0_55_GLOBAL__N__0955718d_22_SparseCsrTensorMath_cu_868dd54514ReductionAddOpIfEEEEjfLi4ELi4EEEEEvT1_)
        /*1b5c*/ 	.word	0x00000000


	//----- nvinfo : EIATTR_MIN_STACK_SIZE
	.align		4
.L_1371:
        /*1b60*/ 	.byte	0x04, 0x12
        /*1b62*/ 	.short	(.L_1373 - .L_1372)
	.align		4
.L_1372:
        /*1b64*/ 	.word	index@(_ZN2at6native13reduce_kernelILi256ELi2ENS0_8ReduceOpIfNS0_14func_wrapper_tIfNS0_55_GLOBAL__N__0955718d_22_SparseCsrTensorMath_cu_868dd54514ReductionAddOpIfEEEEjfLi4ELi4EEEEEvT1_)
        /*1b68*/ 	.word	0x00000000


	//----- nvinfo : EIATTR_MIN_STACK_SIZE
	.align		4
.L_1373:
        /*1b6c*/ 	.byte	0x04, 0x12
        /*1b6e*/ 	.short	(.L_1375 - .L_1374)
	.align		4
.L_1374:
        /*1b70*/ 	.word	index@(_ZN2at6native13reduce_kernelILi128ELi4ENS0_8ReduceOpIfNS0_14func_wrapper_tIfNS0_55_GLOBAL__N__0955718d_22_SparseCsrTensorMath_cu_868dd54514ReductionAddOpIfEEEEjfLi4ELi4EEEEEvT1_)
        /*1b74*/ 	.word	0x00000000


	//----- nvinfo : EIATTR_MIN_STACK_SIZE
	.align		4
.L_1375:
        /*1b78*/ 	.byte	0x04, 0x12
        /*1b7a*/ 	.short	(.L_1377 - .L_1376)
	.align		4
.L_1376:
        /*1b7c*/ 	.word	index@(_ZN2at6native13reduce_kernelILi512ELi1ENS0_8ReduceOpIdNS0_14func_wrapper_tIdNS0_55_GLOBAL__N__0955718d_22_SparseCsrTensorMath_cu_868dd54514ReductionAddOpIdEEEEjdLi4ELi4EEEEEvT1_)
        /*1b80*/ 	.word	0x00000008


	//----- nvinfo : EIATTR_MIN_STACK_SIZE
	.align		4
.L_1377:
        /*1b84*/ 	.byte	0x04, 0x12
        /*1b86*/ 	.short	(.L_1379 - .L_1378)
	.align		4
.L_1378:
        /*1b88*/ 	.word	index@(_ZN2at6native13reduce_kernelILi256ELi2ENS0_8ReduceOpIdNS0_14func_wrapper_tIdNS0_55_GLOBAL__N__0955718d_22_SparseCsrTensorMath_cu_868dd54514ReductionAddOpIdEEEEjdLi4ELi4EEEEEvT1_)
        /*1b8c*/ 	.word	0x00000000


	//----- nvinfo : EIATTR_MIN_STACK_SIZE
	.align		4
.L_1379:
        /*1b90*/ 	.byte	0x04, 0x12
        /*1b92*/ 	.short	(.L_1381 - .L_1380)
	.align		4
.L_1380:
        /*1b94*/ 	.word	index@(_ZN2at6native13reduce_kernelILi128ELi4ENS0_8ReduceOpIdNS0_14func_wrapper_tIdNS0_55_GLOBAL__N__0955718d_22_SparseCsrTensorMath_cu_868dd54514ReductionAddOpIdEEEEjdLi4ELi4EEEEEvT1_)
        /*1b98*/ 	.word	0x00000000


	//----- nvinfo : EIATTR_MIN_STACK_SIZE
	.align		4
.L_1381:
        /*1b9c*/ 	.byte	0x04, 0x12
        /*1b9e*/ 	.short	(.L_1383 - .L_1382)
	.align		4
.L_1382:
        /*1ba0*/ 	.word	index@(_ZN2at6native13reduce_kernelILi512ELi1ENS0_8ReduceOpIsNS0_14func_wrapper_tIsNS0_55_GLOBAL__N__0955718d_22_SparseCsrTensorMath_cu_868dd54514ReductionAddOpIlEEEEjsLi4ELi4EEEEEvT1_)
        /*1ba4*/ 	.word	0x00000000


	//----- nvinfo : EIATTR_MIN_STACK_SIZE
	.align		4
.L_1383:
        /*1ba8*/ 	.byte	0x04, 0x12
        /*1baa*/ 	.short	(.L_1385 - .L_1384)
	.align		4
.L_1384:
        /*1bac*/ 	.word	index@(_ZN2at6native13reduce_kernelILi256ELi2ENS0_8ReduceOpIsNS0_14func_wrapper_tIsNS0_55_GLOBAL__N__0955718d_22_SparseCsrTensorMath_cu_868dd54514ReductionAddOpIlEEEEjsLi4ELi4EEEEEvT1_)
        /*1bb0*/ 	.word	0x00000000


	//----- nvinfo : EIATTR_MIN_STACK_SIZE
	.align		4
.L_1385:
        /*1bb4*/ 	.byte	0x04, 0x12
        /*1bb6*/ 	.short	(.L_1387 - .L_1386)
	.align		4
.L_1386:
        /*1bb8*/ 	.word	index@(_ZN2at6native13reduce_kernelILi128ELi4ENS0_8ReduceOpIsNS0_14func_wrapper_tIsNS0_55_GLOBAL__N__0955718d_22_SparseCsrTensorMath_cu_868dd54514ReductionAddOpIlEEEEjsLi4ELi4EEEEEvT1_)
        /*1bbc*/ 	.word	0x00000000


	//----- nvinfo : EIATTR_MIN_STACK_SIZE
	.align		4
.L_1387:
        /*1bc0*/ 	.byte	0x04, 0x12
        /*1bc2*/ 	.short	(.L_1389 - .L_1388)
	.align		4
.L_1388:
        /*1bc4*/ 	.word	index@(_ZN2at6native13reduce_kernelILi512ELi1ENS0_8ReduceOpIlNS0_14func_wrapper_tIlNS0_55_GLOBAL__N__0955718d_22_SparseCsrTensorMath_cu_868dd54514ReductionAddOpIlEEEEjlLi4ELi4EEEEEvT1_)
        /*1bc8*/ 	.word	0x00000008


	//----- nvinfo : EIATTR_MIN_STACK_SIZE
	.align		4
.L_1389:
        /*1bcc*/ 	.byte	0x04, 0x12
        /*1bce*/ 	.short	(.L_1391 - .L_1390)
	.align		4
.L_1390:
        /*1bd0*/ 	.word	index@(_ZN2at6native13reduce_kernelILi256ELi2ENS0_8ReduceOpIlNS0_14func_wrapper_tIlNS0_55_GLOBAL__N__0955718d_22_SparseCsrTensorMath_cu_868dd54514ReductionAddOpIlEEEEjlLi4ELi4EEEEEvT1_)
        /*1bd4*/ 	.word	0x00000000


	//----- nvinfo : EIATTR_MIN_STACK_SIZE
	.align		4
.L_1391:
        /*1bd8*/ 	.byte	0x04, 0x12
        /*1bda*/ 	.short	(.L_1393 - .L_1392)
	.align		4
.L_1392:
        /*1bdc*/ 	.word	index@(_ZN2at6native13reduce_kernelILi128ELi4ENS0_8ReduceOpIlNS0_14func_wrapper_tIlNS0_55_GLOBAL__N__0955718d_22_SparseCsrTensorMath_cu_868dd54514ReductionAddOpIlEEEEjlLi4ELi4EEEEEvT1_)
        /*1be0*/ 	.word	0x00000000


	//----- nvinfo : EIATTR_MIN_STACK_SIZE
	.align		4
.L_1393:
        /*1be4*/ 	.byte	0x04, 0x12
        /*1be6*/ 	.short	(.L_1395 - .L_1394)
	.align		4
.L_1394:
        /*1be8*/ 	.word	index@(_ZN2at6native13reduce_kernelILi512ELi1ENS0_8ReduceOpIiNS0_14func_wrapper_tIiNS0_55_GLOBAL__N__0955718d_22_SparseCsrTensorMath_cu_868dd54514ReductionAddOpIlEEEEjiLi4ELi4EEEEEvT1_)
        /*1bec*/ 	.word	0x00000000


	//----- nvinfo : EIATTR_MIN_STACK_SIZE
	.align		4
.L_1395:
        /*1bf0*/ 	.byte	0x04, 0x12
        /*1bf2*/ 	.short	(.L_1397 - .L_1396)
	.align		4
.L_1396:
        /*1bf4*/ 	.word	index@(_ZN2at6native13reduce_kernelILi256ELi2ENS0_8ReduceOpIiNS0_14func_wrapper_tIiNS0_55_GLOBAL__N__0955718d_22_SparseCsrTensorMath_cu_868dd54514ReductionAddOpIlEEEEjiLi4ELi4EEEEEvT1_)
        /*1bf8*/ 	.word	0x00000000


	//----- nvinfo : EIATTR_MIN_STACK_SIZE
	.align		4
.L_1397:
        /*1bfc*/ 	.byte	0x04, 0x12
        /*1bfe*/ 	.short	(.L_1399 - .L_1398)
	.align		4
.L_1398:
        /*1c00*/ 	.word	index@(_ZN2at6native13reduce_kernelILi128ELi4ENS0_8ReduceOpIiNS0_14func_wrapper_tIiNS0_55_GLOBAL__N__0955718d_22_SparseCsrTensorMath_cu_868dd54514ReductionAddOpIlEEEEjiLi4ELi4EEEEEvT1_)
        /*1c04*/ 	.word	0x00000000


	//----- nvinfo : EIATTR_MIN_STACK_SIZE
	.align		4
.L_1399:
        /*1c08*/ 	.byte	0x04, 0x12
        /*1c0a*/ 	.short	(.L_1401 - .L_1400)
	.align		4
.L_1400:
        /*1c0c*/ 	.word	index@(_ZN2at6native13reduce_kernelILi512ELi1ENS0_8ReduceOpIaNS0_14func_wrapper_tIaNS0_55_GLOBAL__N__0955718d_22_SparseCsrTensorMath_cu_868dd54514ReductionAddOpIlEEEEjaLi4ELi4EEEEEvT1_)
        /*1c10*/ 	.word	0x00000000


	//----- nvinfo : EIATTR_MIN_STACK_SIZE
	.align		4
.L_1401:
        /*1c14*/ 	.byte	0x04, 0x12
        /*1c16*/ 	.short	(.L_1403 - .L_1402)
	.align		4
.L_1402:
        /*1c18*/ 	.word	index@(_ZN2at6native13reduce_kernelILi256ELi2ENS0_8ReduceOpIaNS0_14func_wrapper_tIaNS0_55_GLOBAL__N__0955718d_22_SparseCsrTensorMath_cu_868dd54514ReductionAddOpIlEEEEjaLi4ELi4EEEEEvT1_)
        /*1c1c*/ 	.word	0x00000000


	//----- nvinfo : EIATTR_MIN_STACK_SIZE
	.align		4
.L_1403:
        /*1c20*/ 	.byte	0x04, 0x12
        /*1c22*/ 	.short	(.L_1405 - .L_1404)
	.align		4
.L_1404:
        /*1c24*/ 	.word	index@(_ZN2at6native13reduce_kernelILi128ELi4ENS0_8ReduceOpIaNS0_14func_wrapper_tIaNS0_55_GLOBAL__N__0955718d_22_SparseCsrTensorMath_cu_868dd54514ReductionAddOpIlEEEEjaLi4ELi4EEEEEvT1_)
        /*1c28*/ 	.word	0x00000000


	//----- nvinfo : EIATTR_MIN_STACK_SIZE
	.align		4
.L_1405:
        /*1c2c*/ 	.byte	0x04, 0x12
        /*1c2e*/ 	.short	(.L_1407 - .L_1406)
	.align		4
.L_1406:
        /*1c30*/ 	.word	index@(_ZN2at6native13reduce_kernelILi512ELi1ENS0_8ReduceOpIhNS0_14func_wrapper_tIhNS0_55_GLOBAL__N__0955718d_22_SparseCsrTensorMath_cu_868dd54514ReductionAddOpIlEEEEjhLi4ELi4EEEEEvT1_)
        /*1c34*/ 	.word	0x00000000


	//----- nvinfo : EIATTR_MIN_STACK_SIZE
	.align		4
.L_1407:
        /*1c38*/ 	.byte	0x04, 0x12
        /*1c3a*/ 	.short	(.L_1409 - .L_1408)
	.align		4
.L_1408:
        /*1c3c*/ 	.word	index@(_ZN2at6native13reduce_kernelILi256ELi2ENS0_8ReduceOpIhNS0_14func_wrapper_tIhNS0_55_GLOBAL__N__0955718d_22_SparseCsrTensorMath_cu_868dd54514ReductionAddOpIlEEEEjhLi4ELi4EEEEEvT1_)
        /*1c40*/ 	.word	0x00000000


	//----- nvinfo : EIATTR_MIN_STACK_SIZE
	.align		4
.L_1409:
        /*1c44*/ 	.byte	0x04, 0x12
        /*1c46*/ 	.short	(.L_1411 - .L_1410)
	.align		4
.L_1410:
        /*1c48*/ 	.word	index@(_ZN2at6native13reduce_kernelILi128ELi4ENS0_8ReduceOpIhNS0_14func_wrapper_tIhNS0_55_GLOBAL__N__0955718d_22_SparseCsrTensorMath_cu_868dd54514ReductionAddOpIlEEEEjhLi4ELi4EEEEEvT1_)
        /*1c4c*/ 	.word	0x00000000


	//----- nvinfo : EIATTR_MIN_STACK_SIZE
	.align		4
.L_1411:
        /*1c50*/ 	.byte	0x04, 0x12
        /*1c52*/ 	.short	(.L_1413 - .L_1412)
	.align		4
.L_1412:
        /*1c54*/ 	.word	index@(_ZN3cub18CUB_300001_SM_10006detail8for_each13static_kernelINS2_12policy_hub_t12policy_500_tElNS2_12op_wrapper_tIlZZZZZN2at6native36add_out_dense_sparse_compressed_cudaERNS7_6TensorERKS9_SC_RKN3c106ScalarEENKUlvE_clEvENKUlvE11_clEvENKUlvE_clEvENKUlvE0_clEvEUllE_N6thrust24THRUST_300001_SM_1000_NS17counting_iteratorIlNSN_11use_defaultESP_SP_EEEEEEvT0_T1_)
        /*1c58*/ 	.word	0x00000000


	//----- nvinfo : EIATTR_MIN_STACK_SIZE
	.align		4
.L_1413:
        /*1c5c*/ 	.byte	0x04, 0x12
        /*1c5e*/ 	.short	(.L_1415 - .L_1414)
	.align		4
.L_1414:
        /*1c60*/ 	.word	index@(_ZN3cub18CUB_300001_SM_10006detail8for_each13static_kernelINS2_12policy_hub_t12policy_500_tElNS2_12op_wrapper_tIlZZZZZN2at6native36add_out_dense_sparse_compressed_cudaERNS7_6TensorERKS9_SC_RKN3c106ScalarEENKUlvE_clEvENKUlvE11_clEvENKUlvE_clEvENKUlvE_clEvEUllE_N6thrust24THRUST_300001_SM_1000_NS17counting_iteratorIlNSN_11use_defaultESP_SP_EEEEEEvT0_T1_)
        /*1c64*/ 	.word	0x00000000


	//----- nvinfo : EIATTR_MIN_STACK_SIZE
	.align		4
.L_1415:
        /*1c68*/ 	.byte	0x04, 0x12
        /*1c6a*/ 	.short	(.L_1417 - .L_1416)
	.align		4
.L_1416:
        /*1c6c*/ 	.word	index@(_ZN3cub18CUB_300001_SM_10006detail8for_each13static_kernelINS2_12policy_hub_t12policy_500_tElNS2_12op_wrapper_tIlZZZZZN2at6native36add_out_dense_sparse_compressed_cudaERNS7_6TensorERKS9_SC_RKN3c106ScalarEENKUlvE_clEvENKUlvE10_clEvENKUlvE_clEvENKUlvE0_clEvEUllE_N6thrust24THRUST_300001_SM_1000_NS17counting_iteratorIlNSN_11use_defaultESP_SP_EEEEEEvT0_T1_)
        /*1c70*/ 	.word	0x00000000


	//----- nvinfo : EIATTR_MIN_STACK_SIZE
	.align		4
.L_1417:
        /*1c74*/ 	.byte	0x04, 0x12
        /*1c76*/ 	.short	(.L_1419 - .L_1418)
	.align		4
.L_1418:
        /*1c78*/ 	.word	index@(_ZN3cub18CUB_300001_SM_10006detail8for_each13static_kernelINS2_12policy_hub_t12policy_500_tElNS2_12op_wrapper_tIlZZZZZN2at6native36add_out_dense_sparse_compressed_cudaERNS7_6TensorERKS9_SC_RKN3c106ScalarEENKUlvE_clEvENKUlvE10_clEvENKUlvE_clEvENKUlvE_clEvEUllE_N6thrust24THRUST_300001_SM_1000_NS17counting_iteratorIlNSN_11use_defaultESP_SP_EEEEEEvT0_T1_)
        /*1c7c*/ 	.word	0x00000000


	//----- nvinfo : EIATTR_MIN_STACK_SIZE
	.align		4
.L_1419:
        /*1c80*/ 	.byte	0x04, 0x12
        /*1c82*/ 	.short	(.L_1421 - .L_1420)
	.align		4
.L_1420:
        /*1c84*/ 	.word	index@(_ZN3cub18CUB_300001_SM_10006detail8for_each13static_kernelINS2_12policy_hub_t12policy_500_tElNS2_12op_wrapper_tIlZZZZZN2at6native36add_out_dense_sparse_compressed_cudaERNS7_6TensorERKS9_SC_RKN3c106ScalarEENKUlvE_clEvENKUlvE9_clEvENKUlvE_clEvENKUlvE0_clEvEUllE_N6thrust24THRUST_300001_SM_1000_NS17counting_iteratorIlNSN_11use_defaultESP_SP_EEEEEEvT0_T1_)
        /*1c88*/ 	.word	0x00000000


	//----- nvinfo : EIATTR_MIN_STACK_SIZE
	.align		4
.L_1421:
        /*1c8c*/ 	.byte	0x04, 0x12
        /*1c8e*/ 	.short	(.L_1423 - .L_1422)
	.align		4
.L_1422:
        /*1c90*/ 	.word	index@(_ZN3cub18CUB_300001_SM_10006detail8for_each13static_kernelINS2_12policy_hub_t12policy_500_tElNS2_12op_wrapper_tIlZZZZZN2at6native36add_out_dense_sparse_compressed_cudaERNS7_6TensorERKS9_SC_RKN3c106ScalarEENKUlvE_clEvENKUlvE9_clEvENKUlvE_clEvENKUlvE_clEvEUllE_N6thrust24THRUST_300001_SM_1000_NS17counting_iteratorIlNSN_11use_defaultESP_SP_EEEEEEvT0_T1_)
        /*1c94*/ 	.word	0x00000000


	//----- nvinfo : EIATTR_MIN_STACK_SIZE
	.align		4
.L_1423:
        /*1c98*/ 	.byte	0x04, 0x12
        /*1c9a*/ 	.short	(.L_1425 - .L_1424)
	.align		4
.L_1424:
        /*1c9c*/ 	.word	index@(_ZN3cub18CUB_300001_SM_10006detail8for_each13static_kernelINS2_12policy_hub_t12policy_500_tElNS2_12op_wrapper_tIlZZZZZN2at6native36add_out_dense_sparse_compressed_cudaERNS7_6TensorERKS9_SC_RKN3c106ScalarEENKUlvE_clEvENKUlvE8_clEvENKUlvE_clEvENKUlvE0_clEvEUllE_N6thrust24THRUST_300001_SM_1000_NS17counting_iteratorIlNSN_11use_defaultESP_SP_EEEEEEvT0_T1_)
        /*1ca0*/ 	.word	0x00000000


	//----- nvinfo : EIATTR_MIN_STACK_SIZE
	.align		4
.L_1425:
        /*1ca4*/ 	.byte	0x04, 0x12
        /*1ca6*/ 	.short	(.L_1427 - .L_1426)
	.align		4
.L_1426:
        /*1ca8*/ 	.word	index@(_ZN3cub18CUB_300001_SM_10006detail8for_each13static_kernelINS2_12policy_hub_t12policy_500_tElNS2_12op_wrapper_tIlZZZZZN2at6native36add_out_dense_sparse_compressed_cudaERNS7_6TensorERKS9_SC_RKN3c106ScalarEENKUlvE_clEvENKUlvE8_clEvENKUlvE_clEvENKUlvE_clEvEUllE_N6thrust24THRUST_300001_SM_1000_NS17counting_iteratorIlNSN_11use_defaultESP_SP_EEEEEEvT0_T1_)
        /*1cac*/ 	.word	0x00000000


	//----- nvinfo : EIATTR_MIN_STACK_SIZE
	.align		4
.L_1427:
        /*1cb0*/ 	.byte	0x04, 0x12
        /*1cb2*/ 	.short	(.L_1429 - .L_1428)
	.align		4
.L_1428:
        /*1cb4*/ 	.word	index@(_ZN3cub18CUB_300001_SM_10006detail8for_each13static_kernelINS2_12policy_hub_t12policy_500_tElNS2_12op_wrapper_tIlZZZZZN2at6native36add_out_dense_sparse_compressed_cudaERNS7_6TensorERKS9_SC_RKN3c106ScalarEENKUlvE_clEvENKUlvE7_clEvENKUlvE_clEvENKUlvE0_clEvEUllE_N6thrust24THRUST_300001_SM_1000_NS17counting_iteratorIlNSN_11use_defaultESP_SP_EEEEEEvT0_T1_)
        /*1cb8*/ 	.word	0x00000010


	//----- nvinfo : EIATTR_MIN_STACK_SIZE
	.align		4
.L_1429:
        /*1cbc*/ 	.byte	0x04, 0x12
        /*1cbe*/ 	.short	(.L_1431 - .L_1430)
	.align		4
.L_1430:
        /*1cc0*/ 	.word	index@(_ZN3cub18CUB_300001_SM_10006detail8for_each13static_kernelINS2_12policy_hub_t12policy_500_tElNS2_12op_wrapper_tIlZZZZZN2at6native36add_out_dense_sparse_compressed_cudaERNS7_6TensorERKS9_SC_RKN3c106ScalarEENKUlvE_clEvENKUlvE7_clEvENKUlvE_clEvENKUlvE_clEvEUllE_N6thrust24THRUST_300001_SM_1000_NS17counting_iteratorIlNSN_11use_defaultESP_SP_EEEEEEvT0_T1_)
        /*1cc4*/ 	.word	0x00000008


	//----- nvinfo : EIATTR_MIN_STACK_SIZE
	.align		4
.L_1431:
        /*1cc8*/ 	.byte	0x04, 0x12
        /*1cca*/ 	.short	(.L_1433 - .L_1432)
	.align		4
.L_1432:
        /*1ccc*/ 	.word	index@(_ZN3cub18CUB_300001_SM_10006detail8for_each13static_kernelINS2_12policy_hub_t12policy_500_tElNS2_12op_wrapper_tIlZZZZZN2at6native36add_out_dense_sparse_compressed_cudaERNS7_6TensorERKS9_SC_RKN3c106ScalarEENKUlvE_clEvENKUlvE6_clEvENKUlvE_clEvENKUlvE0_clEvEUllE_N6thrust24THRUST_300001_SM_1000_NS17counting_iteratorIlNSN_11use_defaultESP_SP_EEEEEEvT0_T1_)
        /*1cd0*/ 	.word	0x00000000


	//----- nvinfo : EIATTR_MIN_STACK_SIZE
	.align		4
.L_1433:
        /*1cd4*/ 	.byte	0x04, 0x12
        /*1cd6*/ 	.short	(.L_1435 - .L_1434)
	.align		4
.L_1434:
        /*1cd8*/ 	.word	index@(_ZN3cub18CUB_300001_SM_10006detail8for_each13static_kernelINS2_12policy_hub_t12policy_500_tElNS2_12op_wrapper_tIlZZZZZN2at6native36add_out_dense_sparse_compressed_cudaERNS7_6TensorERKS9_SC_RKN3c106ScalarEENKUlvE_clEvENKUlvE6_clEvENKUlvE_clEvENKUlvE_clEvEUllE_N6thrust24THRUST_300001_SM_1000_NS17counting_iteratorIlNSN_11use_defaultESP_SP_EEEEEEvT0_T1_)
        /*1cdc*/ 	.word	0x00000000


	//----- nvinfo : EIATTR_MIN_STACK_SIZE
	.align		4
.L_1435:
        /*1ce0*/ 	.byte	0x04, 0x12
        /*1ce2*/ 	.short	(.L_1437 - .L_1436)
	.align		4
.L_1436:
        /*1ce4*/ 	.word	index@(_ZN3cub18CUB_300001_SM_10006detail8for_each13static_kernelINS2_12policy_hub_t12policy_500_tElNS2_12op_wrapper_tIlZZZZZN2at6native36add_out_dense_sparse_compressed_cudaERNS7_6TensorERKS9_SC_RKN3c106ScalarEENKUlvE_clEvENKUlvE5_clEvENKUlvE_clEvENKUlvE0_clEvEUllE_N6thrust24THRUST_300001_SM_1000_NS17counting_iteratorIlNSN_11use_defaultESP_SP_EEEEEEvT0_T1_)
        /*1ce8*/ 	.word	0x00000000


	//----- nvinfo : EIATTR_MIN_STACK_SIZE
	.align		4
.L_1437:
        /*1cec*/ 	.byte	0x04, 0x12
        /*1cee*/ 	.short	(.L_1439 - .L_1438)
	.align		4
.L_1438:
        /*1cf0*/ 	.word	index@(_ZN3cub18CUB_300001_SM_10006detail8for_each13static_kernelINS2_12policy_hub_t12policy_500_tElNS2_12op_wrapper_tIlZZZZZN2at6native36add_out_dense_sparse_compressed_cudaERNS7_6TensorERKS9_SC_RKN3c106ScalarEENKUlvE_clEvENKUlvE5_clEvENKUlvE_clEvENKUlvE_clEvEUllE_N6thrust24THRUST_300001_SM_1000_NS17counting_iteratorIlNSN_11use_defaultESP_SP_EEEEEEvT0_T1_)
        /*1cf4*/ 	.word	0x00000000


	//----- nvinfo : EIATTR_MIN_STACK_SIZE
	.align		4
.L_1439:
        /*1cf8*/ 	.byte	0x04, 0x12
        /*1cfa*/ 	.short	(.L_1441 - .L_1440)
	.align		4
.L_1440:
        /*1cfc*/ 	.word	index@(_ZN3cub18CUB_300001_SM_10006detail8for_each13static_kernelINS2_12policy_hub_t12policy_500_tElNS2_12op_wrapper_tIlZZZZZN2at6native36add_out_dense_sparse_compressed_cudaERNS7_6TensorERKS9_SC_RKN3c106ScalarEENKUlvE_clEvENKUlvE4_clEvENKUlvE_clEvENKUlvE0_clEvEUllE_N6thrust24THRUST_300001_SM_1000_NS17counting_iteratorIlNSN_11use_defaultESP_SP_EEEEEEvT0_T1_)
        /*1d00*/ 	.word	0x00000010


	//----- nvinfo : EIATTR_MIN_STACK_SIZE
	.align		4
.L_1441:
        /*1d04*/ 	.byte	0x04, 0x12
        /*1d06*/ 	.short	(.L_1443 - .L_1442)
	.align		4
.L_1442:
        /*1d08*/ 	.word	index@(_ZN3cub18CUB_300001_SM_10006detail8for_each13static_kernelINS2_12policy_hub_t12policy_500_tElNS2_12op_wrapper_tIlZZZZZN2at6native36add_out_dense_sparse_compressed_cudaERNS7_6TensorERKS9_SC_RKN3c106ScalarEENKUlvE_clEvENKUlvE4_clEvENKUlvE_clEvENKUlvE_clEvEUllE_N6thrust24THRUST_300001_SM_1000_NS17counting_iteratorIlNSN_11use_defaultESP_SP_EEEEEEvT0_T1_)
        /*1d0c*/ 	.word	0x00000000


	//----- nvinfo : EIATTR_MIN_STACK_SIZE
	.align		4
.L_1443:
        /*1d10*/ 	.byte	0x04, 0x12
        /*1d12*/ 	.short	(.L_1445 - .L_1444)
	.align		4
.L_1444:
        /*1d14*/ 	.word	index@(_ZN3cub18CUB_300001_SM_10006detail8for_each13static_kernelINS2_12policy_hub_t12policy_500_tElNS2_12op_wrapper_tIlZZZZZN2at6native36add_out_dense_sparse_compressed_cudaERNS7_6TensorERKS9_SC_RKN3c106ScalarEENKUlvE_clEvENKUlvE3_clEvENKUlvE_clEvENKUlvE0_clEvEUllE_N6thrust24THRUST_300001_SM_1000_NS17counting_iteratorIlNSN_11use_defaultESP_SP_EEEEEEvT0_T1_)
        /*1d18*/ 	.word	0x00000000


	//----- nvinfo : EIATTR_MIN_STACK_SIZE
	.align		4
.L_1445:
        /*1d1c*/ 	.byte	0x04, 0x12
        /*1d1e*/ 	.short	(.L_1447 - .L_1446)
	.align		4
.L_1446:
        /*1d20*/ 	.word	index@(_ZN3cub18CUB_300001_SM_10006detail8for_each13static_kernelINS2_12policy_hub_t12policy_500_tElNS2_12op_wrapper_tIlZZZZZN2at6native36add_out_dense_sparse_compressed_cudaERNS7_6TensorERKS9_SC_RKN3c106ScalarEENKUlvE_clEvENKUlvE3_clEvENKUlvE_clEvENKUlvE_clEvEUllE_N6thrust24THRUST_300001_SM_1000_NS17counting_iteratorIlNSN_11use_defaultESP_SP_EEEEEEvT0_T1_)
        /*1d24*/ 	.word	0x00000000


	//----- nvinfo : EIATTR_MIN_STACK_SIZE
	.align		4
.L_1447:
        /*1d28*/ 	.byte	0x04, 0x12
        /*1d2a*/ 	.short	(.L_1449 - .L_1448)
	.align		4
.L_1448:
        /*1d2c*/ 	.word	index@(_ZN3cub18CUB_300001_SM_10006detail8for_each13static_kernelINS2_12policy_hub_t12policy_500_tElNS2_12op_wrapper_tIlZZZZZN2at6native36add_out_dense_sparse_compressed_cudaERNS7_6TensorERKS9_SC_RKN3c106ScalarEENKUlvE_clEvENKUlvE2_clEvENKUlvE_clEvENKUlvE0_clEvEUllE_N6thrust24THRUST_300001_SM_1000_NS17counting_iteratorIlNSN_11use_defaultESP_SP_EEEEEEvT0_T1_)
        /*1d30*/ 	.word	0x00000008


	//----- nvinfo : EIATTR_MIN_STACK_SIZE
	.align		4
.L_1449:
        /*1d34*/ 	.byte	0x04, 0x12
        /*1d36*/ 	.short	(.L_1451 - .L_1450)
	.align		4
.L_1450:
        /*1d38*/ 	.word	index@(_ZN3cub18CUB_300001_SM_10006detail8for_each13static_kernelINS2_12policy_hub_t12policy_500_tElNS2_12op_wrapper_tIlZZZZZN2at6native36add_out_dense_sparse_compressed_cudaERNS7_6TensorERKS9_SC_RKN3c106ScalarEENKUlvE_clEvENKUlvE2_clEvENKUlvE_clEvENKUlvE_clEvEUllE_N6thrust24THRUST_300001_SM_1000_NS17counting_iteratorIlNSN_11use_defaultESP_SP_EEEEEEvT0_T1_)
        /*1d3c*/ 	.word	0x00000000


	//----- nvinfo : EIATTR_MIN_STACK_SIZE
	.align		4
.L_1451:
        /*1d40*/ 	.byte	0x04, 0x12
        /*1d42*/ 	.short	(.L_1453 - .L_1452)
	.align		4
.L_1452:
        /*1d44*/ 	.word	index@(_ZN3cub18CUB_300001_SM_10006detail8for_each13static_kernelINS2_12policy_hub_t12policy_500_tElNS2_12op_wrapper_tIlZZZZZN2at6native36add_out_dense_sparse_compressed_cudaERNS7_6TensorERKS9_SC_RKN3c106ScalarEENKUlvE_clEvENKUlvE1_clEvENKUlvE_clEvENKUlvE0_clEvEUllE_N6thrust24THRUST_300001_SM_1000_NS17counting_iteratorIlNSN_11use_defaultESP_SP_EEEEEEvT0_T1_)
        /*1d48*/ 	.word	0x00000000


	//----- nvinfo : EIATTR_MIN_STACK_SIZE
	.align		4
.L_1453:
        /*1d4c*/ 	.byte	0x04, 0x12
        /*1d4e*/ 	.short	(.L_1455 - .L_1454)
	.align		4
.L_1454:
        /*1d50*/ 	.word	index@(_ZN3cub18CUB_300001_SM_10006detail8for_each13static_kernelINS2_12policy_hub_t12policy_500_tElNS2_12op_wrapper_tIlZZZZZN2at6native36add_out_dense_sparse_compressed_cudaERNS7_6TensorERKS9_SC_RKN3c106ScalarEENKUlvE_clEvENKUlvE1_clEvENKUlvE_clEvENKUlvE_clEvEUllE_N6thrust24THRUST_300001_SM_1000_NS17counting_iteratorIlNSN_11use_defaultESP_SP_EEEEEEvT0_T1_)
        /*1d54*/ 	.word	0x00000000


	//----- nvinfo : EIATTR_MIN_STACK_SIZE
	.align		4
.L_1455:
        /*1d58*/ 	.byte	0x04, 0x12
        /*1d5a*/ 	.short	(.L_1457 - .L_1456)
	.align		4
.L_1456:
        /*1d5c*/ 	.word	index@(_ZN3cub18CUB_300001_SM_10006detail8for_each13static_kernelINS2_12policy_hub_t12policy_500_tElNS2_12op_wrapper_tIlZZZZZN2at6native36add_out_dense_sparse_compressed_cudaERNS7_6TensorERKS9_SC_RKN3c106ScalarEENKUlvE_clEvENKUlvE0_clEvENKUlvE_clEvENKUlvE0_clEvEUllE_N6thrust24THRUST_300001_SM_1000_NS17counting_iteratorIlNSN_11use_defaultESP_SP_EEEEEEvT0_T1_)
        /*1d60*/ 	.word	0x00000000


	//----- nvinfo : EIATTR_MIN_STACK_SIZE
	.align		4
.L_1457:
        /*1d64*/ 	.byte	0x04, 0x12
        /*1d66*/ 	.short	(.L_1459 - .L_1458)
	.align		4
.L_1458:
        /*1d68*/ 	.word	index@(_ZN3cub18CUB_300001_SM_10006detail8for_each13static_kernelINS2_12policy_hub_t12policy_500_tElNS2_12op_wrapper_tIlZZZZZN2at6native36add_out_dense_sparse_compressed_cudaERNS7_6TensorERKS9_SC_RKN3c106ScalarEENKUlvE_clEvENKUlvE0_clEvENKUlvE_clEvENKUlvE_clEvEUllE_N6thrust24THRUST_300001_SM_1000_NS17counting_iteratorIlNSN_11use_defaultESP_SP_EEEEEEvT0_T1_)
        /*1d6c*/ 	.word	0x00000000


	//----- nvinfo : EIATTR_MIN_STACK_SIZE
	.align		4
.L_1459:
        /*1d70*/ 	.byte	0x04, 0x12
        /*1d72*/ 	.short	(.L_1461 - .L_1460)
	.align		4
.L_1460:
        /*1d74*/ 	.word	index@(_ZN3cub18CUB_300001_SM_10006detail8for_each13static_kernelINS2_12policy_hub_t12policy_500_tElNS2_12op_wrapper_tIlZZZZZN2at6native36add_out_dense_sparse_compressed_cudaERNS7_6TensorERKS9_SC_RKN3c106ScalarEENKUlvE_clEvENKUlvE_clEvENKUlvE_clEvENKUlvE0_clEvEUllE_N6thrust24THRUST_300001_SM_1000_NS17counting_iteratorIlNSN_11use_defaultESP_SP_EEEEEEvT0_T1_)
        /*1d78*/ 	.word	0x00000000


	//----- nvinfo : EIATTR_MIN_STACK_SIZE
	.align		4
.L_1461:
        /*1d7c*/ 	.byte	0x04, 0x12
        /*1d7e*/ 	.short	(.L_1463 - .L_1462)
	.align		4
.L_1462:
        /*1d80*/ 	.word	index@(_ZN3cub18CUB_300001_SM_10006detail8for_each13static_kernelINS2_12policy_hub_t12policy_500_tElNS2_12op_wrapper_tIlZZZZZN2at6native36add_out_dense_sparse_compressed_cudaERNS7_6TensorERKS9_SC_RKN3c106ScalarEENKUlvE_clEvENKUlvE_clEvENKUlvE_clEvENKUlvE_clEvEUllE_N6thrust24THRUST_300001_SM_1000_NS17counting_iteratorIlNSN_11use_defaultESP_SP_EEEEEEvT0_T1_)
        /*1d84*/ 	.word	0x00000000


	//----- nvinfo : EIATTR_MIN_STACK_SIZE
	.align		4
.L_1463:
        /*1d88*/ 	.byte	0x04, 0x12
        /*1d8a*/ 	.short	(.L_1465 - .L_1464)
	.align		4
.L_1464:
        /*1d8c*/ 	.word	index@(_ZN3cub18CUB_300001_SM_10006detail11EmptyKernelIvEEvv)
        /*1d90*/ 	.word	0x00000000
.L_1465:


//--------------------- .nv.compat                --------------------------
	.section	.nv.compat,"",@"SHT_CUDA_COMPAT_INFO"
	.align	4
        /*0000*/ 	.byte	0x02, 0x09, 0x01, 0x00, 0x02, 0x02, 0x01, 0x00, 0x02, 0x05, 0x05, 0x00, 0x03, 0x07, 0x01, 0x01
        /*0010*/ 	.byte	0x02, 0x03, 0x00, 0x00, 0x02, 0x06, 0x01, 0x00, 0x04, 0x0b, 0x08, 0x00, 0x01, 0x00, 0x00, 0x00
        /*0020*/ 	.byte	0x00, 0x00, 0x00, 0x00


//--------------------- .nv.info._ZN3cub18CUB_300001_SM_10006detail8for_each13static_kernelINS2_12policy_hub_t12policy_500_tElNS2_12op_wrapper_tIlZZZZZN2at6native36add_out_dense_sparse_compressed_cudaERNS7_6TensorERKS9_SC_RKN3c106ScalarEENKUlvE_clEvENKUlvE11_clEvENKUlvE_clEvENKUlvE0_clEvEUllE_N6thrust24THRUST_300001_SM_1000_NS17counting_iteratorIlNSN_11use_defaultESP_SP_EEEEEEvT0_T1_ --------------------------
	.section	.nv.info._ZN3cub18CUB_300001_SM_10006detail8for_each13static_kernelINS2_12policy_hub_t12policy_500_tElNS2_12op_wrapper_tIlZZZZZN2at6native36add_out_dense_sparse_compressed_cudaERNS7_6TensorERKS9_SC_RKN3c106ScalarEENKUlvE_clEvENKUlvE11_clEvENKUlvE_clEvENKUlvE0_clEvEUllE_N6thrust24THRUST_300001_SM_1000_NS17counting_iteratorIlNSN_11use_defaultESP_SP_EEEEEEvT0_T1_,"",@"SHT_CUDA_INFO"
	.sectionflags	@""
	.align	4


	//----- nvinfo : EIATTR_CUDA_API_VERSION
	.align		4
        /*0000*/ 	.byte	0x04, 0x37
        /*0002*/ 	.short	(.L_1467 - .L_1466)
.L_1466:
        /*0004*/ 	.word	0x00000082


	//----- nvinfo : EIATTR_KPARAM_INFO
	.align		4
.L_1467:
        /*0008*/ 	.byte	0x04, 0x17
        /*000a*/ 	.short	(.L_1469 - .L_1468)
.L_1468:
        /*000c*/ 	.word	0x00000000
        /*0010*/ 	.short	0x0001
        /*0012*/ 	.short	0x0008
        /*0014*/ 	.byte	0x00, 0xf0, 0xa1, 0x01


	//----- nvinfo : EIATTR_KPARAM_INFO
	.align		4
.L_1469:
        /*0018*/ 	.byte	0x04, 0x17
        /*001a*/ 	.short	(.L_1471 - .L_1470)
.L_1470:
        /*001c*/ 	.word	0x00000000
        /*0020*/ 	.short	0x0000
        /*0022*/ 	.short	0x0000
        /*0024*/ 	.byte	0x00, 0xf0, 0x21, 0x00


	//----- nvinfo : EIATTR_SPARSE_MMA_MASK
	.align		4
.L_1471:
        /*0028*/ 	.byte	0x03, 0x50
        /*002a*/ 	.short	0x0000


	//----- nvinfo : EIATTR_MAXREG_COUNT
	.align		4
        /*002c*/ 	.byte	0x03, 0x1b
        /*002e*/ 	.short	0x00ff


	//----- nvinfo : EIATTR_MERCURY_ISA_VERSION
	.align		4
        /*0030*/ 	.byte	0x03, 0x5f
        /*0032*/ 	.short	0x0101


	//----- nvinfo : EIATTR_VRC_CTA_INIT_COUNT
	.align		4
        /*0034*/ 	.byte	0x02, 0x4a
	.zero		1
	.zero		1


	//----- nvinfo : EIATTR_EXIT_INSTR_OFFSETS
	.align		4
        /*0038*/ 	.byte	0x04, 0x1c
        /*003a*/ 	.short	(.L_1473 - .L_1472)


	//   ....[0]....
.L_1472:
        /*003c*/ 	.word	0x000000e0


	//   ....[1]....
        /*0040*/ 	.word	0x00001e50


	//   ....[2]....
        /*0044*/ 	.word	0x00001ec0


	//   ....[3]....
        /*0048*/ 	.word	0x00002e00


	//   ....[4]....
        /*004c*/ 	.word	0x00003c40


	//----- nvinfo : EIATTR_MAX_THREADS
	.align		4
.L_1473:
        /*0050*/ 	.byte	0x04, 0x05
        /*0052*/ 	.short	(.L_1475 - .L_1474)
.L_1474:
        /*0054*/ 	.word	0x00000100
        /*0058*/ 	.word	0x00000001
        /*005c*/ 	.word	0x00000001


	//----- nvinfo : EIATTR_CRS_STACK_SIZE
	.align		4
.L_1475:
        /*0060*/ 	.byte	0x04, 0x1e
        /*0062*/ 	.short	(.L_1477 - .L_1476)
.L_1476:
        /*0064*/ 	.word	0x00000000


	//----- nvinfo : EIATTR_CBANK_PARAM_SIZE
	.align		4
.L_1477:
        /*0068*/ 	.byte	0x03, 0x19
        /*006a*/ 	.short	0x0070


	//----- nvinfo : EIATTR_PARAM_CBANK
	.align		4
        /*006c*/ 	.byte	0x04, 0x0a
        /*006e*/ 	.short	(.L_1479 - .L_1478)
	.align		4
.L_1478:
        /*0070*/ 	.word	index@(.nv.constant0._ZN3cub18CUB_300001_SM_10006detail8for_each13static_kernelINS2_12policy_hub_t12policy_500_tElNS2_12op_wrapper_tIlZZZZZN2at6native36add_out_dense_sparse_compressed_cudaERNS7_6TensorERKS9_SC_RKN3c106ScalarEENKUlvE_clEvENKUlvE11_clEvENKUlvE_clEvENKUlvE0_clEvEUllE_N6thrust24THRUST_300001_SM_1000_NS17counting_iteratorIlNSN_11use_defaultESP_SP_EEEEEEvT0_T1_)
        /*0074*/ 	.short	0x0380
        /*0076*/ 	.short	0x0070


	//----- nvinfo : EIATTR_SW_WAR
	.align		4
.L_1479:
        /*0078*/ 	.byte	0x04, 0x36
        /*007a*/ 	.short	(.L_1481 - .L_1480)
.L_1480:
        /*007c*/ 	.word	0x00000008
.L_1481:


//--------------------- .nv.info._ZN3cub18CUB_300001_SM_10006detail8for_each13static_kernelINS2_12policy_hub_t12policy_500_tElNS2_12op_wrapper_tIlZZZZZN2at6native36add_out_dense_sparse_compressed_cudaERNS7_6TensorERKS9_SC_RKN3c106ScalarEENKUlvE_clEvENKUlvE11_clEvENKUlvE_clEvENKUlvE_clEvEUllE_N6thrust24THRUST_300001_SM_1000_NS17counting_iteratorIlNSN_11use_defaultESP_SP_EEEEEEvT0_T1_ --------------------------
	.section	.nv.info._ZN3cub18CUB_300001_SM_10006detail8for_each13static_kernelINS2_12policy_hub_t12policy_500_tElNS2_12op_wrapper_tIlZZZZZN2at6native36add_out_dense_sparse_compressed_cudaERNS7_6TensorERKS9_SC_RKN3c106ScalarEENKUlvE_clEvENKUlvE11_clEvENKUlvE_clEvENKUlvE_clEvEUllE_N6thrust24THRUST_300001_SM_1000_NS17counting_iteratorIlNSN_11use_defaultESP_SP_EEEEEEvT0_T1_,"",@"SHT_CUDA_INFO"
	.sectionflags	@""
	.align	4


	//----- nvinfo : EIATTR_CUDA_API_VERSION
	.align		4
        /*0000*/ 	.byte	0x04, 0x37
        /*0002*/ 	.short	(.L_1483 - .L_1482)
.L_1482:
        /*0004*/ 	.word	0x00000082


	//----- nvinfo : EIATTR_KPARAM_INFO
	.align		4
.L_1483:
        /*0008*/ 	.byte	0x04, 0x17
        /*000a*/ 	.short	(.L_1485 - .L_1484)
.L_1484:
        /*000c*/ 	.word	0x00000000
        /*0010*/ 	.short	0x0001
        /*0012*/ 	.short	0x0008
        /*0014*/ 	.byte	0x00, 0xf0, 0xa1, 0x01


	//----- nvinfo : EIATTR_KPARAM_INFO
	.align		4
.L_1485:
        /*0018*/ 	.byte	0x04, 0x17
        /*001a*/ 	.short	(.L_1487 - .L_1486)
.L_1486:
        /*001c*/ 	.word	0x00000000
        /*0020*/ 	.short	0x0000
        /*0022*/ 	.short	0x0000
        /*0024*/ 	.byte	0x00, 0xf0, 0x21, 0x00


	//----- nvinfo : EIATTR_SPARSE_MMA_MASK
	.align		4
.L_1487:
        /*0028*/ 	.byte	0x03, 0x50
        /*002a*/ 	.short	0x0000


	//----- nvinfo : EIATTR_MAXREG_COUNT
	.align		4
        /*002c*/ 	.byte	0x03, 0x1b
        /*002e*/ 	.short	0x00ff


	//----- nvinfo : EIATTR_MERCURY_ISA_VERSION
	.align		4
        /*0030*/ 	.byte	0x03, 0x5f
        /*0032*/ 	.short	0x0101


	//----- nvinfo : EIATTR_VRC_CTA_INIT_COUNT
	.align		4
        /*0034*/ 	.byte	0x02, 0x4a
	.zero		1
	.zero		1


	//----- nvinfo : EIATTR_EXIT_INSTR_OFFSETS
	.align		4
        /*0038*/ 	.byte	0x04, 0x1c
        /*003a*/ 	.short	(.L_1489 - .L_1488)


	//   ....[0]....
.L_1488:
        /*003c*/ 	.word	0x000000e0


	//   ....[1]....
        /*0040*/ 	.word	0x00001e50


	//   ....[2]....
        /*0044*/ 	.word	0x00001e90


	//   ....[3]....
        /*0048*/ 	.word	0x00002d90


	//   ....[4]....
        /*004c*/ 	.word	0x00003bc0


	//----- nvinfo : EIATTR_MAX_THREADS
	.align		4
.L_1489:
        /*0050*/ 	.byte	0x04, 0x05
        /*0052*/ 	.short	(.L_1491 - .L_1490)
.L_1490:
        /*0054*/ 	.word	0x00000100
        /*0058*/ 	.word	0x00000001
        /*005c*/ 	.word	0x00000001


	//----- nvinfo : EIATTR_CRS_STACK_SIZE
	.align		4
.L_1491:
        /*0060*/ 	.byte	0x04, 0x1e
        /*0062*/ 	.short	(.L_1493 - .L_1492)
.L_1492:
        /*0064*/ 	.word	0x00000000


	//----- nvinfo : EIATTR_CBANK_PARAM_SIZE
	.align		4
.L_1493:
        /*0068*/ 	.byte	0x03, 0x19
        /*006a*/ 	.short	0x0070


	//----- nvinfo : EIATTR_PARAM_CBANK
	.align		4
        /*006c*/ 	.byte	0x04, 0x0a
        /*006e*/ 	.short	(.L_1495 - .L_1494)
	.align		4
.L_1494:
        /*0070*/ 	.word	index@(.nv.constant0._ZN3cub18CUB_300001_SM_10006detail8for_each13static_kernelINS2_12policy_hub_t12policy_500_tElNS2_12op_wrapper_tIlZZZZZN2at6native36add_out_dense_sparse_compressed_cudaERNS7_6TensorERKS9_SC_RKN3c106ScalarEENKUlvE_clEvENKUlvE11_clEvENKUlvE_clEvENKUlvE_clEvEUllE_N6thrust24THRUST_300001_SM_1000_NS17counting_iteratorIlNSN_11use_defaultESP_SP_EEEEEEvT0_T1_)
        /*0074*/ 	.short	0x0380
        /*0076*/ 	.short	0x0070


	//----- nvinfo : EIATTR_SW_WAR
	.align		4
.L_1495:
        /*0078*/ 	.byte	0x04, 0x36
        /*007a*/ 	.short	(.L_1497 - .L_1496)
.L_1496:
        /*007c*/ 	.word	0x00000008
.L_1497:


//--------------------- .nv.info._ZN3cub18CUB_300001_SM_10006detail8for_each13static_kernelINS2_12policy_hub_t12policy_500_tElNS2_12op_wrapper_tIlZZZZZN2at6native36add_out_dense_sparse_compressed_cudaERNS7_6TensorERKS9_SC_RKN3c106ScalarEENKUlvE_clEvENKUlvE10_clEvENKUlvE_clEvENKUlvE0_clEvEUllE_N6thrust24THRUST_300001_SM_1000_NS17counting_iteratorIlNSN_11use_defaultESP_SP_EEEEEEvT0_T1_ --------------------------
	.section	.nv.info._ZN3cub18CUB_300001_SM_10006detail8for_each13static_kernelINS2_12policy_hub_t12policy_500_tElNS2_12op_wrapper_tIlZZZZZN2at6native36add_out_dense_sparse_compressed_cudaERNS7_6TensorERKS9_SC_RKN3c106ScalarEENKUlvE_clEvENKUlvE10_clEvENKUlvE_clEvENKUlvE0_clEvEUllE_N6thrust24THRUST_300001_SM_1000_NS17counting_iteratorIlNSN_11use_defaultESP_SP_EEEEEEvT0_T1_,"",@"SHT_CUDA_INFO"
	.sectionflags	@""
	.align	4


	//----- nvinfo : EIATTR_CUDA_API_VERSION
	.align		4
        /*0000*/ 	.byte	0x04, 0x37
        /*0002*/ 	.short	(.L_1499 - .L_1498)
.L_1498:
        /*0004*/ 	.word	0x00000082


	//----- nvinfo : EIATTR_KPARAM_INFO
	.align		4
.L_1499:
        /*0008*/ 	.byte	0x04, 0x17
        /*000a*/ 	.short	(.L_1501 - .L_1500)
.L_1500:
        /*000c*/ 	.word	0x00000000
        /*0010*/ 	.short	0x0001
        /*0012*/ 	.short	0x0008
        /*0014*/ 	.byte	0x00, 0xf0, 0xa1, 0x01


	//----- nvinfo : EIATTR_KPARAM_INFO
	.align		4
.L_1501:
        /*0018*/ 	.byte	0x04, 0x17
        /*001a*/ 	.short	(.L_1503 - .L_1502)
.L_1502:
        /*001c*/ 	.word	0x00000000
        /*0020*/ 	.short	0x0000
        /*0022*/ 	.short	0x0000
        /*0024*/ 	.byte	0x00, 0xf0, 0x21, 0x00


	//----- nvinfo : EIATTR_SPARSE_MMA_MASK
	.align		4
.L_1503:
        /*0028*/ 	.byte	0x03, 0x50
        /*002a*/ 	.short	0x0000


	//----- nvinfo : EIATTR_MAXREG_COUNT
	.align		4
        /*002c*/ 	.byte	0x03, 0x1b
        /*002e*/ 	.short	0x00ff


	//----- nvinfo : EIATTR_MERCURY_ISA_VERSION
	.align		4
        /*0030*/ 	.byte	0x03, 0x5f
        /*0032*/ 	.short	0x0101


	//----- nvinfo : EIATTR_VRC_CTA_INIT_COUNT
	.align		4
        /*0034*/ 	.byte	0x02, 0x4a
	.zero		1
	.zero		1


	//----- nvinfo : EIATTR_EXIT_INSTR_OFFSETS
	.align		4
        /*0038*/ 	.byte	0x04, 0x1c
        /*003a*/ 	.short	(.L_1505 - .L_1504)


	//   ....[0]....
.L_1504:
        /*003c*/ 	.word	0x000000d0


	//   ....[1]....
        /*0040*/ 	.word	0x000019b0


	//   ....[2]....
        /*0044*/ 	.word	0x00001a20


	//   ....[3]....
        /*0048*/ 	.word	0x00002740


	//   ....[4]....
        /*004c*/ 	.word	0x00003340


	//----- nvinfo : EIATTR_MAX_THREADS
	.align		4
.L_1505:
        /*0050*/ 	.byte	0x04, 0x05
        /*0052*/ 	.short	(.L_1507 - .L_1506)
.L_1506:
        /*0054*/ 	.word	0x00000100
        /*0058*/ 	.word	0x00000001
        /*005c*/ 	.word	0x00000001


	//----- nvinfo : EIATTR_CRS_STACK_SIZE
	.align		4
.L_1507:
        /*0060*/ 	.byte	0x04, 0x1e
        /*0062*/ 	.short	(.L_1509 - .L_1508)
.L_1508:
        /*0064*/ 	.word	0x00000000


	//----- nvinfo : EIATTR_CBANK_PARAM_SIZE
	.align		4
.L_1509:
        /*0068*/ 	.byte	0x03, 0x19
        /*006a*/ 	.short	0x0070


	//----- nvinfo : EIATTR_PARAM_CBANK
	.align		4
        /*006c*/ 	.byte	0x04, 0x0a
        /*006e*/ 	.short	(.L_1511 - .L_1510)
	.align		4
.L_1510:
        /*0070*/ 	.word	index@(.nv.constant0._ZN3cub18CUB_300001_SM_10006detail8for_each13static_kernelINS2_12policy_hub_t12policy_500_tElNS2_12op_wrapper_tIlZZZZZN2at6native36add_out_dense_sparse_compressed_cudaERNS7_6TensorERKS9_SC_RKN3c106ScalarEENKUlvE_clEvENKUlvE10_clEvENKUlvE_clEvENKUlvE0_clEvEUllE_N6thrust24THRUST_300001_SM_1000_NS17counting_iteratorIlNSN_11use_defaultESP_SP_EEEEEEvT0_T1_)
        /*0074*/ 	.short	0x0380
        /*0076*/ 	.short	0x0070


	//----- nvinfo : EIATTR_SW_WAR
	.align		4
.L_1511:
        /*0078*/ 	.byte	0x04, 0x36
        /*007a*/ 	.short	(.L_1513 - .L_1512)
.L_1512:
        /*007c*/ 	.word	0x00000008
.L_1513:


//--------------------- .nv.info._ZN3cub18CUB_300001_SM_10006detail8for_each13static_kernelINS2_12policy_hub_t12policy_500_tElNS2_12op_wrapper_tIlZZZZZN2at6native36add_out_dense_sparse_compressed_cudaERNS7_6TensorERKS9_SC_RKN3c106ScalarEENKUlvE_clEvENKUlvE10_clEvENKUlvE_clEvENKUlvE_clEvEUllE_N6thrust24THRUST_300001_SM_1000_NS17counting_iteratorIlNSN_11use_defaultESP_SP_EEEEEEvT0_T1_ --------------------------
	.section	.nv.info._ZN3cub18CUB_300001_SM_10006detail8for_each13static_kernelINS2_12policy_hub_t12policy_500_tElNS2_12op_wrapper_tIlZZZZZN2at6native36add_out_dense_sparse_compressed_cudaERNS7_6TensorERKS9_SC_RKN3c106ScalarEENKUlvE_clEvENKUlvE10_clEvENKUlvE_clEvENKUlvE_clEvEUllE_N6thrust24THRUST_300001_SM_1000_NS17counting_iteratorIlNSN_11use_defaultESP_SP_EEEEEEvT0_T1_,"",@"SHT_CUDA_INFO"
	.sectionflags	@""
	.align	4


	//----- nvinfo : EIATTR_CUDA_API_VERSION
	.align		4
        /*0000*/ 	.byte	0x04, 0x37
        /*0002*/ 	.short	(.L_1515 - .L_1514)
.L_1514:
        /*0004*/ 	.word	0x00000082


	//----- nvinfo : EIATTR_KPARAM_INFO
	.align		4
.L_1515:
        /*0008*/ 	.byte	0x04, 0x17
        /*000a*/ 	.short	(.L_1517 - .L_1516)
.L_1516:
        /*000c*/ 	.word	0x00000000
        /*0010*/ 	.short	0x0001
        /*0012*/ 	.short	0x0008
        /*0014*/ 	.byte	0x00, 0xf0, 0xa1, 0x01


	//----- nvinfo : EIATTR_KPARAM_INFO
	.align		4
.L_1517:
        /*0018*/ 	.byte	0x04, 0x17
        /*001a*/ 	.short	(.L_1519 - .L_1518)
.L_1518:
        /*001c*/ 	.word	0x00000000
        /*0020*/ 	.short	0x0000
        /*0022*/ 	.short	0x0000
        /*0024*/ 	.byte	0x00, 0xf0, 0x21, 0x00


	//----- nvinfo : EIATTR_SPARSE_MMA_MASK
	.align		4
.L_1519:
        /*0028*/ 	.byte	0x03, 0x50
        /*002a*/ 	.short	0x0000


	//----- nvinfo : EIATTR_MAXREG_COUNT
	.align		4
        /*002c*/ 	.byte	0x03, 0x1b
        /*002e*/ 	.short	0x00ff


	//----- nvinfo : EIATTR_MERCURY_ISA_VERSION
	.align		4
        /*0030*/ 	.byte	0x03, 0x5f
        /*0032*/ 	.short	0x0101


	//----- nvinfo : EIATTR_VRC_CTA_INIT_COUNT
	.align		4
        /*0034*/ 	.byte	0x02, 0x4a
	.zero		1
	.zero		1


	//----- nvinfo : EIATTR_EXIT_INSTR_OFFSETS
	.align		4
        /*0038*/ 	.byte	0x04, 0x1c
        /*003a*/ 	.short	(.L_1521 - .L_1520)


	//   ....[0]....
.L_1520:
        /*003c*/ 	.word	0x000000d0


	//   ....[1]....
        /*0040*/ 	.word	0x000019c0


	//   ....[2]....
        /*0044*/ 	.word	0x00001a00


	//   ....[3]....
        /*0048*/ 	.word	0x00002700


	//   ....[4]....
        /*004c*/ 	.word	0x000032f0


	//----- nvinfo : EIATTR_MAX_THREADS
	.align		4
.L_1521:
        /*0050*/ 	.byte	0x04, 0x05
        /*0052*/ 	.short	(.L_1523 - .L_1522)
.L_1522:
        /*0054*/ 	.word	0x00000100
        /*0058*/ 	.word	0x00000001
        /*005c*/ 	.word	0x00000001


	//----- nvinfo : EIATTR_CRS_STACK_SIZE
	.align		4
.L_1523:
        /*0060*/ 	.byte	0x04, 0x1e
        /*0062*/ 	.short	(.L_1525 - .L_1524)
.L_1524:
        /*0064*/ 	.word	0x00000000


	//----- nvinfo : EIATTR_CBANK_PARAM_SIZE
	.align		4
.L_1525:
        /*0068*/ 	.byte	0x03, 0x19
        /*006a*/ 	.short	0x0070


	//----- nvinfo : EIATTR_PARAM_CBANK
	.align		4
        /*006c*/ 	.byte	0x04, 0x0a
        /*006e*/ 	.short	(.L_1527 - .L_1526)
	.align		4
.L_1526:
        /*0070*/ 	.word	index@(.nv.constant0._ZN3cub18CUB_300001_SM_10006detail8for_each13static_kernelINS2_12policy_hub_t12policy_500_tElNS2_12op_wrapper_tIlZZZZZN2at6native36add_out_dense_sparse_compressed_cudaERNS7_6TensorERKS9_SC_RKN3c106ScalarEENKUlvE_clEvENKUlvE10_clEvENKUlvE_clEvENKUlvE_clEvEUllE_N6thrust24THRUST_300001_SM_1000_NS17counting_iteratorIlNSN_11use_defaultESP_SP_EEEEEEvT0_T1_)
        /*0074*/ 	.short	0x0380
        /*0076*/ 	.short	0x0070


	//----- nvinfo : EIATTR_SW_WAR
	.align		4
.L_1527:
        /*0078*/ 	.byte	0x04, 0x36
        /*007a*/ 	.short	(.L_1529 - .L_1528)
.L_1528:
        /*007c*/ 	.word	0x00000008
.L_1529:


//--------------------- .nv.info._ZN3cub18CUB_300001_SM_10006detail8for_each13static_kernelINS2_12policy_hub_t12policy_500_tElNS2_12op_wrapper_tIlZZZZZN2at6native36add_out_dense_sparse_compressed_cudaERNS7_6TensorERKS9_SC_RKN3c106ScalarEENKUlvE_clEvENKUlvE9_clEvENKUlvE_clEvENKUlvE0_clEvEUllE_N6thrust24THRUST_300001_SM_1000_NS17counting_iteratorIlNSN_11use_defaultESP_SP_EEEEEEvT0_T1_ --------------------------
	.section	.nv.info._ZN3cub18CUB_300001_SM_10006detail8for_each13static_kernelINS2_12policy_hub_t12policy_500_tElNS2_12op_wrapper_tIlZZZZZN2at6native36add_out_dense_sparse_compressed_cudaERNS7_6TensorERKS9_SC_RKN3c106ScalarEENKUlvE_clEvENKUlvE9_clEvENKUlvE_clEvENKUlvE0_clEvEUllE_N6thrust24THRUST_300001_SM_1000_NS17counting_iteratorIlNSN_11use_defaultESP_SP_EEEEEEvT0_T1_,"",@"SHT_CUDA_INFO"
	.sectionflags	@""
	.align	4


	//----- nvinfo : EIATTR_CUDA_API_VERSION
	.align		4
        /*0000*/ 	.byte	0x04, 0x37
        /*0002*/ 	.short	(.L_1531 - .L_1530)
.L_1530:
        /*0004*/ 	.word	0x00000082


	//----- nvinfo : EIATTR_KPARAM_INFO
	.align		4
.L_1531:
        /*0008*/ 	.byte	0x04, 0x17
        /*000a*/ 	.short	(.L_1533 - .L_1532)
.L_1532:
        /*000c*/ 	.word	0x00000000
        /*0010*/ 	.short	0x0001
        /*0012*/ 	.short	0x0008
        /*0014*/ 	.byte	0x00, 0xf0, 0xa1, 0x01


	//----- nvinfo : EIATTR_KPARAM_INFO
	.align		4
.L_1533:
        /*0018*/ 	.byte	0x04, 0x17
        /*001a*/ 	.short	(.L_1535 - .L_1534)
.L_1534:
        /*001c*/ 	.word	0x00000000
        /*0020*/ 	.short	0x0000
        /*0022*/ 	.short	0x0000
        /*0024*/ 	.byte	0x00, 0xf0, 0x21, 0x00


	//----- nvinfo : EIATTR_SPARSE_MMA_MASK
	.align		4
.L_1535:
        /*0028*/ 	.byte	0x03, 0x50
        /*002a*/ 	.short	0x0000


	//----- nvinfo : EIATTR_MAXREG_COUNT
	.align		4
        /*002c*/ 	.byte	0x03, 0x1b
        /*002e*/ 	.short	0x00ff


	//----- nvinfo : EIATTR_MERCURY_ISA_VERSION
	.align		4
        /*0030*/ 	.byte	0x03, 0x5f
        /*0032*/ 	.short	0x0101


	//----- nvinfo : EIATTR_VRC_CTA_INIT_COUNT
	.align		4
        /*0034*/ 	.byte	0x02, 0x4a
	.zero		1
	.zero		1


	//----- nvinfo : EIATTR_EXIT_INSTR_OFFSETS
	.align		4
        /*0038*/ 	.byte	0x04, 0x1c
        /*003a*/ 	.short	(.L_1537 - .L_1536)


	//   ....[0]....
.L_1536:
        /*003c*/ 	.word	0x000000d0


	//   ....[1]....
        /*0040*/ 	.word	0x00001e70


	//   ....[2]....
        /*0044*/ 	.word	0x00001ee0


	//   ....[3]....
        /*0048*/ 	.word	0x00002e20


	//   ....[4]....
        /*004c*/ 	.word	0x00003c70


	//----- nvinfo : EIATTR_MAX_THREADS
	.align		4
.L_1537:
        /*0050*/ 	.byte	0x04, 0x05
        /*0052*/ 	.short	(.L_1539 - .L_1538)
.L_1538:
        /*0054*/ 	.word	0x00000100
        /*0058*/ 	.word	0x00000001
        /*005c*/ 	.word	0x00000001


	//----- nvinfo : EIATTR_CRS_STACK_SIZE
	.align		4
.L_1539:
        /*0060*/ 	.byte	0x04, 0x1e
        /*0062*/ 	.short	(.L_1541 - .L_1540)
.L_1540:
        /*0064*/ 	.word	0x00000000


	//----- nvinfo : EIATTR_CBANK_PARAM_SIZE
	.align		4
.L_1541:
        /*0068*/ 	.byte	0x03, 0x19
        /*006a*/ 	.short	0x0070


	//----- nvinfo : EIATTR_PARAM_CBANK
	.align		4
        /*006c*/ 	.byte	0x04, 0x0a
        /*006e*/ 	.short	(.L_1543 - .L_1542)
	.align		4
.L_1542:
        /*0070*/ 	.word	index@(.nv.constant0._ZN3cub18CUB_300001_SM_10006detail8for_each13static_kernelINS2_12policy_hub_t12policy_500_tElNS2_12op_wrapper_tIlZZZZZN2at6native36add_out_dense_sparse_compressed_cudaERNS7_6TensorERKS9_SC_RKN3c106ScalarEENKUlvE_clEvENKUlvE9_clEvENKUlvE_clEvENKUlvE0_clEvEUllE_N6thrust24THRUST_300001_SM_1000_NS17counting_iteratorIlNSN_11use_defaultESP_SP_EEEEEEvT0_T1_)
        /*0074*/ 	.short	0x0380
        /*0076*/ 	.short	0x0070


	//----- nvinfo : EIATTR_SW_WAR
	.align		4
.L_1543:
        /*0078*/ 	.byte	0x04, 0x36
        /*007a*/ 	.short	(.L_1545 - .L_1544)
.L_1544:
        /*007c*/ 	.word	0x00000008
.L_1545:


//--------------------- .nv.info._ZN3cub18CUB_300001_SM_10006detail8for_each13static_kernelINS2_12policy_hub_t12policy_500_tElNS2_12op_wrapper_tIlZZZZZN2at6native36add_out_dense_sparse_compressed_cudaERNS7_6TensorERKS9_SC_RKN3c106ScalarEENKUlvE_clEvENKUlvE9_clEvENKUlvE_clEvENKUlvE_clEvEUllE_N6thrust24THRUST_300001_SM_1000_NS17counting_iteratorIlNSN_11use_defaultESP_SP_EEEEEEvT0_T1_ --------------------------
	.section	.nv.info._ZN3cub18CUB_300001_SM_10006detail8for_each13static_kernelINS2_12policy_hub_t12policy_500_tElNS2_12op_wrapper_tIlZZZZZN2at6native36add_out_dense_sparse_compressed_cudaERNS7_6TensorERKS9_SC_RKN3c106ScalarEENKUlvE_clEvENKUlvE9_clEvENKUlvE_clEvENKUlvE_clEvEUllE_N6thrust24THRUST_300001_SM_1000_NS17counting_iteratorIlNSN_11use_defaultESP_SP_EEEEEEvT0_T1_,"",@"SHT_CUDA_INFO"
	.sectionflags	@""
	.align	4


	//----- nvinfo : EIATTR_CUDA_API_VERSION
	.align		4
        /*0000*/ 	.byte	0x04, 0x37
        /*0002*/ 	.short	(.L_1547 - .L_1546)
.L_1546:
        /*0004*/ 	.word	0x00000082


	//----- nvinfo : EIATTR_KPARAM_INFO
	.align		4
.L_1547:
        /*0008*/ 	.byte	0x04, 0x17
        /*000a*/ 	.short	(.L_1549 - .L_1548)
.L_1548:
        /*000c*/ 	.word	0x00000000
        /*0010*/ 	.short	0x0001
        /*0012*/ 	.short	0x0008
        /*0014*/ 	.byte	0x00, 0xf0, 0xa1, 0x01


	//----- nvinfo : EIATTR_KPARAM_INFO
	.align		4
.L_1549:
        /*0018*/ 	.byte	0x04, 0x17
        /*001a*/ 	.short	(.L_1551 - .L_1550)
.L_1550:
        /*001c*/ 	.word	0x00000000
        /*0020*/ 	.short	0x0000
        /*0022*/ 	.short	0x0000
        /*0024*/ 	.byte	0x00, 0xf0, 0x21, 0x00


	//----- nvinfo : EIATTR_SPARSE_MMA_MASK
	.align		4
.L_1551:
        /*0028*/ 	.byte	0x03, 0x50
        /*002a*/ 	.short	0x0000


	//----- nvinfo : EIATTR_MAXREG_COUNT
	.align		4
        /*002c*/ 	.byte	0x03, 0x1b
        /*002e*/ 	.short	0x00ff


	//----- nvinfo : EIATTR_MERCURY_ISA_VERSION
	.align		4
        /*0030*/ 	.byte	0x03, 0x5f
        /*0032*/ 	.short	0x0101


	//----- nvinfo : EIATTR_VRC_CTA_INIT_COUNT
	.align		4
        /*0034*/ 	.byte	0x02, 0x4a
	.zero		1
	.zero		1


	//----- nvinfo : EIATTR_EXIT_INSTR_OFFSETS
	.align		4
        /*0038*/ 	.byte	0x04, 0x1c
        /*003a*/ 	.short	(.L_1553 - .L_1552)


	//   ....[0]....
.L_1552:
        /*003c*/ 	.word	0x000000d0


	//   ....[1]....
        /*0040*/ 	.word	0x00001e20


	//   ....[2]....
        /*0044*/ 	.word	0x00001e60


	//   ....[3]....
        /*0048*/ 	.word	0x00002d70


	//   ....[4]....
        /*004c*/ 	.word	0x00003ba0


	//----- nvinfo : EIATTR_MAX_THREADS
	.align		4
.L_1553:
        /*0050*/ 	.byte	0x04, 0x05
        /*0052*/ 	.short	(.L_1555 - .L_1554)
.L_1554:
        /*0054*/ 	.word	0x00000100
        /*0058*/ 	.word	0x00000001
        /*005c*/ 	.word	0x00000001


	//----- nvinfo : EIATTR_CRS_STACK_SIZE
	.align		4
.L_1555:
        /*0060*/ 	.byte	0x04, 0x1e
        /*0062*/ 	.short	(.L_1557 - .L_1556)
.L_1556:
        /*0064*/ 	.word	0x00000000


	//----- nvinfo : EIATTR_CBANK_PARAM_SIZE
	.align		4
.L_1557:
        /*0068*/ 	.byte	0x03, 0x19
        /*006a*/ 	.short	0x0070


	//----- nvinfo : EIATTR_PARAM_CBANK
	.align		4
        /*006c*/ 	.byte	0x04, 0x0a
        /*006e*/ 	.short	(.L_1559 - .L_1558)
	.align		4
.L_1558:
        /*0070*/ 	.word	index@(.nv.constant0._ZN3cub18CUB_300001_SM_10006detail8for_each13static_kernelINS2_12policy_hub_t12policy_500_tElNS2_12op_wrapper_tIlZZZZZN2at6native36add_out_dense_sparse_compressed_cudaERNS7_6TensorERKS9_SC_RKN3c106ScalarEENKUlvE_clEvENKUlvE9_clEvENKUlvE_clEvENKUlvE_clEvEUllE_N6thrust24THRUST_300001_SM_1000_NS17counting_iteratorIlNSN_11use_defaultESP_SP_EEEEEEvT0_T1_)
        /*0074*/ 	.short	0x0380
        /*0076*/ 	.short	0x0070


	//----- nvinfo : EIATTR_SW_WAR
	.align		4
.L_1559:
        /*0078*/ 	.byte	0x04, 0x36
        /*007a*/ 	.short	(.L_1561 - .L_1560)
.L_1560:
        /*007c*/ 	.word	0x00000008
.L_1561:


//--------------------- .nv.info._ZN3cub18CUB_300001_SM_10006detail8for_each13static_kernelINS2_12policy_hub_t12policy_500_tElNS2_12op_wrapper_tIlZZZZZN2at6native36add_out_dense_sparse_compressed_cudaERNS7_6TensorERKS9_SC_RKN3c106ScalarEENKUlvE_clEvENKUlvE8_clEvENKUlvE_clEvENKUlvE0_clEvEUllE_N6thrust24THRUST_300001_SM_1000_NS17counting_iteratorIlNSN_11use_defaultESP_SP_EEEEEEvT0_T1_ --------------------------
	.section	.nv.info._ZN3cub18CUB_300001_SM_10006detail8for_each13static_kernelINS2_12policy_hub_t12policy_500_tElNS2_12op_wrapper_tIlZZZZZN2at6native36add_out_dense_sparse_compressed_cudaERNS7_6TensorERKS9_SC_RKN3c106ScalarEENKUlvE_clEvENKUlvE8_clEvENKUlvE_clEvENKUlvE0_clEvEUllE_N6thrust24THRUST_300001_SM_1000_NS17counting_iteratorIlNSN_11use_defaultESP_SP_EEEEEEvT0_T1_,"",@"SHT_CUDA_INFO"
	.sectionflags	@""
	.align	4


	//----- nvinfo : EIATTR_CUDA_API_VERSION
	.align		4
        /*0000*/ 	.byte	0x04, 0x37
        /*0002*/ 	.short	(.L_1563 - .L_1562)
.L_1562:
        /*0004*/ 	.word	0x00000082


	//----- nvinfo : EIATTR_KPARAM_INFO
	.align		4
.L_1563:
        /*0008*/ 	.byte	0x04, 0x17
        /*000a*/ 	.short	(.L_1565 - .L_1564)
.L_1564:
        /*000c*/ 	.word	0x00000000
        /*0010*/ 	.short	0x0001
        /*0012*/ 	.short	0x0008
        /*0014*/ 	.byte	0x00, 0xf0, 0xa1, 0x01


	//----- nvinfo : EIATTR_KPARAM_INFO
	.align		4
.L_1565:
        /*0018*/ 	.byte	0x04, 0x17
        /*001a*/ 	.short	(.L_1567 - .L_1566)
.L_1566:
        /*001c*/ 	.word	0x00000000
        /*0020*/ 	.short	0x0000
        /*0022*/ 	.short	0x0000
        /*0024*/ 	.byte	0x00, 0xf0, 0x21, 0x00


	//----- nvinfo : EIATTR_SPARSE_MMA_MASK
	.align		4
.L_1567:
        /*0028*/ 	.byte	0x03, 0x50
        /*002a*/ 	.short	0x0000


	//----- nvinfo : EIATTR_MAXREG_COUNT
	.align		4
        /*002c*/ 	.byte	0x03, 0x1b
        /*002e*/ 	.short	0x00ff


	//----- nvinfo : EIATTR_MERCURY_ISA_VERSION
	.align		4
        /*0030*/ 	.byte	0x03, 0x5f
        /*0032*/ 	.short	0x0101


	//----- nvinfo : EIATTR_VRC_CTA_INIT_COUNT
	.align		4
        /*0034*/ 	.byte	0x02, 0x4a
	.zero		1
	.zero		1


	//----- nvinfo : EIATTR_EXIT_INSTR_OFFSETS
	.align		4
        /*0038*/ 	.byte	0x04, 0x1c
        /*003a*/ 	.short	(.L_1569 - .L_1568)


	//   ....[0]....
.L_1568:
        /*003c*/ 	.word	0x000000d0


	//   ....[1]....
        /*0040*/ 	.word	0x00002540


	//   ....[2]....
        /*0044*/ 	.word	0x000025b0


	//   ....[3]....
        /*0048*/ 	.word	0x00003870


	//   ....[4]....
        /*004c*/ 	.word	0x00004a30


	//----- nvinfo : EIATTR_MAX_THREADS
	.align		4
.L_1569:
        /*0050*/ 	.byte	0x04, 0x05
        /*0052*/ 	.short	(.L_1571 - .L_1570)
.L_1570:
        /*0054*/ 	.word	0x00000100
        /*0058*/ 	.word	0x00000001
        /*005c*/ 	.word	0x00000001


	//----- nvinfo : EIATTR_CRS_STACK_SIZE
	.align		4
.L_1571:
        /*0060*/ 	.byte	0x04, 0x1e
        /*0062*/ 	.short	(.L_1573 - .L_1572)
.L_1572:
        /*0064*/ 	.word	0x00000000


	//----- nvinfo : EIATTR_CBANK_PARAM_SIZE
	.align		4
.L_1573:
        /*0068*/ 	.byte	0x03, 0x19
        /*006a*/ 	.short	0x0070


	//----- nvinfo : EIATTR_PARAM_CBANK
	.align		4
        /*006c*/ 	.byte	0x04, 0x0a
        /*006e*/ 	.short	(.L_1575 - .L_1574)
	.align		4
.L_1574:
        /*0070*/ 	.word	index@(.nv.constant0._ZN3cub18CUB_300001_SM_10006detail8for_each13static_kernelINS2_12policy_hub_t12policy_500_tElNS2_12op_wrapper_tIlZZZZZN2at6native36add_out_dense_sparse_compressed_cudaERNS7_6TensorERKS9_SC_RKN3c106ScalarEENKUlvE_clEvENKUlvE8_clEvENKUlvE_clEvENKUlvE0_clEvEUllE_N6thrust24THRUST_300001_SM_1000_NS17counting_iteratorIlNSN_11use_defaultESP_SP_EEEEEEvT0_T1_)
        /*0074*/ 	.short	0x0380
        /*0076*/ 	.short	0x0070


	//----- nvinfo : EIATTR_SW_WAR
	.align		4
.L_1575:
        /*0078*/ 	.byte	0x04, 0x36
        /*007a*/ 	.short	(.L_1577 - .L_1576)
.L_1576:
        /*007c*/ 	.word	0x00000008
.L_1577:


//--------------------- .nv.info._ZN3cub18CUB_300001_SM_10006detail8for_each13static_kernelINS2_12policy_hub_t12policy_500_tElNS2_12op_wrapper_tIlZZZZZN2at6native36add_out_dense_sparse_compressed_cudaERNS7_6TensorERKS9_SC_RKN3c106ScalarEENKUlvE_clEvENKUlvE8_clEvENKUlvE_clEvENKUlvE_clEvEUllE_N6thrust24THRUST_300001_SM_1000_NS17counting_iteratorIlNSN_11use_defaultESP_SP_EEEEEEvT0_T1_ --------------------------
	.section	.nv.info._ZN3cub18CUB_300001_SM_10006detail8for_each13static_kernelINS2_12policy_hub_t12policy_500_tElNS2_12op_wrapper_tIlZZZZZN2at6native36add_out_dense_sparse_compressed_cudaERNS7_6TensorERKS9_SC_RKN3c106ScalarEENKUlvE_clEvENKUlvE8_clEvENKUlvE_clEvENKUlvE_clEvEUllE_N6thrust24THRUST_300001_SM_1000_NS17counting_iteratorIlNSN_11use_defaultESP_SP_EEEEEEvT0_T1_,"",@"SHT_CUDA_INFO"
	.sectionflags	@""
	.align	4


	//----- nvinfo : EIATTR_CUDA_API_VERSION
	.align		4
        /*0000*/ 	.byte	0x04, 0x37
        /*0002*/ 	.short	(.L_1579 - .L_1578)
.L_1578:
        /*0004*/ 	.word	0x00000082


	//----- nvinfo : EIATTR_KPARAM_INFO
	.align		4
.L_1579:
        /*0008*/ 	.byte	0x04, 0x17
        /*000a*/ 	.short	(.L_1581 - .L_1580)
.L_1580:
        /*000c*/ 	.word	0x00000000
        /*0010*/ 	.short	0x0001
        /*0012*/ 	.short	0x0008
        /*0014*/ 	.byte	0x00, 0xf0, 0xa1, 0x01


	//----- nvinfo : EIATTR_KPARAM_INFO
	.align		4
.L_1581:
        /*0018*/ 	.byte	0x04, 0x17
        /*001a*/ 	.short	(.L_1583 - .L_1582)
.L_1582:
        /*001c*/ 	.word	0x00000000
        /*0020*/ 	.short	0x0000
        /*0022*/ 	.short	0x0000
        /*0024*/ 	.byte	0x00, 0xf0, 0x21, 0x00


	//----- nvinfo : EIATTR_SPARSE_MMA_MASK
	.align		4
.L_1583:
        /*0028*/ 	.byte	0x03, 0x50
        /*002a*/ 	.short	0x0000


	//----- nvinfo : EIATTR_MAXREG_COUNT
	.align		4
        /*002c*/ 	.byte	0x03, 0x1b
        /*002e*/ 	.short	0x00ff


	//----- nvinfo : EIATTR_MERCURY_ISA_VERSION
	.align		4
        /*0030*/ 	.byte	0x03, 0x5f
        /*0032*/ 	.short	0x0101


	//----- nvinfo : EIATTR_VRC_CTA_INIT_COUNT
	.align		4
        /*0034*/ 	.byte	0x02, 0x4a
	.zero		1
	.zero		1


	//----- nvinfo : EIATTR_EXIT_INSTR_OFFSETS
	.align		4
        /*0038*/ 	.byte	0x04, 0x1c
        /*003a*/ 	.short	(.L_1585 - .L_1584)


	//   ....[0]....
.L_1584:
        /*003c*/ 	.word	0x000000d0


	//   ....[1]....
        /*0040*/ 	.word	0x000024f0


	//   ....[2]....
        /*0044*/ 	.word	0x00002530


	//   ....[3]....
        /*0048*/ 	.word	0x00003790


	//   ....[4]....
        /*004c*/ 	.word	0x00004900


	//----- nvinfo : EIATTR_MAX_THREADS
	.align		4
.L_1585:
        /*0050*/ 	.byte	0x04, 0x05
        /*0052*/ 	.short	(.L_1587 - .L_1586)
.L_1586:
        /*0054*/ 	.word	0x00000100
        /*0058*/ 	.word	0x00000001
        /*005c*/ 	.word	0x00000001


	//----- nvinfo : EIATTR_CRS_STACK_SIZE
	.align		4
.L_1587:
        /*0060*/ 	.byte	0x04, 0x1e
        /*0062*/ 	.short	(.L_1589 - .L_1588)
.L_1588:
        /*0064*/ 	.word	0x00000000


	//----- nvinfo : EIATTR_CBANK_PARAM_SIZE
	.align		4
.L_1589:
        /*0068*/ 	.byte	0x03, 0x19
        /*006a*/ 	.short	0x0070


	//----- nvinfo : EIATTR_PARAM_CBANK
	.align		4
        /*006c*/ 	.byte	0x04, 0x0a
        /*006e*/ 	.short	(.L_1591 - .L_1590)
	.align		4
.L_1590:
        /*0070*/ 	.word	index@(.nv.constant0._ZN3cub18CUB_300001_SM_10006detail8for_each13static_kernelINS2_12policy_hub_t12policy_500_tElNS2_12op_wrapper_tIlZZZZZN2at6native36add_out_dense_sparse_compressed_cudaERNS7_6TensorERKS9_SC_RKN3c106ScalarEENKUlvE_clEvENKUlvE8_clEvENKUlvE_clEvENKUlvE_clEvEUllE_N6thrust24THRUST_300001_SM_1000_NS17counting_iteratorIlNSN_11use_defaultESP_SP_EEEEEEvT0_T1_)
        /*0074*/ 	.short	0x0380
        /*0076*/ 	.short	0x0070


	//----- nvinfo : EIATTR_SW_WAR
	.align		4
.L_1591:
        /*0078*/ 	.byte	0x04, 0x36
        /*007a*/ 	.short	(.L_1593 - .L_1592)
.L_1592:
        /*007c*/ 	.word	0x00000008
.L_1593:


//--------------------- .nv.info._ZN3cub18CUB_300001_SM_10006detail8for_each13static_kernelINS2_12policy_hub_t12policy_500_tElNS2_12op_wrapper_tIlZZZZZN2at6native36add_out_dense_sparse_compressed_cudaERNS7_6TensorERKS9_SC_RKN3c106ScalarEENKUlvE_clEvENKUlvE7_clEvENKUlvE_clEvENKUlvE0_clEvEUllE_N6thrust24THRUST_300001_SM_1000_NS17counting_iteratorIlNSN_11use_defaultESP_SP_EEEEEEvT0_T1_ --------------------------
	.section	.nv.info._ZN3cub18CUB_300001_SM_10006detail8for_each13static_kernelINS2_12policy_hub_t12policy_500_tElNS2_12op_wrapper_tIlZZZZZN2at6native36add_out_dense_sparse_compressed_cudaERNS7_6TensorERKS9_SC_RKN3c106ScalarEENKUlvE_clEvENKUlvE7_clEvENKUlvE_clEvENKUlvE0_clEvEUllE_N6thrust24THRUST_300001_SM_1000_NS17counting_iteratorIlNSN_11use_defaultESP_SP_EEEEEEvT0_T1_,"",@"SHT_CUDA_INFO"
	.sectionflags	@""
	.align	4


	//----- nvinfo : EIATTR_CUDA_API_VERSION
	.align		4
        /*0000*/ 	.byte	0x04, 0x37
        /*0002*/ 	.short	(.L_1595 - .L_1594)
.L_1594:
        /*0004*/ 	.word	0x00000082


	//----- nvinfo : EIATTR_KPARAM_INFO
	.align		4
.L_1595:
        /*0008*/ 	.byte	0x04, 0x17
        /*000a*/ 	.short	(.L_1597 - .L_1596)
.L_1596:
        /*000c*/ 	.word	0x00000000
        /*0010*/ 	.short	0x0001
        /*0012*/ 	.short	0x0008
        /*0014*/ 	.byte	0x00, 0xf0, 0xa1, 0x01


	//----- nvinfo : EIATTR_KPARAM_INFO
	.align		4
.L_1597:
        /*0018*/ 	.byte	0x04, 0x17
        /*001a*/ 	.short	(.L_1599 - .L_1598)
.L_1598:
        /*001c*/ 	.word	0x00000000
        /*0020*/ 	.short	0x0000
        /*0022*/ 	.short	0x0000
        /*0024*/ 	.byte	0x00, 0xf0, 0x21, 0x00


	//----- nvinfo : EIATTR_SPARSE_MMA_MASK
	.align		4
.L_1599:
        /*0028*/ 	.byte	0x03, 0x50
        /*002a*/ 	.short	0x0000


	//----- nvinfo : EIATTR_MAXREG_COUNT
	.align		4
        /*002c*/ 	.byte	0x03, 0x1b
        /*002e*/ 	.short	0x00ff


	//----- nvinfo : EIATTR_ANNOTATIONS
	.align		4
        /*0030*/ 	.byte	0x04, 0x55
        /*0032*/ 	.short	(.L_1601 - .L_1600)


	//   ....[0]....
.L_1600:
        /*0034*/ 	.word	0x00000001
        /*0038*/ 	.byte	0x30, 0x0f, 0x00, 0x00, 0x01, 0x00, 0x00, 0x00, 0x60, 0x0f, 0x00, 0x00, 0x01, 0x00, 0x00, 0x00
        /*0048*/ 	.byte	0xa0, 0x10, 0x00, 0x00, 0x01, 0x00, 0x00, 0x00, 0xc0, 0x10, 0x00, 0x00


	//----- nvinfo : EIATTR_MERCURY_ISA_VERSION
	.align		4
.L_1601:
        /*0054*/ 	.byte	0x03, 0x5f
        /*0056*/ 	.short	0x0101


	//----- nvinfo : EIATTR_VRC_CTA_INIT_COUNT
	.align		4
        /*0058*/ 	.byte	0x02, 0x4a
	.zero		1
	.zero		1


	//----- nvinfo : EIATTR_EXIT_INSTR_OFFSETS
	.align		4
        /*005c*/ 	.byte	0x04, 0x1c
        /*005e*/ 	.short	(.L_1603 - .L_1602)


	//   ....[0]....
.L_1602:
        /*0060*/ 	.word	0x000000e0


	//   ....[1]....
        /*0064*/ 	.word	0x00001d80


	//   ....[2]....
        /*0068*/ 	.word	0x00001df0


	//   ....[3]....
        /*006c*/ 	.word	0x00002cd0


	//   ....[4]....
        /*0070*/ 	.word	0x00003a80


	//----- nvinfo : EIATTR_MAX_THREADS
	.align		4
.L_1603:
        /*0074*/ 	.byte	0x04, 0x05
        /*0076*/ 	.short	(.L_1605 - .L_1604)
.L_1604:
        /*0078*/ 	.word	0x00000100
        /*007c*/ 	.word	0x00000001
        /*0080*/ 	.word	0x00000001


	//----- nvinfo : EIATTR_CRS_STACK_SIZE
	.align		4
.L_1605:
        /*0084*/ 	.byte	0x04, 0x1e
        /*0086*/ 	.short	(.L_1607 - .L_1606)
.L_1606:
        /*0088*/ 	.word	0x00000000


	//----- nvinfo : EIATTR_CBANK_PARAM_SIZE
	.align		4
.L_1607:
        /*008c*/ 	.byte	0x03, 0x19
        /*008e*/ 	.short	0x0070


	//----- nvinfo : EIATTR_PARAM_CBANK
	.align		4
        /*0090*/ 	.byte	0x04, 0x0a
        /*0092*/ 	.short	(.L_1609 - .L_1608)
	.align		4
.L_1608:
        /*0094*/ 	.word	index@(.nv.constant0._ZN3cub18CUB_300001_SM_10006detail8for_each13static_kernelINS2_12policy_hub_t12policy_500_tElNS2_12op_wrapper_tIlZZZZZN2at6native36add_out_dense_sparse_compressed_cudaERNS7_6TensorERKS9_SC_RKN3c106ScalarEENKUlvE_clEvENKUlvE7_clEvENKUlvE_clEvENKUlvE0_clEvEUllE_N6thrust24THRUST_300001_SM_1000_NS17counting_iteratorIlNSN_11use_defaultESP_SP_EEEEEEvT0_T1_)
        /*0098*/ 	.short	0x0380
        /*009a*/ 	.short	0x0070


	//----- nvinfo : EIATTR_SW_WAR
	.align		4
.L_1609:
        /*009c*/ 	.byte	0x04, 0x36
        /*009e*/ 	.short	(.L_1611 - .L_1610)
.L_1610:
        /*00a0*/ 	.word	0x00000008
.L_1611:


//--------------------- .nv.info._ZN3cub18CUB_300001_SM_10006detail8for_each13static_kernelINS2_12policy_hub_t12policy_500_tElNS2_12op_wrapper_tIlZZZZZN2at6native36add_out_dense_sparse_compressed_cudaERNS7_6TensorERKS9_SC_RKN3c106ScalarEENKUlvE_clEvENKUlvE7_clEvENKUlvE_clEvENKUlvE_clEvEUllE_N6thrust24THRUST_300001_SM_1000_NS17counting_iteratorIlNSN_11use_defaultESP_SP_EEEEEEvT0_T1_ --------------------------
	.section	.nv.info._ZN3cub18CUB_300001_SM_10006detail8for_each13static_kernelINS2_12policy_hub_t12policy_500_tElNS2_12op_wrapper_tIlZZZZZN2at6native36add_out_dense_sparse_compressed_cudaERNS7_6TensorERKS9_SC_RKN3c106ScalarEENKUlvE_clEvENKUlvE7_clEvENKUlvE_clEvENKUlvE_clEvEUllE_N6thrust24THRUST_300001_SM_1000_NS17counting_iteratorIlNSN_11use_defaultESP_SP_EEEEEEvT0_T1_,"",@"SHT_CUDA_INFO"
	.sectionflags	@""
	.align	4


	//----- nvinfo : EIATTR_CUDA_API_VERSION
	.align		4
        /*0000*/ 	.byte	0x04, 0x37
        /*0002*/ 	.short	(.L_1613 - .L_1612)
.L_1612:
        /*0004*/ 	.word	0x00000082


	//----- nvinfo : EIATTR_KPARAM_INFO
	.align		4
.L_1613:
        /*0008*/ 	.byte	0x04, 0x17
        /*000a*/ 	.short	(.L_1615 - .L_1614)
.L_1614:
        /*000c*/ 	.word	0x00000000
        /*0010*/ 	.short	0x0001
        /*0012*/ 	.short	0x0008
        /*0014*/ 	.byte	0x00, 0xf0, 0xa1, 0x01


	//----- nvinfo : EIATTR_KPARAM_INFO
	.align		4
.L_1615:
        /*0018*/ 	.byte	0x04, 0x17
        /*001a*/ 	.short	(.L_1617 - .L_1616)
.L_1616:
        /*001c*/ 	.word	0x00000000
        /*0020*/ 	.short	0x0000
        /*0022*/ 	.short	0x0000
        /*0024*/ 	.byte	0x00, 0xf0, 0x21, 0x00


	//----- nvinfo : EIATTR_SPARSE_MMA_MASK
	.align		4
.L_1617:
        /*0028*/ 	.byte	0x03, 0x50
        /*002a*/ 	.short	0x0000


	//----- nvinfo : EIATTR_MAXREG_COUNT
	.align		4
        /*002c*/ 	.byte	0x03, 0x1b
        /*002e*/ 	.short	0x00ff


	//----- nvinfo : EIATTR_ANNOTATIONS
	.align		4
        /*0030*/ 	.byte	0x04, 0x55
        /*0032*/ 	.short	(.L_1619 - .L_1618)


	//   ....[0]....
.L_1618:
        /*0034*/ 	.word	0x00000001
        /*0038*/ 	.byte	0xf0, 0x2b, 0x00, 0x00, 0x01, 0x00, 0x00, 0x00, 0x10, 0x2d, 0x00, 0x00


	//----- nvinfo : EIATTR_MERCURY_ISA_VERSION
	.align		4
.L_1619:
        /*0044*/ 	.byte	0x03, 0x5f
        /*0046*/ 	.short	0x0101


	//----- nvinfo : EIATTR_VRC_CTA_INIT_COUNT
	.align		4
        /*0048*/ 	.byte	0x02, 0x4a
	.zero		1
	.zero		1


	//----- nvinfo : EIATTR_EXIT_INSTR_OFFSETS
	.align		4
        /*004c*/ 	.byte	0x04, 0x1c
        /*004e*/ 	.short	(.L_1621 - .L_1620)


	//   ....[0]....
.L_1620:
        /*0050*/ 	.word	0x000000e0


	//   ....[1]....
        /*0054*/ 	.word	0x00001cc0


	//   ....[2]....
        /*0058*/ 	.word	0x00001d00


	//   ....[3]....
        /*005c*/ 	.word	0x00002b50


	//   ....[4]....
        /*0060*/ 	.word	0x00003900


	//----- nvinfo : EIATTR_MAX_THREADS
	.align		4
.L_1621:
        /*0064*/ 	.byte	0x04, 0x05
        /*0066*/ 	.short	(.L_1623 - .L_1622)
.L_1622:
        /*0068*/ 	.word	0x00000100
        /*006c*/ 	.word	0x00000001
        /*0070*/ 	.word	0x00000001


	//----- nvinfo : EIATTR_CRS_STACK_SIZE
	.align		4
.L_1623:
        /*0074*/ 	.byte	0x04, 0x1e
        /*0076*/ 	.short	(.L_1625 - .L_1624)
.L_1624:
        /*0078*/ 	.word	0x00000000


	//----- nvinfo : EIATTR_CBANK_PARAM_SIZE
	.align		4
.L_1625:
        /*007c*/ 	.byte	0x03, 0x19
        /*007e*/ 	.short	0x0070


	//----- nvinfo : EIATTR_PARAM_CBANK
	.align		4
        /*0080*/ 	.byte	0x04, 0x0a
        /*0082*/ 	.short	(.L_1627 - .L_1626)
	.align		4
.L_1626:
        /*0084*/ 	.word	index@(.nv.constant0._ZN3cub18CUB_300001_SM_10006detail8for_each13static_kernelINS2_12policy_hub_t12policy_500_tElNS2_12op_wrapper_tIlZZZZZN2at6native36add_out_dense_sparse_compressed_cudaERNS7_6TensorERKS9_SC_RKN3c106ScalarEENKUlvE_clEvENKUlvE7_clEvENKUlvE_clEvENKUlvE_clEvEUllE_N6thrust24THRUST_300001_SM_1000_NS17counting_iteratorIlNSN_11use_defaultESP_SP_EEEEEEvT0_T1_)
        /*0088*/ 	.short	0x0380
        /*008a*/ 	.short	0x0070


	//----- nvinfo : EIATTR_SW_WAR
	.align		4
.L_1627:
        /*008c*/ 	.byte	0x04, 0x36
        /*008e*/ 	.short	(.L_1629 - .L_1628)
.L_1628:
        /*0090*/ 	.word	0x00000008
.L_1629:


//--------------------- .nv.info._ZN3cub18CUB_300001_SM_10006detail8for_each13static_kernelINS2_12policy_hub_t12policy_500_tElNS2_12op_wrapper_tIlZZZZZN2at6native36add_out_dense_sparse_compressed_cudaERNS7_6TensorERKS9_SC_RKN3c106ScalarEENKUlvE_clEvENKUlvE6_clEvENKUlvE_clEvENKUlvE0_clEvEUllE_N6thrust24THRUST_300001_SM_1000_NS17counting_iteratorIlNSN_11use_defaultESP_SP_EEEEEEvT0_T1_ --------------------------
	.section	.nv.info._ZN3cub18CUB_300001_SM_10006detail8for_each13static_kernelINS2_12policy_hub_t12policy_500_tElNS2_12op_wrapper_tIlZZZZZN2at6native36add_out_dense_sparse_compressed_cudaERNS7_6TensorERKS9_SC_RKN3c106ScalarEENKUlvE_clEvENKUlvE6_clEvENKUlvE_clEvENKUlvE0_clEvEUllE_N6thrust24THRUST_300001_SM_1000_NS17counting_iteratorIlNSN_11use_defaultESP_SP_EEEEEEvT0_T1_,"",@"SHT_CUDA_INFO"
	.sectionflags	@""
	.align	4


	//----- nvinfo : EIATTR_CUDA_API_VERSION
	.align		4
        /*0000*/ 	.byte	0x04, 0x37
        /*0002*/ 	.short	(.L_1631 - .L_1630)
.L_1630:
        /*0004*/ 	.word	0x00000082


	//----- nvinfo : EIATTR_KPARAM_INFO
	.align		4
.L_1631:
        /*0008*/ 	.byte	0x04, 0x17
        /*000a*/ 	.short	(.L_1633 - .L_1632)
.L_1632:
        /*000c*/ 	.word	0x00000000
        /*0010*/ 	.short	0x0001
        /*0012*/ 	.short	0x0010
        /*0014*/ 	.byte	0x00, 0xf0, 0x01, 0x02


	//----- nvinfo : EIATTR_KPARAM_INFO
	.align		4
.L_1633:
        /*0018*/ 	.byte	0x04, 0x17
        /*001a*/ 	.short	(.L_1635 - .L_1634)
.L_1634:
        /*001c*/ 	.word	0x00000000
        /*0020*/ 	.short	0x0000
        /*0022*/ 	.short	0x0000
        /*0024*/ 	.byte	0x00, 0xf0, 0x21, 0x00


	//----- nvinfo : EIATTR_SPARSE_MMA_MASK
	.align		4
.L_1635:
        /*0028*/ 	.byte	0x03, 0x50
        /*002a*/ 	.short	0x0000


	//----- nvinfo : EIATTR_MAXREG_COUNT
	.align		4
        /*002c*/ 	.byte	0x03, 0x1b
        /*002e*/ 	.short	0x00ff


	//----- nvinfo : EIATTR_MERCURY_ISA_VERSION
	.align		4
        /*0030*/ 	.byte	0x03, 0x5f
        /*0032*/ 	.short	0x0101


	//----- nvinfo : EIATTR_VRC_CTA_INIT_COUNT
	.align		4
        /*0034*/ 	.byte	0x02, 0x4a
	.zero		1
	.zero		1


	//----- nvinfo : EIATTR_EXIT_INSTR_OFFSETS
	.align		4
        /*0038*/ 	.byte	0x04, 0x1c
        /*003a*/ 	.short	(.L_1637 - .L_1636)


	//   ....[0]....
.L_1636:
        /*003c*/ 	.word	0x000000d0


	//   ....[1]....
        /*0040*/ 	.word	0x00001d60


	//   ....[2]....
        /*0044*/ 	.word	0x00001dd0


	//   ....[3]....
        /*0048*/ 	.word	0x00002c80


	//   ....[4]....
        /*004c*/ 	.word	0x00003a50


	//----- nvinfo : EIATTR_MAX_THREADS
	.align		4
.L_1637:
        /*0050*/ 	.byte	0x04, 0x05
        /*0052*/ 	.short	(.L_1639 - .L_1638)
.L_1638:
        /*0054*/ 	.word	0x00000100
        /*0058*/ 	.word	0x00000001
        /*005c*/ 	.word	0x00000001


	//----- nvinfo : EIATTR_CRS_STACK_SIZE
	.align		4
.L_1639:
        /*0060*/ 	.byte	0x04, 0x1e
        /*0062*/ 	.short	(.L_1641 - .L_1640)
.L_1640:
        /*0064*/ 	.word	0x00000000


	//----- nvinfo : EIATTR_CBANK_PARAM_SIZE
	.align		4
.L_1641:
        /*0068*/ 	.byte	0x03, 0x19
        /*006a*/ 	.short	0x0090


	//----- nvinfo : EIATTR_PARAM_CBANK
	.align		4
        /*006c*/ 	.byte	0x04, 0x0a
        /*006e*/ 	.short	(.L_1643 - .L_1642)
	.align		4
.L_1642:
        /*0070*/ 	.word	index@(.nv.constant0._ZN3cub18CUB_300001_SM_10006detail8for_each13static_kernelINS2_12policy_hub_t12policy_500_tElNS2_12op_wrapper_tIlZZZZZN2at6native36add_out_dense_sparse_compressed_cudaERNS7_6TensorERKS9_SC_RKN3c106ScalarEENKUlvE_clEvENKUlvE6_clEvENKUlvE_clEvENKUlvE0_clEvEUllE_N6thrust24THRUST_300001_SM_1000_NS17counting_iteratorIlNSN_11use_defaultESP_SP_EEEEEEvT0_T1_)
        /*0074*/ 	.short	0x0380
        /*0076*/ 	.short	0x0090


	//----- nvinfo : EIATTR_SW_WAR
	.align		4
.L_1643:
        /*0078*/ 	.byte	0x04, 0x36
        /*007a*/ 	.short	(.L_1645 - .L_1644)
.L_1644:
        /*007c*/ 	.word	0x00000008
.L_1645:


//--------------------- .nv.info._ZN3cub18CUB_300001_SM_10006detail8for_each13static_kernelINS2_12policy_hub_t12policy_500_tElNS2_12op_wrapper_tIlZZZZZN2at6native36add_out_dense_sparse_compressed_cudaERNS7_6TensorERKS9_SC_RKN3c106ScalarEENKUlvE_clEvENKUlvE6_clEvENKUlvE_clEvENKUlvE_clEvEUllE_N6thrust24THRUST_300001_SM_1000_NS17counting_iteratorIlNSN_11use_defaultESP_SP_EEEEEEvT0_T1_ --------------------------
	.section	.nv.info._ZN3cub18CUB_300001_SM_10006detail8for_each13static_kernelINS2_12policy_hub_t12policy_500_tElNS2_12op_wrapper_tIlZZZZZN2at6native36add_out_dense_sparse_compressed_cudaERNS7_6TensorERKS9_SC_RKN3c106ScalarEENKUlvE_clEvENKUlvE6_clEvENKUlvE_clEvENKUlvE_clEvEUllE_N6thrust24THRUST_300001_SM_1000_NS17counting_iteratorIlNSN_11use_defaultESP_SP_EEEEEEvT0_T1_,"",@"SHT_CUDA_INFO"
	.sectionflags	@""
	.align	4


	//----- nvinfo : EIATTR_CUDA_API_VERSION
	.align		4
        /*0000*/ 	.byte	0x04, 0x37
        /*0002*/ 	.short	(.L_1647 - .L_1646)
.L_1646:
        /*0004*/ 	.word	0x00000082


	//----- nvinfo : EIATTR_KPARAM_INFO
	.align		4
.L_1647:
        /*0008*/ 	.byte	0x04, 0x17
        /*000a*/ 	.short	(.L_1649 - .L_1648)
.L_1648:
        /*000c*/ 	.word	0x00000000
        /*0010*/ 	.short	0x0001
        /*0012*/ 	.short	0x0010
        /*0014*/ 	.byte	0x00, 0xf0, 0x01, 0x02


	//----- nvinfo : EIATTR_KPARAM_INFO
	.align		4
.L_1649:
        /*0018*/ 	.byte	0x04, 0x17
        /*001a*/ 	.short	(.L_1651 - .L_1650)
.L_1650:
        /*001c*/ 	.word	0x00000000
        /*0020*/ 	.short	0x0000
        /*0022*/ 	.short	0x0000
        /*0024*/ 	.byte	0x00, 0xf0, 0x21, 0x00


	//----- nvinfo : EIATTR_SPARSE_MMA_MASK
	.align		4
.L_1651:
        /*0028*/ 	.byte	0x03, 0x50
        /*002a*/ 	.short	0x0000


	//----- nvinfo : EIATTR_MAXREG_COUNT
	.align		4
        /*002c*/ 	.byte	0x03, 0x1b
        /*002e*/ 	.short	0x00ff


	//----- nvinfo : EIATTR_MERCURY_ISA_VERSION
	.align		4
        /*0030*/ 	.byte	0x03, 0x5f
        /*0032*/ 	.short	0x0101


	//----- nvinfo : EIATTR_VRC_CTA_INIT_COUNT
	.align		4
        /*0034*/ 	.byte	0x02, 0x4a
	.zero		1
	.zero		1


	//----- nvinfo : EIATTR_EXIT_INSTR_OFFSETS
	.align		4
        /*0038*/ 	.byte	0x04, 0x1c
        /*003a*/ 	.short	(.L_1653 - .L_1652)


	//   ....[0]....
.L_1652:
        /*003c*/ 	.word	0x000000d0


	//   ....[1]....
        /*0040*/ 	.word	0x00001c20


	//   ....[2]....
        /*0044*/ 	.word	0x00001c60


	//   ....[3]....
        /*0048*/ 	.word	0x00002af0


	//   ....[4]....
        /*004c*/ 	.word	0x00003870


	//----- nvinfo : EIATTR_MAX_THREADS
	.align		4
.L_1653:
        /*0050*/ 	.byte	0x04, 0x05
        /*0052*/ 	.short	(.L_1655 - .L_1654)
.L_1654:
        /*0054*/ 	.word	0x00000100
        /*0058*/ 	.word	0x00000001
        /*005c*/ 	.word	0x00000001


	//----- nvinfo : EIATTR_CRS_STACK_SIZE
	.align		4
.L_1655:
        /*0060*/ 	.byte	0x04, 0x1e
        /*0062*/ 	.short	(.L_1657 - .L_1656)
.L_1656:
        /*0064*/ 	.word	0x00000000


	//----- nvinfo : EIATTR_CBANK_PARAM_SIZE
	.align		4
.L_1657:
        /*0068*/ 	.byte	0x03, 0x19
        /*006a*/ 	.short	0x0090


	//----- nvinfo : EIATTR_PARAM_CBANK
	.align		4
        /*006c*/ 	.byte	0x04, 0x0a
        /*006e*/ 	.short	(.L_1659 - .L_1658)
	.align		4
.L_1658:
        /*0070*/ 	.word	index@(.nv.constant0._ZN3cub18CUB_300001_SM_10006detail8for_each13static_kernelINS2_12policy_hub_t12policy_500_tElNS2_12op_wrapper_tIlZZZZZN2at6native36add_out_dense_sparse_compressed_cudaERNS7_6TensorERKS9_SC_RKN3c106ScalarEENKUlvE_clEvENKUlvE6_clEvENKUlvE_clEvENKUlvE_clEvEUllE_N6thrust24THRUST_300001_SM_1000_NS17counting_iteratorIlNSN_11use_defaultESP_SP_EEEEEEvT0_T1_)
        /*0074*/ 	.short	0x0380
        /*0076*/ 	.short	0x0090


	//----- nvinfo : EIATTR_SW_WAR
	.align		4
.L_1659:
        /*0078*/ 	.byte	0x04, 0x36
        /*007a*/ 	.short	(.L_1661 - .L_1660)
.L_1660:
        /*007c*/ 	.word	0x00000008
.L_1661:


//--------------------- .nv.info._ZN3cub18CUB_300001_SM_10006detail8for_each13static_kernelINS2_12policy_hub_t12policy_500_tElNS2_12op_wrapper_tIlZZZZZN2at6native36add_out_dense_sparse_compressed_cudaERNS7_6TensorERKS9_SC_RKN3c106ScalarEENKUlvE_clEvENKUlvE5_clEvENKUlvE_clEvENKUlvE0_clEvEUllE_N6thrust24THRUST_300001_SM_1000_NS17counting_iteratorIlNSN_11use_defaultESP_SP_EEEEEEvT0_T1_ --------------------------
	.section	.nv.info._ZN3cub18CUB_300001_SM_10006detail8for_each13static_kernelINS2_12policy_hub_t12policy_500_tElNS2_12op_wrapper_tIlZZZZZN2at6native36add_out_dense_sparse_compressed_cudaERNS7_6TensorERKS9_SC_RKN3c106ScalarEENKUlvE_clEvENKUlvE5_clEvENKUlvE_clEvENKUlvE0_clEvEUllE_N6thrust24THRUST_300001_SM_1000_NS17counting_iteratorIlNSN_11use_defaultESP_SP_EEEEEEvT0_T1_,"",@"SHT_CUDA_INFO"
	.sectionflags	@""
	.align	4


	//----- nvinfo : EIATTR_CUDA_API_VERSION
	.align		4
        /*0000*/ 	.byte	0x04, 0x37
        /*0002*/ 	.short	(.L_1663 - .L_1662)
.L_1662:
        /*0004*/ 	.word	0x00000082


	//----- nvinfo : EIATTR_KPARAM_INFO
	.align		4
.L_1663:
        /*0008*/ 	.byte	0x04, 0x17
        /*000a*/ 	.short	(.L_1665 - .L_1664)
.L_1664:
        /*000c*/ 	.word	0x00000000
        /*0010*/ 	.short	0x0001
        /*0012*/ 	.short	0x0008
        /*0014*/ 	.byte	0x00, 0xf0, 0xa1, 0x01


	//----- nvinfo : EIATTR_KPARAM_INFO
	.align		4
.L_1665:
        /*0018*/ 	.byte	0x04, 0x17
        /*001a*/ 	.short	(.L_1667 - .L_1666)
.L_1666:
        /*001c*/ 	.word	0x00000000
        /*0020*/ 	.short	0x0000
        /*0022*/ 	.short	0x0000
        /*0024*/ 	.byte	0x00, 0xf0, 0x21, 0x00


	//----- nvinfo : EIATTR_SPARSE_MMA_MASK
	.align		4
.L_1667:
        /*0028*/ 	.byte	0x03, 0x50
        /*002a*/ 	.short	0x0000


	//----- nvinfo : EIATTR_MAXREG_COUNT
	.align		4
        /*002c*/ 	.byte	0x03, 0x1b
        /*002e*/ 	.short	0x00ff


	//----- nvinfo : EIATTR_MERCURY_ISA_VERSION
	.align		4
        /*0030*/ 	.byte	0x03, 0x5f
        /*0032*/ 	.short	0x0101


	//----- nvinfo : EIATTR_VRC_CTA_INIT_COUNT
	.align		4
        /*0034*/ 	.byte	0x02, 0x4a
	.zero		1
	.zero		1


	//----- nvinfo : EIATTR_EXIT_INSTR_OFFSETS
	.align		4
        /*0038*/ 	.byte	0x04, 0x1c
        /*003a*/ 	.short	(.L_1669 - .L_1668)


	//   ....[0]....
.L_1668:
        /*003c*/ 	.word	0x000000d0


	//   ....[1]....
        /*0040*/ 	.word	0x000018a0


	//   ....[2]....
        /*0044*/ 	.word	0x00001910


	//   ....[3]....
        /*0048*/ 	.word	0x00002570


	//   ....[4]....
        /*004c*/ 	.word	0x000030f0


	//----- nvinfo : EIATTR_MAX_THREADS
	.align		4
.L_1669:
        /*0050*/ 	.byte	0x04, 0x05
        /*0052*/ 	.short	(.L_1671 - .L_1670)
.L_1670:
        /*0054*/ 	.word	0x00000100
        /*0058*/ 	.word	0x00000001
        /*005c*/ 	.word	0x00000001


	//----- nvinfo : EIATTR_CRS_STACK_SIZE
	.align		4
.L_1671:
        /*0060*/ 	.byte	0x04, 0x1e
        /*0062*/ 	.short	(.L_1673 - .L_1672)
.L_1672:
        /*0064*/ 	.word	0x00000000


	//----- nvinfo : EIATTR_CBANK_PARAM_SIZE
	.align		4
.L_1673:
        /*0068*/ 	.byte	0x03, 0x19
        /*006a*/ 	.short	0x0070


	//----- nvinfo : EIATTR_PARAM_CBANK
	.align		4
        /*006c*/ 	.byte	0x04, 0x0a
        /*006e*/ 	.short	(.L_1675 - .L_1674)
	.align		4
.L_1674:
        /*0070*/ 	.word	index@(.nv.constant0._ZN3cub18CUB_300001_SM_10006detail8for_each13static_kernelINS2_12policy_hub_t12policy_500_tElNS2_12op_wrapper_tIlZZZZZN2at6native36add_out_dense_sparse_compressed_cudaERNS7_6TensorERKS9_SC_RKN3c106ScalarEENKUlvE_clEvENKUlvE5_clEvENKUlvE_clEvENKUlvE0_clEvEUllE_N6thrust24THRUST_300001_SM_1000_NS17counting_iteratorIlNSN_11use_defaultESP_SP_EEEEEEvT0_T1_)
        /*0074*/ 	.short	0x0380
        /*0076*/ 	.short	0x0070


	//----- nvinfo : EIATTR_SW_WAR
	.align		4
.L_1675:
        /*0078*/ 	.byte	0x04, 0x36
        /*007a*/ 	.short	(.L_1677 - .L_1676)
.L_1676:
        /*007c*/ 	.word	0x00000008
.L_1677:


//--------------------- .nv.info._ZN3cub18CUB_300001_SM_10006detail8for_each13static_kernelINS2_12policy_hub_t12policy_500_tElNS2_12op_wrapper_tIlZZZZZN2at6native36add_out_dense_sparse_compressed_cudaERNS7_6TensorERKS9_SC_RKN3c106ScalarEENKUlvE_clEvENKUlvE5_clEvENKUlvE_clEvENKUlvE_clEvEUllE_N6thrust24THRUST_300001_SM_1000_NS17counting_iteratorIlNSN_11use_defaultESP_SP_EEEEEEvT0_T1_ --------------------------
	.section	.nv.info._ZN3cub18CUB_300001_SM_10006detail8for_each13static_kernelINS2_12policy_hub_t12policy_500_tElNS2_12op_wrapper_tIlZZZZZN2at6native36add_out_dense_sparse_compressed_cudaERNS7_6TensorERKS9_SC_RKN3c106ScalarEENKUlvE_clEvENKUlvE5_clEvENKUlvE_clEvENKUlvE_clEvEUllE_N6thrust24THRUST_300001_SM_1000_NS17counting_iteratorIlNSN_11use_defaultESP_SP_EEEEEEvT0_T1_,"",@"SHT_CUDA_INFO"
	.sectionflags	@""
	.align	4


	//----- nvinfo : EIATTR_CUDA_API_VERSION
	.align		4
        /*0000*/ 	.byte	0x04, 0x37
        /*0002*/ 	.short	(.L_1679 - .L_1678)
.L_1678:
        /*0004*/ 	.word	0x00000082


	//----- nvinfo : EIATTR_KPARAM_INFO
	.align		4
.L_1679:
        /*0008*/ 	.byte	0x04, 0x17
        /*000a*/ 	.short	(.L_1681 - .L_1680)
.L_1680:
        /*000c*/ 	.word	0x00000000
        /*0010*/ 	.short	0x0001
        /*0012*/ 	.short	0x0008
        /*0014*/ 	.byte	0x00, 0xf0, 0xa1, 0x01


	//----- nvinfo : EIATTR_KPARAM_INFO
	.align		4
.L_1681:
        /*0018*/ 	.byte	0x04, 0x17
        /*001a*/ 	.short	(.L_1683 - .L_1682)
.L_1682:
        /*001c*/ 	.word	0x00000000
        /*0020*/ 	.short	0x0000
        /*0022*/ 	.short	0x0000
        /*0024*/ 	.byte	0x00, 0xf0, 0x21, 0x00


	//----- nvinfo : EIATTR_SPARSE_MMA_MASK
	.align		4
.L_1683:
        /*0028*/ 	.byte	0x03, 0x50
        /*002a*/ 	.short	0x0000


	//----- nvinfo : EIATTR_MAXREG_COUNT
	.align		4
        /*002c*/ 	.byte	0x03, 0x1b
        /*002e*/ 	.short	0x00ff


	//----- nvinfo : EIATTR_MERCURY_ISA_VERSION
	.align		4
        /*0030*/ 	.byte	0x03, 0x5f
        /*0032*/ 	.short	0x0101


	//----- nvinfo : EIATTR_VRC_CTA_INIT_COUNT
	.align		4
        /*0034*/ 	.byte	0x02, 0x4a
	.zero		1
	.zero		1


	//----- nvinfo : EIATTR_EXIT_INSTR_OFFSETS
	.align		4
        /*0038*/ 	.byte	0x04, 0x1c
        /*003a*/ 	.short	(.L_1685 - .L_1684)


	//   ....[0]....
.L_1684:
        /*003c*/ 	.word	0x000000d0


	//   ....[1]....
        /*0040*/ 	.word	0x00001850


	//   ....[2]....
        /*0044*/ 	.word	0x00001890


	//   ....[3]....
        /*0048*/ 	.word	0x000024b0


	//   ....[4]....
        /*004c*/ 	.word	0x00003000


	//----- nvinfo : EIATTR_MAX_THREADS
	.align		4
.L_1685:
        /*0050*/ 	.byte	0x04, 0x05
        /*0052*/ 	.short	(.L_1687 - .L_1686)
.L_1686:
        /*0054*/ 	.word	0x00000100
        /*0058*/ 	.word	0x00000001
        /*005c*/ 	.word	0x00000001


	//----- nvinfo : EIATTR_CRS_STACK_SIZE
	.align		4
.L_1687:
        /*0060*/ 	.byte	0x04, 0x1e
        /*0062*/ 	.short	(.L_1689 - .L_1688)
.L_1688:
        /*0064*/ 	.word	0x00000000


	//----- nvinfo : EIATTR_CBANK_PARAM_SIZE
	.align		4
.L_1689:
        /*0068*/ 	.byte	0x03, 0x19
        /*006a*/ 	.short	0x0070


	//----- nvinfo : EIATTR_PARAM_CBANK
	.align		4
        /*006c*/ 	.byte	0x04, 0x0a
        /*006e*/ 	.short	(.L_1691 - .L_1690)
	.align		4
.L_1690:
        /*0070*/ 	.word	index@(.nv.constant0._ZN3cub18CUB_300001_SM_10006detail8for_each13static_kernelINS2_12policy_hub_t12policy_500_tElNS2_12op_wrapper_tIlZZZZZN2at6native36add_out_dense_sparse_compressed_cudaERNS7_6TensorERKS9_SC_RKN3c106ScalarEENKUlvE_clEvENKUlvE5_clEvENKUlvE_clEvENKUlvE_clEvEUllE_N6thrust24THRUST_300001_SM_1000_NS17counting_iteratorIlNSN_11use_defaultESP_SP_EEEEEEvT0_T1_)
        /*0074*/ 	.short	0x0380
        /*0076*/ 	.short	0x0070


	//----- nvinfo : EIATTR_SW_WAR
	.align		4
.L_1691:
        /*0078*/ 	.byte	0x04, 0x36
        /*007a*/ 	.short	(.L_1693 - .L_1692)
.L_1692:
        /*007c*/ 	.word	0x00000008
.L_1693:


//--------------------- .nv.info._ZN3cub18CUB_300001_SM_10006detail8for_each13static_kernelINS2_12policy_hub_t12policy_500_tElNS2_12op_wrapper_tIlZZZZZN2at6native36add_out_dense_sparse_compressed_cudaERNS7_6TensorERKS9_SC_RKN3c106ScalarEENKUlvE_clEvENKUlvE4_clEvENKUlvE_clEvENKUlvE0_clEvEUllE_N6thrust24THRUST_300001_SM_1000_NS17counting_iteratorIlNSN_11use_defaultESP_SP_EEEEEEvT0_T1_ --------------------------
	.section	.nv.info._ZN3cub18CUB_300001_SM_10006detail8for_each13static_kernelINS2_12policy_hub_t12policy_500_tElNS2_12op_wrapper_tIlZZZZZN2at6native36add_out_dense_sparse_compressed_cudaERNS7_6TensorERKS9_SC_RKN3c106ScalarEENKUlvE_clEvENKUlvE4_clEvENKUlvE_clEvENKUlvE0_clEvEUllE_N6thrust24THRUST_300001_SM_1000_NS17counting_iteratorIlNSN_11use_defaultESP_SP_EEEEEEvT0_T1_,"",@"SHT_CUDA_INFO"
	.sectionflags	@""
	.align	4


	//----- nvinfo : EIATTR_CUDA_API_VERSION
	.align		4
        /*0000*/ 	.byte	0x04, 0x37
        /*0002*/ 	.short	(.L_1695 - .L_1694)
.L_1694:
        /*0004*/ 	.word	0x00000082


	//----- nvinfo : EIATTR_KPARAM_INFO
	.align		4
.L_1695:
        /*0008*/ 	.byte	0x04, 0x17
        /*000a*/ 	.short	(.L_1697 - .L_1696)
.L_1696:
        /*000c*/ 	.word	0x00000000
        /*0010*/ 	.short	0x0001
        /*0012*/ 	.short	0x0008
        /*0014*/ 	.byte	0x00, 0xf0, 0xa1, 0x01


	//----- nvinfo : EIATTR_KPARAM_INFO
	.align		4
.L_1697:
        /*0018*/ 	.byte	0x04, 0x17
        /*001a*/ 	.short	(.L_1699 - .L_1698)
.L_1698:
        /*001c*/ 	.word	0x00000000
        /*0020*/ 	.short	0x0000
        /*0022*/ 	.short	0x0000
        /*0024*/ 	.byte	0x00, 0xf0, 0x21, 0x00


	//----- nvinfo : EIATTR_SPARSE_MMA_MASK
	.align		4
.L_1699:
        /*0028*/ 	.byte	0x03, 0x50
        /*002a*/ 	.short	0x0000


	//----- nvinfo : EIATTR_MAXREG_COUNT
	.align		4
        /*002c*/ 	.byte	0x03, 0x1b
        /*002e*/ 	.short	0x00ff


	//----- nvinfo : EIATTR_ANNOTATIONS
	.align		4
        /*0030*/ 	.byte	0x04, 0x55
        /*0032*/ 	.short	(.L_1701 - .L_1700)


	//   ....[0]....
.L_1700:
        /*0034*/ 	.word	0x00000001
        /*0038*/ 	.byte	0x30, 0x0d, 0x00, 0x00, 0x01, 0x00, 0x00, 0x00, 0x70, 0x0e, 0x00, 0x00, 0x01, 0x00, 0x00, 0x00
        /*0048*/ 	.byte	0x90, 0x0f, 0x00, 0x00, 0x01, 0x00, 0x00, 0x00, 0x90, 0x11, 0x00, 0x00, 0x01, 0x00, 0x00, 0x00
        /*0058*/ 	.byte	0xf0, 0x11, 0x00, 0x00, 0x01, 0x00, 0x00, 0x00, 0xc0, 0x12, 0x00, 0x00


	//----- nvinfo : EIATTR_MERCURY_ISA_VERSION
	.align		4
.L_1701:
        /*0064*/ 	.byte	0x03, 0x5f
        /*0066*/ 	.short	0x0101


	//----- nvinfo : EIATTR_VRC_CTA_INIT_COUNT
	.align		4
        /*0068*/ 	.byte	0x02, 0x4a
	.zero		1
	.zero		1


	//----- nvinfo : EIATTR_EXIT_INSTR_OFFSETS
	.align		4
        /*006c*/ 	.byte	0x04, 0x1c
        /*006e*/ 	.short	(.L_1703 - .L_1702)


	//   ....[0]....
.L_1702:
        /*0070*/ 	.word	0x000000e0


	//   ....[1]....
        /*0074*/ 	.word	0x00001990


	//   ....[2]....
        /*0078*/ 	.word	0x00001a00


	//   ....[3]....
        /*007c*/ 	.word	0x00002680


	//   ....[4]....
        /*0080*/ 	.word	0x00003210


	//----- nvinfo : EIATTR_MAX_THREADS
	.align		4
.L_1703:
        /*0084*/ 	.byte	0x04, 0x05
        /*0086*/ 	.short	(.L_1705 - .L_1704)
.L_1704:
        /*0088*/ 	.word	0x00000100
        /*008c*/ 	.word	0x00000001
        /*0090*/ 	.word	0x00000001


	//----- nvinfo : EIATTR_CRS_STACK_SIZE
	.align		4
.L_1705:
        /*0094*/ 	.byte	0x04, 0x1e
        /*0096*/ 	.short	(.L_1707 - .L_1706)
.L_1706:
        /*0098*/ 	.word	0x00000000


	//----- nvinfo : EIATTR_CBANK_PARAM_SIZE
	.align		4
.L_1707:
        /*009c*/ 	.byte	0x03, 0x19
        /*009e*/ 	.short	0x0070


	//----- nvinfo : EIATTR_PARAM_CBANK
	.align		4
        /*00a0*/ 	.byte	0x04, 0x0a
        /*00a2*/ 	.short	(.L_1709 - .L_1708)
	.align		4
.L_1708:
        /*00a4*/ 	.word	index@(.nv.constant0._ZN3cub18CUB_300001_SM_10006detail8for_each13static_kernelINS2_12policy_hub_t12policy_500_tElNS2_12op_wrapper_tIlZZZZZN2at6native36add_out_dense_sparse_compressed_cudaERNS7_6TensorERKS9_SC_RKN3c106ScalarEENKUlvE_clEvENKUlvE4_clEvENKUlvE_clEvENKUlvE0_clEvEUllE_N6thrust24THRUST_300001_SM_1000_NS17counting_iteratorIlNSN_11use_defaultESP_SP_EEEEEEvT0_T1_)
        /*00a8*/ 	.short	0x0380
        /*00aa*/ 	.short	0x0070


	//----- nvinfo : EIATTR_SW_WAR
	.align		4
.L_1709:
        /*00ac*/ 	.byte	0x04, 0x36
        /*00ae*/ 	.short	(.L_1711 - .L_1710)
.L_1710:
        /*00b0*/ 	.word	0x00000008
.L_1711:


//--------------------- .nv.info._ZN3cub18CUB_300001_SM_10006detail8for_each13static_kernelINS2_12policy_hub_t12policy_500_tElNS2_12op_wrapper_tIlZZZZZN2at6native36add_out_dense_sparse_compressed_cudaERNS7_6TensorERKS9_SC_RKN3c106ScalarEENKUlvE_clEvENKUlvE4_clEvENKUlvE_clEvENKUlvE_clEvEUllE_N6thrust24THRUST_300001_SM_1000_NS17counting_iteratorIlNSN_11use_defaultESP_SP_EEEEEEvT0_T1_ --------------------------
	.section	.nv.info._ZN3cub18CUB_300001_SM_10006detail8for_each13static_kernelINS2_12policy_hub_t12policy_500_tElNS2_12op_wrapper_tIlZZZZZN2at6native36add_out_dense_sparse_compressed_cudaERNS7_6TensorERKS9_SC_RKN3c106ScalarEENKUlvE_clEvENKUlvE4_clEvENKUlvE_clEvENKUlvE_clEvEUllE_N6thrust24THRUST_300001_SM_1000_NS17counting_iteratorIlNSN_11use_defaultESP_SP_EEEEEEvT0_T1_,"",@"SHT_CUDA_INFO"
	.sectionflags	@""
	.align	4


	//----- nvinfo : EIATTR_CUDA_API_VERSION
	.align		4
        /*0000*/ 	.byte	0x04, 0x37
        /*0002*/ 	.short	(.L_1713 - .L_1712)
.L_1712:
        /*0004*/ 	.word	0x00000082


	//----- nvinfo : EIATTR_KPARAM_INFO
	.align		4
.L_1713:
        /*0008*/ 	.byte	0x04, 0x17
        /*000a*/ 	.short	(.L_1715 - .L_1714)
.L_1714:
        /*000c*/ 	.word	0x00000000
        /*0010*/ 	.short	0x0001
        /*0012*/ 	.short	0x0008
        /*0014*/ 	.byte	0x00, 0xf0, 0xa1, 0x01


	//----- nvinfo : EIATTR_KPARAM_INFO
	.align		4
.L_1715:
        /*0018*/ 	.byte	0x04, 0x17
        /*001a*/ 	.short	(.L_1717 - .L_1716)
.L_1716:
        /*001c*/ 	.word	0x00000000
        /*0020*/ 	.short	0x0000
        /*0022*/ 	.short	0x0000
        /*0024*/ 	.byte	0x00, 0xf0, 0x21, 0x00


	//----- nvinfo : EIATTR_SPARSE_MMA_MASK
	.align		4
.L_1717:
        /*0028*/ 	.byte	0x03, 0x50
        /*002a*/ 	.short	0x0000


	//----- nvinfo : EIATTR_MAXREG_COUNT
	.align		4
        /*002c*/ 	.byte	0x03, 0x1b
        /*002e*/ 	.short	0x00ff


	//----- nvinfo : EIATTR_MERCURY_ISA_VERSION
	.align		4
        /*0030*/ 	.byte	0x03, 0x5f
        /*0032*/ 	.short	0x0101


	//----- nvinfo : EIATTR_VRC_CTA_INIT_COUNT
	.align		4
        /*0034*/ 	.byte	0x02, 0x4a
	.zero		1
	.zero		1


	//----- nvinfo : EIATTR_EXIT_INSTR_OFFSETS
	.align		4
        /*0038*/ 	.byte	0x04, 0x1c
        /*003a*/ 	.short	(.L_1719 - .L_1718)


	//   ....[0]....
.L_1718:
        /*003c*/ 	.word	0x000000d0


	//   ....[1]....
        /*0040*/ 	.word	0x00001850


	//   ....[2]....
        /*0044*/ 	.word	0x00001890


	//   ....[3]....
        /*0048*/ 	.word	0x000024c0


	//   ....[4]....
        /*004c*/ 	.word	0x00003020


	//----- nvinfo : EIATTR_MAX_THREADS
	.align		4
.L_1719:
        /*0050*/ 	.byte	0x04, 0x05
        /*0052*/ 	.short	(.L_1721 - .L_1720)
.L_1720:
        /*0054*/ 	.word	0x00000100
        /*0058*/ 	.word	0x00000001
        /*005c*/ 	.word	0x00000001


	//----- nvinfo : EIATTR_CRS_STACK_SIZE
	.align		4
.L_1721:
        /*0060*/ 	.byte	0x04, 0x1e
        /*0062*/ 	.short	(.L_1723 - .L_1722)
.L_1722:
        /*0064*/ 	.word	0x00000000


	//----- nvinfo : EIATTR_CBANK_PARAM_SIZE
	.align		4
.L_1723:
        /*0068*/ 	.byte	0x03, 0x19
        /*006a*/ 	.short	0x0070


	//----- nvinfo : EIATTR_PARAM_CBANK
	.align		4
        /*006c*/ 	.byte	0x04, 0x0a
        /*006e*/ 	.short	(.L_1725 - .L_1724)
	.align		4
.L_1724:
        /*0070*/ 	.word	index@(.nv.constant0._ZN3cub18CUB_300001_SM_10006detail8for_each13static_kernelINS2_12policy_hub_t12policy_500_tElNS2_12op_wrapper_tIlZZZZZN2at6native36add_out_dense_sparse_compressed_cudaERNS7_6TensorERKS9_SC_RKN3c106ScalarEENKUlvE_clEvENKUlvE4_clEvENKUlvE_clEvENKUlvE_clEvEUllE_N6thrust24THRUST_300001_SM_1000_NS17counting_iteratorIlNSN_11use_defaultESP_SP_EEEEEEvT0_T1_)
        /*0074*/ 	.short	0x0380
        /*0076*/ 	.short	0x0070


	//----- nvinfo : EIATTR_SW_WAR
	.align		4
.L_1725:
        /*0078*/ 	.byte	0x04, 0x36
        /*007a*/ 	.short	(.L_1727 - .L_1726)
.L_1726:
        /*007c*/ 	.word	0x00000008
.L_1727:


//--------------------- .nv.info._ZN3cub18CUB_300001_SM_10006detail8for_each13static_kernelINS2_12policy_hub_t12policy_500_tElNS2_12op_wrapper_tIlZZZZZN2at6native36add_out_dense_sparse_compressed_cudaERNS7_6TensorERKS9_SC_RKN3c106ScalarEENKUlvE_clEvENKUlvE3_clEvENKUlvE_clEvENKUlvE0_clEvEUllE_N6thrust24THRUST_300001_SM_1000_NS17counting_iteratorIlNSN_11use_defaultESP_SP_EEEEEEvT0_T1_ --------------------------
	.section	.nv.info._ZN3cub18CUB_300001_SM_10006detail8for_each13static_kernelINS2_12policy_hub_t12policy_500_tElNS2_12op_wrapper_tIlZZZZZN2at6native36add_out_dense_sparse_compressed_cudaERNS7_6TensorERKS9_SC_RKN3c106ScalarEENKUlvE_clEvENKUlvE3_clEvENKUlvE_clEvENKUlvE0_clEvEUllE_N6thrust24THRUST_300001_SM_1000_NS17counting_iteratorIlNSN_11use_defaultESP_SP_EEEEEEvT0_T1_,"",@"SHT_CUDA_INFO"
	.sectionflags	@""
	.align	4


	//----- nvinfo : EIATTR_CUDA_API_VERSION
	.align		4
        /*0000*/ 	.byte	0x04, 0x37
        /*0002*/ 	.short	(.L_1729 - .L_1728)
.L_1728:
        /*0004*/ 	.word	0x00000082


	//----- nvinfo : EIATTR_KPARAM_INFO
	.align		4
.L_1729:
        /*0008*/ 	.byte	0x04, 0x17
        /*000a*/ 	.short	(.L_1731 - .L_1730)
.L_1730:
        /*000c*/ 	.word	0x00000000
        /*0010*/ 	.short	0x0001
        /*0012*/ 	.short	0x0008
        /*0014*/ 	.byte	0x00, 0xf0, 0xa1, 0x01


	//----- nvinfo : EIATTR_KPARAM_INFO
	.align		4
.L_1731:
        /*0018*/ 	.byte	0x04, 0x17
        /*001a*/ 	.short	(.L_1733 - .L_1732)
.L_1732:
        /*001c*/ 	.word	0x00000000
        /*0020*/ 	.short	0x0000
        /*0022*/ 	.short	0x0000
        /*0024*/ 	.byte	0x00, 0xf0, 0x21, 0x00


	//----- nvinfo : EIATTR_SPARSE_MMA_MASK
	.align		4
.L_1733:
        /*0028*/ 	.byte	0x03, 0x50
        /*002a*/ 	.short	0x0000


	//----- nvinfo : EIATTR_MAXREG_COUNT
	.align		4
        /*002c*/ 	.byte	0x03, 0x1b
        /*002e*/ 	.short	0x00ff


	//----- nvinfo : EIATTR_MERCURY_ISA_VERSION
	.align		4
        /*0030*/ 	.byte	0x03, 0x5f
        /*0032*/ 	.short	0x0101


	//----- nvinfo : EIATTR_VRC_CTA_INIT_COUNT
	.align		4
        /*0034*/ 	.byte	0x02, 0x4a
	.zero		1
	.zero		1


	//----- nvinfo : EIATTR_EXIT_INSTR_OFFSETS
	.align		4
        /*0038*/ 	.byte	0x04, 0x1c
        /*003a*/ 	.short	(.L_1735 - .L_1734)


	//   ....[0]....
.L_1734:
        /*003c*/ 	.word	0x000000d0


	//   ....[1]....
        /*0040*/ 	.word	0x00001b10


	//   ....[2]....
        /*0044*/ 	.word	0x00001b80


	//   ....[3]....
        /*0048*/ 	.word	0x00002910


	//   ....[4]....
        /*004c*/ 	.word	0x000035d0


	//----- nvinfo : EIATTR_MAX_THREADS
	.align		4
.L_1735:
        /*0050*/ 	.byte	0x04, 0x05
        /*0052*/ 	.short	(.L_1737 - .L_1736)
.L_1736:
        /*0054*/ 	.word	0x00000100
        /*0058*/ 	.word	0x00000001
        /*005c*/ 	.word	0x00000001


	//----- nvinfo : EIATTR_CRS_STACK_SIZE
	.align		4
.L_1737:
        /*0060*/ 	.byte	0x04, 0x1e
        /*0062*/ 	.short	(.L_1739 - .L_1738)
.L_1738:
        /*0064*/ 	.word	0x00000000


	//----- nvinfo : EIATTR_CBANK_PARAM_SIZE
	.align		4
.L_1739:
        /*0068*/ 	.byte	0x03, 0x19
        /*006a*/ 	.short	0x0070


	//----- nvinfo : EIATTR_PARAM_CBANK
	.align		4
        /*006c*/ 	.byte	0x04, 0x0a
        /*006e*/ 	.short	(.L_1741 - .L_1740)
	.align		4
.L_1740:
        /*0070*/ 	.word	index@(.nv.constant0._ZN3cub18CUB_300001_SM_10006detail8for_each13static_kernelINS2_12policy_hub_t12policy_500_tElNS2_12op_wrapper_tIlZZZZZN2at6native36add_out_dense_sparse_compressed_cudaERNS7_6TensorERKS9_SC_RKN3c106ScalarEENKUlvE_clEvENKUlvE3_clEvENKUlvE_clEvENKUlvE0_clEvEUllE_N6thrust24THRUST_300001_SM_1000_NS17counting_iteratorIlNSN_11use_defaultESP_SP_EEEEEEvT0_T1_)
        /*0074*/ 	.short	0x0380
        /*0076*/ 	.short	0x0070


	//----- nvinfo : EIATTR_SW_WAR
	.align		4
.L_1741:
        /*0078*/ 	.byte	0x04, 0x36
        /*007a*/ 	.short	(.L_1743 - .L_1742)
.L_1742:
        /*007c*/ 	.word	0x00000008
.L_1743:


//--------------------- .nv.info._ZN3cub18CUB_300001_SM_10006detail8for_each13static_kernelINS2_12policy_hub_t12policy_500_tElNS2_12op_wrapper_tIlZZZZZN2at6native36add_out_dense_sparse_compressed_cudaERNS7_6TensorERKS9_SC_RKN3c106ScalarEENKUlvE_clEvENKUlvE3_clEvENKUlvE_clEvENKUlvE_clEvEUllE_N6thrust24THRUST_300001_SM_1000_NS17counting_iteratorIlNSN_11use_defaultESP_SP_EEEEEEvT0_T1_ --------------------------
	.section	.nv.info._ZN3cub18CUB_300001_SM_10006detail8for_each13static_kernelINS2_12policy_hub_t12policy_500_tElNS2_12op_wrapper_tIlZZZZZN2at6native36add_out_dense_sparse_compressed_cudaERNS7_6TensorERKS9_SC_RKN3c106ScalarEENKUlvE_clEvENKUlvE3_clEvENKUlvE_clEvENKUlvE_clEvEUllE_N6thrust24THRUST_300001_SM_1000_NS17counting_iteratorIlNSN_11use_defaultESP_SP_EEEEEEvT0_T1_,"",@"SHT_CUDA_INFO"
	.sectionflags	@""
	.align	4


	//----- nvinfo : EIATTR_CUDA_API_VERSION
	.align		4
        /*0000*/ 	.byte	0x04, 0x37
        /*0002*/ 	.short	(.L_1745 - .L_1744)
.L_1744:
        /*0004*/ 	.word	0x00000082


	//----- nvinfo : EIATTR_KPARAM_INFO
	.align		4
.L_1745:
        /*0008*/ 	.byte	0x04, 0x17
        /*000a*/ 	.short	(.L_1747 - .L_1746)
.L_1746:
        /*000c*/ 	.word	0x00000000
        /*0010*/ 	.short	0x0001
        /*0012*/ 	.short	0x0008
        /*0014*/ 	.byte	0x00, 0xf0, 0xa1, 0x01


	//----- nvinfo : EIATTR_KPARAM_INFO
	.align		4
.L_1747:
        /*0018*/ 	.byte	0x04, 0x17
        /*001a*/ 	.short	(.L_1749 - .L_1748)
.L_1748:
        /*001c*/ 	.word	0x00000000
        /*0020*/ 	.short	0x0000
        /*0022*/ 	.short	0x0000
        /*0024*/ 	.byte	0x00, 0xf0, 0x21, 0x00


	//----- nvinfo : EIATTR_SPARSE_MMA_MASK
	.align		4
.L_1749:
        /*0028*/ 	.byte	0x03, 0x50
        /*002a*/ 	.short	0x0000


	//----- nvinfo : EIATTR_MAXREG_COUNT
	.align		4
        /*002c*/ 	.byte	0x03, 0x1b
        /*002e*/ 	.short	0x00ff


	//----- nvinfo : EIATTR_MERCURY_ISA_VERSION
	.align		4
        /*0030*/ 	.byte	0x03, 0x5f
        /*0032*/ 	.short	0x0101


	//----- nvinfo : EIATTR_VRC_CTA_INIT_COUNT
	.align		4
        /*0034*/ 	.byte	0x02, 0x4a
	.zero		1
	.zero		1


	//----- nvinfo : EIATTR_EXIT_INSTR_OFFSETS
	.align		4
        /*0038*/ 	.byte	0x04, 0x1c
        /*003a*/ 	.short	(.L_1751 - .L_1750)


	//   ....[0]....
.L_1750:
        /*003c*/ 	.word	0x000000d0


	//   ....[1]....
        /*0040*/ 	.word	0x00001a70


	//   ....[2]....
        /*0044*/ 	.word	0x00001ab0


	//   ....[3]....
        /*0048*/ 	.word	0x000027e0


	//   ....[4]....
        /*004c*/ 	.word	0x00003450


	//----- nvinfo : EIATTR_MAX_THREADS
	.align		4
.L_1751:
        /*0050*/ 	.byte	0x04, 0x05
        /*0052*/ 	.short	(.L_1753 - .L_1752)
.L_1752:
        /*0054*/ 	.word	0x00000100
        /*0058*/ 	.word	0x00000001
        /*005c*/ 	.word	0x00000001


	//----- nvinfo : EIATTR_CRS_STACK_SIZE
	.align		4
.L_1753:
        /*0060*/ 	.byte	0x04, 0x1e
        /*0062*/ 	.short	(.L_1755 - .L_1754)
.L_1754:
        /*0064*/ 	.word	0x00000000


	//----- nvinfo : EIATTR_CBANK_PARAM_SIZE
	.align		4
.L_1755:
        /*0068*/ 	.byte	0x03, 0x19
        /*006a*/ 	.short	0x0070


	//----- nvinfo : EIATTR_PARAM_CBANK
	.align		4
        /*006c*/ 	.byte	0x04, 0x0a
        /*006e*/ 	.short	(.L_1757 - .L_1756)
	.align		4
.L_1756:
        /*0070*/ 	.word	index@(.nv.constant0._ZN3cub18CUB_300001_SM_10006detail8for_each13static_kernelINS2_12policy_hub_t12policy_500_tElNS2_12op_wrapper_tIlZZZZZN2at6native36add_out_dense_sparse_compressed_cudaERNS7_6TensorERKS9_SC_RKN3c106ScalarEENKUlvE_clEvENKUlvE3_clEvENKUlvE_clEvENKUlvE_clEvEUllE_N6thrust24THRUST_300001_SM_1000_NS17counting_iteratorIlNSN_11use_defaultESP_SP_EEEEEEvT0_T1_)
        /*0074*/ 	.short	0x0380
        /*0076*/ 	.short	0x0070


	//----- nvinfo : EIATTR_SW_WAR
	.align		4
.L_1757:
        /*0078*/ 	.byte	0x04, 0x36
        /*007a*/ 	.short	(.L_1759 - .L_1758)
.L_1758:
        /*007c*/ 	.word	0x00000008
.L_1759:


//--------------------- .nv.info._ZN3cub18CUB_300001_SM_10006detail8for_each13static_kernelINS2_12policy_hub_t12policy_500_tElNS2_12op_wrapper_tIlZZZZZN2at6native36add_out_dense_sparse_compressed_cudaERNS7_6TensorERKS9_SC_RKN3c106ScalarEENKUlvE_clEvENKUlvE2_clEvENKUlvE_clEvENKUlvE0_clEvEUllE_N6thrust24THRUST_300001_SM_1000_NS17counting_iteratorIlNSN_11use_defaultESP_SP_EEEEEEvT0_T1_ --------------------------
	.section	.nv.info._ZN3cub18CUB_300001_SM_10006detail8for_each13static_kernelINS2_12policy_hub_t12policy_500_tElNS2_12op_wrapper_tIlZZZZZN2at6native36add_out_dense_sparse_compressed_cudaERNS7_6TensorERKS9_SC_RKN3c106ScalarEENKUlvE_clEvENKUlvE2_clEvENKUlvE_clEvENKUlvE0_clEvEUllE_N6thrust24THRUST_300001_SM_1000_NS17counting_iteratorIlNSN_11use_defaultESP_SP_EEEEEEvT0_T1_,"",@"SHT_CUDA_INFO"
	.sectionflags	@""
	.align	4


	//----- nvinfo : EIATTR_CUDA_API_VERSION
	.align		4
        /*0000*/ 	.byte	0x04, 0x37
        /*0002*/ 	.short	(.L_1761 - .L_1760)
.L_1760:
        /*0004*/ 	.word	0x00000082


	//----- nvinfo : EIATTR_KPARAM_INFO
	.align		4
.L_1761:
        /*0008*/ 	.byte	0x04, 0x17
        /*000a*/ 	.short	(.L_1763 - .L_1762)
.L_1762:
        /*000c*/ 	.word	0x00000000
        /*0010*/ 	.short	0x0001
        /*0012*/ 	.short	0x0008
        /*0014*/ 	.byte	0x00, 0xf0, 0xa1, 0x01


	//----- nvinfo : EIATTR_KPARAM_INFO
	.align		4
.L_1763:
        /*0018*/ 	.byte	0x04, 0x17
        /*001a*/ 	.short	(.L_1765 - .L_1764)
.L_1764:
        /*001c*/ 	.word	0x00000000
        /*0020*/ 	.short	0x0000
        /*0022*/ 	.short	0x0000
        /*0024*/ 	.byte	0x00, 0xf0, 0x21, 0x00


	//----- nvinfo : EIATTR_SPARSE_MMA_MASK
	.align		4
.L_1765:
        /*0028*/ 	.byte	0x03, 0x50
        /*002a*/ 	.short	0x0000


	//----- nvinfo : EIATTR_MAXREG_COUNT
	.align		4
        /*002c*/ 	.byte	0x03, 0x1b
        /*002e*/ 	.short	0x00ff


	//----- nvinfo : EIATTR_ANNOTATIONS
	.align		4
        /*0030*/ 	.byte	0x04, 0x55
        /*0032*/ 	.short	(.L_1767 - .L_1766)


	//   ....[0]....
.L_1766:
        /*0034*/ 	.word	0x00000001
        /*0038*/ 	.byte	0x50, 0x0e, 0x00, 0x00, 0x01, 0x00, 0x00, 0x00, 0xd0, 0x0f, 0x00, 0x00


	//----- nvinfo : EIATTR_MERCURY_ISA_VERSION
	.align		4
.L_1767:
        /*0044*/ 	.byte	0x03, 0x5f
        /*0046*/ 	.short	0x0101


	//----- nvinfo : EIATTR_VRC_CTA_INIT_COUNT
	.align		4
        /*0048*/ 	.byte	0x02, 0x4a
	.zero		1
	.zero		1


	//----- nvinfo : EIATTR_EXIT_INSTR_OFFSETS
	.align		4
        /*004c*/ 	.byte	0x04, 0x1c
        /*004e*/ 	.short	(.L_1769 - .L_1768)


	//   ....[0]....
.L_1768:
        /*0050*/ 	.word	0x000000e0


	//   ....[1]....
        /*0054*/ 	.word	0x00001bf0


	//   ....[2]....
        /*0058*/ 	.word	0x00001c60


	//   ....[3]....
        /*005c*/ 	.word	0x00002a80


	//   ....[4]....
        /*0060*/ 	.word	0x00003770


	//----- nvinfo : EIATTR_MAX_THREADS
	.align		4
.L_1769:
        /*0064*/ 	.byte	0x04, 0x05
        /*0066*/ 	.short	(.L_1771 - .L_1770)
.L_1770:
        /*0068*/ 	.word	0x00000100
        /*006c*/ 	.word	0x00000001
        /*0070*/ 	.word	0x00000001


	//----- nvinfo : EIATTR_CRS_STACK_SIZE
	.align		4
.L_1771:
        /*0074*/ 	.byte	0x04, 0x1e
        /*0076*/ 	.short	(.L_1773 - .L_1772)
.L_1772:
        /*0078*/ 	.word	0x00000000


	//----- nvinfo : EIATTR_CBANK_PARAM_SIZE
	.align		4
.L_1773:
        /*007c*/ 	.byte	0x03, 0x19
        /*007e*/ 	.short	0x0070


	//----- nvinfo : EIATTR_PARAM_CBANK
	.align		4
        /*0080*/ 	.byte	0x04, 0x0a
        /*0082*/ 	.short	(.L_1775 - .L_1774)
	.align		4
.L_1774:
        /*0084*/ 	.word	index@(.nv.constant0._ZN3cub18CUB_300001_SM_10006detail8for_each13static_kernelINS2_12policy_hub_t12policy_500_tElNS2_12op_wrapper_tIlZZZZZN2at6native36add_out_dense_sparse_compressed_cudaERNS7_6TensorERKS9_SC_RKN3c106ScalarEENKUlvE_clEvENKUlvE2_clEvENKUlvE_clEvENKUlvE0_clEvEUllE_N6thrust24THRUST_300001_SM_1000_NS17counting_iteratorIlNSN_11use_defaultESP_SP_EEEEEEvT0_T1_)
        /*0088*/ 	.short	0x0380
        /*008a*/ 	.short	0x0070


	//----- nvinfo : EIATTR_SW_WAR
	.align		4
.L_1775:
        /*008c*/ 	.byte	0x04, 0x36
        /*008e*/ 	.short	(.L_1777 - .L_1776)
.L_1776:
        /*0090*/ 	.word	0x00000008
.L_1777:


//--------------------- .nv.info._ZN3cub18CUB_300001_SM_10006detail8for_each13static_kernelINS2_12policy_hub_t12policy_500_tElNS2_12op_wrapper_tIlZZZZZN2at6native36add_out_dense_sparse_compressed_cudaERNS7_6TensorERKS9_SC_RKN3c106ScalarEENKUlvE_clEvENKUlvE2_clEvENKUlvE_clEvENKUlvE_clEvEUllE_N6thrust24THRUST_300001_SM_1000_NS17counting_iteratorIlNSN_11use_defaultESP_SP_EEEEEEvT0_T1_ --------------------------
	.section	.nv.info._ZN3cub18CUB_300001_SM_10006detail8for_each13static_kernelINS2_12policy_hub_t12policy_500_tElNS2_12op_wrapper_tIlZZZZZN2at6native36add_out_dense_sparse_compressed_cudaERNS7_6TensorERKS9_SC_RKN3c106ScalarEENKUlvE_clEvENKUlvE2_clEvENKUlvE_clEvENKUlvE_clEvEUllE_N6thrust24THRUST_300001_SM_1000_NS17counting_iteratorIlNSN_11use_defaultESP_SP_EEEEEEvT0_T1_,"",@"SHT_CUDA_INFO"
	.sectionflags	@""
	.align	4


	//----- nvinfo : EIATTR_CUDA_API_VERSION
	.align		4
        /*0000*/ 	.byte	0x04, 0x37
        /*0002*/ 	.short	(.L_1779 - .L_1778)
.L_1778:
        /*0004*/ 	.word	0x00000082


	//----- nvinfo : EIATTR_KPARAM_INFO
	.align		4
.L_1779:
        /*0008*/ 	.byte	0x04, 0x17
        /*000a*/ 	.short	(.L_1781 - .L_1780)
.L_1780:
        /*000c*/ 	.word	0x00000000
        /*0010*/ 	.short	0x0001
        /*0012*/ 	.short	0x0008
        /*0014*/ 	.byte	0x00, 0xf0, 0xa1, 0x01


	//----- nvinfo : EIATTR_KPARAM_INFO
	.align		4
.L_1781:
        /*0018*/ 	.byte	0x04, 0x17
        /*001a*/ 	.short	(.L_1783 - .L_1782)
.L_1782:
        /*001c*/ 	.word	0x00000000
        /*0020*/ 	.short	0x0000
        /*0022*/ 	.short	0x0000
        /*0024*/ 	.byte	0x00, 0xf0, 0x21, 0x00


	//----- nvinfo : EIATTR_SPARSE_MMA_MASK
	.align		4
.L_1783:
        /*0028*/ 	.byte	0x03, 0x50
        /*002a*/ 	.short	0x0000


	//----- nvinfo : EIATTR_MAXREG_COUNT
	.align		4
        /*002c*/ 	.byte	0x03, 0x1b
        /*002e*/ 	.short	0x00ff


	//----- nvinfo : EIATTR_MERCURY_ISA_VERSION
	.align		4
        /*0030*/ 	.byte	0x03, 0x5f
        /*0032*/ 	.short	0x0101


	//----- nvinfo : EIATTR_VRC_CTA_INIT_COUNT
	.align		4
        /*0034*/ 	.byte	0x02, 0x4a
	.zero		1
	.zero		1


	//----- nvinfo : EIATTR_EXIT_INSTR_OFFSETS
	.align		4
        /*0038*/ 	.byte	0x04, 0x1c
        /*003a*/ 	.short	(.L_1785 - .L_1784)


	//   ....[0]....
.L_1784:
        /*003c*/ 	.word	0x000000d0


	//   ....[1]....
        /*0040*/ 	.word	0x00001b30


	//   ....[2]....
        /*0044*/ 	.word	0x00001b70


	//   ....[3]....
        /*0048*/ 	.word	0x000028f0


	//   ....[4]....
        /*004c*/ 	.word	0x000035a0


	//----- nvinfo : EIATTR_MAX_THREADS
	.align		4
.L_1785:
        /*0050*/ 	.byte	0x04, 0x05
        /*0052*/ 	.short	(.L_1787 - .L_1786)
.L_1786:
        /*0054*/ 	.word	0x00000100
        /*0058*/ 	.word	0x00000001
        /*005c*/ 	.word	0x00000001


	//----- nvinfo : EIATTR_CRS_STACK_SIZE
	.align		4
.L_1787:
        /*0060*/ 	.byte	0x04, 0x1e
        /*0062*/ 	.short	(.L_1789 - .L_1788)
.L_1788:
        /*0064*/ 	.word	0x00000000


	//----- nvinfo : EIATTR_CBANK_PARAM_SIZE
	.align		4
.L_1789:
        /*0068*/ 	.byte	0x03, 0x19
        /*006a*/ 	.short	0x0070


	//----- nvinfo : EIATTR_PARAM_CBANK
	.align		4
        /*006c*/ 	.byte	0x04, 0x0a
        /*006e*/ 	.short	(.L_1791 - .L_1790)
	.align		4
.L_1790:
        /*0070*/ 	.word	index@(.nv.constant0._ZN3cub18CUB_300001_SM_10006detail8for_each13static_kernelINS2_12policy_hub_t12policy_500_tElNS2_12op_wrapper_tIlZZZZZN2at6native36add_out_dense_sparse_compressed_cudaERNS7_6TensorERKS9_SC_RKN3c106ScalarEENKUlvE_clEvENKUlvE2_clEvENKUlvE_clEvENKUlvE_clEvEUllE_N6thrust24THRUST_300001_SM_1000_NS17counting_iteratorIlNSN_11use_defaultESP_SP_EEEEEEvT0_T1_)
        /*0074*/ 	.short	0x0380
        /*0076*/ 	.short	0x0070


	//----- nvinfo : EIATTR_SW_WAR
	.align		4
.L_1791:
        /*0078*/ 	.byte	0x04, 0x36
        /*007a*/ 	.short	(.L_1793 - .L_1792)
.L_1792:
        /*007c*/ 	.word	0x00000008
.L_1793:


//--------------------- .nv.info._ZN3cub18CUB_300001_SM_10006detail8for_each13static_kernelINS2_12policy_hub_t12policy_500_tElNS2_12op_wrapper_tIlZZZZZN2at6native36add_out_dense_sparse_compressed_cudaERNS7_6TensorERKS9_SC_RKN3c106ScalarEENKUlvE_clEvENKUlvE1_clEvENKUlvE_clEvENKUlvE0_clEvEUllE_N6thrust24THRUST_300001_SM_1000_NS17counting_iteratorIlNSN_11use_defaultESP_SP_EEEEEEvT0_T1_ --------------------------
	.section	.nv.info._ZN3cub18CUB_300001_SM_10006detail8for_each13static_kernelINS2_12policy_hub_t12policy_500_tElNS2_12op_wrapper_tIlZZZZZN2at6native36add_out_dense_sparse_compressed_cudaERNS7_6TensorERKS9_SC_RKN3c106ScalarEENKUlvE_clEvENKUlvE1_clEvENKUlvE_clEvENKUlvE0_clEvEUllE_N6thrust24THRUST_300001_SM_1000_NS17counting_iteratorIlNSN_11use_defaultESP_SP_EEEEEEvT0_T1_,"",@"SHT_CUDA_INFO"
	.sectionflags	@""
	.align	4


	//----- nvinfo : EIATTR_CUDA_API_VERSION
	.align		4
        /*0000*/ 	.byte	0x04, 0x37
        /*0002*/ 	.short	(.L_1795 - .L_1794)
.L_1794:
        /*0004*/ 	.word	0x00000082


	//----- nvinfo : EIATTR_KPARAM_INFO
	.align		4
.L_1795:
        /*0008*/ 	.byte	0x04, 0x17
        /*000a*/ 	.short	(.L_1797 - .L_1796)
.L_1796:
        /*000c*/ 	.word	0x00000000
        /*0010*/ 	.short	0x0001
        /*0012*/ 	.short	0x0008
        /*0014*/ 	.byte	0x00, 0xf0, 0xa1, 0x01


	//----- nvinfo : EIATTR_KPARAM_INFO
	.align		4
.L_1797:
        /*0018*/ 	.byte	0x04, 0x17
        /*001a*/ 	.short	(.L_1799 - .L_1798)
.L_1798:
        /*001c*/ 	.word	0x00000000
        /*0020*/ 	.short	0x0000
        /*0022*/ 	.short	0x0000
        /*0024*/ 	.byte	0x00, 0xf0, 0x21, 0x00


	//----- nvinfo : EIATTR_SPARSE_MMA_MASK
	.align		4
.L_1799:
        /*0028*/ 	.byte	0x03, 0x50
        /*002a*/ 	.short	0x0000


	//----- nvinfo : EIATTR_MAXREG_COUNT
	.align		4
        /*002c*/ 	.byte	0x03, 0x1b
        /*002e*/ 	.short	0x00ff


	//----- nvinfo : EIATTR_MERCURY_ISA_VERSION
	.align		4
        /*0030*/ 	.byte	0x03, 0x5f
        /*0032*/ 	.short	0x0101


	//----- nvinfo : EIATTR_VRC_CTA_INIT_COUNT
	.align		4
        /*0034*/ 	.byte	0x02, 0x4a
	.zero		1
	.zero		1


	//----- nvinfo : EIATTR_EXIT_INSTR_OFFSETS
	.align		4
        /*0038*/ 	.byte	0x04, 0x1c
        /*003a*/ 	.short	(.L_1801 - .L_1800)


	//   ....[0]....
.L_1800:
        /*003c*/ 	.word	0x000000d0


	//   ....[1]....
        /*0040*/ 	.word	0x000018a0


	//   ....[2]....
        /*0044*/ 	.word	0x00001910


	//   ....[3]....
        /*0048*/ 	.word	0x00002570


	//   ....[4]....
        /*004c*/ 	.word	0x000030f0


	//----- nvinfo : EIATTR_MAX_THREADS
	.align		4
.L_1801:
        /*0050*/ 	.byte	0x04, 0x05
        /*0052*/ 	.short	(.L_1803 - .L_1802)
.L_1802:
        /*0054*/ 	.word	0x00000100
        /*0058*/ 	.word	0x00000001
        /*005c*/ 	.word	0x00000001


	//----- nvinfo : EIATTR_CRS_STACK_SIZE
	.align		4
.L_1803:
        /*0060*/ 	.byte	0x04, 0x1e
        /*0062*/ 	.short	(.L_1805 - .L_1804)
.L_1804:
        /*0064*/ 	.word	0x00000000


	//----- nvinfo : EIATTR_CBANK_PARAM_SIZE
	.align		4
.L_1805:
        /*0068*/ 	.byte	0x03, 0x19
        /*006a*/ 	.short	0x0070


	//----- nvinfo : EIATTR_PARAM_CBANK
	.align		4
        /*006c*/ 	.byte	0x04, 0x0a
        /*006e*/ 	.short	(.L_1807 - .L_1806)
	.align		4
.L_1806:
        /*0070*/ 	.word	index@(.nv.constant0._ZN3cub18CUB_300001_SM_10006detail8for_each13static_kernelINS2_12policy_hub_t12policy_500_tElNS2_12op_wrapper_tIlZZZZZN2at6native36add_out_dense_sparse_compressed_cudaERNS7_6TensorERKS9_SC_RKN3c106ScalarEENKUlvE_clEvENKUlvE1_clEvENKUlvE_clEvENKUlvE0_clEvEUllE_N6thrust24THRUST_300001_SM_1000_NS17counting_iteratorIlNSN_11use_defaultESP_SP_EEEEEEvT0_T1_)
        /*0074*/ 	.short	0x0380
        /*0076*/ 	.short	0x0070


	//----- nvinfo : EIATTR_SW_WAR
	.align		4
.L_1807:
        /*0078*/ 	.byte	0x04, 0x36
        /*007a*/ 	.short	(.L_1809 - .L_1808)
.L_1808:
        /*007c*/ 	.word	0x00000008
.L_1809:


//--------------------- .nv.info._ZN3cub18CUB_300001_SM_10006detail8for_each13static_kernelINS2_12policy_hub_t12policy_500_tElNS2_12op_wrapper_tIlZZZZZN2at6native36add_out_dense_sparse_compressed_cudaERNS7_6TensorERKS9_SC_RKN3c106ScalarEENKUlvE_clEvENKUlvE1_clEvENKUlvE_clEvENKUlvE_clEvEUllE_N6thrust24THRUST_300001_SM_1000_NS17counting_iteratorIlNSN_11use_defaultESP_SP_EEEEEEvT0_T1_ --------------------------
	.section	.nv.info._ZN3cub18CUB_300001_SM_10006detail8for_each13static_kernelINS2_12policy_hub_t12policy_500_tElNS2_12op_wrapper_tIlZZZZZN2at6native36add_out_dense_sparse_compressed_cudaERNS7_6TensorERKS9_SC_RKN3c106ScalarEENKUlvE_clEvENKUlvE1_clEvENKUlvE_clEvENKUlvE_clEvEUllE_N6thrust24THRUST_300001_SM_1000_NS17counting_iteratorIlNSN_11use_defaultESP_SP_EEEEEEvT0_T1_,"",@"SHT_CUDA_INFO"
	.sectionflags	@""
	.align	4


	//----- nvinfo : EIATTR_CUDA_API_VERSION
	.align		4
        /*0000*/ 	.byte	0x04, 0x37
        /*0002*/ 	.short	(.L_1811 - .L_1810)
.L_1810:
        /*0004*/ 	.word	0x00000082


	//----- nvinfo : EIATTR_KPARAM_INFO
	.align		4
.L_1811:
        /*0008*/ 	.byte	0x04, 0x17
        /*000a*/ 	.short	(.L_1813 - .L_1812)
.L_1812:
        /*000c*/ 	.word	0x00000000
        /*0010*/ 	.short	0x0001
        /*0012*/ 	.short	0x0008
        /*0014*/ 	.byte	0x00, 0xf0, 0xa1, 0x01


	//----- nvinfo : EIATTR_KPARAM_INFO
	.align		4
.L_1813:
        /*0018*/ 	.byte	0x04, 0x17
        /*001a*/ 	.short	(.L_1815 - .L_1814)
.L_1814:
        /*001c*/ 	.word	0x00000000
        /*0020*/ 	.short	0x0000
        /*0022*/ 	.short	0x0000
        /*0024*/ 	.byte	0x00, 0xf0, 0x21, 0x00


	//----- nvinfo : EIATTR_SPARSE_MMA_MASK
	.align		4
.L_1815:
        /*0028*/ 	.byte	0x03, 0x50
        /*002a*/ 	.short	0x0000


	//----- nvinfo : EIATTR_MAXREG_COUNT
	.align		4
        /*002c*/ 	.byte	0x03, 0x1b
        /*002e*/ 	.short	0x00ff


	//----- nvinfo : EIATTR_MERCURY_ISA_VERSION
	.align		4
        /*0030*/ 	.byte	0x03, 0x5f
        /*0032*/ 	.short	0x0101


	//----- nvinfo : EIATTR_VRC_CTA_INIT_COUNT
	.align		4
        /*0034*/ 	.byte	0x02, 0x4a
	.zero		1
	.zero		1


	//----- nvinfo : EIATTR_EXIT_INSTR_OFFSETS
	.align		4
        /*0038*/ 	.byte	0x04, 0x1c
        /*003a*/ 	.short	(.L_1817 - .L_1816)


	//   ....[0]....
.L_1816:
        /*003c*/ 	.word	0x000000d0


	//   ....[1]....
        /*0040*/ 	.word	0x00001850


	//   ....[2]....
        /*0044*/ 	.word	0x00001890


	//   ....[3]....
        /*0048*/ 	.word	0x000024b0


	//   ....[4]....
        /*004c*/ 	.word	0x00003000


	//----- nvinfo : EIATTR_MAX_THREADS
	.align		4
.L_1817:
        /*0050*/ 	.byte	0x04, 0x05
        /*0052*/ 	.short	(.L_1819 - .L_1818)
.L_1818:
        /*0054*/ 	.word	0x00000100
        /*0058*/ 	.word	0x00000001
        /*005c*/ 	.word	0x00000001


	//----- nvinfo : EIATTR_CRS_STACK_SIZE
	.align		4
.L_1819:
        /*0060*/ 	.byte	0x04, 0x1e
        /*0062*/ 	.short	(.L_1821 - .L_1820)
.L_1820:
        /*0064*/ 	.word	0x00000000


	//----- nvinfo : EIATTR_CBANK_PARAM_SIZE
	.align		4
.L_1821:
        /*0068*/ 	.byte	0x03, 0x19
        /*006a*/ 	.short	0x0070


	//----- nvinfo : EIATTR_PARAM_CBANK
	.align		4
        /*006c*/ 	.byte	0x04, 0x0a
        /*006e*/ 	.short	(.L_1823 - .L_1822)
	.align		4
.L_1822:
        /*0070*/ 	.word	index@(.nv.constant0._ZN3cub18CUB_300001_SM_10006detail8for_each13static_kernelINS2_12policy_hub_t12policy_500_tElNS2_12op_wrapper_tIlZZZZZN2at6native36add_out_dense_sparse_compressed_cudaERNS7_6TensorERKS9_SC_RKN3c106ScalarEENKUlvE_clEvENKUlvE1_clEvENKUlvE_clEvENKUlvE_clEvEUllE_N6thrust24THRUST_300001_SM_1000_NS17counting_iteratorIlNSN_11use_defaultESP_SP_EEEEEEvT0_T1_)
        /*0074*/ 	.short	0x0380
        /*0076*/ 	.short	0x0070


	//----- nvinfo : EIATTR_SW_WAR
	.align		4
.L_1823:
        /*0078*/ 	.byte	0x04, 0x36
        /*007a*/ 	.short	(.L_1825 - .L_1824)
.L_1824:
        /*007c*/ 	.word	0x00000008
.L_1825:


//--------------------- .nv.info._ZN3cub18CUB_300001_SM_10006detail8for_each13static_kernelINS2_12policy_hub_t12policy_500_tElNS2_12op_wrapper_tIlZZZZZN2at6native36add_out_dense_sparse_compressed_cudaERNS7_6TensorERKS9_SC_RKN3c106ScalarEENKUlvE_clEvENKUlvE0_clEvENKUlvE_clEvENKUlvE0_clEvEUllE_N6thrust24THRUST_300001_SM_1000_NS17counting_iteratorIlNSN_11use_defaultESP_SP_EEEEEEvT0_T1_ --------------------------
	.section	.nv.info._ZN3cub18CUB_300001_SM_10006detail8for_each13static_kernelINS2_12policy_hub_t12policy_500_tElNS2_12op_wrapper_tIlZZZZZN2at6native36add_out_dense_sparse_compressed_cudaERNS7_6TensorERKS9_SC_RKN3c106ScalarEENKUlvE_clEvENKUlvE0_clEvENKUlvE_clEvENKUlvE0_clEvEUllE_N6thrust24THRUST_300001_SM_1000_NS17counting_iteratorIlNSN_11use_defaultESP_SP_EEEEEEvT0_T1_,"",@"SHT_CUDA_INFO"
	.sectionflags	@""
	.align	4


	//----- nvinfo : EIATTR_CUDA_API_VERSION
	.align		4
        /*0000*/ 	.byte	0x04, 0x37
        /*0002*/ 	.short	(.L_1827 - .L_1826)
.L_1826:
        /*0004*/ 	.word	0x00000082


	//----- nvinfo : EIATTR_KPARAM_INFO
	.align		4
.L_1827:
        /*0008*/ 	.byte	0x04, 0x17
        /*000a*/ 	.short	(.L_1829 - .L_1828)
.L_1828:
        /*000c*/ 	.word	0x00000000
        /*0010*/ 	.short	0x0001
        /*0012*/ 	.short	0x0008
        /*0014*/ 	.byte	0x00, 0xf0, 0xa1, 0x01


	//----- nvinfo : EIATTR_KPARAM_INFO
	.align		4
.L_1829:
        /*0018*/ 	.byte	0x04, 0x17
        /*001a*/ 	.short	(.L_1831 - .L_1830)
.L_1830:
        /*001c*/ 	.word	0x00000000
        /*0020*/ 	.short	0x0000
        /*0022*/ 	.short	0x0000
        /*0024*/ 	.byte	0x00, 0xf0, 0x21, 0x00


	//----- nvinfo : EIATTR_SPARSE_MMA_MASK
	.align		4
.L_1831:
        /*0028*/ 	.byte	0x03, 0x50
        /*002a*/ 	.short	0x0000


	//----- nvinfo : EIATTR_MAXREG_COUNT
	.align		4
        /*002c*/ 	.byte	0x03, 0x1b
        /*002e*/ 	.short	0x00ff


	//----- nvinfo : EIATTR_MERCURY_ISA_VERSION
	.align		4
        /*0030*/ 	.byte	0x03, 0x5f
        /*0032*/ 	.short	0x0101


	//----- nvinfo : EIATTR_VRC_CTA_INIT_COUNT
	.align		4
        /*0034*/ 	.byte	0x02, 0x4a
	.zero		1
	.zero		1


	//----- nvinfo : EIATTR_EXIT_INSTR_OFFSETS
	.align		4
        /*0038*/ 	.byte	0x04, 0x1c
        /*003a*/ 	.short	(.L_1833 - .L_1832)


	//   ....[0]....
.L_1832:
        /*003c*/ 	.word	0x000000e0


	//   ....[1]....
        /*0040*/ 	.word	0x00001740


	//   ....[2]....
        /*0044*/ 	.word	0x000017b0


	//   ....[3]....
        /*0048*/ 	.word	0x000023a0


	//   ....[4]....
        /*004c*/ 	.word	0x00002e90


	//----- nvinfo : EIATTR_MAX_THREADS
	.align		4
.L_1833:
        /*0050*/ 	.byte	0x04, 0x05
        /*0052*/ 	.short	(.L_1835 - .L_1834)
.L_1834:
        /*0054*/ 	.word	0x00000100
        /*0058*/ 	.word	0x00000001
        /*005c*/ 	.word	0x00000001


	//----- nvinfo : EIATTR_CRS_STACK_SIZE
	.align		4
.L_1835:
        /*0060*/ 	.byte	0x04, 0x1e
        /*0062*/ 	.short	(.L_1837 - .L_1836)
.L_1836:
        /*0064*/ 	.word	0x00000000


	//----- nvinfo : EIATTR_CBANK_PARAM_SIZE
	.align		4
.L_1837:
        /*0068*/ 	.byte	0x03, 0x19
        /*006a*/ 	.short	0x0070


	//----- nvinfo : EIATTR_PARAM_CBANK
	.align		4
        /*006c*/ 	.byte	0x04, 0x0a
        /*006e*/ 	.short	(.L_1839 - .L_1838)
	.align		4
.L_1838:
        /*0070*/ 	.word	index@(.nv.constant0._ZN3cub18CUB_300001_SM_10006detail8for_each13static_kernelINS2_12policy_hub_t12policy_500_tElNS2_12op_wrapper_tIlZZZZZN2at6native36add_out_dense_sparse_compressed_cudaERNS7_6TensorERKS9_SC_RKN3c106ScalarEENKUlvE_clEvENKUlvE0_clEvENKUlvE_clEvENKUlvE0_clEvEUllE_N6thrust24THRUST_300001_SM_1000_NS17counting_iteratorIlNSN_11use_defaultESP_SP_EEEEEEvT0_T1_)
        /*0074*/ 	.short	0x0380
        /*0076*/ 	.short	0x0070


	//----- nvinfo : EIATTR_SW_WAR
	.align		4
.L_1839:
        /*0078*/ 	.byte	0x04, 0x36
        /*007a*/ 	.short	(.L_1841 - .L_1840)
.L_1840:
        /*007c*/ 	.word	0x00000008
.L_1841:


//--------------------- .nv.info._ZN3cub18CUB_300001_SM_10006detail8for_each13static_kernelINS2_12policy_hub_t12policy_500_tElNS2_12op_wrapper_tIlZZZZZN2at6native36add_out_dense_sparse_compressed_cudaERNS7_6TensorERKS9_SC_RKN3c106ScalarEENKUlvE_clEvENKUlvE0_clEvENKUlvE_clEvENKUlvE_clEvEUllE_N6thrust24THRUST_300001_SM_1000_NS17counting_iteratorIlNSN_11use_defaultESP_SP_EEEEEEvT0_T1_ --------------------------
	.section	.nv.info._ZN3cub18CUB_300001_SM_10006detail8for_each13static_kernelINS2_12policy_hub_t12policy_500_tElNS2_12op_wrapper_tIlZZZZZN2at6native36add_out_dense_sparse_compressed_cudaERNS7_6TensorERKS9_SC_RKN3c106ScalarEENKUlvE_clEvENKUlvE0_clEvENKUlvE_clEvENKUlvE_clEvEUllE_N6thrust24THRUST_300001_SM_1000_NS17counting_iteratorIlNSN_11use_defaultESP_SP_EEEEEEvT0_T1_,"",@"SHT_CUDA_INFO"
	.sectionflags	@""
	.align	4


	//----- nvinfo : EIATTR_CUDA_API_VERSION
	.align		4
        /*0000*/ 	.byte	0x04, 0x37
        /*0002*/ 	.short	(.L_1843 - .L_1842)
.L_1842:
        /*0004*/ 	.word	0x00000082


	//----- nvinfo : EIATTR_KPARAM_INFO
	.align		4
.L_1843:
        /*0008*/ 	.byte	0x04, 0x17
        /*000a*/ 	.short	(.L_1845 - .L_1844)
.L_1844:
        /*000c*/ 	.word	0x00000000
        /*0010*/ 	.short	0x0001
        /*0012*/ 	.short	0x0008
        /*0014*/ 	.byte	0x00, 0xf0, 0xa1, 0x01


	//----- nvinfo : EIATTR_KPARAM_INFO
	.align		4
.L_1845:
        /*0018*/ 	.byte	0x04, 0x17
        /*001a*/ 	.short	(.L_1847 - .L_1846)
.L_1846:
        /*001c*/ 	.word	0x00000000
        /*0020*/ 	.short	0x0000
        /*0022*/ 	.short	0x0000
        /*0024*/ 	.byte	0x00, 0xf0, 0x21, 0x00


	//----- nvinfo : EIATTR_SPARSE_MMA_MASK
	.align		4
.L_1847:
        /*0028*/ 	.byte	0x03, 0x50
        /*002a*/ 	.short	0x0000


	//----- nvinfo : EIATTR_MAXREG_COUNT
	.align		4
        /*002c*/ 	.byte	0x03, 0x1b
        /*002e*/ 	.short	0x00ff


	//----- nvinfo : EIATTR_MERCURY_ISA_VERSION
	.align		4
        /*0030*/ 	.byte	0x03, 0x5f
        /*0032*/ 	.short	0x0101


	//----- nvinfo : EIATTR_VRC_CTA_INIT_COUNT
	.align		4
        /*0034*/ 	.byte	0x02, 0x4a
	.zero		1
	.zero		1


	//----- nvinfo : EIATTR_EXIT_INSTR_OFFSETS
	.align		4
        /*0038*/ 	.byte	0x04, 0x1c
        /*003a*/ 	.short	(.L_1849 - .L_1848)


	//   ....[0]....
.L_1848:
        /*003c*/ 	.word	0x000000e0


	//   ....[1]....
        /*0040*/ 	.word	0x00001720


	//   ....[2]....
        /*0044*/ 	.word	0x00001760


	//   ....[3]....
        /*0048*/ 	.word	0x000022f0


	//   ....[4]....
        /*004c*/ 	.word	0x00002db0


	//----- nvinfo : EIATTR_MAX_THREADS
	.align		4
.L_1849:
        /*0050*/ 	.byte	0x04, 0x05
        /*0052*/ 	.short	(.L_1851 - .L_1850)
.L_1850:
        /*0054*/ 	.word	0x00000100
        /*0058*/ 	.word	0x00000001
        /*005c*/ 	.word	0x00000001


	//----- nvinfo : EIATTR_CRS_STACK_SIZE
	.align		4
.L_1851:
        /*0060*/ 	.byte	0x04, 0x1e
        /*0062*/ 	.short	(.L_1853 - .L_1852)
.L_1852:
        /*0064*/ 	.word	0x00000000


	//----- nvinfo : EIATTR_CBANK_PARAM_SIZE
	.align		4
.L_1853:
        /*0068*/ 	.byte	0x03, 0x19
        /*006a*/ 	.short	0x0070


	//----- nvinfo : EIATTR_PARAM_CBANK
	.align		4
        /*006c*/ 	.byte	0x04, 0x0a
        /*006e*/ 	.short	(.L_1855 - .L_1854)
	.align		4
.L_1854:
        /*0070*/ 	.word	index@(.nv.constant0._ZN3cub18CUB_300001_SM_10006detail8for_each13static_kernelINS2_12policy_hub_t12policy_500_tElNS2_12op_wrapper_tIlZZZZZN2at6native36add_out_dense_sparse_compressed_cudaERNS7_6TensorERKS9_SC_RKN3c106ScalarEENKUlvE_clEvENKUlvE0_clEvENKUlvE_clEvENKUlvE_clEvEUllE_N6thrust24THRUST_300001_SM_1000_NS17counting_iteratorIlNSN_11use_defaultESP_SP_EEEEEEvT0_T1_)
        /*0074*/ 	.short	0x0380
        /*0076*/ 	.short	0x0070


	//----- nvinfo : EIATTR_SW_WAR
	.align		4
.L_1855:
        /*0078*/ 	.byte	0x04, 0x36
        /*007a*/ 	.short	(.L_1857 - .L_1856)
.L_1856:
        /*007c*/ 	.word	0x00000008
.L_1857:


//--------------------- .nv.info._ZN3cub18CUB_300001_SM_10006detail8for_each13static_kernelINS2_12policy_hub_t12policy_500_tElNS2_12op_wrapper_tIlZZZZZN2at6native36add_out_dense_sparse_compressed_cudaERNS7_6TensorERKS9_SC_RKN3c106ScalarEENKUlvE_clEvENKUlvE_clEvENKUlvE_clEvENKUlvE0_clEvEUllE_N6thrust24THRUST_300001_SM_1000_NS17counting_iteratorIlNSN_11use_defaultESP_SP_EEEEEEvT0_T1_ --------------------------
	.section	.nv.info._ZN3cub18CUB_300001_SM_10006detail8for_each13static_kernelINS2_12policy_hub_t12policy_500_tElNS2_12op_wrapper_tIlZZZZZN2at6native36add_out_dense_sparse_compressed_cudaERNS7_6TensorERKS9_SC_RKN3c106ScalarEENKUlvE_clEvENKUlvE_clEvENKUlvE_clEvENKUlvE0_clEvEUllE_N6thrust24THRUST_300001_SM_1000_NS17counting_iteratorIlNSN_11use_defaultESP_SP_EEEEEEvT0_T1_,"",@"SHT_CUDA_INFO"
	.sectionflags	@""
	.align	4


	//----- nvinfo : EIATTR_CUDA_API_VERSION
	.align		4
        /*0000*/ 	.byte	0x04, 0x37
        /*0002*/ 	.short	(.L_1859 - .L_1858)
.L_1858:
        /*0004*/ 	.word	0x00000082


	//----- nvinfo : EIATTR_KPARAM_INFO
	.align		4
.L_1859:
        /*0008*/ 	.byte	0x04, 0x17
        /*000a*/ 	.short	(.L_1861 - .L_1860)
.L_1860:
        /*000c*/ 	.word	0x00000000
        /*0010*/ 	.short	0x0001
        /*0012*/ 	.short	0x0008
        /*0014*/ 	.byte	0x00, 0xf0, 0xa1, 0x01


	//----- nvinfo : EIATTR_KPARAM_INFO
	.align		4
.L_1861:
        /*0018*/ 	.byte	0x04, 0x17
        /*001a*/ 	.short	(.L_1863 - .L_1862)
.L_1862:
        /*001c*/ 	.word	0x00000000
        /*0020*/ 	.short	0x0000
        /*0022*/ 	.short	0x0000
        /*0024*/ 	.byte	0x00, 0xf0, 0x21, 0x00


	//----- nvinfo : EIATTR_SPARSE_MMA_MASK
	.align		4
.L_1863:
        /*0028*/ 	.byte	0x03, 0x50
        /*002a*/ 	.short	0x0000


	//----- nvinfo : EIATTR_MAXREG_COUNT
	.align		4
        /*002c*/ 	.byte	0x03, 0x1b
        /*002e*/ 	.short	0x00ff


	//----- nvinfo : EIATTR_MERCURY_ISA_VERSION
	.align		4
        /*0030*/ 	.byte	0x03, 0x5f
        /*0032*/ 	.short	0x0101


	//----- nvinfo : EIATTR_VRC_CTA_INIT_COUNT
	.align		4
        /*0034*/ 	.byte	0x02, 0x4a
	.zero		1
	.zero		1


	//----- nvinfo : EIATTR_EXIT_INSTR_OFFSETS
	.align		4
        /*0038*/ 	.byte	0x04, 0x1c
        /*003a*/ 	.short	(.L_1865 - .L_1864)


	//   ....[0]....
.L_1864:
        /*003c*/ 	.word	0x000000e0


	//   ....[1]....
        /*0040*/ 	.word	0x00001740


	//   ....[2]....
        /*0044*/ 	.word	0x000017b0


	//   ....[3]....
        /*0048*/ 	.word	0x000023a0


	//   ....[4]....
        /*004c*/ 	.word	0x00002e90


	//----- nvinfo : EIATTR_MAX_THREADS
	.align		4
.L_1865:
        /*0050*/ 	.byte	0x04, 0x05
        /*0052*/ 	.short	(.L_1867 - .L_1866)
.L_1866:
        /*0054*/ 	.word	0x00000100
        /*0058*/ 	.word	0x00000001
        /*005c*/ 	.word	0x00000001


	//----- nvinfo : EIATTR_CRS_STACK_SIZE
	.align		4
.L_1867:
        /*0060*/ 	.byte	0x04, 0x1e
        /*0062*/ 	.short	(.L_1869 - .L_1868)
.L_1868:
        /*0064*/ 	.word	0x00000000


	//----- nvinfo : EIATTR_CBANK_PARAM_SIZE
	.align		4
.L_1869:
        /*0068*/ 	.byte	0x03, 0x19
        /*006a*/ 	.short	0x0070


	//----- nvinfo : EIATTR_PARAM_CBANK
	.align		4
        /*006c*/ 	.byte	0x04, 0x0a
        /*006e*/ 	.short	(.L_1871 - .L_1870)
	.align		4
.L_1870:
        /*0070*/ 	.word	index@(.nv.constant0._ZN3cub18CUB_300001_SM_10006detail8for_each13static_kernelINS2_12policy_hub_t12policy_500_tElNS2_12op_wrapper_tIlZZZZZN2at6native36add_out_dense_sparse_compressed_cudaERNS7_6TensorERKS9_SC_RKN3c106ScalarEENKUlvE_clEvENKUlvE_clEvENKUlvE_clEvENKUlvE0_clEvEUllE_N6thrust24THRUST_300001_SM_1000_NS17counting_iteratorIlNSN_11use_defaultESP_SP_EEEEEEvT0_T1_)
        /*0074*/ 	.short	0x0380
        /*0076*/ 	.short	0x0070


	//----- nvinfo : EIATTR_SW_WAR
	.align		4
.L_1871:
        /*0078*/ 	.byte	0x04, 0x36
        /*007a*/ 	.short	(.L_1873 - .L_1872)
.L_1872:
        /*007c*/ 	.word	0x00000008
.L_1873:


//--------------------- .nv.info._ZN3cub18CUB_300001_SM_10006detail8for_each13static_kernelINS2_12policy_hub_t12policy_500_tElNS2_12op_wrapper_tIlZZZZZN2at6native36add_out_dense_sparse_compressed_cudaERNS7_6TensorERKS9_SC_RKN3c106ScalarEENKUlvE_clEvENKUlvE_clEvENKUlvE_clEvENKUlvE_clEvEUllE_N6thrust24THRUST_300001_SM_1000_NS17counting_iteratorIlNSN_11use_defaultESP_SP_EEEEEEvT0_T1_ --------------------------
	.section	.nv.info._ZN3cub18CUB_300001_SM_10006detail8for_each13static_kernelINS2_12policy_hub_t12policy_500_tElNS2_12op_wrapper_tIlZZZZZN2at6native36add_out_dense_sparse_compressed_cudaERNS7_6TensorERKS9_SC_RKN3c106ScalarEENKUlvE_clEvENKUlvE_clEvENKUlvE_clEvENKUlvE_clEvEUllE_N6thrust24THRUST_300001_SM_1000_NS17counting_iteratorIlNSN_11use_defaultESP_SP_EEEEEEvT0_T1_,"",@"SHT_CUDA_INFO"
	.sectionflags	@""
	.align	4


	//----- nvinfo : EIATTR_CUDA_API_VERSION
	.align		4
        /*0000*/ 	.byte	0x04, 0x37
        /*0002*/ 	.short	(.L_1875 - .L_1874)
.L_1874:
        /*0004*/ 	.word	0x00000082


	//----- nvinfo : EIATTR_KPARAM_INFO
	.align		4
.L_1875:
        /*0008*/ 	.byte	0x04, 0x17
        /*000a*/ 	.short	(.L_1877 - .L_1876)
.L_1876:
        /*000c*/ 	.word	0x00000000
        /*0010*/ 	.short	0x0001
        /*0012*/ 	.short	0x0008
        /*0014*/ 	.byte	0x00, 0xf0, 0xa1, 0x01


	//----- nvinfo : EIATTR_KPARAM_INFO
	.align		4
.L_1877:
        /*0018*/ 	.byte	0x04, 0x17
        /*001a*/ 	.short	(.L_1879 - .L_1878)
.L_1878:
        /*001c*/ 	.word	0x00000000
        /*0020*/ 	.short	0x0000
        /*0022*/ 	.short	0x0000
        /*0024*/ 	.byte	0x00, 0xf0, 0x21, 0x00


	//----- nvinfo : EIATTR_SPARSE_MMA_MASK
	.align		4
.L_1879:
        /*0028*/ 	.byte	0x03, 0x50
        /*002a*/ 	.short	0x0000


	//----- nvinfo : EIATTR_MAXREG_COUNT
	.align		4
        /*002c*/ 	.byte	0x03, 0x1b
        /*002e*/ 	.short	0x00ff


	//----- nvinfo : EIATTR_MERCURY_ISA_VERSION
	.align		4
        /*0030*/ 	.byte	0x03, 0x5f
        /*0032*/ 	.short	0x0101


	//----- nvinfo : EIATTR_VRC_CTA_INIT_COUNT
	.align		4
        /*0034*/ 	.byte	0x02, 0x4a
	.zero		1
	.zero		1


	//----- nvinfo : EIATTR_EXIT_INSTR_OFFSETS
	.align		4
        /*0038*/ 	.byte	0x04, 0x1c
        /*003a*/ 	.short	(.L_1881 - .L_1880)


	//   ....[0]....
.L_1880:
        /*003c*/ 	.word	0x000000e0


	//   ....[1]....
        /*0040*/ 	.word	0x00001720


	//   ....[2]....
        /*0044*/ 	.word	0x00001760


	//   ....[3]....
        /*0048*/ 	.word	0x000022f0


	//   ....[4]....
        /*004c*/ 	.word	0x00002db0


	//----- nvinfo : EIATTR_MAX_THREADS
	.align		4
.L_1881:
        /*0050*/ 	.byte	0x04, 0x05
        /*0052*/ 	.short	(.L_1883 - .L_1882)
.L_1882:
        /*0054*/ 	.word	0x00000100
        /*0058*/ 	.word	0x00000001
        /*005c*/ 	.word	0x00000001


	//----- nvinfo : EIATTR_CRS_STACK_SIZE
	.align		4
.L_1883:
        /*0060*/ 	.byte	0x04, 0x1e
        /*0062*/ 	.short	(.L_1885 - .L_1884)
.L_1884:
        /*0064*/ 	.word	0x00000000


	//----- nvinfo : EIATTR_CBANK_PARAM_SIZE
	.align		4
.L_1885:
        /*0068*/ 	.byte	0x03, 0x19
        /*006a*/ 	.short	0x0070


	//----- nvinfo : EIATTR_PARAM_CBANK
	.align		4
        /*006c*/ 	.byte	0x04, 0x0a
        /*006e*/ 	.short	(.L_1887 - .L_1886)
	.align		4
.L_1886:
        /*0070*/ 	.word	index@(.nv.constant0._ZN3cub18CUB_300001_SM_10006detail8for_each13static_kernelINS2_12policy_hub_t12policy_500_tElNS2_12op_wrapper_tIlZZZZZN2at6native36add_out_dense_sparse_compressed_cudaERNS7_6TensorERKS9_SC_RKN3c106ScalarEENKUlvE_clEvENKUlvE_clEvENKUlvE_clEvENKUlvE_clEvEUllE_N6thrust24THRUST_300001_SM_1000_NS17counting_iteratorIlNSN_11use_defaultESP_SP_EEEEEEvT0_T1_)
        /*0074*/ 	.short	0x0380
        /*0076*/ 	.short	0x0070


	//----- nvinfo : EIATTR_SW_WAR
	.align		4
.L_1887:
        /*0078*/ 	.byte	0x04, 0x36
        /*007a*/ 	.short	(.L_1889 - .L_1888)
.L_1888:
        /*007c*/ 	.word	0x00000008
.L_1889:


//--------------------- .nv.info._ZN3cub18CUB_300001_SM_10006detail11EmptyKernelIvEEvv --------------------------
	.section	.nv.info._ZN3cub18CUB_300001_SM_10006detail11EmptyKernelIvEEvv,"",@"SHT_CUDA_INFO"
	.sectionflags	@""
	.align	4


	//----- nvinfo : EIATTR_CUDA_API_VERSION
	.align		4
        /*0000*/ 	.byte	0x04, 0x37
        /*0002*/ 	.short	(.L_1891 - .L_1890)
.L_1890:
        /*0004*/ 	.word	0x00000082


	//----- nvinfo : EIATTR_SPARSE_MMA_MASK
	.align		4
.L_1891:
        /*0008*/ 	.byte	0x03, 0x50
        /*000a*/ 	.short	0x0000


	//----- nvinfo : EIATTR_MAXREG_COUNT
	.align		4
        /*000c*/ 	.byte	0x03, 0x1b
        /*000e*/ 	.short	0x00ff


	//----- nvinfo : EIATTR_MERCURY_ISA_VERSION
	.align		4
        /*0010*/ 	.byte	0x03, 0x5f
        /*0012*/ 	.short	0x0101


	//----- nvinfo : EIATTR_VRC_CTA_INIT_COUNT
	.align		4
        /*0014*/ 	.byte	0x02, 0x4a
	.zero		1
	.zero		1


	//----- nvinfo : EIATTR_EXIT_INSTR_OFFSETS
	.align		4
        /*0018*/ 	.byte	0x04, 0x1c
        /*001a*/ 	.short	(.L_1893 - .L_1892)


	//   ....[0]....
.L_1892:
        /*001c*/ 	.word	0x00000010


	//----- nvinfo : EIATTR_SW_WAR
	.align		4
.L_1893:
        /*0020*/ 	.byte	0x04, 0x36
        /*0022*/ 	.short	(.L_1895 - .L_1894)
.L_1894:
        /*0024*/ 	.word	0x00000008
.L_1895:


//--------------------- .nv.info._ZN2at6native55_GLOBAL__N__0955718d_22_SparseCsrTensorMath_cu_868dd54534reduce_sparse_csr_dim1_cuda_kernelIN3c108BFloat16ElNS1_14ReductionMulOpIS4_EEfEEvPT2_PKT_PKT0_SE_lT1_ --------------------------
	.section	.nv.info._ZN2at6native55_GLOBAL__N__0955718d_22_SparseCsrTensorMath_cu_868dd54534reduce_sparse_csr_dim1_cuda_kernelIN3c108BFloat16ElNS1_14ReductionMulOpIS4_EEfEEvPT2_PKT_PKT0_SE_lT1_,"",@"SHT_CUDA_INFO"
	.sectionflags	@""
	.align	4


	//----- nvinfo : EIATTR_CUDA_API_VERSION
	.align		4
        /*0000*/ 	.byte	0x04, 0x37
        /*0002*/ 	.short	(.L_1897 - .L_1896)
.L_1896:
        /*0004*/ 	.word	0x00000082


	//----- nvinfo : EIATTR_KPARAM_INFO
	.align		4
.L_1897:
        /*0008*/ 	.byte	0x04, 0x17
        /*000a*/ 	.short	(.L_1899 - .L_1898)
.L_1898:
        /*000c*/ 	.word	0x00000000
        /*0010*/ 	.short	0x0005
        /*0012*/ 	.short	0x0028
        /*0014*/ 	.byte	0x00, 0xf0, 0x05, 0x00


	//----- nvinfo : EIATTR_KPARAM_INFO
	.align		4
.L_1899:
        /*0018*/ 	.byte	0x04, 0x17
        /*001a*/ 	.short	(.L_1901 - .L_1900)
.L_1900:
        /*001c*/ 	.word	0x00000000
        /*0020*/ 	.short	0x0004
        /*0022*/ 	.short	0x0020
        /*0024*/ 	.byte	0x00, 0xf0, 0x21, 0x00


	//----- nvinfo : EIATTR_KPARAM_INFO
	.align		4
.L_1901:
        /*0028*/ 	.byte	0x04, 0x17
        /*002a*/ 	.short	(.L_1903 - .L_1902)
.L_1902:
        /*002c*/ 	.word	0x00000000
        /*0030*/ 	.short	0x0003
        /*0032*/ 	.short	0x0018
        /*0034*/ 	.byte	0x00, 0xf5, 0x21, 0x00


	//----- nvinfo : EIATTR_KPARAM_INFO
	.align		4
.L_1903:
        /*0038*/ 	.byte	0x04, 0x17
        /*003a*/ 	.short	(.L_1905 - .L_1904)
.L_1904:
        /*003c*/ 	.word	0x00000000
        /*0040*/ 	.short	0x0002
        /*0042*/ 	.short	0x0010
        /*0044*/ 	.byte	0x00, 0xf5, 0x21, 0x00


	//----- nvinfo : EIATTR_KPARAM_INFO
	.align		4
.L_1905:
        /*0048*/ 	.byte	0x04, 0x17
        /*004a*/ 	.short	(.L_1907 - .L_1906)
.L_1906:
        /*004c*/ 	.word	0x00000000
        /*0050*/ 	.short	0x0001
        /*0052*/ 	.short	0x0008
        /*0054*/ 	.byte	0x00, 0xf5, 0x21, 0x00


	//----- nvinfo : EIATTR_KPARAM_INFO
	.align		4
.L_1907:
        /*0058*/ 	.byte	0x04, 0x17
        /*005a*/ 	.short	(.L_1909 - .L_1908)
.L_1908:
        /*005c*/ 	.word	0x00000000
        /*0060*/ 	.short	0x0000
        /*0062*/ 	.short	0x0000
        /*0064*/ 	.byte	0x00, 0xf5, 0x21, 0x00


	//----- nvinfo : EIATTR_SPARSE_MMA_MASK
	.align		4
.L_1909:
        /*0068*/ 	.byte	0x03, 0x50
        /*006a*/ 	.short	0x0000


	//----- nvinfo : EIATTR_MAXREG_COUNT
	.align		4
        /*006c*/ 	.byte	0x03, 0x1b
        /*006e*/ 	.short	0x00ff


	//----- nvinfo : EIATTR_MERCURY_ISA_VERSION
	.align		4
        /*0070*/ 	.byte	0x03, 0x5f
        /*0072*/ 	.short	0x0101


	//----- nvinfo : EIATTR_VRC_CTA_INIT_COUNT
	.align		4
        /*0074*/ 	.byte	0x02, 0x4a
	.zero		1
	.zero		1


	//----- nvinfo : EIATTR_EXIT_INSTR_OFFSETS
	.align		4
        /*0078*/ 	.byte	0x04, 0x1c
        /*007a*/ 	.short	(.L_1911 - .L_1910)


	//   ....[0]....
.L_1910:
        /*007c*/ 	.word	0x00000080


	//   ....[1]....
        /*0080*/ 	.word	0x00000130


	//   ....[2]....
        /*0084*/ 	.word	0x000016b0


	//----- nvinfo : EIATTR_CRS_STACK_SIZE
	.align		4
.L_1911:
        /*0088*/ 	.byte	0x04, 0x1e
        /*008a*/ 	.short	(.L_1913 - .L_1912)
.L_1912:
        /*008c*/ 	.word	0x00000000


	//----- nvinfo : EIATTR_CBANK_PARAM_SIZE
	.align		4
.L_1913:
        /*0090*/ 	.byte	0x03, 0x19
        /*0092*/ 	.short	0x0029


	//----- nvinfo : EIATTR_PARAM_CBANK
	.align		4
        /*0094*/ 	.byte	0x04, 0x0a
        /*0096*/ 	.short	(.L_1915 - .L_1914)
	.align		4
.L_1914:
        /*0098*/ 	.word	index@(.nv.constant0._ZN2at6native55_GLOBAL__N__0955718d_22_SparseCsrTensorMath_cu_868dd54534reduce_sparse_csr_dim1_cuda_kernelIN3c108BFloat16ElNS1_14ReductionMulOpIS4_EEfEEvPT2_PKT_PKT0_SE_lT1_)
        /*009c*/ 	.short	0x0380
        /*009e*/ 	.short	0x0029


	//----- nvinfo : EIATTR_SW_WAR
	.align		4
.L_1915:
        /*00a0*/ 	.byte	0x04, 0x36
        /*00a2*/ 	.short	(.L_1917 - .L_1916)
.L_1916:
        /*00a4*/ 	.word	0x00000008
.L_1917:


//--------------------- .nv.info._ZN2at6native55_GLOBAL__N__0955718d_22_SparseCsrTensorMath_cu_868dd54534reduce_sparse_csr_dim1_cuda_kernelIN3c108BFloat16EiNS1_14ReductionMulOpIS4_EEfEEvPT2_PKT_PKT0_SE_lT1_ --------------------------
	.section	.nv.info._ZN2at6native55_GLOBAL__N__0955718d_22_SparseCsrTensorMath_cu_868dd54534reduce_sparse_csr_dim1_cuda_kernelIN3c108BFloat16EiNS1_14ReductionMulOpIS4_EEfEEvPT2_PKT_PKT0_SE_lT1_,"",@"SHT_CUDA_INFO"
	.sectionflags	@""
	.align	4


	//----- nvinfo : EIATTR_CUDA_API_VERSION
	.align		4
        /*0000*/ 	.byte	0x04, 0x37
        /*0002*/ 	.short	(.L_1919 - .L_1918)
.L_1918:
        /*0004*/ 	.word	0x00000082


	//----- nvinfo : EIATTR_KPARAM_INFO
	.align		4
.L_1919:
        /*0008*/ 	.byte	0x04, 0x17
        /*000a*/ 	.short	(.L_1921 - .L_1920)
.L_1920:
        /*000c*/ 	.word	0x00000000
        /*0010*/ 	.short	0x0005
        /*0012*/ 	.short	0x0028
        /*0014*/ 	.byte	0x00, 0xf0, 0x05, 0x00


	//----- nvinfo : EIATTR_KPARAM_INFO
	.align		4
.L_1921:
        /*0018*/ 	.byte	0x04, 0x17
        /*001a*/ 	.short	(.L_1923 - .L_1922)
.L_1922:
        /*001c*/ 	.word	0x00000000
        /*0020*/ 	.short	0x0004
        /*0022*/ 	.short	0x0020
        /*0024*/ 	.byte	0x00, 0xf0, 0x21, 0x00


	//----- nvinfo : EIATTR_KPARAM_INFO
	.align		4
.L_1923:
        /*0028*/ 	.byte	0x04, 0x17
        /*002a*/ 	.short	(.L_1925 - .L_1924)
.L_1924:
        /*002c*/ 	.word	0x00000000
        /*0030*/ 	.short	0x0003
        /*0032*/ 	.short	0x0018
        /*0034*/ 	.byte	0x00, 0xf5, 0x21, 0x00


	//----- nvinfo : EIATTR_KPARAM_INFO
	.align		4
.L_1925:
        /*0038*/ 	.byte	0x04, 0x17
        /*003a*/ 	.short	(.L_1927 - .L_1926)
.L_1926:
        /*003c*/ 	.word	0x00000000
        /*0040*/ 	.short	0x0002
        /*0042*/ 	.short	0x0010
        /*0044*/ 	.byte	0x00, 0xf5, 0x21, 0x00


	//----- nvinfo : EIATTR_KPARAM_INFO
	.align		4
.L_1927:
        /*0048*/ 	.byte	0x04, 0x17
        /*004a*/ 	.short	(.L_1929 - .L_1928)
.L_1928:
        /*004c*/ 	.word	0x00000000
        /*0050*/ 	.short	0x0001
        /*0052*/ 	.short	0x0008
        /*0054*/ 	.byte	0x00, 0xf5, 0x21, 0x00


	//----- nvinfo : EIATTR_KPARAM_INFO
	.align		4
.L_1929:
        /*0058*/ 	.byte	0x04, 0x17
        /*005a*/ 	.short	(.L_1931 - .L_1930)
.L_1930:
        /*005c*/ 	.word	0x00000000
        /*0060*/ 	.short	0x0000
        /*0062*/ 	.short	0x0000
        /*0064*/ 	.byte	0x00, 0xf5, 0x21, 0x00


	//----- nvinfo : EIATTR_SPARSE_MMA_MASK
	.align		4
.L_1931:
        /*0068*/ 	.byte	0x03, 0x50
        /*006a*/ 	.short	0x0000


	//----- nvinfo : EIATTR_MAXREG_COUNT
	.align		4
        /*006c*/ 	.byte	0x03, 0x1b
        /*006e*/ 	.short	0x00ff


	//----- nvinfo : EIATTR_MERCURY_ISA_VERSION
	.align		4
        /*0070*/ 	.byte	0x03, 0x5f
        /*0072*/ 	.short	0x0101


	//----- nvinfo : EIATTR_VRC_CTA_INIT_COUNT
	.align		4
        /*0074*/ 	.byte	0x02, 0x4a
	.zero		1
	.zero		1


	//----- nvinfo : EIATTR_EXIT_INSTR_OFFSETS
	.align		4
        /*0078*/ 	.byte	0x04, 0x1c
        /*007a*/ 	.short	(.L_1933 - .L_1932)


	//   ....[0]....
.L_1932:
        /*007c*/ 	.word	0x00000080


	//   ....[1]....
        /*0080*/ 	.word	0x00000120


	//   ....[2]....
        /*0084*/ 	.word	0x00001520


	//----- nvinfo : EIATTR_CRS_STACK_SIZE
	.align		4
.L_1933:
        /*0088*/ 	.byte	0x04, 0x1e
        /*008a*/ 	.short	(.L_1935 - .L_1934)
.L_1934:
        /*008c*/ 	.word	0x00000000


	//----- nvinfo : EIATTR_CBANK_PARAM_SIZE
	.align		4
.L_1935:
        /*0090*/ 	.byte	0x03, 0x19
        /*0092*/ 	.short	0x0029


	//----- nvinfo : EIATTR_PARAM_CBANK
	.align		4
        /*0094*/ 	.byte	0x04, 0x0a
        /*0096*/ 	.short	(.L_1937 - .L_1936)
	.align		4
.L_1936:
        /*0098*/ 	.word	index@(.nv.constant0._ZN2at6native55_GLOBAL__N__0955718d_22_SparseCsrTensorMath_cu_868dd54534reduce_sparse_csr_dim1_cuda_kernelIN3c108BFloat16EiNS1_14ReductionMulOpIS4_EEfEEvPT2_PKT_PKT0_SE_lT1_)
        /*009c*/ 	.short	0x0380
        /*009e*/ 	.short	0x0029


	//----- nvinfo : EIATTR_SW_WAR
	.align		4
.L_1937:
        /*00a0*/ 	.byte	0x04, 0x36
        /*00a2*/ 	.short	(.L_1939 - .L_1938)
.L_1938:
        /*00a4*/ 	.word	0x00000008
.L_1939:


//--------------------- .nv.info._ZN2at6native55_GLOBAL__N__0955718d_22_SparseCsrTensorMath_cu_868dd54534reduce_sparse_csr_dim0_cuda_kernelIN3c108BFloat16ElNS1_14ReductionMulOpIS4_EEfEEvPT2_PKT0_lPKT_SB_lT1_ --------------------------
	.section	.nv.info._ZN2at6native55_GLOBAL__N__0955718d_22_SparseCsrTensorMath_cu_868dd54534reduce_sparse_csr_dim0_cuda_kernelIN3c108BFloat16ElNS1_14ReductionMulOpIS4_EEfEEvPT2_PKT0_lPKT_SB_lT1_,"",@"SHT_CUDA_INFO"
	.sectionflags	@""
	.align	4


	//----- nvinfo : EIATTR_CUDA_API_VERSION
	.align		4
        /*0000*/ 	.byte	0x04, 0x37
        /*0002*/ 	.short	(.L_1941 - .L_1940)
.L_1940:
        /*0004*/ 	.word	0x00000082


	//----- nvinfo : EIATTR_KPARAM_INFO
	.align		4
.L_1941:
        /*0008*/ 	.byte	0x04, 0x17
        /*000a*/ 	.short	(.L_1943 - .L_1942)
.L_1942:
        /*000c*/ 	.word	0x00000000
        /*0010*/ 	.short	0x0006
        /*0012*/ 	.short	0x0030
        /*0014*/ 	.byte	0x00, 0xf0, 0x05, 0x00


	//----- nvinfo : EIATTR_KPARAM_INFO
	.align		4
.L_1943:
        /*0018*/ 	.byte	0x04, 0x17
        /*001a*/ 	.short	(.L_1945 - .L_1944)
.L_1944:
        /*001c*/ 	.word	0x00000000
        /*0020*/ 	.short	0x0005
        /*0022*/ 	.short	0x0028
        /*0024*/ 	.byte	0x00, 0xf0, 0x21, 0x00


	//----- nvinfo : EIATTR_KPARAM_INFO
	.align		4
.L_1945:
        /*0028*/ 	.byte	0x04, 0x17
        /*002a*/ 	.short	(.L_1947 - .L_1946)
.L_1946:
        /*002c*/ 	.word	0x00000000
        /*0030*/ 	.short	0x0004
        /*0032*/ 	.short	0x0020
        /*0034*/ 	.byte	0x00, 0xf5, 0x21, 0x00


	//----- nvinfo : EIATTR_KPARAM_INFO
	.align		4
.L_1947:
        /*0038*/ 	.byte	0x04, 0x17
        /*003a*/ 	.short	(.L_1949 - .L_1948)
.L_1948:
        /*003c*/ 	.word	0x00000000
        /*0040*/ 	.short	0x0003
        /*0042*/ 	.short	0x0018
        /*0044*/ 	.byte	0x00, 0xf5, 0x21, 0x00


	//----- nvinfo : EIATTR_KPARAM_INFO
	.align		4
.L_1949:
        /*0048*/ 	.byte	0x04, 0x17
        /*004a*/ 	.short	(.L_1951 - .L_1950)
.L_1950:
        /*004c*/ 	.word	0x00000000
        /*0050*/ 	.short	0x0002
        /*0052*/ 	.short	0x0010
        /*0054*/ 	.byte	0x00, 0xf0, 0x21, 0x00


	//----- nvinfo : EIATTR_KPARAM_INFO
	.align		4
.L_1951:
        /*0058*/ 	.byte	0x04, 0x17
        /*005a*/ 	.short	(.L_1953 - .L_1952)
.L_1952:
        /*005c*/ 	.word	0x00000000
        /*0060*/ 	.short	0x0001
        /*0062*/ 	.short	0x0008
        /*0064*/ 	.byte	0x00, 0xf5, 0x21, 0x00


	//----- nvinfo : EIATTR_KPARAM_INFO
	.align		4
.L_1953:
        /*0068*/ 	.byte	0x04, 0x17
        /*006a*/ 	.short	(.L_1955 - .L_1954)
.L_1954:
        /*006c*/ 	.word	0x00000000
        /*0070*/ 	.short	0x0000
        /*0072*/ 	.short	0x0000
        /*0074*/ 	.byte	0x00, 0xf5, 0x21, 0x00


	//----- nvinfo : EIATTR_SPARSE_MMA_MASK
	.align		4
.L_1955:
        /*0078*/ 	.byte	0x03, 0x50
        /*007a*/ 	.short	0x0000


	//----- nvinfo : EIATTR_MAXREG_COUNT
	.align		4
        /*007c*/ 	.byte	0x03, 0x1b
        /*007e*/ 	.short	0x00ff


	//----- nvinfo : EIATTR_MERCURY_ISA_VERSION
	.align		4
        /*0080*/ 	.byte	0x03, 0x5f
        /*0082*/ 	.short	0x0101


	//----- nvinfo : EIATTR_VRC_CTA_INIT_COUNT
	.align		4
        /*0084*/ 	.byte	0x02, 0x4a
	.zero		1
	.zero		1


	//----- nvinfo : EIATTR_EXIT_INSTR_OFFSETS
	.align		4
        /*0088*/ 	.byte	0x04, 0x1c
        /*008a*/ 	.short	(.L_1957 - .L_1956)


	//   ....[0]....
.L_1956:
        /*008c*/ 	.word	0x00000080


	//   ....[1]....
        /*0090*/ 	.word	0x00001d00


	//----- nvinfo : EIATTR_CBANK_PARAM_SIZE
	.align		4
.L_1957:
        /*0094*/ 	.byte	0x03, 0x19
        /*0096*/ 	.short	0x0031


	//----- nvinfo : EIATTR_PARAM_CBANK
	.align		4
        /*0098*/ 	.byte	0x04, 0x0a
        /*009a*/ 	.short	(.L_1959 - .L_1958)
	.align		4
.L_1958:
        /*009c*/ 	.word	index@(.nv.constant0._ZN2at6native55_GLOBAL__N__0955718d_22_SparseCsrTensorMath_cu_868dd54534reduce_sparse_csr_dim0_cuda_kernelIN3c108BFloat16ElNS1_14ReductionMulOpIS4_EEfEEvPT2_PKT0_lPKT_SB_lT1_)
        /*00a0*/ 	.short	0x0380
        /*00a2*/ 	.short	0x0031


	//----- nvinfo : EIATTR_SW_WAR
	.align		4
.L_1959:
        /*00a4*/ 	.byte	0x04, 0x36
        /*00a6*/ 	.short	(.L_1961 - .L_1960)
.L_1960:
        /*00a8*/ 	.word	0x00000008
.L_1961:


//--------------------- .nv.info._ZN2at6native55_GLOBAL__N__0955718d_22_SparseCsrTensorMath_cu_868dd54534reduce_sparse_csr_dim0_cuda_kernelIN3c108BFloat16EiNS1_14ReductionMulOpIS4_EEfEEvPT2_PKT0_lPKT_SB_lT1_ --------------------------
	.section	.nv.info._ZN2at6native55_GLOBAL__N__0955718d_22_SparseCsrTensorMath_cu_868dd54534reduce_sparse_csr_dim0_cuda_kernelIN3c108BFloat16EiNS1_14ReductionMulOpIS4_EEfEEvPT2_PKT0_lPKT_SB_lT1_,"",@"SHT_CUDA_INFO"
	.sectionflags	@""
	.align	4


	//----- nvinfo : EIATTR_CUDA_API_VERSION
	.align		4
        /*0000*/ 	.byte	0x04, 0x37
        /*0002*/ 	.short	(.L_1963 - .L_1962)
.L_1962:
        /*0004*/ 	.word	0x00000082


	//----- nvinfo : EIATTR_KPARAM_INFO
	.align		4
.L_1963:
        /*0008*/ 	.byte	0x04, 0x17
        /*000a*/ 	.short	(.L_1965 - .L_1964)
.L_1964:
        /*000c*/ 	.word	0x00000000
        /*0010*/ 	.short	0x0006
        /*0012*/ 	.short	0x0030
        /*0014*/ 	.byte	0x00, 0xf0, 0x05, 0x00


	//----- nvinfo : EIATTR_KPARAM_INFO
	.align		4
.L_1965:
        /*0018*/ 	.byte	0x04, 0x17
        /*001a*/ 	.short	(.L_1967 - .L_1966)
.L_1966:
        /*001c*/ 	.word	0x00000000
        /*0020*/ 	.short	0x0005
        /*0022*/ 	.short	0x0028
        /*0024*/ 	.byte	0x00, 0xf0, 0x21, 0x00


	//----- nvinfo : EIATTR_KPARAM_INFO
	.align		4
.L_1967:
        /*0028*/ 	.byte	0x04, 0x17
        /*002a*/ 	.short	(.L_1969 - .L_1968)
.L_1968:
        /*002c*/ 	.word	0x00000000
        /*0030*/ 	.short	0x0004
        /*0032*/ 	.short	0x0020
        /*0034*/ 	.byte	0x00, 0xf5, 0x21, 0x00


	//----- nvinfo : EIATTR_KPARAM_INFO
	.align		4
.L_1969:
        /*0038*/ 	.byte	0x04, 0x17
        /*003a*/ 	.short	(.L_1971 - .L_1970)
.L_1970:
        /*003c*/ 	.word	0x00000000
        /*0040*/ 	.short	0x0003
        /*0042*/ 	.short	0x0018
        /*0044*/ 	.byte	0x00, 0xf5, 0x21, 0x00


	//----- nvinfo : EIATTR_KPARAM_INFO
	.align		4
.L_1971:
        /*0048*/ 	.byte	0x04, 0x17
        /*004a*/ 	.short	(.L_1973 - .L_1972)
.L_1972:
        /*004c*/ 	.word	0x00000000
        /*0050*/ 	.short	0x0002
        /*0052*/ 	.short	0x0010
        /*0054*/ 	.byte	0x00, 0xf0, 0x21, 0x00


	//----- nvinfo : EIATTR_KPARAM_INFO
	.align		4
.L_1973:
        /*0058*/ 	.byte	0x04, 0x17
        /*005a*/ 	.short	(.L_1975 - .L_1974)
.L_1974:
        /*005c*/ 	.word	0x00000000
        /*0060*/ 	.short	0x0001
        /*0062*/ 	.short	0x0008
        /*0064*/ 	.byte	0x00, 0xf5, 0x21, 0x00


	//----- nvinfo : EIATTR_KPARAM_INFO
	.align		4
.L_1975:
        /*0068*/ 	.byte	0x04, 0x17
        /*006a*/ 	.short	(.L_1977 - .L_1976)
.L_1976:
        /*006c*/ 	.word	0x00000000
        /*0070*/ 	.short	0x0000
        /*0072*/ 	.short	0x0000
        /*0074*/ 	.byte	0x00, 0xf5, 0x21, 0x00


	//----- nvinfo : EIATTR_SPARSE_MMA_MASK
	.align		4
.L_1977:
        /*0078*/ 	.byte	0x03, 0x50
        /*007a*/ 	.short	0x0000


	//----- nvinfo : EIATTR_MAXREG_COUNT
	.align		4
        /*007c*/ 	.byte	0x03, 0x1b
        /*007e*/ 	.short	0x00ff


	//----- nvinfo : EIATTR_MERCURY_ISA_VERSION
	.align		4
        /*0080*/ 	.byte	0x03, 0x5f
        /*0082*/ 	.short	0x0101


	//----- nvinfo : EIATTR_VRC_CTA_INIT_COUNT
	.align		4
        /*0084*/ 	.byte	0x02, 0x4a
	.zero		1
	.zero		1


	//----- nvinfo : EIATTR_EXIT_INSTR_OFFSETS
	.align		4
        /*0088*/ 	.byte	0x04, 0x1c
        /*008a*/ 	.short	(.L_1979 - .L_1978)


	//   ....[0]....
.L_1978:
        /*008c*/ 	.word	0x00000080


	//   ....[1]....
        /*0090*/ 	.word	0x00001b40


	//----- nvinfo : EIATTR_CBANK_PARAM_SIZE
	.align		4
.L_1979:
        /*0094*/ 	.byte	0x03, 0x19
        /*0096*/ 	.short	0x0031


	//----- nvinfo : EIATTR_PARAM_CBANK
	.align		4
        /*0098*/ 	.byte	0x04, 0x0a
        /*009a*/ 	.short	(.L_1981 - .L_1980)
	.align		4
.L_1980:
        /*009c*/ 	.word	index@(.nv.constant0._ZN2at6native55_GLOBAL__N__0955718d_22_SparseCsrTensorMath_cu_868dd54534reduce_sparse_csr_dim0_cuda_kernelIN3c108BFloat16EiNS1_14ReductionMulOpIS4_EEfEEvPT2_PKT0_lPKT_SB_lT1_)
        /*00a0*/ 	.short	0x0380
        /*00a2*/ 	.short	0x0031


	//----- nvinfo : EIATTR_SW_WAR
	.align		4
.L_1981:
        /*00a4*/ 	.byte	0x04, 0x36
        /*00a6*/ 	.short	(.L_1983 - .L_1982)
.L_1982:
        /*00a8*/ 	.word	0x00000008
.L_1983:


//--------------------- .nv.info._ZN2at6native55_GLOBAL__N__0955718d_22_SparseCsrTensorMath_cu_868dd54534reduce_sparse_csr_dim1_cuda_kernelIN3c104HalfElNS1_14ReductionMulOpIS4_EEfEEvPT2_PKT_PKT0_SE_lT1_ --------------------------
	.section	.nv.info._ZN2at6native55_GLOBAL__N__0955718d_22_SparseCsrTensorMath_cu_868dd54534reduce_sparse_csr_dim1_cuda_kernelIN3c104HalfElNS1_14ReductionMulOpIS4_EEfEEvPT2_PKT_PKT0_SE_lT1_,"",@"SHT_CUDA_INFO"
	.sectionflags	@""
	.align	4


	//----- nvinfo : EIATTR_CUDA_API_VERSION
	.align		4
        /*0000*/ 	.byte	0x04, 0x37
        /*0002*/ 	.short	(.L_1985 - .L_1984)
.L_1984:
        /*0004*/ 	.word	0x00000082


	//----- nvinfo : EIATTR_KPARAM_INFO
	.align		4
.L_1985:
        /*0008*/ 	.byte	0x04, 0x17
        /*000a*/ 	.short	(.L_1987 - .L_1986)
.L_1986:
        /*000c*/ 	.word	0x00000000
        /*0010*/ 	.short	0x0005
        /*0012*/ 	.short	0x0028
        /*0014*/ 	.byte	0x00, 0xf0, 0x05, 0x00


	//----- nvinfo : EIATTR_KPARAM_INFO
	.align		4
.L_1987:
        /*0018*/ 	.byte	0x04, 0x17
        /*001a*/ 	.short	(.L_1989 - .L_1988)
.L_1988:
        /*001c*/ 	.word	0x00000000
        /*0020*/ 	.short	0x0004
        /*0022*/ 	.short	0x0020
        /*0024*/ 	.byte	0x00, 0xf0, 0x21, 0x00


	//----- nvinfo : EIATTR_KPARAM_INFO
	.align		4
.L_1989:
        /*0028*/ 	.byte	0x04, 0x17
        /*002a*/ 	.short	(.L_1991 - .L_1990)
.L_1990:
        /*002c*/ 	.word	0x00000000
        /*0030*/ 	.short	0x0003
        /*0032*/ 	.short	0x0018
        /*0034*/ 	.byte	0x00, 0xf5, 0x21, 0x00


	//----- nvinfo : EIATTR_KPARAM_INFO
	.align		4
.L_1991:
        /*0038*/ 	.byte	0x04, 0x17
        /*003a*/ 	.short	(.L_1993 - .L_1992)
.L_1992:
        /*003c*/ 	.word	0x00000000
        /*0040*/ 	.short	0x0002
        /*0042*/ 	.short	0x0010
        /*0044*/ 	.byte	0x00, 0xf5, 0x21, 0x00


	//----- nvinfo : EIATTR_KPARAM_INFO
	.align		4
.L_1993:
        /*0048*/ 	.byte	0x04, 0x17
        /*004a*/ 	.short	(.L_1995 - .L_1994)
.L_1994:
        /*004c*/ 	.word	0x00000000
        /*0050*/ 	.short	0x0001
        /*0052*/ 	.short	0x0008
        /*0054*/ 	.byte	0x00, 0xf5, 0x21, 0x00


	//----- nvinfo : EIATTR_KPARAM_INFO
	.align		4
.L_1995:
        /*0058*/ 	.byte	0x04, 0x17
        /*005a*/ 	.short	(.L_1997 - .L_1996)
.L_1996:
        /*005c*/ 	.word	0x00000000
        /*0060*/ 	.short	0x0000
        /*0062*/ 	.short	0x0000
        /*0064*/ 	.byte	0x00, 0xf5, 0x21, 0x00


	//----- nvinfo : EIATTR_SPARSE_MMA_MASK
	.align		4
.L_1997:
        /*0068*/ 	.byte	0x03, 0x50
        /*006a*/ 	.short	0x0000


	//----- nvinfo : EIATTR_MAXREG_COUNT
	.align		4
        /*006c*/ 	.byte	0x03, 0x1b
        /*006e*/ 	.short	0x00ff


	//----- nvinfo : EIATTR_MERCURY_ISA_VERSION
	.align		4
        /*0070*/ 	.byte	0x03, 0x5f
        /*0072*/ 	.short	0x0101


	//----- nvinfo : EIATTR_VRC_CTA_INIT_COUNT
	.align		4
        /*0074*/ 	.byte	0x02, 0x4a
	.zero		1
	.zero		1


	//----- nvinfo : EIATTR_EXIT_INSTR_OFFSETS
	.align		4
        /*0078*/ 	.byte	0x04, 0x1c
        /*007a*/ 	.short	(.L_1999 - .L_1998)


	//   ....[0]....
.L_1998:
        /*007c*/ 	.word	0x00000080


	//   ....[1]....
        /*0080*/ 	.word	0x00000130


	//   ....[2]....
        /*0084*/ 	.word	0x00001520


	//----- nvinfo : EIATTR_CRS_STACK_SIZE
	.align		4
.L_1999:
        /*0088*/ 	.byte	0x04, 0x1e
        /*008a*/ 	.short	(.L_2001 - .L_2000)
.L_2000:
        /*008c*/ 	.word	0x00000000


	//----- nvinfo : EIATTR_CBANK_PARAM_SIZE
	.align		4
.L_2001:
        /*0090*/ 	.byte	0x03, 0x19
        /*0092*/ 	.short	0x0029


	//----- nvinfo : EIATTR_PARAM_CBANK
	.align		4
        /*0094*/ 	.byte	0x04, 0x0a
        /*0096*/ 	.short	(.L_2003 - .L_2002)
	.align		4
.L_2002:
        /*0098*/ 	.word	index@(.nv.constant0._ZN2at6native55_GLOBAL__N__0955718d_22_SparseCsrTensorMath_cu_868dd54534reduce_sparse_csr_dim1_cuda_kernelIN3c104HalfElNS1_14ReductionMulOpIS4_EEfEEvPT2_PKT_PKT0_SE_lT1_)
        /*009c*/ 	.short	0x0380
        /*009e*/ 	.short	0x0029


	//----- nvinfo : EIATTR_SW_WAR
	.align		4
.L_2003:
        /*00a0*/ 	.byte	0x04, 0x36
        /*00a2*/ 	.short	(.L_2005 - .L_2004)
.L_2004:
        /*00a4*/ 	.word	0x00000008
.L_2005:


//--------------------- .nv.info._ZN2at6native55_GLOBAL__N__0955718d_22_SparseCsrTensorMath_cu_868dd54534reduce_sparse_csr_dim1_cuda_kernelIN3c104HalfEiNS1_14ReductionMulOpIS4_EEfEEvPT2_PKT_PKT0_SE_lT1_ --------------------------
	.section	.nv.info._ZN2at6native55_GLOBAL__N__0955718d_22_SparseCsrTensorMath_cu_868dd54534reduce_sparse_csr_dim1_cuda_kernelIN3c104HalfEiNS1_14ReductionMulOpIS4_EEfEEvPT2_PKT_PKT0_SE_lT1_,"",@"SHT_CUDA_INFO"
	.sectionflags	@""
	.align	4


	//----- nvinfo : EIATTR_CUDA_API_VERSION
	.align		4
        /*0000*/ 	.byte	0x04, 0x37
        /*0002*/ 	.short	(.L_2007 - .L_2006)
.L_2006:
        /*0004*/ 	.word	0x00000082


	//----- nvinfo : EIATTR_KPARAM_INFO
	.align		4
.L_2007:
        /*0008*/ 	.byte	0x04, 0x17
        /*000a*/ 	.short	(.L_2009 - .L_2008)
.L_2008:
        /*000c*/ 	.word	0x00000000
        /*0010*/ 	.short	0x0005
        /*0012*/ 	.short	0x0028
        /*0014*/ 	.byte	0x00, 0xf0, 0x05, 0x00


	//----- nvinfo : EIATTR_KPARAM_INFO
	.align		4
.L_2009:
        /*0018*/ 	.byte	0x04, 0x17
        /*001a*/ 	.short	(.L_2011 - .L_2010)
.L_2010:
        /*001c*/ 	.word	0x00000000
        /*0020*/ 	.short	0x0004
        /*0022*/ 	.short	0x0020
        /*0024*/ 	.byte	0x00, 0xf0, 0x21, 0x00


	//----- nvinfo : EIATTR_KPARAM_INFO
	.align		4
.L_2011:
        /*0028*/ 	.byte	0x04, 0x17
        /*002a*/ 	.short	(.L_2013 - .L_2012)
.L_2012:
        /*002c*/ 	.word	0x00000000
        /*0030*/ 	.short	0x0003
        /*0032*/ 	.short	0x0018
        /*0034*/ 	.byte	0x00, 0xf5, 0x21, 0x00


	//----- nvinfo : EIATTR_KPARAM_INFO
	.align		4
.L_2013:
        /*0038*/ 	.byte	0x04, 0x17
        /*003a*/ 	.short	(.L_2015 - .L_2014)
.L_2014:
        /*003c*/ 	.word	0x00000000
        /*0040*/ 	.short	0x0002
        /*0042*/ 	.short	0x0010
        /*0044*/ 	.byte	0x00, 0xf5, 0x21, 0x00


	//----- nvinfo : EIATTR_KPARAM_INFO
	.align		4
.L_2015:
        /*0048*/ 	.byte	0x04, 0x17
        /*004a*/ 	.short	(.L_2017 - .L_2016)
.L_2016:
        /*004c*/ 	.word	0x00000000
        /*0050*/ 	.short	0x0001
        /*0052*/ 	.short	0x0008
        /*0054*/ 	.byte	0x00, 0xf5, 0x21, 0x00


	//----- nvinfo : EIATTR_KPARAM_INFO
	.align		4
.L_2017:
        /*0058*/ 	.byte	0x04, 0x17
        /*005a*/ 	.short	(.L_2019 - .L_2018)
.L_2018:
        /*005c*/ 	.word	0x00000000
        /*0060*/ 	.short	0x0000
        /*0062*/ 	.short	0x0000
        /*0064*/ 	.byte	0x00, 0xf5, 0x21, 0x00


	//----- nvinfo : EIATTR_SPARSE_MMA_MASK
	.align		4
.L_2019:
        /*0068*/ 	.byte	0x03, 0x50
        /*006a*/ 	.short	0x0000


	//----- nvinfo : EIATTR_MAXREG_COUNT
	.align		4
        /*006c*/ 	.byte	0x03, 0x1b
        /*006e*/ 	.short	0x00ff


	//----- nvinfo : EIATTR_MERCURY_ISA_VERSION
	.align		4
        /*0070*/ 	.byte	0x03, 0x5f
        /*0072*/ 	.short	0x0101


	//----- nvinfo : EIATTR_VRC_CTA_INIT_COUNT
	.align		4
        /*0074*/ 	.byte	0x02, 0x4a
	.zero		1
	.zero		1


	//----- nvinfo : EIATTR_EXIT_INSTR_OFFSETS
	.align		4
        /*0078*/ 	.byte	0x04, 0x1c
        /*007a*/ 	.short	(.L_2021 - .L_2020)


	//   ....[0]....
.L_2020:
        /*007c*/ 	.word	0x00000080


	//   ....[1]....
        /*0080*/ 	.word	0x00000120


	//   ....[2]....
        /*0084*/ 	.word	0x00001370


	//----- nvinfo : EIATTR_CRS_STACK_SIZE
	.align		4
.L_2021:
        /*0088*/ 	.byte	0x04, 0x1e
        /*008a*/ 	.short	(.L_2023 - .L_2022)
.L_2022:
        /*008c*/ 	.word	0x00000000


	//----- nvinfo : EIATTR_CBANK_PARAM_SIZE
	.align		4
.L_2023:
        /*0090*/ 	.byte	0x03, 0x19
        /*0092*/ 	.short	0x0029


	//----- nvinfo : EIATTR_PARAM_CBANK
	.align		4
        /*0094*/ 	.byte	0x04, 0x0a
        /*0096*/ 	.short	(.L_2025 - .L_2024)
	.align		4
.L_2024:
        /*0098*/ 	.word	index@(.nv.constant0._ZN2at6native55_GLOBAL__N__0955718d_22_SparseCsrTensorMath_cu_868dd54534reduce_sparse_csr_dim1_cuda_kernelIN3c104HalfEiNS1_14ReductionMulOpIS4_EEfEEvPT2_PKT_PKT0_SE_lT1_)
        /*009c*/ 	.short	0x0380
        /*009e*/ 	.short	0x0029


	//----- nvinfo : EIATTR_SW_WAR
	.align		4
.L_2025:
        /*00a0*/ 	.byte	0x04, 0x36
        /*00a2*/ 	.short	(.L_2027 - .L_2026)
.L_2026:
        /*00a4*/ 	.word	0x00000008
.L_2027:


//--------------------- .nv.info._ZN2at6native55_GLOBAL__N__0955718d_22_SparseCsrTensorMath_cu_868dd54534reduce_sparse_csr_dim0_cuda_kernelIN3c104HalfElNS1_14ReductionMulOpIS4_EEfEEvPT2_PKT0_lPKT_SB_lT1_ --------------------------
	.section	.nv.info._ZN2at6native55_GLOBAL__N__0955718d_22_SparseCsrTensorMath_cu_868dd54534reduce_sparse_csr_dim0_cuda_kernelIN3c104HalfElNS1_14ReductionMulOpIS4_EEfEEvPT2_PKT0_lPKT_SB_lT1_,"",@"SHT_CUDA_INFO"
	.sectionflags	@""
	.align	4


	//----- nvinfo : EIATTR_CUDA_API_VERSION
	.align		4
        /*0000*/ 	.byte	0x04, 0x37
        /*0002*/ 	.short	(.L_2029 - .L_2028)
.L_2028:
        /*0004*/ 	.word	0x00000082


	//----- nvinfo : EIATTR_KPARAM_INFO
	.align		4
.L_2029:
        /*0008*/ 	.byte	0x04, 0x17
        /*000a*/ 	.short	(.L_2031 - .L_2030)
.L_2030:
        /*000c*/ 	.word	0x00000000
        /*0010*/ 	.short	0x0006
        /*0012*/ 	.short	0x0030
        /*0014*/ 	.byte	0x00, 0xf0, 0x05, 0x00


	//----- nvinfo : EIATTR_KPARAM_INFO
	.align		4
.L_2031:
        /*0018*/ 	.byte	0x04, 0x17
        /*001a*/ 	.short	(.L_2033 - .L_2032)
.L_2032:
        /*001c*/ 	.word	0x00000000
        /*0020*/ 	.short	0x0005
        /*0022*/ 	.short	0x0028
        /*0024*/ 	.byte	0x00, 0xf0, 0x21, 0x00


	//----- nvinfo : EIATTR_KPARAM_INFO
	.align		4
.L_2033:
        /*0028*/ 	.byte	0x04, 0x17
        /*002a*/ 	.short	(.L_2035 - .L_2034)
.L_2034:
        /*002c*/ 	.word	0x00000000
        /*0030*/ 	.short	0x0004
        /*0032*/ 	.short	0x0020
        /*0034*/ 	.byte	0x00, 0xf5, 0x21, 0x00


	//----- nvinfo : EIATTR_KPARAM_INFO
	.align		4
.L_2035:
        /*0038*/ 	.byte	0x04, 0x17
        /*003a*/ 	.short	(.L_2037 - .L_2036)
.L_2036:
        /*003c*/ 	.word	0x00000000
        /*0040*/ 	.short	0x0003
        /*0042*/ 	.short	0x0018
        /*0044*/ 	.byte	0x00, 0xf5, 0x21, 0x00


	//----- nvinfo : EIATTR_KPARAM_INFO
	.align		4
.L_2037:
        /*0048*/ 	.byte	0x04, 0x17
        /*004a*/ 	.short	(.L_2039 - .L_2038)
.L_2038:
        /*004c*/ 	.word	0x00000000
        /*0050*/ 	.short	0x0002
        /*0052*/ 	.short	0x0010
        /*0054*/ 	.byte	0x00, 0xf0, 0x21, 0x00


	//----- nvinfo : EIATTR_KPARAM_INFO
	.align		4
.L_2039:
        /*0058*/ 	.byte	0x04, 0x17
        /*005a*/ 	.short	(.L_2041 - .L_2040)
.L_2040:
        /*005c*/ 	.word	0x00000000
        /*0060*/ 	.short	0x0001
        /*0062*/ 	.short	0x0008
        /*0064*/ 	.byte	0x00, 0xf5, 0x21, 0x00


	//----- nvinfo : EIATTR_KPARAM_INFO
	.align		4
.L_2041:
        /*0068*/ 	.byte	0x04, 0x17
        /*006a*/ 	.short	(.L_2043 - .L_2042)
.L_2042:
        /*006c*/ 	.word	0x00000000
        /*0070*/ 	.short	0x0000
        /*0072*/ 	.short	0x0000
        /*0074*/ 	.byte	0x00, 0xf5, 0x21, 0x00


	//----- nvinfo : EIATTR_SPARSE_MMA_MASK
	.align		4
.L_2043:
        /*0078*/ 	.byte	0x03, 0x50
        /*007a*/ 	.short	0x0000


	//----- nvinfo : EIATTR_MAXREG_COUNT
	.align		4
        /*007c*/ 	.byte	0x03, 0x1b
        /*007e*/ 	.short	0x00ff


	//----- nvinfo : EIATTR_MERCURY_ISA_VERSION
	.align		4
        /*0080*/ 	.byte	0x03, 0x5f
        /*0082*/ 	.short	0x0101


	//----- nvinfo : EIATTR_VRC_CTA_INIT_COUNT
	.align		4
        /*0084*/ 	.byte	0x02, 0x4a
	.zero		1
	.zero		1


	//----- nvinfo : EIATTR_EXIT_INSTR_OFFSETS
	.align		4
        /*0088*/ 	.byte	0x04, 0x1c
        /*008a*/ 	.short	(.L_2045 - .L_2044)


	//   ....[0]....
.L_2044:
        /*008c*/ 	.word	0x00000080


	//   ....[1]....
        /*0090*/ 	.word	0x00001d00


	//----- nvinfo : EIATTR_CBANK_PARAM_SIZE
	.align		4
.L_2045:
        /*0094*/ 	.byte	0x03, 0x19
        /*0096*/ 	.short	0x0031


	//----- nvinfo : EIATTR_PARAM_CBANK
	.align		4
        /*0098*/ 	.byte	0x04, 0x0a
        /*009a*/ 	.short	(.L_2047 - .L_2046)
	.align		4
.L_2046:
        /*009c*/ 	.word	index@(.nv.constant0._ZN2at6native55_GLOBAL__N__0955718d_22_SparseCsrTensorMath_cu_868dd54534reduce_sparse_csr_dim0_cuda_kernelIN3c104HalfElNS1_14ReductionMulOpIS4_EEfEEvPT2_PKT0_lPKT_SB_lT1_)
        /*00a0*/ 	.short	0x0380
        /*00a2*/ 	.short	0x0031


	//----- nvinfo : EIATTR_SW_WAR
	.align		4
.L_2047:
        /*00a4*/ 	.byte	0x04, 0x36
        /*00a6*/ 	.short	(.L_2049 - .L_2048)
.L_2048:
        /*00a8*/ 	.word	0x00000008
.L_2049:


//--------------------- .nv.info._ZN2at6native55_GLOBAL__N__0955718d_22_SparseCsrTensorMath_cu_868dd54534reduce_sparse_csr_dim0_cuda_kernelIN3c104HalfEiNS1_14ReductionMulOpIS4_EEfEEvPT2_PKT0_lPKT_SB_lT1_ --------------------------
	.section	.nv.info._ZN2at6native55_GLOBAL__N__0955718d_22_SparseCsrTensorMath_cu_868dd54534reduce_sparse_csr_dim0_cuda_kernelIN3c104HalfEiNS1_14ReductionMulOpIS4_EEfEEvPT2_PKT0_lPKT_SB_lT1_,"",@"SHT_CUDA_INFO"
	.sectionflags	@""
	.align	4


	//----- nvinfo : EIATTR_CUDA_API_VERSION
	.align		4
        /*0000*/ 	.byte	0x04, 0x37
        /*0002*/ 	.short	(.L_2051 - .L_2050)
.L_2050:
        /*0004*/ 	.word	0x00000082


	//----- nvinfo : EIATTR_KPARAM_INFO
	.align		4
.L_2051:
        /*0008*/ 	.byte	0x04, 0x17
        /*000a*/ 	.short	(.L_2053 - .L_2052)
.L_2052:
        /*000c*/ 	.word	0x00000000
        /*0010*/ 	.short	0x0006
        /*0012*/ 	.short	0x0030
        /*0014*/ 	.byte	0x00, 0xf0, 0x05, 0x00


	//----- nvinfo : EIATTR_KPARAM_INFO
	.align		4
.L_2053:
        /*0018*/ 	.byte	0x04, 0x17
        /*001a*/ 	.short	(.L_2055 - .L_2054)
.L_2054:
        /*001c*/ 	.word	0x00000000
        /*0020*/ 	.short	0x0005
        /*0022*/ 	.short	0x0028
        /*0024*/ 	.byte	0x00, 0xf0, 0x21, 0x00


	//----- nvinfo : EIATTR_KPARAM_INFO
	.align		4
.L_2055:
        /*0028*/ 	.byte	0x04, 0x17
        /*002a*/ 	.short	(.L_2057 - .L_2056)
.L_2056:
        /*002c*/ 	.word	0x00000000
        /*0030*/ 	.short	0x0004
        /*0032*/ 	.short	0x0020
        /*0034*/ 	.byte	0x00, 0xf5, 0x21, 0x00


	//----- nvinfo : EIATTR_KPARAM_INFO
	.align		4
.L_2057:
        /*0038*/ 	.byte	0x04, 0x17
        /*003a*/ 	.short	(.L_2059 - .L_2058)
.L_2058:
        /*003c*/ 	.word	0x00000000
        /*0040*/ 	.short	0x0003
        /*0042*/ 	.short	0x0018
        /*0044*/ 	.byte	0x00, 0xf5, 0x21, 0x00


	//----- nvinfo : EIATTR_KPARAM_INFO
	.align		4
.L_2059:
        /*0048*/ 	.byte	0x04, 0x17
        /*004a*/ 	.short	(.L_2061 - .L_2060)
.L_2060:
        /*004c*/ 	.word	0x00000000
        /*0050*/ 	.short	0x0002
        /*0052*/ 	.short	0x0010
        /*0054*/ 	.byte	0x00, 0xf0, 0x21, 0x00


	//----- nvinfo : EIATTR_KPARAM_INFO
	.align		4
.L_2061:
        /*0058*/ 	.byte	0x04, 0x17
        /*005a*/ 	.short	(.L_2063 - .L_2062)
.L_2062:
        /*005c*/ 	.word	0x00000000
        /*0060*/ 	.short	0x0001
        /*0062*/ 	.short	0x0008
        /*0064*/ 	.byte	0x00, 0xf5, 0x21, 0x00


	//----- nvinfo : EIATTR_KPARAM_INFO
	.align		4
.L_2063:
        /*0068*/ 	.byte	0x04, 0x17
        /*006a*/ 	.short	(.L_2065 - .L_2064)
.L_2064:
        /*006c*/ 	.word	0x00000000
        /*0070*/ 	.short	0x0000
        /*0072*/ 	.short	0x0000
        /*0074*/ 	.byte	0x00, 0xf5, 0x21, 0x00


	//----- nvinfo : EIATTR_SPARSE_MMA_MASK
	.align		4
.L_2065:
        /*0078*/ 	.byte	0x03, 0x50
        /*007a*/ 	.short	0x0000


	//----- nvinfo : EIATTR_MAXREG_COUNT
	.align		4
        /*007c*/ 	.byte	0x03, 0x1b
        /*007e*/ 	.short	0x00ff


	//----- nvinfo : EIATTR_MERCURY_ISA_VERSION
	.align		4
        /*0080*/ 	.byte	0x03, 0x5f
        /*0082*/ 	.short	0x0101


	//----- nvinfo : EIATTR_VRC_CTA_INIT_COUNT
	.align		4
        /*0084*/ 	.byte	0x02, 0x4a
	.zero		1
	.zero		1


	//----- nvinfo : EIATTR_EXIT_INSTR_OFFSETS
	.align		4
        /*0088*/ 	.byte	0x04, 0x1c
        /*008a*/ 	.short	(.L_2067 - .L_2066)


	//   ....[0]....
.L_2066:
        /*008c*/ 	.word	0x00000080


	//   ....[1]....
        /*0090*/ 	.word	0x00001b40


	//----- nvinfo : EIATTR_CBANK_PARAM_SIZE
	.align		4
.L_2067:
        /*0094*/ 	.byte	0x03, 0x19
        /*0096*/ 	.short	0x0031


	//----- nvinfo : EIATTR_PARAM_CBANK
	.align		4
        /*0098*/ 	.byte	0x04, 0x0a
        /*009a*/ 	.short	(.L_2069 - .L_2068)
	.align		4
.L_2068:
        /*009c*/ 	.word	index@(.nv.constant0._ZN2at6native55_GLOBAL__N__0955718d_22_SparseCsrTensorMath_cu_868dd54534reduce_sparse_csr_dim0_cuda_kernelIN3c104HalfEiNS1_14ReductionMulOpIS4_EEfEEvPT2_PKT0_lPKT_SB_lT1_)
        /*00a0*/ 	.short	0x0380
        /*00a2*/ 	.short	0x0031


	//----- nvinfo : EIATTR_SW_WAR
	.align		4
.L_2069:
        /*00a4*/ 	.byte	0x04, 0x36
        /*00a6*/ 	.short	(.L_2071 - .L_2070)
.L_2070:
        /*00a8*/ 	.word	0x00000008
.L_2071:


//--------------------- .nv.info._ZN2at6native55_GLOBAL__N__0955718d_22_SparseCsrTensorMath_cu_868dd54534reduce_sparse_csr_dim1_cuda_kernelIN3c107complexIfEElNS1_14ReductionMulOpIS5_EES5_EEvPT2_PKT_PKT0_SF_lT1_ --------------------------
	.section	.nv.info._ZN2at6native55_GLOBAL__N__0955718d_22_SparseCsrTensorMath_cu_868dd54534reduce_sparse_csr_dim1_cuda_kernelIN3c107complexIfEElNS1_14ReductionMulOpIS5_EES5_EEvPT2_PKT_PKT0_SF_lT1_,"",@"SHT_CUDA_INFO"
	.sectionflags	@""
	.align	4


	//----- nvinfo : EIATTR_CUDA_API_VERSION
	.align		4
        /*0000*/ 	.byte	0x04, 0x37
        /*0002*/ 	.short	(.L_2073 - .L_2072)
.L_2072:
        /*0004*/ 	.word	0x00000082


	//----- nvinfo : EIATTR_KPARAM_INFO
	.align		4
.L_2073:
        /*0008*/ 	.byte	0x04, 0x17
        /*000a*/ 	.short	(.L_2075 - .L_2074)
.L_2074:
        /*000c*/ 	.word	0x00000000
        /*0010*/ 	.short	0x0005
        /*0012*/ 	.short	0x0028
        /*0014*/ 	.byte	0x00, 0xf0, 0x05, 0x00


	//----- nvinfo : EIATTR_KPARAM_INFO
	.align		4
.L_2075:
        /*0018*/ 	.byte	0x04, 0x17
        /*001a*/ 	.short	(.L_2077 - .L_2076)
.L_2076:
        /*001c*/ 	.word	0x00000000
        /*0020*/ 	.short	0x0004
        /*0022*/ 	.short	0x0020
        /*0024*/ 	.byte	0x00, 0xf0, 0x21, 0x00


	//----- nvinfo : EIATTR_KPARAM_INFO
	.align		4
.L_2077:
        /*0028*/ 	.byte	0x04, 0x17
        /*002a*/ 	.short	(.L_2079 - .L_2078)
.L_2078:
        /*002c*/ 	.word	0x00000000
        /*0030*/ 	.short	0x0003
        /*0032*/ 	.short	0x0018
        /*0034*/ 	.byte	0x00, 0xf5, 0x21, 0x00


	//----- nvinfo : EIATTR_KPARAM_INFO
	.align		4
.L_2079:
        /*0038*/ 	.byte	0x04, 0x17
        /*003a*/ 	.short	(.L_2081 - .L_2080)
.L_2080:
        /*003c*/ 	.word	0x00000000
        /*0040*/ 	.short	0x0002
        /*0042*/ 	.short	0x0010
        /*0044*/ 	.byte	0x00, 0xf5, 0x21, 0x00


	//----- nvinfo : EIATTR_KPARAM_INFO
	.align		4
.L_2081:
        /*0048*/ 	.byte	0x04, 0x17
        /*004a*/ 	.short	(.L_2083 - .L_2082)
.L_2082:
        /*004c*/ 	.word	0x00000000
        /*0050*/ 	.short	0x0001
        /*0052*/ 	.short	0x0008
        /*0054*/ 	.byte	0x00, 0xf5, 0x21, 0x00


	//----- nvinfo : EIATTR_KPARAM_INFO
	.align		4
.L_2083:
        /*0058*/ 	.byte	0x04, 0x17
        /*005a*/ 	.short	(.L_2085 - .L_2084)
.L_2084:
        /*005c*/ 	.word	0x00000000
        /*0060*/ 	.short	0x0000
        /*0062*/ 	.short	0x0000
        /*0064*/ 	.byte	0x00, 0xf5, 0x21, 0x00


	//----- nvinfo : EIATTR_SPARSE_MMA_MASK
	.align		4
.L_2085:
        /*0068*/ 	.byte	0x03, 0x50
        /*006a*/ 	.short	0x0000


	//----- nvinfo : EIATTR_MAXREG_COUNT
	.align		4
        /*006c*/ 	.byte	0x03, 0x1b
        /*006e*/ 	.short	0x00ff


	//----- nvinfo : EIATTR_MERCURY_ISA_VERSION
	.align		4
        /*0070*/ 	.byte	0x03, 0x5f
        /*0072*/ 	.short	0x0101


	//----- nvinfo : EIATTR_VRC_CTA_INIT_COUNT
	.align		4
        /*0074*/ 	.byte	0x02, 0x4a
	.zero		1
	.zero		1


	//----- nvinfo : EIATTR_EXIT_INSTR_OFFSETS
	.align		4
        /*0078*/ 	.byte	0x04, 0x1c
        /*007a*/ 	.short	(.L_2087 - .L_2086)


	//   ....[0]....
.L_2086:
        /*007c*/ 	.word	0x00000080


	//   ....[1]....
        /*0080*/ 	.word	0x00000130


	//   ....[2]....
        /*0084*/ 	.word	0x00001010


	//----- nvinfo : EIATTR_CRS_STACK_SIZE
	.align		4
.L_2087:
        /*0088*/ 	.byte	0x04, 0x1e
        /*008a*/ 	.short	(.L_2089 - .L_2088)
.L_2088:
        /*008c*/ 	.word	0x00000000


	//----- nvinfo : EIATTR_CBANK_PARAM_SIZE
	.align		4
.L_2089:
        /*0090*/ 	.byte	0x03, 0x19
        /*0092*/ 	.short	0x0029


	//----- nvinfo : EIATTR_PARAM_CBANK
	.align		4
        /*0094*/ 	.byte	0x04, 0x0a
        /*0096*/ 	.short	(.L_2091 - .L_2090)
	.align		4
.L_2090:
        /*0098*/ 	.word	index@(.nv.constant0._ZN2at6native55_GLOBAL__N__0955718d_22_SparseCsrTensorMath_cu_868dd54534reduce_sparse_csr_dim1_cuda_kernelIN3c107complexIfEElNS1_14ReductionMulOpIS5_EES5_EEvPT2_PKT_PKT0_SF_lT1_)
        /*009c*/ 	.short	0x0380
        /*009e*/ 	.short	0x0029


	//----- nvinfo : EIATTR_SW_WAR
	.align		4
.L_2091:
        /*00a0*/ 	.byte	0x04, 0x36
        /*00a2*/ 	.short	(.L_2093 - .L_2092)
.L_2092:
        /*00a4*/ 	.word	0x00000008
.L_2093:


//--------------------- .nv.info._ZN2at6native55_GLOBAL__N__0955718d_22_SparseCsrTensorMath_cu_868dd54534reduce_sparse_csr_dim1_cuda_kernelIN3c107complexIfEEiNS1_14ReductionMulOpIS5_EES5_EEvPT2_PKT_PKT0_SF_lT1_ --------------------------
	.section	.nv.info._ZN2at6native55_GLOBAL__N__0955718d_22_SparseCsrTensorMath_cu_868dd54534reduce_sparse_csr_dim1_cuda_kernelIN3c107complexIfEEiNS1_14ReductionMulOpIS5_EES5_EEvPT2_PKT_PKT0_SF_lT1_,"",@"SHT_CUDA_INFO"
	.sectionflags	@""
	.align	4


	//----- nvinfo : EIATTR_CUDA_API_VERSION
	.align		4
        /*0000*/ 	.byte	0x04, 0x37
        /*0002*/ 	.short	(.L_2095 - .L_2094)
.L_2094:
        /*0004*/ 	.word	0x00000082


	//----- nvinfo : EIATTR_KPARAM_INFO
	.align		4
.L_2095:
        /*0008*/ 	.byte	0x04, 0x17
        /*000a*/ 	.short	(.L_2097 - .L_2096)
.L_2096:
        /*000c*/ 	.word	0x00000000
        /*0010*/ 	.short	0x0005
        /*0012*/ 	.short	0x0028
        /*0014*/ 	.byte	0x00, 0xf0, 0x05, 0x00


	//----- nvinfo : EIATTR_KPARAM_INFO
	.align		4
.L_2097:
        /*0018*/ 	.byte	0x04, 0x17
        /*001a*/ 	.short	(.L_2099 - .L_2098)
.L_2098:
        /*001c*/ 	.word	0x00000000
        /*0020*/ 	.short	0x0004
        /*0022*/ 	.short	0x0020
        /*0024*/ 	.byte	0x00, 0xf0, 0x21, 0x00


	//----- nvinfo : EIATTR_KPARAM_INFO
	.align		4
.L_2099:
        /*0028*/ 	.byte	0x04, 0x17
        /*002a*/ 	.short	(.L_2101 - .L_2100)
.L_2100:
        /*002c*/ 	.word	0x00000000
        /*0030*/ 	.short	0x0003
        /*0032*/ 	.short	0x0018
        /*0034*/ 	.byte	0x00, 0xf5, 0x21, 0x00


	//----- nvinfo : EIATTR_KPARAM_INFO
	.align		4
.L_2101:
        /*0038*/ 	.byte	0x04, 0x17
        /*003a*/ 	.short	(.L_2103 - .L_2102)
.L_2102:
        /*003c*/ 	.word	0x00000000
        /*0040*/ 	.short	0x0002
        /*0042*/ 	.short	0x0010
        /*0044*/ 	.byte	0x00, 0xf5, 0x21, 0x00


	//----- nvinfo : EIATTR_KPARAM_INFO
	.align		4
.L_2103:
        /*0048*/ 	.byte	0x04, 0x17
        /*004a*/ 	.short	(.L_2105 - .L_2104)
.L_2104:
        /*004c*/ 	.word	0x00000000
        /*0050*/ 	.short	0x0001
        /*0052*/ 	.short	0x0008
        /*0054*/ 	.byte	0x00, 0xf5, 0x21, 0x00


	//----- nvinfo : EIATTR_KPARAM_INFO
	.align		4
.L_2105:
        /*0058*/ 	.byte	0x04, 0x17
        /*005a*/ 	.short	(.L_2107 - .L_2106)
.L_2106:
        /*005c*/ 	.word	0x00000000
        /*0060*/ 	.short	0x0000
        /*0062*/ 	.short	0x0000
        /*0064*/ 	.byte	0x00, 0xf5, 0x21, 0x00


	//----- nvinfo : EIATTR_SPARSE_MMA_MASK
	.align		4
.L_2107:
        /*0068*/ 	.byte	0x03, 0x50
        /*006a*/ 	.short	0x0000


	//----- nvinfo : EIATTR_MAXREG_COUNT
	.align		4
        /*006c*/ 	.byte	0x03, 0x1b
        /*006e*/ 	.short	0x00ff


	//----- nvinfo : EIATTR_MERCURY_ISA_VERSION
	.align		4
        /*0070*/ 	.byte	0x03, 0x5f
        /*0072*/ 	.short	0x0101


	//----- nvinfo : EIATTR_VRC_CTA_INIT_COUNT
	.align		4
        /*0074*/ 	.byte	0x02, 0x4a
	.zero		1
	.zero		1


	//----- nvinfo : EIATTR_EXIT_INSTR_OFFSETS
	.align		4
        /*0078*/ 	.byte	0x04, 0x1c
        /*007a*/ 	.short	(.L_2109 - .L_2108)


	//   ....[0]....
.L_2108:
        /*007c*/ 	.word	0x00000080


	//   ....[1]....
        /*0080*/ 	.word	0x00000120


	//   ....[2]....
        /*0084*/ 	.word	0x00000e50


	//----- nvinfo : EIATTR_CRS_STACK_SIZE
	.align		4
.L_2109:
        /*0088*/ 	.byte	0x04, 0x1e
        /*008a*/ 	.short	(.L_2111 - .L_2110)
.L_2110:
        /*008c*/ 	.word	0x00000000


	//----- nvinfo : EIATTR_CBANK_PARAM_SIZE
	.align		4
.L_2111:
        /*0090*/ 	.byte	0x03, 0x19
        /*0092*/ 	.short	0x0029


	//----- nvinfo : EIATTR_PARAM_CBANK
	.align		4
        /*0094*/ 	.byte	0x04, 0x0a
        /*0096*/ 	.short	(.L_2113 - .L_2112)
	.align		4
.L_2112:
        /*0098*/ 	.word	index@(.nv.constant0._ZN2at6native55_GLOBAL__N__0955718d_22_SparseCsrTensorMath_cu_868dd54534reduce_sparse_csr_dim1_cuda_kernelIN3c107complexIfEEiNS1_14ReductionMulOpIS5_EES5_EEvPT2_PKT_PKT0_SF_lT1_)
        /*009c*/ 	.short	0x0380
        /*009e*/ 	.short	0x0029


	//----- nvinfo : EIATTR_SW_WAR
	.align		4
.L_2113:
        /*00a0*/ 	.byte	0x04, 0x36
        /*00a2*/ 	.short	(.L_2115 - .L_2114)
.L_2114:
        /*00a4*/ 	.word	0x00000008
.L_2115:


//--------------------- .nv.info._ZN2at6native55_GLOBAL__N__0955718d_22_SparseCsrTensorMath_cu_868dd54534reduce_sparse_csr_dim0_cuda_kernelIN3c107complexIfEElNS1_14ReductionMulOpIS5_EES5_EEvPT2_PKT0_lPKT_SC_lT1_ --------------------------
	.section	.nv.info._ZN2at6native55_GLOBAL__N__0955718d_22_SparseCsrTensorMath_cu_868dd54534reduce_sparse_csr_dim0_cuda_kernelIN3c107complexIfEElNS1_14ReductionMulOpIS5_EES5_EEvPT2_PKT0_lPKT_SC_lT1_,"",@"SHT_CUDA_INFO"
	.sectionflags	@""
	.align	4


	//----- nvinfo : EIATTR_CUDA_API_VERSION
	.align		4
        /*0000*/ 	.byte	0x04, 0x37
        /*0002*/ 	.short	(.L_2117 - .L_2116)
.L_2116:
        /*0004*/ 	.word	0x00000082


	//----- nvinfo : EIATTR_KPARAM_INFO
	.align		4
.L_2117:
        /*0008*/ 	.byte	0x04, 0x17
        /*000a*/ 	.short	(.L_2119 - .L_2118)
.L_2118:
        /*000c*/ 	.word	0x00000000
        /*0010*/ 	.short	0x0006
        /*0012*/ 	.short	0x0030
        /*0014*/ 	.byte	0x00, 0xf0, 0x05, 0x00


	//----- nvinfo : EIATTR_KPARAM_INFO
	.align		4
.L_2119:
        /*0018*/ 	.byte	0x04, 0x17
        /*001a*/ 	.short	(.L_2121 - .L_2120)
.L_2120:
        /*001c*/ 	.word	0x00000000
        /*0020*/ 	.short	0x0005
        /*0022*/ 	.short	0x0028
        /*0024*/ 	.byte	0x00, 0xf0, 0x21, 0x00


	//----- nvinfo : EIATTR_KPARAM_INFO
	.align		4
.L_2121:
        /*0028*/ 	.byte	0x04, 0x17
        /*002a*/ 	.short	(.L_2123 - .L_2122)
.L_2122:
        /*002c*/ 	.word	0x00000000
        /*0030*/ 	.short	0x0004
        /*0032*/ 	.short	0x0020
        /*0034*/ 	.byte	0x00, 0xf5, 0x21, 0x00


	//----- nvinfo : EIATTR_KPARAM_INFO
	.align		4
.L_2123:
        /*0038*/ 	.byte	0x04, 0x17
        /*003a*/ 	.short	(.L_2125 - .L_2124)
.L_2124:
        /*003c*/ 	.word	0x00000000
        /*0040*/ 	.short	0x0003
        /*0042*/ 	.short	0x0018
        /*0044*/ 	.byte	0x00, 0xf5, 0x21, 0x00


	//----- nvinfo : EIATTR_KPARAM_INFO
	.align		4
.L_2125:
        /*0048*/ 	.byte	0x04, 0x17
        /*004a*/ 	.short	(.L_2127 - .L_2126)
.L_2126:
        /*004c*/ 	.word	0x00000000
        /*0050*/ 	.short	0x0002
        /*0052*/ 	.short	0x0010
        /*0054*/ 	.byte	0x00, 0xf0, 0x21, 0x00


	//----- nvinfo : EIATTR_KPARAM_INFO
	.align		4
.L_2127:
        /*0058*/ 	.byte	0x04, 0x17
        /*005a*/ 	.short	(.L_2129 - .L_2128)
.L_2128:
        /*005c*/ 	.word	0x00000000
        /*0060*/ 	.short	0x0001
        /*0062*/ 	.short	0x0008
        /*0064*/ 	.byte	0x00, 0xf5, 0x21, 0x00


	//----- nvinfo : EIATTR_KPARAM_INFO
	.align		4
.L_2129:
        /*0068*/ 	.byte	0x04, 0x17
        /*006a*/ 	.short	(.L_2131 - .L_2130)
.L_2130:
        /*006c*/ 	.word	0x00000000
        /*0070*/ 	.short	0x0000
        /*0072*/ 	.short	0x0000
        /*0074*/ 	.byte	0x00, 0xf5, 0x21, 0x00


	//----- nvinfo : EIATTR_SPARSE_MMA_MASK
	.align		4
.L_2131:
        /*0078*/ 	.byte	0x03, 0x50
        /*007a*/ 	.short	0x0000


	//----- nvinfo : EIATTR_MAXREG_COUNT
	.align		4
        /*007c*/ 	.byte	0x03, 0x1b
        /*007e*/ 	.short	0x00ff


	//----- nvinfo : EIATTR_MERCURY_ISA_VERSION
	.align		4
        /*0080*/ 	.byte	0x03, 0x5f
        /*0082*/ 	.short	0x0101


	//----- nvinfo : EIATTR_VRC_CTA_INIT_COUNT
	.align		4
        /*0084*/ 	.byte	0x02, 0x4a
	.zero		1
	.zero		1


	//----- nvinfo : EIATTR_EXIT_INSTR_OFFSETS
	.align		4
        /*0088*/ 	.byte	0x04, 0x1c
        /*008a*/ 	.short	(.L_2133 - .L_2132)


	//   ....[0]....
.L_2132:
        /*008c*/ 	.word	0x00000080


	//   ....[1]....
        /*0090*/ 	.word	0x00000ff0


	//----- nvinfo : EIATTR_CRS_STACK_SIZE
	.align		4
.L_2133:
        /*0094*/ 	.byte	0x04, 0x1e
        /*0096*/ 	.short	(.L_2135 - .L_2134)
.L_2134:
        /*0098*/ 	.word	0x00000000


	//----- nvinfo : EIATTR_CBANK_PARAM_SIZE
	.align		4
.L_2135:
        /*009c*/ 	.byte	0x03, 0x19
        /*009e*/ 	.short	0x0031


	//----- nvinfo : EIATTR_PARAM_CBANK
	.align		4
        /*00a0*/ 	.byte	0x04, 0x0a
        /*00a2*/ 	.short	(.L_2137 - .L_2136)
	.align		4
.L_2136:
        /*00a4*/ 	.word	index@(.nv.constant0._ZN2at6native55_GLOBAL__N__0955718d_22_SparseCsrTensorMath_cu_868dd54534reduce_sparse_csr_dim0_cuda_kernelIN3c107complexIfEElNS1_14ReductionMulOpIS5_EES5_EEvPT2_PKT0_lPKT_SC_lT1_)
        /*00a8*/ 	.short	0x0380
        /*00aa*/ 	.short	0x0031


	//----- nvinfo : EIATTR_SW_WAR
	.align		4
.L_2137:
        /*00ac*/ 	.byte	0x04, 0x36
        /*00ae*/ 	.short	(.L_2139 - .L_2138)
.L_2138:
        /*00b0*/ 	.word	0x00000008
.L_2139:


//--------------------- .nv.info._ZN2at6native55_GLOBAL__N__0955718d_22_SparseCsrTensorMath_cu_868dd54534reduce_sparse_csr_dim0_cuda_kernelIN3c107complexIfEEiNS1_14ReductionMulOpIS5_EES5_EEvPT2_PKT0_lPKT_SC_lT1_ --------------------------
	.section	.nv.info._ZN2at6native55_GLOBAL__N__0955718d_22_SparseCsrTensorMath_cu_868dd54534reduce_sparse_csr_dim0_cuda_kernelIN3c107complexIfEEiNS1_14ReductionMulOpIS5_EES5_EEvPT2_PKT0_lPKT_SC_lT1_,"",@"SHT_CUDA_INFO"
	.sectionflags	@""
	.align	4


	//----- nvinfo : EIATTR_CUDA_API_VERSION
	.align		4
        /*0000*/ 	.byte	0x04, 0x37
        /*0002*/ 	.short	(.L_2141 - .L_2140)
.L_2140:
        /*0004*/ 	.word	0x00000082


	//----- nvinfo : EIATTR_KPARAM_INFO
	.align		4
.L_2141:
        /*0008*/ 	.byte	0x04, 0x17
        /*000a*/ 	.short	(.L_2143 - .L_2142)
.L_2142:
        /*000c*/ 	.word	0x00000000
        /*0010*/ 	.short	0x0006
        /*0012*/ 	.short	0x0030
        /*0014*/ 	.byte	0x00, 0xf0, 0x05, 0x00


	//----- nvinfo : EIATTR_KPARAM_INFO
	.align		4
.L_2143:
        /*0018*/ 	.byte	0x04, 0x17
        /*001a*/ 	.short	(.L_2145 - .L_2144)
.L_2144:
        /*001c*/ 	.word	0x00000000
        /*0020*/ 	.short	0x0005
        /*0022*/ 	.short	0x0028
        /*0024*/ 	.byte	0x00, 0xf0, 0x21, 0x00


	//----- nvinfo : EIATTR_KPARAM_INFO
	.align		4
.L_2145:
        /*0028*/ 	.byte	0x04, 0x17
        /*002a*/ 	.short	(.L_2147 - .L_2146)
.L_2146:
        /*002c*/ 	.word	0x00000000
        /*0030*/ 	.short	0x0004
        /*0032*/ 	.short	0x0020
        /*0034*/ 	.byte	0x00, 0xf5, 0x21, 0x00


	//----- nvinfo : EIATTR_KPARAM_INFO
	.align		4
.L_2147:
        /*0038*/ 	.byte	0x04, 0x17
        /*003a*/ 	.short	(.L_2149 - .L_2148)
.L_2148:
        /*003c*/ 	.word	0x00000000
        /*0040*/ 	.short	0x0003
        /*0042*/ 	.short	0x0018
        /*0044*/ 	.byte	0x00, 0xf5, 0x21, 0x00


	//----- nvinfo : EIATTR_KPARAM_INFO
	.align		4
.L_2149:
        /*0048*/ 	.byte	0x04, 0x17
        /*004a*/ 	.short	(.L_2151 - .L_2150)
.L_2150:
        /*004c*/ 	.word	0x00000000
        /*0050*/ 	.short	0x0002
        /*0052*/ 	.short	0x0010
        /*0054*/ 	.byte	0x00, 0xf0, 0x21, 0x00


	//----- nvinfo : EIATTR_KPARAM_INFO
	.align		4
.L_2151:
        /*0058*/ 	.byte	0x04, 0x17
        /*005a*/ 	.short	(.L_2153 - .L_2152)
.L_2152:
        /*005c*/ 	.word	0x00000000
        /*0060*/ 	.short	0x0001
        /*0062*/ 	.short	0x0008
        /*0064*/ 	.byte	0x00, 0xf5, 0x21, 0x00


	//----- nvinfo : EIATTR_KPARAM_INFO
	.align		4
.L_2153:
        /*0068*/ 	.byte	0x04, 0x17
        /*006a*/ 	.short	(.L_2155 - .L_2154)
.L_2154:
        /*006c*/ 	.word	0x00000000
        /*0070*/ 	.short	0x0000
        /*0072*/ 	.short	0x0000
        /*0074*/ 	.byte	0x00, 0xf5, 0x21, 0x00


	//----- nvinfo : EIATTR_SPARSE_MMA_MASK
	.align		4
.L_2155:
        /*0078*/ 	.byte	0x03, 0x50
        /*007a*/ 	.short	0x0000


	//----- nvinfo : EIATTR_MAXREG_COUNT
	.align		4
        /*007c*/ 	.byte	0x03, 0x1b
        /*007e*/ 	.short	0x00ff


	//----- nvinfo : EIATTR_MERCURY_ISA_VERSION
	.align		4
        /*0080*/ 	.byte	0x03, 0x5f
        /*0082*/ 	.short	0x0101


	//----- nvinfo : EIATTR_VRC_CTA_INIT_COUNT
	.align		4
        /*0084*/ 	.byte	0x02, 0x4a
	.zero		1
	.zero		1


	//----- nvinfo : EIATTR_EXIT_INSTR_OFFSETS
	.align		4
        /*0088*/ 	.byte	0x04, 0x1c
        /*008a*/ 	.short	(.L_2157 - .L_2156)


	//   ....[0]....
.L_2156:
        /*008c*/ 	.word	0x00000080


	//   ....[1]....
        /*0090*/ 	.word	0x00000e80


	//----- nvinfo : EIATTR_CRS_STACK_SIZE
	.align		4
.L_2157:
        /*0094*/ 	.byte	0x04, 0x1e
        /*0096*/ 	.short	(.L_2159 - .L_2158)
.L_2158:
        /*0098*/ 	.word	0x00000000


	//----- nvinfo : EIATTR_CBANK_PARAM_SIZE
	.align		4
.L_2159:
        /*009c*/ 	.byte	0x03, 0x19
        /*009e*/ 	.short	0x0031


	//----- nvinfo : EIATTR_PARAM_CBANK
	.align		4
        /*00a0*/ 	.byte	0x04, 0x0a
        /*00a2*/ 	.short	(.L_2161 - .L_2160)
	.align		4
.L_2160:
        /*00a4*/ 	.word	index@(.nv.constant0._ZN2at6native55_GLOBAL__N__0955718d_22_SparseCsrTensorMath_cu_868dd54534reduce_sparse_csr_dim0_cuda_kernelIN3c107complexIfEEiNS1_14ReductionMulOpIS5_EES5_EEvPT2_PKT0_lPKT_SC_lT1_)
        /*00a8*/ 	.short	0x0380
        /*00aa*/ 	.short	0x0031


	//----- nvinfo : EIATTR_SW_WAR
	.align		4
.L_2161:
        /*00ac*/ 	.byte	0x04, 0x36
        /*00ae*/ 	.short	(.L_2163 - .L_2162)
.L_2162:
        /*00b0*/ 	.word	0x00000008
.L_2163:


//--------------------- .nv.info._ZN2at6native55_GLOBAL__N__0955718d_22_SparseCsrTensorMath_cu_868dd54534reduce_sparse_csr_dim1_cuda_kernelIN3c107complexIdEElNS1_14ReductionMulOpIS5_EES5_EEvPT2_PKT_PKT0_SF_lT1_ --------------------------
	.section	.nv.info._ZN2at6native55_GLOBAL__N__0955718d_22_SparseCsrTensorMath_cu_868dd54534reduce_sparse_csr_dim1_cuda_kernelIN3c107complexIdEElNS1_14ReductionMulOpIS5_EES5_EEvPT2_PKT_PKT0_SF_lT1_,"",@"SHT_CUDA_INFO"
	.sectionflags	@""
	.align	4


	//----- nvinfo : EIATTR_CUDA_API_VERSION
	.align		4
        /*0000*/ 	.byte	0x04, 0x37
        /*0002*/ 	.short	(.L_2165 - .L_2164)
.L_2164:
        /*0004*/ 	.word	0x00000082


	//----- nvinfo : EIATTR_KPARAM_INFO
	.align		4
.L_2165:
        /*0008*/ 	.byte	0x04, 0x17
        /*000a*/ 	.short	(.L_2167 - .L_2166)
.L_2166:
        /*000c*/ 	.word	0x00000000
        /*0010*/ 	.short	0x0005
        /*0012*/ 	.short	0x0028
        /*0014*/ 	.byte	0x00, 0xf0, 0x05, 0x00


	//----- nvinfo : EIATTR_KPARAM_INFO
	.align		4
.L_2167:
        /*0018*/ 	.byte	0x04, 0x17
        /*001a*/ 	.short	(.L_2169 - .L_2168)
.L_2168:
        /*001c*/ 	.word	0x00000000
        /*0020*/ 	.short	0x0004
        /*0022*/ 	.short	0x0020
        /*0024*/ 	.byte	0x00, 0xf0, 0x21, 0x00


	//----- nvinfo : EIATTR_KPARAM_INFO
	.align		4
.L_2169:
        /*0028*/ 	.byte	0x04, 0x17
        /*002a*/ 	.short	(.L_2171 - .L_2170)
.L_2170:
        /*002c*/ 	.word	0x00000000
        /*0030*/ 	.short	0x0003
        /*0032*/ 	.short	0x0018
        /*0034*/ 	.byte	0x00, 0xf5, 0x21, 0x00


	//----- nvinfo : EIATTR_KPARAM_INFO
	.align		4
.L_2171:
        /*0038*/ 	.byte	0x04, 0x17
        /*003a*/ 	.short	(.L_2173 - .L_2172)
.L_2172:
        /*003c*/ 	.word	0x00000000
        /*0040*/ 	.short	0x0002
        /*0042*/ 	.short	0x0010
        /*0044*/ 	.byte	0x00, 0xf5, 0x21, 0x00


	//----- nvinfo : EIATTR_KPARAM_INFO
	.align		4
.L_2173:
        /*0048*/ 	.byte	0x04, 0x17
        /*004a*/ 	.short	(.L_2175 - .L_2174)
.L_2174:
        /*004c*/ 	.word	0x00000000
        /*0050*/ 	.short	0x0001
        /*0052*/ 	.short	0x0008
        /*0054*/ 	.byte	0x00, 0xf5, 0x21, 0x00


	//----- nvinfo : EIATTR_KPARAM_INFO
	.align		4
.L_2175:
        /*0058*/ 	.byte	0x04, 0x17
        /*005a*/ 	.short	(.L_2177 - .L_2176)
.L_2176:
        /*005c*/ 	.word	0x00000000
        /*0060*/ 	.short	0x0000
        /*0062*/ 	.short	0x0000
        /*0064*/ 	.byte	0x00, 0xf5, 0x21, 0x00


	//----- nvinfo : EIATTR_SPARSE_MMA_MASK
	.align		4
.L_2177:
        /*0068*/ 	.byte	0x03, 0x50
        /*006a*/ 	.short	0x0000


	//----- nvinfo : EIATTR_MAXREG_COUNT
	.align		4
        /*006c*/ 	.byte	0x03, 0x1b
        /*006e*/ 	.short	0x00ff


	//----- nvinfo : EIATTR_MERCURY_ISA_VERSION
	.align		4
        /*0070*/ 	.byte	0x03, 0x5f
        /*0072*/ 	.short	0x0101


	//----- nvinfo : EIATTR_VRC_CTA_INIT_COUNT
	.align		4
        /*0074*/ 	.byte	0x02, 0x4a
	.zero		1
	.zero		1


	//----- nvinfo : EIATTR_EXIT_INSTR_OFFSETS
	.align		4
        /*0078*/ 	.byte	0x04, 0x1c
        /*007a*/ 	.short	(.L_2179 - .L_2178)


	//   ....[0]....
.L_2178:
        /*007c*/ 	.word	0x00000080


	//   ....[1]....
        /*0080*/ 	.word	0x00000110


	//   ....[2]....
        /*0084*/ 	.word	0x00001020


	//----- nvinfo : EIATTR_CRS_STACK_SIZE
	.align		4
.L_2179:
        /*0088*/ 	.byte	0x04, 0x1e
        /*008a*/ 	.short	(.L_2181 - .L_2180)
.L_2180:
        /*008c*/ 	.word	0x00000000


	//----- nvinfo : EIATTR_CBANK_PARAM_SIZE
	.align		4
.L_2181:
        /*0090*/ 	.byte	0x03, 0x19
        /*0092*/ 	.short	0x0029


	//----- nvinfo : EIATTR_PARAM_CBANK
	.align		4
        /*0094*/ 	.byte	0x04, 0x0a
        /*0096*/ 	.short	(.L_2183 - .L_2182)
	.align		4
.L_2182:
        /*0098*/ 	.word	index@(.nv.constant0._ZN2at6native55_GLOBAL__N__0955718d_22_SparseCsrTensorMath_cu_868dd54534reduce_sparse_csr_dim1_cuda_kernelIN3c107complexIdEElNS1_14ReductionMulOpIS5_EES5_EEvPT2_PKT_PKT0_SF_lT1_)
        /*009c*/ 	.short	0x0380
        /*009e*/ 	.short	0x0029


	//----- nvinfo : EIATTR_SW_WAR
	.align		4
.L_2183:
        /*00a0*/ 	.byte	0x04, 0x36
        /*00a2*/ 	.short	(.L_2185 - .L_2184)
.L_2184:
        /*00a4*/ 	.word	0x00000008
.L_2185:


//--------------------- .nv.info._ZN2at6native55_GLOBAL__N__0955718d_22_SparseCsrTensorMath_cu_868dd54534reduce_sparse_csr_dim1_cuda_kernelIN3c107complexIdEEiNS1_14ReductionMulOpIS5_EES5_EEvPT2_PKT_PKT0_SF_lT1_ --------------------------
	.section	.nv.info._ZN2at6native55_GLOBAL__N__0955718d_22_SparseCsrTensorMath_cu_868dd54534reduce_sparse_csr_dim1_cuda_kernelIN3c107complexIdEEiNS1_14ReductionMulOpIS5_EES5_EEvPT2_PKT_PKT0_SF_lT1_,"",@"SHT_CUDA_INFO"
	.sectionflags	@""
	.align	4


	//----- nvinfo : EIATTR_CUDA_API_VERSION
	.align		4
        /*0000*/ 	.byte	0x04, 0x37
        /*0002*/ 	.short	(.L_2187 - .L_2186)
.L_2186:
        /*0004*/ 	.word	0x00000082


	//----- nvinfo : EIATTR_KPARAM_INFO
	.align		4
.L_2187:
        /*0008*/ 	.byte	0x04, 0x17
        /*000a*/ 	.short	(.L_2189 - .L_2188)
.L_2188:
        /*000c*/ 	.word	0x00000000
        /*0010*/ 	.short	0x0005
        /*0012*/ 	.short	0x0028
        /*0014*/ 	.byte	0x00, 0xf0, 0x05, 0x00


	//----- nvinfo : EIATTR_KPARAM_INFO
	.align		4
.L_2189:
        /*0018*/ 	.byte	0x04, 0x17
        /*001a*/ 	.short	(.L_2191 - .L_2190)
.L_2190:
        /*001c*/ 	.word	0x00000000
        /*0020*/ 	.short	0x0004
        /*0022*/ 	.short	0x0020
        /*0024*/ 	.byte	0x00, 0xf0, 0x21, 0x00


	//----- nvinfo : EIATTR_KPARAM_INFO
	.align		4
.L_2191:
        /*0028*/ 	.byte	0x04, 0x17
        /*002a*/ 	.short	(.L_2193 - .L_2192)
.L_2192:
        /*002c*/ 	.word	0x00000000
        /*0030*/ 	.short	0x0003
        /*0032*/ 	.short	0x0018
        /*0034*/ 	.byte	0x00, 0xf5, 0x21, 0x00


	//----- nvinfo : EIATTR_KPARAM_INFO
	.align		4
.L_2193:
        /*0038*/ 	.byte	0x04, 0x17
        /*003a*/ 	.short	(.L_2195 - .L_2194)
.L_2194:
        /*003c*/ 	.word	0x00000000
        /*0040*/ 	.short	0x0002
        /*0042*/ 	.short	0x0010
        /*0044*/ 	.byte	0x00, 0xf5, 0x21, 0x00


	//----- nvinfo : EIATTR_KPARAM_INFO
	.align		4
.L_2195:
        /*0048*/ 	.byte	0x04, 0x17
        /*004a*/ 	.short	(.L_2197 - .L_2196)
.L_2196:
        /*004c*/ 	.word	0x00000000
        /*0050*/ 	.short	0x0001
        /*0052*/ 	.short	0x0008
        /*0054*/ 	.byte	0x00, 0xf5, 0x21, 0x00


	//----- nvinfo : EIATTR_KPARAM_INFO
	.align		4
.L_2197:
        /*0058*/ 	.byte	0x04, 0x17
        /*005a*/ 	.short	(.L_2199 - .L_2198)
.L_2198:
        /*005c*/ 	.word	0x00000000
        /*0060*/ 	.short	0x0000
        /*0062*/ 	.short	0x0000
        /*0064*/ 	.byte	0x00, 0xf5, 0x21, 0x00


	//----- nvinfo : EIATTR_SPARSE_MMA_MASK
	.align		4
.L_2199:
        /*0068*/ 	.byte	0x03, 0x50
        /*006a*/ 	.short	0x0000


	//----- nvinfo : EIATTR_MAXREG_COUNT
	.align		4
        /*006c*/ 	.byte	0x03, 0x1b
        /*006e*/ 	.short	0x00ff


	//----- nvinfo : EIATTR_MERCURY_ISA_VERSION
	.align		4
        /*0070*/ 	.byte	0x03, 0x5f
        /*0072*/ 	.short	0x0101


	//----- nvinfo : EIATTR_VRC_CTA_INIT_COUNT
	.align		4
        /*0074*/ 	.byte	0x02, 0x4a
	.zero		1
	.zero		1


	//----- nvinfo : EIATTR_EXIT_INSTR_OFFSETS
	.align		4
        /*0078*/ 	.byte	0x04, 0x1c
        /*007a*/ 	.short	(.L_2201 - .L_2200)


	//   ....[0]....
.L_2200:
        /*007c*/ 	.word	0x00000080


	//   ....[1]....
        /*0080*/ 	.word	0x00000120


	//   ....[2]....
        /*0084*/ 	.word	0x00000e80


	//----- nvinfo : EIATTR_CRS_STACK_SIZE
	.align		4
.L_2201:
        /*0088*/ 	.byte	0x04, 0x1e
        /*008a*/ 	.short	(.L_2203 - .L_2202)
.L_2202:
        /*008c*/ 	.word	0x00000000


	//----- nvinfo : EIATTR_CBANK_PARAM_SIZE
	.align		4
.L_2203:
        /*0090*/ 	.byte	0x03, 0x19
        /*0092*/ 	.short	0x0029


	//----- nvinfo : EIATTR_PARAM_CBANK
	.align		4
        /*0094*/ 	.byte	0x04, 0x0a
        /*0096*/ 	.short	(.L_2205 - .L_2204)
	.align		4
.L_2204:
        /*0098*/ 	.word	index@(.nv.constant0._ZN2at6native55_GLOBAL__N__0955718d_22_SparseCsrTensorMath_cu_868dd54534reduce_sparse_csr_dim1_cuda_kernelIN3c107complexIdEEiNS1_14ReductionMulOpIS5_EES5_EEvPT2_PKT_PKT0_SF_lT1_)
        /*009c*/ 	.short	0x0380
        /*009e*/ 	.short	0x0029


	//----- nvinfo : EIATTR_SW_WAR
	.align		4
.L_2205:
        /*00a0*/ 	.byte	0x04, 0x36
        /*00a2*/ 	.short	(.L_2207 - .L_2206)
.L_2206:
        /*00a4*/ 	.word	0x00000008
.L_2207:


//--------------------- .nv.info._ZN2at6native55_GLOBAL__N__0955718d_22_SparseCsrTensorMath_cu_868dd54534reduce_sparse_csr_dim0_cuda_kernelIN3c107complexIdEElNS1_14ReductionMulOpIS5_EES5_EEvPT2_PKT0_lPKT_SC_lT1_ --------------------------
	.section	.nv.info._ZN2at6native55_GLOBAL__N__0955718d_22_SparseCsrTensorMath_cu_868dd54534reduce_sparse_csr_dim0_cuda_kernelIN3c107complexIdEElNS1_14ReductionMulOpIS5_EES5_EEvPT2_PKT0_lPKT_SC_lT1_,"",@"SHT_CUDA_INFO"
	.sectionflags	@""
	.align	4


	//----- nvinfo : EIATTR_CUDA_API_VERSION
	.align		4
        /*0000*/ 	.byte	0x04, 0x37
        /*0002*/ 	.short	(.L_2209 - .L_2208)
.L_2208:
        /*0004*/ 	.word	0x00000082


	//----- nvinfo : EIATTR_KPARAM_INFO
	.align		4
.L_2209:
        /*0008*/ 	.byte	0x04, 0x17
        /*000a*/ 	.short	(.L_2211 - .L_2210)
.L_2210:
        /*000c*/ 	.word	0x00000000
        /*0010*/ 	.short	0x0006
        /*0012*/ 	.short	0x0030
        /*0014*/ 	.byte	0x00, 0xf0, 0x05, 0x00


	//----- nvinfo : EIATTR_KPARAM_INFO
	.align		4
.L_2211:
        /*0018*/ 	.byte	0x04, 0x17
        /*001a*/ 	.short	(.L_2213 - .L_2212)
.L_2212:
        /*001c*/ 	.word	0x00000000
        /*0020*/ 	.short	0x0005
        /*0022*/ 	.short	0x0028
        /*0024*/ 	.byte	0x00, 0xf0, 0x21, 0x00


	//----- nvinfo : EIATTR_KPARAM_INFO
	.align		4
.L_2213:
        /*0028*/ 	.byte	0x04, 0x17
        /*002a*/ 	.short	(.L_2215 - .L_2214)
.L_2214:
        /*002c*/ 	.word	0x00000000
        /*0030*/ 	.short	0x0004
        /*0032*/ 	.short	0x0020
        /*0034*/ 	.byte	0x00, 0xf5, 0x21, 0x00


	//----- nvinfo : EIATTR_KPARAM_INFO
	.align		4
.L_2215:
        /*0038*/ 	.byte	0x04, 0x17
        /*003a*/ 	.short	(.L_2217 - .L_2216)
.L_2216:
        /*003c*/ 	.word	0x00000000
        /*0040*/ 	.short	0x0003
        /*0042*/ 	.short	0x0018
        /*0044*/ 	.byte	0x00, 0xf5, 0x21, 0x00


	//----- nvinfo : EIATTR_KPARAM_INFO
	.align		4
.L_2217:
        /*0048*/ 	.byte	0x04, 0x17
        /*004a*/ 	.short	(.L_2219 - .L_2218)
.L_2218:
        /*004c*/ 	.word	0x00000000
        /*0050*/ 	.short	0x0002
        /*0052*/ 	.short	0x0010
        /*0054*/ 	.byte	0x00, 0xf0, 0x21, 0x00


	//----- nvinfo : EIATTR_KPARAM_INFO
	.align		4
.L_2219:
        /*0058*/ 	.byte	0x04, 0x17
        /*005a*/ 	.short	(.L_2221 - .L_2220)
.L_2220:
        /*005c*/ 	.word	0x00000000
        /*0060*/ 	.short	0x0001
        /*0062*/ 	.short	0x0008
        /*0064*/ 	.byte	0x00, 0xf5, 0x21, 0x00


	//----- nvinfo : EIATTR_KPARAM_INFO
	.align		4
.L_2221:
        /*0068*/ 	.byte	0x04, 0x17
        /*006a*/ 	.short	(.L_2223 - .L_2222)
.L_2222:
        /*006c*/ 	.word	0x00000000
        /*0070*/ 	.short	0x0000
        /*0072*/ 	.short	0x0000
        /*0074*/ 	.byte	0x00, 0xf5, 0x21, 0x00


	//----- nvinfo : EIATTR_SPARSE_MMA_MASK
	.align		4
.L_2223:
        /*0078*/ 	.byte	0x03, 0x50
        /*007a*/ 	.short	0x0000


	//----- nvinfo : EIATTR_MAXREG_COUNT
	.align		4
        /*007c*/ 	.byte	0x03, 0x1b
        /*007e*/ 	.short	0x00ff


	//----- nvinfo : EIATTR_MERCURY_ISA_VERSION
	.align		4
        /*0080*/ 	.byte	0x03, 0x5f
        /*0082*/ 	.short	0x0101


	//----- nvinfo : EIATTR_VRC_CTA_INIT_COUNT
	.align		4
        /*0084*/ 	.byte	0x02, 0x4a
	.zero		1
	.zero		1


	//----- nvinfo : EIATTR_EXIT_INSTR_OFFSETS
	.align		4
        /*0088*/ 	.byte	0x04, 0x1c
        /*008a*/ 	.short	(.L_2225 - .L_2224)


	//   ....[0]....
.L_2224:
        /*008c*/ 	.word	0x00000080


	//   ....[1]....
        /*0090*/ 	.word	0x00001040


	//----- nvinfo : EIATTR_CRS_STACK_SIZE
	.align		4
.L_2225:
        /*0094*/ 	.byte	0x04, 0x1e
        /*0096*/ 	.short	(.L_2227 - .L_2226)
.L_2226:
        /*0098*/ 	.word	0x00000000


	//----- nvinfo : EIATTR_CBANK_PARAM_SIZE
	.align		4
.L_2227:
        /*009c*/ 	.byte	0x03, 0x19
        /*009e*/ 	.short	0x0031


	//----- nvinfo : EIATTR_PARAM_CBANK
	.align		4
        /*00a0*/ 	.byte	0x04, 0x0a
        /*00a2*/ 	.short	(.L_2229 - .L_2228)
	.align		4
.L_2228:
        /*00a4*/ 	.word	index@(.nv.constant0._ZN2at6native55_GLOBAL__N__0955718d_22_SparseCsrTensorMath_cu_868dd54534reduce_sparse_csr_dim0_cuda_kernelIN3c107complexIdEElNS1_14ReductionMulOpIS5_EES5_EEvPT2_PKT0_lPKT_SC_lT1_)
        /*00a8*/ 	.short	0x0380
        /*00aa*/ 	.short	0x0031


	//----- nvinfo : EIATTR_SW_WAR
	.align		4
.L_2229:
        /*00ac*/ 	.byte	0x04, 0x36
        /*00ae*/ 	.short	(.L_2231 - .L_2230)
.L_2230:
        /*00b0*/ 	.word	0x00000008
.L_2231:


//--------------------- .nv.info._ZN2at6native55_GLOBAL__N__0955718d_22_SparseCsrTensorMath_cu_868dd54534reduce_sparse_csr_dim0_cuda_kernelIN3c107complexIdEEiNS1_14ReductionMulOpIS5_EES5_EEvPT2_PKT0_lPKT_SC_lT1_ --------------------------
	.section	.nv.info._ZN2at6native55_GLOBAL__N__0955718d_22_SparseCsrTensorMath_cu_868dd54534reduce_sparse_csr_dim0_cuda_kernelIN3c107complexIdEEiNS1_14ReductionMulOpIS5_EES5_EEvPT2_PKT0_lPKT_SC_lT1_,"",@"SHT_CUDA_INFO"
	.sectionflags	@""
	.align	4


	//----- nvinfo : EIATTR_CUDA_API_VERSION
	.align		4
        /*0000*/ 	.byte	0x04, 0x37
        /*0002*/ 	.short	(.L_2233 - .L_2232)
.L_2232:
        /*0004*/ 	.word	0x00000082


	//----- nvinfo : EIATTR_KPARAM_INFO
	.align		4
.L_2233:
        /*0008*/ 	.byte	0x04, 0x17
        /*000a*/ 	.short	(.L_2235 - .L_2234)
.L_2234:
        /*000c*/ 	.word	0x00000000
        /*0010*/ 	.short	0x0006
        /*0012*/ 	.short	0x0030
        /*0014*/ 	.byte	0x00, 0xf0, 0x05, 0x00


	//----- nvinfo : EIATTR_KPARAM_INFO
	.align		4
.L_2235:
        /*0018*/ 	.byte	0x04, 0x17
        /*001a*/ 	.short	(.L_2237 - .L_2236)
.L_2236:
        /*001c*/ 	.word	0x00000000
        /*0020*/ 	.short	0x0005
        /*0022*/ 	.short	0x0028
        /*0024*/ 	.byte	0x00, 0xf0, 0x21, 0x00


	//----- nvinfo : EIATTR_KPARAM_INFO
	.align		4
.L_2237:
        /*0028*/ 	.byte	0x04, 0x17
        /*002a*/ 	.short	(.L_2239 - .L_2238)
.L_2238:
        /*002c*/ 	.word	0x00000000
        /*0030*/ 	.short	0x0004
        /*0032*/ 	.short	0x0020
        /*0034*/ 	.byte	0x00, 0xf5, 0x21, 0x00


	//----- nvinfo : EIATTR_KPARAM_INFO
	.align		4
.L_2239:
        /*0038*/ 	.byte	0x04, 0x17
        /*003a*/ 	.short	(.L_2241 - .L_2240)
.L_2240:
        /*003c*/ 	.word	0x00000000
        /*0040*/ 	.short	0x0003
        /*0042*/ 	.short	0x0018
        /*0044*/ 	.byte	0x00, 0xf5, 0x21, 0x00


	//----- nvinfo : EIATTR_KPARAM_INFO
	.align		4
.L_2241:
        /*0048*/ 	.byte	0x04, 0x17
        /*004a*/ 	.short	(.L_2243 - .L_2242)
.L_2242:
        /*004c*/ 	.word	0x00000000
        /*0050*/ 	.short	0x0002
        /*0052*/ 	.short	0x0010
        /*0054*/ 	.byte	0x00, 0xf0, 0x21, 0x00


	//----- nvinfo : EIATTR_KPARAM_INFO
	.align		4
.L_2243:
        /*0058*/ 	.byte	0x04, 0x17
        /*005a*/ 	.short	(.L_2245 - .L_2244)
.L_2244:
        /*005c*/ 	.word	0x00000000
        /*0060*/ 	.short	0x0001
        /*0062*/ 	.short	0x0008
        /*0064*/ 	.byte	0x00, 0xf5, 0x21, 0x00


	//----- nvinfo : EIATTR_KPARAM_INFO
	.align		4
.L_2245:
        /*0068*/ 	.byte	0x04, 0x17
        /*006a*/ 	.short	(.L_2247 - .L_2246)
.L_2246:
        /*006c*/ 	.word	0x00000000
        /*0070*/ 	.short	0x0000
        /*0072*/ 	.short	0x0000
        /*0074*/ 	.byte	0x00, 0xf5, 0x21, 0x00


	//----- nvinfo : EIATTR_SPARSE_MMA_MASK
	.align		4
.L_2247:
        /*0078*/ 	.byte	0x03, 0x50
        /*007a*/ 	.short	0x0000


	//----- nvinfo : EIATTR_MAXREG_COUNT
	.align		4
        /*007c*/ 	.byte	0x03, 0x1b
        /*007e*/ 	.short	0x00ff


	//----- nvinfo : EIATTR_MERCURY_ISA_VERSION
	.align		4
        /*0080*/ 	.byte	0x03, 0x5f
        /*0082*/ 	.short	0x0101


	//----- nvinfo : EIATTR_VRC_CTA_INIT_COUNT
	.align		4
        /*0084*/ 	.byte	0x02, 0x4a
	.zero		1
	.zero		1


	//----- nvinfo : EIATTR_EXIT_INSTR_OFFSETS
	.align		4
        /*0088*/ 	.byte	0x04, 0x1c
        /*008a*/ 	.short	(.L_2249 - .L_2248)


	//   ....[0]....
.L_2248:
        /*008c*/ 	.word	0x00000080


	//   ....[1]....
        /*0090*/ 	.word	0x00000f50


	//----- nvinfo : EIATTR_CRS_STACK_SIZE
	.align		4
.L_2249:
        /*0094*/ 	.byte	0x04, 0x1e
        /*0096*/ 	.short	(.L_2251 - .L_2250)
.L_2250:
        /*0098*/ 	.word	0x00000000


	//----- nvinfo : EIATTR_CBANK_PARAM_SIZE
	.align		4
.L_2251:
        /*009c*/ 	.byte	0x03, 0x19
        /*009e*/ 	.short	0x0031


	//----- nvinfo : EIATTR_PARAM_CBANK
	.align		4
        /*00a0*/ 	.byte	0x04, 0x0a
        /*00a2*/ 	.short	(.L_2253 - .L_2252)
	.align		4
.L_2252:
        /*00a4*/ 	.word	index@(.nv.constant0._ZN2at6native55_GLOBAL__N__0955718d_22_SparseCsrTensorMath_cu_868dd54534reduce_sparse_csr_dim0_cuda_kernelIN3c107complexIdEEiNS1_14ReductionMulOpIS5_EES5_EEvPT2_PKT0_lPKT_SC_lT1_)
        /*00a8*/ 	.short	0x0380
        /*00aa*/ 	.short	0x0031


	//----- nvinfo : EIATTR_SW_WAR
	.align		4
.L_2253:
        /*00ac*/ 	.byte	0x04, 0x36
        /*00ae*/ 	.short	(.L_2255 - .L_2254)
.L_2254:
        /*00b0*/ 	.word	0x00000008
.L_2255:


//--------------------- .nv.info._ZN2at6native55_GLOBAL__N__0955718d_22_SparseCsrTensorMath_cu_868dd54534reduce_sparse_csr_dim1_cuda_kernelIflNS1_14ReductionMulOpIfEEfEEvPT2_PKT_PKT0_SC_lT1_ --------------------------
	.section	.nv.info._ZN2at6native55_GLOBAL__N__0955718d_22_SparseCsrTensorMath_cu_868dd54534reduce_sparse_csr_dim1_cuda_kernelIflNS1_14ReductionMulOpIfEEfEEvPT2_PKT_PKT0_SC_lT1_,"",@"SHT_CUDA_INFO"
	.sectionflags	@""
	.align	4


	//----- nvinfo : EIATTR_CUDA_API_VERSION
	.align		4
        /*0000*/ 	.byte	0x04, 0x37
        /*0002*/ 	.short	(.L_2257 - .L_2256)
.L_2256:
        /*0004*/ 	.word	0x00000082


	//----- nvinfo : EIATTR_KPARAM_INFO
	.align		4
.L_2257:
        /*0008*/ 	.byte	0x04, 0x17
        /*000a*/ 	.short	(.L_2259 - .L_2258)
.L_2258:
        /*000c*/ 	.word	0x00000000
        /*0010*/ 	.short	0x0005
        /*0012*/ 	.short	0x0028
        /*0014*/ 	.byte	0x00, 0xf0, 0x05, 0x00


	//----- nvinfo : EIATTR_KPARAM_INFO
	.align		4
.L_2259:
        /*0018*/ 	.byte	0x04, 0x17
        /*001a*/ 	.short	(.L_2261 - .L_2260)
.L_2260:
        /*001c*/ 	.word	0x00000000
        /*0020*/ 	.short	0x0004
        /*0022*/ 	.short	0x0020
        /*0024*/ 	.byte	0x00, 0xf0, 0x21, 0x00


	//----- nvinfo : EIATTR_KPARAM_INFO
	.align		4
.L_2261:
        /*0028*/ 	.byte	0x04, 0x17
        /*002a*/ 	.short	(.L_2263 - .L_2262)
.L_2262:
        /*002c*/ 	.word	0x00000000
        /*0030*/ 	.short	0x0003
        /*0032*/ 	.short	0x0018
        /*0034*/ 	.byte	0x00, 0xf5, 0x21, 0x00


	//----- nvinfo : EIATTR_KPARAM_INFO
	.align		4
.L_2263:
        /*0038*/ 	.byte	0x04, 0x17
        /*003a*/ 	.short	(.L_2265 - .L_2264)
.L_2264:
        /*003c*/ 	.word	0x00000000
        /*0040*/ 	.short	0x0002
        /*0042*/ 	.short	0x0010
        /*0044*/ 	.byte	0x00, 0xf5, 0x21, 0x00


	//----- nvinfo : EIATTR_KPARAM_INFO
	.align		4
.L_2265:
        /*0048*/ 	.byte	0x04, 0x17
        /*004a*/ 	.short	(.L_2267 - .L_2266)
.L_2266:
        /*004c*/ 	.word	0x00000000
        /*0050*/ 	.short	0x0001
        /*0052*/ 	.short	0x0008
        /*0054*/ 	.byte	0x00, 0xf5, 0x21, 0x00


	//----- nvinfo : EIATTR_KPARAM_INFO
	.align		4
.L_2267:
        /*0058*/ 	.byte	0x04, 0x17
        /*005a*/ 	.short	(.L_2269 - .L_2268)
.L_2268:
        /*005c*/ 	.word	0x00000000
        /*0060*/ 	.short	0x0000
        /*0062*/ 	.short	0x0000
        /*0064*/ 	.byte	0x00, 0xf5, 0x21, 0x00


	//----- nvinfo : EIATTR_SPARSE_MMA_MASK
	.align		4
.L_2269:
        /*0068*/ 	.byte	0x03, 0x50
        /*006a*/ 	.short	0x0000


	//----- nvinfo : EIATTR_MAXREG_COUNT
	.align		4
        /*006c*/ 	.byte	0x03, 0x1b
        /*006e*/ 	.short	0x00ff


	//----- nvinfo : EIATTR_MERCURY_ISA_VERSION
	.align		4
        /*0070*/ 	.byte	0x03, 0x5f
        /*0072*/ 	.short	0x0101


	//----- nvinfo : EIATTR_VRC_CTA_INIT_COUNT
	.align		4
        /*0074*/ 	.byte	0x02, 0x4a
	.zero		1
	.zero		1


	//----- nvinfo : EIATTR_EXIT_INSTR_OFFSETS
	.align		4
        /*0078*/ 	.byte	0x04, 0x1c
        /*007a*/ 	.short	(.L_2271 - .L_2270)


	//   ....[0]....
.L_2270:
        /*007c*/ 	.word	0x00000080


	//   ....[1]....
        /*0080*/ 	.word	0x00000130


	//   ....[2]....
        /*0084*/ 	.word	0x00000a00


	//----- nvinfo : EIATTR_CRS_STACK_SIZE
	.align		4
.L_2271:
        /*0088*/ 	.byte	0x04, 0x1e
        /*008a*/ 	.short	(.L_2273 - .L_2272)
.L_2272:
        /*008c*/ 	.word	0x00000000


	//----- nvinfo : EIATTR_CBANK_PARAM_SIZE
	.align		4
.L_2273:
        /*0090*/ 	.byte	0x03, 0x19
        /*0092*/ 	.short	0x0029


	//----- nvinfo : EIATTR_PARAM_CBANK
	.align		4
        /*0094*/ 	.byte	0x04, 0x0a
        /*0096*/ 	.short	(.L_2275 - .L_2274)
	.align		4
.L_2274:
        /*0098*/ 	.word	index@(.nv.constant0._ZN2at6native55_GLOBAL__N__0955718d_22_SparseCsrTensorMath_cu_868dd54534reduce_sparse_csr_dim1_cuda_kernelIflNS1_14ReductionMulOpIfEEfEEvPT2_PKT_PKT0_SC_lT1_)
        /*009c*/ 	.short	0x0380
        /*009e*/ 	.short	0x0029


	//----- nvinfo : EIATTR_SW_WAR
	.align		4
.L_2275:
        /*00a0*/ 	.byte	0x04, 0x36
        /*00a2*/ 	.short	(.L_2277 - .L_2276)
.L_2276:
        /*00a4*/ 	.word	0x00000008
.L_2277:


//--------------------- .nv.info._ZN2at6native55_GLOBAL__N__0955718d_22_SparseCsrTensorMath_cu_868dd54534reduce_sparse_csr_dim1_cuda_kernelIfiNS1_14ReductionMulOpIfEEfEEvPT2_PKT_PKT0_SC_lT1_ --------------------------
	.section	.nv.info._ZN2at6native55_GLOBAL__N__0955718d_22_SparseCsrTensorMath_cu_868dd54534reduce_sparse_csr_dim1_cuda_kernelIfiNS1_14ReductionMulOpIfEEfEEvPT2_PKT_PKT0_SC_lT1_,"",@"SHT_CUDA_INFO"
	.sectionflags	@""
	.align	4


	//----- nvinfo : EIATTR_CUDA_API_VERSION
	.align		4
        /*0000*/ 	.byte	0x04, 0x37
        /*0002*/ 	.short	(.L_2279 - .L_2278)
.L_2278:
        /*0004*/ 	.word	0x00000082


	//----- nvinfo : EIATTR_KPARAM_INFO
	.align		4
.L_2279:
        /*0008*/ 	.byte	0x04, 0x17
        /*000a*/ 	.short	(.L_2281 - .L_2280)
.L_2280:
        /*000c*/ 	.word	0x00000000
        /*0010*/ 	.short	0x0005
        /*0012*/ 	.short	0x0028
        /*0014*/ 	.byte	0x00, 0xf0, 0x05, 0x00


	//----- nvinfo : EIATTR_KPARAM_INFO
	.align		4
.L_2281:
        /*0018*/ 	.byte	0x04, 0x17
        /*001a*/ 	.short	(.L_2283 - .L_2282)
.L_2282:
        /*001c*/ 	.word	0x00000000
        /*0020*/ 	.short	0x0004
        /*0022*/ 	.short	0x0020
        /*0024*/ 	.byte	0x00, 0xf0, 0x21, 0x00


	//----- nvinfo : EIATTR_KPARAM_INFO
	.align		4
.L_2283:
        /*0028*/ 	.byte	0x04, 0x17
        /*002a*/ 	.short	(.L_2285 - .L_2284)
.L_2284:
        /*002c*/ 	.word	0x00000000
        /*0030*/ 	.short	0x0003
        /*0032*/ 	.short	0x0018
        /*0034*/ 	.byte	0x00, 0xf5, 0x21, 0x00


	//----- nvinfo : EIATTR_KPARAM_INFO
	.align		4
.L_2285:
        /*0038*/ 	.byte	0x04, 0x17
        /*003a*/ 	.short	(.L_2287 - .L_2286)
.L_2286:
        /*003c*/ 	.word	0x00000000
        /*0040*/ 	.short	0x0002
        /*0042*/ 	.short	0x0010
        /*0044*/ 	.byte	0x00, 0xf5, 0x21, 0x00


	//----- nvinfo : EIATTR_KPARAM_INFO
	.align		4
.L_2287:
        /*0048*/ 	.byte	0x04, 0x17
        /*004a*/ 	.short	(.L_2289 - .L_2288)
.L_2288:
        /*004c*/ 	.word	0x00000000
        /*0050*/ 	.short	0x0001
        /*0052*/ 	.short	0x0008
        /*0054*/ 	.byte	0x00, 0xf5, 0x21, 0x00


	//----- nvinfo : EIATTR_KPARAM_INFO
	.align		4
.L_2289:
        /*0058*/ 	.byte	0x04, 0x17
        /*005a*/ 	.short	(.L_2291 - .L_2290)
.L_2290:
        /*005c*/ 	.word	0x00000000
        /*0060*/ 	.short	0x0000
        /*0062*/ 	.short	0x0000
        /*0064*/ 	.byte	0x00, 0xf5, 0x21, 0x00


	//----- nvinfo : EIATTR_SPARSE_MMA_MASK
	.align		4
.L_2291:
        /*0068*/ 	.byte	0x03, 0x50
        /*006a*/ 	.short	0x0000


	//----- nvinfo : EIATTR_MAXREG_COUNT
	.align		4
        /*006c*/ 	.byte	0x03, 0x1b
        /*006e*/ 	.short	0x00ff


	//----- nvinfo : EIATTR_MERCURY_ISA_VERSION
	.align		4
        /*0070*/ 	.byte	0x03, 0x5f
        /*0072*/ 	.short	0x0101


	//----- nvinfo : EIATTR_VRC_CTA_INIT_COUNT
	.align		4
        /*0074*/ 	.byte	0x02, 0x4a
	.zero		1
	.zero		1


	//----- nvinfo : EIATTR_EXIT_INSTR_OFFSETS
	.align		4
        /*0078*/ 	.byte	0x04, 0x1c
        /*007a*/ 	.short	(.L_2293 - .L_2292)


	//   ....[0]....
.L_2292:
        /*007c*/ 	.word	0x00000080


	//   ....[1]....
        /*0080*/ 	.word	0x00000120


	//   ....[2]....
        /*0084*/ 	.word	0x00000890


	//----- nvinfo : EIATTR_CRS_STACK_SIZE
	.align		4
.L_2293:
        /*0088*/ 	.byte	0x04, 0x1e
        /*008a*/ 	.short	(.L_2295 - .L_2294)
.L_2294:
        /*008c*/ 	.word	0x00000000


	//----- nvinfo : EIATTR_CBANK_PARAM_SIZE
	.align		4
.L_2295:
        /*0090*/ 	.byte	0x03, 0x19
        /*0092*/ 	.short	0x0029


	//----- nvinfo : EIATTR_PARAM_CBANK
	.align		4
        /*0094*/ 	.byte	0x04, 0x0a
        /*0096*/ 	.short	(.L_2297 - .L_2296)
	.align		4
.L_2296:
        /*0098*/ 	.word	index@(.nv.constant0._ZN2at6native55_GLOBAL__N__0955718d_22_SparseCsrTensorMath_cu_868dd54534reduce_sparse_csr_dim1_cuda_kernelIfiNS1_14ReductionMulOpIfEEfEEvPT2_PKT_PKT0_SC_lT1_)
        /*009c*/ 	.short	0x0380
        /*009e*/ 	.short	0x0029


	//----- nvinfo : EIATTR_SW_WAR
	.align		4
.L_2297:
        /*00a0*/ 	.byte	0x04, 0x36
        /*00a2*/ 	.short	(.L_2299 - .L_2298)
.L_2298:
        /*00a4*/ 	.word	0x00000008
.L_2299:


//--------------------- .nv.info._ZN2at6native55_GLOBAL__N__0955718d_22_SparseCsrTensorMath_cu_868dd54534reduce_sparse_csr_dim0_cuda_kernelIflNS1_14ReductionMulOpIfEEfEEvPT2_PKT0_lPKT_S9_lT1_ --------------------------
	.section	.nv.info._ZN2at6native55_GLOBAL__N__0955718d_22_SparseCsrTensorMath_cu_868dd54534reduce_sparse_csr_dim0_cuda_kernelIflNS1_14ReductionMulOpIfEEfEEvPT2_PKT0_lPKT_S9_lT1_,"",@"SHT_CUDA_INFO"
	.sectionflags	@""
	.align	4


	//----- nvinfo : EIATTR_CUDA_API_VERSION
	.align		4
        /*0000*/ 	.byte	0x04, 0x37
        /*0002*/ 	.short	(.L_2301 - .L_2300)
.L_2300:
        /*0004*/ 	.word	0x00000082


	//----- nvinfo : EIATTR_KPARAM_INFO
	.align		4
.L_2301:
        /*0008*/ 	.byte	0x04, 0x17
        /*000a*/ 	.short	(.L_2303 - .L_2302)
.L_2302:
        /*000c*/ 	.word	0x00000000
        /*0010*/ 	.short	0x0006
        /*0012*/ 	.short	0x0030
        /*0014*/ 	.byte	0x00, 0xf0, 0x05, 0x00


	//----- nvinfo : EIATTR_KPARAM_INFO
	.align		4
.L_2303:
        /*0018*/ 	.byte	0x04, 0x17
        /*001a*/ 	.short	(.L_2305 - .L_2304)
.L_2304:
        /*001c*/ 	.word	0x00000000
        /*0020*/ 	.short	0x0005
        /*0022*/ 	.short	0x0028
        /*0024*/ 	.byte	0x00, 0xf0, 0x21, 0x00


	//----- nvinfo : EIATTR_KPARAM_INFO
	.align		4
.L_2305:
        /*0028*/ 	.byte	0x04, 0x17
        /*002a*/ 	.short	(.L_2307 - .L_2306)
.L_2306:
        /*002c*/ 	.word	0x00000000
        /*0030*/ 	.short	0x0004
        /*0032*/ 	.short	0x0020
        /*0034*/ 	.byte	0x00, 0xf5, 0x21, 0x00


	//----- nvinfo : EIATTR_KPARAM_INFO
	.align		4
.L_2307:
        /*0038*/ 	.byte	0x04, 0x17
        /*003a*/ 	.short	(.L_2309 - .L_2308)
.L_2308:
        /*003c*/ 	.word	0x00000000
        /*0040*/ 	.short	0x0003
        /*0042*/ 	.short	0x0018
        /*0044*/ 	.byte	0x00, 0xf5, 0x21, 0x00


	//----- nvinfo : EIATTR_KPARAM_INFO
	.align		4
.L_2309:
        /*0048*/ 	.byte	0x04, 0x17
        /*004a*/ 	.short	(.L_2311 - .L_2310)
.L_2310:
        /*004c*/ 	.word	0x00000000
        /*0050*/ 	.short	0x0002
        /*0052*/ 	.short	0x0010
        /*0054*/ 	.byte	0x00, 0xf0, 0x21, 0x00


	//----- nvinfo : EIATTR_KPARAM_INFO
	.align		4
.L_2311:
        /*0058*/ 	.byte	0x04, 0x17
        /*005a*/ 	.short	(.L_2313 - .L_2312)
.L_2312:
        /*005c*/ 	.word	0x00000000
        /*0060*/ 	.short	0x0001
        /*0062*/ 	.short	0x0008
        /*0064*/ 	.byte	0x00, 0xf5, 0x21, 0x00


	//----- nvinfo : EIATTR_KPARAM_INFO
	.align		4
.L_2313:
        /*0068*/ 	.byte	0x04, 0x17
        /*006a*/ 	.short	(.L_2315 - .L_2314)
.L_2314:
        /*006c*/ 	.word	0x00000000
        /*0070*/ 	.short	0x0000
        /*0072*/ 	.short	0x0000
        /*0074*/ 	.byte	0x00, 0xf5, 0x21, 0x00


	//----- nvinfo : EIATTR_SPARSE_MMA_MASK
	.align		4
.L_2315:
        /*0078*/ 	.byte	0x03, 0x50
        /*007a*/ 	.short	0x0000


	//----- nvinfo : EIATTR_MAXREG_COUNT
	.align		4
        /*007c*/ 	.byte	0x03, 0x1b
        /*007e*/ 	.short	0x00ff


	//----- nvinfo : EIATTR_MERCURY_ISA_VERSION
	.align		4
        /*0080*/ 	.byte	0x03, 0x5f
        /*0082*/ 	.short	0x0101


	//----- nvinfo : EIATTR_VRC_CTA_INIT_COUNT
	.align		4
        /*0084*/ 	.byte	0x02, 0x4a
	.zero		1
	.zero		1


	//----- nvinfo : EIATTR_EXIT_INSTR_OFFSETS
	.align		4
        /*0088*/ 	.byte	0x04, 0x1c
        /*008a*/ 	.short	(.L_2317 - .L_2316)


	//   ....[0]....
.L_2316:
        /*008c*/ 	.word	0x00000080


	//   ....[1]....
        /*0090*/ 	.word	0x00001070


	//----- nvinfo : EIATTR_CBANK_PARAM_SIZE
	.align		4
.L_2317:
        /*0094*/ 	.byte	0x03, 0x19
        /*0096*/ 	.short	0x0031


	//----- nvinfo : EIATTR_PARAM_CBANK
	.align		4
        /*0098*/ 	.byte	0x04, 0x0a
        /*009a*/ 	.short	(.L_2319 - .L_2318)
	.align		4
.L_2318:
        /*009c*/ 	.word	index@(.nv.constant0._ZN2at6native55_GLOBAL__N__0955718d_22_SparseCsrTensorMath_cu_868dd54534reduce_sparse_csr_dim0_cuda_kernelIflNS1_14ReductionMulOpIfEEfEEvPT2_PKT0_lPKT_S9_lT1_)
        /*00a0*/ 	.short	0x0380
        /*00a2*/ 	.short	0x0031


	//----- nvinfo : EIATTR_SW_WAR
	.align		4
.L_2319:
        /*00a4*/ 	.byte	0x04, 0x36
        /*00a6*/ 	.short	(.L_2321 - .L_2320)
.L_2320:
        /*00a8*/ 	.word	0x00000008
.L_2321:


//--------------------- .nv.info._ZN2at6native55_GLOBAL__N__0955718d_22_SparseCsrTensorMath_cu_868dd54534reduce_sparse_csr_dim0_cuda_kernelIfiNS1_14ReductionMulOpIfEEfEEvPT2_PKT0_lPKT_S9_lT1_ --------------------------
	.section	.nv.info._ZN2at6native55_GLOBAL__N__0955718d_22_SparseCsrTensorMath_cu_868dd54534reduce_sparse_csr_dim0_cuda_kernelIfiNS1_14ReductionMulOpIfEEfEEvPT2_PKT0_lPKT_S9_lT1_,"",@"SHT_CUDA_INFO"
	.sectionflags	@""
	.align	4


	//----- nvinfo : EIATTR_CUDA_API_VERSION
	.align		4
        /*0000*/ 	.byte	0x04, 0x37
        /*0002*/ 	.short	(.L_2323 - .L_2322)
.L_2322:
        /*0004*/ 	.word	0x00000082


	//----- nvinfo : EIATTR_KPARAM_INFO
	.align		4
.L_2323:
        /*0008*/ 	.byte	0x04, 0x17
        /*000a*/ 	.short	(.L_2325 - .L_2324)
.L_2324:
        /*000c*/ 	.word	0x00000000
        /*0010*/ 	.short	0x0006
        /*0012*/ 	.short	0x0030
        /*0014*/ 	.byte	0x00, 0xf0, 0x05, 0x00


	//----- nvinfo : EIATTR_KPARAM_INFO
	.align		4
.L_2325:
        /*0018*/ 	.byte	0x04, 0x17
        /*001a*/ 	.short	(.L_2327 - .L_2326)
.L_2326:
        /*001c*/ 	.word	0x00000000
        /*0020*/ 	.short	0x0005
        /*0022*/ 	.short	0x0028
        /*0024*/ 	.byte	0x00, 0xf0, 0x21, 0x00


	//----- nvinfo : EIATTR_KPARAM_INFO
	.align		4
.L_2327:
        /*0028*/ 	.byte	0x04, 0x17
        /*002a*/ 	.short	(.L_2329 - .L_2328)
.L_2328:
        /*002c*/ 	.word	0x00000000
        /*0030*/ 	.short	0x0004
        /*0032*/ 	.short	0x0020
        /*0034*/ 	.byte	0x00, 0xf5, 0x21, 0x00


	//----- nvinfo : EIATTR_KPARAM_INFO
	.align		4
.L_2329:
        /*0038*/ 	.byte	0x04, 0x17
        /*003a*/ 	.short	(.L_2331 - .L_2330)
.L_2330:
        /*003c*/ 	.word	0x00000000
        /*0040*/ 	.short	0x0003
        /*0042*/ 	.short	0x0018
        /*0044*/ 	.byte	0x00, 0xf5, 0x21, 0x00


	//----- nvinfo : EIATTR_KPARAM_INFO
	.align		4
.L_2331:
        /*0048*/ 	.byte	0x04, 0x17
        /*004a*/ 	.short	(.L_2333 - .L_2332)
.L_2332:
        /*004c*/ 	.word	0x00000000
        /*0050*/ 	.short	0x0002
        /*0052*/ 	.short	0x0010
        /*0054*/ 	.byte	0x00, 0xf0, 0x21, 0x00


	//----- nvinfo : EIATTR_KPARAM_INFO
	.align		4
.L_2333:
        /*0058*/ 	.byte	0x04, 0x17
        /*005a*/ 	.short	(.L_2335 - .L_2334)
.L_2334:
        /*005c*/ 	.word	0x00000000
        /*0060*/ 	.short	0x0001
        /*0062*/ 	.short	0x0008
        /*0064*/ 	.byte	0x00, 0xf5, 0x21, 0x00


	//----- nvinfo : EIATTR_KPARAM_INFO
	.align		4
.L_2335:
        /*0068*/ 	.byte	0x04, 0x17
        /*006a*/ 	.short	(.L_2337 - .L_2336)
.L_2336:
        /*006c*/ 	.word	0x00000000
        /*0070*/ 	.short	0x0000
        /*0072*/ 	.short	0x0000
        /*0074*/ 	.byte	0x00, 0xf5, 0x21, 0x00


	//----- nvinfo : EIATTR_SPARSE_MMA_MASK
	.align		4
.L_2337:
        /*0078*/ 	.byte	0x03, 0x50
        /*007a*/ 	.short	0x0000


	//----- nvinfo : EIATTR_MAXREG_COUNT
	.align		4
        /*007c*/ 	.byte	0x03, 0x1b
        /*007e*/ 	.short	0x00ff


	//----- nvinfo : EIATTR_MERCURY_ISA_VERSION
	.align		4
        /*0080*/ 	.byte	0x03, 0x5f
        /*0082*/ 	.short	0x0101


	//----- nvinfo : EIATTR_VRC_CTA_INIT_COUNT
	.align		4
        /*0084*/ 	.byte	0x02, 0x4a
	.zero		1
	.zero		1


	//----- nvinfo : EIATTR_EXIT_INSTR_OFFSETS
	.align		4
        /*0088*/ 	.byte	0x04, 0x1c
        /*008a*/ 	.short	(.L_2339 - .L_2338)


	//   ....[0]....
.L_2338:
        /*008c*/ 	.word	0x00000080


	//   ....[1]....
        /*0090*/ 	.word	0x00000f10


	//----- nvinfo : EIATTR_CBANK_PARAM_SIZE
	.align		4
.L_2339:
        /*0094*/ 	.byte	0x03, 0x19
        /*0096*/ 	.short	0x0031


	//----- nvinfo : EIATTR_PARAM_CBANK
	.align		4
        /*0098*/ 	.byte	0x04, 0x0a
        /*009a*/ 	.short	(.L_2341 - .L_2340)
	.align		4
.L_2340:
        /*009c*/ 	.word	index@(.nv.constant0._ZN2at6native55_GLOBAL__N__0955718d_22_SparseCsrTensorMath_cu_868dd54534reduce_sparse_csr_dim0_cuda_kernelIfiNS1_14ReductionMulOpIfEEfEEvPT2_PKT0_lPKT_S9_lT1_)
        /*00a0*/ 	.short	0x0380
        /*00a2*/ 	.short	0x0031


	//----- nvinfo : EIATTR_SW_WAR
	.align		4
.L_2341:
        /*00a4*/ 	.byte	0x04, 0x36
        /*00a6*/ 	.short	(.L_2343 - .L_2342)
.L_2342:
        /*00a8*/ 	.word	0x00000008
.L_2343:


//--------------------- .nv.info._ZN2at6native55_GLOBAL__N__0955718d_22_SparseCsrTensorMath_cu_868dd54534reduce_sparse_csr_dim1_cuda_kernelIdlNS1_14ReductionMulOpIdEEdEEvPT2_PKT_PKT0_SC_lT1_ --------------------------
	.section	.nv.info._ZN2at6native55_GLOBAL__N__0955718d_22_SparseCsrTensorMath_cu_868dd54534reduce_sparse_csr_dim1_cuda_kernelIdlNS1_14ReductionMulOpIdEEdEEvPT2_PKT_PKT0_SC_lT1_,"",@"SHT_CUDA_INFO"
	.sectionflags	@""
	.align	4


	//----- nvinfo : EIATTR_CUDA_API_VERSION
	.align		4
        /*0000*/ 	.byte	0x04, 0x37
        /*0002*/ 	.short	(.L_2345 - .L_2344)
.L_2344:
        /*0004*/ 	.word	0x00000082


	//----- nvinfo : EIATTR_KPARAM_INFO
	.align		4
.L_2345:
        /*0008*/ 	.byte	0x04, 0x17
        /*000a*/ 	.short	(.L_2347 - .L_2346)
.L_2346:
        /*000c*/ 	.word	0x00000000
        /*0010*/ 	.short	0x0005
        /*0012*/ 	.short	0x0028
        /*0014*/ 	.byte	0x00, 0xf0, 0x05, 0x00


	//----- nvinfo : EIATTR_KPARAM_INFO
	.align		4
.L_2347:
        /*0018*/ 	.byte	0x04, 0x17
        /*001a*/ 	.short	(.L_2349 - .L_2348)
.L_2348:
        /*001c*/ 	.word	0x00000000
        /*0020*/ 	.short	0x0004
        /*0022*/ 	.short	0x0020
        /*0024*/ 	.byte	0x00, 0xf0, 0x21, 0x00


	//----- nvinfo : EIATTR_KPARAM_INFO
	.align		4
.L_2349:
        /*0028*/ 	.byte	0x04, 0x17
        /*002a*/ 	.short	(.L_2351 - .L_2350)
.L_2350:
        /*002c*/ 	.word	0x00000000
        /*0030*/ 	.short	0x0003
        /*0032*/ 	.short	0x0018
        /*0034*/ 	.byte	0x00, 0xf5, 0x21, 0x00


	//----- nvinfo : EIATTR_KPARAM_INFO
	.align		4
.L_2351:
        /*0038*/ 	.byte	0x04, 0x17
        /*003a*/ 	.short	(.L_2353 - .L_2352)
.L_2352:
        /*003c*/ 	.word	0x00000000
        /*0040*/ 	.short	0x0002
        /*0042*/ 	.short	0x0010
        /*0044*/ 	.byte	0x00, 0xf5, 0x21, 0x00


	//----- nvinfo : EIATTR_KPARAM_INFO
	.align		4
.L_2353:
        /*0048*/ 	.byte	0x04, 0x17
        /*004a*/ 	.short	(.L_2355 - .L_2354)
.L_2354:
        /*004c*/ 	.word	0x00000000
        /*0050*/ 	.short	0x0001
        /*0052*/ 	.short	0x0008
        /*0054*/ 	.byte	0x00, 0xf5, 0x21, 0x00


	//----- nvinfo : EIATTR_KPARAM_INFO
	.align		4
.L_2355:
        /*0058*/ 	.byte	0x04, 0x17
        /*005a*/ 	.short	(.L_2357 - .L_2356)
.L_2356:
        /*005c*/ 	.word	0x00000000
        /*0060*/ 	.short	0x0000
        /*0062*/ 	.short	0x0000
        /*0064*/ 	.byte	0x00, 0xf5, 0x21, 0x00


	//----- nvinfo : EIATTR_SPARSE_MMA_MASK
	.align		4
.L_2357:
        /*0068*/ 	.byte	0x03, 0x50
        /*006a*/ 	.short	0x0000


	//----- nvinfo : EIATTR_MAXREG_COUNT
	.align		4
        /*006c*/ 	.byte	0x03, 0x1b
        /*006e*/ 	.short	0x00ff


	//----- nvinfo : EIATTR_MERCURY_ISA_VERSION
	.align		4
        /*0070*/ 	.byte	0x03, 0x5f
        /*0072*/ 	.short	0x0101


	//----- nvinfo : EIATTR_VRC_CTA_INIT_COUNT
	.align		4
        /*0074*/ 	.byte	0x02, 0x4a
	.zero		1
	.zero		1


	//----- nvinfo : EIATTR_EXIT_INSTR_OFFSETS
	.align		4
        /*0078*/ 	.byte	0x04, 0x1c
        /*007a*/ 	.short	(.L_2359 - .L_2358)


	//   ....[0]....
.L_2358:
        /*007c*/ 	.word	0x00000080


	//   ....[1]....
        /*0080*/ 	.word	0x00000130


	//   ....[2]....
        /*0084*/ 	.word	0x00000a50


	//----- nvinfo : EIATTR_CRS_STACK_SIZE
	.align		4
.L_2359:
        /*0088*/ 	.byte	0x04, 0x1e
        /*008a*/ 	.short	(.L_2361 - .L_2360)
.L_2360:
        /*008c*/ 	.word	0x00000000


	//----- nvinfo : EIATTR_CBANK_PARAM_SIZE
	.align		4
.L_2361:
        /*0090*/ 	.byte	0x03, 0x19
        /*0092*/ 	.short	0x0029


	//----- nvinfo : EIATTR_PARAM_CBANK
	.align		4
        /*0094*/ 	.byte	0x04, 0x0a
        /*0096*/ 	.short	(.L_2363 - .L_2362)
	.align		4
.L_2362:
        /*0098*/ 	.word	index@(.nv.constant0._ZN2at6native55_GLOBAL__N__0955718d_22_SparseCsrTensorMath_cu_868dd54534reduce_sparse_csr_dim1_cuda_kernelIdlNS1_14ReductionMulOpIdEEdEEvPT2_PKT_PKT0_SC_lT1_)
        /*009c*/ 	.short	0x0380
        /*009e*/ 	.short	0x0029


	//----- nvinfo : EIATTR_SW_WAR
	.align		4
.L_2363:
        /*00a0*/ 	.byte	0x04, 0x36
        /*00a2*/ 	.short	(.L_2365 - .L_2364)
.L_2364:
        /*00a4*/ 	.word	0x00000008
.L_2365:


//--------------------- .nv.info._ZN2at6native55_GLOBAL__N__0955718d_22_SparseCsrTensorMath_cu_868dd54534reduce_sparse_csr_dim1_cuda_kernelIdiNS1_14ReductionMulOpIdEEdEEvPT2_PKT_PKT0_SC_lT1_ --------------------------
	.section	.nv.info._ZN2at6native55_GLOBAL__N__0955718d_22_SparseCsrTensorMath_cu_868dd54534reduce_sparse_csr_dim1_cuda_kernelIdiNS1_14ReductionMulOpIdEEdEEvPT2_PKT_PKT0_SC_lT1_,"",@"SHT_CUDA_INFO"
	.sectionflags	@""
	.align	4


	//----- nvinfo : EIATTR_CUDA_API_VERSION
	.align		4
        /*0000*/ 	.byte	0x04, 0x37
        /*0002*/ 	.short	(.L_2367 - .L_2366)
.L_2366:
        /*0004*/ 	.word	0x00000082


	//----- nvinfo : EIATTR_KPARAM_INFO
	.align		4
.L_2367:
        /*0008*/ 	.byte	0x04, 0x17
        /*000a*/ 	.short	(.L_2369 - .L_2368)
.L_2368:
        /*000c*/ 	.word	0x00000000
        /*0010*/ 	.short	0x0005
        /*0012*/ 	.short	0x0028
        /*0014*/ 	.byte	0x00, 0xf0, 0x05, 0x00


	//----- nvinfo : EIATTR_KPARAM_INFO
	.align		4
.L_2369:
        /*0018*/ 	.byte	0x04, 0x17
        /*001a*/ 	.short	(.L_2371 - .L_2370)
.L_2370:
        /*001c*/ 	.word	0x00000000
        /*0020*/ 	.short	0x0004
        /*0022*/ 	.short	0x0020
        /*0024*/ 	.byte	0x00, 0xf0, 0x21, 0x00


	//----- nvinfo : EIATTR_KPARAM_INFO
	.align		4
.L_2371:
        /*0028*/ 	.byte	0x04, 0x17
        /*002a*/ 	.short	(.L_2373 - .L_2372)
.L_2372:
        /*002c*/ 	.word	0x00000000
        /*0030*/ 	.short	0x0003
        /*0032*/ 	.short	0x0018
        /*0034*/ 	.byte	0x00, 0xf5, 0x21, 0x00


	//----- nvinfo : EIATTR_KPARAM_INFO
	.align		4
.L_2373:
        /*0038*/ 	.byte	0x04, 0x17
        /*003a*/ 	.short	(.L_2375 - .L_2374)
.L_2374:
        /*003c*/ 	.word	0x00000000
        /*0040*/ 	.short	0x0002
        /*0042*/ 	.short	0x0010
        /*0044*/ 	.byte	0x00, 0xf5, 0x21, 0x00


	//----- nvinfo : EIATTR_KPARAM_INFO
	.align		4
.L_2375:
        /*0048*/ 	.byte	0x04, 0x17
        /*004a*/ 	.short	(.L_2377 - .L_2376)
.L_2376:
        /*004c*/ 	.word	0x00000000
        /*0050*/ 	.short	0x0001
        /*0052*/ 	.short	0x0008
        /*0054*/ 	.byte	0x00, 0xf5, 0x21, 0x00


	//----- nvinfo : EIATTR_KPARAM_INFO
	.align		4
.L_2377:
        /*0058*/ 	.byte	0x04, 0x17
        /*005a*/ 	.short	(.L_2379 - .L_2378)
.L_2378:
        /*005c*/ 	.word	0x00000000
        /*0060*/ 	.short	0x0000
        /*0062*/ 	.short	0x0000
        /*0064*/ 	.byte	0x00, 0xf5, 0x21, 0x00


	//----- nvinfo : EIATTR_SPARSE_MMA_MASK
	.align		4
.L_2379:
        /*0068*/ 	.byte	0x03, 0x50
        /*006a*/ 	.short	0x0000


	//----- nvinfo : EIATTR_MAXREG_COUNT
	.align		4
        /*006c*/ 	.byte	0x03, 0x1b
        /*006e*/ 	.short	0x00ff


	//----- nvinfo : EIATTR_MERCURY_ISA_VERSION
	.align		4
        /*0070*/ 	.byte	0x03, 0x5f
        /*0072*/ 	.short	0x0101


	//----- nvinfo : EIATTR_VRC_CTA_INIT_COUNT
	.align		4
        /*0074*/ 	.byte	0x02, 0x4a
	.zero		1
	.zero		1


	//----- nvinfo : EIATTR_EXIT_INSTR_OFFSETS
	.align		4
        /*0078*/ 	.byte	0x04, 0x1c
        /*007a*/ 	.short	(.L_2381 - .L_2380)


	//   ....[0]....
.L_2380:
        /*007c*/ 	.word	0x00000080


	//   ....[1]....
        /*0080*/ 	.word	0x00000120


	//   ....[2]....
        /*0084*/ 	.word	0x000008c0


	//----- nvinfo : EIATTR_CRS_STACK_SIZE
	.align		4
.L_2381:
        /*0088*/ 	.byte	0x04, 0x1e
        /*008a*/ 	.short	(.L_2383 - .L_2382)
.L_2382:
        /*008c*/ 	.word	0x00000000


	//----- nvinfo : EIATTR_CBANK_PARAM_SIZE
	.align		4
.L_2383:
        /*0090*/ 	.byte	0x03, 0x19
        /*0092*/ 	.short	0x0029


	//----- nvinfo : EIATTR_PARAM_CBANK
	.align		4
        /*0094*/ 	.byte	0x04, 0x0a
        /*0096*/ 	.short	(.L_2385 - .L_2384)
	.align		4
.L_2384:
        /*0098*/ 	.word	index@(.nv.constant0._ZN2at6native55_GLOBAL__N__0955718d_22_SparseCsrTensorMath_cu_868dd54534reduce_sparse_csr_dim1_cuda_kernelIdiNS1_14ReductionMulOpIdEEdEEvPT2_PKT_PKT0_SC_lT1_)
        /*009c*/ 	.short	0x0380
        /*009e*/ 	.short	0x0029


	//----- nvinfo : EIATTR_SW_WAR
	.align		4
.L_2385:
        /*00a0*/ 	.byte	0x04, 0x36
        /*00a2*/ 	.short	(.L_2387 - .L_2386)
.L_2386:
        /*00a4*/ 	.word	0x00000008
.L_2387:


//--------------------- .nv.info._ZN2at6native55_GLOBAL__N__0955718d_22_SparseCsrTensorMath_cu_868dd54534reduce_sparse_csr_dim0_cuda_kernelIdlNS1_14ReductionMulOpIdEEdEEvPT2_PKT0_lPKT_S9_lT1_ --------------------------
	.section	.nv.info._ZN2at6native55_GLOBAL__N__0955718d_22_SparseCsrTensorMath_cu_868dd54534reduce_sparse_csr_dim0_cuda_kernelIdlNS1_14ReductionMulOpIdEEdEEvPT2_PKT0_lPKT_S9_lT1_,"",@"SHT_CUDA_INFO"
	.sectionflags	@""
	.align	4


	//----- nvinfo : EIATTR_CUDA_API_VERSION
	.align		4
        /*0000*/ 	.byte	0x04, 0x37
        /*0002*/ 	.short	(.L_2389 - .L_2388)
.L_2388:
        /*0004*/ 	.word	0x00000082


	//----- nvinfo : EIATTR_KPARAM_INFO
	.align		4
.L_2389:
        /*0008*/ 	.byte	0x04, 0x17
        /*000a*/ 	.short	(.L_2391 - .L_2390)
.L_2390:
        /*000c*/ 	.word	0x00000000
        /*0010*/ 	.short	0x0006
        /*0012*/ 	.short	0x0030
        /*0014*/ 	.byte	0x00, 0xf0, 0x05, 0x00


	//----- nvinfo : EIATTR_KPARAM_INFO
	.align		4
.L_2391:
        /*0018*/ 	.byte	0x04, 0x17
        /*001a*/ 	.short	(.L_2393 - .L_2392)
.L_2392:
        /*001c*/ 	.word	0x00000000
        /*0020*/ 	.short	0x0005
        /*0022*/ 	.short	0x0028
        /*0024*/ 	.byte	0x00, 0xf0, 0x21, 0x00


	//----- nvinfo : EIATTR_KPARAM_INFO
	.align		4
.L_2393:
        /*0028*/ 	.byte	0x04, 0x17
        /*002a*/ 	.short	(.L_2395 - .L_2394)
.L_2394:
        /*002c*/ 	.word	0x00000000
        /*0030*/ 	.short	0x0004
        /*0032*/ 	.short	0x0020
        /*0034*/ 	.byte	0x00, 0xf5, 0x21, 0x00


	//----- nvinfo : EIATTR_KPARAM_INFO
	.align		4
.L_2395:
        /*0038*/ 	.byte	0x04, 0x17
        /*003a*/ 	.short	(.L_2397 - .L_2396)
.L_2396:
        /*003c*/ 	.word	0x00000000
        /*0040*/ 	.short	0x0003
        /*0042*/ 	.short	0x0018
        /*0044*/ 	.byte	0x00, 0xf5, 0x21, 0x00


	//----- nvinfo : EIATTR_KPARAM_INFO
	.align		4
.L_2397:
        /*0048*/ 	.byte	0x04, 0x17
        /*004a*/ 	.short	(.L_2399 - .L_2398)
.L_2398:
        /*004c*/ 	.word	0x00000000
        /*0050*/ 	.short	0x0002
        /*0052*/ 	.short	0x0010
        /*0054*/ 	.byte	0x00, 0xf0, 0x21, 0x00


	//----- nvinfo : EIATTR_KPARAM_INFO
	.align		4
.L_2399:
        /*0058*/ 	.byte	0x04, 0x17
        /*005a*/ 	.short	(.L_2401 - .L_2400)
.L_2400:
        /*005c*/ 	.word	0x00000000
        /*0060*/ 	.short	0x0001
        /*0062*/ 	.short	0x0008
        /*0064*/ 	.byte	0x00, 0xf5, 0x21, 0x00


	//----- nvinfo : EIATTR_KPARAM_INFO
	.align		4
.L_2401:
        /*0068*/ 	.byte	0x04, 0x17
        /*006a*/ 	.short	(.L_2403 - .L_2402)
.L_2402:
        /*006c*/ 	.word	0x00000000
        /*0070*/ 	.short	0x0000
        /*0072*/ 	.short	0x0000
        /*0074*/ 	.byte	0x00, 0xf5, 0x21, 0x00


	//----- nvinfo : EIATTR_SPARSE_MMA_MASK
	.align		4
.L_2403:
        /*0078*/ 	.byte	0x03, 0x50
        /*007a*/ 	.short	0x0000


	//----- nvinfo : EIATTR_MAXREG_COUNT
	.align		4
        /*007c*/ 	.byte	0x03, 0x1b
        /*007e*/ 	.short	0x00ff


	//----- nvinfo : EIATTR_MERCURY_ISA_VERSION
	.align		4
        /*0080*/ 	.byte	0x03, 0x5f
        /*0082*/ 	.short	0x0101


	//----- nvinfo : EIATTR_VRC_CTA_INIT_COUNT
	.align		4
        /*0084*/ 	.byte	0x02, 0x4a
	.zero		1
	.zero		1


	//----- nvinfo : EIATTR_EXIT_INSTR_OFFSETS
	.align		4
        /*0088*/ 	.byte	0x04, 0x1c
        /*008a*/ 	.short	(.L_2405 - .L_2404)


	//   ....[0]....
.L_2404:
        /*008c*/ 	.word	0x00000080


	//   ....[1]....
        /*0090*/ 	.word	0x00001120


	//----- nvinfo : EIATTR_CBANK_PARAM_SIZE
	.align		4
.L_2405:
        /*0094*/ 	.byte	0x03, 0x19
        /*0096*/ 	.short	0x0031


	//----- nvinfo : EIATTR_PARAM_CBANK
	.align		4
        /*0098*/ 	.byte	0x04, 0x0a
        /*009a*/ 	.short	(.L_2407 - .L_2406)
	.align		4
.L_2406:
        /*009c*/ 	.word	index@(.nv.constant0._ZN2at6native55_GLOBAL__N__0955718d_22_SparseCsrTensorMath_cu_868dd54534reduce_sparse_csr_dim0_cuda_kernelIdlNS1_14ReductionMulOpIdEEdEEvPT2_PKT0_lPKT_S9_lT1_)
        /*00a0*/ 	.short	0x0380
        /*00a2*/ 	.short	0x0031


	//----- nvinfo : EIATTR_SW_WAR
	.align		4
.L_2407:
        /*00a4*/ 	.byte	0x04, 0x36
        /*00a6*/ 	.short	(.L_2409 - .L_2408)
.L_2408:
        /*00a8*/ 	.word	0x00000008
.L_2409:


//--------------------- .nv.info._ZN2at6native55_GLOBAL__N__0955718d_22_SparseCsrTensorMath_cu_868dd54534reduce_sparse_csr_dim0_cuda_kernelIdiNS1_14ReductionMulOpIdEEdEEvPT2_PKT0_lPKT_S9_lT1_ --------------------------
	.section	.nv.info._ZN2at6native55_GLOBAL__N__0955718d_22_SparseCsrTensorMath_cu_868dd54534reduce_sparse_csr_dim0_cuda_kernelIdiNS1_14ReductionMulOpIdEEdEEvPT2_PKT0_lPKT_S9_lT1_,"",@"SHT_CUDA_INFO"
	.sectionflags	@""
	.align	4


	//----- nvinfo : EIATTR_CUDA_API_VERSION
	.align		4
        /*0000*/ 	.byte	0x04, 0x37
        /*0002*/ 	.short	(.L_2411 - .L_2410)
.L_2410:
        /*0004*/ 	.word	0x00000082


	//----- nvinfo : EIATTR_KPARAM_INFO
	.align		4
.L_2411:
        /*0008*/ 	.byte	0x04, 0x17
        /*000a*/ 	.short	(.L_2413 - .L_2412)
.L_2412:
        /*000c*/ 	.word	0x00000000
        /*0010*/ 	.short	0x0006
        /*0012*/ 	.short	0x0030
        /*0014*/ 	.byte	0x00, 0xf0, 0x05, 0x00


	//----- nvinfo : EIATTR_KPARAM_INFO
	.align		4
.L_2413:
        /*0018*/ 	.byte	0x04, 0x17
        /*001a*/ 	.short	(.L_2415 - .L_2414)
.L_2414:
        /*001c*/ 	.word	0x00000000
        /*0020*/ 	.short	0x0005
        /*0022*/ 	.short	0x0028
        /*0024*/ 	.byte	0x00, 0xf0, 0x21, 0x00


	//----- nvinfo : EIATTR_KPARAM_INFO
	.align		4
.L_2415:
        /*0028*/ 	.byte	0x04, 0x17
        /*002a*/ 	.short	(.L_2417 - .L_2416)
.L_2416:
        /*002c*/ 	.word	0x00000000
        /*0030*/ 	.short	0x0004
        /*0032*/ 	.short	0x0020
        /*0034*/ 	.byte	0x00, 0xf5, 0x21, 0x00


	//----- nvinfo : EIATTR_KPARAM_INFO
	.align		4
.L_2417:
        /*0038*/ 	.byte	0x04, 0x17
        /*003a*/ 	.short	(.L_2419 - .L_2418)
.L_2418:
        /*003c*/ 	.word	0x00000000
        /*0040*/ 	.short	0x0003
        /*0042*/ 	.short	0x0018
        /*0044*/ 	.byte	0x00, 0xf5, 0x21, 0x00


	//----- nvinfo : EIATTR_KPARAM_INFO
	.align		4
.L_2419:
        /*0048*/ 	.byte	0x04, 0x17
        /*004a*/ 	.short	(.L_2421 - .L_2420)
.L_2420:
        /*004c*/ 	.word	0x00000000
        /*0050*/ 	.short	0x0002
        /*0052*/ 	.short	0x0010
        /*0054*/ 	.byte	0x00, 0xf0, 0x21, 0x00


	//----- nvinfo : EIATTR_KPARAM_INFO
	.align		4
.L_2421:
        /*0058*/ 	.byte	0x04, 0x17
        /*005a*/ 	.short	(.L_2423 - .L_2422)
.L_2422:
        /*005c*/ 	.word	0x00000000
        /*0060*/ 	.short	0x0001
        /*0062*/ 	.short	0x0008
        /*0064*/ 	.byte	0x00, 0xf5, 0x21, 0x00


	//----- nvinfo : EIATTR_KPARAM_INFO
	.align		4
.L_2423:
        /*0068*/ 	.byte	0x04, 0x17
        /*006a*/ 	.short	(.L_2425 - .L_2424)
.L_2424:
        /*006c*/ 	.word	0x00000000
        /*0070*/ 	.short	0x0000
        /*0072*/ 	.short	0x0000
        /*0074*/ 	.byte	0x00, 0xf5, 0x21, 0x00


	//----- nvinfo : EIATTR_SPARSE_MMA_MASK
	.align		4
.L_2425:
        /*0078*/ 	.byte	0x03, 0x50
        /*007a*/ 	.short	0x0000


	//----- nvinfo : EIATTR_MAXREG_COUNT
	.align		4
        /*007c*/ 	.byte	0x03, 0x1b
        /*007e*/ 	.short	0x00ff


	//----- nvinfo : EIATTR_MERCURY_ISA_VERSION
	.align		4
        /*0080*/ 	.byte	0x03, 0x5f
        /*0082*/ 	.short	0x0101


	//----- nvinfo : EIATTR_VRC_CTA_INIT_COUNT
	.align		4
        /*0084*/ 	.byte	0x02, 0x4a
	.zero		1
	.zero		1


	//----- nvinfo : EIATTR_EXIT_INSTR_OFFSETS
	.align		4
        /*0088*/ 	.byte	0x04, 0x1c
        /*008a*/ 	.short	(.L_2427 - .L_2426)


	//   ....[0]....
.L_2426:
        /*008c*/ 	.word	0x00000080


	//   ....[1]....
        /*0090*/ 	.word	0x00000ec0


	//----- nvinfo : EIATTR_CBANK_PARAM_SIZE
	.align		4
.L_2427:
        /*0094*/ 	.byte	0x03, 0x19
        /*0096*/ 	.short	0x0031


	//----- nvinfo : EIATTR_PARAM_CBANK
	.align		4
        /*0098*/ 	.byte	0x04, 0x0a
        /*009a*/ 	.short	(.L_2429 - .L_2428)
	.align		4
.L_2428:
        /*009c*/ 	.word	index@(.nv.constant0._ZN2at6native55_GLOBAL__N__0955718d_22_SparseCsrTensorMath_cu_868dd54534reduce_sparse_csr_dim0_cuda_kernelIdiNS1_14ReductionMulOpIdEEdEEvPT2_PKT0_lPKT_S9_lT1_)
        /*00a0*/ 	.short	0x0380
        /*00a2*/ 	.short	0x0031


	//----- nvinfo : EIATTR_SW_WAR
	.align		4
.L_2429:
        /*00a4*/ 	.byte	0x04, 0x36
        /*00a6*/ 	.short	(.L_2431 - .L_2430)
.L_2430:
        /*00a8*/ 	.word	0x00000008
.L_2431:


//--------------------- .nv.info._ZN2at6native55_GLOBAL__N__0955718d_22_SparseCsrTensorMath_cu_868dd54534reduce_sparse_csr_dim1_cuda_kernelIslNS1_14ReductionMulOpIsEElEEvPT2_PKT_PKT0_SC_lT1_ --------------------------
	.section	.nv.info._ZN2at6native55_GLOBAL__N__0955718d_22_SparseCsrTensorMath_cu_868dd54534reduce_sparse_csr_dim1_cuda_kernelIslNS1_14ReductionMulOpIsEElEEvPT2_PKT_PKT0_SC_lT1_,"",@"SHT_CUDA_INFO"
	.sectionflags	@""
	.align	4


	//----- nvinfo : EIATTR_CUDA_API_VERSION
	.align		4
        /*0000*/ 	.byte	0x04, 0x37
        /*0002*/ 	.short	(.L_2433 - .L_2432)
.L_2432:
        /*0004*/ 	.word	0x00000082


	//----- nvinfo : EIATTR_KPARAM_INFO
	.align		4
.L_2433:
        /*0008*/ 	.byte	0x04, 0x17
        /*000a*/ 	.short	(.L_2435 - .L_2434)
.L_2434:
        /*000c*/ 	.word	0x00000000
        /*0010*/ 	.short	0x0005
        /*0012*/ 	.short	0x0028
        /*0014*/ 	.byte	0x00, 0xf0, 0x05, 0x00


	//----- nvinfo : EIATTR_KPARAM_INFO
	.align		4
.L_2435:
        /*0018*/ 	.byte	0x04, 0x17
        /*001a*/ 	.short	(.L_2437 - .L_2436)
.L_2436:
        /*001c*/ 	.word	0x00000000
        /*0020*/ 	.short	0x0004
        /*0022*/ 	.short	0x0020
        /*0024*/ 	.byte	0x00, 0xf0, 0x21, 0x00


	//----- nvinfo : EIATTR_KPARAM_INFO
	.align		4
.L_2437:
        /*0028*/ 	.byte	0x04, 0x17
        /*002a*/ 	.short	(.L_2439 - .L_2438)
.L_2438:
        /*002c*/ 	.word	0x00000000
        /*0030*/ 	.short	0x0003
        /*0032*/ 	.short	0x0018
        /*0034*/ 	.byte	0x00, 0xf5, 0x21, 0x00


	//----- nvinfo : EIATTR_KPARAM_INFO
	.align		4
.L_2439:
        /*0038*/ 	.byte	0x04, 0x17
        /*003a*/ 	.short	(.L_2441 - .L_2440)
.L_2440:
        /*003c*/ 	.word	0x00000000
        /*0040*/ 	.short	0x0002
        /*0042*/ 	.short	0x0010
        /*0044*/ 	.byte	0x00, 0xf5, 0x21, 0x00


	//----- nvinfo : EIATTR_KPARAM_INFO
	.align		4
.L_2441:
        /*0048*/ 	.byte	0x04, 0x17
        /*004a*/ 	.short	(.L_2443 - .L_2442)
.L_2442:
        /*004c*/ 	.word	0x00000000
        /*0050*/ 	.short	0x0001
        /*0052*/ 	.short	0x0008
        /*0054*/ 	.byte	0x00, 0xf5, 0x21, 0x00


	//----- nvinfo : EIATTR_KPARAM_INFO
	.align		4
.L_2443:
        /*0058*/ 	.byte	0x04, 0x17
        /*005a*/ 	.short	(.L_2445 - .L_2444)
.L_2444:
        /*005c*/ 	.word	0x00000000
        /*0060*/ 	.short	0x0000
        /*0062*/ 	.short	0x0000
        /*0064*/ 	.byte	0x00, 0xf5, 0x21, 0x00


	//----- nvinfo : EIATTR_SPARSE_MMA_MASK
	.align		4
.L_2445:
        /*0068*/ 	.byte	0x03, 0x50
        /*006a*/ 	.short	0x0000


	//----- nvinfo : EIATTR_MAXREG_COUNT
	.align		4
        /*006c*/ 	.byte	0x03, 0x1b
        /*006e*/ 	.short	0x00ff


	//----- nvinfo : EIATTR_MERCURY_ISA_VERSION
	.align		4
        /*0070*/ 	.byte	0x03, 0x5f
        /*0072*/ 	.short	0x0101


	//----- nvinfo : EIATTR_VRC_CTA_INIT_COUNT
	.align		4
        /*0074*/ 	.byte	0x02, 0x4a
	.zero		1
	.zero		1


	//----- nvinfo : EIATTR_EXIT_INSTR_OFFSETS
	.align		4
        /*0078*/ 	.byte	0x04, 0x1c
        /*007a*/ 	.short	(.L_2447 - .L_2446)


	//   ....[0]....
.L_2446:
        /*007c*/ 	.word	0x00000080


	//   ....[1]....
        /*0080*/ 	.word	0x00000130


	//   ....[2]....
        /*0084*/ 	.word	0x00000f90


	//----- nvinfo : EIATTR_CRS_STACK_SIZE
	.align		4
.L_2447:
        /*0088*/ 	.byte	0x04, 0x1e
        /*008a*/ 	.short	(.L_2449 - .L_2448)
.L_2448:
        /*008c*/ 	.word	0x00000000


	//----- nvinfo : EIATTR_CBANK_PARAM_SIZE
	.align		4
.L_2449:
        /*0090*/ 	.byte	0x03, 0x19
        /*0092*/ 	.short	0x0029


	//----- nvinfo : EIATTR_PARAM_CBANK
	.align		4
        /*0094*/ 	.byte	0x04, 0x0a
        /*0096*/ 	.short	(.L_2451 - .L_2450)
	.align		4
.L_2450:
        /*0098*/ 	.word	index@(.nv.constant0._ZN2at6native55_GLOBAL__N__0955718d_22_SparseCsrTensorMath_cu_868dd54534reduce_sparse_csr_dim1_cuda_kernelIslNS1_14ReductionMulOpIsEElEEvPT2_PKT_PKT0_SC_lT1_)
        /*009c*/ 	.short	0x0380
        /*009e*/ 	.short	0x0029


	//----- nvinfo : EIATTR_SW_WAR
	.align		4
.L_2451:
        /*00a0*/ 	.byte	0x04, 0x36
        /*00a2*/ 	.short	(.L_2453 - .L_2452)
.L_2452:
        /*00a4*/ 	.word	0x00000008
.L_2453:


//--------------------- .nv.info._ZN2at6native55_GLOBAL__N__0955718d_22_SparseCsrTensorMath_cu_868dd54534reduce_sparse_csr_dim1_cuda_kernelIsiNS1_14ReductionMulOpIsEElEEvPT2_PKT_PKT0_SC_lT1_ --------------------------
	.section	.nv.info._ZN2at6native55_GLOBAL__N__0955718d_22_SparseCsrTensorMath_cu_868dd54534reduce_sparse_csr_dim1_cuda_kernelIsiNS1_14ReductionMulOpIsEElEEvPT2_PKT_PKT0_SC_lT1_,"",@"SHT_CUDA_INFO"
	.sectionflags	@""
	.align	4


	//----- nvinfo : EIATTR_CUDA_API_VERSION
	.align		4
        /*0000*/ 	.byte	0x04, 0x37
        /*0002*/ 	.short	(.L_2455 - .L_2454)
.L_2454:
        /*0004*/ 	.word	0x00000082


	//----- nvinfo : EIATTR_KPARAM_INFO
	.align		4
.L_2455:
        /*0008*/ 	.byte	0x04, 0x17
        /*000a*/ 	.short	(.L_2457 - .L_2456)
.L_2456:
        /*000c*/ 	.word	0x00000000
        /*0010*/ 	.short	0x0005
        /*0012*/ 	.short	0x0028
        /*0014*/ 	.byte	0x00, 0xf0, 0x05, 0x00


	//----- nvinfo : EIATTR_KPARAM_INFO
	.align		4
.L_2457:
        /*0018*/ 	.byte	0x04, 0x17
        /*001a*/ 	.short	(.L_2459 - .L_2458)
.L_2458:
        /*001c*/ 	.word	0x00000000
        /*0020*/ 	.short	0x0004
        /*0022*/ 	.short	0x0020
        /*0024*/ 	.byte	0x00, 0xf0, 0x21, 0x00


	//----- nvinfo : EIATTR_KPARAM_INFO
	.align		4
.L_2459:
        /*0028*/ 	.byte	0x04, 0x17
        /*002a*/ 	.short	(.L_2461 - .L_2460)
.L_2460:
        /*002c*/ 	.word	0x00000000
        /*0030*/ 	.short	0x0003
        /*0032*/ 	.short	0x0018
        /*0034*/ 	.byte	0x00, 0xf5, 0x21, 0x00


	//----- nvinfo : EIATTR_KPARAM_INFO
	.align		4
.L_2461:
        /*0038*/ 	.byte	0x04, 0x17
        /*003a*/ 	.short	(.L_2463 - .L_2462)
.L_2462:
        /*003c*/ 	.word	0x00000000
        /*0040*/ 	.short	0x0002
        /*0042*/ 	.short	0x0010
        /*0044*/ 	.byte	0x00, 0xf5, 0x21, 0x00


	//----- nvinfo : EIATTR_KPARAM_INFO
	.align		4
.L_2463:
        /*0048*/ 	.byte	0x04, 0x17
        /*004a*/ 	.short	(.L_2465 - .L_2464)
.L_2464:
        /*004c*/ 	.word	0x00000000
        /*0050*/ 	.short	0x0001
        /*0052*/ 	.short	0x0008
        /*0054*/ 	.byte	0x00, 0xf5, 0x21, 0x00


	//----- nvinfo : EIATTR_KPARAM_INFO
	.align		4
.L_2465:
        /*0058*/ 	.byte	0x04, 0x17
        /*005a*/ 	.short	(.L_2467 - .L_2466)
.L_2466:
        /*005c*/ 	.word	0x00000000
        /*0060*/ 	.short	0x0000
        /*0062*/ 	.short	0x0000
        /*0064*/ 	.byte	0x00, 0xf5, 0x21, 0x00


	//----- nvinfo : EIATTR_SPARSE_MMA_MASK
	.align		4
.L_2467:
        /*0068*/ 	.byte	0x03, 0x50
        /*006a*/ 	.short	0x0000


	//----- nvinfo : EIATTR_MAXREG_COUNT
	.align		4
        /*006c*/ 	.byte	0x03, 0x1b
        /*006e*/ 	.short	0x00ff


	//----- nvinfo : EIATTR_MERCURY_ISA_VERSION
	.align		4
        /*0070*/ 	.byte	0x03, 0x5f
        /*0072*/ 	.short	0x0101


	//----- nvinfo : EIATTR_VRC_CTA_INIT_COUNT
	.align		4
        /*0074*/ 	.byte	0x02, 0x4a
	.zero		1
	.zero		1


	//----- nvinfo : EIATTR_EXIT_INSTR_OFFSETS
	.align		4
        /*0078*/ 	.byte	0x04, 0x1c
        /*007a*/ 	.short	(.L_2469 - .L_2468)


	//   ....[0]....
.L_2468:
        /*007c*/ 	.word	0x00000080


	//   ....[1]....
        /*0080*/ 	.word	0x00000120


	//   ....[2]....
        /*0084*/ 	.word	0x00000cd0


	//----- nvinfo : EIATTR_CRS_STACK_SIZE
	.align		4
.L_2469:
        /*0088*/ 	.byte	0x04, 0x1e
        /*008a*/ 	.short	(.L_2471 - .L_2470)
.L_2470:
        /*008c*/ 	.word	0x00000000


	//----- nvinfo : EIATTR_CBANK_PARAM_SIZE
	.align		4
.L_2471:
        /*0090*/ 	.byte	0x03, 0x19
        /*0092*/ 	.short	0x0029


	//----- nvinfo : EIATTR_PARAM_CBANK
	.align		4
        /*0094*/ 	.byte	0x04, 0x0a
        /*0096*/ 	.short	(.L_2473 - .L_2472)
	.align		4
.L_2472:
        /*0098*/ 	.word	index@(.nv.constant0._ZN2at6native55_GLOBAL__N__0955718d_22_SparseCsrTensorMath_cu_868dd54534reduce_sparse_csr_dim1_cuda_kernelIsiNS1_14ReductionMulOpIsEElEEvPT2_PKT_PKT0_SC_lT1_)
        /*009c*/ 	.short	0x0380
        /*009e*/ 	.short	0x0029


	//----- nvinfo : EIATTR_SW_WAR
	.align		4
.L_2473:
        /*00a0*/ 	.byte	0x04, 0x36
        /*00a2*/ 	.short	(.L_2475 - .L_2474)
.L_2474:
        /*00a4*/ 	.word	0x00000008
.L_2475:


//--------------------- .nv.info._ZN2at6native55_GLOBAL__N__0955718d_22_SparseCsrTensorMath_cu_868dd54534reduce_sparse_csr_dim0_cuda_kernelIslNS1_14ReductionMulOpIsEElEEvPT2_PKT0_lPKT_S9_lT1_ --------------------------
	.section	.nv.info._ZN2at6native55_GLOBAL__N__0955718d_22_SparseCsrTensorMath_cu_868dd54534reduce_sparse_csr_dim0_cuda_kernelIslNS1_14ReductionMulOpIsEElEEvPT2_PKT0_lPKT_S9_lT1_,"",@"SHT_CUDA_INFO"
	.sectionflags	@""
	.align	4


	//----- nvinfo : EIATTR_CUDA_API_VERSION
	.align		4
        /*0000*/ 	.byte	0x04, 0x37
        /*0002*/ 	.short	(.L_2477 - .L_2476)
.L_2476:
        /*0004*/ 	.word	0x00000082


	//----- nvinfo : EIATTR_KPARAM_INFO
	.align		4
.L_2477:
        /*0008*/ 	.byte	0x04, 0x17
        /*000a*/ 	.short	(.L_2479 - .L_2478)
.L_2478:
        /*000c*/ 	.word	0x00000000
        /*0010*/ 	.short	0x0006
        /*0012*/ 	.short	0x0030
        /*0014*/ 	.byte	0x00, 0xf0, 0x05, 0x00


	//----- nvinfo : EIATTR_KPARAM_INFO
	.align		4
.L_2479:
        /*0018*/ 	.byte	0x04, 0x17
        /*001a*/ 	.short	(.L_2481 - .L_2480)
.L_2480:
        /*001c*/ 	.word	0x00000000
        /*0020*/ 	.short	0x0005
        /*0022*/ 	.short	0x0028
        /*0024*/ 	.byte	0x00, 0xf0, 0x21, 0x00


	//----- nvinfo : EIATTR_KPARAM_INFO
	.align		4
.L_2481:
        /*0028*/ 	.byte	0x04, 0x17
        /*002a*/ 	.short	(.L_2483 - .L_2482)
.L_2482:
        /*002c*/ 	.word	0x00000000
        /*0030*/ 	.short	0x0004
        /*0032*/ 	.short	0x0020
        /*0034*/ 	.byte	0x00, 0xf5, 0x21, 0x00


	//----- nvinfo : EIATTR_KPARAM_INFO
	.align		4
.L_2483:
        /*0038*/ 	.byte	0x04, 0x17
        /*003a*/ 	.short	(.L_2485 - .L_2484)
.L_2484:
        /*003c*/ 	.word	0x00000000
        /*0040*/ 	.short	0x0003
        /*0042*/ 	.short	0x0018
        /*0044*/ 	.byte	0x00, 0xf5, 0x21, 0x00


	//----- nvinfo : EIATTR_KPARAM_INFO
	.align		4
.L_2485:
        /*0048*/ 	.byte	0x04, 0x17
        /*004a*/ 	.short	(.L_2487 - .L_2486)
.L_2486:
        /*004c*/ 	.word	0x00000000
        /*0050*/ 	.short	0x0002
        /*0052*/ 	.short	0x0010
        /*0054*/ 	.byte	0x00, 0xf0, 0x21, 0x00


	//----- nvinfo : EIATTR_KPARAM_INFO
	.align		4
.L_2487:
        /*0058*/ 	.byte	0x04, 0x17
        /*005a*/ 	.short	(.L_2489 - .L_2488)
.L_2488:
        /*005c*/ 	.word	0x00000000
        /*0060*/ 	.short	0x0001
        /*0062*/ 	.short	0x0008
        /*0064*/ 	.byte	0x00, 0xf5, 0x21, 0x00


	//----- nvinfo : EIATTR_KPARAM_INFO
	.align		4
.L_2489:
        /*0068*/ 	.byte	0x04, 0x17
        /*006a*/ 	.short	(.L_2491 - .L_2490)
.L_2490:
        /*006c*/ 	.word	0x00000000
        /*0070*/ 	.short	0x0000
        /*0072*/ 	.short	0x0000
        /*0074*/ 	.byte	0x00, 0xf5, 0x21, 0x00


	//----- nvinfo : EIATTR_SPARSE_MMA_MASK
	.align		4
.L_2491:
        /*0078*/ 	.byte	0x03, 0x50
        /*007a*/ 	.short	0x0000


	//----- nvinfo : EIATTR_MAXREG_COUNT
	.align		4
        /*007c*/ 	.byte	0x03, 0x1b
        /*007e*/ 	.short	0x00ff


	//----- nvinfo : EIATTR_MERCURY_ISA_VERSION
	.align		4
        /*0080*/ 	.byte	0x03, 0x5f
        /*0082*/ 	.short	0x0101


	//----- nvinfo : EIATTR_VRC_CTA_INIT_COUNT
	.align		4
        /*0084*/ 	.byte	0x02, 0x4a
	.zero		1
	.zero		1


	//----- nvinfo : EIATTR_EXIT_INSTR_OFFSETS
	.align		4
        /*0088*/ 	.byte	0x04, 0x1c
        /*008a*/ 	.short	(.L_2493 - .L_2492)


	//   ....[0]....
.L_2492:
        /*008c*/ 	.word	0x00000080


	//   ....[1]....
        /*0090*/ 	.word	0x00001e00


	//----- nvinfo : EIATTR_CBANK_PARAM_SIZE
	.align		4
.L_2493:
        /*0094*/ 	.byte	0x03, 0x19
        /*0096*/ 	.short	0x0031


	//----- nvinfo : EIATTR_PARAM_CBANK
	.align		4
        /*0098*/ 	.byte	0x04, 0x0a
        /*009a*/ 	.short	(.L_2495 - .L_2494)
	.align		4
.L_2494:
        /*009c*/ 	.word	index@(.nv.constant0._ZN2at6native55_GLOBAL__N__0955718d_22_SparseCsrTensorMath_cu_868dd54534reduce_sparse_csr_dim0_cuda_kernelIslNS1_14ReductionMulOpIsEElEEvPT2_PKT0_lPKT_S9_lT1_)
        /*00a0*/ 	.short	0x0380
        /*00a2*/ 	.short	0x0031


	//----- nvinfo : EIATTR_SW_WAR
	.align		4
.L_2495:
        /*00a4*/ 	.byte	0x04, 0x36
        /*00a6*/ 	.short	(.L_2497 - .L_2496)
.L_2496:
        /*00a8*/ 	.word	0x00000008
.L_2497:


//--------------------- .nv.info._ZN2at6native55_GLOBAL__N__0955718d_22_SparseCsrTensorMath_cu_868dd54534reduce_sparse_csr_dim0_cuda_kernelIsiNS1_14ReductionMulOpIsEElEEvPT2_PKT0_lPKT_S9_lT1_ --------------------------
	.section	.nv.info._ZN2at6native55_GLOBAL__N__0955718d_22_SparseCsrTensorMath_cu_868dd54534reduce_sparse_csr_dim0_cuda_kernelIsiNS1_14ReductionMulOpIsEElEEvPT2_PKT0_lPKT_S9_lT1_,"",@"SHT_CUDA_INFO"
	.sectionflags	@""
	.align	4


	//----- nvinfo : EIATTR_CUDA_API_VERSION
	.align		4
        /*0000*/ 	.byte	0x04, 0x37
        /*0002*/ 	.short	(.L_2499 - .L_2498)
.L_2498:
        /*0004*/ 	.word	0x00000082


	//----- nvinfo : EIATTR_KPARAM_INFO
	.align		4
.L_2499:
        /*0008*/ 	.byte	0x04, 0x17
        /*000a*/ 	.short	(.L_2501 - .L_2500)
.L_2500:
        /*000c*/ 	.word	0x00000000
        /*0010*/ 	.short	0x0006
        /*0012*/ 	.short	0x0030
        /*0014*/ 	.byte	0x00, 0xf0, 0x05, 0x00


	//----- nvinfo : EIATTR_KPARAM_INFO
	.align		4
.L_2501:
        /*0018*/ 	.byte	0x04, 0x17
        /*001a*/ 	.short	(.L_2503 - .L_2502)
.L_2502:
        /*001c*/ 	.word	0x00000000
        /*0020*/ 	.short	0x0005
        /*0022*/ 	.short	0x0028
        /*0024*/ 	.byte	0x00, 0xf0, 0x21, 0x00


	//----- nvinfo : EIATTR_KPARAM_INFO
	.align		4
.L_2503:
        /*0028*/ 	.byte	0x04, 0x17
        /*002a*/ 	.short	(.L_2505 - .L_2504)
.L_2504:
        /*002c*/ 	.word	0x00000000
        /*0030*/ 	.short	0x0004
        /*0032*/ 	.short	0x0020
        /*0034*/ 	.byte	0x00, 0xf5, 0x21, 0x00


	//----- nvinfo : EIATTR_KPARAM_INFO
	.align		4
.L_2505:
        /*0038*/ 	.byte	0x04, 0x17
        /*003a*/ 	.short	(.L_2507 - .L_2506)
.L_2506:
        /*003c*/ 	.word	0x00000000
        /*0040*/ 	.short	0x0003
        /*0042*/ 	.short	0x0018
        /*0044*/ 	.byte	0x00, 0xf5, 0x21, 0x00


	//----- nvinfo : EIATTR_KPARAM_INFO
	.align		4
.L_2507:
        /*0048*/ 	.byte	0x04, 0x17
        /*004a*/ 	.short	(.L_2509 - .L_2508)
.L_2508:
        /*004c*/ 	.word	0x00000000
        /*0050*/ 	.short	0x0002
        /*0052*/ 	.short	0x0010
        /*0054*/ 	.byte	0x00, 0xf0, 0x21, 0x00


	//----- nvinfo : EIATTR_KPARAM_INFO
	.align		4
.L_2509:
        /*0058*/ 	.byte	0x04, 0x17
        /*005a*/ 	.short	(.L_2511 - .L_2510)
.L_2510:
        /*005c*/ 	.word	0x00000000
        /*0060*/ 	.short	0x0001
        /*0062*/ 	.short	0x0008
        /*0064*/ 	.byte	0x00, 0xf5, 0x21, 0x00


	//----- nvinfo : EIATTR_KPARAM_INFO
	.align		4
.L_2511:
        /*0068*/ 	.byte	0x04, 0x17
        /*006a*/ 	.short	(.L_2513 - .L_2512)
.L_2512:
        /*006c*/ 	.word	0x00000000
        /*0070*/ 	.short	0x0000
        /*0072*/ 	.short	0x0000
        /*0074*/ 	.byte	0x00, 0xf5, 0x21, 0x00


	//----- nvinfo : EIATTR_SPARSE_MMA_MASK
	.align		4
.L_2513:
        /*0078*/ 	.byte	0x03, 0x50
        /*007a*/ 	.short	0x0000


	//----- nvinfo : EIATTR_MAXREG_COUNT
	.align		4
        /*007c*/ 	.byte	0x03, 0x1b
        /*007e*/ 	.short	0x00ff


	//----- nvinfo : EIATTR_MERCURY_ISA_VERSION
	.align		4
        /*0080*/ 	.byte	0x03, 0x5f
        /*0082*/ 	.short	0x0101


	//----- nvinfo : EIATTR_VRC_CTA_INIT_COUNT
	.align		4
        /*0084*/ 	.byte	0x02, 0x4a
	.zero		1
	.zero		1


	//----- nvinfo : EIATTR_EXIT_INSTR_OFFSETS
	.align		4
        /*0088*/ 	.byte	0x04, 0x1c
        /*008a*/ 	.short	(.L_2515 - .L_2514)


	//   ....[0]....
.L_2514:
        /*008c*/ 	.word	0x00000080


	//   ....[1]....
        /*0090*/ 	.word	0x00001bf0


	//----- nvinfo : EIATTR_CBANK_PARAM_SIZE
	.align		4
.L_2515:
        /*0094*/ 	.byte	0x03, 0x19
        /*0096*/ 	.short	0x0031


	//----- nvinfo : EIATTR_PARAM_CBANK
	.align		4
        /*0098*/ 	.byte	0x04, 0x0a
        /*009a*/ 	.short	(.L_2517 - .L_2516)
	.align		4
.L_2516:
        /*009c*/ 	.word	index@(.nv.constant0._ZN2at6native55_GLOBAL__N__0955718d_22_SparseCsrTensorMath_cu_868dd54534reduce_sparse_csr_dim0_cuda_kernelIsiNS1_14ReductionMulOpIsEElEEvPT2_PKT0_lPKT_S9_lT1_)
        /*00a0*/ 	.short	0x0380
        /*00a2*/ 	.short	0x0031


	//----- nvinfo : EIATTR_SW_WAR
	.align		4
.L_2517:
        /*00a4*/ 	.byte	0x04, 0x36
        /*00a6*/ 	.short	(.L_2519 - .L_2518)
.L_2518:
        /*00a8*/ 	.word	0x00000008
.L_2519:


//--------------------- .nv.info._ZN2at6native55_GLOBAL__N__0955718d_22_SparseCsrTensorMath_cu_868dd54534reduce_sparse_csr_dim1_cuda_kernelIllNS1_14ReductionMulOpIlEElEEvPT2_PKT_PKT0_SC_lT1_ --------------------------
	.section	.nv.info._ZN2at6native55_GLOBAL__N__0955718d_22_SparseCsrTensorMath_cu_868dd54534reduce_sparse_csr_dim1_cuda_kernelIllNS1_14ReductionMulOpIlEElEEvPT2_PKT_PKT0_SC_lT1_,"",@"SHT_CUDA_INFO"
	.sectionflags	@""
	.align	4


	//----- nvinfo : EIATTR_CUDA_API_VERSION
	.align		4
        /*0000*/ 	.byte	0x04, 0x37
        /*0002*/ 	.short	(.L_2521 - .L_2520)
.L_2520:
        /*0004*/ 	.word	0x00000082


	//----- nvinfo : EIATTR_KPARAM_INFO
	.align		4
.L_2521:
        /*0008*/ 	.byte	0x04, 0x17
        /*000a*/ 	.short	(.L_2523 - .L_2522)
.L_2522:
        /*000c*/ 	.word	0x00000000
        /*0010*/ 	.short	0x0005
        /*0012*/ 	.short	0x0028
        /*0014*/ 	.byte	0x00, 0xf0, 0x05, 0x00


	//----- nvinfo : EIATTR_KPARAM_INFO
	.align		4
.L_2523:
        /*0018*/ 	.byte	0x04, 0x17
        /*001a*/ 	.short	(.L_2525 - .L_2524)
.L_2524:
        /*001c*/ 	.word	0x00000000
        /*0020*/ 	.short	0x0004
        /*0022*/ 	.short	0x0020
        /*0024*/ 	.byte	0x00, 0xf0, 0x21, 0x00


	//----- nvinfo : EIATTR_KPARAM_INFO
	.align		4
.L_2525:
        /*0028*/ 	.byte	0x04, 0x17
        /*002a*/ 	.short	(.L_2527 - .L_2526)
.L_2526:
        /*002c*/ 	.word	0x00000000
        /*0030*/ 	.short	0x0003
        /*0032*/ 	.short	0x0018
        /*0034*/ 	.byte	0x00, 0xf5, 0x21, 0x00


	//----- nvinfo : EIATTR_KPARAM_INFO
	.align		4
.L_2527:
        /*0038*/ 	.byte	0x04, 0x17
        /*003a*/ 	.short	(.L_2529 - .L_2528)
.L_2528:
        /*003c*/ 	.word	0x00000000
        /*0040*/ 	.short	0x0002
        /*0042*/ 	.short	0x0010
        /*0044*/ 	.byte	0x00, 0xf5, 0x21, 0x00


	//----- nvinfo : EIATTR_KPARAM_INFO
	.align		4
.L_2529:
        /*0048*/ 	.byte	0x04, 0x17
        /*004a*/ 	.short	(.L_2531 - .L_2530)
.L_2530:
        /*004c*/ 	.word	0x00000000
        /*0050*/ 	.short	0x0001
        /*0052*/ 	.short	0x0008
        /*0054*/ 	.byte	0x00, 0xf5, 0x21, 0x00


	//----- nvinfo : EIATTR_KPARAM_INFO
	.align		4
.L_2531:
        /*0058*/ 	.byte	0x04, 0x17
        /*005a*/ 	.short	(.L_2533 - .L_2532)
.L_2532:
        /*005c*/ 	.word	0x00000000
        /*0060*/ 	.short	0x0000
        /*0062*/ 	.short	0x0000
        /*0064*/ 	.byte	0x00, 0xf5, 0x21, 0x00


	//----- nvinfo : EIATTR_SPARSE_MMA_MASK
	.align		4
.L_2533:
        /*0068*/ 	.byte	0x03, 0x50
        /*006a*/ 	.short	0x0000


	//----- nvinfo : EIATTR_MAXREG_COUNT
	.align		4
        /*006c*/ 	.byte	0x03, 0x1b
        /*006e*/ 	.short	0x00ff


	//----- nvinfo : EIATTR_MERCURY_ISA_VERSION
	.align		4
        /*0070*/ 	.byte	0x03, 0x5f
        /*0072*/ 	.short	0x0101


	//----- nvinfo : EIATTR_VRC_CTA_INIT_COUNT
	.align		4
        /*0074*/ 	.byte	0x02, 0x4a
	.zero		1
	.zero		1


	//----- nvinfo : EIATTR_EXIT_INSTR_OFFSETS
	.align		4
        /*0078*/ 	.byte	0x04, 0x1c
        /*007a*/ 	.short	(.L_2535 - .L_2534)


	//   ....[0]....
.L_2534:
        /*007c*/ 	.word	0x00000080


	//   ....[1]....
        /*0080*/ 	.word	0x00000130


	//   ....[2]....
        /*0084*/ 	.word	0x00001000


	//----- nvinfo : EIATTR_CRS_STACK_SIZE
	.align		4
.L_2535:
        /*0088*/ 	.byte	0x04, 0x1e
        /*008a*/ 	.short	(.L_2537 - .L_2536)
.L_2536:
        /*008c*/ 	.word	0x00000000


	//----- nvinfo : EIATTR_CBANK_PARAM_SIZE
	.align		4
.L_2537:
        /*0090*/ 	.byte	0x03, 0x19
        /*0092*/ 	.short	0x0029


	//----- nvinfo : EIATTR_PARAM_CBANK
	.align		4
        /*0094*/ 	.byte	0x04, 0x0a
        /*0096*/ 	.short	(.L_2539 - .L_2538)
	.align		4
.L_2538:
        /*0098*/ 	.word	index@(.nv.constant0._ZN2at6native55_GLOBAL__N__0955718d_22_SparseCsrTensorMath_cu_868dd54534reduce_sparse_csr_dim1_cuda_kernelIllNS1_14ReductionMulOpIlEElEEvPT2_PKT_PKT0_SC_lT1_)
        /*009c*/ 	.short	0x0380
        /*009e*/ 	.short	0x0029


	//----- nvinfo : EIATTR_SW_WAR
	.align		4
.L_2539:
        /*00a0*/ 	.byte	0x04, 0x36
        /*00a2*/ 	.short	(.L_2541 - .L_2540)
.L_2540:
        /*00a4*/ 	.word	0x00000008
.L_2541:


//--------------------- .nv.info._ZN2at6native55_GLOBAL__N__0955718d_22_SparseCsrTensorMath_cu_868dd54534reduce_sparse_csr_dim1_cuda_kernelIliNS1_14ReductionMulOpIlEElEEvPT2_PKT_PKT0_SC_lT1_ --------------------------
	.section	.nv.info._ZN2at6native55_GLOBAL__N__0955718d_22_SparseCsrTensorMath_cu_868dd54534reduce_sparse_csr_dim1_cuda_kernelIliNS1_14ReductionMulOpIlEElEEvPT2_PKT_PKT0_SC_lT1_,"",@"SHT_CUDA_INFO"
	.sectionflags	@""
	.align	4


	//----- nvinfo : EIATTR_CUDA_API_VERSION
	.align		4
        /*0000*/ 	.byte	0x04, 0x37
        /*0002*/ 	.short	(.L_2543 - .L_2542)
.L_2542:
        /*0004*/ 	.word	0x00000082


	//----- nvinfo : EIATTR_KPARAM_INFO
	.align		4
.L_2543:
        /*0008*/ 	.byte	0x04, 0x17
        /*000a*/ 	.short	(.L_2545 - .L_2544)
.L_2544:
        /*000c*/ 	.word	0x00000000
        /*0010*/ 	.short	0x0005
        /*0012*/ 	.short	0x0028
        /*0014*/ 	.byte	0x00, 0xf0, 0x05, 0x00


	//----- nvinfo : EIATTR_KPARAM_INFO
	.align		4
.L_2545:
        /*0018*/ 	.byte	0x04, 0x17
        /*001a*/ 	.short	(.L_2547 - .L_2546)
.L_2546:
        /*001c*/ 	.word	0x00000000
        /*0020*/ 	.short	0x0004
        /*0022*/ 	.short	0x0020
        /*0024*/ 	.byte	0x00, 0xf0, 0x21, 0x00


	//----- nvinfo : EIATTR_KPARAM_INFO
	.align		4
.L_2547:
        /*0028*/ 	.byte	0x04, 0x17
        /*002a*/ 	.short	(.L_2549 - .L_2548)
.L_2548:
        /*002c*/ 	.word	0x00000000
        /*0030*/ 	.short	0x0003
        /*0032*/ 	.short	0x0018
        /*0034*/ 	.byte	0x00, 0xf5, 0x21, 0x00


	//----- nvinfo : EIATTR_KPARAM_INFO
	.align		4
.L_2549:
        /*0038*/ 	.byte	0x04, 0x17
        /*003a*/ 	.short	(.L_2551 - .L_2550)
.L_2550:
        /*003c*/ 	.word	0x00000000
        /*0040*/ 	.short	0x0002
        /*0042*/ 	.short	0x0010
        /*0044*/ 	.byte	0x00, 0xf5, 0x21, 0x00


	//----- nvinfo : EIATTR_KPARAM_INFO
	.align		4
.L_2551:
        /*0048*/ 	.byte	0x04, 0x17
        /*004a*/ 	.short	(.L_2553 - .L_2552)
.L_2552:
        /*004c*/ 	.word	0x00000000
        /*0050*/ 	.short	0x0001
        /*0052*/ 	.short	0x0008
        /*0054*/ 	.byte	0x00, 0xf5, 0x21, 0x00


	//----- nvinfo : EIATTR_KPARAM_INFO
	.align		4
.L_2553:
        /*0058*/ 	.byte	0x04, 0x17
        /*005a*/ 	.short	(.L_2555 - .L_2554)
.L_2554:
        /*005c*/ 	.word	0x00000000
        /*0060*/ 	.short	0x0000
        /*0062*/ 	.short	0x0000
        /*0064*/ 	.byte	0x00, 0xf5, 0x21, 0x00


	//----- nvinfo : EIATTR_SPARSE_MMA_MASK
	.align		4
.L_2555:
        /*0068*/ 	.byte	0x03, 0x50
        /*006a*/ 	.short	0x0000


	//----- nvinfo : EIATTR_MAXREG_COUNT
	.align		4
        /*006c*/ 	.byte	0x03, 0x1b
        /*006e*/ 	.short	0x00ff


	//----- nvinfo : EIATTR_MERCURY_ISA_VERSION
	.align		4
        /*0070*/ 	.byte	0x03, 0x5f
        /*0072*/ 	.short	0x0101


	//----- nvinfo : EIATTR_VRC_CTA_INIT_COUNT
	.align		4
        /*0074*/ 	.byte	0x02, 0x4a
	.zero		1
	.zero		1


	//----- nvinfo : EIATTR_EXIT_INSTR_OFFSETS
	.align		4
        /*0078*/ 	.byte	0x04, 0x1c
        /*007a*/ 	.short	(.L_2557 - .L_2556)


	//   ....[0]....
.L_2556:
        /*007c*/ 	.word	0x00000080


	//   ....[1]....
        /*0080*/ 	.word	0x00000120


	//   ....[2]....
        /*0084*/ 	.word	0x00000e50


	//----- nvinfo : EIATTR_CRS_STACK_SIZE
	.align		4
.L_2557:
        /*0088*/ 	.byte	0x04, 0x1e
        /*008a*/ 	.short	(.L_2559 - .L_2558)
.L_2558:
        /*008c*/ 	.word	0x00000000


	//----- nvinfo : EIATTR_CBANK_PARAM_SIZE
	.align		4
.L_2559:
        /*0090*/ 	.byte	0x03, 0x19
        /*0092*/ 	.short	0x0029


	//----- nvinfo : EIATTR_PARAM_CBANK
	.align		4
        /*0094*/ 	.byte	0x04, 0x0a
        /*0096*/ 	.short	(.L_2561 - .L_2560)
	.align		4
.L_2560:
        /*0098*/ 	.word	index@(.nv.constant0._ZN2at6native55_GLOBAL__N__0955718d_22_SparseCsrTensorMath_cu_868dd54534reduce_sparse_csr_dim1_cuda_kernelIliNS1_14ReductionMulOpIlEElEEvPT2_PKT_PKT0_SC_lT1_)
        /*009c*/ 	.short	0x0380
        /*009e*/ 	.short	0x0029


	//----- nvinfo : EIATTR_SW_WAR
	.align		4
.L_2561:
        /*00a0*/ 	.byte	0x04, 0x36
        /*00a2*/ 	.short	(.L_2563 - .L_2562)
.L_2562:
        /*00a4*/ 	.word	0x00000008
.L_2563:


//--------------------- .nv.info._ZN2at6native55_GLOBAL__N__0955718d_22_SparseCsrTensorMath_cu_868dd54534reduce_sparse_csr_dim0_cuda_kernelIllNS1_14ReductionMulOpIlEElEEvPT2_PKT0_lPKT_S9_lT1_ --------------------------
	.section	.nv.info._ZN2at6native55_GLOBAL__N__0955718d_22_SparseCsrTensorMath_cu_868dd54534reduce_sparse_csr_dim0_cuda_kernelIllNS1_14ReductionMulOpIlEElEEvPT2_PKT0_lPKT_S9_lT1_,"",@"SHT_CUDA_INFO"
	.sectionflags	@""
	.align	4


	//----- nvinfo : EIATTR_CUDA_API_VERSION
	.align		4
        /*0000*/ 	.byte	0x04, 0x37
        /*0002*/ 	.short	(.L_2565 - .L_2564)
.L_2564:
        /*0004*/ 	.word	0x00000082


	//----- nvinfo : EIATTR_KPARAM_INFO
	.align		4
.L_2565:
        /*0008*/ 	.byte	0x04, 0x17
        /*000a*/ 	.short	(.L_2567 - .L_2566)
.L_2566:
        /*000c*/ 	.word	0x00000000
        /*0010*/ 	.short	0x0006
        /*0012*/ 	.short	0x0030
        /*0014*/ 	.byte	0x00, 0xf0, 0x05, 0x00


	//----- nvinfo : EIATTR_KPARAM_INFO
	.align		4
.L_2567:
        /*0018*/ 	.byte	0x04, 0x17
        /*001a*/ 	.short	(.L_2569 - .L_2568)
.L_2568:
        /*001c*/ 	.word	0x00000000
        /*0020*/ 	.short	0x0005
        /*0022*/ 	.short	0x0028
        /*0024*/ 	.byte	0x00, 0xf0, 0x21, 0x00


	//----- nvinfo : EIATTR_KPARAM_INFO
	.align		4
.L_2569:
        /*0028*/ 	.byte	0x04, 0x17
        /*002a*/ 	.short	(.L_2571 - .L_2570)
.L_2570:
        /*002c*/ 	.word	0x00000000
        /*0030*/ 	.short	0x0004
        /*0032*/ 	.short	0x0020
        /*0034*/ 	.byte	0x00, 0xf5, 0x21, 0x00


	//----- nvinfo : EIATTR_KPARAM_INFO
	.align		4
.L_2571:
        /*0038*/ 	.byte	0x04, 0x17
        /*003a*/ 	.short	(.L_2573 - .L_2572)
.L_2572:
        /*003c*/ 	.word	0x00000000
        /*0040*/ 	.short	0x0003
        /*0042*/ 	.short	0x0018
        /*0044*/ 	.byte	0x00, 0xf5, 0x21, 0x00


	//----- nvinfo : EIATTR_KPARAM_INFO
	.align		4
.L_2573:
        /*0048*/ 	.byte	0x04, 0x17
        /*004a*/ 	.short	(.L_2575 - .L_2574)
.L_2574:
        /*004c*/ 	.word	0x00000000
        /*0050*/ 	.short	0x0002
        /*0052*/ 	.short	0x0010
        /*0054*/ 	.byte	0x00, 0xf0, 0x21, 0x00


	//----- nvinfo : EIATTR_KPARAM_INFO
	.align		4
.L_2575:
        /*0058*/ 	.byte	0x04, 0x17
        /*005a*/ 	.short	(.L_2577 - .L_2576)
.L_2576:
        /*005c*/ 	.word	0x00000000
        /*0060*/ 	.short	0x0001
        /*0062*/ 	.short	0x0008
        /*0064*/ 	.byte	0x00, 0xf5, 0x21, 0x00


	//----- nvinfo : EIATTR_KPARAM_INFO
	.align		4
.L_2577:
        /*0068*/ 	.byte	0x04, 0x17
        /*006a*/ 	.short	(.L_2579 - .L_2578)
.L_2578:
        /*006c*/ 	.word	0x00000000
        /*0070*/ 	.short	0x0000
        /*0072*/ 	.short	0x0000
        /*0074*/ 	.byte	0x00, 0xf5, 0x21, 0x00


	//----- nvinfo : EIATTR_SPARSE_MMA_MASK
	.align		4
.L_2579:
        /*0078*/ 	.byte	0x03, 0x50
        /*007a*/ 	.short	0x0000


	//----- nvinfo : EIATTR_MAXREG_COUNT
	.align		4
        /*007c*/ 	.byte	0x03, 0x1b
        /*007e*/ 	.short	0x00ff


	//----- nvinfo : EIATTR_MERCURY_ISA_VERSION
	.align		4
        /*0080*/ 	.byte	0x03, 0x5f
        /*0082*/ 	.short	0x0101


	//----- nvinfo : EIATTR_VRC_CTA_INIT_COUNT
	.align		4
        /*0084*/ 	.byte	0x02, 0x4a
	.zero		1
	.zero		1


	//----- nvinfo : EIATTR_EXIT_INSTR_OFFSETS
	.align		4
        /*0088*/ 	.byte	0x04, 0x1c
        /*008a*/ 	.short	(.L_2581 - .L_2580)


	//   ....[0]....
.L_2580:
        /*008c*/ 	.word	0x00000080


	//   ....[1]....
        /*0090*/ 	.word	0x00001850


	//----- nvinfo : EIATTR_CBANK_PARAM_SIZE
	.align		4
.L_2581:
        /*0094*/ 	.byte	0x03, 0x19
        /*0096*/ 	.short	0x0031


	//----- nvinfo : EIATTR_PARAM_CBANK
	.align		4
        /*0098*/ 	.byte	0x04, 0x0a
        /*009a*/ 	.short	(.L_2583 - .L_2582)
	.align		4
.L_2582:
        /*009c*/ 	.word	index@(.nv.constant0._ZN2at6native55_GLOBAL__N__0955718d_22_SparseCsrTensorMath_cu_868dd54534reduce_sparse_csr_dim0_cuda_kernelIllNS1_14ReductionMulOpIlEElEEvPT2_PKT0_lPKT_S9_lT1_)
        /*00a0*/ 	.short	0x0380
        /*00a2*/ 	.short	0x0031


	//----- nvinfo : EIATTR_SW_WAR
	.align		4
.L_2583:
        /*00a4*/ 	.byte	0x04, 0x36
        /*00a6*/ 	.short	(.L_2585 - .L_2584)
.L_2584:
        /*00a8*/ 	.word	0x00000008
.L_2585:


//--------------------- .nv.info._ZN2at6native55_GLOBAL__N__0955718d_22_SparseCsrTensorMath_cu_868dd54534reduce_sparse_csr_dim0_cuda_kernelIliNS1_14ReductionMulOpIlEElEEvPT2_PKT0_lPKT_S9_lT1_ --------------------------
	.section	.nv.info._ZN2at6native55_GLOBAL__N__0955718d_22_SparseCsrTensorMath_cu_868dd54534reduce_sparse_csr_dim0_cuda_kernelIliNS1_14ReductionMulOpIlEElEEvPT2_PKT0_lPKT_S9_lT1_,"",@"SHT_CUDA_INFO"
	.sectionflags	@""
	.align	4


	//----- nvinfo : EIATTR_CUDA_API_VERSION
	.align		4
        /*0000*/ 	.byte	0x04, 0x37
        /*0002*/ 	.short	(.L_2587 - .L_2586)
.L_2586:
        /*0004*/ 	.word	0x00000082


	//----- nvinfo : EIATTR_KPARAM_INFO
	.align		4
.L_2587:
        /*0008*/ 	.byte	0x04, 0x17
        /*000a*/ 	.short	(.L_2589 - .L_2588)
.L_2588:
        /*000c*/ 	.word	0x00000000
        /*0010*/ 	.short	0x0006
        /*0012*/ 	.short	0x0030
        /*0014*/ 	.byte	0x00, 0xf0, 0x05, 0x00


	//----- nvinfo : EIATTR_KPARAM_INFO
	.align		4
.L_2589:
        /*0018*/ 	.byte	0x04, 0x17
        /*001a*/ 	.short	(.L_2591 - .L_2590)
.L_2590:
        /*001c*/ 	.word	0x00000000
        /*0020*/ 	.short	0x0005
        /*0022*/ 	.short	0x0028
        /*0024*/ 	.byte	0x00, 0xf0, 0x21, 0x00


	//----- nvinfo : EIATTR_KPARAM_INFO
	.align		4
.L_2591:
        /*0028*/ 	.byte	0x04, 0x17
        /*002a*/ 	.short	(.L_2593 - .L_2592)
.L_2592:
        /*002c*/ 	.word	0x00000000
        /*0030*/ 	.short	0x0004
        /*0032*/ 	.short	0x0020
        /*0034*/ 	.byte	0x00, 0xf5, 0x21, 0x00


	//----- nvinfo : EIATTR_KPARAM_INFO
	.align		4
.L_2593:
        /*0038*/ 	.byte	0x04, 0x17
        /*003a*/ 	.short	(.L_2595 - .L_2594)
.L_2594:
        /*003c*/ 	.word	0x00000000
        /*0040*/ 	.short	0x0003
        /*0042*/ 	.short	0x0018
        /*0044*/ 	.byte	0x00, 0xf5, 0x21, 0x00


	//----- nvinfo : EIATTR_KPARAM_INFO
	.align		4
.L_2595:
        /*0048*/ 	.byte	0x04, 0x17
        /*004a*/ 	.short	(.L_2597 - .L_2596)
.L_2596:
        /*004c*/ 	.word	0x00000000
        /*0050*/ 	.short	0x0002
        /*0052*/ 	.short	0x0010
        /*0054*/ 	.byte	0x00, 0xf0, 0x21, 0x00


	//----- nvinfo : EIATTR_KPARAM_INFO
	.align		4
.L_2597:
        /*0058*/ 	.byte	0x04, 0x17
        /*005a*/ 	.short	(.L_2599 - .L_2598)
.L_2598:
        /*005c*/ 	.word	0x00000000
        /*0060*/ 	.short	0x0001
        /*0062*/ 	.short	0x0008
        /*0064*/ 	.byte	0x00, 0xf5, 0x21, 0x00


	//----- nvinfo : EIATTR_KPARAM_INFO
	.align		4
.L_2599:
        /*0068*/ 	.byte	0x04, 0x17
        /*006a*/ 	.short	(.L_2601 - .L_2600)
.L_2600:
        /*006c*/ 	.word	0x00000000
        /*0070*/ 	.short	0x0000
        /*0072*/ 	.short	0x0000
        /*0074*/ 	.byte	0x00, 0xf5, 0x21, 0x00


	//----- nvinfo : EIATTR_SPARSE_MMA_MASK
	.align		4
.L_2601:
        /*0078*/ 	.byte	0x03, 0x50
        /*007a*/ 	.short	0x0000


	//----- nvinfo : EIATTR_MAXREG_COUNT
	.align		4
        /*007c*/ 	.byte	0x03, 0x1b
        /*007e*/ 	.short	0x00ff


	//----- nvinfo : EIATTR_MERCURY_ISA_VERSION
	.align		4
        /*0080*/ 	.byte	0x03, 0x5f
        /*0082*/ 	.short	0x0101


	//----- nvinfo : EIATTR_VRC_CTA_INIT_COUNT
	.align		4
        /*0084*/ 	.byte	0x02, 0x4a
	.zero		1
	.zero		1


	//----- nvinfo : EIATTR_EXIT_INSTR_OFFSETS
	.align		4
        /*0088*/ 	.byte	0x04, 0x1c
        /*008a*/ 	.short	(.L_2603 - .L_2602)


	//   ....[0]....
.L_2602:
        /*008c*/ 	.word	0x00000080


	//   ....[1]....
        /*0090*/ 	.word	0x00001600


	//----- nvinfo : EIATTR_CBANK_PARAM_SIZE
	.align		4
.L_2603:
        /*0094*/ 	.byte	0x03, 0x19
        /*0096*/ 	.short	0x0031


	//----- nvinfo : EIATTR_PARAM_CBANK
	.align		4
        /*0098*/ 	.byte	0x04, 0x0a
        /*009a*/ 	.short	(.L_2605 - .L_2604)
	.align		4
.L_2604:
        /*009c*/ 	.word	index@(.nv.constant0._ZN2at6native55_GLOBAL__N__0955718d_22_SparseCsrTensorMath_cu_868dd54534reduce_sparse_csr_dim0_cuda_kernelIliNS1_14ReductionMulOpIlEElEEvPT2_PKT0_lPKT_S9_lT1_)
        /*00a0*/ 	.short	0x0380
        /*00a2*/ 	.short	0x0031


	//----- nvinfo : EIATTR_SW_WAR
	.align		4
.L_2605:
        /*00a4*/ 	.byte	0x04, 0x36
        /*00a6*/ 	.short	(.L_2607 - .L_2606)
.L_2606:
        /*00a8*/ 	.word	0x00000008
.L_2607:


//--------------------- .nv.info._ZN2at6native55_GLOBAL__N__0955718d_22_SparseCsrTensorMath_cu_868dd54534reduce_sparse_csr_dim1_cuda_kernelIilNS1_14ReductionMulOpIiEElEEvPT2_PKT_PKT0_SC_lT1_ --------------------------
	.section	.nv.info._ZN2at6native55_GLOBAL__N__0955718d_22_SparseCsrTensorMath_cu_868dd54534reduce_sparse_csr_dim1_cuda_kernelIilNS1_14ReductionMulOpIiEElEEvPT2_PKT_PKT0_SC_lT1_,"",@"SHT_CUDA_INFO"
	.sectionflags	@""
	.align	4


	//----- nvinfo : EIATTR_CUDA_API_VERSION
	.align		4
        /*0000*/ 	.byte	0x04, 0x37
        /*0002*/ 	.short	(.L_2609 - .L_2608)
.L_2608:
        /*0004*/ 	.word	0x00000082


	//----- nvinfo : EIATTR_KPARAM_INFO
	.align		4
.L_2609:
        /*0008*/ 	.byte	0x04, 0x17
        /*000a*/ 	.short	(.L_2611 - .L_2610)
.L_2610:
        /*000c*/ 	.word	0x00000000
        /*0010*/ 	.short	0x0005
        /*0012*/ 	.short	0x0028
        /*0014*/ 	.byte	0x00, 0xf0, 0x05, 0x00


	//----- nvinfo : EIATTR_KPARAM_INFO
	.align		4
.L_2611:
        /*0018*/ 	.byte	0x04, 0x17
        /*001a*/ 	.short	(.L_2613 - .L_2612)
.L_2612:
        /*001c*/ 	.word	0x00000000
        /*0020*/ 	.short	0x0004
        /*0022*/ 	.short	0x0020
        /*0024*/ 	.byte	0x00, 0xf0, 0x21, 0x00


	//----- nvinfo : EIATTR_KPARAM_INFO
	.align		4
.L_2613:
        /*0028*/ 	.byte	0x04, 0x17
        /*002a*/ 	.short	(.L_2615 - .L_2614)
.L_2614:
        /*002c*/ 	.word	0x00000000
        /*0030*/ 	.short	0x0003
        /*0032*/ 	.short	0x0018
        /*0034*/ 	.byte	0x00, 0xf5, 0x21, 0x00


	//----- nvinfo : EIATTR_KPARAM_INFO
	.align		4
.L_2615:
        /*0038*/ 	.byte	0x04, 0x17
        /*003a*/ 	.short	(.L_2617 - .L_2616)
.L_2616:
        /*003c*/ 	.word	0x00000000
        /*0040*/ 	.short	0x0002
        /*0042*/ 	.short	0x0010
        /*0044*/ 	.byte	0x00, 0xf5, 0x21, 0x00


	//----- nvinfo : EIATTR_KPARAM_INFO
	.align		4
.L_2617:
        /*0048*/ 	.byte	0x04, 0x17
        /*004a*/ 	.short	(.L_2619 - .L_2618)
.L_2618:
        /*004c*/ 	.word	0x00000000
        /*0050*/ 	.short	0x0001
        /*0052*/ 	.short	0x0008
        /*0054*/ 	.byte	0x00, 0xf5, 0x21, 0x00


	//----- nvinfo : EIATTR_KPARAM_INFO
	.align		4
.L_2619:
        /*0058*/ 	.byte	0x04, 0x17
        /*005a*/ 	.short	(.L_2621 - .L_2620)
.L_2620:
        /*005c*/ 	.word	0x00000000
        /*0060*/ 	.short	0x0000
        /*0062*/ 	.short	0x0000
        /*0064*/ 	.byte	0x00, 0xf5, 0x21, 0x00


	//----- nvinfo : EIATTR_SPARSE_MMA_MASK
	.align		4
.L_2621:
        /*0068*/ 	.byte	0x03, 0x50
        /*006a*/ 	.short	0x0000


	//----- nvinfo : EIATTR_MAXREG_COUNT
	.align		4
        /*006c*/ 	.byte	0x03, 0x1b
        /*006e*/ 	.short	0x00ff


	//----- nvinfo : EIATTR_MERCURY_ISA_VERSION
	.align		4
        /*0070*/ 	.byte	0x03, 0x5f
        /*0072*/ 	.short	0x0101


	//----- nvinfo : EIATTR_VRC_CTA_INIT_COUNT
	.align		4
        /*0074*/ 	.byte	0x02, 0x4a
	.zero		1
	.zero		1


	//----- nvinfo : EIATTR_EXIT_INSTR_OFFSETS
	.align		4
        /*0078*/ 	.byte	0x04, 0x1c
        /*007a*/ 	.short	(.L_2623 - .L_2622)


	//   ....[0]....
.L_2622:
        /*007c*/ 	.word	0x00000080


	//   ....[1]....
        /*0080*/ 	.word	0x00000130


	//   ....[2]....
        /*0084*/ 	.word	0x00000a60


	//----- nvinfo : EIATTR_CRS_STACK_SIZE
	.align		4
.L_2623:
        /*0088*/ 	.byte	0x04, 0x1e
        /*008a*/ 	.short	(.L_2625 - .L_2624)
.L_2624:
        /*008c*/ 	.word	0x00000000


	//----- nvinfo : EIATTR_CBANK_PARAM_SIZE
	.align		4
.L_2625:
        /*0090*/ 	.byte	0x03, 0x19
        /*0092*/ 	.short	0x0029


	//----- nvinfo : EIATTR_PARAM_CBANK
	.align		4
        /*0094*/ 	.byte	0x04, 0x0a
        /*0096*/ 	.short	(.L_2627 - .L_2626)
	.align		4
.L_2626:
        /*0098*/ 	.word	index@(.nv.constant0._ZN2at6native55_GLOBAL__N__0955718d_22_SparseCsrTensorMath_cu_868dd54534reduce_sparse_csr_dim1_cuda_kernelIilNS1_14ReductionMulOpIiEElEEvPT2_PKT_PKT0_SC_lT1_)
        /*009c*/ 	.short	0x0380
        /*009e*/ 	.short	0x0029


	//----- nvinfo : EIATTR_SW_WAR
	.align		4
.L_2627:
        /*00a0*/ 	.byte	0x04, 0x36
        /*00a2*/ 	.short	(.L_2629 - .L_2628)
.L_2628:
        /*00a4*/ 	.word	0x00000008
.L_2629:


//--------------------- .nv.info._ZN2at6native55_GLOBAL__N__0955718d_22_SparseCsrTensorMath_cu_868dd54534reduce_sparse_csr_dim1_cuda_kernelIiiNS1_14ReductionMulOpIiEElEEvPT2_PKT_PKT0_SC_lT1_ --------------------------
	.section	.nv.info._ZN2at6native55_GLOBAL__N__0955718d_22_SparseCsrTensorMath_cu_868dd54534reduce_sparse_csr_dim1_cuda_kernelIiiNS1_14ReductionMulOpIiEElEEvPT2_PKT_PKT0_SC_lT1_,"",@"SHT_CUDA_INFO"
	.sectionflags	@""
	.align	4


	//----- nvinfo : EIATTR_CUDA_API_VERSION
	.align		4
        /*0000*/ 	.byte	0x04, 0x37
        /*0002*/ 	.short	(.L_2631 - .L_2630)
.L_2630:
        /*0004*/ 	.word	0x00000082


	//----- nvinfo : EIATTR_KPARAM_INFO
	.align		4
.L_2631:
        /*0008*/ 	.byte	0x04, 0x17
        /*000a*/ 	.short	(.L_2633 - .L_2632)
.L_2632:
        /*000c*/ 	.word	0x00000000
        /*0010*/ 	.short	0x0005
        /*0012*/ 	.short	0x0028
        /*0014*/ 	.byte	0x00, 0xf0, 0x05, 0x00


	//----- nvinfo : EIATTR_KPARAM_INFO
	.align		4
.L_2633:
        /*0018*/ 	.byte	0x04, 0x17
        /*001a*/ 	.short	(.L_2635 - .L_2634)
.L_2634:
        /*001c*/ 	.word	0x00000000
        /*0020*/ 	.short	0x0004
        /*0022*/ 	.short	0x0020
        /*0024*/ 	.byte	0x00, 0xf0, 0x21, 0x00


	//----- nvinfo : EIATTR_KPARAM_INFO
	.align		4
.L_2635:
        /*0028*/ 	.byte	0x04, 0x17
        /*002a*/ 	.short	(.L_2637 - .L_2636)
.L_2636:
        /*002c*/ 	.word	0x00000000
        /*0030*/ 	.short	0x0003
        /*0032*/ 	.short	0x0018
        /*0034*/ 	.byte	0x00, 0xf5, 0x21, 0x00


	//----- nvinfo : EIATTR_KPARAM_INFO
	.align		4
.L_2637:
        /*0038*/ 	.byte	0x04, 0x17
        /*003a*/ 	.short	(.L_2639 - .L_2638)
.L_2638:
        /*003c*/ 	.word	0x00000000
        /*0040*/ 	.short	0x0002
        /*0042*/ 	.short	0x0010
        /*0044*/ 	.byte	0x00, 0xf5, 0x21, 0x00


	//----- nvinfo : EIATTR_KPARAM_INFO
	.align		4
.L_2639:
        /*0048*/ 	.byte	0x04, 0x17
        /*004a*/ 	.short	(.L_2641 - .L_2640)
.L_2640:
        /*004c*/ 	.word	0x00000000
        /*0050*/ 	.short	0x0001
        /*0052*/ 	.short	0x0008
        /*0054*/ 	.byte	0x00, 0xf5, 0x21, 0x00


	//----- nvinfo : EIATTR_KPARAM_INFO
	.align		4
.L_2641:
        /*0058*/ 	.byte	0x04, 0x17
        /*005a*/ 	.short	(.L_2643 - .L_2642)
.L_2642:
        /*005c*/ 	.word	0x00000000
        /*0060*/ 	.short	0x0000
        /*0062*/ 	.short	0x0000
        /*0064*/ 	.byte	0x00, 0xf5, 0x21, 0x00


	//----- nvinfo : EIATTR_SPARSE_MMA_MASK
	.align		4
.L_2643:
        /*0068*/ 	.byte	0x03, 0x50
        /*006a*/ 	.short	0x0000


	//----- nvinfo : EIATTR_MAXREG_COUNT
	.align		4
        /*006c*/ 	.byte	0x03, 0x1b
        /*006e*/ 	.short	0x00ff


	//----- nvinfo : EIATTR_MERCURY_ISA_VERSION
	.align		4
        /*0070*/ 	.byte	0x03, 0x5f
        /*0072*/ 	.short	0x0101


	//----- nvinfo : EIATTR_VRC_CTA_INIT_COUNT
	.align		4
        /*0074*/ 	.byte	0x02, 0x4a
	.zero		1
	.zero		1


	//----- nvinfo : EIATTR_EXIT_INSTR_OFFSETS
	.align		4
        /*0078*/ 	.byte	0x04, 0x1c
        /*007a*/ 	.short	(.L_2645 - .L_2644)


	//   ....[0]....
.L_2644:
        /*007c*/ 	.word	0x00000080


	//   ....[1]....
        /*0080*/ 	.word	0x00000120


	//   ....[2]....
        /*0084*/ 	.word	0x000008d0


	//----- nvinfo : EIATTR_CRS_STACK_SIZE
	.align		4
.L_2645:
        /*0088*/ 	.byte	0x04, 0x1e
        /*008a*/ 	.short	(.L_2647 - .L_2646)
.L_2646:
        /*008c*/ 	.word	0x00000000


	//----- nvinfo : EIATTR_CBANK_PARAM_SIZE
	.align		4
.L_2647:
        /*0090*/ 	.byte	0x03, 0x19
        /*0092*/ 	.short	0x0029


	//----- nvinfo : EIATTR_PARAM_CBANK
	.align		4
        /*0094*/ 	.byte	0x04, 0x0a
        /*0096*/ 	.short	(.L_2649 - .L_2648)
	.align		4
.L_2648:
        /*0098*/ 	.word	index@(.nv.constant0._ZN2at6native55_GLOBAL__N__0955718d_22_SparseCsrTensorMath_cu_868dd54534reduce_sparse_csr_dim1_cuda_kernelIiiNS1_14ReductionMulOpIiEElEEvPT2_PKT_PKT0_SC_lT1_)
        /*009c*/ 	.short	0x0380
        /*009e*/ 	.short	0x0029


	//----- nvinfo : EIATTR_SW_WAR
	.align		4
.L_2649:
        /*00a0*/ 	.byte	0x04, 0x36
        /*00a2*/ 	.short	(.L_2651 - .L_2650)
.L_2650:
        /*00a4*/ 	.word	0x00000008
.L_2651:


//--------------------- .nv.info._ZN2at6native55_GLOBAL__N__0955718d_22_SparseCsrTensorMath_cu_868dd54534reduce_sparse_csr_dim0_cuda_kernelIilNS1_14ReductionMulOpIiEElEEvPT2_PKT0_lPKT_S9_lT1_ --------------------------
	.section	.nv.info._ZN2at6native55_GLOBAL__N__0955718d_22_SparseCsrTensorMath_cu_868dd54534reduce_sparse_csr_dim0_cuda_kernelIilNS1_14ReductionMulOpIiEElEEvPT2_PKT0_lPKT_S9_lT1_,"",@"SHT_CUDA_INFO"
	.sectionflags	@""
	.align	4


	//----- nvinfo : EIATTR_CUDA_API_VERSION
	.align		4
        /*0000*/ 	.byte	0x04, 0x37
        /*0002*/ 	.short	(.L_2653 - .L_2652)
.L_2652:
        /*0004*/ 	.word	0x00000082


	//----- nvinfo : EIATTR_KPARAM_INFO
	.align		4
.L_2653:
        /*0008*/ 	.byte	0x04, 0x17
        /*000a*/ 	.short	(.L_2655 - .L_2654)
.L_2654:
        /*000c*/ 	.word	0x00000000
        /*0010*/ 	.short	0x0006
        /*0012*/ 	.short	0x0030
        /*0014*/ 	.byte	0x00, 0xf0, 0x05, 0x00


	//----- nvinfo : EIATTR_KPARAM_INFO
	.align		4
.L_2655:
        /*0018*/ 	.byte	0x04, 0x17
        /*001a*/ 	.short	(.L_2657 - .L_2656)
.L_2656:
        /*001c*/ 	.word	0x00000000
        /*0020*/ 	.short	0x0005
        /*0022*/ 	.short	0x0028
        /*0024*/ 	.byte	0x00, 0xf0, 0x21, 0x00


	//----- nvinfo : EIATTR_KPARAM_INFO
	.align		4
.L_2657:
        /*0028*/ 	.byte	0x04, 0x17
        /*002a*/ 	.short	(.L_2659 - .L_2658)
.L_2658:
        /*002c*/ 	.word	0x00000000
        /*0030*/ 	.short	0x0004
        /*0032*/ 	.short	0x0020
        /*0034*/ 	.byte	0x00, 0xf5, 0x21, 0x00


	//----- nvinfo : EIATTR_KPARAM_INFO
	.align		4
.L_2659:
        /*0038*/ 	.byte	0x04, 0x17
        /*003a*/ 	.short	(.L_2661 - .L_2660)
.L_2660:
        /*003c*/ 	.word	0x00000000
        /*0040*/ 	.short	0x0003
        /*0042*/ 	.short	0x0018
        /*0044*/ 	.byte	0x00, 0xf5, 0x21, 0x00


	//----- nvinfo : EIATTR_KPARAM_INFO
	.align		4
.L_2661:
        /*0048*/ 	.byte	0x04, 0x17
        /*004a*/ 	.short	(.L_2663 - .L_2662)
.L_2662:
        /*004c*/ 	.word	0x00000000
        /*0050*/ 	.short	0x0002
        /*0052*/ 	.short	0x0010
        /*0054*/ 	.byte	0x00, 0xf0, 0x21, 0x00


	//----- nvinfo : EIATTR_KPARAM_INFO
	.align		4
.L_2663:
        /*0058*/ 	.byte	0x04, 0x17
        /*005a*/ 	.short	(.L_2665 - .L_2664)
.L_2664:
        /*005c*/ 	.word	0x00000000
        /*0060*/ 	.short	0x0001
        /*0062*/ 	.short	0x0008
        /*0064*/ 	.byte	0x00, 0xf5, 0x21, 0x00


	//----- nvinfo : EIATTR_KPARAM_INFO
	.align		4
.L_2665:
        /*0068*/ 	.byte	0x04, 0x17
        /*006a*/ 	.short	(.L_2667 - .L_2666)
.L_2666:
        /*006c*/ 	.word	0x00000000
        /*0070*/ 	.short	0x0000
        /*0072*/ 	.short	0x0000
        /*0074*/ 	.byte	0x00, 0xf5, 0x21, 0x00


	//----- nvinfo : EIATTR_SPARSE_MMA_MASK
	.align		4
.L_2667:
        /*0078*/ 	.byte	0x03, 0x50
        /*007a*/ 	.short	0x0000


	//----- nvinfo : EIATTR_MAXREG_COUNT
	.align		4
        /*007c*/ 	.byte	0x03, 0x1b
        /*007e*/ 	.short	0x00ff


	//----- nvinfo : EIATTR_MERCURY_ISA_VERSION
	.align		4
        /*0080*/ 	.byte	0x03, 0x5f
        /*0082*/ 	.short	0x0101


	//----- nvinfo : EIATTR_VRC_CTA_INIT_COUNT
	.align		4
        /*0084*/ 	.byte	0x02, 0x4a
	.zero		1
	.zero		1


	//----- nvinfo : EIATTR_EXIT_INSTR_OFFSETS
	.align		4
        /*0088*/ 	.byte	0x04, 0x1c
        /*008a*/ 	.short	(.L_2669 - .L_2668)


	//   ....[0]....
.L_2668:
        /*008c*/ 	.word	0x00000080


	//   ....[1]....
        /*0090*/ 	.word	0x00001640


	//----- nvinfo : EIATTR_CBANK_PARAM_SIZE
	.align		4
.L_2669:
        /*0094*/ 	.byte	0x03, 0x19
        /*0096*/ 	.short	0x0031


	//----- nvinfo : EIATTR_PARAM_CBANK
	.align		4
        /*0098*/ 	.byte	0x04, 0x0a
        /*009a*/ 	.short	(.L_2671 - .L_2670)
	.align		4
.L_2670:
        /*009c*/ 	.word	index@(.nv.constant0._ZN2at6native55_GLOBAL__N__0955718d_22_SparseCsrTensorMath_cu_868dd54534reduce_sparse_csr_dim0_cuda_kernelIilNS1_14ReductionMulOpIiEElEEvPT2_PKT0_lPKT_S9_lT1_)
        /*00a0*/ 	.short	0x0380
        /*00a2*/ 	.short	0x0031


	//----- nvinfo : EIATTR_SW_WAR
	.align		4
.L_2671:
        /*00a4*/ 	.byte	0x04, 0x36
        /*00a6*/ 	.short	(.L_2673 - .L_2672)
.L_2672:
        /*00a8*/ 	.word	0x00000008
.L_2673:


//--------------------- .nv.info._ZN2at6native55_GLOBAL__N__0955718d_22_SparseCsrTensorMath_cu_868dd54534reduce_sparse_csr_dim0_cuda_kernelIiiNS1_14ReductionMulOpIiEElEEvPT2_PKT0_lPKT_S9_lT1_ --------------------------
	.section	.nv.info._ZN2at6native55_GLOBAL__N__0955718d_22_SparseCsrTensorMath_cu_868dd54534reduce_sparse_csr_dim0_cuda_kernelIiiNS1_14ReductionMulOpIiEElEEvPT2_PKT0_lPKT_S9_lT1_,"",@"SHT_CUDA_INFO"
	.sectionflags	@""
	.align	4


	//----- nvinfo : EIATTR_CUDA_API_VERSION
	.align		4
        /*0000*/ 	.byte	0x04, 0x37
        /*0002*/ 	.short	(.L_2675 - .L_2674)
.L_2674:
        /*0004*/ 	.word	0x00000082


	//----- nvinfo : EIATTR_KPARAM_INFO
	.align		4
.L_2675:
        /*0008*/ 	.byte	0x04, 0x17
        /*000a*/ 	.short	(.L_2677 - .L_2676)
.L_2676:
        /*000c*/ 	.word	0x00000000
        /*0010*/ 	.short	0x0006
        /*0012*/ 	.short	0x0030
        /*0014*/ 	.byte	0x00, 0xf0, 0x05, 0x00


	//----- nvinfo : EIATTR_KPARAM_INFO
	.align		4
.L_2677:
        /*0018*/ 	.byte	0x04, 0x17
        /*001a*/ 	.short	(.L_2679 - .L_2678)
.L_2678:
        /*001c*/ 	.word	0x00000000
        /*0020*/ 	.short	0x0005
        /*0022*/ 	.short	0x0028
        /*0024*/ 	.byte	0x00, 0xf0, 0x21, 0x00


	//----- nvinfo : EIATTR_KPARAM_INFO
	.align		4
.L_2679:
        /*0028*/ 	.byte	0x04, 0x17
        /*002a*/ 	.short	(.L_2681 - .L_2680)
.L_2680:
        /*002c*/ 	.word	0x00000000
        /*0030*/ 	.short	0x0004
        /*0032*/ 	.short	0x0020
        /*0034*/ 	.byte	0x00, 0xf5, 0x21, 0x00


	//----- nvinfo : EIATTR_KPARAM_INFO
	.align		4
.L_2681:
        /*0038*/ 	.byte	0x04, 0x17
        /*003a*/ 	.short	(.L_2683 - .L_2682)
.L_2682:
        /*003c*/ 	.word	0x00000000
        /*0040*/ 	.short	0x0003
        /*0042*/ 	.short	0x0018
        /*0044*/ 	.byte	0x00, 0xf5, 0x21, 0x00


	//----- nvinfo : EIATTR_KPARAM_INFO
	.align		4
.L_2683:
        /*0048*/ 	.byte	0x04, 0x17
        /*004a*/ 	.short	(.L_2685 - .L_2684)
.L_2684:
        /*004c*/ 	.word	0x00000000
        /*0050*/ 	.short	0x0002
        /*0052*/ 	.short	0x0010
        /*0054*/ 	.byte	0x00, 0xf0, 0x21, 0x00


	//----- nvinfo : EIATTR_KPARAM_INFO
	.align		4
.L_2685:
        /*0058*/ 	.byte	0x04, 0x17
        /*005a*/ 	.short	(.L_2687 - .L_2686)
.L_2686:
        /*005c*/ 	.word	0x00000000
        /*0060*/ 	.short	0x0001
        /*0062*/ 	.short	0x0008
        /*0064*/ 	.byte	0x00, 0xf5, 0x21, 0x00


	//----- nvinfo : EIATTR_KPARAM_INFO
	.align		4
.L_2687:
        /*0068*/ 	.byte	0x04, 0x17
        /*006a*/ 	.short	(.L_2689 - .L_2688)
.L_2688:
        /*006c*/ 	.word	0x00000000
        /*0070*/ 	.short	0x0000
        /*0072*/ 	.short	0x0000
        /*0074*/ 	.byte	0x00, 0xf5, 0x21, 0x00


	//----- nvinfo : EIATTR_SPARSE_MMA_MASK
	.align		4
.L_2689:
        /*0078*/ 	.byte	0x03, 0x50
        /*007a*/ 	.short	0x0000


	//----- nvinfo : EIATTR_MAXREG_COUNT
	.align		4
        /*007c*/ 	.byte	0x03, 0x1b
        /*007e*/ 	.short	0x00ff


	//----- nvinfo : EIATTR_MERCURY_ISA_VERSION
	.align		4
        /*0080*/ 	.byte	0x03, 0x5f
        /*0082*/ 	.short	0x0101


	//----- nvinfo : EIATTR_VRC_CTA_INIT_COUNT
	.align		4
        /*0084*/ 	.byte	0x02, 0x4a
	.zero		1
	.zero		1


	//----- nvinfo : EIATTR_EXIT_INSTR_OFFSETS
	.align		4
        /*0088*/ 	.byte	0x04, 0x1c
        /*008a*/ 	.short	(.L_2691 - .L_2690)


	//   ....[0]....
.L_2690:
        /*008c*/ 	.word	0x00000080


	//   ....[1]....
        /*0090*/ 	.word	0x000014a0


	//----- nvinfo : EIATTR_CBANK_PARAM_SIZE
	.align		4
.L_2691:
        /*0094*/ 	.byte	0x03, 0x19
        /*0096*/ 	.short	0x0031


	//----- nvinfo : EIATTR_PARAM_CBANK
	.align		4
        /*0098*/ 	.byte	0x04, 0x0a
        /*009a*/ 	.short	(.L_2693 - .L_2692)
	.align		4
.L_2692:
        /*009c*/ 	.word	index@(.nv.constant0._ZN2at6native55_GLOBAL__N__0955718d_22_SparseCsrTensorMath_cu_868dd54534reduce_sparse_csr_dim0_cuda_kernelIiiNS1_14ReductionMulOpIiEElEEvPT2_PKT0_lPKT_S9_lT1_)
        /*00a0*/ 	.short	0x0380
        /*00a2*/ 	.short	0x0031


	//----- nvinfo : EIATTR_SW_WAR
	.align		4
.L_2693:
        /*00a4*/ 	.byte	0x04, 0x36
        /*00a6*/ 	.short	(.L_2695 - .L_2694)
.L_2694:
        /*00a8*/ 	.word	0x00000008
.L_2695:


//--------------------- .nv.info._ZN2at6native55_GLOBAL__N__0955718d_22_SparseCsrTensorMath_cu_868dd54534reduce_sparse_csr_dim1_cuda_kernelIalNS1_14ReductionMulOpIaEElEEvPT2_PKT_PKT0_SC_lT1_ --------------------------
	.section	.nv.info._ZN2at6native55_GLOBAL__N__0955718d_22_SparseCsrTensorMath_cu_868dd54534reduce_sparse_csr_dim1_cuda_kernelIalNS1_14ReductionMulOpIaEElEEvPT2_PKT_PKT0_SC_lT1_,"",@"SHT_CUDA_INFO"
	.sectionflags	@""
	.align	4


	//----- nvinfo : EIATTR_CUDA_API_VERSION
	.align		4
        /*0000*/ 	.byte	0x04, 0x37
        /*0002*/ 	.short	(.L_2697 - .L_2696)
.L_2696:
        /*0004*/ 	.word	0x00000082


	//----- nvinfo : EIATTR_KPARAM_INFO
	.align		4
.L_2697:
        /*0008*/ 	.byte	0x04, 0x17
        /*000a*/ 	.short	(.L_2699 - .L_2698)
.L_2698:
        /*000c*/ 	.word	0x00000000
        /*0010*/ 	.short	0x0005
        /*0012*/ 	.short	0x0028
        /*0014*/ 	.byte	0x00, 0xf0, 0x05, 0x00


	//----- nvinfo : EIATTR_KPARAM_INFO
	.align		4
.L_2699:
        /*0018*/ 	.byte	0x04, 0x17
        /*001a*/ 	.short	(.L_2701 - .L_2700)
.L_2700:
        /*001c*/ 	.word	0x00000000
        /*0020*/ 	.short	0x0004
        /*0022*/ 	.short	0x0020
        /*0024*/ 	.byte	0x00, 0xf0, 0x21, 0x00


	//----- nvinfo : EIATTR_KPARAM_INFO
	.align		4
.L_2701:
        /*0028*/ 	.byte	0x04, 0x17
        /*002a*/ 	.short	(.L_2703 - .L_2702)
.L_2702:
        /*002c*/ 	.word	0x00000000
        /*0030*/ 	.short	0x0003
        /*0032*/ 	.short	0x0018
        /*0034*/ 	.byte	0x00, 0xf5, 0x21, 0x00


	//----- nvinfo : EIATTR_KPARAM_INFO
	.align		4
.L_2703:
        /*0038*/ 	.byte	0x04, 0x17
        /*003a*/ 	.short	(.L_2705 - .L_2704)
.L_2704:
        /*003c*/ 	.word	0x00000000
        /*0040*/ 	.short	0x0002
        /*0042*/ 	.short	0x0010
        /*0044*/ 	.byte	0x00, 0xf5, 0x21, 0x00


	//----- nvinfo : EIATTR_KPARAM_INFO
	.align		4
.L_2705:
        /*0048*/ 	.byte	0x04, 0x17
        /*004a*/ 	.short	(.L_2707 - .L_2706)
.L_2706:
        /*004c*/ 	.word	0x00000000
        /*0050*/ 	.short	0x0001
        /*0052*/ 	.short	0x0008
        /*0054*/ 	.byte	0x00, 0xf5, 0x21, 0x00


	//----- nvinfo : EIATTR_KPARAM_INFO
	.align		4
.L_2707:
        /*0058*/ 	.byte	0x04, 0x17
        /*005a*/ 	.short	(.L_2709 - .L_2708)
.L_2708:
        /*005c*/ 	.word	0x00000000
        /*0060*/ 	.short	0x0000
        /*0062*/ 	.short	0x0000
        /*0064*/ 	.byte	0x00, 0xf5, 0x21, 0x00


	//----- nvinfo : EIATTR_SPARSE_MMA_MASK
	.align		4
.L_2709:
        /*0068*/ 	.byte	0x03, 0x50
        /*006a*/ 	.short	0x0000


	//----- nvinfo : EIATTR_MAXREG_COUNT
	.align		4
        /*006c*/ 	.byte	0x03, 0x1b
        /*006e*/ 	.short	0x00ff


	//----- nvinfo : EIATTR_MERCURY_ISA_VERSION
	.align		4
        /*0070*/ 	.byte	0x03, 0x5f
        /*0072*/ 	.short	0x0101


	//----- nvinfo : EIATTR_VRC_CTA_INIT_COUNT
	.align		4
        /*0074*/ 	.byte	0x02, 0x4a
	.zero		1
	.zero		1


	//----- nvinfo : EIATTR_EXIT_INSTR_OFFSETS
	.align		4
        /*0078*/ 	.byte	0x04, 0x1c
        /*007a*/ 	.short	(.L_2711 - .L_2710)


	//   ....[0]....
.L_2710:
        /*007c*/ 	.word	0x00000080


	//   ....[1]....
        /*0080*/ 	.word	0x00000130


	//   ....[2]....
        /*0084*/ 	.word	0x00000c40


	//----- nvinfo : EIATTR_CRS_STACK_SIZE
	.align		4
.L_2711:
        /*0088*/ 	.byte	0x04, 0x1e
        /*008a*/ 	.short	(.L_2713 - .L_2712)
.L_2712:
        /*008c*/ 	.word	0x00000000


	//----- nvinfo : EIATTR_CBANK_PARAM_SIZE
	.align		4
.L_2713:
        /*0090*/ 	.byte	0x03, 0x19
        /*0092*/ 	.short	0x0029


	//----- nvinfo : EIATTR_PARAM_CBANK
	.align		4
        /*0094*/ 	.byte	0x04, 0x0a
        /*0096*/ 	.short	(.L_2715 - .L_2714)
	.align		4
.L_2714:
        /*0098*/ 	.word	index@(.nv.constant0._ZN2at6native55_GLOBAL__N__0955718d_22_SparseCsrTensorMath_cu_868dd54534reduce_sparse_csr_dim1_cuda_kernelIalNS1_14ReductionMulOpIaEElEEvPT2_PKT_PKT0_SC_lT1_)
        /*009c*/ 	.short	0x0380
        /*009e*/ 	.short	0x0029


	//----- nvinfo : EIATTR_SW_WAR
	.align		4
.L_2715:
        /*00a0*/ 	.byte	0x04, 0x36
        /*00a2*/ 	.short	(.L_2717 - .L_2716)
.L_2716:
        /*00a4*/ 	.word	0x00000008
.L_2717:


//--------------------- .nv.info._ZN2at6native55_GLOBAL__N__0955718d_22_SparseCsrTensorMath_cu_868dd54534reduce_sparse_csr_dim1_cuda_kernelIaiNS1_14ReductionMulOpIaEElEEvPT2_PKT_PKT0_SC_lT1_ --------------------------
	.section	.nv.info._ZN2at6native55_GLOBAL__N__0955718d_22_SparseCsrTensorMath_cu_868dd54534reduce_sparse_csr_dim1_cuda_kernelIaiNS1_14ReductionMulOpIaEElEEvPT2_PKT_PKT0_SC_lT1_,"",@"SHT_CUDA_INFO"
	.sectionflags	@""
	.align	4


	//----- nvinfo : EIATTR_CUDA_API_VERSION
	.align		4
        /*0000*/ 	.byte	0x04, 0x37
        /*0002*/ 	.short	(.L_2719 - .L_2718)
.L_2718:
        /*0004*/ 	.word	0x00000082


	//----- nvinfo : EIATTR_KPARAM_INFO
	.align		4
.L_2719:
        /*0008*/ 	.byte	0x04, 0x17
        /*000a*/ 	.short	(.L_2721 - .L_2720)
.L_2720:
        /*000c*/ 	.word	0x00000000
        /*0010*/ 	.short	0x0005
        /*0012*/ 	.short	0x0028
        /*0014*/ 	.byte	0x00, 0xf0, 0x05, 0x00


	//----- nvinfo : EIATTR_KPARAM_INFO
	.align		4
.L_2721:
        /*0018*/ 	.byte	0x04, 0x17
        /*001a*/ 	.short	(.L_2723 - .L_2722)
.L_2722:
        /*001c*/ 	.word	0x00000000
        /*0020*/ 	.short	0x0004
        /*0022*/ 	.short	0x0020
        /*0024*/ 	.byte	0x00, 0xf0, 0x21, 0x00


	//----- nvinfo : EIATTR_KPARAM_INFO
	.align		4
.L_2723:
        /*0028*/ 	.byte	0x04, 0x17
        /*002a*/ 	.short	(.L_2725 - .L_2724)
.L_2724:
        /*002c*/ 	.word	0x00000000
        /*0030*/ 	.short	0x0003
        /*0032*/ 	.short	0x0018
        /*0034*/ 	.byte	0x00, 0xf5, 0x21, 0x00


	//----- nvinfo : EIATTR_KPARAM_INFO
	.align		4
.L_2725:
        /*0038*/ 	.byte	0x04, 0x17
        /*003a*/ 	.short	(.L_2727 - .L_2726)
.L_2726:
        /*003c*/ 	.word	0x00000000
        /*0040*/ 	.short	0x0002
        /*0042*/ 	.short	0x0010
        /*0044*/ 	.byte	0x00, 0xf5, 0x21, 0x00


	//----- nvinfo : EIATTR_KPARAM_INFO
	.align		4
.L_2727:
        /*0048*/ 	.byte	0x04, 0x17
        /*004a*/ 	.short	(.L_2729 - .L_2728)
.L_2728:
        /*004c*/ 	.word	0x00000000
        /*0050*/ 	.short	0x0001
        /*0052*/ 	.short	0x0008
        /*0054*/ 	.byte	0x00, 0xf5, 0x21, 0x00


	//----- nvinfo : EIATTR_KPARAM_INFO
	.align		4
.L_2729:
        /*0058*/ 	.byte	0x04, 0x17
        /*005a*/ 	.short	(.L_2731 - .L_2730)
.L_2730:
        /*005c*/ 	.word	0x00000000
        /*0060*/ 	.short	0x0000
        /*0062*/ 	.short	0x0000
        /*0064*/ 	.byte	0x00, 0xf5, 0x21, 0x00


	//----- nvinfo : EIATTR_SPARSE_MMA_MASK
	.align		4
.L_2731:
        /*0068*/ 	.byte	0x03, 0x50
        /*006a*/ 	.short	0x0000


	//----- nvinfo : EIATTR_MAXREG_COUNT
	.align		4
        /*006c*/ 	.byte	0x03, 0x1b
        /*006e*/ 	.short	0x00ff


	//----- nvinfo : EIATTR_MERCURY_ISA_VERSION
	.align		4
        /*0070*/ 	.byte	0x03, 0x5f
        /*0072*/ 	.short	0x0101


	//----- nvinfo : EIATTR_VRC_CTA_INIT_COUNT
	.align		4
        /*0074*/ 	.byte	0x02, 0x4a
	.zero		1
	.zero		1


	//----- nvinfo : EIATTR_EXIT_INSTR_OFFSETS
	.align		4
        /*0078*/ 	.byte	0x04, 0x1c
        /*007a*/ 	.short	(.L_2733 - .L_2732)


	//   ....[0]....
.L_2732:
        /*007c*/ 	.word	0x00000080


	//   ....[1]....
        /*0080*/ 	.word	0x00000120


	//   ....[2]....
        /*0084*/ 	.word	0x00000b20


	//----- nvinfo : EIATTR_CRS_STACK_SIZE
	.align		4
.L_2733:
        /*0088*/ 	.byte	0x04, 0x1e
        /*008a*/ 	.short	(.L_2735 - .L_2734)
.L_2734:
        /*008c*/ 	.word	0x00000000


	//----- nvinfo : EIATTR_CBANK_PARAM_SIZE
	.align		4
.L_2735:
        /*0090*/ 	.byte	0x03, 0x19
        /*0092*/ 	.short	0x0029


	//----- nvinfo : EIATTR_PARAM_CBANK
	.align		4
        /*0094*/ 	.byte	0x04, 0x0a
        /*0096*/ 	.short	(.L_2737 - .L_2736)
	.align		4
.L_2736:
        /*0098*/ 	.word	index@(.nv.constant0._ZN2at6native55_GLOBAL__N__0955718d_22_SparseCsrTensorMath_cu_868dd54534reduce_sparse_csr_dim1_cuda_kernelIaiNS1_14ReductionMulOpIaEElEEvPT2_PKT_PKT0_SC_lT1_)
        /*009c*/ 	.short	0x0380
        /*009e*/ 	.short	0x0029


	//----- nvinfo : EIATTR_SW_WAR
	.align		4
.L_2737:
        /*00a0*/ 	.byte	0x04, 0x36
        /*00a2*/ 	.short	(.L_2739 - .L_2738)
.L_2738:
        /*00a4*/ 	.word	0x00000008
.L_2739:


//--------------------- .nv.info._ZN2at6native55_GLOBAL__N__0955718d_22_SparseCsrTensorMath_cu_868dd54534reduce_sparse_csr_dim0_cuda_kernelIalNS1_14ReductionMulOpIaEElEEvPT2_PKT0_lPKT_S9_lT1_ --------------------------
	.section	.nv.info._ZN2at6native55_GLOBAL__N__0955718d_22_SparseCsrTensorMath_cu_868dd54534reduce_sparse_csr_dim0_cuda_kernelIalNS1_14ReductionMulOpIaEElEEvPT2_PKT0_lPKT_S9_lT1_,"",@"SHT_CUDA_INFO"
	.sectionflags	@""
	.align	4


	//----- nvinfo : EIATTR_CUDA_API_VERSION
	.align		4
        /*0000*/ 	.byte	0x04, 0x37
        /*0002*/ 	.short	(.L_2741 - .L_2740)
.L_2740:
        /*0004*/ 	.word	0x00000082


	//----- nvinfo : EIATTR_KPARAM_INFO
	.align		4
.L_2741:
        /*0008*/ 	.byte	0x04, 0x17
        /*000a*/ 	.short	(.L_2743 - .L_2742)
.L_2742:
        /*000c*/ 	.word	0x00000000
        /*0010*/ 	.short	0x0006
        /*0012*/ 	.short	0x0030
        /*0014*/ 	.byte	0x00, 0xf0, 0x05, 0x00


	//----- nvinfo : EIATTR_KPARAM_INFO
	.align		4
.L_2743:
        /*0018*/ 	.byte	0x04, 0x17
        /*001a*/ 	.short	(.L_2745 - .L_2744)
.L_2744:
        /*001c*/ 	.word	0x00000000
        /*0020*/ 	.short	0x0005
        /*0022*/ 	.short	0x0028
        /*0024*/ 	.byte	0x00, 0xf0, 0x21, 0x00


	//----- nvinfo : EIATTR_KPARAM_INFO
	.align		4
.L_2745:
        /*0028*/ 	.byte	0x04, 0x17
        /*002a*/ 	.short	(.L_2747 - .L_2746)
.L_2746:
        /*002c*/ 	.word	0x00000000
        /*0030*/ 	.short	0x0004
        /*0032*/ 	.short	0x0020
        /*0034*/ 	.byte	0x00, 0xf5, 0x21, 0x00


	//----- nvinfo : EIATTR_KPARAM_INFO
	.align		4
.L_2747:
        /*0038*/ 	.byte	0x04, 0x17
        /*003a*/ 	.short	(.L_2749 - .L_2748)
.L_2748:
        /*003c*/ 	.word	0x00000000
        /*0040*/ 	.short	0x0003
        /*0042*/ 	.short	0x0018
        /*0044*/ 	.byte	0x00, 0xf5, 0x21, 0x00


	//----- nvinfo : EIATTR_KPARAM_INFO
	.align		4
.L_2749:
        /*0048*/ 	.byte	0x04, 0x17
        /*004a*/ 	.short	(.L_2751 - .L_2750)
.L_2750:
        /*004c*/ 	.word	0x00000000
        /*0050*/ 	.short	0x0002
        /*0052*/ 	.short	0x0010
        /*0054*/ 	.byte	0x00, 0xf0, 0x21, 0x00


	//----- nvinfo : EIATTR_KPARAM_INFO
	.align		4
.L_2751:
        /*0058*/ 	.byte	0x04, 0x17
        /*005a*/ 	.short	(.L_2753 - .L_2752)
.L_2752:
        /*005c*/ 	.word	0x00000000
        /*0060*/ 	.short	0x0001
        /*0062*/ 	.short	0x0008
        /*0064*/ 	.byte	0x00, 0xf5, 0x21, 0x00


	//----- nvinfo : EIATTR_KPARAM_INFO
	.align		4
.L_2753:
        /*0068*/ 	.byte	0x04, 0x17
        /*006a*/ 	.short	(.L_2755 - .L_2754)
.L_2754:
        /*006c*/ 	.word	0x00000000
        /*0070*/ 	.short	0x0000
        /*0072*/ 	.short	0x0000
        /*0074*/ 	.byte	0x00, 0xf5, 0x21, 0x00


	//----- nvinfo : EIATTR_SPARSE_MMA_MASK
	.align		4
.L_2755:
        /*0078*/ 	.byte	0x03, 0x50
        /*007a*/ 	.short	0x0000


	//----- nvinfo : EIATTR_MAXREG_COUNT
	.align		4
        /*007c*/ 	.byte	0x03, 0x1b
        /*007e*/ 	.short	0x00ff


	//----- nvinfo : EIATTR_MERCURY_ISA_VERSION
	.align		4
        /*0080*/ 	.byte	0x03, 0x5f
        /*0082*/ 	.short	0x0101


	//----- nvinfo : EIATTR_VRC_CTA_INIT_COUNT
	.align		4
        /*0084*/ 	.byte	0x02, 0x4a
	.zero		1
	.zero		1


	//----- nvinfo : EIATTR_EXIT_INSTR_OFFSETS
	.align		4
        /*0088*/ 	.byte	0x04, 0x1c
        /*008a*/ 	.short	(.L_2757 - .L_2756)


	//   ....[0]....
.L_2756:
        /*008c*/ 	.word	0x00000080


	//   ....[1]....
        /*0090*/ 	.word	0x00001250


	//----- nvinfo : EIATTR_CRS_STACK_SIZE
	.align		4
.L_2757:
        /*0094*/ 	.byte	0x04, 0x1e
        /*0096*/ 	.short	(.L_2759 - .L_2758)
.L_2758:
        /*0098*/ 	.word	0x00000000


	//----- nvinfo : EIATTR_CBANK_PARAM_SIZE
	.align		4
.L_2759:
        /*009c*/ 	.byte	0x03, 0x19
        /*009e*/ 	.short	0x0031


	//----- nvinfo : EIATTR_PARAM_CBANK
	.align		4
        /*00a0*/ 	.byte	0x04, 0x0a
        /*00a2*/ 	.short	(.L_2761 - .L_2760)
	.align		4
.L_2760:
        /*00a4*/ 	.word	index@(.nv.constant0._ZN2at6native55_GLOBAL__N__0955718d_22_SparseCsrTensorMath_cu_868dd54534reduce_sparse_csr_dim0_cuda_kernelIalNS1_14ReductionMulOpIaEElEEvPT2_PKT0_lPKT_S9_lT1_)
        /*00a8*/ 	.short	0x0380
        /*00aa*/ 	.short	0x0031


	//----- nvinfo : EIATTR_SW_WAR
	.align		4
.L_2761:
        /*00ac*/ 	.byte	0x04, 0x36
        /*00ae*/ 	.short	(.L_2763 - .L_2762)
.L_2762:
        /*00b0*/ 	.word	0x00000008
.L_2763:


//--------------------- .nv.info._ZN2at6native55_GLOBAL__N__0955718d_22_SparseCsrTensorMath_cu_868dd54534reduce_sparse_csr_dim0_cuda_kernelIaiNS1_14ReductionMulOpIaEElEEvPT2_PKT0_lPKT_S9_lT1_ --------------------------
	.section	.nv.info._ZN2at6native55_GLOBAL__N__0955718d_22_SparseCsrTensorMath_cu_868dd54534reduce_sparse_csr_dim0_cuda_kernelIaiNS1_14ReductionMulOpIaEElEEvPT2_PKT0_lPKT_S9_lT1_,"",@"SHT_CUDA_INFO"
	.sectionflags	@""
	.align	4


	//----- nvinfo : EIATTR_CUDA_API_VERSION
	.align		4
        /*0000*/ 	.byte	0x04, 0x37
        /*0002*/ 	.short	(.L_2765 - .L_2764)
.L_2764:
        /*0004*/ 	.word	0x00000082


	//----- nvinfo : EIATTR_KPARAM_INFO
	.align		4
.L_2765:
        /*0008*/ 	.byte	0x04, 0x17
        /*000a*/ 	.short	(.L_2767 - .L_2766)
.L_2766:
        /*000c*/ 	.word	0x00000000
        /*0010*/ 	.short	0x0006
        /*0012*/ 	.short	0x0030
        /*0014*/ 	.byte	0x00, 0xf0, 0x05, 0x00


	//----- nvinfo : EIATTR_KPARAM_INFO
	.align		4
.L_2767:
        /*0018*/ 	.byte	0x04, 0x17
        /*001a*/ 	.short	(.L_2769 - .L_2768)
.L_2768:
        /*001c*/ 	.word	0x00000000
        /*0020*/ 	.short	0x0005
        /*0022*/ 	.short	0x0028
        /*0024*/ 	.byte	0x00, 0xf0, 0x21, 0x00


	//----- nvinfo : EIATTR_KPARAM_INFO
	.align		4
.L_2769:
        /*0028*/ 	.byte	0x04, 0x17
        /*002a*/ 	.short	(.L_2771 - .L_2770)
.L_2770:
        /*002c*/ 	.word	0x00000000
        /*0030*/ 	.short	0x0004
        /*0032*/ 	.short	0x0020
        /*0034*/ 	.byte	0x00, 0xf5, 0x21, 0x00


	//----- nvinfo : EIATTR_KPARAM_INFO
	.align		4
.L_2771:
        /*0038*/ 	.byte	0x04, 0x17
        /*003a*/ 	.short	(.L_2773 - .L_2772)
.L_2772:
        /*003c*/ 	.word	0x00000000
        /*0040*/ 	.short	0x0003
        /*0042*/ 	.short	0x0018
        /*0044*/ 	.byte	0x00, 0xf5, 0x21, 0x00


	//----- nvinfo : EIATTR_KPARAM_INFO
	.align		4
.L_2773:
        /*0048*/ 	.byte	0x04, 0x17
        /*004a*/ 	.short	(.L_2775 - .L_2774)
.L_2774:
        /*004c*/ 	.word	0x00000000
        /*0050*/ 	.short	0x0002
        /*0052*/ 	.short	0x0010
        /*0054*/ 	.byte	0x00, 0xf0, 0x21, 0x00


	//----- nvinfo : EIATTR_KPARAM_INFO
	.align		4
.L_2775:
        /*0058*/ 	.byte	0x04, 0x17
        /*005a*/ 	.short	(.L_2777 - .L_2776)
.L_2776:
        /*005c*/ 	.word	0x00000000
        /*0060*/ 	.short	0x0001
        /*0062*/ 	.short	0x0008
        /*0064*/ 	.byte	0x00, 0xf5, 0x21, 0x00


	//----- nvinfo : EIATTR_KPARAM_INFO
	.align		4
.L_2777:
        /*0068*/ 	.byte	0x04, 0x17
        /*006a*/ 	.short	(.L_2779 - .L_2778)
.L_2778:
        /*006c*/ 	.word	0x00000000
        /*0070*/ 	.short	0x0000
        /*0072*/ 	.short	0x0000
        /*0074*/ 	.byte	0x00, 0xf5, 0x21, 0x00


	//----- nvinfo : EIATTR_SPARSE_MMA_MASK
	.align		4
.L_2779:
        /*0078*/ 	.byte	0x03, 0x50
        /*007a*/ 	.short	0x0000


	//----- nvinfo : EIATTR_MAXREG_COUNT
	.align		4
        /*007c*/ 	.byte	0x03, 0x1b
        /*007e*/ 	.short	0x00ff


	//----- nvinfo : EIATTR_MERCURY_ISA_VERSION
	.align		4
        /*0080*/ 	.byte	0x03, 0x5f
        /*0082*/ 	.short	0x0101


	//----- nvinfo : EIATTR_VRC_CTA_INIT_COUNT
	.align		4
        /*0084*/ 	.byte	0x02, 0x4a
	.zero		1
	.zero		1


	//----- nvinfo : EIATTR_EXIT_INSTR_OFFSETS
	.align		4
        /*0088*/ 	.byte	0x04, 0x1c
        /*008a*/ 	.short	(.L_2781 - .L_2780)


	//   ....[0]....
.L_2780:
        /*008c*/ 	.word	0x00000080


	//   ....[1]....
        /*0090*/ 	.word	0x00001130


	//----- nvinfo : EIATTR_CRS_STACK_SIZE
	.align		4
.L_2781:
        /*0094*/ 	.byte	0x04, 0x1e
        /*0096*/ 	.short	(.L_2783 - .L_2782)
.L_2782:
        /*0098*/ 	.word	0x00000000


	//----- nvinfo : EIATTR_CBANK_PARAM_SIZE
	.align		4
.L_2783:
        /*009c*/ 	.byte	0x03, 0x19
        /*009e*/ 	.short	0x0031


	//----- nvinfo : EIATTR_PARAM_CBANK
	.align		4
        /*00a0*/ 	.byte	0x04, 0x0a
        /*00a2*/ 	.short	(.L_2785 - .L_2784)
	.align		4
.L_2784:
        /*00a4*/ 	.word	index@(.nv.constant0._ZN2at6native55_GLOBAL__N__0955718d_22_SparseCsrTensorMath_cu_868dd54534reduce_sparse_csr_dim0_cuda_kernelIaiNS1_14ReductionMulOpIaEElEEvPT2_PKT0_lPKT_S9_lT1_)
        /*00a8*/ 	.short	0x0380
        /*00aa*/ 	.short	0x0031


	//----- nvinfo : EIATTR_SW_WAR
	.align		4
.L_2785:
        /*00ac*/ 	.byte	0x04, 0x36
        /*00ae*/ 	.short	(.L_2787 - .L_2786)
.L_2786:
        /*00b0*/ 	.word	0x00000008
.L_2787:


//--------------------- .nv.info._ZN2at6native55_GLOBAL__N__0955718d_22_SparseCsrTensorMath_cu_868dd54534reduce_sparse_csr_dim1_cuda_kernelIhlNS1_14ReductionMulOpIhEElEEvPT2_PKT_PKT0_SC_lT1_ --------------------------
	.section	.nv.info._ZN2at6native55_GLOBAL__N__0955718d_22_SparseCsrTensorMath_cu_868dd54534reduce_sparse_csr_dim1_cuda_kernelIhlNS1_14ReductionMulOpIhEElEEvPT2_PKT_PKT0_SC_lT1_,"",@"SHT_CUDA_INFO"
	.sectionflags	@""
	.align	4


	//----- nvinfo : EIATTR_CUDA_API_VERSION
	.align		4
        /*0000*/ 	.byte	0x04, 0x37
        /*0002*/ 	.short	(.L_2789 - .L_2788)
.L_2788:
        /*0004*/ 	.word	0x00000082


	//----- nvinfo : EIATTR_KPARAM_INFO
	.align		4
.L_2789:
        /*0008*/ 	.byte	0x04, 0x17
        /*000a*/ 	.short	(.L_2791 - .L_2790)
.L_2790:
        /*000c*/ 	.word	0x00000000
        /*0010*/ 	.short	0x0005
        /*0012*/ 	.short	0x0028
        /*0014*/ 	.byte	0x00, 0xf0, 0x05, 0x00


	//----- nvinfo : EIATTR_KPARAM_INFO
	.align		4
.L_2791:
        /*0018*/ 	.byte	0x04, 0x17
        /*001a*/ 	.short	(.L_2793 - .L_2792)
.L_2792:
        /*001c*/ 	.word	0x00000000
        /*0020*/ 	.short	0x0004
        /*0022*/ 	.short	0x0020
        /*0024*/ 	.byte	0x00, 0xf0, 0x21, 0x00


	//----- nvinfo : EIATTR_KPARAM_INFO
	.align		4
.L_2793:
        /*0028*/ 	.byte	0x04, 0x17
        /*002a*/ 	.short	(.L_2795 - .L_2794)
.L_2794:
        /*002c*/ 	.word	0x00000000
        /*0030*/ 	.short	0x0003
        /*0032*/ 	.short	0x0018
        /*0034*/ 	.byte	0x00, 0xf5, 0x21, 0x00


	//----- nvinfo : EIATTR_KPARAM_INFO
	.align		4
.L_2795:
        /*0038*/ 	.byte	0x04, 0x17
        /*003a*/ 	.short	(.L_2797 - .L_2796)
.L_2796:
        /*003c*/ 	.word	0x00000000
        /*0040*/ 	.short	0x0002
        /*0042*/ 	.short	0x0010
        /*0044*/ 	.byte	0x00, 0xf5, 0x21, 0x00


	//----- nvinfo : EIATTR_KPARAM_INFO
	.align		4
.L_2797:
        /*0048*/ 	.byte	0x04, 0x17
        /*004a*/ 	.short	(.L_2799 - .L_2798)
.L_2798:
        /*004c*/ 	.word	0x00000000
        /*0050*/ 	.short	0x0001
        /*0052*/ 	.short	0x0008
        /*0054*/ 	.byte	0x00, 0xf5, 0x21, 0x00


	//----- nvinfo : EIATTR_KPARAM_INFO
	.align		4
.L_2799:
        /*0058*/ 	.byte	0x04, 0x17
        /*005a*/ 	.short	(.L_2801 - .L_2800)
.L_2800:
        /*005c*/ 	.word	0x00000000
        /*0060*/ 	.short	0x0000
        /*0062*/ 	.short	0x0000
        /*0064*/ 	.byte	0x00, 0xf5, 0x21, 0x00


	//----- nvinfo : EIATTR_SPARSE_MMA_MASK
	.align		4
.L_2801:
        /*0068*/ 	.byte	0x03, 0x50
        /*006a*/ 	.short	0x0000


	//----- nvinfo : EIATTR_MAXREG_COUNT
	.align		4
        /*006c*/ 	.byte	0x03, 0x1b
        /*006e*/ 	.short	0x00ff


	//----- nvinfo : EIATTR_MERCURY_ISA_VERSION
	.align		4
        /*0070*/ 	.byte	0x03, 0x5f
        /*0072*/ 	.short	0x0101


	//----- nvinfo : EIATTR_VRC_CTA_INIT_COUNT
	.align		4
        /*0074*/ 	.byte	0x02, 0x4a
	.zero		1
	.zero		1


	//----- nvinfo : EIATTR_EXIT_INSTR_OFFSETS
	.align		4
        /*0078*/ 	.byte	0x04, 0x1c
        /*007a*/ 	.short	(.L_2803 - .L_2802)


	//   ....[0]....
.L_2802:
        /*007c*/ 	.word	0x00000080


	//   ....[1]....
        /*0080*/ 	.word	0x00000130


	//   ....[2]....
        /*0084*/ 	.word	0x00000c40


	//----- nvinfo : EIATTR_CRS_STACK_SIZE
	.align		4
.L_2803:
        /*0088*/ 	.byte	0x04, 0x1e
        /*008a*/ 	.short	(.L_2805 - .L_2804)
.L_2804:
        /*008c*/ 	.word	0x00000000


	//----- nvinfo : EIATTR_CBANK_PARAM_SIZE
	.align		4
.L_2805:
        /*0090*/ 	.byte	0x03, 0x19
        /*0092*/ 	.short	0x0029


	//----- nvinfo : EIATTR_PARAM_CBANK
	.align		4
        /*0094*/ 	.byte	0x04, 0x0a
        /*0096*/ 	.short	(.L_2807 - .L_2806)
	.align		4
.L_2806:
        /*0098*/ 	.word	index@(.nv.constant0._ZN2at6native55_GLOBAL__N__0955718d_22_SparseCsrTensorMath_cu_868dd54534reduce_sparse_csr_dim1_cuda_kernelIhlNS1_14ReductionMulOpIhEElEEvPT2_PKT_PKT0_SC_lT1_)
        /*009c*/ 	.short	0x0380
        /*009e*/ 	.short	0x0029


	//----- nvinfo : EIATTR_SW_WAR
	.align		4
.L_2807:
        /*00a0*/ 	.byte	0x04, 0x36
        /*00a2*/ 	.short	(.L_2809 - .L_2808)
.L_2808:
        /*00a4*/ 	.word	0x00000008
.L_2809:


//--------------------- .nv.info._ZN2at6native55_GLOBAL__N__0955718d_22_SparseCsrTensorMath_cu_868dd54534reduce_sparse_csr_dim1_cuda_kernelIhiNS1_14ReductionMulOpIhEElEEvPT2_PKT_PKT0_SC_lT1_ --------------------------
	.section	.nv.info._ZN2at6native55_GLOBAL__N__0955718d_22_SparseCsrTensorMath_cu_868dd54534reduce_sparse_csr_dim1_cuda_kernelIhiNS1_14ReductionMulOpIhEElEEvPT2_PKT_PKT0_SC_lT1_,"",@"SHT_CUDA_INFO"
	.sectionflags	@""
	.align	4


	//----- nvinfo : EIATTR_CUDA_API_VERSION
	.align		4
        /*0000*/ 	.byte	0x04, 0x37
        /*0002*/ 	.short	(.L_2811 - .L_2810)
.L_2810:
        /*0004*/ 	.word	0x00000082


	//----- nvinfo : EIATTR_KPARAM_INFO
	.align		4
.L_2811:
        /*0008*/ 	.byte	0x04, 0x17
        /*000a*/ 	.short	(.L_2813 - .L_2812)
.L_2812:
        /*000c*/ 	.word	0x00000000
        /*0010*/ 	.short	0x0005
        /*0012*/ 	.short	0x0028
        /*0014*/ 	.byte	0x00, 0xf0, 0x05, 0x00


	//----- nvinfo : EIATTR_KPARAM_INFO
	.align		4
.L_2813:
        /*0018*/ 	.byte	0x04, 0x17
        /*001a*/ 	.short	(.L_2815 - .L_2814)
.L_2814:
        /*001c*/ 	.word	0x00000000
        /*0020*/ 	.short	0x0004
        /*0022*/ 	.short	0x0020
        /*0024*/ 	.byte	0x00, 0xf0, 0x21, 0x00


	//----- nvinfo : EIATTR_KPARAM_INFO
	.align		4
.L_2815:
        /*0028*/ 	.byte	0x04, 0x17
        /*002a*/ 	.short	(.L_2817 - .L_2816)
.L_2816:
        /*002c*/ 	.word	0x00000000
        /*0030*/ 	.short	0x0003
        /*0032*/ 	.short	0x0018
        /*0034*/ 	.byte	0x00, 0xf5, 0x21, 0x00


	//----- nvinfo : EIATTR_KPARAM_INFO
	.align		4
.L_2817:
        /*0038*/ 	.byte	0x04, 0x17
        /*003a*/ 	.short	(.L_2819 - .L_2818)
.L_2818:
        /*003c*/ 	.word	0x00000000
        /*0040*/ 	.short	0x0002
        /*0042*/ 	.short	0x0010
        /*0044*/ 	.byte	0x00, 0xf5, 0x21, 0x00


	//----- nvinfo : EIATTR_KPARAM_INFO
	.align		4
.L_2819:
        /*0048*/ 	.byte	0x04, 0x17
        /*004a*/ 	.short	(.L_2821 - .L_2820)
.L_2820:
        /*004c*/ 	.word	0x00000000
        /*0050*/ 	.short	0x0001
        /*0052*/ 	.short	0x0008
        /*0054*/ 	.byte	0x00, 0xf5, 0x21, 0x00


	//----- nvinfo : EIATTR_KPARAM_INFO
	.align		4
.L_2821:
        /*0058*/ 	.byte	0x04, 0x17
        /*005a*/ 	.short	(.L_2823 - .L_2822)
.L_2822:
        /*005c*/ 	.word	0x00000000
        /*0060*/ 	.short	0x0000
        /*0062*/ 	.short	0x0000
        /*0064*/ 	.byte	0x00, 0xf5, 0x21, 0x00


	//----- nvinfo : EIATTR_SPARSE_MMA_MASK
	.align		4
.L_2823:
        /*0068*/ 	.byte	0x03, 0x50
        /*006a*/ 	.short	0x0000


	//----- nvinfo : EIATTR_MAXREG_COUNT
	.align		4
        /*006c*/ 	.byte	0x03, 0x1b
        /*006e*/ 	.short	0x00ff


	//----- nvinfo : EIATTR_MERCURY_ISA_VERSION
	.align		4
        /*0070*/ 	.byte	0x03, 0x5f
        /*0072*/ 	.short	0x0101


	//----- nvinfo : EIATTR_VRC_CTA_INIT_COUNT
	.align		4
        /*0074*/ 	.byte	0x02, 0x4a
	.zero		1
	.zero		1


	//----- nvinfo : EIATTR_EXIT_INSTR_OFFSETS
	.align		4
        /*0078*/ 	.byte	0x04, 0x1c
        /*007a*/ 	.short	(.L_2825 - .L_2824)


	//   ....[0]....
.L_2824:
        /*007c*/ 	.word	0x00000080


	//   ....[1]....
        /*0080*/ 	.word	0x00000120


	//   ....[2]....
        /*0084*/ 	.word	0x00000b20


	//----- nvinfo : EIATTR_CRS_STACK_SIZE
	.align		4
.L_2825:
        /*0088*/ 	.byte	0x04, 0x1e
        /*008a*/ 	.short	(.L_2827 - .L_2826)
.L_2826:
        /*008c*/ 	.word	0x00000000


	//----- nvinfo : EIATTR_CBANK_PARAM_SIZE
	.align		4
.L_2827:
        /*0090*/ 	.byte	0x03, 0x19
        /*0092*/ 	.short	0x0029


	//----- nvinfo : EIATTR_PARAM_CBANK
	.align		4
        /*0094*/ 	.byte	0x04, 0x0a
        /*0096*/ 	.short	(.L_2829 - .L_2828)
	.align		4
.L_2828:
        /*0098*/ 	.word	index@(.nv.constant0._ZN2at6native55_GLOBAL__N__0955718d_22_SparseCsrTensorMath_cu_868dd54534reduce_sparse_csr_dim1_cuda_kernelIhiNS1_14ReductionMulOpIhEElEEvPT2_PKT_PKT0_SC_lT1_)
        /*009c*/ 	.short	0x0380
        /*009e*/ 	.short	0x0029


	//----- nvinfo : EIATTR_SW_WAR
	.align		4
.L_2829:
        /*00a0*/ 	.byte	0x04, 0x36
        /*00a2*/ 	.short	(.L_2831 - .L_2830)
.L_2830:
        /*00a4*/ 	.word	0x00000008
.L_2831:


//--------------------- .nv.info._ZN2at6native55_GLOBAL__N__0955718d_22_SparseCsrTensorMath_cu_868dd54534reduce_sparse_csr_dim0_cuda_kernelIhlNS1_14ReductionMulOpIhEElEEvPT2_PKT0_lPKT_S9_lT1_ --------------------------
	.section	.nv.info._ZN2at6native55_GLOBAL__N__0955718d_22_SparseCsrTensorMath_cu_868dd54534reduce_sparse_csr_dim0_cuda_kernelIhlNS1_14ReductionMulOpIhEElEEvPT2_PKT0_lPKT_S9_lT1_,"",@"SHT_CUDA_INFO"
	.sectionflags	@""
	.align	4


	//----- nvinfo : EIATTR_CUDA_API_VERSION
	.align		4
        /*0000*/ 	.byte	0x04, 0x37
        /*0002*/ 	.short	(.L_2833 - .L_2832)
.L_2832:
        /*0004*/ 	.word	0x00000082


	//----- nvinfo : EIATTR_KPARAM_INFO
	.align		4
.L_2833:
        /*0008*/ 	.byte	0x04, 0x17
        /*000a*/ 	.short	(.L_2835 - .L_2834)
.L_2834:
        /*000c*/ 	.word	0x00000000
        /*0010*/ 	.short	0x0006
        /*0012*/ 	.short	0x0030
        /*0014*/ 	.byte	0x00, 0xf0, 0x05, 0x00


	//----- nvinfo : EIATTR_KPARAM_INFO
	.align		4
.L_2835:
        /*0018*/ 	.byte	0x04, 0x17
        /*001a*/ 	.short	(.L_2837 - .L_2836)
.L_2836:
        /*001c*/ 	.word	0x00000000
        /*0020*/ 	.short	0x0005
        /*0022*/ 	.short	0x0028
        /*0024*/ 	.byte	0x00, 0xf0, 0x21, 0x00


	//----- nvinfo : EIATTR_KPARAM_INFO
	.align		4
.L_2837:
        /*0028*/ 	.byte	0x04, 0x17
        /*002a*/ 	.short	(.L_2839 - .L_2838)
.L_2838:
        /*002c*/ 	.word	0x00000000
        /*0030*/ 	.short	0x0004
        /*0032*/ 	.short	0x0020
        /*0034*/ 	.byte	0x00, 0xf5, 0x21, 0x00


	//----- nvinfo : EIATTR_KPARAM_INFO
	.align		4
.L_2839:
        /*0038*/ 	.byte	0x04, 0x17
        /*003a*/ 	.short	(.L_2841 - .L_2840)
.L_2840:
        /*003c*/ 	.word	0x00000000
        /*0040*/ 	.short	0x0003
        /*0042*/ 	.short	0x0018
        /*0044*/ 	.byte	0x00, 0xf5, 0x21, 0x00


	//----- nvinfo : EIATTR_KPARAM_INFO
	.align		4
.L_2841:
        /*0048*/ 	.byte	0x04, 0x17
        /*004a*/ 	.short	(.L_2843 - .L_2842)
.L_2842:
        /*004c*/ 	.word	0x00000000
        /*0050*/ 	.short	0x0002
        /*0052*/ 	.short	0x0010
        /*0054*/ 	.byte	0x00, 0xf0, 0x21, 0x00


	//----- nvinfo : EIATTR_KPARAM_INFO
	.align		4
.L_2843:
        /*0058*/ 	.byte	0x04, 0x17
        /*005a*/ 	.short	(.L_2845 - .L_2844)
.L_2844:
        /*005c*/ 	.word	0x00000000
        /*0060*/ 	.short	0x0001
        /*0062*/ 	.short	0x0008
        /*0064*/ 	.byte	0x00, 0xf5, 0x21, 0x00


	//----- nvinfo : EIATTR_KPARAM_INFO
	.align		4
.L_2845:
        /*0068*/ 	.byte	0x04, 0x17
        /*006a*/ 	.short	(.L_2847 - .L_2846)
.L_2846:
        /*006c*/ 	.word	0x00000000
        /*0070*/ 	.short	0x0000
        /*0072*/ 	.short	0x0000
        /*0074*/ 	.byte	0x00, 0xf5, 0x21, 0x00


	//----- nvinfo : EIATTR_SPARSE_MMA_MASK
	.align		4
.L_2847:
        /*0078*/ 	.byte	0x03, 0x50
        /*007a*/ 	.short	0x0000


	//----- nvinfo : EIATTR_MAXREG_COUNT
	.align		4
        /*007c*/ 	.byte	0x03, 0x1b
        /*007e*/ 	.short	0x00ff


	//----- nvinfo : EIATTR_MERCURY_ISA_VERSION
	.align		4
        /*0080*/ 	.byte	0x03, 0x5f
        /*0082*/ 	.short	0x0101


	//----- nvinfo : EIATTR_VRC_CTA_INIT_COUNT
	.align		4
        /*0084*/ 	.byte	0x02, 0x4a
	.zero		1
	.zero		1


	//----- nvinfo : EIATTR_EXIT_INSTR_OFFSETS
	.align		4
        /*0088*/ 	.byte	0x04, 0x1c
        /*008a*/ 	.short	(.L_2849 - .L_2848)


	//   ....[0]....
.L_2848:
        /*008c*/ 	.word	0x00000080


	//   ....[1]....
        /*0090*/ 	.word	0x00000dc0


	//----- nvinfo : EIATTR_CRS_STACK_SIZE
	.align		4
.L_2849:
        /*0094*/ 	.byte	0x04, 0x1e
        /*0096*/ 	.short	(.L_2851 - .L_2850)
.L_2850:
        /*0098*/ 	.word	0x00000000


	//----- nvinfo : EIATTR_CBANK_PARAM_SIZE
	.align		4
.L_2851:
        /*009c*/ 	.byte	0x03, 0x19
        /*009e*/ 	.short	0x0031


	//----- nvinfo : EIATTR_PARAM_CBANK
	.align		4
        /*00a0*/ 	.byte	0x04, 0x0a
        /*00a2*/ 	.short	(.L_2853 - .L_2852)
	.align		4
.L_2852:
        /*00a4*/ 	.word	index@(.nv.constant0._ZN2at6native55_GLOBAL__N__0955718d_22_SparseCsrTensorMath_cu_868dd54534reduce_sparse_csr_dim0_cuda_kernelIhlNS1_14ReductionMulOpIhEElEEvPT2_PKT0_lPKT_S9_lT1_)
        /*00a8*/ 	.short	0x0380
        /*00aa*/ 	.short	0x0031


	//----- nvinfo : EIATTR_SW_WAR
	.align		4
.L_2853:
        /*00ac*/ 	.byte	0x04, 0x36
        /*00ae*/ 	.short	(.L_2855 - .L_2854)
.L_2854:
        /*00b0*/ 	.word	0x00000008
.L_2855:


//--------------------- .nv.info._ZN2at6native55_GLOBAL__N__0955718d_22_SparseCsrTensorMath_cu_868dd54534reduce_sparse_csr_dim0_cuda_kernelIhiNS1_14ReductionMulOpIhEElEEvPT2_PKT0_lPKT_S9_lT1_ --------------------------
	.section	.nv.info._ZN2at6native55_GLOBAL__N__0955718d_22_SparseCsrTensorMath_cu_868dd54534reduce_sparse_csr_dim0_cuda_kernelIhiNS1_14ReductionMulOpIhEElEEvPT2_PKT0_lPKT_S9_lT1_,"",@"SHT_CUDA_INFO"
	.sectionflags	@""
	.align	4


	//----- nvinfo : EIATTR_CUDA_API_VERSION
	.align		4
        /*0000*/ 	.byte	0x04, 0x37
        /*0002*/ 	.short	(.L_2857 - .L_2856)
.L_2856:
        /*0004*/ 	.word	0x00000082


	//----- nvinfo : EIATTR_KPARAM_INFO
	.align		4
.L_2857:
        /*0008*/ 	.byte	0x04, 0x17
        /*000a*/ 	.short	(.L_2859 - .L_2858)
.L_2858:
        /*000c*/ 	.word	0x00000000
        /*0010*/ 	.short	0x0006
        /*0012*/ 	.short	0x0030
        /*0014*/ 	.byte	0x00, 0xf0, 0x05, 0x00


	//----- nvinfo : EIATTR_KPARAM_INFO
	.align		4
.L_2859:
        /*0018*/ 	.byte	0x04, 0x17
        /*001a*/ 	.short	(.L_2861 - .L_2860)
.L_2860:
        /*001c*/ 	.word	0x00000000
        /*0020*/ 	.short	0x0005
        /*0022*/ 	.short	0x0028
        /*0024*/ 	.byte	0x00, 0xf0, 0x21, 0x00


	//----- nvinfo : EIATTR_KPARAM_INFO
	.align		4
.L_2861:
        /*0028*/ 	.byte	0x04, 0x17
        /*002a*/ 	.short	(.L_2863 - .L_2862)
.L_2862:
        /*002c*/ 	.word	0x00000000
        /*0030*/ 	.short	0x0004
        /*0032*/ 	.short	0x0020
        /*0034*/ 	.byte	0x00, 0xf5, 0x21, 0x00


	//----- nvinfo : EIATTR_KPARAM_INFO
	.align		4
.L_2863:
        /*0038*/ 	.byte	0x04, 0x17
        /*003a*/ 	.short	(.L_2865 - .L_2864)
.L_2864:
        /*003c*/ 	.word	0x00000000
        /*0040*/ 	.short	0x0003
        /*0042*/ 	.short	0x0018
        /*0044*/ 	.byte	0x00, 0xf5, 0x21, 0x00


	//----- nvinfo : EIATTR_KPARAM_INFO
	.align		4
.L_2865:
        /*0048*/ 	.byte	0x04, 0x17
        /*004a*/ 	.short	(.L_2867 - .L_2866)
.L_2866:
        /*004c*/ 	.word	0x00000000
        /*0050*/ 	.short	0x0002
        /*0052*/ 	.short	0x0010
        /*0054*/ 	.byte	0x00, 0xf0, 0x21, 0x00


	//----- nvinfo : EIATTR_KPARAM_INFO
	.align		4
.L_2867:
        /*0058*/ 	.byte	0x04, 0x17
        /*005a*/ 	.short	(.L_2869 - .L_2868)
.L_2868:
        /*005c*/ 	.word	0x00000000
        /*0060*/ 	.short	0x0001
        /*0062*/ 	.short	0x0008
        /*0064*/ 	.byte	0x00, 0xf5, 0x21, 0x00


	//----- nvinfo : EIATTR_KPARAM_INFO
	.align		4
.L_2869:
        /*0068*/ 	.byte	0x04, 0x17
        /*006a*/ 	.short	(.L_2871 - .L_2870)
.L_2870:
        /*006c*/ 	.word	0x00000000
        /*0070*/ 	.short	0x0000
        /*0072*/ 	.short	0x0000
        /*0074*/ 	.byte	0x00, 0xf5, 0x21, 0x00


	//----- nvinfo : EIATTR_SPARSE_MMA_MASK
	.align		4
.L_2871:
        /*0078*/ 	.byte	0x03, 0x50
        /*007a*/ 	.short	0x0000


	//----- nvinfo : EIATTR_MAXREG_COUNT
	.align		4
        /*007c*/ 	.byte	0x03, 0x1b
        /*007e*/ 	.short	0x00ff


	//----- nvinfo : EIATTR_MERCURY_ISA_VERSION
	.align		4
        /*0080*/ 	.byte	0x03, 0x5f
        /*0082*/ 	.short	0x0101


	//----- nvinfo : EIATTR_VRC_CTA_INIT_COUNT
	.align		4
        /*0084*/ 	.byte	0x02, 0x4a
	.zero		1
	.zero		1


	//----- nvinfo : EIATTR_EXIT_INSTR_OFFSETS
	.align		4
        /*0088*/ 	.byte	0x04, 0x1c
        /*008a*/ 	.short	(.L_2873 - .L_2872)


	//   ....[0]....
.L_2872:
        /*008c*/ 	.word	0x00000080


	//   ....[1]....
        /*0090*/ 	.word	0x00000ca0


	//----- nvinfo : EIATTR_CRS_STACK_SIZE
	.align		4
.L_2873:
        /*0094*/ 	.byte	0x04, 0x1e
        /*0096*/ 	.short	(.L_2875 - .L_2874)
.L_2874:
        /*0098*/ 	.word	0x00000000


	//----- nvinfo : EIATTR_CBANK_PARAM_SIZE
	.align		4
.L_2875:
        /*009c*/ 	.byte	0x03, 0x19
        /*009e*/ 	.short	0x0031


	//----- nvinfo : EIATTR_PARAM_CBANK
	.align		4
        /*00a0*/ 	.byte	0x04, 0x0a
        /*00a2*/ 	.short	(.L_2877 - .L_2876)
	.align		4
.L_2876:
        /*00a4*/ 	.word	index@(.nv.constant0._ZN2at6native55_GLOBAL__N__0955718d_22_SparseCsrTensorMath_cu_868dd54534reduce_sparse_csr_dim0_cuda_kernelIhiNS1_14ReductionMulOpIhEElEEvPT2_PKT0_lPKT_S9_lT1_)
        /*00a8*/ 	.short	0x0380
        /*00aa*/ 	.short	0x0031


	//----- nvinfo : EIATTR_SW_WAR
	.align		4
.L_2877:
        /*00ac*/ 	.byte	0x04, 0x36
        /*00ae*/ 	.short	(.L_2879 - .L_2878)
.L_2878:
        /*00b0*/ 	.word	0x00000008
.L_2879:


//--------------------- .nv.info._ZN2at6native55_GLOBAL__N__0955718d_22_SparseCsrTensorMath_cu_868dd54534reduce_sparse_csr_dim1_cuda_kernelIN3c108BFloat16ElNS1_14ReductionAddOpIfEEfEEvPT2_PKT_PKT0_SE_lT1_ --------------------------
	.section	.nv.info._ZN2at6native55_GLOBAL__N__0955718d_22_SparseCsrTensorMath_cu_868dd54534reduce_sparse_csr_dim1_cuda_kernelIN3c108BFloat16ElNS1_14ReductionAddOpIfEEfEEvPT2_PKT_PKT0_SE_lT1_,"",@"SHT_CUDA_INFO"
	.sectionflags	@""
	.align	4


	//----- nvinfo : EIATTR_CUDA_API_VERSION
	.align		4
        /*0000*/ 	.byte	0x04, 0x37
        /*0002*/ 	.short	(.L_2881 - .L_2880)
.L_2880:
        /*0004*/ 	.word	0x00000082


	//----- nvinfo : EIATTR_KPARAM_INFO
	.align		4
.L_2881:
        /*0008*/ 	.byte	0x04, 0x17
        /*000a*/ 	.short	(.L_2883 - .L_2882)
.L_2882:
        /*000c*/ 	.word	0x00000000
        /*0010*/ 	.short	0x0005
        /*0012*/ 	.short	0x0028
        /*0014*/ 	.byte	0x00, 0xf0, 0x05, 0x00


	//----- nvinfo : EIATTR_KPARAM_INFO
	.align		4
.L_2883:
        /*0018*/ 	.byte	0x04, 0x17
        /*001a*/ 	.short	(.L_2885 - .L_2884)
.L_2884:
        /*001c*/ 	.word	0x00000000
        /*0020*/ 	.short	0x0004
        /*0022*/ 	.short	0x0020
        /*0024*/ 	.byte	0x00, 0xf0, 0x21, 0x00


	//----- nvinfo : EIATTR_KPARAM_INFO
	.align		4
.L_2885:
        /*0028*/ 	.byte	0x04, 0x17
        /*002a*/ 	.short	(.L_2887 - .L_2886)
.L_2886:
        /*002c*/ 	.word	0x00000000
        /*0030*/ 	.short	0x0003
        /*0032*/ 	.short	0x0018
        /*0034*/ 	.byte	0x00, 0xf5, 0x21, 0x00


	//----- nvinfo : EIATTR_KPARAM_INFO
	.align		4
.L_2887:
        /*0038*/ 	.byte	0x04, 0x17
        /*003a*/ 	.short	(.L_2889 - .L_2888)
.L_2888:
        /*003c*/ 	.word	0x00000000
        /*0040*/ 	.short	0x0002
        /*0042*/ 	.short	0x0010
        /*0044*/ 	.byte	0x00, 0xf5, 0x21, 0x00


	//----- nvinfo : EIATTR_KPARAM_INFO
	.align		4
.L_2889:
        /*0048*/ 	.byte	0x04, 0x17
        /*004a*/ 	.short	(.L_2891 - .L_2890)
.L_2890:
        /*004c*/ 	.word	0x00000000
        /*0050*/ 	.short	0x0001
        /*0052*/ 	.short	0x0008
        /*0054*/ 	.byte	0x00, 0xf5, 0x21, 0x00


	//----- nvinfo : EIATTR_KPARAM_INFO
	.align		4
.L_2891:
        /*0058*/ 	.byte	0x04, 0x17
        /*005a*/ 	.short	(.L_2893 - .L_2892)
.L_2892:
        /*005c*/ 	.word	0x00000000
        /*0060*/ 	.short	0x0000
        /*0062*/ 	.short	0x0000
        /*0064*/ 	.byte	0x00, 0xf5, 0x21, 0x00


	//----- nvinfo : EIATTR_SPARSE_MMA_MASK
	.align		4
.L_2893:
        /*0068*/ 	.byte	0x03, 0x50
        /*006a*/ 	.short	0x0000


	//----- nvinfo : EIATTR_MAXREG_COUNT
	.align		4
        /*006c*/ 	.byte	0x03, 0x1b
        /*006e*/ 	.short	0x00ff


	//----- nvinfo : EIATTR_MERCURY_ISA_VERSION
	.align		4
        /*0070*/ 	.byte	0x03, 0x5f
        /*0072*/ 	.short	0x0101


	//----- nvinfo : EIATTR_VRC_CTA_INIT_COUNT
	.align		4
        /*0074*/ 	.byte	0x02, 0x4a
	.zero		1
	.zero		1


	//----- nvinfo : EIATTR_EXIT_INSTR_OFFSETS
	.align		4
        /*0078*/ 	.byte	0x04, 0x1c
        /*007a*/ 	.short	(.L_2895 - .L_2894)


	//   ....[0]....
.L_2894:
        /*007c*/ 	.word	0x00000080


	//   ....[1]....
        /*0080*/ 	.word	0x00000130


	//   ....[2]....
        /*0084*/ 	.word	0x00000be0


	//----- nvinfo : EIATTR_CRS_STACK_SIZE
	.align		4
.L_2895:
        /*0088*/ 	.byte	0x04, 0x1e
        /*008a*/ 	.short	(.L_2897 - .L_2896)
.L_2896:
        /*008c*/ 	.word	0x00000000


	//----- nvinfo : EIATTR_CBANK_PARAM_SIZE
	.align		4
.L_2897:
        /*0090*/ 	.byte	0x03, 0x19
        /*0092*/ 	.short	0x0029


	//----- nvinfo : EIATTR_PARAM_CBANK
	.align		4
        /*0094*/ 	.byte	0x04, 0x0a
        /*0096*/ 	.short	(.L_2899 - .L_2898)
	.align		4
.L_2898:
        /*0098*/ 	.word	index@(.nv.constant0._ZN2at6native55_GLOBAL__N__0955718d_22_SparseCsrTensorMath_cu_868dd54534reduce_sparse_csr_dim1_cuda_kernelIN3c108BFloat16ElNS1_14ReductionAddOpIfEEfEEvPT2_PKT_PKT0_SE_lT1_)
        /*009c*/ 	.short	0x0380
        /*009e*/ 	.short	0x0029


	//----- nvinfo : EIATTR_SW_WAR
	.align		4
.L_2899:
        /*00a0*/ 	.byte	0x04, 0x36
        /*00a2*/ 	.short	(.L_2901 - .L_2900)
.L_2900:
        /*00a4*/ 	.word	0x00000008
.L_2901:


//--------------------- .nv.info._ZN2at6native55_GLOBAL__N__0955718d_22_SparseCsrTensorMath_cu_868dd54534reduce_sparse_csr_dim1_cuda_kernelIN3c108BFloat16EiNS1_14ReductionAddOpIfEEfEEvPT2_PKT_PKT0_SE_lT1_ --------------------------
	.section	.nv.info._ZN2at6native55_GLOBAL__N__0955718d_22_SparseCsrTensorMath_cu_868dd54534reduce_sparse_csr_dim1_cuda_kernelIN3c108BFloat16EiNS1_14ReductionAddOpIfEEfEEvPT2_PKT_PKT0_SE_lT1_,"",@"SHT_CUDA_INFO"
	.sectionflags	@""
	.align	4


	//----- nvinfo : EIATTR_CUDA_API_VERSION
	.align		4
        /*0000*/ 	.byte	0x04, 0x37
        /*0002*/ 	.short	(.L_2903 - .L_2902)
.L_2902:
        /*0004*/ 	.word	0x00000082


	//----- nvinfo : EIATTR_KPARAM_INFO
	.align		4
.L_2903:
        /*0008*/ 	.byte	0x04, 0x17
        /*000a*/ 	.short	(.L_2905 - .L_2904)
.L_2904:
        /*000c*/ 	.word	0x00000000
        /*0010*/ 	.short	0x0005
        /*0012*/ 	.short	0x0028
        /*0014*/ 	.byte	0x00, 0xf0, 0x05, 0x00


	//----- nvinfo : EIATTR_KPARAM_INFO
	.align		4
.L_2905:
        /*0018*/ 	.byte	0x04, 0x17
        /*001a*/ 	.short	(.L_2907 - .L_2906)
.L_2906:
        /*001c*/ 	.word	0x00000000
        /*0020*/ 	.short	0x0004
        /*0022*/ 	.short	0x0020
        /*0024*/ 	.byte	0x00, 0xf0, 0x21, 0x00


	//----- nvinfo : EIATTR_KPARAM_INFO
	.align		4
.L_2907:
        /*0028*/ 	.byte	0x04, 0x17
        /*002a*/ 	.short	(.L_2909 - .L_2908)
.L_2908:
        /*002c*/ 	.word	0x00000000
        /*0030*/ 	.short	0x0003
        /*0032*/ 	.short	0x0018
        /*0034*/ 	.byte	0x00, 0xf5, 0x21, 0x00


	//----- nvinfo : EIATTR_KPARAM_INFO
	.align		4
.L_2909:
        /*0038*/ 	.byte	0x04, 0x17
        /*003a*/ 	.short	(.L_2911 - .L_2910)
.L_2910:
        /*003c*/ 	.word	0x00000000
        /*0040*/ 	.short	0x0002
        /*0042*/ 	.short	0x0010
        /*0044*/ 	.byte	0x00, 0xf5, 0x21, 0x00


	//----- nvinfo : EIATTR_KPARAM_INFO
	.align		4
.L_2911:
        /*0048*/ 	.byte	0x04, 0x17
        /*004a*/ 	.short	(.L_2913 - .L_2912)
.L_2912:
        /*004c*/ 	.word	0x00000000
        /*0050*/ 	.short	0x0001
        /*0052*/ 	.short	0x0008
        /*0054*/ 	.byte	0x00, 0xf5, 0x21, 0x00


	//----- nvinfo : EIATTR_KPARAM_INFO
	.align		4
.L_2913:
        /*0058*/ 	.byte	0x04, 0x17
        /*005a*/ 	.short	(.L_2915 - .L_2914)
.L_2914:
        /*005c*/ 	.word	0x00000000
        /*0060*/ 	.short	0x0000
        /*0062*/ 	.short	0x0000
        /*0064*/ 	.byte	0x00, 0xf5, 0x21, 0x00


	//----- nvinfo : EIATTR_SPARSE_MMA_MASK
	.align		4
.L_2915:
        /*0068*/ 	.byte	0x03, 0x50
        /*006a*/ 	.short	0x0000


	//----- nvinfo : EIATTR_MAXREG_COUNT
	.align		4
        /*006c*/ 	.byte	0x03, 0x1b
        /*006e*/ 	.short	0x00ff


	//----- nvinfo : EIATTR_MERCURY_ISA_VERSION
	.align		4
        /*0070*/ 	.byte	0x03, 0x5f
        /*0072*/ 	.short	0x0101


	//----- nvinfo : EIATTR_VRC_CTA_INIT_COUNT
	.align		4
        /*0074*/ 	.byte	0x02, 0x4a
	.zero		1
	.zero		1


	//----- nvinfo : EIATTR_EXIT_INSTR_OFFSETS
	.align		4
        /*0078*/ 	.byte	0x04, 0x1c
        /*007a*/ 	.short	(.L_2917 - .L_2916)


	//   ....[0]....
.L_2916:
        /*007c*/ 	.word	0x00000080


	//   ....[1]....
        /*0080*/ 	.word	0x00000120


	//   ....[2]....
        /*0084*/ 	.word	0x00000a60


	//----- nvinfo : EIATTR_CRS_STACK_SIZE
	.align		4
.L_2917:
        /*0088*/ 	.byte	0x04, 0x1e
        /*008a*/ 	.short	(.L_2919 - .L_2918)
.L_2918:
        /*008c*/ 	.word	0x00000000


	//----- nvinfo : EIATTR_CBANK_PARAM_SIZE
	.align		4
.L_2919:
        /*0090*/ 	.byte	0x03, 0x19
        /*0092*/ 	.short	0x0029


	//----- nvinfo : EIATTR_PARAM_CBANK
	.align		4
        /*0094*/ 	.byte	0x04, 0x0a
        /*0096*/ 	.short	(.L_2921 - .L_2920)
	.align		4
.L_2920:
        /*0098*/ 	.word	index@(.nv.constant0._ZN2at6native55_GLOBAL__N__0955718d_22_SparseCsrTensorMath_cu_868dd54534reduce_sparse_csr_dim1_cuda_kernelIN3c108BFloat16EiNS1_14ReductionAddOpIfEEfEEvPT2_PKT_PKT0_SE_lT1_)
        /*009c*/ 	.short	0x0380
        /*009e*/ 	.short	0x0029


	//----- nvinfo : EIATTR_SW_WAR
	.align		4
.L_2921:
        /*00a0*/ 	.byte	0x04, 0x36
        /*00a2*/ 	.short	(.L_2923 - .L_2922)
.L_2922:
        /*00a4*/ 	.word	0x00000008
.L_2923:


//--------------------- .nv.info._ZN2at6native55_GLOBAL__N__0955718d_22_SparseCsrTensorMath_cu_868dd54534reduce_sparse_csr_dim0_cuda_kernelIN3c108BFloat16ElNS1_14ReductionAddOpIfEEfEEvPT2_PKT0_lPKT_SB_lT1_ --------------------------
	.section	.nv.info._ZN2at6native55_GLOBAL__N__0955718d_22_SparseCsrTensorMath_cu_868dd54534reduce_sparse_csr_dim0_cuda_kernelIN3c108BFloat16ElNS1_14ReductionAddOpIfEEfEEvPT2_PKT0_lPKT_SB_lT1_,"",@"SHT_CUDA_INFO"
	.sectionflags	@""
	.align	4


	//----- nvinfo : EIATTR_CUDA_API_VERSION
	.align		4
        /*0000*/ 	.byte	0x04, 0x37
        /*0002*/ 	.short	(.L_2925 - .L_2924)
.L_2924:
        /*0004*/ 	.word	0x00000082


	//----- nvinfo : EIATTR_KPARAM_INFO
	.align		4
.L_2925:
        /*0008*/ 	.byte	0x04, 0x17
        /*000a*/ 	.short	(.L_2927 - .L_2926)
.L_2926:
        /*000c*/ 	.word	0x00000000
        /*0010*/ 	.short	0x0006
        /*0012*/ 	.short	0x0030
        /*0014*/ 	.byte	0x00, 0xf0, 0x05, 0x00


	//----- nvinfo : EIATTR_KPARAM_INFO
	.align		4
.L_2927:
        /*0018*/ 	.byte	0x04, 0x17
        /*001a*/ 	.short	(.L_2929 - .L_2928)
.L_2928:
        /*001c*/ 	.word	0x00000000
        /*0020*/ 	.short	0x0005
        /*0022*/ 	.short	0x0028
        /*0024*/ 	.byte	0x00, 0xf0, 0x21, 0x00


	//----- nvinfo : EIATTR_KPARAM_INFO
	.align		4
.L_2929:
        /*0028*/ 	.byte	0x04, 0x17
        /*002a*/ 	.short	(.L_2931 - .L_2930)
.L_2930:
        /*002c*/ 	.word	0x00000000
        /*0030*/ 	.short	0x0004
        /*0032*/ 	.short	0x0020
        /*0034*/ 	.byte	0x00, 0xf5, 0x21, 0x00


	//----- nvinfo : EIATTR_KPARAM_INFO
	.align		4
.L_2931:
        /*0038*/ 	.byte	0x04, 0x17
        /*003a*/ 	.short	(.L_2933 - .L_2932)
.L_2932:
        /*003c*/ 	.word	0x00000000
        /*0040*/ 	.short	0x0003
        /*0042*/ 	.short	0x0018
        /*0044*/ 	.byte	0x00, 0xf5, 0x21, 0x00


	//----- nvinfo : EIATTR_KPARAM_INFO
	.align		4
.L_2933:
        /*0048*/ 	.byte	0x04, 0x17
        /*004a*/ 	.short	(.L_2935 - .L_2934)
.L_2934:
        /*004c*/ 	.word	0x00000000
        /*0050*/ 	.short	0x0002
        /*0052*/ 	.short	0x0010
        /*0054*/ 	.byte	0x00, 0xf0, 0x21, 0x00


	//----- nvinfo : EIATTR_KPARAM_INFO
	.align		4
.L_2935:
        /*0058*/ 	.byte	0x04, 0x17
        /*005a*/ 	.short	(.L_2937 - .L_2936)
.L_2936:
        /*005c*/ 	.word	0x00000000
        /*0060*/ 	.short	0x0001
        /*0062*/ 	.short	0x0008
        /*0064*/ 	.byte	0x00, 0xf5, 0x21, 0x00


	//----- nvinfo : EIATTR_KPARAM_INFO
	.align		4
.L_2937:
        /*0068*/ 	.byte	0x04, 0x17
        /*006a*/ 	.short	(.L_2939 - .L_2938)
.L_2938:
        /*006c*/ 	.word	0x00000000
        /*0070*/ 	.short	0x0000
        /*0072*/ 	.short	0x0000
        /*0074*/ 	.byte	0x00, 0xf5, 0x21, 0x00


	//----- nvinfo : EIATTR_SPARSE_MMA_MASK
	.align		4
.L_2939:
        /*0078*/ 	.byte	0x03, 0x50
        /*007a*/ 	.short	0x0000


	//----- nvinfo : EIATTR_MAXREG_COUNT
	.align		4
        /*007c*/ 	.byte	0x03, 0x1b
        /*007e*/ 	.short	0x00ff


	//----- nvinfo : EIATTR_MERCURY_ISA_VERSION
	.align		4
        /*0080*/ 	.byte	0x03, 0x5f
        /*0082*/ 	.short	0x0101


	//----- nvinfo : EIATTR_VRC_CTA_INIT_COUNT
	.align		4
        /*0084*/ 	.byte	0x02, 0x4a
	.zero		1
	.zero		1


	//----- nvinfo : EIATTR_EXIT_INSTR_OFFSETS
	.align		4
        /*0088*/ 	.byte	0x04, 0x1c
        /*008a*/ 	.short	(.L_2941 - .L_2940)


	//   ....[0]....
.L_2940:
        /*008c*/ 	.word	0x00000080


	//   ....[1]....
        /*0090*/ 	.word	0x00001240


	//----- nvinfo : EIATTR_CBANK_PARAM_SIZE
	.align		4
.L_2941:
        /*0094*/ 	.byte	0x03, 0x19
        /*0096*/ 	.short	0x0031


	//----- nvinfo : EIATTR_PARAM_CBANK
	.align		4
        /*0098*/ 	.byte	0x04, 0x0a
        /*009a*/ 	.short	(.L_2943 - .L_2942)
	.align		4
.L_2942:
        /*009c*/ 	.word	index@(.nv.constant0._ZN2at6native55_GLOBAL__N__0955718d_22_SparseCsrTensorMath_cu_868dd54534reduce_sparse_csr_dim0_cuda_kernelIN3c108BFloat16ElNS1_14ReductionAddOpIfEEfEEvPT2_PKT0_lPKT_SB_lT1_)
        /*00a0*/ 	.short	0x0380
        /*00a2*/ 	.short	0x0031


	//----- nvinfo : EIATTR_SW_WAR
	.align		4
.L_2943:
        /*00a4*/ 	.byte	0x04, 0x36
        /*00a6*/ 	.short	(.L_2945 - .L_2944)
.L_2944:
        /*00a8*/ 	.word	0x00000008
.L_2945:


//--------------------- .nv.info._ZN2at6native55_GLOBAL__N__0955718d_22_SparseCsrTensorMath_cu_868dd54534reduce_sparse_csr_dim0_cuda_kernelIN3c108BFloat16EiNS1_14ReductionAddOpIfEEfEEvPT2_PKT0_lPKT_SB_lT1_ --------------------------
	.section	.nv.info._ZN2at6native55_GLOBAL__N__0955718d_22_SparseCsrTensorMath_cu_868dd54534reduce_sparse_csr_dim0_cuda_kernelIN3c108BFloat16EiNS1_14ReductionAddOpIfEEfEEvPT2_PKT0_lPKT_SB_lT1_,"",@"SHT_CUDA_INFO"
	.sectionflags	@""
	.align	4


	//----- nvinfo : EIATTR_CUDA_API_VERSION
	.align		4
        /*0000*/ 	.byte	0x04, 0x37
        /*0002*/ 	.short	(.L_2947 - .L_2946)
.L_2946:
        /*0004*/ 	.word	0x00000082


	//----- nvinfo : EIATTR_KPARAM_INFO
	.align		4
.L_2947:
        /*0008*/ 	.byte	0x04, 0x17
        /*000a*/ 	.short	(.L_2949 - .L_2948)
.L_2948:
        /*000c*/ 	.word	0x00000000
        /*0010*/ 	.short	0x0006
        /*0012*/ 	.short	0x0030
        /*0014*/ 	.byte	0x00, 0xf0, 0x05, 0x00


	//----- nvinfo : EIATTR_KPARAM_INFO
	.align		4
.L_2949:
        /*0018*/ 	.byte	0x04, 0x17
        /*001a*/ 	.short	(.L_2951 - .L_2950)
.L_2950:
        /*001c*/ 	.word	0x00000000
        /*0020*/ 	.short	0x0005
        /*0022*/ 	.short	0x0028
        /*0024*/ 	.byte	0x00, 0xf0, 0x21, 0x00


	//----- nvinfo : EIATTR_KPARAM_INFO
	.align		4
.L_2951:
        /*0028*/ 	.byte	0x04, 0x17
        /*002a*/ 	.short	(.L_2953 - .L_2952)
.L_2952:
        /*002c*/ 	.word	0x00000000
        /*0030*/ 	.short	0x0004
        /*0032*/ 	.short	0x0020
        /*0034*/ 	.byte	0x00, 0xf5, 0x21, 0x00


	//----- nvinfo : EIATTR_KPARAM_INFO
	.align		4
.L_2953:
        /*0038*/ 	.byte	0x04, 0x17
        /*003a*/ 	.short	(.L_2955 - .L_2954)
.L_2954:
        /*003c*/ 	.word	0x00000000
        /*0040*/ 	.short	0x0003
        /*0042*/ 	.short	0x0018
        /*0044*/ 	.byte	0x00, 0xf5, 0x21, 0x00


	//----- nvinfo : EIATTR_KPARAM_INFO
	.align		4
.L_2955:
        /*0048*/ 	.byte	0x04, 0x17
        /*004a*/ 	.short	(.L_2957 - .L_2956)
.L_2956:
        /*004c*/ 	.word	0x00000000
        /*0050*/ 	.short	0x0002
        /*0052*/ 	.short	0x0010
        /*0054*/ 	.byte	0x00, 0xf0, 0x21, 0x00


	//----- nvinfo : EIATTR_KPARAM_INFO
	.align		4
.L_2957:
        /*0058*/ 	.byte	0x04, 0x17
        /*005a*/ 	.short	(.L_2959 - .L_2958)
.L_2958:
        /*005c*/ 	.word	0x00000000
        /*0060*/ 	.short	0x0001
        /*0062*/ 	.short	0x0008
        /*0064*/ 	.byte	0x00, 0xf5, 0x21, 0x00


	//----- nvinfo : EIATTR_KPARAM_INFO
	.align		4
.L_2959:
        /*0068*/ 	.byte	0x04, 0x17
        /*006a*/ 	.short	(.L_2961 - .L_2960)
.L_2960:
        /*006c*/ 	.word	0x00000000
        /*0070*/ 	.short	0x0000
        /*0072*/ 	.short	0x0000
        /*0074*/ 	.byte	0x00, 0xf5, 0x21, 0x00


	//----- nvinfo : EIATTR_SPARSE_MMA_MASK
	.align		4
.L_2961:
        /*0078*/ 	.byte	0x03, 0x50
        /*007a*/ 	.short	0x0000


	//----- nvinfo : EIATTR_MAXREG_COUNT
	.align		4
        /*007c*/ 	.byte	0x03, 0x1b
        /*007e*/ 	.short	0x00ff


	//----- nvinfo : EIATTR_MERCURY_ISA_VERSION
	.align		4
        /*0080*/ 	.byte	0x03, 0x5f
        /*0082*/ 	.short	0x0101


	//----- nvinfo : EIATTR_VRC_CTA_INIT_COUNT
	.align		4
        /*0084*/ 	.byte	0x02, 0x4a
	.zero		1
	.zero		1


	//----- nvinfo : EIATTR_EXIT_INSTR_OFFSETS
	.align		4
        /*0088*/ 	.byte	0x04, 0x1c
        /*008a*/ 	.short	(.L_2963 - .L_2962)


	//   ....[0]....
.L_2962:
        /*008c*/ 	.word	0x00000080


	//   ....[1]....
        /*0090*/ 	.word	0x00001080


	//----- nvinfo : EIATTR_CBANK_PARAM_SIZE
	.align		4
.L_2963:
        /*0094*/ 	.byte	0x03, 0x19
        /*0096*/ 	.short	0x0031


	//----- nvinfo : EIATTR_PARAM_CBANK
	.align		4
        /*0098*/ 	.byte	0x04, 0x0a
        /*009a*/ 	.short	(.L_2965 - .L_2964)
	.align		4
.L_2964:
        /*009c*/ 	.word	index@(.nv.constant0._ZN2at6native55_GLOBAL__N__0955718d_22_SparseCsrTensorMath_cu_868dd54534reduce_sparse_csr_dim0_cuda_kernelIN3c108BFloat16EiNS1_14ReductionAddOpIfEEfEEvPT2_PKT0_lPKT_SB_lT1_)
        /*00a0*/ 	.short	0x0380
        /*00a2*/ 	.short	0x0031


	//----- nvinfo : EIATTR_SW_WAR
	.align		4
.L_2965:
        /*00a4*/ 	.byte	0x04, 0x36
        /*00a6*/ 	.short	(.L_2967 - .L_2966)
.L_2966:
        /*00a8*/ 	.word	0x00000008
.L_2967:


//--------------------- .nv.info._ZN2at6native55_GLOBAL__N__0955718d_22_SparseCsrTensorMath_cu_868dd54534reduce_sparse_csr_dim1_cuda_kernelIN3c104HalfElNS1_14ReductionAddOpIfEEfEEvPT2_PKT_PKT0_SE_lT1_ --------------------------
	.section	.nv.info._ZN2at6native55_GLOBAL__N__0955718d_22_SparseCsrTensorMath_cu_868dd54534reduce_sparse_csr_dim1_cuda_kernelIN3c104HalfElNS1_14ReductionAddOpIfEEfEEvPT2_PKT_PKT0_SE_lT1_,"",@"SHT_CUDA_INFO"
	.sectionflags	@""
	.align	4


	//----- nvinfo : EIATTR_CUDA_API_VERSION
	.align		4
        /*0000*/ 	.byte	0x04, 0x37
        /*0002*/ 	.short	(.L_2969 - .L_2968)
.L_2968:
        /*0004*/ 	.word	0x00000082


	//----- nvinfo : EIATTR_KPARAM_INFO
	.align		4
.L_2969:
        /*0008*/ 	.byte	0x04, 0x17
        /*000a*/ 	.short	(.L_2971 - .L_2970)
.L_2970:
        /*000c*/ 	.word	0x00000000
        /*0010*/ 	.short	0x0005
        /*0012*/ 	.short	0x0028
        /*0014*/ 	.byte	0x00, 0xf0, 0x05, 0x00


	//----- nvinfo : EIATTR_KPARAM_INFO
	.align		4
.L_2971:
        /*0018*/ 	.byte	0x04, 0x17
        /*001a*/ 	.short	(.L_2973 - .L_2972)
.L_2972:
        /*001c*/ 	.word	0x00000000
        /*0020*/ 	.short	0x0004
        /*0022*/ 	.short	0x0020
        /*0024*/ 	.byte	0x00, 0xf0, 0x21, 0x00


	//----- nvinfo : EIATTR_KPARAM_INFO
	.align		4
.L_2973:
        /*0028*/ 	.byte	0x04, 0x17
        /*002a*/ 	.short	(.L_2975 - .L_2974)
.L_2974:
        /*002c*/ 	.word	0x00000000
        /*0030*/ 	.short	0x0003
        /*0032*/ 	.short	0x0018
        /*0034*/ 	.byte	0x00, 0xf5, 0x21, 0x00


	//----- nvinfo : EIATTR_KPARAM_INFO
	.align		4
.L_2975:
        /*0038*/ 	.byte	0x04, 0x17
        /*003a*/ 	.short	(.L_2977 - .L_2976)
.L_2976:
        /*003c*/ 	.word	0x00000000
        /*0040*/ 	.short	0x0002
        /*0042*/ 	.short	0x0010
        /*0044*/ 	.byte	0x00, 0xf5, 0x21, 0x00


	//----- nvinfo : EIATTR_KPARAM_INFO
	.align		4
.L_2977:
        /*0048*/ 	.byte	0x04, 0x17
        /*004a*/ 	.short	(.L_2979 - .L_2978)
.L_2978:
        /*004c*/ 	.word	0x00000000
        /*0050*/ 	.short	0x0001
        /*0052*/ 	.short	0x0008
        /*0054*/ 	.byte	0x00, 0xf5, 0x21, 0x00


	//----- nvinfo : EIATTR_KPARAM_INFO
	.align		4
.L_2979:
        /*0058*/ 	.byte	0x04, 0x17
        /*005a*/ 	.short	(.L_2981 - .L_2980)
.L_2980:
        /*005c*/ 	.word	0x00000000
        /*0060*/ 	.short	0x0000
        /*0062*/ 	.short	0x0000
        /*0064*/ 	.byte	0x00, 0xf5, 0x21, 0x00


	//----- nvinfo : EIATTR_SPARSE_MMA_MASK
	.align		4
.L_2981:
        /*0068*/ 	.byte	0x03, 0x50
        /*006a*/ 	.short	0x0000


	//----- nvinfo : EIATTR_MAXREG_COUNT
	.align		4
        /*006c*/ 	.byte	0x03, 0x1b
        /*006e*/ 	.short	0x00ff


	//----- nvinfo : EIATTR_MERCURY_ISA_VERSION
	.align		4
        /*0070*/ 	.byte	0x03, 0x5f
        /*0072*/ 	.short	0x0101


	//----- nvinfo : EIATTR_VRC_CTA_INIT_COUNT
	.align		4
        /*0074*/ 	.byte	0x02, 0x4a
	.zero		1
	.zero		1


	//----- nvinfo : EIATTR_EXIT_INSTR_OFFSETS
	.align		4
        /*0078*/ 	.byte	0x04, 0x1c
        /*007a*/ 	.short	(.L_2983 - .L_2982)


	//   ....[0]....
.L_2982:
        /*007c*/ 	.word	0x00000080


	//   ....[1]....
        /*0080*/ 	.word	0x00000130


	//   ....[2]....
        /*0084*/ 	.word	0x00000be0


	//----- nvinfo : EIATTR_CRS_STACK_SIZE
	.align		4
.L_2983:
        /*0088*/ 	.byte	0x04, 0x1e
        /*008a*/ 	.short	(.L_2985 - .L_2984)
.L_2984:
        /*008c*/ 	.word	0x00000000


	//----- nvinfo : EIATTR_CBANK_PARAM_SIZE
	.align		4
.L_2985:
        /*0090*/ 	.byte	0x03, 0x19
        /*0092*/ 	.short	0x0029


	//----- nvinfo : EIATTR_PARAM_CBANK
	.align		4
        /*0094*/ 	.byte	0x04, 0x0a
        /*0096*/ 	.short	(.L_2987 - .L_2986)
	.align		4
.L_2986:
        /*0098*/ 	.word	index@(.nv.constant0._ZN2at6native55_GLOBAL__N__0955718d_22_SparseCsrTensorMath_cu_868dd54534reduce_sparse_csr_dim1_cuda_kernelIN3c104HalfElNS1_14ReductionAddOpIfEEfEEvPT2_PKT_PKT0_SE_lT1_)
        /*009c*/ 	.short	0x0380
        /*009e*/ 	.short	0x0029


	//----- nvinfo : EIATTR_SW_WAR
	.align		4
.L_2987:
        /*00a0*/ 	.byte	0x04, 0x36
        /*00a2*/ 	.short	(.L_2989 - .L_2988)
.L_2988:
        /*00a4*/ 	.word	0x00000008
.L_2989:


//--------------------- .nv.info._ZN2at6native55_GLOBAL__N__0955718d_22_SparseCsrTensorMath_cu_868dd54534reduce_sparse_csr_dim1_cuda_kernelIN3c104HalfEiNS1_14ReductionAddOpIfEEfEEvPT2_PKT_PKT0_SE_lT1_ --------------------------
	.section	.nv.info._ZN2at6native55_GLOBAL__N__0955718d_22_SparseCsrTensorMath_cu_868dd54534reduce_sparse_csr_dim1_cuda_kernelIN3c104HalfEiNS1_14ReductionAddOpIfEEfEEvPT2_PKT_PKT0_SE_lT1_,"",@"SHT_CUDA_INFO"
	.sectionflags	@""
	.align	4


	//----- nvinfo : EIATTR_CUDA_API_VERSION
	.align		4
        /*0000*/ 	.byte	0x04, 0x37
        /*0002*/ 	.short	(.L_2991 - .L_2990)
.L_2990:
        /*0004*/ 	.word	0x00000082


	//----- nvinfo : EIATTR_KPARAM_INFO
	.align		4
.L_2991:
        /*0008*/ 	.byte	0x04, 0x17
        /*000a*/ 	.short	(.L_2993 - .L_2992)
.L_2992:
        /*000c*/ 	.word	0x00000000
        /*0010*/ 	.short	0x0005
        /*0012*/ 	.short	0x0028
        /*0014*/ 	.byte	0x00, 0xf0, 0x05, 0x00


	//----- nvinfo : EIATTR_KPARAM_INFO
	.align		4
.L_2993:
        /*0018*/ 	.byte	0x04, 0x17
        /*001a*/ 	.short	(.L_2995 - .L_2994)
.L_2994:
        /*001c*/ 	.word	0x00000000
        /*0020*/ 	.short	0x0004
        /*0022*/ 	.short	0x0020
        /*0024*/ 	.byte	0x00, 0xf0, 0x21, 0x00


	//----- nvinfo : EIATTR_KPARAM_INFO
	.align		4
.L_2995:
        /*0028*/ 	.byte	0x04, 0x17
        /*002a*/ 	.short	(.L_2997 - .L_2996)
.L_2996:
        /*002c*/ 	.word	0x00000000
        /*0030*/ 	.short	0x0003
        /*0032*/ 	.short	0x0018
        /*0034*/ 	.byte	0x00, 0xf5, 0x21, 0x00


	//----- nvinfo : EIATTR_KPARAM_INFO
	.align		4
.L_2997:
        /*0038*/ 	.byte	0x04, 0x17
        /*003a*/ 	.short	(.L_2999 - .L_2998)
.L_2998:
        /*003c*/ 	.word	0x00000000
        /*0040*/ 	.short	0x0002
        /*0042*/ 	.short	0x0010
        /*0044*/ 	.byte	0x00, 0xf5, 0x21, 0x00


	//----- nvinfo : EIATTR_KPARAM_INFO
	.align		4
.L_2999:
        /*0048*/ 	.byte	0x04, 0x17
        /*004a*/ 	.short	(.L_3001 - .L_3000)
.L_3000:
        /*004c*/ 	.word	0x00000000
        /*0050*/ 	.short	0x0001
        /*0052*/ 	.short	0x0008
        /*0054*/ 	.byte	0x00, 0xf5, 0x21, 0x00


	//----- nvinfo : EIATTR_KPARAM_INFO
	.align		4
.L_3001:
        /*0058*/ 	.byte	0x04, 0x17
        /*005a*/ 	.short	(.L_3003 - .L_3002)
.L_3002:
        /*005c*/ 	.word	0x00000000
        /*0060*/ 	.short	0x0000
        /*0062*/ 	.short	0x0000
        /*0064*/ 	.byte	0x00, 0xf5, 0x21, 0x00


	//----- nvinfo : EIATTR_SPARSE_MMA_MASK
	.align		4
.L_3003:
        /*0068*/ 	.byte	0x03, 0x50
        /*006a*/ 	.short	0x0000


	//----- nvinfo : EIATTR_MAXREG_COUNT
	.align		4
        /*006c*/ 	.byte	0x03, 0x1b
        /*006e*/ 	.short	0x00ff


	//----- nvinfo : EIATTR_MERCURY_ISA_VERSION
	.align		4
        /*0070*/ 	.byte	0x03, 0x5f
        /*0072*/ 	.short	0x0101


	//----- nvinfo : EIATTR_VRC_CTA_INIT_COUNT
	.align		4
        /*0074*/ 	.byte	0x02, 0x4a
	.zero		1
	.zero		1


	//----- nvinfo : EIATTR_EXIT_INSTR_OFFSETS
	.align		4
        /*0078*/ 	.byte	0x04, 0x1c
        /*007a*/ 	.short	(.L_3005 - .L_3004)


	//   ....[0]....
.L_3004:
        /*007c*/ 	.word	0x00000080


	//   ....[1]....
        /*0080*/ 	.word	0x00000120


	//   ....[2]....
        /*0084*/ 	.word	0x00000a60


	//----- nvinfo : EIATTR_CRS_STACK_SIZE
	.align		4
.L_3005:
        /*0088*/ 	.byte	0x04, 0x1e
        /*008a*/ 	.short	(.L_3007 - .L_3006)
.L_3006:
        /*008c*/ 	.word	0x00000000


	//----- nvinfo : EIATTR_CBANK_PARAM_SIZE
	.align		4
.L_3007:
        /*0090*/ 	.byte	0x03, 0x19
        /*0092*/ 	.short	0x0029


	//----- nvinfo : EIATTR_PARAM_CBANK
	.align		4
        /*0094*/ 	.byte	0x04, 0x0a
        /*0096*/ 	.short	(.L_3009 - .L_3008)
	.align		4
.L_3008:
        /*0098*/ 	.word	index@(.nv.constant0._ZN2at6native55_GLOBAL__N__0955718d_22_SparseCsrTensorMath_cu_868dd54534reduce_sparse_csr_dim1_cuda_kernelIN3c104HalfEiNS1_14ReductionAddOpIfEEfEEvPT2_PKT_PKT0_SE_lT1_)
        /*009c*/ 	.short	0x0380
        /*009e*/ 	.short	0x0029


	//----- nvinfo : EIATTR_SW_WAR
	.align		4
.L_3009:
        /*00a0*/ 	.byte	0x04, 0x36
        /*00a2*/ 	.short	(.L_3011 - .L_3010)
.L_3010:
        /*00a4*/ 	.word	0x00000008
.L_3011:


//--------------------- .nv.info._ZN2at6native55_GLOBAL__N__0955718d_22_SparseCsrTensorMath_cu_868dd54534reduce_sparse_csr_dim0_cuda_kernelIN3c104HalfElNS1_14ReductionAddOpIfEEfEEvPT2_PKT0_lPKT_SB_lT1_ --------------------------
	.section	.nv.info._ZN2at6native55_GLOBAL__N__0955718d_22_SparseCsrTensorMath_cu_868dd54534reduce_sparse_csr_dim0_cuda_kernelIN3c104HalfElNS1_14ReductionAddOpIfEEfEEvPT2_PKT0_lPKT_SB_lT1_,"",@"SHT_CUDA_INFO"
	.sectionflags	@""
	.align	4


	//----- nvinfo : EIATTR_CUDA_API_VERSION
	.align		4
        /*0000*/ 	.byte	0x04, 0x37
        /*0002*/ 	.short	(.L_3013 - .L_3012)
.L_3012:
        /*0004*/ 	.word	0x00000082


	//----- nvinfo : EIATTR_KPARAM_INFO
	.align		4
.L_3013:
        /*0008*/ 	.byte	0x04, 0x17
        /*000a*/ 	.short	(.L_3015 - .L_3014)
.L_3014:
        /*000c*/ 	.word	0x00000000
        /*0010*/ 	.short	0x0006
        /*0012*/ 	.short	0x0030
        /*0014*/ 	.byte	0x00, 0xf0, 0x05, 0x00


	//----- nvinfo : EIATTR_KPARAM_INFO
	.align		4
.L_3015:
        /*0018*/ 	.byte	0x04, 0x17
        /*001a*/ 	.short	(.L_3017 - .L_3016)
.L_3016:
        /*001c*/ 	.word	0x00000000
        /*0020*/ 	.short	0x0005
        /*0022*/ 	.short	0x0028
        /*0024*/ 	.byte	0x00, 0xf0, 0x21, 0x00


	//----- nvinfo : EIATTR_KPARAM_INFO
	.align		4
.L_3017:
        /*0028*/ 	.byte	0x04, 0x17
        /*002a*/ 	.short	(.L_3019 - .L_3018)
.L_3018:
        /*002c*/ 	.word	0x00000000
        /*0030*/ 	.short	0x0004
        /*0032*/ 	.short	0x0020
        /*0034*/ 	.byte	0x00, 0xf5, 0x21, 0x00


	//----- nvinfo : EIATTR_KPARAM_INFO
	.align		4
.L_3019:
        /*0038*/ 	.byte	0x04, 0x17
        /*003a*/ 	.short	(.L_3021 - .L_3020)
.L_3020:
        /*003c*/ 	.word	0x00000000
        /*0040*/ 	.short	0x0003
        /*0042*/ 	.short	0x0018
        /*0044*/ 	.byte	0x00, 0xf5, 0x21, 0x00


	//----- nvinfo : EIATTR_KPARAM_INFO
	.align		4
.L_3021:
        /*0048*/ 	.byte	0x04, 0x17
        /*004a*/ 	.short	(.L_3023 - .L_3022)
.L_3022:
        /*004c*/ 	.word	0x00000000
        /*0050*/ 	.short	0x0002
        /*0052*/ 	.short	0x0010
        /*0054*/ 	.byte	0x00, 0xf0, 0x21, 0x00


	//----- nvinfo : EIATTR_KPARAM_INFO
	.align		4
.L_3023:
        /*0058*/ 	.byte	0x04, 0x17
        /*005a*/ 	.short	(.L_3025 - .L_3024)
.L_3024:
        /*005c*/ 	.word	0x00000000
        /*0060*/ 	.short	0x0001
        /*0062*/ 	.short	0x0008
        /*0064*/ 	.byte	0x00, 0xf5, 0x21, 0x00


	//----- nvinfo : EIATTR_KPARAM_INFO
	.align		4
.L_3025:
        /*0068*/ 	.byte	0x04, 0x17
        /*006a*/ 	.short	(.L_3027 - .L_3026)
.L_3026:
        /*006c*/ 	.word	0x00000000
        /*0070*/ 	.short	0x0000
        /*0072*/ 	.short	0x0000
        /*0074*/ 	.byte	0x00, 0xf5, 0x21, 0x00


	//----- nvinfo : EIATTR_SPARSE_MMA_MASK
	.align		4
.L_3027:
        /*0078*/ 	.byte	0x03, 0x50
        /*007a*/ 	.short	0x0000


	//----- nvinfo : EIATTR_MAXREG_COUNT
	.align		4
        /*007c*/ 	.byte	0x03, 0x1b
        /*007e*/ 	.short	0x00ff


	//----- nvinfo : EIATTR_MERCURY_ISA_VERSION
	.align		4
        /*0080*/ 	.byte	0x03, 0x5f
        /*0082*/ 	.short	0x0101


	//----- nvinfo : EIATTR_VRC_CTA_INIT_COUNT
	.align		4
        /*0084*/ 	.byte	0x02, 0x4a
	.zero		1
	.zero		1


	//----- nvinfo : EIATTR_EXIT_INSTR_OFFSETS
	.align		4
        /*0088*/ 	.byte	0x04, 0x1c
        /*008a*/ 	.short	(.L_3029 - .L_3028)


	//   ....[0]....
.L_3028:
        /*008c*/ 	.word	0x00000080


	//   ....[1]....
        /*0090*/ 	.word	0x00001240


	//----- nvinfo : EIATTR_CBANK_PARAM_SIZE
	.align		4
.L_3029:
        /*0094*/ 	.byte	0x03, 0x19
        /*0096*/ 	.short	0x0031


	//----- nvinfo : EIATTR_PARAM_CBANK
	.align		4
        /*0098*/ 	.byte	0x04, 0x0a
        /*009a*/ 	.short	(.L_3031 - .L_3030)
	.align		4
.L_3030:
        /*009c*/ 	.word	index@(.nv.constant0._ZN2at6native55_GLOBAL__N__0955718d_22_SparseCsrTensorMath_cu_868dd54534reduce_sparse_csr_dim0_cuda_kernelIN3c104HalfElNS1_14ReductionAddOpIfEEfEEvPT2_PKT0_lPKT_SB_lT1_)
        /*00a0*/ 	.short	0x0380
        /*00a2*/ 	.short	0x0031


	//----- nvinfo : EIATTR_SW_WAR
	.align		4
.L_3031:
        /*00a4*/ 	.byte	0x04, 0x36
        /*00a6*/ 	.short	(.L_3033 - .L_3032)
.L_3032:
        /*00a8*/ 	.word	0x00000008
.L_3033:


//--------------------- .nv.info._ZN2at6native55_GLOBAL__N__0955718d_22_SparseCsrTensorMath_cu_868dd54534reduce_sparse_csr_dim0_cuda_kernelIN3c104HalfEiNS1_14ReductionAddOpIfEEfEEvPT2_PKT0_lPKT_SB_lT1_ --------------------------
	.section	.nv.info._ZN2at6native55_GLOBAL__N__0955718d_22_SparseCsrTensorMath_cu_868dd54534reduce_sparse_csr_dim0_cuda_kernelIN3c104HalfEiNS1_14ReductionAddOpIfEEfEEvPT2_PKT0_lPKT_SB_lT1_,"",@"SHT_CUDA_INFO"
	.sectionflags	@""
	.align	4


	//----- nvinfo : EIATTR_CUDA_API_VERSION
	.align		4
        /*0000*/ 	.byte	0x04, 0x37
        /*0002*/ 	.short	(.L_3035 - .L_3034)
.L_3034:
        /*0004*/ 	.word	0x00000082


	//----- nvinfo : EIATTR_KPARAM_INFO
	.align		4
.L_3035:
        /*0008*/ 	.byte	0x04, 0x17
        /*000a*/ 	.short	(.L_3037 - .L_3036)
.L_3036:
        /*000c*/ 	.word	0x00000000
        /*0010*/ 	.short	0x0006
        /*0012*/ 	.short	0x0030
        /*0014*/ 	.byte	0x00, 0xf0, 0x05, 0x00


	//----- nvinfo : EIATTR_KPARAM_INFO
	.align		4
.L_3037:
        /*0018*/ 	.byte	0x04, 0x17
        /*001a*/ 	.short	(.L_3039 - .L_3038)
.L_3038:
        /*001c*/ 	.word	0x00000000
        /*0020*/ 	.short	0x0005
        /*0022*/ 	.short	0x0028
        /*0024*/ 	.byte	0x00, 0xf0, 0x21, 0x00


	//----- nvinfo : EIATTR_KPARAM_INFO
	.align		4
.L_3039:
        /*0028*/ 	.byte	0x04, 0x17
        /*002a*/ 	.short	(.L_3041 - .L_3040)
.L_3040:
        /*002c*/ 	.word	0x00000000
        /*0030*/ 	.short	0x0004
        /*0032*/ 	.short	0x0020
        /*0034*/ 	.byte	0x00, 0xf5, 0x21, 0x00


	//----- nvinfo : EIATTR_KPARAM_INFO
	.align		4
.L_3041:
        /*0038*/ 	.byte	0x04, 0x17
        /*003a*/ 	.short	(.L_3043 - .L_3042)
.L_3042:
        /*003c*/ 	.word	0x00000000
        /*0040*/ 	.short	0x0003
        /*0042*/ 	.short	0x0018
        /*0044*/ 	.byte	0x00, 0xf5, 0x21, 0x00


	//----- nvinfo : EIATTR_KPARAM_INFO
	.align		4
.L_3043:
        /*0048*/ 	.byte	0x04, 0x17
        /*004a*/ 	.short	(.L_3045 - .L_3044)
.L_3044:
        /*004c*/ 	.word	0x00000000
        /*0050*/ 	.short	0x0002
        /*0052*/ 	.short	0x0010
        /*0054*/ 	.byte	0x00, 0xf0, 0x21, 0x00


	//----- nvinfo : EIATTR_KPARAM_INFO
	.align		4
.L_3045:
        /*0058*/ 	.byte	0x04, 0x17
        /*005a*/ 	.short	(.L_3047 - .L_3046)
.L_3046:
        /*005c*/ 	.word	0x00000000
        /*0060*/ 	.short	0x0001
        /*0062*/ 	.short	0x0008
        /*0064*/ 	.byte	0x00, 0xf5, 0x21, 0x00


	//----- nvinfo : EIATTR_KPARAM_INFO
	.align		4
.L_3047:
        /*0068*/ 	.byte	0x04, 0x17
        /*006a*/ 	.short	(.L_3049 - .L_3048)
.L_3048:
        /*006c*/ 	.word	0x00000000
        /*0070*/ 	.short	0x0000
        /*0072*/ 	.short	0x0000
        /*0074*/ 	.byte	0x00, 0xf5, 0x21, 0x00


	//----- nvinfo : EIATTR_SPARSE_MMA_MASK
	.align		4
.L_3049:
        /*0078*/ 	.byte	0x03, 0x50
        /*007a*/ 	.short	0x0000


	//----- nvinfo : EIATTR_MAXREG_COUNT
	.align		4
        /*007c*/ 	.byte	0x03, 0x1b
        /*007e*/ 	.short	0x00ff


	//----- nvinfo : EIATTR_MERCURY_ISA_VERSION
	.align		4
        /*0080*/ 	.byte	0x03, 0x5f
        /*0082*/ 	.short	0x0101


	//----- nvinfo : EIATTR_VRC_CTA_INIT_COUNT
	.align		4
        /*0084*/ 	.byte	0x02, 0x4a
	.zero		1
	.zero		1


	//----- nvinfo : EIATTR_EXIT_INSTR_OFFSETS
	.align		4
        /*0088*/ 	.byte	0x04, 0x1c
        /*008a*/ 	.short	(.L_3051 - .L_3050)


	//   ....[0]....
.L_3050:
        /*008c*/ 	.word	0x00000080


	//   ....[1]....
        /*0090*/ 	.word	0x00001080


	//----- nvinfo : EIATTR_CBANK_PARAM_SIZE
	.align		4
.L_3051:
        /*0094*/ 	.byte	0x03, 0x19
        /*0096*/ 	.short	0x0031


	//----- nvinfo : EIATTR_PARAM_CBANK
	.align		4
        /*0098*/ 	.byte	0x04, 0x0a
        /*009a*/ 	.short	(.L_3053 - .L_3052)
	.align		4
.L_3052:
        /*009c*/ 	.word	index@(.nv.constant0._ZN2at6native55_GLOBAL__N__0955718d_22_SparseCsrTensorMath_cu_868dd54534reduce_sparse_csr_dim0_cuda_kernelIN3c104HalfEiNS1_14ReductionAddOpIfEEfEEvPT2_PKT0_lPKT_SB_lT1_)
        /*00a0*/ 	.short	0x0380
        /*00a2*/ 	.short	0x0031


	//----- nvinfo : EIATTR_SW_WAR
	.align		4
.L_3053:
        /*00a4*/ 	.byte	0x04, 0x36
        /*00a6*/ 	.short	(.L_3055 - .L_3054)
.L_3054:
        /*00a8*/ 	.word	0x00000008
.L_3055:


//--------------------- .nv.info._ZN2at6native55_GLOBAL__N__0955718d_22_SparseCsrTensorMath_cu_868dd54534reduce_sparse_csr_dim1_cuda_kernelIN3c107complexIfEElNS1_14ReductionAddOpIS5_EES5_EEvPT2_PKT_PKT0_SF_lT1_ --------------------------
	.section	.nv.info._ZN2at6native55_GLOBAL__N__0955718d_22_SparseCsrTensorMath_cu_868dd54534reduce_sparse_csr_dim1_cuda_kernelIN3c107complexIfEElNS1_14ReductionAddOpIS5_EES5_EEvPT2_PKT_PKT0_SF_lT1_,"",@"SHT_CUDA_INFO"
	.sectionflags	@""
	.align	4


	//----- nvinfo : EIATTR_CUDA_API_VERSION
	.align		4
        /*0000*/ 	.byte	0x04, 0x37
        /*0002*/ 	.short	(.L_3057 - .L_3056)
.L_3056:
        /*0004*/ 	.word	0x00000082


	//----- nvinfo : EIATTR_KPARAM_INFO
	.align		4
.L_3057:
        /*0008*/ 	.byte	0x04, 0x17
        /*000a*/ 	.short	(.L_3059 - .L_3058)
.L_3058:
        /*000c*/ 	.word	0x00000000
        /*0010*/ 	.short	0x0005
        /*0012*/ 	.short	0x0028
        /*0014*/ 	.byte	0x00, 0xf0, 0x05, 0x00


	//----- nvinfo : EIATTR_KPARAM_INFO
	.align		4
.L_3059:
        /*0018*/ 	.byte	0x04, 0x17
        /*001a*/ 	.short	(.L_3061 - .L_3060)
.L_3060:
        /*001c*/ 	.word	0x00000000
        /*0020*/ 	.short	0x0004
        /*0022*/ 	.short	0x0020
        /*0024*/ 	.byte	0x00, 0xf0, 0x21, 0x00


	//----- nvinfo : EIATTR_KPARAM_INFO
	.align		4
.L_3061:
        /*0028*/ 	.byte	0x04, 0x17
        /*002a*/ 	.short	(.L_3063 - .L_3062)
.L_3062:
        /*002c*/ 	.word	0x00000000
        /*0030*/ 	.short	0x0003
        /*0032*/ 	.short	0x0018
        /*0034*/ 	.byte	0x00, 0xf5, 0x21, 0x00


	//----- nvinfo : EIATTR_KPARAM_INFO
	.align		4
.L_3063:
        /*0038*/ 	.byte	0x04, 0x17
        /*003a*/ 	.short	(.L_3065 - .L_3064)
.L_3064:
        /*003c*/ 	.word	0x00000000
        /*0040*/ 	.short	0x0002
        /*0042*/ 	.short	0x0010
        /*0044*/ 	.byte	0x00, 0xf5, 0x21, 0x00


	//----- nvinfo : EIATTR_KPARAM_INFO
	.align		4
.L_3065:
        /*0048*/ 	.byte	0x04, 0x17
        /*004a*/ 	.short	(.L_3067 - .L_3066)
.L_3066:
        /*004c*/ 	.word	0x00000000
        /*0050*/ 	.short	0x0001
        /*0052*/ 	.short	0x0008
        /*0054*/ 	.byte	0x00, 0xf5, 0x21, 0x00


	//----- nvinfo : EIATTR_KPARAM_INFO
	.align		4
.L_3067:
        /*0058*/ 	.byte	0x04, 0x17
        /*005a*/ 	.short	(.L_3069 - .L_3068)
.L_3068:
        /*005c*/ 	.word	0x00000000
        /*0060*/ 	.short	0x0000
        /*0062*/ 	.short	0x0000
        /*0064*/ 	.byte	0x00, 0xf5, 0x21, 0x00


	//----- nvinfo : EIATTR_SPARSE_MMA_MASK
	.align		4
.L_3069:
        /*0068*/ 	.byte	0x03, 0x50
        /*006a*/ 	.short	0x0000


	//----- nvinfo : EIATTR_MAXREG_COUNT
	.align		4
        /*006c*/ 	.byte	0x03, 0x1b
        /*006e*/ 	.short	0x00ff


	//----- nvinfo : EIATTR_MERCURY_ISA_VERSION
	.align		4
        /*0070*/ 	.byte	0x03, 0x5f
        /*0072*/ 	.short	0x0101


	//----- nvinfo : EIATTR_VRC_CTA_INIT_COUNT
	.align		4
        /*0074*/ 	.byte	0x02, 0x4a
	.zero		1
	.zero		1


	//----- nvinfo : EIATTR_EXIT_INSTR_OFFSETS
	.align		4
        /*0078*/ 	.byte	0x04, 0x1c
        /*007a*/ 	.short	(.L_3071 - .L_3070)


	//   ....[0]....
.L_3070:
        /*007c*/ 	.word	0x00000080


	//   ....[1]....
        /*0080*/ 	.word	0x00000130


	//   ....[2]....
        /*0084*/ 	.word	0x00000bf0


	//----- nvinfo : EIATTR_CRS_STACK_SIZE
	.align		4
.L_3071:
        /*0088*/ 	.byte	0x04, 0x1e
        /*008a*/ 	.short	(.L_3073 - .L_3072)
.L_3072:
        /*008c*/ 	.word	0x00000000


	//----- nvinfo : EIATTR_CBANK_PARAM_SIZE
	.align		4
.L_3073:
        /*0090*/ 	.byte	0x03, 0x19
        /*0092*/ 	.short	0x0029


	//----- nvinfo : EIATTR_PARAM_CBANK
	.align		4
        /*0094*/ 	.byte	0x04, 0x0a
        /*0096*/ 	.short	(.L_3075 - .L_3074)
	.align		4
.L_3074:
        /*0098*/ 	.word	index@(.nv.constant0._ZN2at6native55_GLOBAL__N__0955718d_22_SparseCsrTensorMath_cu_868dd54534reduce_sparse_csr_dim1_cuda_kernelIN3c107complexIfEElNS1_14ReductionAddOpIS5_EES5_EEvPT2_PKT_PKT0_SF_lT1_)
        /*009c*/ 	.short	0x0380
        /*009e*/ 	.short	0x0029


	//----- nvinfo : EIATTR_SW_WAR
	.align		4
.L_3075:
        /*00a0*/ 	.byte	0x04, 0x36
        /*00a2*/ 	.short	(.L_3077 - .L_3076)
.L_3076:
        /*00a4*/ 	.word	0x00000008
.L_3077:


//--------------------- .nv.info._ZN2at6native55_GLOBAL__N__0955718d_22_SparseCsrTensorMath_cu_868dd54534reduce_sparse_csr_dim1_cuda_kernelIN3c107complexIfEEiNS1_14ReductionAddOpIS5_EES5_EEvPT2_PKT_PKT0_SF_lT1_ --------------------------
	.section	.nv.info._ZN2at6native55_GLOBAL__N__0955718d_22_SparseCsrTensorMath_cu_868dd54534reduce_sparse_csr_dim1_cuda_kernelIN3c107complexIfEEiNS1_14ReductionAddOpIS5_EES5_EEvPT2_PKT_PKT0_SF_lT1_,"",@"SHT_CUDA_INFO"
	.sectionflags	@""
	.align	4


	//----- nvinfo : EIATTR_CUDA_API_VERSION
	.align		4
        /*0000*/ 	.byte	0x04, 0x37
        /*0002*/ 	.short	(.L_3079 - .L_3078)
.L_3078:
        /*0004*/ 	.word	0x00000082


	//----- nvinfo : EIATTR_KPARAM_INFO
	.align		4
.L_3079:
        /*0008*/ 	.byte	0x04, 0x17
        /*000a*/ 	.short	(.L_3081 - .L_3080)
.L_3080:
        /*000c*/ 	.word	0x00000000
        /*0010*/ 	.short	0x0005
        /*0012*/ 	.short	0x0028
        /*0014*/ 	.byte	0x00, 0xf0, 0x05, 0x00


	//----- nvinfo : EIATTR_KPARAM_INFO
	.align		4
.L_3081:
        /*0018*/ 	.byte	0x04, 0x17
        /*001a*/ 	.short	(.L_3083 - .L_3082)
.L_3082:
        /*001c*/ 	.word	0x00000000
        /*0020*/ 	.short	0x0004
        /*0022*/ 	.short	0x0020
        /*0024*/ 	.byte	0x00, 0xf0, 0x21, 0x00


	//----- nvinfo : EIATTR_KPARAM_INFO
	.align		4
.L_3083:
        /*0028*/ 	.byte	0x04, 0x17
        /*002a*/ 	.short	(.L_3085 - .L_3084)
.L_3084:
        /*002c*/ 	.word	0x00000000
        /*0030*/ 	.short	0x0003
        /*0032*/ 	.short	0x0018
        /*0034*/ 	.byte	0x00, 0xf5, 0x21, 0x00


	//----- nvinfo : EIATTR_KPARAM_INFO
	.align		4
.L_3085:
        /*0038*/ 	.byte	0x04, 0x17
        /*003a*/ 	.short	(.L_3087 - .L_3086)
.L_3086:
        /*003c*/ 	.word	0x00000000
        /*0040*/ 	.short	0x0002
        /*0042*/ 	.short	0x0010
        /*0044*/ 	.byte	0x00, 0xf5, 0x21, 0x00


	//----- nvinfo : EIATTR_KPARAM_INFO
	.align		4
.L_3087:
        /*0048*/ 	.byte	0x04, 0x17
        /*004a*/ 	.short	(.L_3089 - .L_3088)
.L_3088:
        /*004c*/ 	.word	0x00000000
        /*0050*/ 	.short	0x0001
        /*0052*/ 	.short	0x0008
        /*0054*/ 	.byte	0x00, 0xf5, 0x21, 0x00


	//----- nvinfo : EIATTR_KPARAM_INFO
	.align		4
.L_3089:
        /*0058*/ 	.byte	0x04, 0x17
        /*005a*/ 	.short	(.L_3091 - .L_3090)
.L_3090:
        /*005c*/ 	.word	0x00000000
        /*0060*/ 	.short	0x0000
        /*0062*/ 	.short	0x0000
        /*0064*/ 	.byte	0x00, 0xf5, 0x21, 0x00


	//----- nvinfo : EIATTR_SPARSE_MMA_MASK
	.align		4
.L_3091:
        /*0068*/ 	.byte	0x03, 0x50
        /*006a*/ 	.short	0x0000


	//----- nvinfo : EIATTR_MAXREG_COUNT
	.align		4
        /*006c*/ 	.byte	0x03, 0x1b
        /*006e*/ 	.short	0x00ff


	//----- nvinfo : EIATTR_MERCURY_ISA_VERSION
	.align		4
        /*0070*/ 	.byte	0x03, 0x5f
        /*0072*/ 	.short	0x0101


	//----- nvinfo : EIATTR_VRC_CTA_INIT_COUNT
	.align		4
        /*0074*/ 	.byte	0x02, 0x4a
	.zero		1
	.zero		1


	//----- nvinfo : EIATTR_EXIT_INSTR_OFFSETS
	.align		4
        /*0078*/ 	.byte	0x04, 0x1c
        /*007a*/ 	.short	(.L_3093 - .L_3092)


	//   ....[0]....
.L_3092:
        /*007c*/ 	.word	0x00000080


	//   ....[1]....
        /*0080*/ 	.word	0x00000120


	//   ....[2]....
        /*0084*/ 	.word	0x00000a60


	//----- nvinfo : EIATTR_CRS_STACK_SIZE
	.align		4
.L_3093:
        /*0088*/ 	.byte	0x04, 0x1e
        /*008a*/ 	.short	(.L_3095 - .L_3094)
.L_3094:
        /*008c*/ 	.word	0x00000000


	//----- nvinfo : EIATTR_CBANK_PARAM_SIZE
	.align		4
.L_3095:
        /*0090*/ 	.byte	0x03, 0x19
        /*0092*/ 	.short	0x0029


	//----- nvinfo : EIATTR_PARAM_CBANK
	.align		4
        /*0094*/ 	.byte	0x04, 0x0a
        /*0096*/ 	.short	(.L_3097 - .L_3096)
	.align		4
.L_3096:
        /*0098*/ 	.word	index@(.nv.constant0._ZN2at6native55_GLOBAL__N__0955718d_22_SparseCsrTensorMath_cu_868dd54534reduce_sparse_csr_dim1_cuda_kernelIN3c107complexIfEEiNS1_14ReductionAddOpIS5_EES5_EEvPT2_PKT_PKT0_SF_lT1_)
        /*009c*/ 	.short	0x0380
        /*009e*/ 	.short	0x0029


	//----- nvinfo : EIATTR_SW_WAR
	.align		4
.L_3097:
        /*00a0*/ 	.byte	0x04, 0x36
        /*00a2*/ 	.short	(.L_3099 - .L_3098)
.L_3098:
        /*00a4*/ 	.word	0x00000008
.L_3099:


//--------------------- .nv.info._ZN2at6native55_GLOBAL__N__0955718d_22_SparseCsrTensorMath_cu_868dd54534reduce_sparse_csr_dim0_cuda_kernelIN3c107complexIfEElNS1_14ReductionAddOpIS5_EES5_EEvPT2_PKT0_lPKT_SC_lT1_ --------------------------
	.section	.nv.info._ZN2at6native55_GLOBAL__N__0955718d_22_SparseCsrTensorMath_cu_868dd54534reduce_sparse_csr_dim0_cuda_kernelIN3c107complexIfEElNS1_14ReductionAddOpIS5_EES5_EEvPT2_PKT0_lPKT_SC_lT1_,"",@"SHT_CUDA_INFO"
	.sectionflags	@""
	.align	4


	//----- nvinfo : EIATTR_CUDA_API_VERSION
	.align		4
        /*0000*/ 	.byte	0x04, 0x37
        /*0002*/ 	.short	(.L_3101 - .L_3100)
.L_3100:
        /*0004*/ 	.word	0x00000082


	//----- nvinfo : EIATTR_KPARAM_INFO
	.align		4
.L_3101:
        /*0008*/ 	.byte	0x04, 0x17
        /*000a*/ 	.short	(.L_3103 - .L_3102)
.L_3102:
        /*000c*/ 	.word	0x00000000
        /*0010*/ 	.short	0x0006
        /*0012*/ 	.short	0x0030
        /*0014*/ 	.byte	0x00, 0xf0, 0x05, 0x00


	//----- nvinfo : EIATTR_KPARAM_INFO
	.align		4
.L_3103:
        /*0018*/ 	.byte	0x04, 0x17
        /*001a*/ 	.short	(.L_3105 - .L_3104)
.L_3104:
        /*001c*/ 	.word	0x00000000
        /*0020*/ 	.short	0x0005
        /*0022*/ 	.short	0x0028
        /*0024*/ 	.byte	0x00, 0xf0, 0x21, 0x00


	//----- nvinfo : EIATTR_KPARAM_INFO
	.align		4
.L_3105:
        /*0028*/ 	.byte	0x04, 0x17
        /*002a*/ 	.short	(.L_3107 - .L_3106)
.L_3106:
        /*002c*/ 	.word	0x00000000
        /*0030*/ 	.short	0x0004
        /*0032*/ 	.short	0x0020
        /*0034*/ 	.byte	0x00, 0xf5, 0x21, 0x00


	//----- nvinfo : EIATTR_KPARAM_INFO
	.align		4
.L_3107:
        /*0038*/ 	.byte	0x04, 0x17
        /*003a*/ 	.short	(.L_3109 - .L_3108)
.L_3108:
        /*003c*/ 	.word	0x00000000
        /*0040*/ 	.short	0x0003
        /*0042*/ 	.short	0x0018
        /*0044*/ 	.byte	0x00, 0xf5, 0x21, 0x00


	//----- nvinfo : EIATTR_KPARAM_INFO
	.align		4
.L_3109:
        /*0048*/ 	.byte	0x04, 0x17
        /*004a*/ 	.short	(.L_3111 - .L_3110)
.L_3110:
        /*004c*/ 	.word	0x00000000
        /*0050*/ 	.short	0x0002
        /*0052*/ 	.short	0x0010
        /*0054*/ 	.byte	0x00, 0xf0, 0x21, 0x00


	//----- nvinfo : EIATTR_KPARAM_INFO
	.align		4
.L_3111:
        /*0058*/ 	.byte	0x04, 0x17
        /*005a*/ 	.short	(.L_3113 - .L_3112)
.L_3112:
        /*005c*/ 	.word	0x00000000
        /*0060*/ 	.short	0x0001
        /*0062*/ 	.short	0x0008
        /*0064*/ 	.byte	0x00, 0xf5, 0x21, 0x00


	//----- nvinfo : EIATTR_KPARAM_INFO
	.align		4
.L_3113:
        /*0068*/ 	.byte	0x04, 0x17
        /*006a*/ 	.short	(.L_3115 - .L_3114)
.L_3114:
        /*006c*/ 	.word	0x00000000
        /*0070*/ 	.short	0x0000
        /*0072*/ 	.short	0x0000
        /*0074*/ 	.byte	0x00, 0xf5, 0x21, 0x00


	//----- nvinfo : EIATTR_SPARSE_MMA_MASK
	.align		4
.L_3115:
        /*0078*/ 	.byte	0x03, 0x50
        /*007a*/ 	.short	0x0000


	//----- nvinfo : EIATTR_MAXREG_COUNT
	.align		4
        /*007c*/ 	.byte	0x03, 0x1b
        /*007e*/ 	.short	0x00ff


	//----- nvinfo : EIATTR_MERCURY_ISA_VERSION
	.align		4
        /*0080*/ 	.byte	0x03, 0x5f
        /*0082*/ 	.short	0x0101


	//----- nvinfo : EIATTR_VRC_CTA_INIT_COUNT
	.align		4
        /*0084*/ 	.byte	0x02, 0x4a
	.zero		1
	.zero		1


	//----- nvinfo : EIATTR_EXIT_INSTR_OFFSETS
	.align		4
        /*0088*/ 	.byte	0x04, 0x1c
        /*008a*/ 	.short	(.L_3117 - .L_3116)


	//   ....[0]....
.L_3116:
        /*008c*/ 	.word	0x00000080


	//   ....[1]....
        /*0090*/ 	.word	0x00000cf0


	//----- nvinfo : EIATTR_CRS_STACK_SIZE
	.align		4
.L_3117:
        /*0094*/ 	.byte	0x04, 0x1e
        /*0096*/ 	.short	(.L_3119 - .L_3118)
.L_3118:
        /*0098*/ 	.word	0x00000000


	//----- nvinfo : EIATTR_CBANK_PARAM_SIZE
	.align		4
.L_3119:
        /*009c*/ 	.byte	0x03, 0x19
        /*009e*/ 	.short	0x0031


	//----- nvinfo : EIATTR_PARAM_CBANK
	.align		4
        /*00a0*/ 	.byte	0x04, 0x0a
        /*00a2*/ 	.short	(.L_3121 - .L_3120)
	.align		4
.L_3120:
        /*00a4*/ 	.word	index@(.nv.constant0._ZN2at6native55_GLOBAL__N__0955718d_22_SparseCsrTensorMath_cu_868dd54534reduce_sparse_csr_dim0_cuda_kernelIN3c107complexIfEElNS1_14ReductionAddOpIS5_EES5_EEvPT2_PKT0_lPKT_SC_lT1_)
        /*00a8*/ 	.short	0x0380
        /*00aa*/ 	.short	0x0031


	//----- nvinfo : EIATTR_SW_WAR
	.align		4
.L_3121:
        /*00ac*/ 	.byte	0x04, 0x36
        /*00ae*/ 	.short	(.L_3123 - .L_3122)
.L_3122:
        /*00b0*/ 	.word	0x00000008
.L_3123:


//--------------------- .nv.info._ZN2at6native55_GLOBAL__N__0955718d_22_SparseCsrTensorMath_cu_868dd54534reduce_sparse_csr_dim0_cuda_kernelIN3c107complexIfEEiNS1_14ReductionAddOpIS5_EES5_EEvPT2_PKT0_lPKT_SC_lT1_ --------------------------
	.section	.nv.info._ZN2at6native55_GLOBAL__N__0955718d_22_SparseCsrTensorMath_cu_868dd54534reduce_sparse_csr_dim0_cuda_kernelIN3c107complexIfEEiNS1_14ReductionAddOpIS5_EES5_EEvPT2_PKT0_lPKT_SC_lT1_,"",@"SHT_CUDA_INFO"
	.sectionflags	@""
	.align	4


	//----- nvinfo : EIATTR_CUDA_API_VERSION
	.align		4
        /*0000*/ 	.byte	0x04, 0x37
        /*0002*/ 	.short	(.L_3125 - .L_3124)
.L_3124:
        /*0004*/ 	.word	0x00000082


	//----- nvinfo : EIATTR_KPARAM_INFO
	.align		4
.L_3125:
        /*0008*/ 	.byte	0x04, 0x17
        /*000a*/ 	.short	(.L_3127 - .L_3126)
.L_3126:
        /*000c*/ 	.word	0x00000000
        /*0010*/ 	.short	0x0006
        /*0012*/ 	.short	0x0030
        /*0014*/ 	.byte	0x00, 0xf0, 0x05, 0x00


	//----- nvinfo : EIATTR_KPARAM_INFO
	.align		4
.L_3127:
        /*0018*/ 	.byte	0x04, 0x17
        /*001a*/ 	.short	(.L_3129 - .L_3128)
.L_3128:
        /*001c*/ 	.word	0x00000000
        /*0020*/ 	.short	0x0005
        /*0022*/ 	.short	0x0028
        /*0024*/ 	.byte	0x00, 0xf0, 0x21, 0x00


	//----- nvinfo : EIATTR_KPARAM_INFO
	.align		4
.L_3129:
        /*0028*/ 	.byte	0x04, 0x17
        /*002a*/ 	.short	(.L_3131 - .L_3130)
.L_3130:
        /*002c*/ 	.word	0x00000000
        /*0030*/ 	.short	0x0004
        /*0032*/ 	.short	0x0020
        /*0034*/ 	.byte	0x00, 0xf5, 0x21, 0x00


	//----- nvinfo : EIATTR_KPARAM_INFO
	.align		4
.L_3131:
        /*0038*/ 	.byte	0x04, 0x17
        /*003a*/ 	.short	(.L_3133 - .L_3132)
.L_3132:
        /*003c*/ 	.word	0x00000000
        /*0040*/ 	.short	0x0003
        /*0042*/ 	.short	0x0018
        /*0044*/ 	.byte	0x00, 0xf5, 0x21, 0x00


	//----- nvinfo : EIATTR_KPARAM_INFO
	.align		4
.L_3133:
        /*0048*/ 	.byte	0x04, 0x17
        /*004a*/ 	.short	(.L_3135 - .L_3134)
.L_3134:
        /*004c*/ 	.word	0x00000000
        /*0050*/ 	.short	0x0002
        /*0052*/ 	.short	0x0010
        /*0054*/ 	.byte	0x00, 0xf0, 0x21, 0x00


	//----- nvinfo : EIATTR_KPARAM_INFO
	.align		4
.L_3135:
        /*0058*/ 	.byte	0x04, 0x17
        /*005a*/ 	.short	(.L_3137 - .L_3136)
.L_3136:
        /*005c*/ 	.word	0x00000000
        /*0060*/ 	.short	0x0001
        /*0062*/ 	.short	0x0008
        /*0064*/ 	.byte	0x00, 0xf5, 0x21, 0x00


	//----- nvinfo : EIATTR_KPARAM_INFO
	.align		4
.L_3137:
        /*0068*/ 	.byte	0x04, 0x17
        /*006a*/ 	.short	(.L_3139 - .L_3138)
.L_3138:
        /*006c*/ 	.word	0x00000000
        /*0070*/ 	.short	0x0000
        /*0072*/ 	.short	0x0000
        /*0074*/ 	.byte	0x00, 0xf5, 0x21, 0x00


	//----- nvinfo : EIATTR_SPARSE_MMA_MASK
	.align		4
.L_3139:
        /*0078*/ 	.byte	0x03, 0x50
        /*007a*/ 	.short	0x0000


	//----- nvinfo : EIATTR_MAXREG_COUNT
	.align		4
        /*007c*/ 	.byte	0x03, 0x1b
        /*007e*/ 	.short	0x00ff


	//----- nvinfo : EIATTR_MERCURY_ISA_VERSION
	.align		4
        /*0080*/ 	.byte	0x03, 0x5f
        /*0082*/ 	.short	0x0101


	//----- nvinfo : EIATTR_VRC_CTA_INIT_COUNT
	.align		4
        /*0084*/ 	.byte	0x02, 0x4a
	.zero		1
	.zero		1


	//----- nvinfo : EIATTR_EXIT_INSTR_OFFSETS
	.align		4
        /*0088*/ 	.byte	0x04, 0x1c
        /*008a*/ 	.short	(.L_3141 - .L_3140)


	//   ....[0]....
.L_3140:
        /*008c*/ 	.word	0x00000080


	//   ....[1]....
        /*0090*/ 	.word	0x00000b80


	//----- nvinfo : EIATTR_CRS_STACK_SIZE
	.align		4
.L_3141:
        /*0094*/ 	.byte	0x04, 0x1e
        /*0096*/ 	.short	(.L_3143 - .L_3142)
.L_3142:
        /*0098*/ 	.word	0x00000000


	//----- nvinfo : EIATTR_CBANK_PARAM_SIZE
	.align		4
.L_3143:
        /*009c*/ 	.byte	0x03, 0x19
        /*009e*/ 	.short	0x0031


	//----- nvinfo : EIATTR_PARAM_CBANK
	.align		4
        /*00a0*/ 	.byte	0x04, 0x0a
        /*00a2*/ 	.short	(.L_3145 - .L_3144)
	.align		4
.L_3144:
        /*00a4*/ 	.word	index@(.nv.constant0._ZN2at6native55_GLOBAL__N__0955718d_22_SparseCsrTensorMath_cu_868dd54534reduce_sparse_csr_dim0_cuda_kernelIN3c107complexIfEEiNS1_14ReductionAddOpIS5_EES5_EEvPT2_PKT0_lPKT_SC_lT1_)
        /*00a8*/ 	.short	0x0380
        /*00aa*/ 	.short	0x0031


	//----- nvinfo : EIATTR_SW_WAR
	.align		4
.L_3145:
        /*00ac*/ 	.byte	0x04, 0x36
        /*00ae*/ 	.short	(.L_3147 - .L_3146)
.L_3146:
        /*00b0*/ 	.word	0x00000008
.L_3147:


//--------------------- .nv.info._ZN2at6native55_GLOBAL__N__0955718d_22_SparseCsrTensorMath_cu_868dd54534reduce_sparse_csr_dim1_cuda_kernelIN3c107complexIdEElNS1_14ReductionAddOpIS5_EES5_EEvPT2_PKT_PKT0_SF_lT1_ --------------------------
	.section	.nv.info._ZN2at6native55_GLOBAL__N__0955718d_22_SparseCsrTensorMath_cu_868dd54534reduce_sparse_csr_dim1_cuda_kernelIN3c107complexIdEElNS1_14ReductionAddOpIS5_EES5_EEvPT2_PKT_PKT0_SF_lT1_,"",@"SHT_CUDA_INFO"
	.sectionflags	@""
	.align	4


	//----- nvinfo : EIATTR_CUDA_API_VERSION
	.align		4
        /*0000*/ 	.byte	0x04, 0x37
        /*0002*/ 	.short	(.L_3149 - .L_3148)
.L_3148:
        /*0004*/ 	.word	0x00000082


	//----- nvinfo : EIATTR_KPARAM_INFO
	.align		4
.L_3149:
        /*0008*/ 	.byte	0x04, 0x17
        /*000a*/ 	.short	(.L_3151 - .L_3150)
.L_3150:
        /*000c*/ 	.word	0x00000000
        /*0010*/ 	.short	0x0005
        /*0012*/ 	.short	0x0028
        /*0014*/ 	.byte	0x00, 0xf0, 0x05, 0x00


	//----- nvinfo : EIATTR_KPARAM_INFO
	.align		4
.L_3151:
        /*0018*/ 	.byte	0x04, 0x17
        /*001a*/ 	.short	(.L_3153 - .L_3152)
.L_3152:
        /*001c*/ 	.word	0x00000000
        /*0020*/ 	.short	0x0004
        /*0022*/ 	.short	0x0020
        /*0024*/ 	.byte	0x00, 0xf0, 0x21, 0x00


	//----- nvinfo : EIATTR_KPARAM_INFO
	.align		4
.L_3153:
        /*0028*/ 	.byte	0x04, 0x17
        /*002a*/ 	.short	(.L_3155 - .L_3154)
.L_3154:
        /*002c*/ 	.word	0x00000000
        /*0030*/ 	.short	0x0003
        /*0032*/ 	.short	0x0018
        /*0034*/ 	.byte	0x00, 0xf5, 0x21, 0x00


	//----- nvinfo : EIATTR_KPARAM_INFO
	.align		4
.L_3155:
        /*0038*/ 	.byte	0x04, 0x17
        /*003a*/ 	.short	(.L_3157 - .L_3156)
.L_3156:
        /*003c*/ 	.word	0x00000000
        /*0040*/ 	.short	0x0002
        /*0042*/ 	.short	0x0010
        /*0044*/ 	.byte	0x00, 0xf5, 0x21, 0x00


	//----- nvinfo : EIATTR_KPARAM_INFO
	.align		4
.L_3157:
        /*0048*/ 	.byte	0x04, 0x17
        /*004a*/ 	.short	(.L_3159 - .L_3158)
.L_3158:
        /*004c*/ 	.word	0x00000000
        /*0050*/ 	.short	0x0001
        /*0052*/ 	.short	0x0008
        /*0054*/ 	.byte	0x00, 0xf5, 0x21, 0x00


	//----- nvinfo : EIATTR_KPARAM_INFO
	.align		4
.L_3159:
        /*0058*/ 	.byte	0x04, 0x17
        /*005a*/ 	.short	(.L_3161 - .L_3160)
.L_3160:
        /*005c*/ 	.word	0x00000000
        /*0060*/ 	.short	0x0000
        /*0062*/ 	.short	0x0000
        /*0064*/ 	.byte	0x00, 0xf5, 0x21, 0x00


	//----- nvinfo : EIATTR_SPARSE_MMA_MASK
	.align		4
.L_3161:
        /*0068*/ 	.byte	0x03, 0x50
        /*006a*/ 	.short	0x0000


	//----- nvinfo : EIATTR_MAXREG_COUNT
	.align		4
        /*006c*/ 	.byte	0x03, 0x1b
        /*006e*/ 	.short	0x00ff


	//----- nvinfo : EIATTR_MERCURY_ISA_VERSION
	.align		4
        /*0070*/ 	.byte	0x03, 0x5f
        /*0072*/ 	.short	0x0101


	//----- nvinfo : EIATTR_VRC_CTA_INIT_COUNT
	.align		4
        /*0074*/ 	.byte	0x02, 0x4a
	.zero		1
	.zero		1


	//----- nvinfo : EIATTR_EXIT_INSTR_OFFSETS
	.align		4
        /*0078*/ 	.byte	0x04, 0x1c
        /*007a*/ 	.short	(.L_3163 - .L_3162)


	//   ....[0]....
.L_3162:
        /*007c*/ 	.word	0x00000080


	//   ....[1]....
        /*0080*/ 	.word	0x00000130


	//   ....[2]....
        /*0084*/ 	.word	0x00000c10


	//----- nvinfo : EIATTR_CRS_STACK_SIZE
	.align		4
.L_3163:
        /*0088*/ 	.byte	0x04, 0x1e
        /*008a*/ 	.short	(.L_3165 - .L_3164)
.L_3164:
        /*008c*/ 	.word	0x00000000


	//----- nvinfo : EIATTR_CBANK_PARAM_SIZE
	.align		4
.L_3165:
        /*0090*/ 	.byte	0x03, 0x19
        /*0092*/ 	.short	0x0029


	//----- nvinfo : EIATTR_PARAM_CBANK
	.align		4
        /*0094*/ 	.byte	0x04, 0x0a
        /*0096*/ 	.short	(.L_3167 - .L_3166)
	.align		4
.L_3166:
        /*0098*/ 	.word	index@(.nv.constant0._ZN2at6native55_GLOBAL__N__0955718d_22_SparseCsrTensorMath_cu_868dd54534reduce_sparse_csr_dim1_cuda_kernelIN3c107complexIdEElNS1_14ReductionAddOpIS5_EES5_EEvPT2_PKT_PKT0_SF_lT1_)
        /*009c*/ 	.short	0x0380
        /*009e*/ 	.short	0x0029


	//----- nvinfo : EIATTR_SW_WAR
	.align		4
.L_3167:
        /*00a0*/ 	.byte	0x04, 0x36
        /*00a2*/ 	.short	(.L_3169 - .L_3168)
.L_3168:
        /*00a4*/ 	.word	0x00000008
.L_3169:


//--------------------- .nv.info._ZN2at6native55_GLOBAL__N__0955718d_22_SparseCsrTensorMath_cu_868dd54534reduce_sparse_csr_dim1_cuda_kernelIN3c107complexIdEEiNS1_14ReductionAddOpIS5_EES5_EEvPT2_PKT_PKT0_SF_lT1_ --------------------------
	.section	.nv.info._ZN2at6native55_GLOBAL__N__0955718d_22_SparseCsrTensorMath_cu_868dd54534reduce_sparse_csr_dim1_cuda_kernelIN3c107complexIdEEiNS1_14ReductionAddOpIS5_EES5_EEvPT2_PKT_PKT0_SF_lT1_,"",@"SHT_CUDA_INFO"
	.sectionflags	@""
	.align	4


	//----- nvinfo : EIATTR_CUDA_API_VERSION
	.align		4
        /*0000*/ 	.byte	0x04, 0x37
        /*0002*/ 	.short	(.L_3171 - .L_3170)
.L_3170:
        /*0004*/ 	.word	0x00000082


	//----- nvinfo : EIATTR_KPARAM_INFO
	.align		4
.L_3171:
        /*0008*/ 	.byte	0x04, 0x17
        /*000a*/ 	.short	(.L_3173 - .L_3172)
.L_3172:
        /*000c*/ 	.word	0x00000000
        /*0010*/ 	.short	0x0005
        /*0012*/ 	.short	0x0028
        /*0014*/ 	.byte	0x00, 0xf0, 0x05, 0x00


	//----- nvinfo : EIATTR_KPARAM_INFO
	.align		4
.L_3173:
        /*0018*/ 	.byte	0x04, 0x17
        /*001a*/ 	.short	(.L_3175 - .L_3174)
.L_3174:
        /*001c*/ 	.word	0x00000000
        /*0020*/ 	.short	0x0004
        /*0022*/ 	.short	0x0020
        /*0024*/ 	.byte	0x00, 0xf0, 0x21, 0x00


	//----- nvinfo : EIATTR_KPARAM_INFO
	.align		4
.L_3175:
        /*0028*/ 	.byte	0x04, 0x17
        /*002a*/ 	.short	(.L_3177 - .L_3176)
.L_3176:
        /*002c*/ 	.word	0x00000000
        /*0030*/ 	.short	0x0003
        /*0032*/ 	.short	0x0018
        /*0034*/ 	.byte	0x00, 0xf5, 0x21, 0x00


	//----- nvinfo : EIATTR_KPARAM_INFO
	.align		4
.L_3177:
        /*0038*/ 	.byte	0x04, 0x17
        /*003a*/ 	.short	(.L_3179 - .L_3178)
.L_3178:
        /*003c*/ 	.word	0x00000000
        /*0040*/ 	.short	0x0002
        /*0042*/ 	.short	0x0010
        /*0044*/ 	.byte	0x00, 0xf5, 0x21, 0x00


	//----- nvinfo : EIATTR_KPARAM_INFO
	.align		4
.L_3179:
        /*0048*/ 	.byte	0x04, 0x17
        /*004a*/ 	.short	(.L_3181 - .L_3180)
.L_3180:
        /*004c*/ 	.word	0x00000000
        /*0050*/ 	.short	0x0001
        /*0052*/ 	.short	0x0008
        /*0054*/ 	.byte	0x00, 0xf5, 0x21, 0x00


	//----- nvinfo : EIATTR_KPARAM_INFO
	.align		4
.L_3181:
        /*0058*/ 	.byte	0x04, 0x17
        /*005a*/ 	.short	(.L_3183 - .L_3182)
.L_3182:
        /*005c*/ 	.word	0x00000000
        /*0060*/ 	.short	0x0000
        /*0062*/ 	.short	0x0000
        /*0064*/ 	.byte	0x00, 0xf5, 0x21, 0x00


	//----- nvinfo : EIATTR_SPARSE_MMA_MASK
	.align		4
.L_3183:
        /*0068*/ 	.byte	0x03, 0x50
        /*006a*/ 	.short	0x0000


	//----- nvinfo : EIATTR_MAXREG_COUNT
	.align		4
        /*006c*/ 	.byte	0x03, 0x1b
        /*006e*/ 	.short	0x00ff


	//----- nvinfo : EIATTR_MERCURY_ISA_VERSION
	.align		4
        /*0070*/ 	.byte	0x03, 0x5f
        /*0072*/ 	.short	0x0101


	//----- nvinfo : EIATTR_VRC_CTA_INIT_COUNT
	.align		4
        /*0074*/ 	.byte	0x02, 0x4a
	.zero		1
	.zero		1


	//----- nvinfo : EIATTR_EXIT_INSTR_OFFSETS
	.align		4
        /*0078*/ 	.byte	0x04, 0x1c
        /*007a*/ 	.short	(.L_3185 - .L_3184)


	//   ....[0]....
.L_3184:
        /*007c*/ 	.word	0x00000080


	//   ....[1]....
        /*0080*/ 	.word	0x00000120


	//   ....[2]....
        /*0084*/ 	.word	0x00000a80


	//----- nvinfo : EIATTR_CRS_STACK_SIZE
	.align		4
.L_3185:
        /*0088*/ 	.byte	0x04, 0x1e
        /*008a*/ 	.short	(.L_3187 - .L_3186)
.L_3186:
        /*008c*/ 	.word	0x00000000


	//----- nvinfo : EIATTR_CBANK_PARAM_SIZE
	.align		4
.L_3187:
        /*0090*/ 	.byte	0x03, 0x19
        /*0092*/ 	.short	0x0029


	//----- nvinfo : EIATTR_PARAM_CBANK
	.align		4
        /*0094*/ 	.byte	0x04, 0x0a
        /*0096*/ 	.short	(.L_3189 - .L_3188)
	.align		4
.L_3188:
        /*0098*/ 	.word	index@(.nv.constant0._ZN2at6native55_GLOBAL__N__0955718d_22_SparseCsrTensorMath_cu_868dd54534reduce_sparse_csr_dim1_cuda_kernelIN3c107complexIdEEiNS1_14ReductionAddOpIS5_EES5_EEvPT2_PKT_PKT0_SF_lT1_)
        /*009c*/ 	.short	0x0380
        /*009e*/ 	.short	0x0029


	//----- nvinfo : EIATTR_SW_WAR
	.align		4
.L_3189:
        /*00a0*/ 	.byte	0x04, 0x36
        /*00a2*/ 	.short	(.L_3191 - .L_3190)
.L_3190:
        /*00a4*/ 	.word	0x00000008
.L_3191:


//--------------------- .nv.info._ZN2at6native55_GLOBAL__N__0955718d_22_SparseCsrTensorMath_cu_868dd54534reduce_sparse_csr_dim0_cuda_kernelIN3c107complexIdEElNS1_14ReductionAddOpIS5_EES5_EEvPT2_PKT0_lPKT_SC_lT1_ --------------------------
	.section	.nv.info._ZN2at6native55_GLOBAL__N__0955718d_22_SparseCsrTensorMath_cu_868dd54534reduce_sparse_csr_dim0_cuda_kernelIN3c107complexIdEElNS1_14ReductionAddOpIS5_EES5_EEvPT2_PKT0_lPKT_SC_lT1_,"",@"SHT_CUDA_INFO"
	.sectionflags	@""
	.align	4


	//----- nvinfo : EIATTR_CUDA_API_VERSION
	.align		4
        /*0000*/ 	.byte	0x04, 0x37
        /*0002*/ 	.short	(.L_3193 - .L_3192)
.L_3192:
        /*0004*/ 	.word	0x00000082


	//----- nvinfo : EIATTR_KPARAM_INFO
	.align		4
.L_3193:
        /*0008*/ 	.byte	0x04, 0x17
        /*000a*/ 	.short	(.L_3195 - .L_3194)
.L_3194:
        /*000c*/ 	.word	0x00000000
        /*0010*/ 	.short	0x0006
        /*0012*/ 	.short	0x0030
        /*0014*/ 	.byte	0x00, 0xf0, 0x05, 0x00


	//----- nvinfo : EIATTR_KPARAM_INFO
	.align		4
.L_3195:
        /*0018*/ 	.byte	0x04, 0x17
        /*001a*/ 	.short	(.L_3197 - .L_3196)
.L_3196:
        /*001c*/ 	.word	0x00000000
        /*0020*/ 	.short	0x0005
        /*0022*/ 	.short	0x0028
        /*0024*/ 	.byte	0x00, 0xf0, 0x21, 0x00


	//----- nvinfo : EIATTR_KPARAM_INFO
	.align		4
.L_3197:
        /*0028*/ 	.byte	0x04, 0x17
        /*002a*/ 	.short	(.L_3199 - .L_3198)
.L_3198:
        /*002c*/ 	.word	0x00000000
        /*0030*/ 	.short	0x0004
        /*0032*/ 	.short	0x0020
        /*0034*/ 	.byte	0x00, 0xf5, 0x21, 0x00


	//----- nvinfo : EIATTR_KPARAM_INFO
	.align		4
.L_3199:
        /*0038*/ 	.byte	0x04, 0x17
        /*003a*/ 	.short	(.L_3201 - .L_3200)
.L_3200:
        /*003c*/ 	.word	0x00000000
        /*0040*/ 	.short	0x0003
        /*0042*/ 	.short	0x0018
        /*0044*/ 	.byte	0x00, 0xf5, 0x21, 0x00


	//----- nvinfo : EIATTR_KPARAM_INFO
	.align		4
.L_3201:
        /*0048*/ 	.byte	0x04, 0x17
        /*004a*/ 	.short	(.L_3203 - .L_3202)
.L_3202:
        /*004c*/ 	.word	0x00000000
        /*0050*/ 	.short	0x0002
        /*0052*/ 	.short	0x0010
        /*0054*/ 	.byte	0x00, 0xf0, 0x21, 0x00


	//----- nvinfo : EIATTR_KPARAM_INFO
	.align		4
.L_3203:
        /*0058*/ 	.byte	0x04, 0x17
        /*005a*/ 	.short	(.L_3205 - .L_3204)
.L_3204:
        /*005c*/ 	.word	0x00000000
        /*0060*/ 	.short	0x0001
        /*0062*/ 	.short	0x0008
        /*0064*/ 	.byte	0x00, 0xf5, 0x21, 0x00


	//----- nvinfo : EIATTR_KPARAM_INFO
	.align		4
.L_3205:
        /*0068*/ 	.byte	0x04, 0x17
        /*006a*/ 	.short	(.L_3207 - .L_3206)
.L_3206:
        /*006c*/ 	.word	0x00000000
        /*0070*/ 	.short	0x0000
        /*0072*/ 	.short	0x0000
        /*0074*/ 	.byte	0x00, 0xf5, 0x21, 0x00


	//----- nvinfo : EIATTR_SPARSE_MMA_MASK
	.align		4
.L_3207:
        /*0078*/ 	.byte	0x03, 0x50
        /*007a*/ 	.short	0x0000


	//----- nvinfo : EIATTR_MAXREG_COUNT
	.align		4
        /*007c*/ 	.byte	0x03, 0x1b
        /*007e*/ 	.short	0x00ff


	//----- nvinfo : EIATTR_MERCURY_ISA_VERSION
	.align		4
        /*0080*/ 	.byte	0x03, 0x5f
        /*0082*/ 	.short	0x0101


	//----- nvinfo : EIATTR_VRC_CTA_INIT_COUNT
	.align		4
        /*0084*/ 	.byte	0x02, 0x4a
	.zero		1
	.zero		1


	//----- nvinfo : EIATTR_EXIT_INSTR_OFFSETS
	.align		4
        /*0088*/ 	.byte	0x04, 0x1c
        /*008a*/ 	.short	(.L_3209 - .L_3208)


	//   ....[0]....
.L_3208:
        /*008c*/ 	.word	0x00000080


	//   ....[1]....
        /*0090*/ 	.word	0x00000c90


	//----- nvinfo : EIATTR_CRS_STACK_SIZE
	.align		4
.L_3209:
        /*0094*/ 	.byte	0x04, 0x1e
        /*0096*/ 	.short	(.L_3211 - .L_3210)
.L_3210:
        /*0098*/ 	.word	0x00000000


	//----- nvinfo : EIATTR_CBANK_PARAM_SIZE
	.align		4
.L_3211:
        /*009c*/ 	.byte	0x03, 0x19
        /*009e*/ 	.short	0x0031


	//----- nvinfo : EIATTR_PARAM_CBANK
	.align		4
        /*00a0*/ 	.byte	0x04, 0x0a
        /*00a2*/ 	.short	(.L_3213 - .L_3212)
	.align		4
.L_3212:
        /*00a4*/ 	.word	index@(.nv.constant0._ZN2at6native55_GLOBAL__N__0955718d_22_SparseCsrTensorMath_cu_868dd54534reduce_sparse_csr_dim0_cuda_kernelIN3c107complexIdEElNS1_14ReductionAddOpIS5_EES5_EEvPT2_PKT0_lPKT_SC_lT1_)
        /*00a8*/ 	.short	0x0380
        /*00aa*/ 	.short	0x0031


	//----- nvinfo : EIATTR_SW_WAR
	.align		4
.L_3213:
        /*00ac*/ 	.byte	0x04, 0x36
        /*00ae*/ 	.short	(.L_3215 - .L_3214)
.L_3214:
        /*00b0*/ 	.word	0x00000008
.L_3215:


//--------------------- .nv.info._ZN2at6native55_GLOBAL__N__0955718d_22_SparseCsrTensorMath_cu_868dd54534reduce_sparse_csr_dim0_cuda_kernelIN3c107complexIdEEiNS1_14ReductionAddOpIS5_EES5_EEvPT2_PKT0_lPKT_SC_lT1_ --------------------------
	.section	.nv.info._ZN2at6native55_GLOBAL__N__0955718d_22_SparseCsrTensorMath_cu_868dd54534reduce_sparse_csr_dim0_cuda_kernelIN3c107complexIdEEiNS1_14ReductionAddOpIS5_EES5_EEvPT2_PKT0_lPKT_SC_lT1_,"",@"SHT_CUDA_INFO"
	.sectionflags	@""
	.align	4


	//----- nvinfo : EIATTR_CUDA_API_VERSION
	.align		4
        /*0000*/ 	.byte	0x04, 0x37
        /*0002*/ 	.short	(.L_3217 - .L_3216)
.L_3216:
        /*0004*/ 	.word	0x00000082


	//----- nvinfo : EIATTR_KPARAM_INFO
	.align		4
.L_3217:
        /*0008*/ 	.byte	0x04, 0x17
        /*000a*/ 	.short	(.L_3219 - .L_3218)
.L_3218:
        /*000c*/ 	.word	0x00000000
        /*0010*/ 	.short	0x0006
        /*0012*/ 	.short	0x0030
        /*0014*/ 	.byte	0x00, 0xf0, 0x05, 0x00


	//----- nvinfo : EIATTR_KPARAM_INFO
	.align		4
.L_3219:
        /*0018*/ 	.byte	0x04, 0x17
        /*001a*/ 	.short	(.L_3221 - .L_3220)
.L_3220:
        /*001c*/ 	.word	0x00000000
        /*0020*/ 	.short	0x0005
        /*0022*/ 	.short	0x0028
        /*0024*/ 	.byte	0x00, 0xf0, 0x21, 0x00


	//----- nvinfo : EIATTR_KPARAM_INFO
	.align		4
.L_3221:
        /*0028*/ 	.byte	0x04, 0x17
        /*002a*/ 	.short	(.L_3223 - .L_3222)
.L_3222:
        /*002c*/ 	.word	0x00000000
        /*0030*/ 	.short	0x0004
        /*0032*/ 	.short	0x0020
        /*0034*/ 	.byte	0x00, 0xf5, 0x21, 0x00


	//----- nvinfo : EIATTR_KPARAM_INFO
	.align		4
.L_3223:
        /*0038*/ 	.byte	0x04, 0x17
        /*003a*/ 	.short	(.L_3225 - .L_3224)
.L_3224:
        /*003c*/ 	.word	0x00000000
        /*0040*/ 	.short	0x0003
        /*0042*/ 	.short	0x0018
        /*0044*/ 	.byte	0x00, 0xf5, 0x21, 0x00


	//----- nvinfo : EIATTR_KPARAM_INFO
	.align		4
.L_3225:
        /*0048*/ 	.byte	0x04, 0x17
        /*004a*/ 	.short	(.L_3227 - .L_3226)
.L_3226:
        /*004c*/ 	.word	0x00000000
        /*0050*/ 	.short	0x0002
        /*0052*/ 	.short	0x0010
        /*0054*/ 	.byte	0x00, 0xf0, 0x21, 0x00


	//----- nvinfo : EIATTR_KPARAM_INFO
	.align		4
.L_3227:
        /*0058*/ 	.byte	0x04, 0x17
        /*005a*/ 	.short	(.L_3229 - .L_3228)
.L_3228:
        /*005c*/ 	.word	0x00000000
        /*0060*/ 	.short	0x0001
        /*0062*/ 	.short	0x0008
        /*0064*/ 	.byte	0x00, 0xf5, 0x21, 0x00


	//----- nvinfo : EIATTR_KPARAM_INFO
	.align		4
.L_3229:
        /*0068*/ 	.byte	0x04, 0x17
        /*006a*/ 	.short	(.L_3231 - .L_3230)
.L_3230:
        /*006c*/ 	.word	0x00000000
        /*0070*/ 	.short	0x0000
        /*0072*/ 	.short	0x0000
        /*0074*/ 	.byte	0x00, 0xf5, 0x21, 0x00


	//----- nvinfo : EIATTR_SPARSE_MMA_MASK
	.align		4
.L_3231:
        /*0078*/ 	.byte	0x03, 0x50
        /*007a*/ 	.short	0x0000


	//----- nvinfo : EIATTR_MAXREG_COUNT
	.align		4
        /*007c*/ 	.byte	0x03, 0x1b
        /*007e*/ 	.short	0x00ff


	//----- nvinfo : EIATTR_MERCURY_ISA_VERSION
	.align		4
        /*0080*/ 	.byte	0x03, 0x5f
        /*0082*/ 	.short	0x0101


	//----- nvinfo : EIATTR_VRC_CTA_INIT_COUNT
	.align		4
        /*0084*/ 	.byte	0x02, 0x4a
	.zero		1
	.zero		1


	//----- nvinfo : EIATTR_EXIT_INSTR_OFFSETS
	.align		4
        /*0088*/ 	.byte	0x04, 0x1c
        /*008a*/ 	.short	(.L_3233 - .L_3232)


	//   ....[0]....
.L_3232:
        /*008c*/ 	.word	0x00000080


	//   ....[1]....
        /*0090*/ 	.word	0x00000ba0


	//----- nvinfo : EIATTR_CRS_STACK_SIZE
	.align		4
.L_3233:
        /*0094*/ 	.byte	0x04, 0x1e
        /*0096*/ 	.short	(.L_3235 - .L_3234)
.L_3234:
        /*0098*/ 	.word	0x00000000


	//----- nvinfo : EIATTR_CBANK_PARAM_SIZE
	.align		4
.L_3235:
        /*009c*/ 	.byte	0x03, 0x19
        /*009e*/ 	.short	0x0031


	//----- nvinfo : EIATTR_PARAM_CBANK
	.align		4
        /*00a0*/ 	.byte	0x04, 0x0a
        /*00a2*/ 	.short	(.L_3237 - .L_3236)
	.align		4
.L_3236:
        /*00a4*/ 	.word	index@(.nv.constant0._ZN2at6native55_GLOBAL__N__0955718d_22_SparseCsrTensorMath_cu_868dd54534reduce_sparse_csr_dim0_cuda_kernelIN3c107complexIdEEiNS1_14ReductionAddOpIS5_EES5_EEvPT2_PKT0_lPKT_SC_lT1_)
        /*00a8*/ 	.short	0x0380
        /*00aa*/ 	.short	0x0031


	//----- nvinfo : EIATTR_SW_WAR
	.align		4
.L_3237:
        /*00ac*/ 	.byte	0x04, 0x36
        /*00ae*/ 	.short	(.L_3239 - .L_3238)
.L_3238:
        /*00b0*/ 	.word	0x00000008
.L_3239:


//--------------------- .nv.info._ZN2at6native55_GLOBAL__N__0955718d_22_SparseCsrTensorMath_cu_868dd54534reduce_sparse_csr_dim1_cuda_kernelIflNS1_14ReductionAddOpIfEEfEEvPT2_PKT_PKT0_SC_lT1_ --------------------------
	.section	.nv.info._ZN2at6native55_GLOBAL__N__0955718d_22_SparseCsrTensorMath_cu_868dd54534reduce_sparse_csr_dim1_cuda_kernelIflNS1_14ReductionAddOpIfEEfEEvPT2_PKT_PKT0_SC_lT1_,"",@"SHT_CUDA_INFO"
	.sectionflags	@""
	.align	4


	//----- nvinfo : EIATTR_CUDA_API_VERSION
	.align		4
        /*0000*/ 	.byte	0x04, 0x37
        /*0002*/ 	.short	(.L_3241 - .L_3240)
.L_3240:
        /*0004*/ 	.word	0x00000082


	//----- nvinfo : EIATTR_KPARAM_INFO
	.align		4
.L_3241:
        /*0008*/ 	.byte	0x04, 0x17
        /*000a*/ 	.short	(.L_3243 - .L_3242)
.L_3242:
        /*000c*/ 	.word	0x00000000
        /*0010*/ 	.short	0x0005
        /*0012*/ 	.short	0x0028
        /*0014*/ 	.byte	0x00, 0xf0, 0x05, 0x00


	//----- nvinfo : EIATTR_KPARAM_INFO
	.align		4
.L_3243:
        /*0018*/ 	.byte	0x04, 0x17
        /*001a*/ 	.short	(.L_3245 - .L_3244)
.L_3244:
        /*001c*/ 	.word	0x00000000
        /*0020*/ 	.short	0x0004
        /*0022*/ 	.short	0x0020
        /*0024*/ 	.byte	0x00, 0xf0, 0x21, 0x00


	//----- nvinfo : EIATTR_KPARAM_INFO
	.align		4
.L_3245:
        /*0028*/ 	.byte	0x04, 0x17
        /*002a*/ 	.short	(.L_3247 - .L_3246)
.L_3246:
        /*002c*/ 	.word	0x00000000
        /*0030*/ 	.short	0x0003
        /*0032*/ 	.short	0x0018
        /*0034*/ 	.byte	0x00, 0xf5, 0x21, 0x00


	//----- nvinfo : EIATTR_KPARAM_INFO
	.align		4
.L_3247:
        /*0038*/ 	.byte	0x04, 0x17
        /*003a*/ 	.short	(.L_3249 - .L_3248)
.L_3248:
        /*003c*/ 	.word	0x00000000
        /*0040*/ 	.short	0x0002
        /*0042*/ 	.short	0x0010
        /*0044*/ 	.byte	0x00, 0xf5, 0x21, 0x00


	//----- nvinfo : EIATTR_KPARAM_INFO
	.align		4
.L_3249:
        /*0048*/ 	.byte	0x04, 0x17
        /*004a*/ 	.short	(.L_3251 - .L_3250)
.L_3250:
        /*004c*/ 	.word	0x00000000
        /*0050*/ 	.short	0x0001
        /*0052*/ 	.short	0x0008
        /*0054*/ 	.byte	0x00, 0xf5, 0x21, 0x00


	//----- nvinfo : EIATTR_KPARAM_INFO
	.align		4
.L_3251:
        /*0058*/ 	.byte	0x04, 0x17
        /*005a*/ 	.short	(.L_3253 - .L_3252)
.L_3252:
        /*005c*/ 	.word	0x00000000
        /*0060*/ 	.short	0x0000
        /*0062*/ 	.short	0x0000
        /*0064*/ 	.byte	0x00, 0xf5, 0x21, 0x00


	//----- nvinfo : EIATTR_SPARSE_MMA_MASK
	.align		4
.L_3253:
        /*0068*/ 	.byte	0x03, 0x50
        /*006a*/ 	.short	0x0000


	//----- nvinfo : EIATTR_MAXREG_COUNT
	.align		4
        /*006c*/ 	.byte	0x03, 0x1b
        /*006e*/ 	.short	0x00ff


	//----- nvinfo : EIATTR_MERCURY_ISA_VERSION
	.align		4
        /*0070*/ 	.byte	0x03, 0x5f
        /*0072*/ 	.short	0x0101


	//----- nvinfo : EIATTR_VRC_CTA_INIT_COUNT
	.align		4
        /*0074*/ 	.byte	0x02, 0x4a
	.zero		1
	.zero		1


	//----- nvinfo : EIATTR_EXIT_INSTR_OFFSETS
	.align		4
        /*0078*/ 	.byte	0x04, 0x1c
        /*007a*/ 	.short	(.L_3255 - .L_3254)


	//   ....[0]....
.L_3254:
        /*007c*/ 	.word	0x00000080


	//   ....[1]....
        /*0080*/ 	.word	0x00000130


	//   ....[2]....
        /*0084*/ 	.word	0x00000a00


	//----- nvinfo : EIATTR_CRS_STACK_SIZE
	.align		4
.L_3255:
        /*0088*/ 	.byte	0x04, 0x1e
        /*008a*/ 	.short	(.L_3257 - .L_3256)
.L_3256:
        /*008c*/ 	.word	0x00000000


	//----- nvinfo : EIATTR_CBANK_PARAM_SIZE
	.align		4
.L_3257:
        /*0090*/ 	.byte	0x03, 0x19
        /*0092*/ 	.short	0x0029


	//----- nvinfo : EIATTR_PARAM_CBANK
	.align		4
        /*0094*/ 	.byte	0x04, 0x0a
        /*0096*/ 	.short	(.L_3259 - .L_3258)
	.align		4
.L_3258:
        /*0098*/ 	.word	index@(.nv.constant0._ZN2at6native55_GLOBAL__N__0955718d_22_SparseCsrTensorMath_cu_868dd54534reduce_sparse_csr_dim1_cuda_kernelIflNS1_14ReductionAddOpIfEEfEEvPT2_PKT_PKT0_SC_lT1_)
        /*009c*/ 	.short	0x0380
        /*009e*/ 	.short	0x0029


	//----- nvinfo : EIATTR_SW_WAR
	.align		4
.L_3259:
        /*00a0*/ 	.byte	0x04, 0x36
        /*00a2*/ 	.short	(.L_3261 - .L_3260)
.L_3260:
        /*00a4*/ 	.word	0x00000008
.L_3261:


//--------------------- .nv.info._ZN2at6native55_GLOBAL__N__0955718d_22_SparseCsrTensorMath_cu_868dd54534reduce_sparse_csr_dim1_cuda_kernelIfiNS1_14ReductionAddOpIfEEfEEvPT2_PKT_PKT0_SC_lT1_ --------------------------
	.section	.nv.info._ZN2at6native55_GLOBAL__N__0955718d_22_SparseCsrTensorMath_cu_868dd54534reduce_sparse_csr_dim1_cuda_kernelIfiNS1_14ReductionAddOpIfEEfEEvPT2_PKT_PKT0_SC_lT1_,"",@"SHT_CUDA_INFO"
	.sectionflags	@""
	.align	4


	//----- nvinfo : EIATTR_CUDA_API_VERSION
	.align		4
        /*0000*/ 	.byte	0x04, 0x37
        /*0002*/ 	.short	(.L_3263 - .L_3262)
.L_3262:
        /*0004*/ 	.word	0x00000082


	//----- nvinfo : EIATTR_KPARAM_INFO
	.align		4
.L_3263:
        /*0008*/ 	.byte	0x04, 0x17
        /*000a*/ 	.short	(.L_3265 - .L_3264)
.L_3264:
        /*000c*/ 	.word	0x00000000
        /*0010*/ 	.short	0x0005
        /*0012*/ 	.short	0x0028
        /*0014*/ 	.byte	0x00, 0xf0, 0x05, 0x00


	//----- nvinfo : EIATTR_KPARAM_INFO
	.align		4
.L_3265:
        /*0018*/ 	.byte	0x04, 0x17
        /*001a*/ 	.short	(.L_3267 - .L_3266)
.L_3266:
        /*001c*/ 	.word	0x00000000
        /*0020*/ 	.short	0x0004
        /*0022*/ 	.short	0x0020
        /*0024*/ 	.byte	0x00, 0xf0, 0x21, 0x00


	//----- nvinfo : EIATTR_KPARAM_INFO
	.align		4
.L_3267:
        /*0028*/ 	.byte	0x04, 0x17
        /*002a*/ 	.short	(.L_3269 - .L_3268)
.L_3268:
        /*002c*/ 	.word	0x00000000
        /*0030*/ 	.short	0x0003
        /*0032*/ 	.short	0x0018
        /*0034*/ 	.byte	0x00, 0xf5, 0x21, 0x00


	//----- nvinfo : EIATTR_KPARAM_INFO
	.align		4
.L_3269:
        /*0038*/ 	.byte	0x04, 0x17
        /*003a*/ 	.short	(.L_3271 - .L_3270)
.L_3270:
        /*003c*/ 	.word	0x00000000
        /*0040*/ 	.short	0x0002
        /*0042*/ 	.short	0x0010
        /*0044*/ 	.byte	0x00, 0xf5, 0x21, 0x00


	//----- nvinfo : EIATTR_KPARAM_INFO
	.align		4
.L_3271:
        /*0048*/ 	.byte	0x04, 0x17
        /*004a*/ 	.short	(.L_3273 - .L_3272)
.L_3272:
        /*004c*/ 	.word	0x00000000
        /*0050*/ 	.short	0x0001
        /*0052*/ 	.short	0x0008
        /*0054*/ 	.byte	0x00, 0xf5, 0x21, 0x00


	//----- nvinfo : EIATTR_KPARAM_INFO
	.align		4
.L_3273:
        /*0058*/ 	.byte	0x04, 0x17
        /*005a*/ 	.short	(.L_3275 - .L_3274)
.L_3274:
        /*005c*/ 	.word	0x00000000
        /*0060*/ 	.short	0x0000
        /*0062*/ 	.short	0x0000
        /*0064*/ 	.byte	0x00, 0xf5, 0x21, 0x00


	//----- nvinfo : EIATTR_SPARSE_MMA_MASK
	.align		4
.L_3275:
        /*0068*/ 	.byte	0x03, 0x50
        /*006a*/ 	.short	0x0000


	//----- nvinfo : EIATTR_MAXREG_COUNT
	.align		4
        /*006c*/ 	.byte	0x03, 0x1b
        /*006e*/ 	.short	0x00ff


	//----- nvinfo : EIATTR_MERCURY_ISA_VERSION
	.align		4
        /*0070*/ 	.byte	0x03, 0x5f
        /*0072*/ 	.short	0x0101


	//----- nvinfo : EIATTR_VRC_CTA_INIT_COUNT
	.align		4
        /*0074*/ 	.byte	0x02, 0x4a
	.zero		1
	.zero		1


	//----- nvinfo : EIATTR_EXIT_INSTR_OFFSETS
	.align		4
        /*0078*/ 	.byte	0x04, 0x1c
        /*007a*/ 	.short	(.L_3277 - .L_3276)


	//   ....[0]....
.L_3276:
        /*007c*/ 	.word	0x00000080


	//   ....[1]....
        /*0080*/ 	.word	0x00000120


	//   ....[2]....
        /*0084*/ 	.word	0x00000890


	//----- nvinfo : EIATTR_CRS_STACK_SIZE
	.align		4
.L_3277:
        /*0088*/ 	.byte	0x04, 0x1e
        /*008a*/ 	.short	(.L_3279 - .L_3278)
.L_3278:
        /*008c*/ 	.word	0x00000000


	//----- nvinfo : EIATTR_CBANK_PARAM_SIZE
	.align		4
.L_3279:
        /*0090*/ 	.byte	0x03, 0x19
        /*0092*/ 	.short	0x0029


	//----- nvinfo : EIATTR_PARAM_CBANK
	.align		4
        /*0094*/ 	.byte	0x04, 0x0a
        /*0096*/ 	.short	(.L_3281 - .L_3280)
	.align		4
.L_3280:
        /*0098*/ 	.word	index@(.nv.constant0._ZN2at6native55_GLOBAL__N__0955718d_22_SparseCsrTensorMath_cu_868dd54534reduce_sparse_csr_dim1_cuda_kernelIfiNS1_14ReductionAddOpIfEEfEEvPT2_PKT_PKT0_SC_lT1_)
        /*009c*/ 	.short	0x0380
        /*009e*/ 	.short	0x0029


	//----- nvinfo : EIATTR_SW_WAR
	.align		4
.L_3281:
        /*00a0*/ 	.byte	0x04, 0x36
        /*00a2*/ 	.short	(.L_3283 - .L_3282)
.L_3282:
        /*00a4*/ 	.word	0x00000008
.L_3283:


//--------------------- .nv.info._ZN2at6native55_GLOBAL__N__0955718d_22_SparseCsrTensorMath_cu_868dd54534reduce_sparse_csr_dim0_cuda_kernelIflNS1_14ReductionAddOpIfEEfEEvPT2_PKT0_lPKT_S9_lT1_ --------------------------
	.section	.nv.info._ZN2at6native55_GLOBAL__N__0955718d_22_SparseCsrTensorMath_cu_868dd54534reduce_sparse_csr_dim0_cuda_kernelIflNS1_14ReductionAddOpIfEEfEEvPT2_PKT0_lPKT_S9_lT1_,"",@"SHT_CUDA_INFO"
	.sectionflags	@""
	.align	4


	//----- nvinfo : EIATTR_CUDA_API_VERSION
	.align		4
        /*0000*/ 	.byte	0x04, 0x37
        /*0002*/ 	.short	(.L_3285 - .L_3284)
.L_3284:
        /*0004*/ 	.word	0x00000082


	//----- nvinfo : EIATTR_KPARAM_INFO
	.align		4
.L_3285:
        /*0008*/ 	.byte	0x04, 0x17
        /*000a*/ 	.short	(.L_3287 - .L_3286)
.L_3286:
        /*000c*/ 	.word	0x00000000
        /*0010*/ 	.short	0x0006
        /*0012*/ 	.short	0x0030
        /*0014*/ 	.byte	0x00, 0xf0, 0x05, 0x00


	//----- nvinfo : EIATTR_KPARAM_INFO
	.align		4
.L_3287:
        /*0018*/ 	.byte	0x04, 0x17
        /*001a*/ 	.short	(.L_3289 - .L_3288)
.L_3288:
        /*001c*/ 	.word	0x00000000
        /*0020*/ 	.short	0x0005
        /*0022*/ 	.short	0x0028
        /*0024*/ 	.byte	0x00, 0xf0, 0x21, 0x00


	//----- nvinfo : EIATTR_KPARAM_INFO
	.align		4
.L_3289:
        /*0028*/ 	.byte	0x04, 0x17
        /*002a*/ 	.short	(.L_3291 - .L_3290)
.L_3290:
        /*002c*/ 	.word	0x00000000
        /*0030*/ 	.short	0x0004
        /*0032*/ 	.short	0x0020
        /*0034*/ 	.byte	0x00, 0xf5, 0x21, 0x00


	//----- nvinfo : EIATTR_KPARAM_INFO
	.align		4
.L_3291:
        /*0038*/ 	.byte	0x04, 0x17
        /*003a*/ 	.short	(.L_3293 - .L_3292)
.L_3292:
        /*003c*/ 	.word	0x00000000
        /*0040*/ 	.short	0x0003
        /*0042*/ 	.short	0x0018
        /*0044*/ 	.byte	0x00, 0xf5, 0x21, 0x00


	//----- nvinfo : EIATTR_KPARAM_INFO
	.align		4
.L_3293:
        /*0048*/ 	.byte	0x04, 0x17
        /*004a*/ 	.short	(.L_3295 - .L_3294)
.L_3294:
        /*004c*/ 	.word	0x00000000
        /*0050*/ 	.short	0x0002
        /*0052*/ 	.short	0x0010
        /*0054*/ 	.byte	0x00, 0xf0, 0x21, 0x00


	//----- nvinfo : EIATTR_KPARAM_INFO
	.align		4
.L_3295:
        /*0058*/ 	.byte	0x04, 0x17
        /*005a*/ 	.short	(.L_3297 - .L_3296)
.L_3296:
        /*005c*/ 	.word	0x00000000
        /*0060*/ 	.short	0x0001
        /*0062*/ 	.short	0x0008
        /*0064*/ 	.byte	0x00, 0xf5, 0x21, 0x00


	//----- nvinfo : EIATTR_KPARAM_INFO
	.align		4
.L_3297:
        /*0068*/ 	.byte	0x04, 0x17
        /*006a*/ 	.short	(.L_3299 - .L_3298)
.L_3298:
        /*006c*/ 	.word	0x00000000
        /*0070*/ 	.short	0x0000
        /*0072*/ 	.short	0x0000
        /*0074*/ 	.byte	0x00, 0xf5, 0x21, 0x00


	//----- nvinfo : EIATTR_SPARSE_MMA_MASK
	.align		4
.L_3299:
        /*0078*/ 	.byte	0x03, 0x50
        /*007a*/ 	.short	0x0000


	//----- nvinfo : EIATTR_MAXREG_COUNT
	.align		4
        /*007c*/ 	.byte	0x03, 0x1b
        /*007e*/ 	.short	0x00ff


	//----- nvinfo : EIATTR_MERCURY_ISA_VERSION
	.align		4
        /*0080*/ 	.byte	0x03, 0x5f
        /*0082*/ 	.short	0x0101


	//----- nvinfo : EIATTR_VRC_CTA_INIT_COUNT
	.align		4
        /*0084*/ 	.byte	0x02, 0x4a
	.zero		1
	.zero		1


	//----- nvinfo : EIATTR_EXIT_INSTR_OFFSETS
	.align		4
        /*0088*/ 	.byte	0x04, 0x1c
        /*008a*/ 	.short	(.L_3301 - .L_3300)


	//   ....[0]....
.L_3300:
        /*008c*/ 	.word	0x00000080


	//   ....[1]....
        /*0090*/ 	.word	0x00001070


	//----- nvinfo : EIATTR_CBANK_PARAM_SIZE
	.align		4
.L_3301:
        /*0094*/ 	.byte	0x03, 0x19
        /*0096*/ 	.short	0x0031


	//----- nvinfo : EIATTR_PARAM_CBANK
	.align		4
        /*0098*/ 	.byte	0x04, 0x0a
        /*009a*/ 	.short	(.L_3303 - .L_3302)
	.align		4
.L_3302:
        /*009c*/ 	.word	index@(.nv.constant0._ZN2at6native55_GLOBAL__N__0955718d_22_SparseCsrTensorMath_cu_868dd54534reduce_sparse_csr_dim0_cuda_kernelIflNS1_14ReductionAddOpIfEEfEEvPT2_PKT0_lPKT_S9_lT1_)
        /*00a0*/ 	.short	0x0380
        /*00a2*/ 	.short	0x0031


	//----- nvinfo : EIATTR_SW_WAR
	.align		4
.L_3303:
        /*00a4*/ 	.byte	0x04, 0x36
        /*00a6*/ 	.short	(.L_3305 - .L_3304)
.L_3304:
        /*00a8*/ 	.word	0x00000008
.L_3305:


//--------------------- .nv.info._ZN2at6native55_GLOBAL__N__0955718d_22_SparseCsrTensorMath_cu_868dd54534reduce_sparse_csr_dim0_cuda_kernelIfiNS1_14ReductionAddOpIfEEfEEvPT2_PKT0_lPKT_S9_lT1_ --------------------------
	.section	.nv.info._ZN2at6native55_GLOBAL__N__0955718d_22_SparseCsrTensorMath_cu_868dd54534reduce_sparse_csr_dim0_cuda_kernelIfiNS1_14ReductionAddOpIfEEfEEvPT2_PKT0_lPKT_S9_lT1_,"",@"SHT_CUDA_INFO"
	.sectionflags	@""
	.align	4


	//----- nvinfo : EIATTR_CUDA_API_VERSION
	.align		4
        /*0000*/ 	.byte	0x04, 0x37
        /*0002*/ 	.short	(.L_3307 - .L_3306)
.L_3306:
        /*0004*/ 	.word	0x00000082


	//----- nvinfo : EIATTR_KPARAM_INFO
	.align		4
.L_3307:
        /*0008*/ 	.byte	0x04, 0x17
        /*000a*/ 	.short	(.L_3309 - .L_3308)
.L_3308:
        /*000c*/ 	.word	0x00000000
        /*0010*/ 	.short	0x0006
        /*0012*/ 	.short	0x0030
        /*0014*/ 	.byte	0x00, 0xf0, 0x05, 0x00


	//----- nvinfo : EIATTR_KPARAM_INFO
	.align		4
.L_3309:
        /*0018*/ 	.byte	0x04, 0x17
        /*001a*/ 	.short	(.L_3311 - .L_3310)
.L_3310:
        /*001c*/ 	.word	0x00000000
        /*0020*/ 	.short	0x0005
        /*0022*/ 	.short	0x0028
        /*0024*/ 	.byte	0x00, 0xf0, 0x21, 0x00


	//----- nvinfo : EIATTR_KPARAM_INFO
	.align		4
.L_3311:
        /*0028*/ 	.byte	0x04, 0x17
        /*002a*/ 	.short	(.L_3313 - .L_3312)
.L_3312:
        /*002c*/ 	.word	0x00000000
        /*0030*/ 	.short	0x0004
        /*0032*/ 	.short	0x0020
        /*0034*/ 	.byte	0x00, 0xf5, 0x21, 0x00


	//----- nvinfo : EIATTR_KPARAM_INFO
	.align		4
.L_3313:
        /*0038*/ 	.byte	0x04, 0x17
        /*003a*/ 	.short	(.L_3315 - .L_3314)
.L_3314:
        /*003c*/ 	.word	0x00000000
        /*0040*/ 	.short	0x0003
        /*0042*/ 	.short	0x0018
        /*0044*/ 	.byte	0x00, 0xf5, 0x21, 0x00


	//----- nvinfo : EIATTR_KPARAM_INFO
	.align		4
.L_3315:
        /*0048*/ 	.byte	0x04, 0x17
        /*004a*/ 	.short	(.L_3317 - .L_3316)
.L_3316:
        /*004c*/ 	.word	0x00000000
        /*0050*/ 	.short	0x0002
        /*0052*/ 	.short	0x0010
        /*0054*/ 	.byte	0x00, 0xf0, 0x21, 0x00


	//----- nvinfo : EIATTR_KPARAM_INFO
	.align		4
.L_3317:
        /*0058*/ 	.byte	0x04, 0x17
        /*005a*/ 	.short	(.L_3319 - .L_3318)
.L_3318:
        /*005c*/ 	.word	0x00000000
        /*0060*/ 	.short	0x0001
        /*0062*/ 	.short	0x0008
        /*0064*/ 	.byte	0x00, 0xf5, 0x21, 0x00


	//----- nvinfo : EIATTR_KPARAM_INFO
	.align		4
.L_3319:
        /*0068*/ 	.byte	0x04, 0x17
        /*006a*/ 	.short	(.L_3321 - .L_3320)
.L_3320:
        /*006c*/ 	.word	0x00000000
        /*0070*/ 	.short	0x0000
        /*0072*/ 	.short	0x0000
        /*0074*/ 	.byte	0x00, 0xf5, 0x21, 0x00


	//----- nvinfo : EIATTR_SPARSE_MMA_MASK
	.align		4
.L_3321:
        /*0078*/ 	.byte	0x03, 0x50
        /*007a*/ 	.short	0x0000


	//----- nvinfo : EIATTR_MAXREG_COUNT
	.align		4
        /*007c*/ 	.byte	0x03, 0x1b
        /*007e*/ 	.short	0x00ff


	//----- nvinfo : EIATTR_MERCURY_ISA_VERSION
	.align		4
        /*0080*/ 	.byte	0x03, 0x5f
        /*0082*/ 	.short	0x0101


	//----- nvinfo : EIATTR_VRC_CTA_INIT_COUNT
	.align		4
        /*0084*/ 	.byte	0x02, 0x4a
	.zero		1
	.zero		1


	//----- nvinfo : EIATTR_EXIT_INSTR_OFFSETS
	.align		4
        /*0088*/ 	.byte	0x04, 0x1c
        /*008a*/ 	.short	(.L_3323 - .L_3322)


	//   ....[0]....
.L_3322:
        /*008c*/ 	.word	0x00000080


	//   ....[1]....
        /*0090*/ 	.word	0x00000f10


	//----- nvinfo : EIATTR_CBANK_PARAM_SIZE
	.align		4
.L_3323:
        /*0094*/ 	.byte	0x03, 0x19
        /*0096*/ 	.short	0x0031


	//----- nvinfo : EIATTR_PARAM_CBANK
	.align		4
        /*0098*/ 	.byte	0x04, 0x0a
        /*009a*/ 	.short	(.L_3325 - .L_3324)
	.align		4
.L_3324:
        /*009c*/ 	.word	index@(.nv.constant0._ZN2at6native55_GLOBAL__N__0955718d_22_SparseCsrTensorMath_cu_868dd54534reduce_sparse_csr_dim0_cuda_kernelIfiNS1_14ReductionAddOpIfEEfEEvPT2_PKT0_lPKT_S9_lT1_)
        /*00a0*/ 	.short	0x0380
        /*00a2*/ 	.short	0x0031


	//----- nvinfo : EIATTR_SW_WAR
	.align		4
.L_3325:
        /*00a4*/ 	.byte	0x04, 0x36
        /*00a6*/ 	.short	(.L_3327 - .L_3326)
.L_3326:
        /*00a8*/ 	.word	0x00000008
.L_3327:


//--------------------- .nv.info._ZN2at6native55_GLOBAL__N__0955718d_22_SparseCsrTensorMath_cu_868dd54534reduce_sparse_csr_dim1_cuda_kernelIdlNS1_14ReductionAddOpIdEEdEEvPT2_PKT_PKT0_SC_lT1_ --------------------------
	.section	.nv.info._ZN2at6native55_GLOBAL__N__0955718d_22_SparseCsrTensorMath_cu_868dd54534reduce_sparse_csr_dim1_cuda_kernelIdlNS1_14ReductionAddOpIdEEdEEvPT2_PKT_PKT0_SC_lT1_,"",@"SHT_CUDA_INFO"
	.sectionflags	@""
	.align	4


	//----- nvinfo : EIATTR_CUDA_API_VERSION
	.align		4
        /*0000*/ 	.byte	0x04, 0x37
        /*0002*/ 	.short	(.L_3329 - .L_3328)
.L_3328:
        /*0004*/ 	.word	0x00000082


	//----- nvinfo : EIATTR_KPARAM_INFO
	.align		4
.L_3329:
        /*0008*/ 	.byte	0x04, 0x17
        /*000a*/ 	.short	(.L_3331 - .L_3330)
.L_3330:
        /*000c*/ 	.word	0x00000000
        /*0010*/ 	.short	0x0005
        /*0012*/ 	.short	0x0028
        /*0014*/ 	.byte	0x00, 0xf0, 0x05, 0x00


	//----- nvinfo : EIATTR_KPARAM_INFO
	.align		4
.L_3331:
        /*0018*/ 	.byte	0x04, 0x17
        /*001a*/ 	.short	(.L_3333 - .L_3332)
.L_3332:
        /*001c*/ 	.word	0x00000000
        /*0020*/ 	.short	0x0004
        /*0022*/ 	.short	0x0020
        /*0024*/ 	.byte	0x00, 0xf0, 0x21, 0x00


	//----- nvinfo : EIATTR_KPARAM_INFO
	.align		4
.L_3333:
        /*0028*/ 	.byte	0x04, 0x17
        /*002a*/ 	.short	(.L_3335 - .L_3334)
.L_3334:
        /*002c*/ 	.word	0x00000000
        /*0030*/ 	.short	0x0003
        /*0032*/ 	.short	0x0018
        /*0034*/ 	.byte	0x00, 0xf5, 0x21, 0x00


	//----- nvinfo : EIATTR_KPARAM_INFO
	.align		4
.L_3335:
        /*0038*/ 	.byte	0x04, 0x17
        /*003a*/ 	.short	(.L_3337 - .L_3336)
.L_3336:
        /*003c*/ 	.word	0x00000000
        /*0040*/ 	.short	0x0002
        /*0042*/ 	.short	0x0010
        /*0044*/ 	.byte	0x00, 0xf5, 0x21, 0x00


	//----- nvinfo : EIATTR_KPARAM_INFO
	.align		4
.L_3337:
        /*0048*/ 	.byte	0x04, 0x17
        /*004a*/ 	.short	(.L_3339 - .L_3338)
.L_3338:
        /*004c*/ 	.word	0x00000000
        /*0050*/ 	.short	0x0001
        /*0052*/ 	.short	0x0008
        /*0054*/ 	.byte	0x00, 0xf5, 0x21, 0x00


	//----- nvinfo : EIATTR_KPARAM_INFO
	.align		4
.L_3339:
        /*0058*/ 	.byte	0x04, 0x17
        /*005a*/ 	.short	(.L_3341 - .L_3340)
.L_3340:
        /*005c*/ 	.word	0x00000000
        /*0060*/ 	.short	0x0000
        /*0062*/ 	.short	0x0000
        /*0064*/ 	.byte	0x00, 0xf5, 0x21, 0x00


	//----- nvinfo : EIATTR_SPARSE_MMA_MASK
	.align		4
.L_3341:
        /*0068*/ 	.byte	0x03, 0x50
        /*006a*/ 	.short	0x0000


	//----- nvinfo : EIATTR_MAXREG_COUNT
	.align		4
        /*006c*/ 	.byte	0x03, 0x1b
        /*006e*/ 	.short	0x00ff


	//----- nvinfo : EIATTR_MERCURY_ISA_VERSION
	.align		4
        /*0070*/ 	.byte	0x03, 0x5f
        /*0072*/ 	.short	0x0101


	//----- nvinfo : EIATTR_VRC_CTA_INIT_COUNT
	.align		4
        /*0074*/ 	.byte	0x02, 0x4a
	.zero		1
	.zero		1


	//----- nvinfo : EIATTR_EXIT_INSTR_OFFSETS
	.align		4
        /*0078*/ 	.byte	0x04, 0x1c
        /*007a*/ 	.short	(.L_3343 - .L_3342)


	//   ....[0]....
.L_3342:
        /*007c*/ 	.word	0x00000080


	//   ....[1]....
        /*0080*/ 	.word	0x00000130


	//   ....[2]....
        /*0084*/ 	.word	0x00000a20


	//----- nvinfo : EIATTR_CRS_STACK_SIZE
	.align		4
.L_3343:
        /*0088*/ 	.byte	0x04, 0x1e
        /*008a*/ 	.short	(.L_3345 - .L_3344)
.L_3344:
        /*008c*/ 	.word	0x00000000


	//----- nvinfo : EIATTR_CBANK_PARAM_SIZE
	.align		4
.L_3345:
        /*0090*/ 	.byte	0x03, 0x19
        /*0092*/ 	.short	0x0029


	//----- nvinfo : EIATTR_PARAM_CBANK
	.align		4
        /*0094*/ 	.byte	0x04, 0x0a
        /*0096*/ 	.short	(.L_3347 - .L_3346)
	.align		4
.L_3346:
        /*0098*/ 	.word	index@(.nv.constant0._ZN2at6native55_GLOBAL__N__0955718d_22_SparseCsrTensorMath_cu_868dd54534reduce_sparse_csr_dim1_cuda_kernelIdlNS1_14ReductionAddOpIdEEdEEvPT2_PKT_PKT0_SC_lT1_)
        /*009c*/ 	.short	0x0380
        /*009e*/ 	.short	0x0029


	//----- nvinfo : EIATTR_SW_WAR
	.align		4
.L_3347:
        /*00a0*/ 	.byte	0x04, 0x36
        /*00a2*/ 	.short	(.L_3349 - .L_3348)
.L_3348:
        /*00a4*/ 	.word	0x00000008
.L_3349:


//--------------------- .nv.info._ZN2at6native55_GLOBAL__N__0955718d_22_SparseCsrTensorMath_cu_868dd54534reduce_sparse_csr_dim1_cuda_kernelIdiNS1_14ReductionAddOpIdEEdEEvPT2_PKT_PKT0_SC_lT1_ --------------------------
	.section	.nv.info._ZN2at6native55_GLOBAL__N__0955718d_22_SparseCsrTensorMath_cu_868dd54534reduce_sparse_csr_dim1_cuda_kernelIdiNS1_14ReductionAddOpIdEEdEEvPT2_PKT_PKT0_SC_lT1_,"",@"SHT_CUDA_INFO"
	.sectionflags	@""
	.align	4


	//----- nvinfo : EIATTR_CUDA_API_VERSION
	.align		4
        /*0000*/ 	.byte	0x04, 0x37
        /*0002*/ 	.short	(.L_3351 - .L_3350)
.L_3350:
        /*0004*/ 	.word	0x00000082


	//----- nvinfo : EIATTR_KPARAM_INFO
	.align		4
.L_3351:
        /*0008*/ 	.byte	0x04, 0x17
        /*000a*/ 	.short	(.L_3353 - .L_3352)
.L_3352:
        /*000c*/ 	.word	0x00000000
        /*0010*/ 	.short	0x0005
        /*0012*/ 	.short	0x0028
        /*0014*/ 	.byte	0x00, 0xf0, 0x05, 0x00


	//----- nvinfo : EIATTR_KPARAM_INFO
	.align		4
.L_3353:
        /*0018*/ 	.byte	0x04, 0x17
        /*001a*/ 	.short	(.L_3355 - .L_3354)
.L_3354:
        /*001c*/ 	.word	0x00000000
        /*0020*/ 	.short	0x0004
        /*0022*/ 	.short	0x0020
        /*0024*/ 	.byte	0x00, 0xf0, 0x21, 0x00


	//----- nvinfo : EIATTR_KPARAM_INFO
	.align		4
.L_3355:
        /*0028*/ 	.byte	0x04, 0x17
        /*002a*/ 	.short	(.L_3357 - .L_3356)
.L_3356:
        /*002c*/ 	.word	0x00000000
        /*0030*/ 	.short	0x0003
        /*0032*/ 	.short	0x0018
        /*0034*/ 	.byte	0x00, 0xf5, 0x21, 0x00


	//----- nvinfo : EIATTR_KPARAM_INFO
	.align		4
.L_3357:
        /*0038*/ 	.byte	0x04, 0x17
        /*003a*/ 	.short	(.L_3359 - .L_3358)
.L_3358:
        /*003c*/ 	.word	0x00000000
        /*0040*/ 	.short	0x0002
        /*0042*/ 	.short	0x0010
        /*0044*/ 	.byte	0x00, 0xf5, 0x21, 0x00


	//----- nvinfo : EIATTR_KPARAM_INFO
	.align		4
.L_3359:
        /*0048*/ 	.byte	0x04, 0x17
        /*004a*/ 	.short	(.L_3361 - .L_3360)
.L_3360:
        /*004c*/ 	.word	0x00000000
        /*0050*/ 	.short	0x0001
        /*0052*/ 	.short	0x0008
        /*0054*/ 	.byte	0x00, 0xf5, 0x21, 0x00


	//----- nvinfo : EIATTR_KPARAM_INFO
	.align		4
.L_3361:
        /*0058*/ 	.byte	0x04, 0x17
        /*005a*/ 	.short	(.L_3363 - .L_3362)
.L_3362:
        /*005c*/ 	.word	0x00000000
        /*0060*/ 	.short	0x0000
        /*0062*/ 	.short	0x0000
        /*0064*/ 	.byte	0x00, 0xf5, 0x21, 0x00


	//----- nvinfo : EIATTR_SPARSE_MMA_MASK
	.align		4
.L_3363:
        /*0068*/ 	.byte	0x03, 0x50
        /*006a*/ 	.short	0x0000


	//----- nvinfo : EIATTR_MAXREG_COUNT
	.align		4
        /*006c*/ 	.byte	0x03, 0x1b
        /*006e*/ 	.short	0x00ff


	//----- nvinfo : EIATTR_MERCURY_ISA_VERSION
	.align		4
        /*0070*/ 	.byte	0x03, 0x5f
        /*0072*/ 	.short	0x0101


	//----- nvinfo : EIATTR_VRC_CTA_INIT_COUNT
	.align		4
        /*0074*/ 	.byte	0x02, 0x4a
	.zero		1
	.zero		1


	//----- nvinfo : EIATTR_EXIT_INSTR_OFFSETS
	.align		4
        /*0078*/ 	.byte	0x04, 0x1c
        /*007a*/ 	.short	(.L_3365 - .L_3364)


	//   ....[0]....
.L_3364:
        /*007c*/ 	.word	0x00000080


	//   ....[1]....
        /*0080*/ 	.word	0x00000120


	//   ....[2]....
        /*0084*/ 	.word	0x00000890


	//----- nvinfo : EIATTR_CRS_STACK_SIZE
	.align		4
.L_3365:
        /*0088*/ 	.byte	0x04, 0x1e
        /*008a*/ 	.short	(.L_3367 - .L_3366)
.L_3366:
        /*008c*/ 	.word	0x00000000


	//----- nvinfo : EIATTR_CBANK_PARAM_SIZE
	.align		4
.L_3367:
        /*0090*/ 	.byte	0x03, 0x19
        /*0092*/ 	.short	0x0029


	//----- nvinfo : EIATTR_PARAM_CBANK
	.align		4
        /*0094*/ 	.byte	0x04, 0x0a
        /*0096*/ 	.short	(.L_3369 - .L_3368)
	.align		4
.L_3368:
        /*0098*/ 	.word	index@(.nv.constant0._ZN2at6native55_GLOBAL__N__0955718d_22_SparseCsrTensorMath_cu_868dd54534reduce_sparse_csr_dim1_cuda_kernelIdiNS1_14ReductionAddOpIdEEdEEvPT2_PKT_PKT0_SC_lT1_)
        /*009c*/ 	.short	0x0380
        /*009e*/ 	.short	0x0029


	//----- nvinfo : EIATTR_SW_WAR
	.align		4
.L_3369:
        /*00a0*/ 	.byte	0x04, 0x36
        /*00a2*/ 	.short	(.L_3371 - .L_3370)
.L_3370:
        /*00a4*/ 	.word	0x00000008
.L_3371:


//--------------------- .nv.info._ZN2at6native55_GLOBAL__N__0955718d_22_SparseCsrTensorMath_cu_868dd54534reduce_sparse_csr_dim0_cuda_kernelIdlNS1_14ReductionAddOpIdEEdEEvPT2_PKT0_lPKT_S9_lT1_ --------------------------
	.section	.nv.info._ZN2at6native55_GLOBAL__N__0955718d_22_SparseCsrTensorMath_cu_868dd54534reduce_sparse_csr_dim0_cuda_kernelIdlNS1_14ReductionAddOpIdEEdEEvPT2_PKT0_lPKT_S9_lT1_,"",@"SHT_CUDA_INFO"
	.sectionflags	@""
	.align	4


	//----- nvinfo : EIATTR_CUDA_API_VERSION
	.align		4
        /*0000*/ 	.byte	0x04, 0x37
        /*0002*/ 	.short	(.L_3373 - .L_3372)
.L_3372:
        /*0004*/ 	.word	0x00000082


	//----- nvinfo : EIATTR_KPARAM_INFO
	.align		4
.L_3373:
        /*0008*/ 	.byte	0x04, 0x17
        /*000a*/ 	.short	(.L_3375 - .L_3374)
.L_3374:
        /*000c*/ 	.word	0x00000000
        /*0010*/ 	.short	0x0006
        /*0012*/ 	.short	0x0030
        /*0014*/ 	.byte	0x00, 0xf0, 0x05, 0x00


	//----- nvinfo : EIATTR_KPARAM_INFO
	.align		4
.L_3375:
        /*0018*/ 	.byte	0x04, 0x17
        /*001a*/ 	.short	(.L_3377 - .L_3376)
.L_3376:
        /*001c*/ 	.word	0x00000000
        /*0020*/ 	.short	0x0005
        /*0022*/ 	.short	0x0028
        /*0024*/ 	.byte	0x00, 0xf0, 0x21, 0x00


	//----- nvinfo : EIATTR_KPARAM_INFO
	.align		4
.L_3377:
        /*0028*/ 	.byte	0x04, 0x17
        /*002a*/ 	.short	(.L_3379 - .L_3378)
.L_3378:
        /*002c*/ 	.word	0x00000000
        /*0030*/ 	.short	0x0004
        /*0032*/ 	.short	0x0020
        /*0034*/ 	.byte	0x00, 0xf5, 0x21, 0x00


	//----- nvinfo : EIATTR_KPARAM_INFO
	.align		4
.L_3379:
        /*0038*/ 	.byte	0x04, 0x17
        /*003a*/ 	.short	(.L_3381 - .L_3380)
.L_3380:
        /*003c*/ 	.word	0x00000000
        /*0040*/ 	.short	0x0003
        /*0042*/ 	.short	0x0018
        /*0044*/ 	.byte	0x00, 0xf5, 0x21, 0x00


	//----- nvinfo : EIATTR_KPARAM_INFO
	.align		4
.L_3381:
        /*0048*/ 	.byte	0x04, 0x17
        /*004a*/ 	.short	(.L_3383 - .L_3382)
.L_3382:
        /*004c*/ 	.word	0x00000000
        /*0050*/ 	.short	0x0002
        /*0052*/ 	.short	0x0010
        /*0054*/ 	.byte	0x00, 0xf0, 0x21, 0x00


	//----- nvinfo : EIATTR_KPARAM_INFO
	.align		4
.L_3383:
        /*0058*/ 	.byte	0x04, 0x17
        /*005a*/ 	.short	(.L_3385 - .L_3384)
.L_3384:
        /*005c*/ 	.word	0x00000000
        /*0060*/ 	.short	0x0001
        /*0062*/ 	.short	0x0008
        /*0064*/ 	.byte	0x00, 0xf5, 0x21, 0x00


	//----- nvinfo : EIATTR_KPARAM_INFO
	.align		4
.L_3385:
        /*0068*/ 	.byte	0x04, 0x17
        /*006a*/ 	.short	(.L_3387 - .L_3386)
.L_3386:
        /*006c*/ 	.word	0x00000000
        /*0070*/ 	.short	0x0000
        /*0072*/ 	.short	0x0000
        /*0074*/ 	.byte	0x00, 0xf5, 0x21, 0x00


	//----- nvinfo : EIATTR_SPARSE_MMA_MASK
	.align		4
.L_3387:
        /*0078*/ 	.byte	0x03, 0x50
        /*007a*/ 	.short	0x0000


	//----- nvinfo : EIATTR_MAXREG_COUNT
	.align		4
        /*007c*/ 	.byte	0x03, 0x1b
        /*007e*/ 	.short	0x00ff


	//----- nvinfo : EIATTR_MERCURY_ISA_VERSION
	.align		4
        /*0080*/ 	.byte	0x03, 0x5f
        /*0082*/ 	.short	0x0101


	//----- nvinfo : EIATTR_VRC_CTA_INIT_COUNT
	.align		4
        /*0084*/ 	.byte	0x02, 0x4a
	.zero		1
	.zero		1


	//----- nvinfo : EIATTR_EXIT_INSTR_OFFSETS
	.align		4
        /*0088*/ 	.byte	0x04, 0x1c
        /*008a*/ 	.short	(.L_3389 - .L_3388)


	//   ....[0]....
.L_3388:
        /*008c*/ 	.word	0x00000080


	//   ....[1]....
        /*0090*/ 	.word	0x000010f0


	//----- nvinfo : EIATTR_CBANK_PARAM_SIZE
	.align		4
.L_3389:
        /*0094*/ 	.byte	0x03, 0x19
        /*0096*/ 	.short	0x0031


	//----- nvinfo : EIATTR_PARAM_CBANK
	.align		4
        /*0098*/ 	.byte	0x04, 0x0a
        /*009a*/ 	.short	(.L_3391 - .L_3390)
	.align		4
.L_3390:
        /*009c*/ 	.word	index@(.nv.constant0._ZN2at6native55_GLOBAL__N__0955718d_22_SparseCsrTensorMath_cu_868dd54534reduce_sparse_csr_dim0_cuda_kernelIdlNS1_14ReductionAddOpIdEEdEEvPT2_PKT0_lPKT_S9_lT1_)
        /*00a0*/ 	.short	0x0380
        /*00a2*/ 	.short	0x0031


	//----- nvinfo : EIATTR_SW_WAR
	.align		4
.L_3391:
        /*00a4*/ 	.byte	0x04, 0x36
        /*00a6*/ 	.short	(.L_3393 - .L_3392)
.L_3392:
        /*00a8*/ 	.word	0x00000008
.L_3393:


//--------------------- .nv.info._ZN2at6native55_GLOBAL__N__0955718d_22_SparseCsrTensorMath_cu_868dd54534reduce_sparse_csr_dim0_cuda_kernelIdiNS1_14ReductionAddOpIdEEdEEvPT2_PKT0_lPKT_S9_lT1_ --------------------------
	.section	.nv.info._ZN2at6native55_GLOBAL__N__0955718d_22_SparseCsrTensorMath_cu_868dd54534reduce_sparse_csr_dim0_cuda_kernelIdiNS1_14ReductionAddOpIdEEdEEvPT2_PKT0_lPKT_S9_lT1_,"",@"SHT_CUDA_INFO"
	.sectionflags	@""
	.align	4


	//----- nvinfo : EIATTR_CUDA_API_VERSION
	.align		4
        /*0000*/ 	.byte	0x04, 0x37
        /*0002*/ 	.short	(.L_3395 - .L_3394)
.L_3394:
        /*0004*/ 	.word	0x00000082


	//----- nvinfo : EIATTR_KPARAM_INFO
	.align		4
.L_3395:
        /*0008*/ 	.byte	0x04, 0x17
        /*000a*/ 	.short	(.L_3397 - .L_3396)
.L_3396:
        /*000c*/ 	.word	0x00000000
        /*0010*/ 	.short	0x0006
        /*0012*/ 	.short	0x0030
        /*0014*/ 	.byte	0x00, 0xf0, 0x05, 0x00


	//----- nvinfo : EIATTR_KPARAM_INFO
	.align		4
.L_3397:
        /*0018*/ 	.byte	0x04, 0x17
        /*001a*/ 	.short	(.L_3399 - .L_3398)
.L_3398:
        /*001c*/ 	.word	0x00000000
        /*0020*/ 	.short	0x0005
        /*0022*/ 	.short	0x0028
        /*0024*/ 	.byte	0x00, 0xf0, 0x21, 0x00


	//----- nvinfo : EIATTR_KPARAM_INFO
	.align		4
.L_3399:
        /*0028*/ 	.byte	0x04, 0x17
        /*002a*/ 	.short	(.L_3401 - .L_3400)
.L_3400:
        /*002c*/ 	.word	0x00000000
        /*0030*/ 	.short	0x0004
        /*0032*/ 	.short	0x0020
        /*0034*/ 	.byte	0x00, 0xf5, 0x21, 0x00


	//----- nvinfo : EIATTR_KPARAM_INFO
	.align		4
.L_3401:
        /*0038*/ 	.byte	0x04, 0x17
        /*003a*/ 	.short	(.L_3403 - .L_3402)
.L_3402:
        /*003c*/ 	.word	0x00000000
        /*0040*/ 	.short	0x0003
        /*0042*/ 	.short	0x0018
        /*0044*/ 	.byte	0x00, 0xf5, 0x21, 0x00


	//----- nvinfo : EIATTR_KPARAM_INFO
	.align		4
.L_3403:
        /*0048*/ 	.byte	0x04, 0x17
        /*004a*/ 	.short	(.L_3405 - .L_3404)
.L_3404:
        /*004c*/ 	.word	0x00000000
        /*0050*/ 	.short	0x0002
        /*0052*/ 	.short	0x0010
        /*0054*/ 	.byte	0x00, 0xf0, 0x21, 0x00


	//----- nvinfo : EIATTR_KPARAM_INFO
	.align		4
.L_3405:
        /*0058*/ 	.byte	0x04, 0x17
        /*005a*/ 	.short	(.L_3407 - .L_3406)
.L_3406:
        /*005c*/ 	.word	0x00000000
        /*0060*/ 	.short	0x0001
        /*0062*/ 	.short	0x0008
        /*0064*/ 	.byte	0x00, 0xf5, 0x21, 0x00


	//----- nvinfo : EIATTR_KPARAM_INFO
	.align		4
.L_3407:
        /*0068*/ 	.byte	0x04, 0x17
        /*006a*/ 	.short	(.L_3409 - .L_3408)
.L_3408:
        /*006c*/ 	.word	0x00000000
        /*0070*/ 	.short	0x0000
        /*0072*/ 	.short	0x0000
        /*0074*/ 	.byte	0x00, 0xf5, 0x21, 0x00


	//----- nvinfo : EIATTR_SPARSE_MMA_MASK
	.align		4
.L_3409:
        /*0078*/ 	.byte	0x03, 0x50
        /*007a*/ 	.short	0x0000


	//----- nvinfo : EIATTR_MAXREG_COUNT
	.align		4
        /*007c*/ 	.byte	0x03, 0x1b
        /*007e*/ 	.short	0x00ff


	//----- nvinfo : EIATTR_MERCURY_ISA_VERSION
	.align		4
        /*0080*/ 	.byte	0x03, 0x5f
        /*0082*/ 	.short	0x0101


	//----- nvinfo : EIATTR_VRC_CTA_INIT_COUNT
	.align		4
        /*0084*/ 	.byte	0x02, 0x4a
	.zero		1
	.zero		1


	//----- nvinfo : EIATTR_EXIT_INSTR_OFFSETS
	.align		4
        /*0088*/ 	.byte	0x04, 0x1c
        /*008a*/ 	.short	(.L_3411 - .L_3410)


	//   ....[0]....
.L_3410:
        /*008c*/ 	.word	0x00000080


	//   ....[1]....
        /*0090*/ 	.word	0x00000e90


	//----- nvinfo : EIATTR_CBANK_PARAM_SIZE
	.align		4
.L_3411:
        /*0094*/ 	.byte	0x03, 0x19
        /*0096*/ 	.short	0x0031


	//----- nvinfo : EIATTR_PARAM_CBANK
	.align		4
        /*0098*/ 	.byte	0x04, 0x0a
        /*009a*/ 	.short	(.L_3413 - .L_3412)
	.align		4
.L_3412:
        /*009c*/ 	.word	index@(.nv.constant0._ZN2at6native55_GLOBAL__N__0955718d_22_SparseCsrTensorMath_cu_868dd54534reduce_sparse_csr_dim0_cuda_kernelIdiNS1_14ReductionAddOpIdEEdEEvPT2_PKT0_lPKT_S9_lT1_)
        /*00a0*/ 	.short	0x0380
        /*00a2*/ 	.short	0x0031


	//----- nvinfo : EIATTR_SW_WAR
	.align		4
.L_3413:
        /*00a4*/ 	.byte	0x04, 0x36
        /*00a6*/ 	.short	(.L_3415 - .L_3414)
.L_3414:
        /*00a8*/ 	.word	0x00000008
.L_3415:


//--------------------- .nv.info._ZN2at6native55_GLOBAL__N__0955718d_22_SparseCsrTensorMath_cu_868dd54534reduce_sparse_csr_dim1_cuda_kernelIslNS1_14ReductionAddOpIlEElEEvPT2_PKT_PKT0_SC_lT1_ --------------------------
	.section	.nv.info._ZN2at6native55_GLOBAL__N__0955718d_22_SparseCsrTensorMath_cu_868dd54534reduce_sparse_csr_dim1_cuda_kernelIslNS1_14ReductionAddOpIlEElEEvPT2_PKT_PKT0_SC_lT1_,"",@"SHT_CUDA_INFO"
	.sectionflags	@""
	.align	4


	//----- nvinfo : EIATTR_CUDA_API_VERSION
	.align		4
        /*0000*/ 	.byte	0x04, 0x37
        /*0002*/ 	.short	(.L_3417 - .L_3416)
.L_3416:
        /*0004*/ 	.word	0x00000082


	//----- nvinfo : EIATTR_KPARAM_INFO
	.align		4
.L_3417:
        /*0008*/ 	.byte	0x04, 0x17
        /*000a*/ 	.short	(.L_3419 - .L_3418)
.L_3418:
        /*000c*/ 	.word	0x00000000
        /*0010*/ 	.short	0x0005
        /*0012*/ 	.short	0x0028
        /*0014*/ 	.byte	0x00, 0xf0, 0x05, 0x00


	//----- nvinfo : EIATTR_KPARAM_INFO
	.align		4
.L_3419:
        /*0018*/ 	.byte	0x04, 0x17
        /*001a*/ 	.short	(.L_3421 - .L_3420)
.L_3420:
        /*001c*/ 	.word	0x00000000
        /*0020*/ 	.short	0x0004
        /*0022*/ 	.short	0x0020
        /*0024*/ 	.byte	0x00, 0xf0, 0x21, 0x00


	//----- nvinfo : EIATTR_KPARAM_INFO
	.align		4
.L_3421:
        /*0028*/ 	.byte	0x04, 0x17
        /*002a*/ 	.short	(.L_3423 - .L_3422)
.L_3422:
        /*002c*/ 	.word	0x00000000
        /*0030*/ 	.short	0x0003
        /*0032*/ 	.short	0x0018
        /*0034*/ 	.byte	0x00, 0xf5, 0x21, 0x00


	//----- nvinfo : EIATTR_KPARAM_INFO
	.align		4
.L_3423:
        /*0038*/ 	.byte	0x04, 0x17
        /*003a*/ 	.short	(.L_3425 - .L_3424)
.L_3424:
        /*003c*/ 	.word	0x00000000
        /*0040*/ 	.short	0x0002
        /*0042*/ 	.short	0x0010
        /*0044*/ 	.byte	0x00, 0xf5, 0x21, 0x00


	//----- nvinfo : EIATTR_KPARAM_INFO
	.align		4
.L_3425:
        /*0048*/ 	.byte	0x04, 0x17
        /*004a*/ 	.short	(.L_3427 - .L_3426)
.L_3426:
        /*004c*/ 	.word	0x00000000
        /*0050*/ 	.short	0x0001
        /*0052*/ 	.short	0x0008
        /*0054*/ 	.byte	0x00, 0xf5, 0x21, 0x00


	//----- nvinfo : EIATTR_KPARAM_INFO
	.align		4
.L_3427:
        /*0058*/ 	.byte	0x04, 0x17
        /*005a*/ 	.short	(.L_3429 - .L_3428)
.L_3428:
        /*005c*/ 	.word	0x00000000
        /*0060*/ 	.short	0x0000
        /*0062*/ 	.short	0x0000
        /*0064*/ 	.byte	0x00, 0xf5, 0x21, 0x00


	//----- nvinfo : EIATTR_SPARSE_MMA_MASK
	.align		4
.L_3429:
        /*0068*/ 	.byte	0x03, 0x50
        /*006a*/ 	.short	0x0000


	//----- nvinfo : EIATTR_MAXREG_COUNT
	.align		4
        /*006c*/ 	.byte	0x03, 0x1b
        /*006e*/ 	.short	0x00ff


	//----- nvinfo : EIATTR_MERCURY_ISA_VERSION
	.align		4
        /*0070*/ 	.byte	0x03, 0x5f
        /*0072*/ 	.short	0x0101


	//----- nvinfo : EIATTR_VRC_CTA_INIT_COUNT
	.align		4
        /*0074*/ 	.byte	0x02, 0x4a
	.zero		1
	.zero		1


	//----- nvinfo : EIATTR_EXIT_INSTR_OFFSETS
	.align		4
        /*0078*/ 	.byte	0x04, 0x1c
        /*007a*/ 	.short	(.L_3431 - .L_3430)


	//   ....[0]....
.L_3430:
        /*007c*/ 	.word	0x00000080


	//   ....[1]....
        /*0080*/ 	.word	0x00000130


	//   ....[2]....
        /*0084*/ 	.word	0x00000bf0


	//----- nvinfo : EIATTR_CRS_STACK_SIZE
	.align		4
.L_3431:
        /*0088*/ 	.byte	0x04, 0x1e
        /*008a*/ 	.short	(.L_3433 - .L_3432)
.L_3432:
        /*008c*/ 	.word	0x00000000


	//----- nvinfo : EIATTR_CBANK_PARAM_SIZE
	.align		4
.L_3433:
        /*0090*/ 	.byte	0x03, 0x19
        /*0092*/ 	.short	0x0029


	//----- nvinfo : EIATTR_PARAM_CBANK
	.align		4
        /*0094*/ 	.byte	0x04, 0x0a
        /*0096*/ 	.short	(.L_3435 - .L_3434)
	.align		4
.L_3434:
        /*0098*/ 	.word	index@(.nv.constant0._ZN2at6native55_GLOBAL__N__0955718d_22_SparseCsrTensorMath_cu_868dd54534reduce_sparse_csr_dim1_cuda_kernelIslNS1_14ReductionAddOpIlEElEEvPT2_PKT_PKT0_SC_lT1_)
        /*009c*/ 	.short	0x0380
        /*009e*/ 	.short	0x0029


	//----- nvinfo : EIATTR_SW_WAR
	.align		4
.L_3435:
        /*00a0*/ 	.byte	0x04, 0x36
        /*00a2*/ 	.short	(.L_3437 - .L_3436)
.L_3436:
        /*00a4*/ 	.word	0x00000008
.L_3437:


//--------------------- .nv.info._ZN2at6native55_GLOBAL__N__0955718d_22_SparseCsrTensorMath_cu_868dd54534reduce_sparse_csr_dim1_cuda_kernelIsiNS1_14ReductionAddOpIlEElEEvPT2_PKT_PKT0_SC_lT1_ --------------------------
	.section	.nv.info._ZN2at6native55_GLOBAL__N__0955718d_22_SparseCsrTensorMath_cu_868dd54534reduce_sparse_csr_dim1_cuda_kernelIsiNS1_14ReductionAddOpIlEElEEvPT2_PKT_PKT0_SC_lT1_,"",@"SHT_CUDA_INFO"
	.sectionflags	@""
	.align	4


	//----- nvinfo : EIATTR_CUDA_API_VERSION
	.align		4
        /*0000*/ 	.byte	0x04, 0x37
        /*0002*/ 	.short	(.L_3439 - .L_3438)
.L_3438:
        /*0004*/ 	.word	0x00000082


	//----- nvinfo : EIATTR_KPARAM_INFO
	.align		4
.L_3439:
        /*0008*/ 	.byte	0x04, 0x17
        /*000a*/ 	.short	(.L_3441 - .L_3440)
.L_3440:
        /*000c*/ 	.word	0x00000000
        /*0010*/ 	.short	0x0005
        /*0012*/ 	.short	0x0028
        /*0014*/ 	.byte	0x00, 0xf0, 0x05, 0x00


	//----- nvinfo : EIATTR_KPARAM_INFO
	.align		4
.L_3441:
        /*0018*/ 	.byte	0x04, 0x17
        /*001a*/ 	.short	(.L_3443 - .L_3442)
.L_3442:
        /*001c*/ 	.word	0x00000000
        /*0020*/ 	.short	0x0004
        /*0022*/ 	.short	0x0020
        /*0024*/ 	.byte	0x00, 0xf0, 0x21, 0x00


	//----- nvinfo : EIATTR_KPARAM_INFO
	.align		4
.L_3443:
        /*0028*/ 	.byte	0x04, 0x17
        /*002a*/ 	.short	(.L_3445 - .L_3444)
.L_3444:
        /*002c*/ 	.word	0x00000000
        /*0030*/ 	.short	0x0003
        /*0032*/ 	.short	0x0018
        /*0034*/ 	.byte	0x00, 0xf5, 0x21, 0x00


	//----- nvinfo : EIATTR_KPARAM_INFO
	.align		4
.L_3445:
        /*0038*/ 	.byte	0x04, 0x17
        /*003a*/ 	.short	(.L_3447 - .L_3446)
.L_3446:
        /*003c*/ 	.word	0x00000000
        /*0040*/ 	.short	0x0002
        /*0042*/ 	.short	0x0010
        /*0044*/ 	.byte	0x00, 0xf5, 0x21, 0x00


	//----- nvinfo : EIATTR_KPARAM_INFO
	.align		4
.L_3447:
        /*0048*/ 	.byte	0x04, 0x17
        /*004a*/ 	.short	(.L_3449 - .L_3448)
.L_3448:
        /*004c*/ 	.word	0x00000000
        /*0050*/ 	.short	0x0001
        /*0052*/ 	.short	0x0008
        /*0054*/ 	.byte	0x00, 0xf5, 0x21, 0x00


	//----- nvinfo : EIATTR_KPARAM_INFO
	.align		4
.L_3449:
        /*0058*/ 	.byte	0x04, 0x17
        /*005a*/ 	.short	(.L_3451 - .L_3450)
.L_3450:
        /*005c*/ 	.word	0x00000000
        /*0060*/ 	.short	0x0000
        /*0062*/ 	.short	0x0000
        /*0064*/ 	.byte	0x00, 0xf5, 0x21, 0x00


	//----- nvinfo : EIATTR_SPARSE_MMA_MASK
	.align		4
.L_3451:
        /*0068*/ 	.byte	0x03, 0x50
        /*006a*/ 	.short	0x0000


	//----- nvinfo : EIATTR_MAXREG_COUNT
	.align		4
        /*006c*/ 	.byte	0x03, 0x1b
        /*006e*/ 	.short	0x00ff


	//----- nvinfo : EIATTR_MERCURY_ISA_VERSION
	.align		4
        /*0070*/ 	.byte	0x03, 0x5f
        /*0072*/ 	.short	0x0101


	//----- nvinfo : EIATTR_VRC_CTA_INIT_COUNT
	.align		4
        /*0074*/ 	.byte	0x02, 0x4a
	.zero		1
	.zero		1


	//----- nvinfo : EIATTR_EXIT_INSTR_OFFSETS
	.align		4
        /*0078*/ 	.byte	0x04, 0x1c
        /*007a*/ 	.short	(.L_3453 - .L_3452)


	//   ....[0]....
.L_3452:
        /*007c*/ 	.word	0x00000080


	//   ....[1]....
        /*0080*/ 	.word	0x00000120


	//   ....[2]....
        /*0084*/ 	.word	0x00000a60


	//----- nvinfo : EIATTR_CRS_STACK_SIZE
	.align		4
.L_3453:
        /*0088*/ 	.byte	0x04, 0x1e
        /*008a*/ 	.short	(.L_3455 - .L_3454)
.L_3454:
        /*008c*/ 	.word	0x00000000


	//----- nvinfo : EIATTR_CBANK_PARAM_SIZE
	.align		4
.L_3455:
        /*0090*/ 	.byte	0x03, 0x19
        /*0092*/ 	.short	0x0029


	//----- nvinfo : EIATTR_PARAM_CBANK
	.align		4
        /*0094*/ 	.byte	0x04, 0x0a
        /*0096*/ 	.short	(.L_3457 - .L_3456)
	.align		4
.L_3456:
        /*0098*/ 	.word	index@(.nv.constant0._ZN2at6native55_GLOBAL__N__0955718d_22_SparseCsrTensorMath_cu_868dd54534reduce_sparse_csr_dim1_cuda_kernelIsiNS1_14ReductionAddOpIlEElEEvPT2_PKT_PKT0_SC_lT1_)
        /*009c*/ 	.short	0x0380
        /*009e*/ 	.short	0x0029


	//----- nvinfo : EIATTR_SW_WAR
	.align		4
.L_3457:
        /*00a0*/ 	.byte	0x04, 0x36
        /*00a2*/ 	.short	(.L_3459 - .L_3458)
.L_3458:
        /*00a4*/ 	.word	0x00000008
.L_3459:


//--------------------- .nv.info._ZN2at6native55_GLOBAL__N__0955718d_22_SparseCsrTensorMath_cu_868dd54534reduce_sparse_csr_dim0_cuda_kernelIslNS1_14ReductionAddOpIlEElEEvPT2_PKT0_lPKT_S9_lT1_ --------------------------
	.section	.nv.info._ZN2at6native55_GLOBAL__N__0955718d_22_SparseCsrTensorMath_cu_868dd54534reduce_sparse_csr_dim0_cuda_kernelIslNS1_14ReductionAddOpIlEElEEvPT2_PKT0_lPKT_S9_lT1_,"",@"SHT_CUDA_INFO"
	.sectionflags	@""
	.align	4


	//----- nvinfo : EIATTR_CUDA_API_VERSION
	.align		4
        /*0000*/ 	.byte	0x04, 0x37
        /*0002*/ 	.short	(.L_3461 - .L_3460)
.L_3460:
        /*0004*/ 	.word	0x00000082


	//----- nvinfo : EIATTR_KPARAM_INFO
	.align		4
.L_3461:
        /*0008*/ 	.byte	0x04, 0x17
        /*000a*/ 	.short	(.L_3463 - .L_3462)
.L_3462:
        /*000c*/ 	.word	0x00000000
        /*0010*/ 	.short	0x0006
        /*0012*/ 	.short	0x0030
        /*0014*/ 	.byte	0x00, 0xf0, 0x05, 0x00


	//----- nvinfo : EIATTR_KPARAM_INFO
	.align		4
.L_3463:
        /*0018*/ 	.byte	0x04, 0x17
        /*001a*/ 	.short	(.L_3465 - .L_3464)
.L_3464:
        /*001c*/ 	.word	0x00000000
        /*0020*/ 	.short	0x0005
        /*0022*/ 	.short	0x0028
        /*0024*/ 	.byte	0x00, 0xf0, 0x21, 0x00


	//----- nvinfo : EIATTR_KPARAM_INFO
	.align		4
.L_3465:
        /*0028*/ 	.byte	0x04, 0x17
        /*002a*/ 	.short	(.L_3467 - .L_3466)
.L_3466:
        /*002c*/ 	.word	0x00000000
        /*0030*/ 	.short	0x0004
        /*0032*/ 	.short	0x0020
        /*0034*/ 	.byte	0x00, 0xf5, 0x21, 0x00


	//----- nvinfo : EIATTR_KPARAM_INFO
	.align		4
.L_3467:
        /*0038*/ 	.byte	0x04, 0x17
        /*003a*/ 	.short	(.L_3469 - .L_3468)
.L_3468:
        /*003c*/ 	.word	0x00000000
        /*0040*/ 	.short	0x0003
        /*0042*/ 	.short	0x0018
        /*0044*/ 	.byte	0x00, 0xf5, 0x21, 0x00


	//----- nvinfo : EIATTR_KPARAM_INFO
	.align		4
.L_3469:
        /*0048*/ 	.byte	0x04, 0x17
        /*004a*/ 	.short	(.L_3471 - .L_3470)
.L_3470:
        /*004c*/ 	.word	0x00000000
        /*0050*/ 	.short	0x0002
        /*0052*/ 	.short	0x0010
        /*0054*/ 	.byte	0x00, 0xf0, 0x21, 0x00


	//----- nvinfo : EIATTR_KPARAM_INFO
	.align		4
.L_3471:
        /*0058*/ 	.byte	0x04, 0x17
        /*005a*/ 	.short	(.L_3473 - .L_3472)
.L_3472:
        /*005c*/ 	.word	0x00000000
        /*0060*/ 	.short	0x0001
        /*0062*/ 	.short	0x0008
        /*0064*/ 	.byte	0x00, 0xf5, 0x21, 0x00


	//----- nvinfo : EIATTR_KPARAM_INFO
	.align		4
.L_3473:
        /*0068*/ 	.byte	0x04, 0x17
        /*006a*/ 	.short	(.L_3475 - .L_3474)
.L_3474:
        /*006c*/ 	.word	0x00000000
        /*0070*/ 	.short	0x0000
        /*0072*/ 	.short	0x0000
        /*0074*/ 	.byte	0x00, 0xf5, 0x21, 0x00


	//----- nvinfo : EIATTR_SPARSE_MMA_MASK
	.align		4
.L_3475:
        /*0078*/ 	.byte	0x03, 0x50
        /*007a*/ 	.short	0x0000


	//----- nvinfo : EIATTR_MAXREG_COUNT
	.align		4
        /*007c*/ 	.byte	0x03, 0x1b
        /*007e*/ 	.short	0x00ff


	//----- nvinfo : EIATTR_MERCURY_ISA_VERSION
	.align		4
        /*0080*/ 	.byte	0x03, 0x5f
        /*0082*/ 	.short	0x0101


	//----- nvinfo : EIATTR_VRC_CTA_INIT_COUNT
	.align		4
        /*0084*/ 	.byte	0x02, 0x4a
	.zero		1
	.zero		1


	//----- nvinfo : EIATTR_EXIT_INSTR_OFFSETS
	.align		4
        /*0088*/ 	.byte	0x04, 0x1c
        /*008a*/ 	.short	(.L_3477 - .L_3476)


	//   ....[0]....
.L_3476:
        /*008c*/ 	.word	0x00000080


	//   ....[1]....
        /*0090*/ 	.word	0x000012a0


	//----- nvinfo : EIATTR_CBANK_PARAM_SIZE
	.align		4
.L_3477:
        /*0094*/ 	.byte	0x03, 0x19
        /*0096*/ 	.short	0x0031


	//----- nvinfo : EIATTR_PARAM_CBANK
	.align		4
        /*0098*/ 	.byte	0x04, 0x0a
        /*009a*/ 	.short	(.L_3479 - .L_3478)
	.align		4
.L_3478:
        /*009c*/ 	.word	index@(.nv.constant0._ZN2at6native55_GLOBAL__N__0955718d_22_SparseCsrTensorMath_cu_868dd54534reduce_sparse_csr_dim0_cuda_kernelIslNS1_14ReductionAddOpIlEElEEvPT2_PKT0_lPKT_S9_lT1_)
        /*00a0*/ 	.short	0x0380
        /*00a2*/ 	.short	0x0031


	//----- nvinfo : EIATTR_SW_WAR
	.align		4
.L_3479:
        /*00a4*/ 	.byte	0x04, 0x36
        /*00a6*/ 	.short	(.L_3481 - .L_3480)
.L_3480:
        /*00a8*/ 	.word	0x00000008
.L_3481:


//--------------------- .nv.info._ZN2at6native55_GLOBAL__N__0955718d_22_SparseCsrTensorMath_cu_868dd54534reduce_sparse_csr_dim0_cuda_kernelIsiNS1_14ReductionAddOpIlEElEEvPT2_PKT0_lPKT_S9_lT1_ --------------------------
	.section	.nv.info._ZN2at6native55_GLOBAL__N__0955718d_22_SparseCsrTensorMath_cu_868dd54534reduce_sparse_csr_dim0_cuda_kernelIsiNS1_14ReductionAddOpIlEElEEvPT2_PKT0_lPKT_S9_lT1_,"",@"SHT_CUDA_INFO"
	.sectionflags	@""
	.align	4


	//----- nvinfo : EIATTR_CUDA_API_VERSION
	.align		4
        /*0000*/ 	.byte	0x04, 0x37
        /*0002*/ 	.short	(.L_3483 - .L_3482)
.L_3482:
        /*0004*/ 	.word	0x00000082


	//----- nvinfo : EIATTR_KPARAM_INFO
	.align		4
.L_3483:
        /*0008*/ 	.byte	0x04, 0x17
        /*000a*/ 	.short	(.L_3485 - .L_3484)
.L_3484:
        /*000c*/ 	.word	0x00000000
        /*0010*/ 	.short	0x0006
        /*0012*/ 	.short	0x0030
        /*0014*/ 	.byte	0x00, 0xf0, 0x05, 0x00


	//----- nvinfo : EIATTR_KPARAM_INFO
	.align		4
.L_3485:
        /*0018*/ 	.byte	0x04, 0x17
        /*001a*/ 	.short	(.L_3487 - .L_3486)
.L_3486:
        /*001c*/ 	.word	0x00000000
        /*0020*/ 	.short	0x0005
        /*0022*/ 	.short	0x0028
        /*0024*/ 	.byte	0x00, 0xf0, 0x21, 0x00


	//----- nvinfo : EIATTR_KPARAM_INFO
	.align		4
.L_3487:
        /*0028*/ 	.byte	0x04, 0x17
        /*002a*/ 	.short	(.L_3489 - .L_3488)
.L_3488:
        /*002c*/ 	.word	0x00000000
        /*0030*/ 	.short	0x0004
        /*0032*/ 	.short	0x0020
        /*0034*/ 	.byte	0x00, 0xf5, 0x21, 0x00


	//----- nvinfo : EIATTR_KPARAM_INFO
	.align		4
.L_3489:
        /*0038*/ 	.byte	0x04, 0x17
        /*003a*/ 	.short	(.L_3491 - .L_3490)
.L_3490:
        /*003c*/ 	.word	0x00000000
        /*0040*/ 	.short	0x0003
        /*0042*/ 	.short	0x0018
        /*0044*/ 	.byte	0x00, 0xf5, 0x21, 0x00


	//----- nvinfo : EIATTR_KPARAM_INFO
	.align		4
.L_3491:
        /*0048*/ 	.byte	0x04, 0x17
        /*004a*/ 	.short	(.L_3493 - .L_3492)
.L_3492:
        /*004c*/ 	.word	0x00000000
        /*0050*/ 	.short	0x0002
        /*0052*/ 	.short	0x0010
        /*0054*/ 	.byte	0x00, 0xf0, 0x21, 0x00


	//----- nvinfo : EIATTR_KPARAM_INFO
	.align		4
.L_3493:
        /*0058*/ 	.byte	0x04, 0x17
        /*005a*/ 	.short	(.L_3495 - .L_3494)
.L_3494:
        /*005c*/ 	.word	0x00000000
        /*0060*/ 	.short	0x0001
        /*0062*/ 	.short	0x0008
        /*0064*/ 	.byte	0x00, 0xf5, 0x21, 0x00


	//----- nvinfo : EIATTR_KPARAM_INFO
	.align		4
.L_3495:
        /*0068*/ 	.byte	0x04, 0x17
        /*006a*/ 	.short	(.L_3497 - .L_3496)
.L_3496:
        /*006c*/ 	.word	0x00000000
        /*0070*/ 	.short	0x0000
        /*0072*/ 	.short	0x0000
        /*0074*/ 	.byte	0x00, 0xf5, 0x21, 0x00


	//----- nvinfo : EIATTR_SPARSE_MMA_MASK
	.align		4
.L_3497:
        /*0078*/ 	.byte	0x03, 0x50
        /*007a*/ 	.short	0x0000


	//----- nvinfo : EIATTR_MAXREG_COUNT
	.align		4
        /*007c*/ 	.byte	0x03, 0x1b
        /*007e*/ 	.short	0x00ff


	//----- nvinfo : EIATTR_MERCURY_ISA_VERSION
	.align		4
        /*0080*/ 	.byte	0x03, 0x5f
        /*0082*/ 	.short	0x0101


	//----- nvinfo : EIATTR_VRC_CTA_INIT_COUNT
	.align		4
        /*0084*/ 	.byte	0x02, 0x4a
	.zero		1
	.zero		1


	//----- nvinfo : EIATTR_EXIT_INSTR_OFFSETS
	.align		4
        /*0088*/ 	.byte	0x04, 0x1c
        /*008a*/ 	.short	(.L_3499 - .L_3498)


	//   ....[0]....
.L_3498:
        /*008c*/ 	.word	0x00000080


	//   ....[1]....
        /*0090*/ 	.word	0x000010a0


	//----- nvinfo : EIATTR_CBANK_PARAM_SIZE
	.align		4
.L_3499:
        /*0094*/ 	.byte	0x03, 0x19
        /*0096*/ 	.short	0x0031


	//----- nvinfo : EIATTR_PARAM_CBANK
	.align		4
        /*0098*/ 	.byte	0x04, 0x0a
        /*009a*/ 	.short	(.L_3501 - .L_3500)
	.align		4
.L_3500:
        /*009c*/ 	.word	index@(.nv.constant0._ZN2at6native55_GLOBAL__N__0955718d_22_SparseCsrTensorMath_cu_868dd54534reduce_sparse_csr_dim0_cuda_kernelIsiNS1_14ReductionAddOpIlEElEEvPT2_PKT0_lPKT_S9_lT1_)
        /*00a0*/ 	.short	0x0380
        /*00a2*/ 	.short	0x0031


	//----- nvinfo : EIATTR_SW_WAR
	.align		4
.L_3501:
        /*00a4*/ 	.byte	0x04, 0x36
        /*00a6*/ 	.short	(.L_3503 - .L_3502)
.L_3502:
        /*00a8*/ 	.word	0x00000008
.L_3503:


//--------------------- .nv.info._ZN2at6native55_GLOBAL__N__0955718d_22_SparseCsrTensorMath_cu_868dd54534reduce_sparse_csr_dim1_cuda_kernelIllNS1_14ReductionAddOpIlEElEEvPT2_PKT_PKT0_SC_lT1_ --------------------------
	.section	.nv.info._ZN2at6native55_GLOBAL__N__0955718d_22_SparseCsrTensorMath_cu_868dd54534reduce_sparse_csr_dim1_cuda_kernelIllNS1_14ReductionAddOpIlEElEEvPT2_PKT_PKT0_SC_lT1_,"",@"SHT_CUDA_INFO"
	.sectionflags	@""
	.align	4


	//----- nvinfo : EIATTR_CUDA_API_VERSION
	.align		4
        /*0000*/ 	.byte	0x04, 0x37
        /*0002*/ 	.short	(.L_3505 - .L_3504)
.L_3504:
        /*0004*/ 	.word	0x00000082


	//----- nvinfo : EIATTR_KPARAM_INFO
	.align		4
.L_3505:
        /*0008*/ 	.byte	0x04, 0x17
        /*000a*/ 	.short	(.L_3507 - .L_3506)
.L_3506:
        /*000c*/ 	.word	0x00000000
        /*0010*/ 	.short	0x0005
        /*0012*/ 	.short	0x0028
        /*0014*/ 	.byte	0x00, 0xf0, 0x05, 0x00


	//----- nvinfo : EIATTR_KPARAM_INFO
	.align		4
.L_3507:
        /*0018*/ 	.byte	0x04, 0x17
        /*001a*/ 	.short	(.L_3509 - .L_3508)
.L_3508:
        /*001c*/ 	.word	0x00000000
        /*0020*/ 	.short	0x0004
        /*0022*/ 	.short	0x0020
        /*0024*/ 	.byte	0x00, 0xf0, 0x21, 0x00


	//----- nvinfo : EIATTR_KPARAM_INFO
	.align		4
.L_3509:
        /*0028*/ 	.byte	0x04, 0x17
        /*002a*/ 	.short	(.L_3511 - .L_3510)
.L_3510:
        /*002c*/ 	.word	0x00000000
        /*0030*/ 	.short	0x0003
        /*0032*/ 	.short	0x0018
        /*0034*/ 	.byte	0x00, 0xf5, 0x21, 0x00


	//----- nvinfo : EIATTR_KPARAM_INFO
	.align		4
.L_3511:
        /*0038*/ 	.byte	0x04, 0x17
        /*003a*/ 	.short	(.L_3513 - .L_3512)
.L_3512:
        /*003c*/ 	.word	0x00000000
        /*0040*/ 	.short	0x0002
        /*0042*/ 	.short	0x0010
        /*0044*/ 	.byte	0x00, 0xf5, 0x21, 0x00


	//----- nvinfo : EIATTR_KPARAM_INFO
	.align		4
.L_3513:
        /*0048*/ 	.byte	0x04, 0x17
        /*004a*/ 	.short	(.L_3515 - .L_3514)
.L_3514:
        /*004c*/ 	.word	0x00000000
        /*0050*/ 	.short	0x0001
        /*0052*/ 	.short	0x0008
        /*0054*/ 	.byte	0x00, 0xf5, 0x21, 0x00


	//----- nvinfo : EIATTR_KPARAM_INFO
	.align		4
.L_3515:
        /*0058*/ 	.byte	0x04, 0x17
        /*005a*/ 	.short	(.L_3517 - .L_3516)
.L_3516:
        /*005c*/ 	.word	0x00000000
        /*0060*/ 	.short	0x0000
        /*0062*/ 	.short	0x0000
        /*0064*/ 	.byte	0x00, 0xf5, 0x21, 0x00


	//----- nvinfo : EIATTR_SPARSE_MMA_MASK
	.align		4
.L_3517:
        /*0068*/ 	.byte	0x03, 0x50
        /*006a*/ 	.short	0x0000


	//----- nvinfo : EIATTR_MAXREG_COUNT
	.align		4
        /*006c*/ 	.byte	0x03, 0x1b
        /*006e*/ 	.short	0x00ff


	//----- nvinfo : EIATTR_MERCURY_ISA_VERSION
	.align		4
        /*0070*/ 	.byte	0x03, 0x5f
        /*0072*/ 	.short	0x0101


	//----- nvinfo : EIATTR_VRC_CTA_INIT_COUNT
	.align		4
        /*0074*/ 	.byte	0x02, 0x4a
	.zero		1
	.zero		1


	//----- nvinfo : EIATTR_EXIT_INSTR_OFFSETS
	.align		4
        /*0078*/ 	.byte	0x04, 0x1c
        /*007a*/ 	.short	(.L_3519 - .L_3518)


	//   ....[0]....
.L_3518:
        /*007c*/ 	.word	0x00000080


	//   ....[1]....
        /*0080*/ 	.word	0x00000130


	//   ....[2]....
        /*0084*/ 	.word	0x00000a80


	//----- nvinfo : EIATTR_CRS_STACK_SIZE
	.align		4
.L_3519:
        /*0088*/ 	.byte	0x04, 0x1e
        /*008a*/ 	.short	(.L_3521 - .L_3520)
.L_3520:
        /*008c*/ 	.word	0x00000000


	//----- nvinfo : EIATTR_CBANK_PARAM_SIZE
	.align		4
.L_3521:
        /*0090*/ 	.byte	0x03, 0x19
        /*0092*/ 	.short	0x0029


	//----- nvinfo : EIATTR_PARAM_CBANK
	.align		4
        /*0094*/ 	.byte	0x04, 0x0a
        /*0096*/ 	.short	(.L_3523 - .L_3522)
	.align		4
.L_3522:
        /*0098*/ 	.word	index@(.nv.constant0._ZN2at6native55_GLOBAL__N__0955718d_22_SparseCsrTensorMath_cu_868dd54534reduce_sparse_csr_dim1_cuda_kernelIllNS1_14ReductionAddOpIlEElEEvPT2_PKT_PKT0_SC_lT1_)
        /*009c*/ 	.short	0x0380
        /*009e*/ 	.short	0x0029


	//----- nvinfo : EIATTR_SW_WAR
	.align		4
.L_3523:
        /*00a0*/ 	.byte	0x04, 0x36
        /*00a2*/ 	.short	(.L_3525 - .L_3524)
.L_3524:
        /*00a4*/ 	.word	0x00000008
.L_3525:


//--------------------- .nv.info._ZN2at6native55_GLOBAL__N__0955718d_22_SparseCsrTensorMath_cu_868dd54534reduce_sparse_csr_dim1_cuda_kernelIliNS1_14ReductionAddOpIlEElEEvPT2_PKT_PKT0_SC_lT1_ --------------------------
	.section	.nv.info._ZN2at6native55_GLOBAL__N__0955718d_22_SparseCsrTensorMath_cu_868dd54534reduce_sparse_csr_dim1_cuda_kernelIliNS1_14ReductionAddOpIlEElEEvPT2_PKT_PKT0_SC_lT1_,"",@"SHT_CUDA_INFO"
	.sectionflags	@""
	.align	4


	//----- nvinfo : EIATTR_CUDA_API_VERSION
	.align		4
        /*0000*/ 	.byte	0x04, 0x37
        /*0002*/ 	.short	(.L_3527 - .L_3526)
.L_3526:
        /*0004*/ 	.word	0x00000082


	//----- nvinfo : EIATTR_KPARAM_INFO
	.align		4
.L_3527:
        /*0008*/ 	.byte	0x04, 0x17
        /*000a*/ 	.short	(.L_3529 - .L_3528)
.L_3528:
        /*000c*/ 	.word	0x00000000
        /*0010*/ 	.short	0x0005
        /*0012*/ 	.short	0x0028
        /*0014*/ 	.byte	0x00, 0xf0, 0x05, 0x00


	//----- nvinfo : EIATTR_KPARAM_INFO
	.align		4
.L_3529:
        /*0018*/ 	.byte	0x04, 0x17
        /*001a*/ 	.short	(.L_3531 - .L_3530)
.L_3530:
        /*001c*/ 	.word	0x00000000
        /*0020*/ 	.short	0x0004
        /*0022*/ 	.short	0x0020
        /*0024*/ 	.byte	0x00, 0xf0, 0x21, 0x00


	//----- nvinfo : EIATTR_KPARAM_INFO
	.align		4
.L_3531:
        /*0028*/ 	.byte	0x04, 0x17
        /*002a*/ 	.short	(.L_3533 - .L_3532)
.L_3532:
        /*002c*/ 	.word	0x00000000
        /*0030*/ 	.short	0x0003
        /*0032*/ 	.short	0x0018
        /*0034*/ 	.byte	0x00, 0xf5, 0x21, 0x00


	//----- nvinfo : EIATTR_KPARAM_INFO
	.align		4
.L_3533:
        /*0038*/ 	.byte	0x04, 0x17
        /*003a*/ 	.short	(.L_3535 - .L_3534)
.L_3534:
        /*003c*/ 	.word	0x00000000
        /*0040*/ 	.short	0x0002
        /*0042*/ 	.short	0x0010
        /*0044*/ 	.byte	0x00, 0xf5, 0x21, 0x00


	//----- nvinfo : EIATTR_KPARAM_INFO
	.align		4
.L_3535:
        /*0048*/ 	.byte	0x04, 0x17
        /*004a*/ 	.short	(.L_3537 - .L_3536)
.L_3536:
        /*004c*/ 	.word	0x00000000
        /*0050*/ 	.short	0x0001
        /*0052*/ 	.short	0x0008
        /*0054*/ 	.byte	0x00, 0xf5, 0x21, 0x00


	//----- nvinfo : EIATTR_KPARAM_INFO
	.align		4
.L_3537:
        /*0058*/ 	.byte	0x04, 0x17
        /*005a*/ 	.short	(.L_3539 - .L_3538)
.L_3538:
        /*005c*/ 	.word	0x00000000
        /*0060*/ 	.short	0x0000
        /*0062*/ 	.short	0x0000
        /*0064*/ 	.byte	0x00, 0xf5, 0x21, 0x00


	//----- nvinfo : EIATTR_SPARSE_MMA_MASK
	.align		4
.L_3539:
        /*0068*/ 	.byte	0x03, 0x50
        /*006a*/ 	.short	0x0000


	//----- nvinfo : EIATTR_MAXREG_COUNT
	.align		4
        /*006c*/ 	.byte	0x03, 0x1b
        /*006e*/ 	.short	0x00ff


	//----- nvinfo : EIATTR_MERCURY_ISA_VERSION
	.align		4
        /*0070*/ 	.byte	0x03, 0x5f
        /*0072*/ 	.short	0x0101


	//----- nvinfo : EIATTR_VRC_CTA_INIT_COUNT
	.align		4
        /*0074*/ 	.byte	0x02, 0x4a
	.zero		1
	.zero		1


	//----- nvinfo : EIATTR_EXIT_INSTR_OFFSETS
	.align		4
        /*0078*/ 	.byte	0x04, 0x1c
        /*007a*/ 	.short	(.L_3541 - .L_3540)


	//   ....[0]....
.L_3540:
        /*007c*/ 	.word	0x00000080


	//   ....[1]....
        /*0080*/ 	.word	0x00000120


	//   ....[2]....
        /*0084*/ 	.word	0x000008e0


	//----- nvinfo : EIATTR_CRS_STACK_SIZE
	.align		4
.L_3541:
        /*0088*/ 	.byte	0x04, 0x1e
        /*008a*/ 	.short	(.L_3543 - .L_3542)
.L_3542:
        /*008c*/ 	.word	0x00000000


	//----- nvinfo : EIATTR_CBANK_PARAM_SIZE
	.align		4
.L_3543:
        /*0090*/ 	.byte	0x03, 0x19
        /*0092*/ 	.short	0x0029


	//----- nvinfo : EIATTR_PARAM_CBANK
	.align		4
        /*0094*/ 	.byte	0x04, 0x0a
        /*0096*/ 	.short	(.L_3545 - .L_3544)
	.align		4
.L_3544:
        /*0098*/ 	.word	index@(.nv.constant0._ZN2at6native55_GLOBAL__N__0955718d_22_SparseCsrTensorMath_cu_868dd54534reduce_sparse_csr_dim1_cuda_kernelIliNS1_14ReductionAddOpIlEElEEvPT2_PKT_PKT0_SC_lT1_)
        /*009c*/ 	.short	0x0380
        /*009e*/ 	.short	0x0029


	//----- nvinfo : EIATTR_SW_WAR
	.align		4
.L_3545:
        /*00a0*/ 	.byte	0x04, 0x36
        /*00a2*/ 	.short	(.L_3547 - .L_3546)
.L_3546:
        /*00a4*/ 	.word	0x00000008
.L_3547:


//--------------------- .nv.info._ZN2at6native55_GLOBAL__N__0955718d_22_SparseCsrTensorMath_cu_868dd54534reduce_sparse_csr_dim0_cuda_kernelIllNS1_14ReductionAddOpIlEElEEvPT2_PKT0_lPKT_S9_lT1_ --------------------------
	.section	.nv.info._ZN2at6native55_GLOBAL__N__0955718d_22_SparseCsrTensorMath_cu_868dd54534reduce_sparse_csr_dim0_cuda_kernelIllNS1_14ReductionAddOpIlEElEEvPT2_PKT0_lPKT_S9_lT1_,"",@"SHT_CUDA_INFO"
	.sectionflags	@""
	.align	4


	//----- nvinfo : EIATTR_CUDA_API_VERSION
	.align		4
        /*0000*/ 	.byte	0x04, 0x37
        /*0002*/ 	.short	(.L_3549 - .L_3548)
.L_3548:
        /*0004*/ 	.word	0x00000082


	//----- nvinfo : EIATTR_KPARAM_INFO
	.align		4
.L_3549:
        /*0008*/ 	.byte	0x04, 0x17
        /*000a*/ 	.short	(.L_3551 - .L_3550)
.L_3550:
        /*000c*/ 	.word	0x00000000
        /*0010*/ 	.short	0x0006
        /*0012*/ 	.short	0x0030
        /*0014*/ 	.byte	0x00, 0xf0, 0x05, 0x00


	//----- nvinfo : EIATTR_KPARAM_INFO
	.align		4
.L_3551:
        /*0018*/ 	.byte	0x04, 0x17
        /*001a*/ 	.short	(.L_3553 - .L_3552)
.L_3552:
        /*001c*/ 	.word	0x00000000
        /*0020*/ 	.short	0x0005
        /*0022*/ 	.short	0x0028
        /*0024*/ 	.byte	0x00, 0xf0, 0x21, 0x00


	//----- nvinfo : EIATTR_KPARAM_INFO
	.align		4
.L_3553:
        /*0028*/ 	.byte	0x04, 0x17
        /*002a*/ 	.short	(.L_3555 - .L_3554)
.L_3554:
        /*002c*/ 	.word	0x00000000
        /*0030*/ 	.short	0x0004
        /*0032*/ 	.short	0x0020
        /*0034*/ 	.byte	0x00, 0xf5, 0x21, 0x00


	//----- nvinfo : EIATTR_KPARAM_INFO
	.align		4
.L_3555:
        /*0038*/ 	.byte	0x04, 0x17
        /*003a*/ 	.short	(.L_3557 - .L_3556)
.L_3556:
        /*003c*/ 	.word	0x00000000
        /*0040*/ 	.short	0x0003
        /*0042*/ 	.short	0x0018
        /*0044*/ 	.byte	0x00, 0xf5, 0x21, 0x00


	//----- nvinfo : EIATTR_KPARAM_INFO
	.align		4
.L_3557:
        /*0048*/ 	.byte	0x04, 0x17
        /*004a*/ 	.short	(.L_3559 - .L_3558)
.L_3558:
        /*004c*/ 	.word	0x00000000
        /*0050*/ 	.short	0x0002
        /*0052*/ 	.short	0x0010
        /*0054*/ 	.byte	0x00, 0xf0, 0x21, 0x00


	//----- nvinfo : EIATTR_KPARAM_INFO
	.align		4
.L_3559:
        /*0058*/ 	.byte	0x04, 0x17
        /*005a*/ 	.short	(.L_3561 - .L_3560)
.L_3560:
        /*005c*/ 	.word	0x00000000
        /*0060*/ 	.short	0x0001
        /*0062*/ 	.short	0x0008
        /*0064*/ 	.byte	0x00, 0xf5, 0x21, 0x00


	//----- nvinfo : EIATTR_KPARAM_INFO
	.align		4
.L_3561:
        /*0068*/ 	.byte	0x04, 0x17
        /*006a*/ 	.short	(.L_3563 - .L_3562)
.L_3562:
        /*006c*/ 	.word	0x00000000
        /*0070*/ 	.short	0x0000
        /*0072*/ 	.short	0x0000
        /*0074*/ 	.byte	0x00, 0xf5, 0x21, 0x00


	//----- nvinfo : EIATTR_SPARSE_MMA_MASK
	.align		4
.L_3563:
        /*0078*/ 	.byte	0x03, 0x50
        /*007a*/ 	.short	0x0000


	//----- nvinfo : EIATTR_MAXREG_COUNT
	.align		4
        /*007c*/ 	.byte	0x03, 0x1b
        /*007e*/ 	.short	0x00ff


	//----- nvinfo : EIATTR_MERCURY_ISA_VERSION
	.align		4
        /*0080*/ 	.byte	0x03, 0x5f
        /*0082*/ 	.short	0x0101


	//----- nvinfo : EIATTR_VRC_CTA_INIT_COUNT
	.align		4
        /*0084*/ 	.byte	0x02, 0x4a
	.zero		1
	.zero		1


	//----- nvinfo : EIATTR_EXIT_INSTR_OFFSETS
	.align		4
        /*0088*/ 	.byte	0x04, 0x1c
        /*008a*/ 	.short	(.L_3565 - .L_3564)


	//   ....[0]....
.L_3564:
        /*008c*/ 	.word	0x00000080


	//   ....[1]....
        /*0090*/ 	.word	0x00001300


	//----- nvinfo : EIATTR_CBANK_PARAM_SIZE
	.align		4
.L_3565:
        /*0094*/ 	.byte	0x03, 0x19
        /*0096*/ 	.short	0x0031


	//----- nvinfo : EIATTR_PARAM_CBANK
	.align		4
        /*0098*/ 	.byte	0x04, 0x0a
        /*009a*/ 	.short	(.L_3567 - .L_3566)
	.align		4
.L_3566:
        /*009c*/ 	.word	index@(.nv.constant0._ZN2at6native55_GLOBAL__N__0955718d_22_SparseCsrTensorMath_cu_868dd54534reduce_sparse_csr_dim0_cuda_kernelIllNS1_14ReductionAddOpIlEElEEvPT2_PKT0_lPKT_S9_lT1_)
        /*00a0*/ 	.short	0x0380
        /*00a2*/ 	.short	0x0031


	//----- nvinfo : EIATTR_SW_WAR
	.align		4
.L_3567:
        /*00a4*/ 	.byte	0x04, 0x36
        /*00a6*/ 	.short	(.L_3569 - .L_3568)
.L_3568:
        /*00a8*/ 	.word	0x00000008
.L_3569:


//--------------------- .nv.info._ZN2at6native55_GLOBAL__N__0955718d_22_SparseCsrTensorMath_cu_868dd54534reduce_sparse_csr_dim0_cuda_kernelIliNS1_14ReductionAddOpIlEElEEvPT2_PKT0_lPKT_S9_lT1_ --------------------------
	.section	.nv.info._ZN2at6native55_GLOBAL__N__0955718d_22_SparseCsrTensorMath_cu_868dd54534reduce_sparse_csr_dim0_cuda_kernelIliNS1_14ReductionAddOpIlEElEEvPT2_PKT0_lPKT_S9_lT1_,"",@"SHT_CUDA_INFO"
	.sectionflags	@""
	.align	4


	//----- nvinfo : EIATTR_CUDA_API_VERSION
	.align		4
        /*0000*/ 	.byte	0x04, 0x37
        /*0002*/ 	.short	(.L_3571 - .L_3570)
.L_3570:
        /*0004*/ 	.word	0x00000082


	//----- nvinfo : EIATTR_KPARAM_INFO
	.align		4
.L_3571:
        /*0008*/ 	.byte	0x04, 0x17
        /*000a*/ 	.short	(.L_3573 - .L_3572)
.L_3572:
        /*000c*/ 	.word	0x00000000
        /*0010*/ 	.short	0x0006
        /*0012*/ 	.short	0x0030
        /*0014*/ 	.byte	0x00, 0xf0, 0x05, 0x00


	//----- nvinfo : EIATTR_KPARAM_INFO
	.align		4
.L_3573:
        /*0018*/ 	.byte	0x04, 0x17
        /*001a*/ 	.short	(.L_3575 - .L_3574)
.L_3574:
        /*001c*/ 	.word	0x00000000
        /*0020*/ 	.short	0x0005
        /*0022*/ 	.short	0x0028
        /*0024*/ 	.byte	0x00, 0xf0, 0x21, 0x00


	//----- nvinfo : EIATTR_KPARAM_INFO
	.align		4
.L_3575:
        /*0028*/ 	.byte	0x04, 0x17
        /*002a*/ 	.short	(.L_3577 - .L_3576)
.L_3576:
        /*002c*/ 	.word	0x00000000
        /*0030*/ 	.short	0x0004
        /*0032*/ 	.short	0x0020
        /*0034*/ 	.byte	0x00, 0xf5, 0x21, 0x00


	//----- nvinfo : EIATTR_KPARAM_INFO
	.align		4
.L_3577:
        /*0038*/ 	.byte	0x04, 0x17
        /*003a*/ 	.short	(.L_3579 - .L_3578)
.L_3578:
        /*003c*/ 	.word	0x00000000
        /*0040*/ 	.short	0x0003
        /*0042*/ 	.short	0x0018
        /*0044*/ 	.byte	0x00, 0xf5, 0x21, 0x00


	//----- nvinfo : EIATTR_KPARAM_INFO
	.align		4
.L_3579:
        /*0048*/ 	.byte	0x04, 0x17
        /*004a*/ 	.short	(.L_3581 - .L_3580)
.L_3580:
        /*004c*/ 	.word	0x00000000
        /*0050*/ 	.short	0x0002
        /*0052*/ 	.short	0x0010
        /*0054*/ 	.byte	0x00, 0xf0, 0x21, 0x00


	//----- nvinfo : EIATTR_KPARAM_INFO
	.align		4
.L_3581:
        /*0058*/ 	.byte	0x04, 0x17
        /*005a*/ 	.short	(.L_3583 - .L_3582)
.L_3582:
        /*005c*/ 	.word	0x00000000
        /*0060*/ 	.short	0x0001
        /*0062*/ 	.short	0x0008
        /*0064*/ 	.byte	0x00, 0xf5, 0x21, 0x00


	//----- nvinfo : EIATTR_KPARAM_INFO
	.align		4
.L_3583:
        /*0068*/ 	.byte	0x04, 0x17
        /*006a*/ 	.short	(.L_3585 - .L_3584)
.L_3584:
        /*006c*/ 	.word	0x00000000
        /*0070*/ 	.short	0x0000
        /*0072*/ 	.short	0x0000
        /*0074*/ 	.byte	0x00, 0xf5, 0x21, 0x00


	//----- nvinfo : EIATTR_SPARSE_MMA_MASK
	.align		4
.L_3585:
        /*0078*/ 	.byte	0x03, 0x50
        /*007a*/ 	.short	0x0000


	//----- nvinfo : EIATTR_MAXREG_COUNT
	.align		4
        /*007c*/ 	.byte	0x03, 0x1b
        /*007e*/ 	.short	0x00ff


	//----- nvinfo : EIATTR_MERCURY_ISA_VERSION
	.align		4
        /*0080*/ 	.byte	0x03, 0x5f
        /*0082*/ 	.short	0x0101


	//----- nvinfo : EIATTR_VRC_CTA_INIT_COUNT
	.align		4
        /*0084*/ 	.byte	0x02, 0x4a
	.zero		1
	.zero		1


	//----- nvinfo : EIATTR_EXIT_INSTR_OFFSETS
	.align		4
        /*0088*/ 	.byte	0x04, 0x1c
        /*008a*/ 	.short	(.L_3587 - .L_3586)


	//   ....[0]....
.L_3586:
        /*008c*/ 	.word	0x00000080


	//   ....[1]....
        /*0090*/ 	.word	0x000010a0


	//----- nvinfo : EIATTR_CBANK_PARAM_SIZE
	.align		4
.L_3587:
        /*0094*/ 	.byte	0x03, 0x19
        /*0096*/ 	.short	0x0031


	//----- nvinfo : EIATTR_PARAM_CBANK
	.align		4
        /*0098*/ 	.byte	0x04, 0x0a
        /*009a*/ 	.short	(.L_3589 - .L_3588)
	.align		4
.L_3588:
        /*009c*/ 	.word	index@(.nv.constant0._ZN2at6native55_GLOBAL__N__0955718d_22_SparseCsrTensorMath_cu_868dd54534reduce_sparse_csr_dim0_cuda_kernelIliNS1_14ReductionAddOpIlEElEEvPT2_PKT0_lPKT_S9_lT1_)
        /*00a0*/ 	.short	0x0380
        /*00a2*/ 	.short	0x0031


	//----- nvinfo : EIATTR_SW_WAR
	.align		4
.L_3589:
        /*00a4*/ 	.byte	0x04, 0x36
        /*00a6*/ 	.short	(.L_3591 - .L_3590)
.L_3590:
        /*00a8*/ 	.word	0x00000008
.L_3591:


//--------------------- .nv.info._ZN2at6native55_GLOBAL__N__0955718d_22_SparseCsrTensorMath_cu_868dd54534reduce_sparse_csr_dim1_cuda_kernelIilNS1_14ReductionAddOpIlEElEEvPT2_PKT_PKT0_SC_lT1_ --------------------------
	.section	.nv.info._ZN2at6native55_GLOBAL__N__0955718d_22_SparseCsrTensorMath_cu_868dd54534reduce_sparse_csr_dim1_cuda_kernelIilNS1_14ReductionAddOpIlEElEEvPT2_PKT_PKT0_SC_lT1_,"",@"SHT_CUDA_INFO"
	.sectionflags	@""
	.align	4


	//----- nvinfo : EIATTR_CUDA_API_VERSION
	.align		4
        /*0000*/ 	.byte	0x04, 0x37
        /*0002*/ 	.short	(.L_3593 - .L_3592)
.L_3592:
        /*0004*/ 	.word	0x00000082


	//----- nvinfo : EIATTR_KPARAM_INFO
	.align		4
.L_3593:
        /*0008*/ 	.byte	0x04, 0x17
        /*000a*/ 	.short	(.L_3595 - .L_3594)
.L_3594:
        /*000c*/ 	.word	0x00000000
        /*0010*/ 	.short	0x0005
        /*0012*/ 	.short	0x0028
        /*0014*/ 	.byte	0x00, 0xf0, 0x05, 0x00


	//----- nvinfo : EIATTR_KPARAM_INFO
	.align		4
.L_3595:
        /*0018*/ 	.byte	0x04, 0x17
        /*001a*/ 	.short	(.L_3597 - .L_3596)
.L_3596:
        /*001c*/ 	.word	0x00000000
        /*0020*/ 	.short	0x0004
        /*0022*/ 	.short	0x0020
        /*0024*/ 	.byte	0x00, 0xf0, 0x21, 0x00


	//----- nvinfo : EIATTR_KPARAM_INFO
	.align		4
.L_3597:
        /*0028*/ 	.byte	0x04, 0x17
        /*002a*/ 	.short	(.L_3599 - .L_3598)
.L_3598:
        /*002c*/ 	.word	0x00000000
        /*0030*/ 	.short	0x0003
        /*0032*/ 	.short	0x0018
        /*0034*/ 	.byte	0x00, 0xf5, 0x21, 0x00


	//----- nvinfo : EIATTR_KPARAM_INFO
	.align		4
.L_3599:
        /*0038*/ 	.byte	0x04, 0x17
        /*003a*/ 	.short	(.L_3601 - .L_3600)
.L_3600:
        /*003c*/ 	.word	0x00000000
        /*0040*/ 	.short	0x0002
        /*0042*/ 	.short	0x0010
        /*0044*/ 	.byte	0x00, 0xf5, 0x21, 0x00


	//----- nvinfo : EIATTR_KPARAM_INFO
	.align		4
.L_3601:
        /*0048*/ 	.byte	0x04, 0x17
        /*004a*/ 	.short	(.L_3603 - .L_3602)
.L_3602:
        /*004c*/ 	.word	0x00000000
        /*0050*/ 	.short	0x0001
        /*0052*/ 	.short	0x0008
        /*0054*/ 	.byte	0x00, 0xf5, 0x21, 0x00


	//----- nvinfo : EIATTR_KPARAM_INFO
	.align		4
.L_3603:
        /*0058*/ 	.byte	0x04, 0x17
        /*005a*/ 	.short	(.L_3605 - .L_3604)
.L_3604:
        /*005c*/ 	.word	0x00000000
        /*0060*/ 	.short	0x0000
        /*0062*/ 	.short	0x0000
        /*0064*/ 	.byte	0x00, 0xf5, 0x21, 0x00


	//----- nvinfo : EIATTR_SPARSE_MMA_MASK
	.align		4
.L_3605:
        /*0068*/ 	.byte	0x03, 0x50
        /*006a*/ 	.short	0x0000


	//----- nvinfo : EIATTR_MAXREG_COUNT
	.align		4
        /*006c*/ 	.byte	0x03, 0x1b
        /*006e*/ 	.short	0x00ff


	//----- nvinfo : EIATTR_MERCURY_ISA_VERSION
	.align		4
        /*0070*/ 	.byte	0x03, 0x5f
        /*0072*/ 	.short	0x0101


	//----- nvinfo : EIATTR_VRC_CTA_INIT_COUNT
	.align		4
        /*0074*/ 	.byte	0x02, 0x4a
	.zero		1
	.zero		1


	//----- nvinfo : EIATTR_EXIT_INSTR_OFFSETS
	.align		4
        /*0078*/ 	.byte	0x04, 0x1c
        /*007a*/ 	.short	(.L_3607 - .L_3606)


	//   ....[0]....
.L_3606:
        /*007c*/ 	.word	0x00000080


	//   ....[1]....
        /*0080*/ 	.word	0x00000130


	//   ....[2]....
        /*0084*/ 	.word	0x00000bf0


	//----- nvinfo : EIATTR_CRS_STACK_SIZE
	.align		4
.L_3607:
        /*0088*/ 	.byte	0x04, 0x1e
        /*008a*/ 	.short	(.L_3609 - .L_3608)
.L_3608:
        /*008c*/ 	.word	0x00000000


	//----- nvinfo : EIATTR_CBANK_PARAM_SIZE
	.align		4
.L_3609:
        /*0090*/ 	.byte	0x03, 0x19
        /*0092*/ 	.short	0x0029


	//----- nvinfo : EIATTR_PARAM_CBANK
	.align		4
        /*0094*/ 	.byte	0x04, 0x0a
        /*0096*/ 	.short	(.L_3611 - .L_3610)
	.align		4
.L_3610:
        /*0098*/ 	.word	index@(.nv.constant0._ZN2at6native55_GLOBAL__N__0955718d_22_SparseCsrTensorMath_cu_868dd54534reduce_sparse_csr_dim1_cuda_kernelIilNS1_14ReductionAddOpIlEElEEvPT2_PKT_PKT0_SC_lT1_)
        /*009c*/ 	.short	0x0380
        /*009e*/ 	.short	0x0029


	//----- nvinfo : EIATTR_SW_WAR
	.align		4
.L_3611:
        /*00a0*/ 	.byte	0x04, 0x36
        /*00a2*/ 	.short	(.L_3613 - .L_3612)
.L_3612:
        /*00a4*/ 	.word	0x00000008
.L_3613:


//--------------------- .nv.info._ZN2at6native55_GLOBAL__N__0955718d_22_SparseCsrTensorMath_cu_868dd54534reduce_sparse_csr_dim1_cuda_kernelIiiNS1_14ReductionAddOpIlEElEEvPT2_PKT_PKT0_SC_lT1_ --------------------------
	.section	.nv.info._ZN2at6native55_GLOBAL__N__0955718d_22_SparseCsrTensorMath_cu_868dd54534reduce_sparse_csr_dim1_cuda_kernelIiiNS1_14ReductionAddOpIlEElEEvPT2_PKT_PKT0_SC_lT1_,"",@"SHT_CUDA_INFO"
	.sectionflags	@""
	.align	4


	//----- nvinfo : EIATTR_CUDA_API_VERSION
	.align		4
        /*0000*/ 	.byte	0x04, 0x37
        /*0002*/ 	.short	(.L_3615 - .L_3614)
.L_3614:
        /*0004*/ 	.word	0x00000082


	//----- nvinfo : EIATTR_KPARAM_INFO
	.align		4
.L_3615:
        /*0008*/ 	.byte	0x04, 0x17
        /*000a*/ 	.short	(.L_3617 - .L_3616)
.L_3616:
        /*000c*/ 	.word	0x00000000
        /*0010*/ 	.short	0x0005
        /*0012*/ 	.short	0x0028
        /*0014*/ 	.byte	0x00, 0xf0, 0x05, 0x00


	//----- nvinfo : EIATTR_KPARAM_INFO
	.align		4
.L_3617:
        /*0018*/ 	.byte	0x04, 0x17
        /*001a*/ 	.short	(.L_3619 - .L_3618)
.L_3618:
        /*001c*/ 	.word	0x00000000
        /*0020*/ 	.short	0x0004
        /*0022*/ 	.short	0x0020
        /*0024*/ 	.byte	0x00, 0xf0, 0x21, 0x00


	//----- nvinfo : EIATTR_KPARAM_INFO
	.align		4
.L_3619:
        /*0028*/ 	.byte	0x04, 0x17
        /*002a*/ 	.short	(.L_3621 - .L_3620)
.L_3620:
        /*002c*/ 	.word	0x00000000
        /*0030*/ 	.short	0x0003
        /*0032*/ 	.short	0x0018
        /*0034*/ 	.byte	0x00, 0xf5, 0x21, 0x00


	//----- nvinfo : EIATTR_KPARAM_INFO
	.align		4
.L_3621:
        /*0038*/ 	.byte	0x04, 0x17
        /*003a*/ 	.short	(.L_3623 - .L_3622)
.L_3622:
        /*003c*/ 	.word	0x00000000
        /*0040*/ 	.short	0x0002
        /*0042*/ 	.short	0x0010
        /*0044*/ 	.byte	0x00, 0xf5, 0x21, 0x00


	//----- nvinfo : EIATTR_KPARAM_INFO
	.align		4
.L_3623:
        /*0048*/ 	.byte	0x04, 0x17
        /*004a*/ 	.short	(.L_3625 - .L_3624)
.L_3624:
        /*004c*/ 	.word	0x00000000
        /*0050*/ 	.short	0x0001
        /*0052*/ 	.short	0x0008
        /*0054*/ 	.byte	0x00, 0xf5, 0x21, 0x00


	//----- nvinfo : EIATTR_KPARAM_INFO
	.align		4
.L_3625:
        /*0058*/ 	.byte	0x04, 0x17
        /*005a*/ 	.short	(.L_3627 - .L_3626)
.L_3626:
        /*005c*/ 	.word	0x00000000
        /*0060*/ 	.short	0x0000
        /*0062*/ 	.short	0x0000
        /*0064*/ 	.byte	0x00, 0xf5, 0x21, 0x00


	//----- nvinfo : EIATTR_SPARSE_MMA_MASK
	.align		4
.L_3627:
        /*0068*/ 	.byte	0x03, 0x50
        /*006a*/ 	.short	0x0000


	//----- nvinfo : EIATTR_MAXREG_COUNT
	.align		4
        /*006c*/ 	.byte	0x03, 0x1b
        /*006e*/ 	.short	0x00ff


	//----- nvinfo : EIATTR_MERCURY_ISA_VERSION
	.align		4
        /*0070*/ 	.byte	0x03, 0x5f
        /*0072*/ 	.short	0x0101


	//----- nvinfo : EIATTR_VRC_CTA_INIT_COUNT
	.align		4
        /*0074*/ 	.byte	0x02, 0x4a
	.zero		1
	.zero		1


	//----- nvinfo : EIATTR_EXIT_INSTR_OFFSETS
	.align		4
        /*0078*/ 	.byte	0x04, 0x1c
        /*007a*/ 	.short	(.L_3629 - .L_3628)


	//   ....[0]....
.L_3628:
        /*007c*/ 	.word	0x00000080


	//   ....[1]....
        /*0080*/ 	.word	0x00000120


	//   ....[2]....
        /*0084*/ 	.word	0x00000a60


	//----- nvinfo : EIATTR_CRS_STACK_SIZE
	.align		4
.L_3629:
        /*0088*/ 	.byte	0x04, 0x1e
        /*008a*/ 	.short	(.L_3631 - .L_3630)
.L_3630:
        /*008c*/ 	.word	0x00000000


	//----- nvinfo : EIATTR_CBANK_PARAM_SIZE
	.align		4
.L_3631:
        /*0090*/ 	.byte	0x03, 0x19
        /*0092*/ 	.short	0x0029


	//----- nvinfo : EIATTR_PARAM_CBANK
	.align		4
        /*0094*/ 	.byte	0x04, 0x0a
        /*0096*/ 	.short	(.L_3633 - .L_3632)
	.align		4
.L_3632:
        /*0098*/ 	.word	index@(.nv.constant0._ZN2at6native55_GLOBAL__N__0955718d_22_SparseCsrTensorMath_cu_868dd54534reduce_sparse_csr_dim1_cuda_kernelIiiNS1_14ReductionAddOpIlEElEEvPT2_PKT_PKT0_SC_lT1_)
        /*009c*/ 	.short	0x0380
        /*009e*/ 	.short	0x0029


	//----- nvinfo : EIATTR_SW_WAR
	.align		4
.L_3633:
        /*00a0*/ 	.byte	0x04, 0x36
        /*00a2*/ 	.short	(.L_3635 - .L_3634)
.L_3634:
        /*00a4*/ 	.word	0x00000008
.L_3635:


//--------------------- .nv.info._ZN2at6native55_GLOBAL__N__0955718d_22_SparseCsrTensorMath_cu_868dd54534reduce_sparse_csr_dim0_cuda_kernelIilNS1_14ReductionAddOpIlEElEEvPT2_PKT0_lPKT_S9_lT1_ --------------------------
	.section	.nv.info._ZN2at6native55_GLOBAL__N__0955718d_22_SparseCsrTensorMath_cu_868dd54534reduce_sparse_csr_dim0_cuda_kernelIilNS1_14ReductionAddOpIlEElEEvPT2_PKT0_lPKT_S9_lT1_,"",@"SHT_CUDA_INFO"
	.sectionflags	@""
	.align	4


	//----- nvinfo : EIATTR_CUDA_API_VERSION
	.align		4
        /*0000*/ 	.byte	0x04, 0x37
        /*0002*/ 	.short	(.L_3637 - .L_3636)
.L_3636:
        /*0004*/ 	.word	0x00000082


	//----- nvinfo : EIATTR_KPARAM_INFO
	.align		4
.L_3637:
        /*0008*/ 	.byte	0x04, 0x17
        /*000a*/ 	.short	(.L_3639 - .L_3638)
.L_3638:
        /*000c*/ 	.word	0x00000000
        /*0010*/ 	.short	0x0006
        /*0012*/ 	.short	0x0030
        /*0014*/ 	.byte	0x00, 0xf0, 0x05, 0x00


	//----- nvinfo : EIATTR_KPARAM_INFO
	.align		4
.L_3639:
        /*0018*/ 	.byte	0x04, 0x17
        /*001a*/ 	.short	(.L_3641 - .L_3640)
.L_3640:
        /*001c*/ 	.word	0x00000000
        /*0020*/ 	.short	0x0005
        /*0022*/ 	.short	0x0028
        /*0024*/ 	.byte	0x00, 0xf0, 0x21, 0x00


	//----- nvinfo : EIATTR_KPARAM_INFO
	.align		4
.L_3641:
        /*0028*/ 	.byte	0x04, 0x17
        /*002a*/ 	.short	(.L_3643 - .L_3642)
.L_3642:
        /*002c*/ 	.word	0x00000000
        /*0030*/ 	.short	0x0004
        /*0032*/ 	.short	0x0020
        /*0034*/ 	.byte	0x00, 0xf5, 0x21, 0x00


	//----- nvinfo : EIATTR_KPARAM_INFO
	.align		4
.L_3643:
        /*0038*/ 	.byte	0x04, 0x17
        /*003a*/ 	.short	(.L_3645 - .L_3644)
.L_3644:
        /*003c*/ 	.word	0x00000000
        /*0040*/ 	.short	0x0003
        /*0042*/ 	.short	0x0018
        /*0044*/ 	.byte	0x00, 0xf5, 0x21, 0x00


	//----- nvinfo : EIATTR_KPARAM_INFO
	.align		4
.L_3645:
        /*0048*/ 	.byte	0x04, 0x17
        /*004a*/ 	.short	(.L_3647 - .L_3646)
.L_3646:
        /*004c*/ 	.word	0x00000000
        /*0050*/ 	.short	0x0002
        /*0052*/ 	.short	0x0010
        /*0054*/ 	.byte	0x00, 0xf0, 0x21, 0x00


	//----- nvinfo : EIATTR_KPARAM_INFO
	.align		4
.L_3647:
        /*0058*/ 	.byte	0x04, 0x17
        /*005a*/ 	.short	(.L_3649 - .L_3648)
.L_3648:
        /*005c*/ 	.word	0x00000000
        /*0060*/ 	.short	0x0001
        /*0062*/ 	.short	0x0008
        /*0064*/ 	.byte	0x00, 0xf5, 0x21, 0x00


	//----- nvinfo : EIATTR_KPARAM_INFO
	.align		4
.L_3649:
        /*0068*/ 	.byte	0x04, 0x17
        /*006a*/ 	.short	(.L_3651 - .L_3650)
.L_3650:
        /*006c*/ 	.word	0x00000000
        /*0070*/ 	.short	0x0000
        /*0072*/ 	.short	0x0000
        /*0074*/ 	.byte	0x00, 0xf5, 0x21, 0x00


	//----- nvinfo : EIATTR_SPARSE_MMA_MASK
	.align		4
.L_3651:
        /*0078*/ 	.byte	0x03, 0x50
        /*007a*/ 	.short	0x0000


	//----- nvinfo : EIATTR_MAXREG_COUNT
	.align		4
        /*007c*/ 	.byte	0x03, 0x1b
        /*007e*/ 	.short	0x00ff


	//----- nvinfo : EIATTR_MERCURY_ISA_VERSION
	.align		4
        /*0080*/ 	.byte	0x03, 0x5f
        /*0082*/ 	.short	0x0101


	//----- nvinfo : EIATTR_VRC_CTA_INIT_COUNT
	.align		4
        /*0084*/ 	.byte	0x02, 0x4a
	.zero		1
	.zero		1


	//----- nvinfo : EIATTR_EXIT_INSTR_OFFSETS
	.align		4
        /*0088*/ 	.byte	0x04, 0x1c
        /*008a*/ 	.short	(.L_3653 - .L_3652)


	//   ....[0]....
.L_3652:
        /*008c*/ 	.word	0x00000080


	//   ....[1]....
        /*0090*/ 	.word	0x000012a0


	//----- nvinfo : EIATTR_CBANK_PARAM_SIZE
	.align		4
.L_3653:
        /*0094*/ 	.byte	0x03, 0x19
        /*0096*/ 	.short	0x0031


	//----- nvinfo : EIATTR_PARAM_CBANK
	.align		4
        /*0098*/ 	.byte	0x04, 0x0a
        /*009a*/ 	.short	(.L_3655 - .L_3654)
	.align		4
.L_3654:
        /*009c*/ 	.word	index@(.nv.constant0._ZN2at6native55_GLOBAL__N__0955718d_22_SparseCsrTensorMath_cu_868dd54534reduce_sparse_csr_dim0_cuda_kernelIilNS1_14ReductionAddOpIlEElEEvPT2_PKT0_lPKT_S9_lT1_)
        /*00a0*/ 	.short	0x0380
        /*00a2*/ 	.short	0x0031


	//----- nvinfo : EIATTR_SW_WAR
	.align		4
.L_3655:
        /*00a4*/ 	.byte	0x04, 0x36
        /*00a6*/ 	.short	(.L_3657 - .L_3656)
.L_3656:
        /*00a8*/ 	.word	0x00000008
.L_3657:


//--------------------- .nv.info._ZN2at6native55_GLOBAL__N__0955718d_22_SparseCsrTensorMath_cu_868dd54534reduce_sparse_csr_dim0_cuda_kernelIiiNS1_14ReductionAddOpIlEElEEvPT2_PKT0_lPKT_S9_lT1_ --------------------------
	.section	.nv.info._ZN2at6native55_GLOBAL__N__0955718d_22_SparseCsrTensorMath_cu_868dd54534reduce_sparse_csr_dim0_cuda_kernelIiiNS1_14ReductionAddOpIlEElEEvPT2_PKT0_lPKT_S9_lT1_,"",@"SHT_CUDA_INFO"
	.sectionflags	@""
	.align	4


	//----- nvinfo : EIATTR_CUDA_API_VERSION
	.align		4
        /*0000*/ 	.byte	0x04, 0x37
        /*0002*/ 	.short	(.L_3659 - .L_3658)
.L_3658:
        /*0004*/ 	.word	0x00000082


	//----- nvinfo : EIATTR_KPARAM_INFO
	.align		4
.L_3659:
        /*0008*/ 	.byte	0x04, 0x17
        /*000a*/ 	.short	(.L_3661 - .L_3660)
.L_3660:
        /*000c*/ 	.word	0x00000000
        /*0010*/ 	.short	0x0006
        /*0012*/ 	.short	0x0030
        /*0014*/ 	.byte	0x00, 0xf0, 0x05, 0x00


	//----- nvinfo : EIATTR_KPARAM_INFO
	.align		4
.L_3661:
        /*0018*/ 	.byte	0x04, 0x17
        /*001a*/ 	.short	(.L_3663 - .L_3662)
.L_3662:
        /*001c*/ 	.word	0x00000000
        /*0020*/ 	.short	0x0005
        /*0022*/ 	.short	0x0028
        /*0024*/ 	.byte	0x00, 0xf0, 0x21, 0x00


	//----- nvinfo : EIATTR_KPARAM_INFO
	.align		4
.L_3663:
        /*0028*/ 	.byte	0x04, 0x17
        /*002a*/ 	.short	(.L_3665 - .L_3664)
.L_3664:
        /*002c*/ 	.word	0x00000000
        /*0030*/ 	.short	0x0004
        /*0032*/ 	.short	0x0020
        /*0034*/ 	.byte	0x00, 0xf5, 0x21, 0x00


	//----- nvinfo : EIATTR_KPARAM_INFO
	.align		4
.L_3665:
        /*0038*/ 	.byte	0x04, 0x17
        /*003a*/ 	.short	(.L_3667 - .L_3666)
.L_3666:
        /*003c*/ 	.word	0x00000000
        /*0040*/ 	.short	0x0003
        /*0042*/ 	.short	0x0018
        /*0044*/ 	.byte	0x00, 0xf5, 0x21, 0x00


	//----- nvinfo : EIATTR_KPARAM_INFO
	.align		4
.L_3667:
        /*0048*/ 	.byte	0x04, 0x17
        /*004a*/ 	.short	(.L_3669 - .L_3668)
.L_3668:
        /*004c*/ 	.word	0x00000000
        /*0050*/ 	.short	0x0002
        /*0052*/ 	.short	0x0010
        /*0054*/ 	.byte	0x00, 0xf0, 0x21, 0x00


	//----- nvinfo : EIATTR_KPARAM_INFO
	.align		4
.L_3669:
        /*0058*/ 	.byte	0x04, 0x17
        /*005a*/ 	.short	(.L_3671 - .L_3670)
.L_3670:
        /*005c*/ 	.word	0x00000000
        /*0060*/ 	.short	0x0001
        /*0062*/ 	.short	0x0008
        /*0064*/ 	.byte	0x00, 0xf5, 0x21, 0x00


	//----- nvinfo : EIATTR_KPARAM_INFO
	.align		4
.L_3671:
        /*0068*/ 	.byte	0x04, 0x17
        /*006a*/ 	.short	(.L_3673 - .L_3672)
.L_3672:
        /*006c*/ 	.word	0x00000000
        /*0070*/ 	.short	0x0000
        /*0072*/ 	.short	0x0000
        /*0074*/ 	.byte	0x00, 0xf5, 0x21, 0x00


	//----- nvinfo : EIATTR_SPARSE_MMA_MASK
	.align		4
.L_3673:
        /*0078*/ 	.byte	0x03, 0x50
        /*007a*/ 	.short	0x0000


	//----- nvinfo : EIATTR_MAXREG_COUNT
	.align		4
        /*007c*/ 	.byte	0x03, 0x1b
        /*007e*/ 	.short	0x00ff


	//----- nvinfo : EIATTR_MERCURY_ISA_VERSION
	.align		4
        /*0080*/ 	.byte	0x03, 0x5f
        /*0082*/ 	.short	0x0101


	//----- nvinfo : EIATTR_VRC_CTA_INIT_COUNT
	.align		4
        /*0084*/ 	.byte	0x02, 0x4a
	.zero		1
	.zero		1


	//----- nvinfo : EIATTR_EXIT_INSTR_OFFSETS
	.align		4
        /*0088*/ 	.byte	0x04, 0x1c
        /*008a*/ 	.short	(.L_3675 - .L_3674)


	//   ....[0]....
.L_3674:
        /*008c*/ 	.word	0x00000080


	//   ....[1]....
        /*0090*/ 	.word	0x00001100


	//----- nvinfo : EIATTR_CBANK_PARAM_SIZE
	.align		4
.L_3675:
        /*0094*/ 	.byte	0x03, 0x19
        /*0096*/ 	.short	0x0031


	//----- nvinfo : EIATTR_PARAM_CBANK
	.align		4
        /*0098*/ 	.byte	0x04, 0x0a
        /*009a*/ 	.short	(.L_3677 - .L_3676)
	.align		4
.L_3676:
        /*009c*/ 	.word	index@(.nv.constant0._ZN2at6native55_GLOBAL__N__0955718d_22_SparseCsrTensorMath_cu_868dd54534reduce_sparse_csr_dim0_cuda_kernelIiiNS1_14ReductionAddOpIlEElEEvPT2_PKT0_lPKT_S9_lT1_)
        /*00a0*/ 	.short	0x0380
        /*00a2*/ 	.short	0x0031


	//----- nvinfo : EIATTR_SW_WAR
	.align		4
.L_3677:
        /*00a4*/ 	.byte	0x04, 0x36
        /*00a6*/ 	.short	(.L_3679 - .L_3678)
.L_3678:
        /*00a8*/ 	.word	0x00000008
.L_3679:


//--------------------- .nv.info._ZN2at6native55_GLOBAL__N__0955718d_22_SparseCsrTensorMath_cu_868dd54534reduce_sparse_csr_dim1_cuda_kernelIalNS1_14ReductionAddOpIlEElEEvPT2_PKT_PKT0_SC_lT1_ --------------------------
	.section	.nv.info._ZN2at6native55_GLOBAL__N__0955718d_22_SparseCsrTensorMath_cu_868dd54534reduce_sparse_csr_dim1_cuda_kernelIalNS1_14ReductionAddOpIlEElEEvPT2_PKT_PKT0_SC_lT1_,"",@"SHT_CUDA_INFO"
	.sectionflags	@""
	.align	4


	//----- nvinfo : EIATTR_CUDA_API_VERSION
	.align		4
        /*0000*/ 	.byte	0x04, 0x37
        /*0002*/ 	.short	(.L_3681 - .L_3680)
.L_3680:
        /*0004*/ 	.word	0x00000082


	//----- nvinfo : EIATTR_KPARAM_INFO
	.align		4
.L_3681:
        /*0008*/ 	.byte	0x04, 0x17
        /*000a*/ 	.short	(.L_3683 - .L_3682)
.L_3682:
        /*000c*/ 	.word	0x00000000
        /*0010*/ 	.short	0x0005
        /*0012*/ 	.short	0x0028
        /*0014*/ 	.byte	0x00, 0xf0, 0x05, 0x00


	//----- nvinfo : EIATTR_KPARAM_INFO
	.align		4
.L_3683:
        /*0018*/ 	.byte	0x04, 0x17
        /*001a*/ 	.short	(.L_3685 - .L_3684)
.L_3684:
        /*001c*/ 	.word	0x00000000
        /*0020*/ 	.short	0x0004
        /*0022*/ 	.short	0x0020
        /*0024*/ 	.byte	0x00, 0xf0, 0x21, 0x00


	//----- nvinfo : EIATTR_KPARAM_INFO
	.align		4
.L_3685:
        /*0028*/ 	.byte	0x04, 0x17
        /*002a*/ 	.short	(.L_3687 - .L_3686)
.L_3686:
        /*002c*/ 	.word	0x00000000
        /*0030*/ 	.short	0x0003
        /*0032*/ 	.short	0x0018
        /*0034*/ 	.byte	0x00, 0xf5, 0x21, 0x00


	//----- nvinfo : EIATTR_KPARAM_INFO
	.align		4
.L_3687:
        /*0038*/ 	.byte	0x04, 0x17
        /*003a*/ 	.short	(.L_3689 - .L_3688)
.L_3688:
        /*003c*/ 	.word	0x00000000
        /*0040*/ 	.short	0x0002
        /*0042*/ 	.short	0x0010
        /*0044*/ 	.byte	0x00, 0xf5, 0x21, 0x00


	//----- nvinfo : EIATTR_KPARAM_INFO
	.align		4
.L_3689:
        /*0048*/ 	.byte	0x04, 0x17
        /*004a*/ 	.short	(.L_3691 - .L_3690)
.L_3690:
        /*004c*/ 	.word	0x00000000
        /*0050*/ 	.short	0x0001
        /*0052*/ 	.short	0x0008
        /*0054*/ 	.byte	0x00, 0xf5, 0x21, 0x00


	//----- nvinfo : EIATTR_KPARAM_INFO
	.align		4
.L_3691:
        /*0058*/ 	.byte	0x04, 0x17
        /*005a*/ 	.short	(.L_3693 - .L_3692)
.L_3692:
        /*005c*/ 	.word	0x00000000
        /*0060*/ 	.short	0x0000
        /*0062*/ 	.short	0x0000
        /*0064*/ 	.byte	0x00, 0xf5, 0x21, 0x00


	//----- nvinfo : EIATTR_SPARSE_MMA_MASK
	.align		4
.L_3693:
        /*0068*/ 	.byte	0x03, 0x50
        /*006a*/ 	.short	0x0000


	//----- nvinfo : EIATTR_MAXREG_COUNT
	.align		4
        /*006c*/ 	.byte	0x03, 0x1b
        /*006e*/ 	.short	0x00ff


	//----- nvinfo : EIATTR_MERCURY_ISA_VERSION
	.align		4
        /*0070*/ 	.byte	0x03, 0x5f
        /*0072*/ 	.short	0x0101


	//----- nvinfo : EIATTR_VRC_CTA_INIT_COUNT
	.align		4
        /*0074*/ 	.byte	0x02, 0x4a
	.zero		1
	.zero		1


	//----- nvinfo : EIATTR_EXIT_INSTR_OFFSETS
	.align		4
        /*0078*/ 	.byte	0x04, 0x1c
        /*007a*/ 	.short	(.L_3695 - .L_3694)


	//   ....[0]....
.L_3694:
        /*007c*/ 	.word	0x00000080


	//   ....[1]....
        /*0080*/ 	.word	0x00000130


	//   ....[2]....
        /*0084*/ 	.word	0x00000bb0


	//----- nvinfo : EIATTR_CRS_STACK_SIZE
	.align		4
.L_3695:
        /*0088*/ 	.byte	0x04, 0x1e
        /*008a*/ 	.short	(.L_3697 - .L_3696)
.L_3696:
        /*008c*/ 	.word	0x00000000


	//----- nvinfo : EIATTR_CBANK_PARAM_SIZE
	.align		4
.L_3697:
        /*0090*/ 	.byte	0x03, 0x19
        /*0092*/ 	.short	0x0029


	//----- nvinfo : EIATTR_PARAM_CBANK
	.align		4
        /*0094*/ 	.byte	0x04, 0x0a
        /*0096*/ 	.short	(.L_3699 - .L_3698)
	.align		4
.L_3698:
        /*0098*/ 	.word	index@(.nv.constant0._ZN2at6native55_GLOBAL__N__0955718d_22_SparseCsrTensorMath_cu_868dd54534reduce_sparse_csr_dim1_cuda_kernelIalNS1_14ReductionAddOpIlEElEEvPT2_PKT_PKT0_SC_lT1_)
        /*009c*/ 	.short	0x0380
        /*009e*/ 	.short	0x0029


	//----- nvinfo : EIATTR_SW_WAR
	.align		4
.L_3699:
        /*00a0*/ 	.byte	0x04, 0x36
        /*00a2*/ 	.short	(.L_3701 - .L_3700)
.L_3700:
        /*00a4*/ 	.word	0x00000008
.L_3701:


//--------------------- .nv.info._ZN2at6native55_GLOBAL__N__0955718d_22_SparseCsrTensorMath_cu_868dd54534reduce_sparse_csr_dim1_cuda_kernelIaiNS1_14ReductionAddOpIlEElEEvPT2_PKT_PKT0_SC_lT1_ --------------------------
	.section	.nv.info._ZN2at6native55_GLOBAL__N__0955718d_22_SparseCsrTensorMath_cu_868dd54534reduce_sparse_csr_dim1_cuda_kernelIaiNS1_14ReductionAddOpIlEElEEvPT2_PKT_PKT0_SC_lT1_,"",@"SHT_CUDA_INFO"
	.sectionflags	@""
	.align	4


	//----- nvinfo : EIATTR_CUDA_API_VERSION
	.align		4
        /*0000*/ 	.byte	0x04, 0x37
        /*0002*/ 	.short	(.L_3703 - .L_3702)
.L_3702:
        /*0004*/ 	.word	0x00000082


	//----- nvinfo : EIATTR_KPARAM_INFO
	.align		4
.L_3703:
        /*0008*/ 	.byte	0x04, 0x17
        /*000a*/ 	.short	(.L_3705 - .L_3704)
.L_3704:
        /*000c*/ 	.word	0x00000000
        /*0010*/ 	.short	0x0005
        /*0012*/ 	.short	0x0028
        /*0014*/ 	.byte	0x00, 0xf0, 0x05, 0x00


	//----- nvinfo : EIATTR_KPARAM_INFO
	.align		4
.L_3705:
        /*0018*/ 	.byte	0x04, 0x17
        /*001a*/ 	.short	(.L_3707 - .L_3706)
.L_3706:
        /*001c*/ 	.word	0x00000000
        /*0020*/ 	.short	0x0004
        /*0022*/ 	.short	0x0020
        /*0024*/ 	.byte	0x00, 0xf0, 0x21, 0x00


	//----- nvinfo : EIATTR_KPARAM_INFO
	.align		4
.L_3707:
        /*0028*/ 	.byte	0x04, 0x17
        /*002a*/ 	.short	(.L_3709 - .L_3708)
.L_3708:
        /*002c*/ 	.word	0x00000000
        /*0030*/ 	.short	0x0003
        /*0032*/ 	.short	0x0018
        /*0034*/ 	.byte	0x00, 0xf5, 0x21, 0x00


	//----- nvinfo : EIATTR_KPARAM_INFO
	.align		4
.L_3709:
        /*0038*/ 	.byte	0x04, 0x17
        /*003a*/ 	.short	(.L_3711 - .L_3710)
.L_3710:
        /*003c*/ 	.word	0x00000000
        /*0040*/ 	.short	0x0002
        /*0042*/ 	.short	0x0010
        /*0044*/ 	.byte	0x00, 0xf5, 0x21, 0x00


	//----- nvinfo : EIATTR_KPARAM_INFO
	.align		4
.L_3711:
        /*0048*/ 	.byte	0x04, 0x17
        /*004a*/ 	.short	(.L_3713 - .L_3712)
.L_3712:
        /*004c*/ 	.word	0x00000000
        /*0050*/ 	.short	0x0001
        /*0052*/ 	.short	0x0008
        /*0054*/ 	.byte	0x00, 0xf5, 0x21, 0x00


	//----- nvinfo : EIATTR_KPARAM_INFO
	.align		4
.L_3713:
        /*0058*/ 	.byte	0x04, 0x17
        /*005a*/ 	.short	(.L_3715 - .L_3714)
.L_3714:
        /*005c*/ 	.word	0x00000000
        /*0060*/ 	.short	0x0000
        /*0062*/ 	.short	0x0000
        /*0064*/ 	.byte	0x00, 0xf5, 0x21, 0x00


	//----- nvinfo : EIATTR_SPARSE_MMA_MASK
	.align		4
.L_3715:
        /*0068*/ 	.byte	0x03, 0x50
        /*006a*/ 	.short	0x0000


	//----- nvinfo : EIATTR_MAXREG_COUNT
	.align		4
        /*006c*/ 	.byte	0x03, 0x1b
        /*006e*/ 	.short	0x00ff


	//----- nvinfo : EIATTR_MERCURY_ISA_VERSION
	.align		4
        /*0070*/ 	.byte	0x03, 0x5f
        /*0072*/ 	.short	0x0101


	//----- nvinfo : EIATTR_VRC_CTA_INIT_COUNT
	.align		4
        /*0074*/ 	.byte	0x02, 0x4a
	.zero		1
	.zero		1


	//----- nvinfo : EIATTR_EXIT_INSTR_OFFSETS
	.align		4
        /*0078*/ 	.byte	0x04, 0x1c
        /*007a*/ 	.short	(.L_3717 - .L_3716)


	//   ....[0]....
.L_3716:
        /*007c*/ 	.word	0x00000080


	//   ....[1]....
        /*0080*/ 	.word	0x00000120


	//   ....[2]....
        /*0084*/ 	.word	0x00000a90


	//----- nvinfo : EIATTR_CRS_STACK_SIZE
	.align		4
.L_3717:
        /*0088*/ 	.byte	0x04, 0x1e
        /*008a*/ 	.short	(.L_3719 - .L_3718)
.L_3718:
        /*008c*/ 	.word	0x00000000


	//----- nvinfo : EIATTR_CBANK_PARAM_SIZE
	.align		4
.L_3719:
        /*0090*/ 	.byte	0x03, 0x19
        /*0092*/ 	.short	0x0029


	//----- nvinfo : EIATTR_PARAM_CBANK
	.align		4
        /*0094*/ 	.byte	0x04, 0x0a
        /*0096*/ 	.short	(.L_3721 - .L_3720)
	.align		4
.L_3720:
        /*0098*/ 	.word	index@(.nv.constant0._ZN2at6native55_GLOBAL__N__0955718d_22_SparseCsrTensorMath_cu_868dd54534reduce_sparse_csr_dim1_cuda_kernelIaiNS1_14ReductionAddOpIlEElEEvPT2_PKT_PKT0_SC_lT1_)
        /*009c*/ 	.short	0x0380
        /*009e*/ 	.short	0x0029


	//----- nvinfo : EIATTR_SW_WAR
	.align		4
.L_3721:
        /*00a0*/ 	.byte	0x04, 0x36
        /*00a2*/ 	.short	(.L_3723 - .L_3722)
.L_3722:
        /*00a4*/ 	.word	0x00000008
.L_3723:


//--------------------- .nv.info._ZN2at6native55_GLOBAL__N__0955718d_22_SparseCsrTensorMath_cu_868dd54534reduce_sparse_csr_dim0_cuda_kernelIalNS1_14ReductionAddOpIlEElEEvPT2_PKT0_lPKT_S9_lT1_ --------------------------
	.section	.nv.info._ZN2at6native55_GLOBAL__N__0955718d_22_SparseCsrTensorMath_cu_868dd54534reduce_sparse_csr_dim0_cuda_kernelIalNS1_14ReductionAddOpIlEElEEvPT2_PKT0_lPKT_S9_lT1_,"",@"SHT_CUDA_INFO"
	.sectionflags	@""
	.align	4


	//----- nvinfo : EIATTR_CUDA_API_VERSION
	.align		4
        /*0000*/ 	.byte	0x04, 0x37
        /*0002*/ 	.short	(.L_3725 - .L_3724)
.L_3724:
        /*0004*/ 	.word	0x00000082


	//----- nvinfo : EIATTR_KPARAM_INFO
	.align		4
.L_3725:
        /*0008*/ 	.byte	0x04, 0x17
        /*000a*/ 	.short	(.L_3727 - .L_3726)
.L_3726:
        /*000c*/ 	.word	0x00000000
        /*0010*/ 	.short	0x0006
        /*0012*/ 	.short	0x0030
        /*0014*/ 	.byte	0x00, 0xf0, 0x05, 0x00


	//----- nvinfo : EIATTR_KPARAM_INFO
	.align		4
.L_3727:
        /*0018*/ 	.byte	0x04, 0x17
        /*001a*/ 	.short	(.L_3729 - .L_3728)
.L_3728:
        /*001c*/ 	.word	0x00000000
        /*0020*/ 	.short	0x0005
        /*0022*/ 	.short	0x0028
        /*0024*/ 	.byte	0x00, 0xf0, 0x21, 0x00


	//----- nvinfo : EIATTR_KPARAM_INFO
	.align		4
.L_3729:
        /*0028*/ 	.byte	0x04, 0x17
        /*002a*/ 	.short	(.L_3731 - .L_3730)
.L_3730:
        /*002c*/ 	.word	0x00000000
        /*0030*/ 	.short	0x0004
        /*0032*/ 	.short	0x0020
        /*0034*/ 	.byte	0x00, 0xf5, 0x21, 0x00


	//----- nvinfo : EIATTR_KPARAM_INFO
	.align		4
.L_3731:
        /*0038*/ 	.byte	0x04, 0x17
        /*003a*/ 	.short	(.L_3733 - .L_3732)
.L_3732:
        /*003c*/ 	.word	0x00000000
        /*0040*/ 	.short	0x0003
        /*0042*/ 	.short	0x0018
        /*0044*/ 	.byte	0x00, 0xf5, 0x21, 0x00


	//----- nvinfo : EIATTR_KPARAM_INFO
	.align		4
.L_3733:
        /*0048*/ 	.byte	0x04, 0x17
        /*004a*/ 	.short	(.L_3735 - .L_3734)
.L_3734:
        /*004c*/ 	.word	0x00000000
        /*0050*/ 	.short	0x0002
        /*0052*/ 	.short	0x0010
        /*0054*/ 	.byte	0x00, 0xf0, 0x21, 0x00


	//----- nvinfo : EIATTR_KPARAM_INFO
	.align		4
.L_3735:
        /*0058*/ 	.byte	0x04, 0x17
        /*005a*/ 	.short	(.L_3737 - .L_3736)
.L_3736:
        /*005c*/ 	.word	0x00000000
        /*0060*/ 	.short	0x0001
        /*0062*/ 	.short	0x0008
        /*0064*/ 	.byte	0x00, 0xf5, 0x21, 0x00


	//----- nvinfo : EIATTR_KPARAM_INFO
	.align		4
.L_3737:
        /*0068*/ 	.byte	0x04, 0x17
        /*006a*/ 	.short	(.L_3739 - .L_3738)
.L_3738:
        /*006c*/ 	.word	0x00000000
        /*0070*/ 	.short	0x0000
        /*0072*/ 	.short	0x0000
        /*0074*/ 	.byte	0x00, 0xf5, 0x21, 0x00


	//----- nvinfo : EIATTR_SPARSE_MMA_MASK
	.align		4
.L_3739:
        /*0078*/ 	.byte	0x03, 0x50
        /*007a*/ 	.short	0x0000


	//----- nvinfo : EIATTR_MAXREG_COUNT
	.align		4
        /*007c*/ 	.byte	0x03, 0x1b
        /*007e*/ 	.short	0x00ff


	//----- nvinfo : EIATTR_MERCURY_ISA_VERSION
	.align		4
        /*0080*/ 	.byte	0x03, 0x5f
        /*0082*/ 	.short	0x0101


	//----- nvinfo : EIATTR_VRC_CTA_INIT_COUNT
	.align		4
        /*0084*/ 	.byte	0x02, 0x4a
	.zero		1
	.zero		1


	//----- nvinfo : EIATTR_EXIT_INSTR_OFFSETS
	.align		4
        /*0088*/ 	.byte	0x04, 0x1c
        /*008a*/ 	.short	(.L_3741 - .L_3740)


	//   ....[0]....
.L_3740:
        /*008c*/ 	.word	0x00000080


	//   ....[1]....
        /*0090*/ 	.word	0x000012a0


	//----- nvinfo : EIATTR_CBANK_PARAM_SIZE
	.align		4
.L_3741:
        /*0094*/ 	.byte	0x03, 0x19
        /*0096*/ 	.short	0x0031


	//----- nvinfo : EIATTR_PARAM_CBANK
	.align		4
        /*0098*/ 	.byte	0x04, 0x0a
        /*009a*/ 	.short	(.L_3743 - .L_3742)
	.align		4
.L_3742:
        /*009c*/ 	.word	index@(.nv.constant0._ZN2at6native55_GLOBAL__N__0955718d_22_SparseCsrTensorMath_cu_868dd54534reduce_sparse_csr_dim0_cuda_kernelIalNS1_14ReductionAddOpIlEElEEvPT2_PKT0_lPKT_S9_lT1_)
        /*00a0*/ 	.short	0x0380
        /*00a2*/ 	.short	0x0031


	//----- nvinfo : EIATTR_SW_WAR
	.align		4
.L_3743:
        /*00a4*/ 	.byte	0x04, 0x36
        /*00a6*/ 	.short	(.L_3745 - .L_3744)
.L_3744:
        /*00a8*/ 	.word	0x00000008
.L_3745:


//--------------------- .nv.info._ZN2at6native55_GLOBAL__N__0955718d_22_SparseCsrTensorMath_cu_868dd54534reduce_sparse_csr_dim0_cuda_kernelIaiNS1_14ReductionAddOpIlEElEEvPT2_PKT0_lPKT_S9_lT1_ --------------------------
	.section	.nv.info._ZN2at6native55_GLOBAL__N__0955718d_22_SparseCsrTensorMath_cu_868dd54534reduce_sparse_csr_dim0_cuda_kernelIaiNS1_14ReductionAddOpIlEElEEvPT2_PKT0_lPKT_S9_lT1_,"",@"SHT_CUDA_INFO"
	.sectionflags	@""
	.align	4


	//----- nvinfo : EIATTR_CUDA_API_VERSION
	.align		4
        /*0000*/ 	.byte	0x04, 0x37
        /*0002*/ 	.short	(.L_3747 - .L_3746)
.L_3746:
        /*0004*/ 	.word	0x00000082


	//----- nvinfo : EIATTR_KPARAM_INFO
	.align		4
.L_3747:
        /*0008*/ 	.byte	0x04, 0x17
        /*000a*/ 	.short	(.L_3749 - .L_3748)
.L_3748:
        /*000c*/ 	.word	0x00000000
        /*0010*/ 	.short	0x0006
        /*0012*/ 	.short	0x0030
        /*0014*/ 	.byte	0x00, 0xf0, 0x05, 0x00


	//----- nvinfo : EIATTR_KPARAM_INFO
	.align		4
.L_3749:
        /*0018*/ 	.byte	0x04, 0x17
        /*001a*/ 	.short	(.L_3751 - .L_3750)
.L_3750:
        /*001c*/ 	.word	0x00000000
        /*0020*/ 	.short	0x0005
        /*0022*/ 	.short	0x0028
        /*0024*/ 	.byte	0x00, 0xf0, 0x21, 0x00


	//----- nvinfo : EIATTR_KPARAM_INFO
	.align		4
.L_3751:
        /*0028*/ 	.byte	0x04, 0x17
        /*002a*/ 	.short	(.L_3753 - .L_3752)
.L_3752:
        /*002c*/ 	.word	0x00000000
        /*0030*/ 	.short	0x0004
        /*0032*/ 	.short	0x0020
        /*0034*/ 	.byte	0x00, 0xf5, 0x21, 0x00


	//----- nvinfo : EIATTR_KPARAM_INFO
	.align		4
.L_3753:
        /*0038*/ 	.byte	0x04, 0x17
        /*003a*/ 	.short	(.L_3755 - .L_3754)
.L_3754:
        /*003c*/ 	.word	0x00000000
        /*0040*/ 	.short	0x0003
        /*0042*/ 	.short	0x0018
        /*0044*/ 	.byte	0x00, 0xf5, 0x21, 0x00


	//----- nvinfo : EIATTR_KPARAM_INFO
	.align		4
.L_3755:
        /*0048*/ 	.byte	0x04, 0x17
        /*004a*/ 	.short	(.L_3757 - .L_3756)
.L_3756:
        /*004c*/ 	.word	0x00000000
        /*0050*/ 	.short	0x0002
        /*0052*/ 	.short	0x0010
        /*0054*/ 	.byte	0x00, 0xf0, 0x21, 0x00


	//----- nvinfo : EIATTR_KPARAM_INFO
	.align		4
.L_3757:
        /*0058*/ 	.byte	0x04, 0x17
        /*005a*/ 	.short	(.L_3759 - .L_3758)
.L_3758:
        /*005c*/ 	.word	0x00000000
        /*0060*/ 	.short	0x0001
        /*0062*/ 	.short	0x0008
        /*0064*/ 	.byte	0x00, 0xf5, 0x21, 0x00


	//----- nvinfo : EIATTR_KPARAM_INFO
	.align		4
.L_3759:
        /*0068*/ 	.byte	0x04, 0x17
        /*006a*/ 	.short	(.L_3761 - .L_3760)
.L_3760:
        /*006c*/ 	.word	0x00000000
        /*0070*/ 	.short	0x0000
        /*0072*/ 	.short	0x0000
        /*0074*/ 	.byte	0x00, 0xf5, 0x21, 0x00


	//----- nvinfo : EIATTR_SPARSE_MMA_MASK
	.align		4
.L_3761:
        /*0078*/ 	.byte	0x03, 0x50
        /*007a*/ 	.short	0x0000


	//----- nvinfo : EIATTR_MAXREG_COUNT
	.align		4
        /*007c*/ 	.byte	0x03, 0x1b
        /*007e*/ 	.short	0x00ff


	//----- nvinfo : EIATTR_MERCURY_ISA_VERSION
	.align		4
        /*0080*/ 	.byte	0x03, 0x5f
        /*0082*/ 	.short	0x0101


	//----- nvinfo : EIATTR_VRC_CTA_INIT_COUNT
	.align		4
        /*0084*/ 	.byte	0x02, 0x4a
	.zero		1
	.zero		1


	//----- nvinfo : EIATTR_EXIT_INSTR_OFFSETS
	.align		4
        /*0088*/ 	.byte	0x04, 0x1c
        /*008a*/ 	.short	(.L_3763 - .L_3762)


	//   ....[0]....
.L_3762:
        /*008c*/ 	.word	0x00000080


	//   ....[1]....
        /*0090*/ 	.word	0x000010a0


	//----- nvinfo : EIATTR_CBANK_PARAM_SIZE
	.align		4
.L_3763:
        /*0094*/ 	.byte	0x03, 0x19
        /*0096*/ 	.short	0x0031


	//----- nvinfo : EIATTR_PARAM_CBANK
	.align		4
        /*0098*/ 	.byte	0x04, 0x0a
        /*009a*/ 	.short	(.L_3765 - .L_3764)
	.align		4
.L_3764:
        /*009c*/ 	.word	index@(.nv.constant0._ZN2at6native55_GLOBAL__N__0955718d_22_SparseCsrTensorMath_cu_868dd54534reduce_sparse_csr_dim0_cuda_kernelIaiNS1_14ReductionAddOpIlEElEEvPT2_PKT0_lPKT_S9_lT1_)
        /*00a0*/ 	.short	0x0380
        /*00a2*/ 	.short	0x0031


	//----- nvinfo : EIATTR_SW_WAR
	.align		4
.L_3765:
        /*00a4*/ 	.byte	0x04, 0x36
        /*00a6*/ 	.short	(.L_3767 - .L_3766)
.L_3766:
        /*00a8*/ 	.word	0x00000008
.L_3767:


//--------------------- .nv.info._ZN2at6native55_GLOBAL__N__0955718d_22_SparseCsrTensorMath_cu_868dd54534reduce_sparse_csr_dim1_cuda_kernelIhlNS1_14ReductionAddOpIlEElEEvPT2_PKT_PKT0_SC_lT1_ --------------------------
	.section	.nv.info._ZN2at6native55_GLOBAL__N__0955718d_22_SparseCsrTensorMath_cu_868dd54534reduce_sparse_csr_dim1_cuda_kernelIhlNS1_14ReductionAddOpIlEElEEvPT2_PKT_PKT0_SC_lT1_,"",@"SHT_CUDA_INFO"
	.sectionflags	@""
	.align	4


	//----- nvinfo : EIATTR_CUDA_API_VERSION
	.align		4
        /*0000*/ 	.byte	0x04, 0x37
        /*0002*/ 	.short	(.L_3769 - .L_3768)
.L_3768:
        /*0004*/ 	.word	0x00000082


	//----- nvinfo : EIATTR_KPARAM_INFO
	.align		4
.L_3769:
        /*0008*/ 	.byte	0x04, 0x17
        /*000a*/ 	.short	(.L_3771 - .L_3770)
.L_3770:
        /*000c*/ 	.word	0x00000000
        /*0010*/ 	.short	0x0005
        /*0012*/ 	.short	0x0028
        /*0014*/ 	.byte	0x00, 0xf0, 0x05, 0x00


	//----- nvinfo : EIATTR_KPARAM_INFO
	.align		4
.L_3771:
        /*0018*/ 	.byte	0x04, 0x17
        /*001a*/ 	.short	(.L_3773 - .L_3772)
.L_3772:
        /*001c*/ 	.word	0x00000000
        /*0020*/ 	.short	0x0004
        /*0022*/ 	.short	0x0020
        /*0024*/ 	.byte	0x00, 0xf0, 0x21, 0x00


	//----- nvinfo : EIATTR_KPARAM_INFO
	.align		4
.L_3773:
        /*0028*/ 	.byte	0x04, 0x17
        /*002a*/ 	.short	(.L_3775 - .L_3774)
.L_3774:
        /*002c*/ 	.word	0x00000000
        /*0030*/ 	.short	0x0003
        /*0032*/ 	.short	0x0018
        /*0034*/ 	.byte	0x00, 0xf5, 0x21, 0x00


	//----- nvinfo : EIATTR_KPARAM_INFO
	.align		4
.L_3775:
        /*0038*/ 	.byte	0x04, 0x17
        /*003a*/ 	.short	(.L_3777 - .L_3776)
.L_3776:
        /*003c*/ 	.word	0x00000000
        /*0040*/ 	.short	0x0002
        /*0042*/ 	.short	0x0010
        /*0044*/ 	.byte	0x00, 0xf5, 0x21, 0x00


	//----- nvinfo : EIATTR_KPARAM_INFO
	.align		4
.L_3777:
        /*0048*/ 	.byte	0x04, 0x17
        /*004a*/ 	.short	(.L_3779 - .L_3778)
.L_3778:
        /*004c*/ 	.word	0x00000000
        /*0050*/ 	.short	0x0001
        /*0052*/ 	.short	0x0008
        /*0054*/ 	.byte	0x00, 0xf5, 0x21, 0x00


	//----- nvinfo : EIATTR_KPARAM_INFO
	.align		4
.L_3779:
        /*0058*/ 	.byte	0x04, 0x17
        /*005a*/ 	.short	(.L_3781 - .L_3780)
.L_3780:
        /*005c*/ 	.word	0x00000000
        /*0060*/ 	.short	0x0000
        /*0062*/ 	.short	0x0000
        /*0064*/ 	.byte	0x00, 0xf5, 0x21, 0x00


	//----- nvinfo : EIATTR_SPARSE_MMA_MASK
	.align		4
.L_3781:
        /*0068*/ 	.byte	0x03, 0x50
        /*006a*/ 	.short	0x0000


	//----- nvinfo : EIATTR_MAXREG_COUNT
	.align		4
        /*006c*/ 	.byte	0x03, 0x1b
        /*006e*/ 	.short	0x00ff


	//----- nvinfo : EIATTR_MERCURY_ISA_VERSION
	.align		4
        /*0070*/ 	.byte	0x03, 0x5f
        /*0072*/ 	.short	0x0101


	//----- nvinfo : EIATTR_VRC_CTA_INIT_COUNT
	.align		4
        /*0074*/ 	.byte	0x02, 0x4a
	.zero		1
	.zero		1


	//----- nvinfo : EIATTR_EXIT_INSTR_OFFSETS
	.align		4
        /*0078*/ 	.byte	0x04, 0x1c
        /*007a*/ 	.short	(.L_3783 - .L_3782)


	//   ....[0]....
.L_3782:
        /*007c*/ 	.word	0x00000080


	//   ....[1]....
        /*0080*/ 	.word	0x00000130


	//   ....[2]....
        /*0084*/ 	.word	0x00000a30


	//----- nvinfo : EIATTR_CRS_STACK_SIZE
	.align		4
.L_3783:
        /*0088*/ 	.byte	0x04, 0x1e
        /*008a*/ 	.short	(.L_3785 - .L_3784)
.L_3784:
        /*008c*/ 	.word	0x00000000


	//----- nvinfo : EIATTR_CBANK_PARAM_SIZE
	.align		4
.L_3785:
        /*0090*/ 	.byte	0x03, 0x19
        /*0092*/ 	.short	0x0029


	//----- nvinfo : EIATTR_PARAM_CBANK
	.align		4
        /*0094*/ 	.byte	0x04, 0x0a
        /*0096*/ 	.short	(.L_3787 - .L_3786)
	.align		4
.L_3786:
        /*0098*/ 	.word	index@(.nv.constant0._ZN2at6native55_GLOBAL__N__0955718d_22_SparseCsrTensorMath_cu_868dd54534reduce_sparse_csr_dim1_cuda_kernelIhlNS1_14ReductionAddOpIlEElEEvPT2_PKT_PKT0_SC_lT1_)
        /*009c*/ 	.short	0x0380
        /*009e*/ 	.short	0x0029


	//----- nvinfo : EIATTR_SW_WAR
	.align		4
.L_3787:
        /*00a0*/ 	.byte	0x04, 0x36
        /*00a2*/ 	.short	(.L_3789 - .L_3788)
.L_3788:
        /*00a4*/ 	.word	0x00000008
.L_3789:


//--------------------- .nv.info._ZN2at6native55_GLOBAL__N__0955718d_22_SparseCsrTensorMath_cu_868dd54534reduce_sparse_csr_dim1_cuda_kernelIhiNS1_14ReductionAddOpIlEElEEvPT2_PKT_PKT0_SC_lT1_ --------------------------
	.section	.nv.info._ZN2at6native55_GLOBAL__N__0955718d_22_SparseCsrTensorMath_cu_868dd54534reduce_sparse_csr_dim1_cuda_kernelIhiNS1_14ReductionAddOpIlEElEEvPT2_PKT_PKT0_SC_lT1_,"",@"SHT_CUDA_INFO"
	.sectionflags	@""
	.align	4


	//----- nvinfo : EIATTR_CUDA_API_VERSION
	.align		4
        /*0000*/ 	.byte	0x04, 0x37
        /*0002*/ 	.short	(.L_3791 - .L_3790)
.L_3790:
        /*0004*/ 	.word	0x00000082


	//----- nvinfo : EIATTR_KPARAM_INFO
	.align		4
.L_3791:
        /*0008*/ 	.byte	0x04, 0x17
        /*000a*/ 	.short	(.L_3793 - .L_3792)
.L_3792:
        /*000c*/ 	.word	0x00000000
        /*0010*/ 	.short	0x0005
        /*0012*/ 	.short	0x0028
        /*0014*/ 	.byte	0x00, 0xf0, 0x05, 0x00


	//----- nvinfo : EIATTR_KPARAM_INFO
	.align		4
.L_3793:
        /*0018*/ 	.byte	0x04, 0x17
        /*001a*/ 	.short	(.L_3795 - .L_3794)
.L_3794:
        /*001c*/ 	.word	0x00000000
        /*0020*/ 	.short	0x0004
        /*0022*/ 	.short	0x0020
        /*0024*/ 	.byte	0x00, 0xf0, 0x21, 0x00


	//----- nvinfo : EIATTR_KPARAM_INFO
	.align		4
.L_3795:
        /*0028*/ 	.byte	0x04, 0x17
        /*002a*/ 	.short	(.L_3797 - .L_3796)
.L_3796:
        /*002c*/ 	.word	0x00000000
        /*0030*/ 	.short	0x0003
        /*0032*/ 	.short	0x0018
        /*0034*/ 	.byte	0x00, 0xf5, 0x21, 0x00


	//----- nvinfo : EIATTR_KPARAM_INFO
	.align		4
.L_3797:
        /*0038*/ 	.byte	0x04, 0x17
        /*003a*/ 	.short	(.L_3799 - .L_3798)
.L_3798:
        /*003c*/ 	.word	0x00000000
        /*0040*/ 	.short	0x0002
        /*0042*/ 	.short	0x0010
        /*0044*/ 	.byte	0x00, 0xf5, 0x21, 0x00


	//----- nvinfo : EIATTR_KPARAM_INFO
	.align		4
.L_3799:
        /*0048*/ 	.byte	0x04, 0x17
        /*004a*/ 	.short	(.L_3801 - .L_3800)
.L_3800:
        /*004c*/ 	.word	0x00000000
        /*0050*/ 	.short	0x0001
        /*0052*/ 	.short	0x0008
        /*0054*/ 	.byte	0x00, 0xf5, 0x21, 0x00


	//----- nvinfo : EIATTR_KPARAM_INFO
	.align		4
.L_3801:
        /*0058*/ 	.byte	0x04, 0x17
        /*005a*/ 	.short	(.L_3803 - .L_3802)
.L_3802:
        /*005c*/ 	.word	0x00000000
        /*0060*/ 	.short	0x0000
        /*0062*/ 	.short	0x0000
        /*0064*/ 	.byte	0x00, 0xf5, 0x21, 0x00


	//----- nvinfo : EIATTR_SPARSE_MMA_MASK
	.align		4
.L_3803:
        /*0068*/ 	.byte	0x03, 0x50
        /*006a*/ 	.short	0x0000


	//----- nvinfo : EIATTR_MAXREG_COUNT
	.align		4
        /*006c*/ 	.byte	0x03, 0x1b
        /*006e*/ 	.short	0x00ff


	//----- nvinfo : EIATTR_MERCURY_ISA_VERSION
	.align		4
        /*0070*/ 	.byte	0x03, 0x5f
        /*0072*/ 	.short	0x0101


	//----- nvinfo : EIATTR_VRC_CTA_INIT_COUNT
	.align		4
        /*0074*/ 	.byte	0x02, 0x4a
	.zero		1
	.zero		1


	//----- nvinfo : EIATTR_EXIT_INSTR_OFFSETS
	.align		4
        /*0078*/ 	.byte	0x04, 0x1c
        /*007a*/ 	.short	(.L_3805 - .L_3804)


	//   ....[0]....
.L_3804:
        /*007c*/ 	.word	0x00000080


	//   ....[1]....
        /*0080*/ 	.word	0x00000120


	//   ....[2]....
        /*0084*/ 	.word	0x000008d0


	//----- nvinfo : EIATTR_CRS_STACK_SIZE
	.align		4
.L_3805:
        /*0088*/ 	.byte	0x04, 0x1e
        /*008a*/ 	.short	(.L_3807 - .L_3806)
.L_3806:
        /*008c*/ 	.word	0x00000000


	//----- nvinfo : EIATTR_CBANK_PARAM_SIZE
	.align		4
.L_3807:
        /*0090*/ 	.byte	0x03, 0x19
        /*0092*/ 	.short	0x0029


	//----- nvinfo : EIATTR_PARAM_CBANK
	.align		4
        /*0094*/ 	.byte	0x04, 0x0a
        /*0096*/ 	.short	(.L_3809 - .L_3808)
	.align		4
.L_3808:
        /*0098*/ 	.word	index@(.nv.constant0._ZN2at6native55_GLOBAL__N__0955718d_22_SparseCsrTensorMath_cu_868dd54534reduce_sparse_csr_dim1_cuda_kernelIhiNS1_14ReductionAddOpIlEElEEvPT2_PKT_PKT0_SC_lT1_)
        /*009c*/ 	.short	0x0380
        /*009e*/ 	.short	0x0029


	//----- nvinfo : EIATTR_SW_WAR
	.align		4
.L_3809:
        /*00a0*/ 	.byte	0x04, 0x36
        /*00a2*/ 	.short	(.L_3811 - .L_3810)
.L_3810:
        /*00a4*/ 	.word	0x00000008
.L_3811:


//--------------------- .nv.info._ZN2at6native55_GLOBAL__N__0955718d_22_SparseCsrTensorMath_cu_868dd54536reduce_crow_indices_dim1_cuda_kernelIlEEvPT_S4_PKS3_l --------------------------
	.section	.nv.info._ZN2at6native55_GLOBAL__N__0955718d_22_SparseCsrTensorMath_cu_868dd54536reduce_crow_indices_dim1_cuda_kernelIlEEvPT_S4_PKS3_l,"",@"SHT_CUDA_INFO"
	.sectionflags	@""
	.align	4


	//----- nvinfo : EIATTR_CUDA_API_VERSION
	.align		4
        /*0000*/ 	.byte	0x04, 0x37
        /*0002*/ 	.short	(.L_3813 - .L_3812)
.L_3812:
        /*0004*/ 	.word	0x00000082


	//----- nvinfo : EIATTR_KPARAM_INFO
	.align		4
.L_3813:
        /*0008*/ 	.byte	0x04, 0x17
        /*000a*/ 	.short	(.L_3815 - .L_3814)
.L_3814:
        /*000c*/ 	.word	0x00000000
        /*0010*/ 	.short	0x0003
        /*0012*/ 	.short	0x0018
        /*0014*/ 	.byte	0x00, 0xf0, 0x21, 0x00


	//----- nvinfo : EIATTR_KPARAM_INFO
	.align		4
.L_3815:
        /*0018*/ 	.byte	0x04, 0x17
        /*001a*/ 	.short	(.L_3817 - .L_3816)
.L_3816:
        /*001c*/ 	.word	0x00000000
        /*0020*/ 	.short	0x0002
        /*0022*/ 	.short	0x0010
        /*0024*/ 	.byte	0x00, 0xf5, 0x21, 0x00


	//----- nvinfo : EIATTR_KPARAM_INFO
	.align		4
.L_3817:
        /*0028*/ 	.byte	0x04, 0x17
        /*002a*/ 	.short	(.L_3819 - .L_3818)
.L_3818:
        /*002c*/ 	.word	0x00000000
        /*0030*/ 	.short	0x0001
        /*0032*/ 	.short	0x0008
        /*0034*/ 	.byte	0x00, 0xf5, 0x21, 0x00


	//----- nvinfo : EIATTR_KPARAM_INFO
	.align		4
.L_3819:
        /*0038*/ 	.byte	0x04, 0x17
        /*003a*/ 	.short	(.L_3821 - .L_3820)
.L_3820:
        /*003c*/ 	.word	0x00000000
        /*0040*/ 	.short	0x0000
        /*0042*/ 	.short	0x0000
        /*0044*/ 	.byte	0x00, 0xf5, 0x21, 0x00


	//----- nvinfo : EIATTR_SPARSE_MMA_MASK
	.align		4
.L_3821:
        /*0048*/ 	.byte	0x03, 0x50
        /*004a*/ 	.short	0x0000


	//----- nvinfo : EIATTR_MAXREG_COUNT
	.align		4
        /*004c*/ 	.byte	0x03, 0x1b
        /*004e*/ 	.short	0x00ff


	//----- nvinfo : EIATTR_MERCURY_ISA_VERSION
	.align		4
        /*0050*/ 	.byte	0x03, 0x5f
        /*0052*/ 	.short	0x0101


	//----- nvinfo : EIATTR_VRC_CTA_INIT_COUNT
	.align		4
        /*0054*/ 	.byte	0x02, 0x4a
	.zero		1
	.zero		1


	//----- nvinfo : EIATTR_EXIT_INSTR_OFFSETS
	.align		4
        /*0058*/ 	.byte	0x04, 0x1c
        /*005a*/ 	.short	(.L_3823 - .L_3822)


	//   ....[0]....
.L_3822:
        /*005c*/ 	.word	0x00000070


	//   ....[1]....
        /*0060*/ 	.word	0x00000860


	//   ....[2]....
        /*0064*/ 	.word	0x00000c50


	//   ....[3]....
        /*0068*/ 	.word	0x00000ee0


	//   ....[4]....
        /*006c*/ 	.word	0x00001060


	//----- nvinfo : EIATTR_CBANK_PARAM_SIZE
	.align		4
.L_3823:
        /*0070*/ 	.byte	0x03, 0x19
        /*0072*/ 	.short	0x0020


	//----- nvinfo : EIATTR_PARAM_CBANK
	.align		4
        /*0074*/ 	.byte	0x04, 0x0a
        /*0076*/ 	.short	(.L_3825 - .L_3824)
	.align		4
.L_3824:
        /*0078*/ 	.word	index@(.nv.constant0._ZN2at6native55_GLOBAL__N__0955718d_22_SparseCsrTensorMath_cu_868dd54536reduce_crow_indices_dim1_cuda_kernelIlEEvPT_S4_PKS3_l)
        /*007c*/ 	.short	0x0380
        /*007e*/ 	.short	0x0020


	//----- nvinfo : EIATTR_SW_WAR
	.align		4
.L_3825:
        /*0080*/ 	.byte	0x04, 0x36
        /*0082*/ 	.short	(.L_3827 - .L_3826)
.L_3826:
        /*0084*/ 	.word	0x00000008
.L_3827:


//--------------------- .nv.info._ZN2at6native55_GLOBAL__N__0955718d_22_SparseCsrTensorMath_cu_868dd54536reduce_crow_indices_dim1_cuda_kernelIiEEvPT_S4_PKS3_l --------------------------
	.section	.nv.info._ZN2at6native55_GLOBAL__N__0955718d_22_SparseCsrTensorMath_cu_868dd54536reduce_crow_indices_dim1_cuda_kernelIiEEvPT_S4_PKS3_l,"",@"SHT_CUDA_INFO"
	.sectionflags	@""
	.align	4


	//----- nvinfo : EIATTR_CUDA_API_VERSION
	.align		4
        /*0000*/ 	.byte	0x04, 0x37
        /*0002*/ 	.short	(.L_3829 - .L_3828)
.L_3828:
        /*0004*/ 	.word	0x00000082


	//----- nvinfo : EIATTR_KPARAM_INFO
	.align		4
.L_3829:
        /*0008*/ 	.byte	0x04, 0x17
        /*000a*/ 	.short	(.L_3831 - .L_3830)
.L_3830:
        /*000c*/ 	.word	0x00000000
        /*0010*/ 	.short	0x0003
        /*0012*/ 	.short	0x0018
        /*0014*/ 	.byte	0x00, 0xf0, 0x21, 0x00


	//----- nvinfo : EIATTR_KPARAM_INFO
	.align		4
.L_3831:
        /*0018*/ 	.byte	0x04, 0x17
        /*001a*/ 	.short	(.L_3833 - .L_3832)
.L_3832:
        /*001c*/ 	.word	0x00000000
        /*0020*/ 	.short	0x0002
        /*0022*/ 	.short	0x0010
        /*0024*/ 	.byte	0x00, 0xf5, 0x21, 0x00


	//----- nvinfo : EIATTR_KPARAM_INFO
	.align		4
.L_3833:
        /*0028*/ 	.byte	0x04, 0x17
        /*002a*/ 	.short	(.L_3835 - .L_3834)
.L_3834:
        /*002c*/ 	.word	0x00000000
        /*0030*/ 	.short	0x0001
        /*0032*/ 	.short	0x0008
        /*0034*/ 	.byte	0x00, 0xf5, 0x21, 0x00


	//----- nvinfo : EIATTR_KPARAM_INFO
	.align		4
.L_3835:
        /*0038*/ 	.byte	0x04, 0x17
        /*003a*/ 	.short	(.L_3837 - .L_3836)
.L_3836:
        /*003c*/ 	.word	0x00000000
        /*0040*/ 	.short	0x0000
        /*0042*/ 	.short	0x0000
        /*0044*/ 	.byte	0x00, 0xf5, 0x21, 0x00


	//----- nvinfo : EIATTR_SPARSE_MMA_MASK
	.align		4
.L_3837:
        /*0048*/ 	.byte	0x03, 0x50
        /*004a*/ 	.short	0x0000


	//----- nvinfo : EIATTR_MAXREG_COUNT
	.align		4
        /*004c*/ 	.byte	0x03, 0x1b
        /*004e*/ 	.short	0x00ff


	//----- nvinfo : EIATTR_MERCURY_ISA_VERSION
	.align		4
        /*0050*/ 	.byte	0x03, 0x5f
        /*0052*/ 	.short	0x0101


	//----- nvinfo : EIATTR_VRC_CTA_INIT_COUNT
	.align		4
        /*0054*/ 	.byte	0x02, 0x4a
	.zero		1
	.zero		1


	//----- nvinfo : EIATTR_EXIT_INSTR_OFFSETS
	.align		4
        /*0058*/ 	.byte	0x04, 0x1c
        /*005a*/ 	.short	(.L_3839 - .L_3838)


	//   ....[0]....
.L_3838:
        /*005c*/ 	.word	0x00000070


	//   ....[1]....
        /*0060*/ 	.word	0x00000630


	//   ....[2]....
        /*0064*/ 	.word	0x00000900


	//   ....[3]....
        /*0068*/ 	.word	0x00000b00


	//   ....[4]....
        /*006c*/ 	.word	0x00000c20


	//----- nvinfo : EIATTR_CBANK_PARAM_SIZE
	.align		4
.L_3839:
        /*0070*/ 	.byte	0x03, 0x19
        /*0072*/ 	.short	0x0020


	//----- nvinfo : EIATTR_PARAM_CBANK
	.align		4
        /*0074*/ 	.byte	0x04, 0x0a
        /*0076*/ 	.short	(.L_3841 - .L_3840)
	.align		4
.L_3840:
        /*0078*/ 	.word	index@(.nv.constant0._ZN2at6native55_GLOBAL__N__0955718d_22_SparseCsrTensorMath_cu_868dd54536reduce_crow_indices_dim1_cuda_kernelIiEEvPT_S4_PKS3_l)
        /*007c*/ 	.short	0x0380
        /*007e*/ 	.short	0x0020


	//----- nvinfo : EIATTR_SW_WAR
	.align		4
.L_3841:
        /*0080*/ 	.byte	0x04, 0x36
        /*0082*/ 	.short	(.L_3843 - .L_3842)
.L_3842:
        /*0084*/ 	.word	0x00000008
.L_3843:


//--------------------- .nv.info._ZN2at6native55_GLOBAL__N__0955718d_22_SparseCsrTensorMath_cu_868dd54534reduce_sparse_csr_dim0_cuda_kernelIhlNS1_14ReductionAddOpIlEElEEvPT2_PKT0_lPKT_S9_lT1_ --------------------------
	.section	.nv.info._ZN2at6native55_GLOBAL__N__0955718d_22_SparseCsrTensorMath_cu_868dd54534reduce_sparse_csr_dim0_cuda_kernelIhlNS1_14ReductionAddOpIlEElEEvPT2_PKT0_lPKT_S9_lT1_,"",@"SHT_CUDA_INFO"
	.sectionflags	@""
	.align	4


	//----- nvinfo : EIATTR_CUDA_API_VERSION
	.align		4
        /*0000*/ 	.byte	0x04, 0x37
        /*0002*/ 	.short	(.L_3845 - .L_3844)
.L_3844:
        /*0004*/ 	.word	0x00000082


	//----- nvinfo : EIATTR_KPARAM_INFO
	.align		4
.L_3845:
        /*0008*/ 	.byte	0x04, 0x17
        /*000a*/ 	.short	(.L_3847 - .L_3846)
.L_3846:
        /*000c*/ 	.word	0x00000000
        /*0010*/ 	.short	0x0006
        /*0012*/ 	.short	0x0030
        /*0014*/ 	.byte	0x00, 0xf0, 0x05, 0x00


	//----- nvinfo : EIATTR_KPARAM_INFO
	.align		4
.L_3847:
        /*0018*/ 	.byte	0x04, 0x17
        /*001a*/ 	.short	(.L_3849 - .L_3848)
.L_3848:
        /*001c*/ 	.word	0x00000000
        /*0020*/ 	.short	0x0005
        /*0022*/ 	.short	0x0028
        /*0024*/ 	.byte	0x00, 0xf0, 0x21, 0x00


	//----- nvinfo : EIATTR_KPARAM_INFO
	.align		4
.L_3849:
        /*0028*/ 	.byte	0x04, 0x17
        /*002a*/ 	.short	(.L_3851 - .L_3850)
.L_3850:
        /*002c*/ 	.word	0x00000000
        /*0030*/ 	.short	0x0004
        /*0032*/ 	.short	0x0020
        /*0034*/ 	.byte	0x00, 0xf5, 0x21, 0x00


	//----- nvinfo : EIATTR_KPARAM_INFO
	.align		4
.L_3851:
        /*0038*/ 	.byte	0x04, 0x17
        /*003a*/ 	.short	(.L_3853 - .L_3852)
.L_3852:
        /*003c*/ 	.word	0x00000000
        /*0040*/ 	.short	0x0003
        /*0042*/ 	.short	0x0018
        /*0044*/ 	.byte	0x00, 0xf5, 0x21, 0x00


	//----- nvinfo : EIATTR_KPARAM_INFO
	.align		4
.L_3853:
        /*0048*/ 	.byte	0x04, 0x17
        /*004a*/ 	.short	(.L_3855 - .L_3854)
.L_3854:
        /*004c*/ 	.word	0x00000000
        /*0050*/ 	.short	0x0002
        /*0052*/ 	.short	0x0010
        /*0054*/ 	.byte	0x00, 0xf0, 0x21, 0x00


	//----- nvinfo : EIATTR_KPARAM_INFO
	.align		4
.L_3855:
        /*0058*/ 	.byte	0x04, 0x17
        /*005a*/ 	.short	(.L_3857 - .L_3856)
.L_3856:
        /*005c*/ 	.word	0x00000000
        /*0060*/ 	.short	0x0001
        /*0062*/ 	.short	0x0008
        /*0064*/ 	.byte	0x00, 0xf5, 0x21, 0x00


	//----- nvinfo : EIATTR_KPARAM_INFO
	.align		4
.L_3857:
        /*0068*/ 	.byte	0x04, 0x17
        /*006a*/ 	.short	(.L_3859 - .L_3858)
.L_3858:
        /*006c*/ 	.word	0x00000000
        /*0070*/ 	.short	0x0000
        /*0072*/ 	.short	0x0000
        /*0074*/ 	.byte	0x00, 0xf5, 0x21, 0x00


	//----- nvinfo : EIATTR_SPARSE_MMA_MASK
	.align		4
.L_3859:
        /*0078*/ 	.byte	0x03, 0x50
        /*007a*/ 	.short	0x0000


	//----- nvinfo : EIATTR_MAXREG_COUNT
	.align		4
        /*007c*/ 	.byte	0x03, 0x1b
        /*007e*/ 	.short	0x00ff


	//----- nvinfo : EIATTR_MERCURY_ISA_VERSION
	.align		4
        /*0080*/ 	.byte	0x03, 0x5f
        /*0082*/ 	.short	0x0101


	//----- nvinfo : EIATTR_VRC_CTA_INIT_COUNT
	.align		4
        /*0084*/ 	.byte	0x02, 0x4a
	.zero		1
	.zero		1


	//----- nvinfo : EIATTR_EXIT_INSTR_OFFSETS
	.align		4
        /*0088*/ 	.byte	0x04, 0x1c
        /*008a*/ 	.short	(.L_3861 - .L_3860)


	//   ....[0]....
.L_3860:
        /*008c*/ 	.word	0x00000080


	//   ....[1]....
        /*0090*/ 	.word	0x000012a0


	//----- nvinfo : EIATTR_CBANK_PARAM_SIZE
	.align		4
.L_3861:
        /*0094*/ 	.byte	0x03, 0x19
        /*0096*/ 	.short	0x0031


	//----- nvinfo : EIATTR_PARAM_CBANK
	.align		4
        /*0098*/ 	.byte	0x04, 0x0a
        /*009a*/ 	.short	(.L_3863 - .L_3862)
	.align		4
.L_3862:
        /*009c*/ 	.word	index@(.nv.constant0._ZN2at6native55_GLOBAL__N__0955718d_22_SparseCsrTensorMath_cu_868dd54534reduce_sparse_csr_dim0_cuda_kernelIhlNS1_14ReductionAddOpIlEElEEvPT2_PKT0_lPKT_S9_lT1_)
        /*00a0*/ 	.short	0x0380
        /*00a2*/ 	.short	0x0031


	//----- nvinfo : EIATTR_SW_WAR
	.align		4
.L_3863:
        /*00a4*/ 	.byte	0x04, 0x36
        /*00a6*/ 	.short	(.L_3865 - .L_3864)
.L_3864:
        /*00a8*/ 	.word	0x00000008
.L_3865:


//--------------------- .nv.info._ZN2at6native55_GLOBAL__N__0955718d_22_SparseCsrTensorMath_cu_868dd54534reduce_sparse_csr_dim0_cuda_kernelIhiNS1_14ReductionAddOpIlEElEEvPT2_PKT0_lPKT_S9_lT1_ --------------------------
	.section	.nv.info._ZN2at6native55_GLOBAL__N__0955718d_22_SparseCsrTensorMath_cu_868dd54534reduce_sparse_csr_dim0_cuda_kernelIhiNS1_14ReductionAddOpIlEElEEvPT2_PKT0_lPKT_S9_lT1_,"",@"SHT_CUDA_INFO"
	.sectionflags	@""
	.align	4


	//----- nvinfo : EIATTR_CUDA_API_VERSION
	.align		4
        /*0000*/ 	.byte	0x04, 0x37
        /*0002*/ 	.short	(.L_3867 - .L_3866)
.L_3866:
        /*0004*/ 	.word	0x00000082


	//----- nvinfo : EIATTR_KPARAM_INFO
	.align		4
.L_3867:
        /*0008*/ 	.byte	0x04, 0x17
        /*000a*/ 	.short	(.L_3869 - .L_3868)
.L_3868:
        /*000c*/ 	.word	0x00000000
        /*0010*/ 	.short	0x0006
        /*0012*/ 	.short	0x0030
        /*0014*/ 	.byte	0x00, 0xf0, 0x05, 0x00


	//----- nvinfo : EIATTR_KPARAM_INFO
	.align		4
.L_3869:
        /*0018*/ 	.byte	0x04, 0x17
        /*001a*/ 	.short	(.L_3871 - .L_3870)
.L_3870:
        /*001c*/ 	.word	0x00000000
        /*0020*/ 	.short	0x0005
        /*0022*/ 	.short	0x0028
        /*0024*/ 	.byte	0x00, 0xf0, 0x21, 0x00


	//----- nvinfo : EIATTR_KPARAM_INFO
	.align		4
.L_3871:
        /*0028*/ 	.byte	0x04, 0x17
        /*002a*/ 	.short	(.L_3873 - .L_3872)
.L_3872:
        /*002c*/ 	.word	0x00000000
        /*0030*/ 	.short	0x0004
        /*0032*/ 	.short	0x0020
        /*0034*/ 	.byte	0x00, 0xf5, 0x21, 0x00


	//----- nvinfo : EIATTR_KPARAM_INFO
	.align		4
.L_3873:
        /*0038*/ 	.byte	0x04, 0x17
        /*003a*/ 	.short	(.L_3875 - .L_3874)
.L_3874:
        /*003c*/ 	.word	0x00000000
        /*0040*/ 	.short	0x0003
        /*0042*/ 	.short	0x0018
        /*0044*/ 	.byte	0x00, 0xf5, 0x21, 0x00


	//----- nvinfo : EIATTR_KPARAM_INFO
	.align		4
.L_3875:
        /*0048*/ 	.byte	0x04, 0x17
        /*004a*/ 	.short	(.L_3877 - .L_3876)
.L_3876:
        /*004c*/ 	.word	0x00000000
        /*0050*/ 	.short	0x0002
        /*0052*/ 	.short	0x0010
        /*0054*/ 	.byte	0x00, 0xf0, 0x21, 0x00


	//----- nvinfo : EIATTR_KPARAM_INFO
	.align		4
.L_3877:
        /*0058*/ 	.byte	0x04, 0x17
        /*005a*/ 	.short	(.L_3879 - .L_3878)
.L_3878:
        /*005c*/ 	.word	0x00000000
        /*0060*/ 	.short	0x0001
        /*0062*/ 	.short	0x0008
        /*0064*/ 	.byte	0x00, 0xf5, 0x21, 0x00


	//----- nvinfo : EIATTR_KPARAM_INFO
	.align		4
.L_3879:
        /*0068*/ 	.byte	0x04, 0x17
        /*006a*/ 	.short	(.L_3881 - .L_3880)
.L_3880:
        /*006c*/ 	.word	0x00000000
        /*0070*/ 	.short	0x0000
        /*0072*/ 	.short	0x0000
        /*0074*/ 	.byte	0x00, 0xf5, 0x21, 0x00


	//----- nvinfo : EIATTR_SPARSE_MMA_MASK
	.align		4
.L_3881:
        /*0078*/ 	.byte	0x03, 0x50
        /*007a*/ 	.short	0x0000


	//----- nvinfo : EIATTR_MAXREG_COUNT
	.align		4
        /*007c*/ 	.byte	0x03, 0x1b
        /*007e*/ 	.short	0x00ff


	//----- nvinfo : EIATTR_MERCURY_ISA_VERSION
	.align		4
        /*0080*/ 	.byte	0x03, 0x5f
        /*0082*/ 	.short	0x0101


	//----- nvinfo : EIATTR_VRC_CTA_INIT_COUNT
	.align		4
        /*0084*/ 	.byte	0x02, 0x4a
	.zero		1
	.zero		1


	//----- nvinfo : EIATTR_EXIT_INSTR_OFFSETS
	.align		4
        /*0088*/ 	.byte	0x04, 0x1c
        /*008a*/ 	.short	(.L_3883 - .L_3882)


	//   ....[0]....
.L_3882:
        /*008c*/ 	.word	0x00000080


	//   ....[1]....
        /*0090*/ 	.word	0x00001060


	//----- nvinfo : EIATTR_CBANK_PARAM_SIZE
	.align		4
.L_3883:
        /*0094*/ 	.byte	0x03, 0x19
        /*0096*/ 	.short	0x0031


	//----- nvinfo : EIATTR_PARAM_CBANK
	.align		4
        /*0098*/ 	.byte	0x04, 0x0a
        /*009a*/ 	.short	(.L_3885 - .L_3884)
	.align		4
.L_3884:
        /*009c*/ 	.word	index@(.nv.constant0._ZN2at6native55_GLOBAL__N__0955718d_22_SparseCsrTensorMath_cu_868dd54534reduce_sparse_csr_dim0_cuda_kernelIhiNS1_14ReductionAddOpIlEElEEvPT2_PKT0_lPKT_S9_lT1_)
        /*00a0*/ 	.short	0x0380
        /*00a2*/ 	.short	0x0031


	//----- nvinfo : EIATTR_SW_WAR
	.align		4
.L_3885:
        /*00a4*/ 	.byte	0x04, 0x36
        /*00a6*/ 	.short	(.L_3887 - .L_3886)
.L_3886:
        /*00a8*/ 	.word	0x00000008
.L_3887:


//--------------------- .nv.info._ZN2at6native55_GLOBAL__N__0955718d_22_SparseCsrTensorMath_cu_868dd54543convert_indices_from_csr_to_coo_cuda_kernelIslEEvPT0_PKT_lll --------------------------
	.section	.nv.info._ZN2at6native55_GLOBAL__N__0955718d_22_SparseCsrTensorMath_cu_868dd54543convert_indices_from_csr_to_coo_cuda_kernelIslEEvPT0_PKT_lll,"",@"SHT_CUDA_INFO"
	.sectionflags	@""
	.align	4


	//----- nvinfo : EIATTR_CUDA_API_VERSION
	.align		4
        /*0000*/ 	.byte	0x04, 0x37
        /*0002*/ 	.short	(.L_3889 - .L_3888)
.L_3888:
        /*0004*/ 	.word	0x00000082


	//----- nvinfo : EIATTR_KPARAM_INFO
	.align		4
.L_3889:
        /*0008*/ 	.byte	0x04, 0x17
        /*000a*/ 	.short	(.L_3891 - .L_3890)
.L_3890:
        /*000c*/ 	.word	0x00000000
        /*0010*/ 	.short	0x0004
        /*0012*/ 	.short	0x0020
        /*0014*/ 	.byte	0x00, 0xf0, 0x21, 0x00


	//----- nvinfo : EIATTR_KPARAM_INFO
	.align		4
.L_3891:
        /*0018*/ 	.byte	0x04, 0x17
        /*001a*/ 	.short	(.L_3893 - .L_3892)
.L_3892:
        /*001c*/ 	.word	0x00000000
        /*0020*/ 	.short	0x0003
        /*0022*/ 	.short	0x0018
        /*0024*/ 	.byte	0x00, 0xf0, 0x21, 0x00


	//----- nvinfo : EIATTR_KPARAM_INFO
	.align		4
.L_3893:
        /*0028*/ 	.byte	0x04, 0x17
        /*002a*/ 	.short	(.L_3895 - .L_3894)
.L_3894:
        /*002c*/ 	.word	0x00000000
        /*0030*/ 	.short	0x0002
        /*0032*/ 	.short	0x0010
        /*0034*/ 	.byte	0x00, 0xf0, 0x21, 0x00


	//----- nvinfo : EIATTR_KPARAM_INFO
	.align		4
.L_3895:
        /*0038*/ 	.byte	0x04, 0x17
        /*003a*/ 	.short	(.L_3897 - .L_3896)
.L_3896:
        /*003c*/ 	.word	0x00000000
        /*0040*/ 	.short	0x0001
        /*0042*/ 	.short	0x0008
        /*0044*/ 	.byte	0x00, 0xf5, 0x21, 0x00


	//----- nvinfo : EIATTR_KPARAM_INFO
	.align		4
.L_3897:
        /*0048*/ 	.byte	0x04, 0x17
        /*004a*/ 	.short	(.L_3899 - .L_3898)
.L_3898:
        /*004c*/ 	.word	0x00000000
        /*0050*/ 	.short	0x0000
        /*0052*/ 	.short	0x0000
        /*0054*/ 	.byte	0x00, 0xf5, 0x21, 0x00


	//----- nvinfo : EIATTR_SPARSE_MMA_MASK
	.align		4
.L_3899:
        /*0058*/ 	.byte	0x03, 0x50
        /*005a*/ 	.short	0x0000


	//----- nvinfo : EIATTR_MAXREG_COUNT
	.align		4
        /*005c*/ 	.byte	0x03, 0x1b
        /*005e*/ 	.short	0x00ff


	//----- nvinfo : EIATTR_MERCURY_ISA_VERSION
	.align		4
        /*0060*/ 	.byte	0x03, 0x5f
        /*0062*/ 	.short	0x0101


	//----- nvinfo : EIATTR_VRC_CTA_INIT_COUNT
	.align		4
        /*0064*/ 	.byte	0x02, 0x4a
	.zero		1
	.zero		1


	//----- nvinfo : EIATTR_EXIT_INSTR_OFFSETS
	.align		4
        /*0068*/ 	.byte	0x04, 0x1c
        /*006a*/ 	.short	(.L_3901 - .L_3900)


	//   ....[0]....
.L_3900:
        /*006c*/ 	.word	0x000000e0


	//   ....[1]....
        /*0070*/ 	.word	0x00000440


	//   ....[2]....
        /*0074*/ 	.word	0x000005a0


	//----- nvinfo : EIATTR_CRS_STACK_SIZE
	.align		4
.L_3901:
        /*0078*/ 	.byte	0x04, 0x1e
        /*007a*/ 	.short	(.L_3903 - .L_3902)
.L_3902:
        /*007c*/ 	.word	0x00000000


	//----- nvinfo : EIATTR_CBANK_PARAM_SIZE
	.align		4
.L_3903:
        /*0080*/ 	.byte	0x03, 0x19
        /*0082*/ 	.short	0x0028


	//----- nvinfo : EIATTR_PARAM_CBANK
	.align		4
        /*0084*/ 	.byte	0x04, 0x0a
        /*0086*/ 	.short	(.L_3905 - .L_3904)
	.align		4
.L_3904:
        /*0088*/ 	.word	index@(.nv.constant0._ZN2at6native55_GLOBAL__N__0955718d_22_SparseCsrTensorMath_cu_868dd54543convert_indices_from_csr_to_coo_cuda_kernelIslEEvPT0_PKT_lll)
        /*008c*/ 	.short	0x0380
        /*008e*/ 	.short	0x0028


	//----- nvinfo : EIATTR_SW_WAR
	.align		4
.L_3905:
        /*0090*/ 	.byte	0x04, 0x36
        /*0092*/ 	.short	(.L_3907 - .L_3906)
.L_3906:
        /*0094*/ 	.word	0x00000008
.L_3907:


//--------------------- .nv.info._ZN2at6native55_GLOBAL__N__0955718d_22_SparseCsrTensorMath_cu_868dd54543convert_indices_from_csr_to_coo_cuda_kernelIllEEvPT0_PKT_lll --------------------------
	.section	.nv.info._ZN2at6native55_GLOBAL__N__0955718d_22_SparseCsrTensorMath_cu_868dd54543convert_indices_from_csr_to_coo_cuda_kernelIllEEvPT0_PKT_lll,"",@"SHT_CUDA_INFO"
	.sectionflags	@""
	.align	4


	//----- nvinfo : EIATTR_CUDA_API_VERSION
	.align		4
        /*0000*/ 	.byte	0x04, 0x37
        /*0002*/ 	.short	(.L_3909 - .L_3908)
.L_3908:
        /*0004*/ 	.word	0x00000082


	//----- nvinfo : EIATTR_KPARAM_INFO
	.align		4
.L_3909:
        /*0008*/ 	.byte	0x04, 0x17
        /*000a*/ 	.short	(.L_3911 - .L_3910)
.L_3910:
        /*000c*/ 	.word	0x00000000
        /*0010*/ 	.short	0x0004
        /*0012*/ 	.short	0x0020
        /*0014*/ 	.byte	0x00, 0xf0, 0x21, 0x00


	//----- nvinfo : EIATTR_KPARAM_INFO
	.align		4
.L_3911:
        /*0018*/ 	.byte	0x04, 0x17
        /*001a*/ 	.short	(.L_3913 - .L_3912)
.L_3912:
        /*001c*/ 	.word	0x00000000
        /*0020*/ 	.short	0x0003
        /*0022*/ 	.short	0x0018
        /*0024*/ 	.byte	0x00, 0xf0, 0x21, 0x00


	//----- nvinfo : EIATTR_KPARAM_INFO
	.align		4
.L_3913:
        /*0028*/ 	.byte	0x04, 0x17
        /*002a*/ 	.short	(.L_3915 - .L_3914)
.L_3914:
        /*002c*/ 	.word	0x00000000
        /*0030*/ 	.short	0x0002
        /*0032*/ 	.short	0x0010
        /*0034*/ 	.byte	0x00, 0xf0, 0x21, 0x00


	//----- nvinfo : EIATTR_KPARAM_INFO
	.align		4
.L_3915:
        /*0038*/ 	.byte	0x04, 0x17
        /*003a*/ 	.short	(.L_3917 - .L_3916)
.L_3916:
        /*003c*/ 	.word	0x00000000
        /*0040*/ 	.short	0x0001
        /*0042*/ 	.short	0x0008
        /*0044*/ 	.byte	0x00, 0xf5, 0x21, 0x00


	//----- nvinfo : EIATTR_KPARAM_INFO
	.align		4
.L_3917:
        /*0048*/ 	.byte	0x04, 0x17
        /*004a*/ 	.short	(.L_3919 - .L_3918)
.L_3918:
        /*004c*/ 	.word	0x00000000
        /*0050*/ 	.short	0x0000
        /*0052*/ 	.short	0x0000
        /*0054*/ 	.byte	0x00, 0xf5, 0x21, 0x00


	//----- nvinfo : EIATTR_SPARSE_MMA_MASK
	.align		4
.L_3919:
        /*0058*/ 	.byte	0x03, 0x50
        /*005a*/ 	.short	0x0000


	//----- nvinfo : EIATTR_MAXREG_COUNT
	.align		4
        /*005c*/ 	.byte	0x03, 0x1b
        /*005e*/ 	.short	0x00ff


	//----- nvinfo : EIATTR_MERCURY_ISA_VERSION
	.align		4
        /*0060*/ 	.byte	0x03, 0x5f
        /*0062*/ 	.short	0x0101


	//----- nvinfo : EIATTR_VRC_CTA_INIT_COUNT
	.align		4
        /*0064*/ 	.byte	0x02, 0x4a
	.zero		1
	.zero		1


	//----- nvinfo : EIATTR_EXIT_INSTR_OFFSETS
	.align		4
        /*0068*/ 	.byte	0x04, 0x1c
        /*006a*/ 	.short	(.L_3921 - .L_3920)


	//   ....[0]....
.L_3920:
        /*006c*/ 	.word	0x000000e0


	//   ....[1]....
        /*0070*/ 	.word	0x00000430


	//   ....[2]....
        /*0074*/ 	.word	0x00000550


	//----- nvinfo : EIATTR_CRS_STACK_SIZE
	.align		4
.L_3921:
        /*0078*/ 	.byte	0x04, 0x1e
        /*007a*/ 	.short	(.L_3923 - .L_3922)
.L_3922:
        /*007c*/ 	.word	0x00000000


	//----- nvinfo : EIATTR_CBANK_PARAM_SIZE
	.align		4
.L_3923:
        /*0080*/ 	.byte	0x03, 0x19
        /*0082*/ 	.short	0x0028


	//----- nvinfo : EIATTR_PARAM_CBANK
	.align		4
        /*0084*/ 	.byte	0x04, 0x0a
        /*0086*/ 	.short	(.L_3925 - .L_3924)
	.align		4
.L_3924:
        /*0088*/ 	.word	index@(.nv.constant0._ZN2at6native55_GLOBAL__N__0955718d_22_SparseCsrTensorMath_cu_868dd54543convert_indices_from_csr_to_coo_cuda_kernelIllEEvPT0_PKT_lll)
        /*008c*/ 	.short	0x0380
        /*008e*/ 	.short	0x0028


	//----- nvinfo : EIATTR_SW_WAR
	.align		4
.L_3925:
        /*0090*/ 	.byte	0x04, 0x36
        /*0092*/ 	.short	(.L_3927 - .L_3926)
.L_3926:
        /*0094*/ 	.word	0x00000008
.L_3927:


//--------------------- .nv.info._ZN2at6native55_GLOBAL__N__0955718d_22_SparseCsrTensorMath_cu_868dd54543convert_indices_from_csr_to_coo_cuda_kernelIilEEvPT0_PKT_lll --------------------------
	.section	.nv.info._ZN2at6native55_GLOBAL__N__0955718d_22_SparseCsrTensorMath_cu_868dd54543convert_indices_from_csr_to_coo_cuda_kernelIilEEvPT0_PKT_lll,"",@"SHT_CUDA_INFO"
	.sectionflags	@""
	.align	4


	//----- nvinfo : EIATTR_CUDA_API_VERSION
	.align		4
        /*0000*/ 	.byte	0x04, 0x37
        /*0002*/ 	.short	(.L_3929 - .L_3928)
.L_3928:
        /*0004*/ 	.word	0x00000082


	//----- nvinfo : EIATTR_KPARAM_INFO
	.align		4
.L_3929:
        /*0008*/ 	.byte	0x04, 0x17
        /*000a*/ 	.short	(.L_3931 - .L_3930)
.L_3930:
        /*000c*/ 	.word	0x00000000
        /*0010*/ 	.short	0x0004
        /*0012*/ 	.short	0x0020
        /*0014*/ 	.byte	0x00, 0xf0, 0x21, 0x00


	//----- nvinfo : EIATTR_KPARAM_INFO
	.align		4
.L_3931:
        /*0018*/ 	.byte	0x04, 0x17
        /*001a*/ 	.short	(.L_3933 - .L_3932)
.L_3932:
        /*001c*/ 	.word	0x00000000
        /*0020*/ 	.short	0x0003
        /*0022*/ 	.short	0x0018
        /*0024*/ 	.byte	0x00, 0xf0, 0x21, 0x00


	//----- nvinfo : EIATTR_KPARAM_INFO
	.align		4
.L_3933:
        /*0028*/ 	.byte	0x04, 0x17
        /*002a*/ 	.short	(.L_3935 - .L_3934)
.L_3934:
        /*002c*/ 	.word	0x00000000
        /*0030*/ 	.short	0x0002
        /*0032*/ 	.short	0x0010
        /*0034*/ 	.byte	0x00, 0xf0, 0x21, 0x00


	//----- nvinfo : EIATTR_KPARAM_INFO
	.align		4
.L_3935:
        /*0038*/ 	.byte	0x04, 0x17
        /*003a*/ 	.short	(.L_3937 - .L_3936)
.L_3936:
        /*003c*/ 	.word	0x00000000
        /*0040*/ 	.short	0x0001
        /*0042*/ 	.short	0x0008
        /*0044*/ 	.byte	0x00, 0xf5, 0x21, 0x00


	//----- nvinfo : EIATTR_KPARAM_INFO
	.align		4
.L_3937:
        /*0048*/ 	.byte	0x04, 0x17
        /*004a*/ 	.short	(.L_3939 - .L_3938)
.L_3938:
        /*004c*/ 	.word	0x00000000
        /*0050*/ 	.short	0x0000
        /*0052*/ 	.short	0x0000
        /*0054*/ 	.byte	0x00, 0xf5, 0x21, 0x00


	//----- nvinfo : EIATTR_SPARSE_MMA_MASK
	.align		4
.L_3939:
        /*0058*/ 	.byte	0x03, 0x50
        /*005a*/ 	.short	0x0000


	//----- nvinfo : EIATTR_MAXREG_COUNT
	.align		4
        /*005c*/ 	.byte	0x03, 0x1b
        /*005e*/ 	.short	0x00ff


	//----- nvinfo : EIATTR_MERCURY_ISA_VERSION
	.align		4
        /*0060*/ 	.byte	0x03, 0x5f
        /*0062*/ 	.short	0x0101


	//----- nvinfo : EIATTR_VRC_CTA_INIT_COUNT
	.align		4
        /*0064*/ 	.byte	0x02, 0x4a
	.zero		1
	.zero		1


	//----- nvinfo : EIATTR_EXIT_INSTR_OFFSETS
	.align		4
        /*0068*/ 	.byte	0x04, 0x1c
        /*006a*/ 	.short	(.L_3941 - .L_3940)


	//   ....[0]....
.L_3940:
        /*006c*/ 	.word	0x000000e0


	//   ....[1]....
        /*0070*/ 	.word	0x00000410


	//   ....[2]....
        /*0074*/ 	.word	0x00000550


	//----- nvinfo : EIATTR_CRS_STACK_SIZE
	.align		4
.L_3941:
        /*0078*/ 	.byte	0x04, 0x1e
        /*007a*/ 	.short	(.L_3943 - .L_3942)
.L_3942:
        /*007c*/ 	.word	0x00000000


	//----- nvinfo : EIATTR_CBANK_PARAM_SIZE
	.align		4
.L_3943:
        /*0080*/ 	.byte	0x03, 0x19
        /*0082*/ 	.short	0x0028


	//----- nvinfo : EIATTR_PARAM_CBANK
	.align		4
        /*0084*/ 	.byte	0x04, 0x0a
        /*0086*/ 	.short	(.L_3945 - .L_3944)
	.align		4
.L_3944:
        /*0088*/ 	.word	index@(.nv.constant0._ZN2at6native55_GLOBAL__N__0955718d_22_SparseCsrTensorMath_cu_868dd54543convert_indices_from_csr_to_coo_cuda_kernelIilEEvPT0_PKT_lll)
        /*008c*/ 	.short	0x0380
        /*008e*/ 	.short	0x0028


	//----- nvinfo : EIATTR_SW_WAR
	.align		4
.L_3945:
        /*0090*/ 	.byte	0x04, 0x36
        /*0092*/ 	.short	(.L_3947 - .L_3946)
.L_3946:
        /*0094*/ 	.word	0x00000008
.L_3947:


//--------------------- .nv.info._ZN2at6native55_GLOBAL__N__0955718d_22_SparseCsrTensorMath_cu_868dd54543convert_indices_from_csr_to_coo_cuda_kernelIalEEvPT0_PKT_lll --------------------------
	.section	.nv.info._ZN2at6native55_GLOBAL__N__0955718d_22_SparseCsrTensorMath_cu_868dd54543convert_indices_from_csr_to_coo_cuda_kernelIalEEvPT0_PKT_lll,"",@"SHT_CUDA_INFO"
	.sectionflags	@""
	.align	4


	//----- nvinfo : EIATTR_CUDA_API_VERSION
	.align		4
        /*0000*/ 	.byte	0x04, 0x37
        /*0002*/ 	.short	(.L_3949 - .L_3948)
.L_3948:
        /*0004*/ 	.word	0x00000082


	//----- nvinfo : EIATTR_KPARAM_INFO
	.align		4
.L_3949:
        /*0008*/ 	.byte	0x04, 0x17
        /*000a*/ 	.short	(.L_3951 - .L_3950)
.L_3950:
        /*000c*/ 	.word	0x00000000
        /*0010*/ 	.short	0x0004
        /*0012*/ 	.short	0x0020
        /*0014*/ 	.byte	0x00, 0xf0, 0x21, 0x00


	//----- nvinfo : EIATTR_KPARAM_INFO
	.align		4
.L_3951:
        /*0018*/ 	.byte	0x04, 0x17
        /*001a*/ 	.short	(.L_3953 - .L_3952)
.L_3952:
        /*001c*/ 	.word	0x00000000
        /*0020*/ 	.short	0x0003
        /*0022*/ 	.short	0x0018
        /*0024*/ 	.byte	0x00, 0xf0, 0x21, 0x00


	//----- nvinfo : EIATTR_KPARAM_INFO
	.align		4
.L_3953:
        /*0028*/ 	.byte	0x04, 0x17
        /*002a*/ 	.short	(.L_3955 - .L_3954)
.L_3954:
        /*002c*/ 	.word	0x00000000
        /*0030*/ 	.short	0x0002
        /*0032*/ 	.short	0x0010
        /*0034*/ 	.byte	0x00, 0xf0, 0x21, 0x00


	//----- nvinfo : EIATTR_KPARAM_INFO
	.align		4
.L_3955:
        /*0038*/ 	.byte	0x04, 0x17
        /*003a*/ 	.short	(.L_3957 - .L_3956)
.L_3956:
        /*003c*/ 	.word	0x00000000
        /*0040*/ 	.short	0x0001
        /*0042*/ 	.short	0x0008
        /*0044*/ 	.byte	0x00, 0xf5, 0x21, 0x00


	//----- nvinfo : EIATTR_KPARAM_INFO
	.align		4
.L_3957:
        /*0048*/ 	.byte	0x04, 0x17
        /*004a*/ 	.short	(.L_3959 - .L_3958)
.L_3958:
        /*004c*/ 	.word	0x00000000
        /*0050*/ 	.short	0x0000
        /*0052*/ 	.short	0x0000
        /*0054*/ 	.byte	0x00, 0xf5, 0x21, 0x00


	//----- nvinfo : EIATTR_SPARSE_MMA_MASK
	.align		4
.L_3959:
        /*0058*/ 	.byte	0x03, 0x50
        /*005a*/ 	.short	0x0000


	//----- nvinfo : EIATTR_MAXREG_COUNT
	.align		4
        /*005c*/ 	.byte	0x03, 0x1b
        /*005e*/ 	.short	0x00ff


	//----- nvinfo : EIATTR_MERCURY_ISA_VERSION
	.align		4
        /*0060*/ 	.byte	0x03, 0x5f
        /*0062*/ 	.short	0x0101


	//----- nvinfo : EIATTR_VRC_CTA_INIT_COUNT
	.align		4
        /*0064*/ 	.byte	0x02, 0x4a
	.zero		1
	.zero		1


	//----- nvinfo : EIATTR_EXIT_INSTR_OFFSETS
	.align		4
        /*0068*/ 	.byte	0x04, 0x1c
        /*006a*/ 	.short	(.L_3961 - .L_3960)


	//   ....[0]....
.L_3960:
        /*006c*/ 	.word	0x000000e0


	//   ....[1]....
        /*0070*/ 	.word	0x00000400


	//   ....[2]....
        /*0074*/ 	.word	0x00000540


	//----- nvinfo : EIATTR_CRS_STACK_SIZE
	.align		4
.L_3961:
        /*0078*/ 	.byte	0x04, 0x1e
        /*007a*/ 	.short	(.L_3963 - .L_3962)
.L_3962:
        /*007c*/ 	.word	0x00000000


	//----- nvinfo : EIATTR_CBANK_PARAM_SIZE
	.align		4
.L_3963:
        /*0080*/ 	.byte	0x03, 0x19
        /*0082*/ 	.short	0x0028


	//----- nvinfo : EIATTR_PARAM_CBANK
	.align		4
        /*0084*/ 	.byte	0x04, 0x0a
        /*0086*/ 	.short	(.L_3965 - .L_3964)
	.align		4
.L_3964:
        /*0088*/ 	.word	index@(.nv.constant0._ZN2at6native55_GLOBAL__N__0955718d_22_SparseCsrTensorMath_cu_868dd54543convert_indices_from_csr_to_coo_cuda_kernelIalEEvPT0_PKT_lll)
        /*008c*/ 	.short	0x0380
        /*008e*/ 	.short	0x0028


	//----- nvinfo : EIATTR_SW_WAR
	.align		4
.L_3965:
        /*0090*/ 	.byte	0x04, 0x36
        /*0092*/ 	.short	(.L_3967 - .L_3966)
.L_3966:
        /*0094*/ 	.word	0x00000008
.L_3967:


//--------------------- .nv.info._ZN2at6native55_GLOBAL__N__0955718d_22_SparseCsrTensorMath_cu_868dd54543convert_indices_from_csr_to_coo_cuda_kernelIhlEEvPT0_PKT_lll --------------------------
	.section	.nv.info._ZN2at6native55_GLOBAL__N__0955718d_22_SparseCsrTensorMath_cu_868dd54543convert_indices_from_csr_to_coo_cuda_kernelIhlEEvPT0_PKT_lll,"",@"SHT_CUDA_INFO"
	.sectionflags	@""
	.align	4


	//----- nvinfo : EIATTR_CUDA_API_VERSION
	.align		4
        /*0000*/ 	.byte	0x04, 0x37
        /*0002*/ 	.short	(.L_3969 - .L_3968)
.L_3968:
        /*0004*/ 	.word	0x00000082


	//----- nvinfo : EIATTR_KPARAM_INFO
	.align		4
.L_3969:
        /*0008*/ 	.byte	0x04, 0x17
        /*000a*/ 	.short	(.L_3971 - .L_3970)
.L_3970:
        /*000c*/ 	.word	0x00000000
        /*0010*/ 	.short	0x0004
        /*0012*/ 	.short	0x0020
        /*0014*/ 	.byte	0x00, 0xf0, 0x21, 0x00


	//----- nvinfo : EIATTR_KPARAM_INFO
	.align		4
.L_3971:
        /*0018*/ 	.byte	0x04, 0x17
        /*001a*/ 	.short	(.L_3973 - .L_3972)
.L_3972:
        /*001c*/ 	.word	0x00000000
        /*0020*/ 	.short	0x0003
        /*0022*/ 	.short	0x0018
        /*0024*/ 	.byte	0x00, 0xf0, 0x21, 0x00


	//----- nvinfo : EIATTR_KPARAM_INFO
	.align		4
.L_3973:
        /*0028*/ 	.byte	0x04, 0x17
        /*002a*/ 	.short	(.L_3975 - .L_3974)
.L_3974:
        /*002c*/ 	.word	0x00000000
        /*0030*/ 	.short	0x0002
        /*0032*/ 	.short	0x0010
        /*0034*/ 	.byte	0x00, 0xf0, 0x21, 0x00


	//----- nvinfo : EIATTR_KPARAM_INFO
	.align		4
.L_3975:
        /*0038*/ 	.byte	0x04, 0x17
        /*003a*/ 	.short	(.L_3977 - .L_3976)
.L_3976:
        /*003c*/ 	.word	0x00000000
        /*0040*/ 	.short	0x0001
        /*0042*/ 	.short	0x0008
        /*0044*/ 	.byte	0x00, 0xf5, 0x21, 0x00


	//----- nvinfo : EIATTR_KPARAM_INFO
	.align		4
.L_3977:
        /*0048*/ 	.byte	0x04, 0x17
        /*004a*/ 	.short	(.L_3979 - .L_3978)
.L_3978:
        /*004c*/ 	.word	0x00000000
        /*0050*/ 	.short	0x0000
        /*0052*/ 	.short	0x0000
        /*0054*/ 	.byte	0x00, 0xf5, 0x21, 0x00


	//----- nvinfo : EIATTR_SPARSE_MMA_MASK
	.align		4
.L_3979:
        /*0058*/ 	.byte	0x03, 0x50
        /*005a*/ 	.short	0x0000


	//----- nvinfo : EIATTR_MAXREG_COUNT
	.align		4
        /*005c*/ 	.byte	0x03, 0x1b
        /*005e*/ 	.short	0x00ff


	//----- nvinfo : EIATTR_MERCURY_ISA_VERSION
	.align		4
        /*0060*/ 	.byte	0x03, 0x5f
        /*0062*/ 	.short	0x0101


	//----- nvinfo : EIATTR_VRC_CTA_INIT_COUNT
	.align		4
        /*0064*/ 	.byte	0x02, 0x4a
	.zero		1
	.zero		1


	//----- nvinfo : EIATTR_EXIT_INSTR_OFFSETS
	.align		4
        /*0068*/ 	.byte	0x04, 0x1c
        /*006a*/ 	.short	(.L_3981 - .L_3980)


	//   ....[0]....
.L_3980:
        /*006c*/ 	.word	0x000000e0


	//   ....[1]....
        /*0070*/ 	.word	0x00000410


	//   ....[2]....
        /*0074*/ 	.word	0x00000550


	//----- nvinfo : EIATTR_CRS_STACK_SIZE
	.align		4
.L_3981:
        /*0078*/ 	.byte	0x04, 0x1e
        /*007a*/ 	.short	(.L_3983 - .L_3982)
.L_3982:
        /*007c*/ 	.word	0x00000000


	//----- nvinfo : EIATTR_CBANK_PARAM_SIZE
	.align		4
.L_3983:
        /*0080*/ 	.byte	0x03, 0x19
        /*0082*/ 	.short	0x0028


	//----- nvinfo : EIATTR_PARAM_CBANK
	.align		4
        /*0084*/ 	.byte	0x04, 0x0a
        /*0086*/ 	.short	(.L_3985 - .L_3984)
	.align		4
.L_3984:
        /*0088*/ 	.word	index@(.nv.constant0._ZN2at6native55_GLOBAL__N__0955718d_22_SparseCsrTensorMath_cu_868dd54543convert_indices_from_csr_to_coo_cuda_kernelIhlEEvPT0_PKT_lll)
        /*008c*/ 	.short	0x0380
        /*008e*/ 	.short	0x0028


	//----- nvinfo : EIATTR_SW_WAR
	.align		4
.L_3985:
        /*0090*/ 	.byte	0x04, 0x36
        /*0092*/ 	.short	(.L_3987 - .L_3986)
.L_3986:
        /*0094*/ 	.word	0x00000008
.L_3987:


//--------------------- .nv.info._ZN2at6native55_GLOBAL__N__0955718d_22_SparseCsrTensorMath_cu_868dd54543convert_indices_from_csr_to_coo_cuda_kernelIsiEEvPT0_PKT_lll --------------------------
	.section	.nv.info._ZN2at6native55_GLOBAL__N__0955718d_22_SparseCsrTensorMath_cu_868dd54543convert_indices_from_csr_to_coo_cuda_kernelIsiEEvPT0_PKT_lll,"",@"SHT_CUDA_INFO"
	.sectionflags	@""
	.align	4


	//----- nvinfo : EIATTR_CUDA_API_VERSION
	.align		4
        /*0000*/ 	.byte	0x04, 0x37
        /*0002*/ 	.short	(.L_3989 - .L_3988)
.L_3988:
        /*0004*/ 	.word	0x00000082


	//----- nvinfo : EIATTR_KPARAM_INFO
	.align		4
.L_3989:
        /*0008*/ 	.byte	0x04, 0x17
        /*000a*/ 	.short	(.L_3991 - .L_3990)
.L_3990:
        /*000c*/ 	.word	0x00000000
        /*0010*/ 	.short	0x0004
        /*0012*/ 	.short	0x0020
        /*0014*/ 	.byte	0x00, 0xf0, 0x21, 0x00


	//----- nvinfo : EIATTR_KPARAM_INFO
	.align		4
.L_3991:
        /*0018*/ 	.byte	0x04, 0x17
        /*001a*/ 	.short	(.L_3993 - .L_3992)
.L_3992:
        /*001c*/ 	.word	0x00000000
        /*0020*/ 	.short	0x0003
        /*0022*/ 	.short	0x0018
        /*0024*/ 	.byte	0x00, 0xf0, 0x21, 0x00


	//----- nvinfo : EIATTR_KPARAM_INFO
	.align		4
.L_3993:
        /*0028*/ 	.byte	0x04, 0x17
        /*002a*/ 	.short	(.L_3995 - .L_3994)
.L_3994:
        /*002c*/ 	.word	0x00000000
        /*0030*/ 	.short	0x0002
        /*0032*/ 	.short	0x0010
        /*0034*/ 	.byte	0x00, 0xf0, 0x21, 0x00


	//----- nvinfo : EIATTR_KPARAM_INFO
	.align		4
.L_3995:
        /*0038*/ 	.byte	0x04, 0x17
        /*003a*/ 	.short	(.L_3997 - .L_3996)
.L_3996:
        /*003c*/ 	.word	0x00000000
        /*0040*/ 	.short	0x0001
        /*0042*/ 	.short	0x0008
        /*0044*/ 	.byte	0x00, 0xf5, 0x21, 0x00


	//----- nvinfo : EIATTR_KPARAM_INFO
	.align		4
.L_3997:
        /*0048*/ 	.byte	0x04, 0x17
        /*004a*/ 	.short	(.L_3999 - .L_3998)
.L_3998:
        /*004c*/ 	.word	0x00000000
        /*0050*/ 	.short	0x0000
        /*0052*/ 	.short	0x0000
        /*0054*/ 	.byte	0x00, 0xf5, 0x21, 0x00


	//----- nvinfo : EIATTR_SPARSE_MMA_MASK
	.align		4
.L_3999:
        /*0058*/ 	.byte	0x03, 0x50
        /*005a*/ 	.short	0x0000


	//----- nvinfo : EIATTR_MAXREG_COUNT
	.align		4
        /*005c*/ 	.byte	0x03, 0x1b
        /*005e*/ 	.short	0x00ff


	//----- nvinfo : EIATTR_MERCURY_ISA_VERSION
	.align		4
        /*0060*/ 	.byte	0x03, 0x5f
        /*0062*/ 	.short	0x0101


	//----- nvinfo : EIATTR_VRC_CTA_INIT_COUNT
	.align		4
        /*0064*/ 	.byte	0x02, 0x4a
	.zero		1
	.zero		1


	//----- nvinfo : EIATTR_EXIT_INSTR_OFFSETS
	.align		4
        /*0068*/ 	.byte	0x04, 0x1c
        /*006a*/ 	.short	(.L_4001 - .L_4000)


	//   ....[0]....
.L_4000:
        /*006c*/ 	.word	0x000000e0


	//   ....[1]....
        /*0070*/ 	.word	0x00000440


	//   ....[2]....
        /*0074*/ 	.word	0x00000590


	//----- nvinfo : EIATTR_CRS_STACK_SIZE
	.align		4
.L_4001:
        /*0078*/ 	.byte	0x04, 0x1e
        /*007a*/ 	.short	(.L_4003 - .L_4002)
.L_4002:
        /*007c*/ 	.word	0x00000000


	//----- nvinfo : EIATTR_CBANK_PARAM_SIZE
	.align		4
.L_4003:
        /*0080*/ 	.byte	0x03, 0x19
        /*0082*/ 	.short	0x0028


	//----- nvinfo : EIATTR_PARAM_CBANK
	.align		4
        /*0084*/ 	.byte	0x04, 0x0a
        /*0086*/ 	.short	(.L_4005 - .L_4004)
	.align		4
.L_4004:
        /*0088*/ 	.word	index@(.nv.constant0._ZN2at6native55_GLOBAL__N__0955718d_22_SparseCsrTensorMath_cu_868dd54543convert_indices_from_csr_to_coo_cuda_kernelIsiEEvPT0_PKT_lll)
        /*008c*/ 	.short	0x0380
        /*008e*/ 	.short	0x0028


	//----- nvinfo : EIATTR_SW_WAR
	.align		4
.L_4005:
        /*0090*/ 	.byte	0x04, 0x36
        /*0092*/ 	.short	(.L_4007 - .L_4006)
.L_4006:
        /*0094*/ 	.word	0x00000008
.L_4007:


//--------------------- .nv.info._ZN2at6native55_GLOBAL__N__0955718d_22_SparseCsrTensorMath_cu_868dd54543convert_indices_from_csr_to_coo_cuda_kernelIliEEvPT0_PKT_lll --------------------------
	.section	.nv.info._ZN2at6native55_GLOBAL__N__0955718d_22_SparseCsrTensorMath_cu_868dd54543convert_indices_from_csr_to_coo_cuda_kernelIliEEvPT0_PKT_lll,"",@"SHT_CUDA_INFO"
	.sectionflags	@""
	.align	4


	//----- nvinfo : EIATTR_CUDA_API_VERSION
	.align		4
        /*0000*/ 	.byte	0x04, 0x37
        /*0002*/ 	.short	(.L_4009 - .L_4008)
.L_4008:
        /*0004*/ 	.word	0x00000082


	//----- nvinfo : EIATTR_KPARAM_INFO
	.align		4
.L_4009:
        /*0008*/ 	.byte	0x04, 0x17
        /*000a*/ 	.short	(.L_4011 - .L_4010)
.L_4010:
        /*000c*/ 	.word	0x00000000
        /*0010*/ 	.short	0x0004
        /*0012*/ 	.short	0x0020
        /*0014*/ 	.byte	0x00, 0xf0, 0x21, 0x00


	//----- nvinfo : EIATTR_KPARAM_INFO
	.align		4
.L_4011:
        /*0018*/ 	.byte	0x04, 0x17
        /*001a*/ 	.short	(.L_4013 - .L_4012)
.L_4012:
        /*001c*/ 	.word	0x00000000
        /*0020*/ 	.short	0x0003
        /*0022*/ 	.short	0x0018
        /*0024*/ 	.byte	0x00, 0xf0, 0x21, 0x00


	//----- nvinfo : EIATTR_KPARAM_INFO
	.align		4
.L_4013:
        /*0028*/ 	.byte	0x04, 0x17
        /*002a*/ 	.short	(.L_4015 - .L_4014)
.L_4014:
        /*002c*/ 	.word	0x00000000
        /*0030*/ 	.short	0x0002
        /*0032*/ 	.short	0x0010
        /*0034*/ 	.byte	0x00, 0xf0, 0x21, 0x00


	//----- nvinfo : EIATTR_KPARAM_INFO
	.align		4
.L_4015:
        /*0038*/ 	.byte	0x04, 0x17
        /*003a*/ 	.short	(.L_4017 - .L_4016)
.L_4016:
        /*003c*/ 	.word	0x00000000
        /*0040*/ 	.short	0x0001
        /*0042*/ 	.short	0x0008
        /*0044*/ 	.byte	0x00, 0xf5, 0x21, 0x00


	//----- nvinfo : EIATTR_KPARAM_INFO
	.align		4
.L_4017:
        /*0048*/ 	.byte	0x04, 0x17
        /*004a*/ 	.short	(.L_4019 - .L_4018)
.L_4018:
        /*004c*/ 	.word	0x00000000
        /*0050*/ 	.short	0x0000
        /*0052*/ 	.short	0x0000
        /*0054*/ 	.byte	0x00, 0xf5, 0x21, 0x00


	//----- nvinfo : EIATTR_SPARSE_MMA_MASK
	.align		4
.L_4019:
        /*0058*/ 	.byte	0x03, 0x50
        /*005a*/ 	.short	0x0000


	//----- nvinfo : EIATTR_MAXREG_COUNT
	.align		4
        /*005c*/ 	.byte	0x03, 0x1b
        /*005e*/ 	.short	0x00ff


	//----- nvinfo : EIATTR_MERCURY_ISA_VERSION
	.align		4
        /*0060*/ 	.byte	0x03, 0x5f
        /*0062*/ 	.short	0x0101


	//----- nvinfo : EIATTR_VRC_CTA_INIT_COUNT
	.align		4
        /*0064*/ 	.byte	0x02, 0x4a
	.zero		1
	.zero		1


	//----- nvinfo : EIATTR_EXIT_INSTR_OFFSETS
	.align		4
        /*0068*/ 	.byte	0x04, 0x1c
        /*006a*/ 	.short	(.L_4021 - .L_4020)


	//   ....[0]....
.L_4020:
        /*006c*/ 	.word	0x000000e0


	//   ....[1]....
        /*0070*/ 	.word	0x00000430


	//   ....[2]....
        /*0074*/ 	.word	0x00000550


	//----- nvinfo : EIATTR_CRS_STACK_SIZE
	.align		4
.L_4021:
        /*0078*/ 	.byte	0x04, 0x1e
        /*007a*/ 	.short	(.L_4023 - .L_4022)
.L_4022:
        /*007c*/ 	.word	0x00000000


	//----- nvinfo : EIATTR_CBANK_PARAM_SIZE
	.align		4
.L_4023:
        /*0080*/ 	.byte	0x03, 0x19
        /*0082*/ 	.short	0x0028


	//----- nvinfo : EIATTR_PARAM_CBANK
	.align		4
        /*0084*/ 	.byte	0x04, 0x0a
        /*0086*/ 	.short	(.L_4025 - .L_4024)
	.align		4
.L_4024:
        /*0088*/ 	.word	index@(.nv.constant0._ZN2at6native55_GLOBAL__N__0955718d_22_SparseCsrTensorMath_cu_868dd54543convert_indices_from_csr_to_coo_cuda_kernelIliEEvPT0_PKT_lll)
        /*008c*/ 	.short	0x0380
        /*008e*/ 	.short	0x0028


	//----- nvinfo : EIATTR_SW_WAR
	.align		4
.L_4025:
        /*0090*/ 	.byte	0x04, 0x36
        /*0092*/ 	.short	(.L_4027 - .L_4026)
.L_4026:
        /*0094*/ 	.word	0x00000008
.L_4027:


//--------------------- .nv.info._ZN2at6native55_GLOBAL__N__0955718d_22_SparseCsrTensorMath_cu_868dd54543convert_indices_from_csr_to_coo_cuda_kernelIiiEEvPT0_PKT_lll --------------------------
	.section	.nv.info._ZN2at6native55_GLOBAL__N__0955718d_22_SparseCsrTensorMath_cu_868dd54543convert_indices_from_csr_to_coo_cuda_kernelIiiEEvPT0_PKT_lll,"",@"SHT_CUDA_INFO"
	.sectionflags	@""
	.align	4


	//----- nvinfo : EIATTR_CUDA_API_VERSION
	.align		4
        /*0000*/ 	.byte	0x04, 0x37
        /*0002*/ 	.short	(.L_4029 - .L_4028)
.L_4028:
        /*0004*/ 	.word	0x00000082


	//----- nvinfo : EIATTR_KPARAM_INFO
	.align		4
.L_4029:
        /*0008*/ 	.byte	0x04, 0x17
        /*000a*/ 	.short	(.L_4031 - .L_4030)
.L_4030:
        /*000c*/ 	.word	0x00000000
        /*0010*/ 	.short	0x0004
        /*0012*/ 	.short	0x0020
        /*0014*/ 	.byte	0x00, 0xf0, 0x21, 0x00


	//----- nvinfo : EIATTR_KPARAM_INFO
	.align		4
.L_4031:
        /*0018*/ 	.byte	0x04, 0x17
        /*001a*/ 	.short	(.L_4033 - .L_4032)
.L_4032:
        /*001c*/ 	.word	0x00000000
        /*0020*/ 	.short	0x0003
        /*0022*/ 	.short	0x0018
        /*0024*/ 	.byte	0x00, 0xf0, 0x21, 0x00


	//----- nvinfo : EIATTR_KPARAM_INFO
	.align		4
.L_4033:
        /*0028*/ 	.byte	0x04, 0x17
        /*002a*/ 	.short	(.L_4035 - .L_4034)
.L_4034:
        /*002c*/ 	.word	0x00000000
        /*0030*/ 	.short	0x0002
        /*0032*/ 	.short	0x0010
        /*0034*/ 	.byte	0x00, 0xf0, 0x21, 0x00


	//----- nvinfo : EIATTR_KPARAM_INFO
	.align		4
.L_4035:
        /*0038*/ 	.byte	0x04, 0x17
        /*003a*/ 	.short	(.L_4037 - .L_4036)
.L_4036:
        /*003c*/ 	.word	0x00000000
        /*0040*/ 	.short	0x0001
        /*0042*/ 	.short	0x0008
        /*0044*/ 	.byte	0x00, 0xf5, 0x21, 0x00


	//----- nvinfo : EIATTR_KPARAM_INFO
	.align		4
.L_4037:
        /*0048*/ 	.byte	0x04, 0x17
        /*004a*/ 	.short	(.L_4039 - .L_4038)
.L_4038:
        /*004c*/ 	.word	0x00000000
        /*0050*/ 	.short	0x0000
        /*0052*/ 	.short	0x0000
        /*0054*/ 	.byte	0x00, 0xf5, 0x21, 0x00


	//----- nvinfo : EIATTR_SPARSE_MMA_MASK
	.align		4
.L_4039:
        /*0058*/ 	.byte	0x03, 0x50
        /*005a*/ 	.short	0x0000


	//----- nvinfo : EIATTR_MAXREG_COUNT
	.align		4
        /*005c*/ 	.byte	0x03, 0x1b
        /*005e*/ 	.short	0x00ff


	//----- nvinfo : EIATTR_MERCURY_ISA_VERSION
	.align		4
        /*0060*/ 	.byte	0x03, 0x5f
        /*0062*/ 	.short	0x0101


	//----- nvinfo : EIATTR_VRC_CTA_INIT_COUNT
	.align		4
        /*0064*/ 	.byte	0x02, 0x4a
	.zero		1
	.zero		1


	//----- nvinfo : EIATTR_EXIT_INSTR_OFFSETS
	.align		4
        /*0068*/ 	.byte	0x04, 0x1c
        /*006a*/ 	.short	(.L_4041 - .L_4040)


	//   ....[0]....
.L_4040:
        /*006c*/ 	.word	0x000000e0


	//   ....[1]....
        /*0070*/ 	.word	0x00000420


	//   ....[2]....
        /*0074*/ 	.word	0x00000560


	//----- nvinfo : EIATTR_CRS_STACK_SIZE
	.align		4
.L_4041:
        /*0078*/ 	.byte	0x04, 0x1e
        /*007a*/ 	.short	(.L_4043 - .L_4042)
.L_4042:
        /*007c*/ 	.word	0x00000000


	//----- nvinfo : EIATTR_CBANK_PARAM_SIZE
	.align		4
.L_4043:
        /*0080*/ 	.byte	0x03, 0x19
        /*0082*/ 	.short	0x0028


	//----- nvinfo : EIATTR_PARAM_CBANK
	.align		4
        /*0084*/ 	.byte	0x04, 0x0a
        /*0086*/ 	.short	(.L_4045 - .L_4044)
	.align		4
.L_4044:
        /*0088*/ 	.word	index@(.nv.constant0._ZN2at6native55_GLOBAL__N__0955718d_22_SparseCsrTensorMath_cu_868dd54543convert_indices_from_csr_to_coo_cuda_kernelIiiEEvPT0_PKT_lll)
        /*008c*/ 	.short	0x0380
        /*008e*/ 	.short	0x0028


	//----- nvinfo : EIATTR_SW_WAR
	.align		4
.L_4045:
        /*0090*/ 	.byte	0x04, 0x36
        /*0092*/ 	.short	(.L_4047 - .L_4046)
.L_4046:
        /*0094*/ 	.word	0x00000008
.L_4047:


//--------------------- .nv.info._ZN2at6native55_GLOBAL__N__0955718d_22_SparseCsrTensorMath_cu_868dd54543convert_indices_from_csr_to_coo_cuda_kernelIaiEEvPT0_PKT_lll --------------------------
	.section	.nv.info._ZN2at6native55_GLOBAL__N__0955718d_22_SparseCsrTensorMath_cu_868dd54543convert_indices_from_csr_to_coo_cuda_kernelIaiEEvPT0_PKT_lll,"",@"SHT_CUDA_INFO"
	.sectionflags	@""
	.align	4


	//----- nvinfo : EIATTR_CUDA_API_VERSION
	.align		4
        /*0000*/ 	.byte	0x04, 0x37
        /*0002*/ 	.short	(.L_4049 - .L_4048)
.L_4048:
        /*0004*/ 	.word	0x00000082


	//----- nvinfo : EIATTR_KPARAM_INFO
	.align		4
.L_4049:
        /*0008*/ 	.byte	0x04, 0x17
        /*000a*/ 	.short	(.L_4051 - .L_4050)
.L_4050:
        /*000c*/ 	.word	0x00000000
        /*0010*/ 	.short	0x0004
        /*0012*/ 	.short	0x0020
        /*0014*/ 	.byte	0x00, 0xf0, 0x21, 0x00


	//----- nvinfo : EIATTR_KPARAM_INFO
	.align		4
.L_4051:
        /*0018*/ 	.byte	0x04, 0x17
        /*001a*/ 	.short	(.L_4053 - .L_4052)
.L_4052:
        /*001c*/ 	.word	0x00000000
        /*0020*/ 	.short	0x0003
        /*0022*/ 	.short	0x0018
        /*0024*/ 	.byte	0x00, 0xf0, 0x21, 0x00


	//----- nvinfo : EIATTR_KPARAM_INFO
	.align		4
.L_4053:
        /*0028*/ 	.byte	0x04, 0x17
        /*002a*/ 	.short	(.L_4055 - .L_4054)
.L_4054:
        /*002c*/ 	.word	0x00000000
        /*0030*/ 	.short	0x0002
        /*0032*/ 	.short	0x0010
        /*0034*/ 	.byte	0x00, 0xf0, 0x21, 0x00


	//----- nvinfo : EIATTR_KPARAM_INFO
	.align		4
.L_4055:
        /*0038*/ 	.byte	0x04, 0x17
        /*003a*/ 	.short	(.L_4057 - .L_4056)
.L_4056:
        /*003c*/ 	.word	0x00000000
        /*0040*/ 	.short	0x0001
        /*0042*/ 	.short	0x0008
        /*0044*/ 	.byte	0x00, 0xf5, 0x21, 0x00


	//----- nvinfo : EIATTR_KPARAM_INFO
	.align		4
.L_4057:
        /*0048*/ 	.byte	0x04, 0x17
        /*004a*/ 	.short	(.L_4059 - .L_4058)
.L_4058:
        /*004c*/ 	.word	0x00000000
        /*0050*/ 	.short	0x0000
        /*0052*/ 	.short	0x0000
        /*0054*/ 	.byte	0x00, 0xf5, 0x21, 0x00


	//----- nvinfo : EIATTR_SPARSE_MMA_MASK
	.align		4
.L_4059:
        /*0058*/ 	.byte	0x03, 0x50
        /*005a*/ 	.short	0x0000


	//----- nvinfo : EIATTR_MAXREG_COUNT
	.align		4
        /*005c*/ 	.byte	0x03, 0x1b
        /*005e*/ 	.short	0x00ff


	//----- nvinfo : EIATTR_MERCURY_ISA_VERSION
	.align		4
        /*0060*/ 	.byte	0x03, 0x5f
        /*0062*/ 	.short	0x0101


	//----- nvinfo : EIATTR_VRC_CTA_INIT_COUNT
	.align		4
        /*0064*/ 	.byte	0x02, 0x4a
	.zero		1
	.zero		1


	//----- nvinfo : EIATTR_EXIT_INSTR_OFFSETS
	.align		4
        /*0068*/ 	.byte	0x04, 0x1c
        /*006a*/ 	.short	(.L_4061 - .L_4060)


	//   ....[0]....
.L_4060:
        /*006c*/ 	.word	0x000000e0


	//   ....[1]....
        /*0070*/ 	.word	0x00000410


	//   ....[2]....
        /*0074*/ 	.word	0x00000550


	//----- nvinfo : EIATTR_CRS_STACK_SIZE
	.align		4
.L_4061:
        /*0078*/ 	.byte	0x04, 0x1e
        /*007a*/ 	.short	(.L_4063 - .L_4062)
.L_4062:
        /*007c*/ 	.word	0x00000000


	//----- nvinfo : EIATTR_CBANK_PARAM_SIZE
	.align		4
.L_4063:
        /*0080*/ 	.byte	0x03, 0x19
        /*0082*/ 	.short	0x0028


	//----- nvinfo : EIATTR_PARAM_CBANK
	.align		4
        /*0084*/ 	.byte	0x04, 0x0a
        /*0086*/ 	.short	(.L_4065 - .L_4064)
	.align		4
.L_4064:
        /*0088*/ 	.word	index@(.nv.constant0._ZN2at6native55_GLOBAL__N__0955718d_22_SparseCsrTensorMath_cu_868dd54543convert_indices_from_csr_to_coo_cuda_kernelIaiEEvPT0_PKT_lll)
        /*008c*/ 	.short	0x0380
        /*008e*/ 	.short	0x0028


	//----- nvinfo : EIATTR_SW_WAR
	.align		4
.L_4065:
        /*0090*/ 	.byte	0x04, 0x36
        /*0092*/ 	.short	(.L_4067 - .L_4066)
.L_4066:
        /*0094*/ 	.word	0x00000008
.L_4067:


//--------------------- .nv.info._ZN2at6native55_GLOBAL__N__0955718d_22_SparseCsrTensorMath_cu_868dd54543convert_indices_from_csr_to_coo_cuda_kernelIhiEEvPT0_PKT_lll --------------------------
	.section	.nv.info._ZN2at6native55_GLOBAL__N__0955718d_22_SparseCsrTensorMath_cu_868dd54543convert_indices_from_csr_to_coo_cuda_kernelIhiEEvPT0_PKT_lll,"",@"SHT_CUDA_INFO"
	.sectionflags	@""
	.align	4


	//----- nvinfo : EIATTR_CUDA_API_VERSION
	.align		4
        /*0000*/ 	.byte	0x04, 0x37
        /*0002*/ 	.short	(.L_4069 - .L_4068)
.L_4068:
        /*0004*/ 	.word	0x00000082


	//----- nvinfo : EIATTR_KPARAM_INFO
	.align		4
.L_4069:
        /*0008*/ 	.byte	0x04, 0x17
        /*000a*/ 	.short	(.L_4071 - .L_4070)
.L_4070:
        /*000c*/ 	.word	0x00000000
        /*0010*/ 	.short	0x0004
        /*0012*/ 	.short	0x0020
        /*0014*/ 	.byte	0x00, 0xf0, 0x21, 0x00


	//----- nvinfo : EIATTR_KPARAM_INFO
	.align		4
.L_4071:
        /*0018*/ 	.byte	0x04, 0x17
        /*001a*/ 	.short	(.L_4073 - .L_4072)
.L_4072:
        /*001c*/ 	.word	0x00000000
        /*0020*/ 	.short	0x0003
        /*0022*/ 	.short	0x0018
        /*0024*/ 	.byte	0x00, 0xf0, 0x21, 0x00


	//----- nvinfo : EIATTR_KPARAM_INFO
	.align		4
.L_4073:
        /*0028*/ 	.byte	0x04, 0x17
        /*002a*/ 	.short	(.L_4075 - .L_4074)
.L_4074:
        /*002c*/ 	.word	0x00000000
        /*0030*/ 	.short	0x0002
        /*0032*/ 	.short	0x0010
        /*0034*/ 	.byte	0x00, 0xf0, 0x21, 0x00


	//----- nvinfo : EIATTR_KPARAM_INFO
	.align		4
.L_4075:
        /*0038*/ 	.byte	0x04, 0x17
        /*003a*/ 	.short	(.L_4077 - .L_4076)
.L_4076:
        /*003c*/ 	.word	0x00000000
        /*0040*/ 	.short	0x0001
        /*0042*/ 	.short	0x0008
        /*0044*/ 	.byte	0x00, 0xf5, 0x21, 0x00


	//----- nvinfo : EIATTR_KPARAM_INFO
	.align		4
.L_4077:
        /*0048*/ 	.byte	0x04, 0x17
        /*004a*/ 	.short	(.L_4079 - .L_4078)
.L_4078:
        /*004c*/ 	.word	0x00000000
        /*0050*/ 	.short	0x0000
        /*0052*/ 	.short	0x0000
        /*0054*/ 	.byte	0x00, 0xf5, 0x21, 0x00


	//----- nvinfo : EIATTR_SPARSE_MMA_MASK
	.align		4
.L_4079:
        /*0058*/ 	.byte	0x03, 0x50
        /*005a*/ 	.short	0x0000


	//----- nvinfo : EIATTR_MAXREG_COUNT
	.align		4
        /*005c*/ 	.byte	0x03, 0x1b
        /*005e*/ 	.short	0x00ff


	//----- nvinfo : EIATTR_MERCURY_ISA_VERSION
	.align		4
        /*0060*/ 	.byte	0x03, 0x5f
        /*0062*/ 	.short	0x0101


	//----- nvinfo : EIATTR_VRC_CTA_INIT_COUNT
	.align		4
        /*0064*/ 	.byte	0x02, 0x4a
	.zero		1
	.zero		1


	//----- nvinfo : EIATTR_EXIT_INSTR_OFFSETS
	.align		4
        /*0068*/ 	.byte	0x04, 0x1c
        /*006a*/ 	.short	(.L_4081 - .L_4080)


	//   ....[0]....
.L_4080:
        /*006c*/ 	.word	0x000000e0


	//   ....[1]....
        /*0070*/ 	.word	0x00000410


	//   ....[2]....
        /*0074*/ 	.word	0x00000540


	//----- nvinfo : EIATTR_CRS_STACK_SIZE
	.align		4
.L_4081:
        /*0078*/ 	.byte	0x04, 0x1e
        /*007a*/ 	.short	(.L_4083 - .L_4082)
.L_4082:
        /*007c*/ 	.word	0x00000000


	//----- nvinfo : EIATTR_CBANK_PARAM_SIZE
	.align		4
.L_4083:
        /*0080*/ 	.byte	0x03, 0x19
        /*0082*/ 	.short	0x0028


	//----- nvinfo : EIATTR_PARAM_CBANK
	.align		4
        /*0084*/ 	.byte	0x04, 0x0a
        /*0086*/ 	.short	(.L_4085 - .L_4084)
	.align		4
.L_4084:
        /*0088*/ 	.word	index@(.nv.constant0._ZN2at6native55_GLOBAL__N__0955718d_22_SparseCsrTensorMath_cu_868dd54543convert_indices_from_csr_to_coo_cuda_kernelIhiEEvPT0_PKT_lll)
        /*008c*/ 	.short	0x0380
        /*008e*/ 	.short	0x0028


	//----- nvinfo : EIATTR_SW_WAR
	.align		4
.L_4085:
        /*0090*/ 	.byte	0x04, 0x36
        /*0092*/ 	.short	(.L_4087 - .L_4086)
.L_4086:
        /*0094*/ 	.word	0x00000008
.L_4087:


//--------------------- .nv.info._ZN2at6native55_GLOBAL__N__0955718d_22_SparseCsrTensorMath_cu_868dd54543convert_indices_from_coo_to_csr_cuda_kernelIslEEvPT0_PKT_ll --------------------------
	.section	.nv.info._ZN2at6native55_GLOBAL__N__0955718d_22_SparseCsrTensorMath_cu_868dd54543convert_indices_from_coo_to_csr_cuda_kernelIslEEvPT0_PKT_ll,"",@"SHT_CUDA_INFO"
	.sectionflags	@""
	.align	4


	//----- nvinfo : EIATTR_CUDA_API_VERSION
	.align		4
        /*0000*/ 	.byte	0x04, 0x37
        /*0002*/ 	.short	(.L_4089 - .L_4088)
.L_4088:
        /*0004*/ 	.word	0x00000082


	//----- nvinfo : EIATTR_KPARAM_INFO
	.align		4
.L_4089:
        /*0008*/ 	.byte	0x04, 0x17
        /*000a*/ 	.short	(.L_4091 - .L_4090)
.L_4090:
        /*000c*/ 	.word	0x00000000
        /*0010*/ 	.short	0x0003
        /*0012*/ 	.short	0x0018
        /*0014*/ 	.byte	0x00, 0xf0, 0x21, 0x00


	//----- nvinfo : EIATTR_KPARAM_INFO
	.align		4
.L_4091:
        /*0018*/ 	.byte	0x04, 0x17
        /*001a*/ 	.short	(.L_4093 - .L_4092)
.L_4092:
        /*001c*/ 	.word	0x00000000
        /*0020*/ 	.short	0x0002
        /*0022*/ 	.short	0x0010
        /*0024*/ 	.byte	0x00, 0xf0, 0x21, 0x00


	//----- nvinfo : EIATTR_KPARAM_INFO
	.align		4
.L_4093:
        /*0028*/ 	.byte	0x04, 0x17
        /*002a*/ 	.short	(.L_4095 - .L_4094)
.L_4094:
        /*002c*/ 	.word	0x00000000
        /*0030*/ 	.short	0x0001
        /*0032*/ 	.short	0x0008
        /*0034*/ 	.byte	0x00, 0xf5, 0x21, 0x00


	//----- nvinfo : EIATTR_KPARAM_INFO
	.align		4
.L_4095:
        /*0038*/ 	.byte	0x04, 0x17
        /*003a*/ 	.short	(.L_4097 - .L_4096)
.L_4096:
        /*003c*/ 	.word	0x00000000
        /*0040*/ 	.short	0x0000
        /*0042*/ 	.short	0x0000
        /*0044*/ 	.byte	0x00, 0xf5, 0x21, 0x00


	//----- nvinfo : EIATTR_SPARSE_MMA_MASK
	.align		4
.L_4097:
        /*0048*/ 	.byte	0x03, 0x50
        /*004a*/ 	.short	0x0000


	//----- nvinfo : EIATTR_MAXREG_COUNT
	.align		4
        /*004c*/ 	.byte	0x03, 0x1b
        /*004e*/ 	.short	0x00ff


	//----- nvinfo : EIATTR_MERCURY_ISA_VERSION
	.align		4
        /*0050*/ 	.byte	0x03, 0x5f
        /*0052*/ 	.short	0x0101


	//----- nvinfo : EIATTR_VRC_CTA_INIT_COUNT
	.align		4
        /*0054*/ 	.byte	0x02, 0x4a
	.zero		1
	.zero		1


	//----- nvinfo : EIATTR_EXIT_INSTR_OFFSETS
	.align		4
        /*0058*/ 	.byte	0x04, 0x1c
        /*005a*/ 	.short	(.L_4099 - .L_4098)


	//   ....[0]....
.L_4098:
        /*005c*/ 	.word	0x000000d0


	//   ....[1]....
        /*0060*/ 	.word	0x000001f0


	//   ....[2]....
        /*0064*/ 	.word	0x000002e0


	//   ....[3]....
        /*0068*/ 	.word	0x000003c0


	//   ....[4]....
        /*006c*/ 	.word	0x000003f0


	//   ....[5]....
        /*0070*/ 	.word	0x00000480


	//   ....[6]....
        /*0074*/ 	.word	0x00000750


	//   ....[7]....
        /*0078*/ 	.word	0x000008a0


	//   ....[8]....
        /*007c*/ 	.word	0x000009c0


	//   ....[9]....
        /*0080*/ 	.word	0x00000ad0


	//----- nvinfo : EIATTR_CRS_STACK_SIZE
	.align		4
.L_4099:
        /*0084*/ 	.byte	0x04, 0x1e
        /*0086*/ 	.short	(.L_4101 - .L_4100)
.L_4100:
        /*0088*/ 	.word	0x00000000


	//----- nvinfo : EIATTR_CBANK_PARAM_SIZE
	.align		4
.L_4101:
        /*008c*/ 	.byte	0x03, 0x19
        /*008e*/ 	.short	0x0020


	//----- nvinfo : EIATTR_PARAM_CBANK
	.align		4
        /*0090*/ 	.byte	0x04, 0x0a
        /*0092*/ 	.short	(.L_4103 - .L_4102)
	.align		4
.L_4102:
        /*0094*/ 	.word	index@(.nv.constant0._ZN2at6native55_GLOBAL__N__0955718d_22_SparseCsrTensorMath_cu_868dd54543convert_indices_from_coo_to_csr_cuda_kernelIslEEvPT0_PKT_ll)
        /*0098*/ 	.short	0x0380
        /*009a*/ 	.short	0x0020


	//----- nvinfo : EIATTR_SW_WAR
	.align		4
.L_4103:
        /*009c*/ 	.byte	0x04, 0x36
        /*009e*/ 	.short	(.L_4105 - .L_4104)
.L_4104:
        /*00a0*/ 	.word	0x00000008
.L_4105:


//--------------------- .nv.info._ZN2at6native55_GLOBAL__N__0955718d_22_SparseCsrTensorMath_cu_868dd54543convert_indices_from_coo_to_csr_cuda_kernelIllEEvPT0_PKT_ll --------------------------
	.section	.nv.info._ZN2at6native55_GLOBAL__N__0955718d_22_SparseCsrTensorMath_cu_868dd54543convert_indices_from_coo_to_csr_cuda_kernelIllEEvPT0_PKT_ll,"",@"SHT_CUDA_INFO"
	.sectionflags	@""
	.align	4


	//----- nvinfo : EIATTR_CUDA_API_VERSION
	.align		4
        /*0000*/ 	.byte	0x04, 0x37
        /*0002*/ 	.short	(.L_4107 - .L_4106)
.L_4106:
        /*0004*/ 	.word	0x00000082


	//----- nvinfo : EIATTR_KPARAM_INFO
	.align		4
.L_4107:
        /*0008*/ 	.byte	0x04, 0x17
        /*000a*/ 	.short	(.L_4109 - .L_4108)
.L_4108:
        /*000c*/ 	.word	0x00000000
        /*0010*/ 	.short	0x0003
        /*0012*/ 	.short	0x0018
        /*0014*/ 	.byte	0x00, 0xf0, 0x21, 0x00


	//----- nvinfo : EIATTR_KPARAM_INFO
	.align		4
.L_4109:
        /*0018*/ 	.byte	0x04, 0x17
        /*001a*/ 	.short	(.L_4111 - .L_4110)
.L_4110:
        /*001c*/ 	.word	0x00000000
        /*0020*/ 	.short	0x0002
        /*0022*/ 	.short	0x0010
        /*0024*/ 	.byte	0x00, 0xf0, 0x21, 0x00


	//----- nvinfo : EIATTR_KPARAM_INFO
	.align		4
.L_4111:
        /*0028*/ 	.byte	0x04, 0x17
        /*002a*/ 	.short	(.L_4113 - .L_4112)
.L_4112:
        /*002c*/ 	.word	0x00000000
        /*0030*/ 	.short	0x0001
        /*0032*/ 	.short	0x0008
        /*0034*/ 	.byte	0x00, 0xf5, 0x21, 0x00


	//----- nvinfo : EIATTR_KPARAM_INFO
	.align		4
.L_4113:
        /*0038*/ 	.byte	0x04, 0x17
        /*003a*/ 	.short	(.L_4115 - .L_4114)
.L_4114:
        /*003c*/ 	.word	0x00000000
        /*0040*/ 	.short	0x0000
        /*0042*/ 	.short	0x0000
        /*0044*/ 	.byte	0x00, 0xf5, 0x21, 0x00


	//----- nvinfo : EIATTR_SPARSE_MMA_MASK
	.align		4
.L_4115:
        /*0048*/ 	.byte	0x03, 0x50
        /*004a*/ 	.short	0x0000


	//----- nvinfo : EIATTR_MAXREG_COUNT
	.align		4
        /*004c*/ 	.byte	0x03, 0x1b
        /*004e*/ 	.short	0x00ff


	//----- nvinfo : EIATTR_MERCURY_ISA_VERSION
	.align		4
        /*0050*/ 	.byte	0x03, 0x5f
        /*0052*/ 	.short	0x0101


	//----- nvinfo : EIATTR_VRC_CTA_INIT_COUNT
	.align		4
        /*0054*/ 	.byte	0x02, 0x4a
	.zero		1
	.zero		1


	//----- nvinfo : EIATTR_EXIT_INSTR_OFFSETS
	.align		4
        /*0058*/ 	.byte	0x04, 0x1c
        /*005a*/ 	.short	(.L_4117 - .L_4116)


	//   ....[0]....
.L_4116:
        /*005c*/ 	.word	0x000000c0


	//   ....[1]....
        /*0060*/ 	.word	0x000001d0


	//   ....[2]....
        /*0064*/ 	.word	0x00000290


	//   ....[3]....
        /*0068*/ 	.word	0x00000350


	//   ....[4]....
        /*006c*/ 	.word	0x00000380


	//   ....[5]....
        /*0070*/ 	.word	0x00000400


	//   ....[6]....
        /*0074*/ 	.word	0x000006f0


	//   ....[7]....
        /*0078*/ 	.word	0x00000840


	//   ....[8]....
        /*007c*/ 	.word	0x00000960


	//   ....[9]....
        /*0080*/ 	.word	0x00000a70


	//----- nvinfo : EIATTR_CRS_STACK_SIZE
	.align		4
.L_4117:
        /*0084*/ 	.byte	0x04, 0x1e
        /*0086*/ 	.short	(.L_4119 - .L_4118)
.L_4118:
        /*0088*/ 	.word	0x00000000


	//----- nvinfo : EIATTR_CBANK_PARAM_SIZE
	.align		4
.L_4119:
        /*008c*/ 	.byte	0x03, 0x19
        /*008e*/ 	.short	0x0020


	//----- nvinfo : EIATTR_PARAM_CBANK
	.align		4
        /*0090*/ 	.byte	0x04, 0x0a
        /*0092*/ 	.short	(.L_4121 - .L_4120)
	.align		4
.L_4120:
        /*0094*/ 	.word	index@(.nv.constant0._ZN2at6native55_GLOBAL__N__0955718d_22_SparseCsrTensorMath_cu_868dd54543convert_indices_from_coo_to_csr_cuda_kernelIllEEvPT0_PKT_ll)
        /*0098*/ 	.short	0x0380
        /*009a*/ 	.short	0x0020


	//----- nvinfo : EIATTR_SW_WAR
	.align		4
.L_4121:
        /*009c*/ 	.byte	0x04, 0x36
        /*009e*/ 	.short	(.L_4123 - .L_4122)
.L_4122:
        /*00a0*/ 	.word	0x00000008
.L_4123:


//--------------------- .nv.info._ZN2at6native55_GLOBAL__N__0955718d_22_SparseCsrTensorMath_cu_868dd54543convert_indices_from_coo_to_csr_cuda_kernelIilEEvPT0_PKT_ll --------------------------
	.section	.nv.info._ZN2at6native55_GLOBAL__N__0955718d_22_SparseCsrTensorMath_cu_868dd54543convert_indices_from_coo_to_csr_cuda_kernelIilEEvPT0_PKT_ll,"",@"SHT_CUDA_INFO"
	.sectionflags	@""
	.align	4


	//----- nvinfo : EIATTR_CUDA_API_VERSION
	.align		4
        /*0000*/ 	.byte	0x04, 0x37
        /*0002*/ 	.short	(.L_4125 - .L_4124)
.L_4124:
        /*0004*/ 	.word	0x00000082


	//----- nvinfo : EIATTR_KPARAM_INFO
	.align		4
.L_4125:
        /*0008*/ 	.byte	0x04, 0x17
        /*000a*/ 	.short	(.L_4127 - .L_4126)
.L_4126:
        /*000c*/ 	.word	0x00000000
        /*0010*/ 	.short	0x0003
        /*0012*/ 	.short	0x0018
        /*0014*/ 	.byte	0x00, 0xf0, 0x21, 0x00


	//----- nvinfo : EIATTR_KPARAM_INFO
	.align		4
.L_4127:
        /*0018*/ 	.byte	0x04, 0x17
        /*001a*/ 	.short	(.L_4129 - .L_4128)
.L_4128:
        /*001c*/ 	.word	0x00000000
        /*0020*/ 	.short	0x0002
        /*0022*/ 	.short	0x0010
        /*0024*/ 	.byte	0x00, 0xf0, 0x21, 0x00


	//----- nvinfo : EIATTR_KPARAM_INFO
	.align		4
.L_4129:
        /*0028*/ 	.byte	0x04, 0x17
        /*002a*/ 	.short	(.L_4131 - .L_4130)
.L_4130:
        /*002c*/ 	.word	0x00000000
        /*0030*/ 	.short	0x0001
        /*0032*/ 	.short	0x0008
        /*0034*/ 	.byte	0x00, 0xf5, 0x21, 0x00


	//----- nvinfo : EIATTR_KPARAM_INFO
	.align		4
.L_4131:
        /*0038*/ 	.byte	0x04, 0x17
        /*003a*/ 	.short	(.L_4133 - .L_4132)
.L_4132:
        /*003c*/ 	.word	0x00000000
        /*0040*/ 	.short	0x0000
        /*0042*/ 	.short	0x0000
        /*0044*/ 	.byte	0x00, 0xf5, 0x21, 0x00


	//----- nvinfo : EIATTR_SPARSE_MMA_MASK
	.align		4
.L_4133:
        /*0048*/ 	.byte	0x03, 0x50
        /*004a*/ 	.short	0x0000


	//----- nvinfo : EIATTR_MAXREG_COUNT
	.align		4
        /*004c*/ 	.byte	0x03, 0x1b
        /*004e*/ 	.short	0x00ff


	//----- nvinfo : EIATTR_MERCURY_ISA_VERSION
	.align		4
        /*0050*/ 	.byte	0x03, 0x5f
        /*0052*/ 	.short	0x0101


	//----- nvinfo : EIATTR_VRC_CTA_INIT_COUNT
	.align		4
        /*0054*/ 	.byte	0x02, 0x4a
	.zero		1
	.zero		1


	//----- nvinfo : EIATTR_EXIT_INSTR_OFFSETS
	.align		4
        /*0058*/ 	.byte	0x04, 0x1c
        /*005a*/ 	.short	(.L_4135 - .L_4134)


	//   ....[0]....
.L_4134:
        /*005c*/ 	.word	0x000000c0


	//   ....[1]....
        /*0060*/ 	.word	0x000001e0


	//   ....[2]....
        /*0064*/ 	.word	0x00000290


	//   ....[3]....
        /*0068*/ 	.word	0x00000370


	//   ....[4]....
        /*006c*/ 	.word	0x000003a0


	//   ....[5]....
        /*0070*/ 	.word	0x00000440


	//   ....[6]....
        /*0074*/ 	.word	0x00000710


	//   ....[7]....
        /*0078*/ 	.word	0x00000860


	//   ....[8]....
        /*007c*/ 	.word	0x00000980


	//   ....[9]....
        /*0080*/ 	.word	0x00000a70


	//----- nvinfo : EIATTR_CRS_STACK_SIZE
	.align		4
.L_4135:
        /*0084*/ 	.byte	0x04, 0x1e
        /*0086*/ 	.short	(.L_4137 - .L_4136)
.L_4136:
        /*0088*/ 	.word	0x00000000


	//----- nvinfo : EIATTR_CBANK_PARAM_SIZE
	.align		4
.L_4137:
        /*008c*/ 	.byte	0x03, 0x19
        /*008e*/ 	.short	0x0020


	//----- nvinfo : EIATTR_PARAM_CBANK
	.align		4
        /*0090*/ 	.byte	0x04, 0x0a
        /*0092*/ 	.short	(.L_4139 - .L_4138)
	.align		4
.L_4138:
        /*0094*/ 	.word	index@(.nv.constant0._ZN2at6native55_GLOBAL__N__0955718d_22_SparseCsrTensorMath_cu_868dd54543convert_indices_from_coo_to_csr_cuda_kernelIilEEvPT0_PKT_ll)
        /*0098*/ 	.short	0x0380
        /*009a*/ 	.short	0x0020


	//----- nvinfo : EIATTR_SW_WAR
	.align		4
.L_4139:
        /*009c*/ 	.byte	0x04, 0x36
        /*009e*/ 	.short	(.L_4141 - .L_4140)
.L_4140:
        /*00a0*/ 	.word	0x00000008
.L_4141:


//--------------------- .nv.info._ZN2at6native55_GLOBAL__N__0955718d_22_SparseCsrTensorMath_cu_868dd54543convert_indices_from_coo_to_csr_cuda_kernelIalEEvPT0_PKT_ll --------------------------
	.section	.nv.info._ZN2at6native55_GLOBAL__N__0955718d_22_SparseCsrTensorMath_cu_868dd54543convert_indices_from_coo_to_csr_cuda_kernelIalEEvPT0_PKT_ll,"",@"SHT_CUDA_INFO"
	.sectionflags	@""
	.align	4


	//----- nvinfo : EIATTR_CUDA_API_VERSION
	.align		4
        /*0000*/ 	.byte	0x04, 0x37
        /*0002*/ 	.short	(.L_4143 - .L_4142)
.L_4142:
        /*0004*/ 	.word	0x00000082


	//----- nvinfo : EIATTR_KPARAM_INFO
	.align		4
.L_4143:
        /*0008*/ 	.byte	0x04, 0x17
        /*000a*/ 	.short	(.L_4145 - .L_4144)
.L_4144:
        /*000c*/ 	.word	0x00000000
        /*0010*/ 	.short	0x0003
        /*0012*/ 	.short	0x0018
        /*0014*/ 	.byte	0x00, 0xf0, 0x21, 0x00


	//----- nvinfo : EIATTR_KPARAM_INFO
	.align		4
.L_4145:
        /*0018*/ 	.byte	0x04, 0x17
        /*001a*/ 	.short	(.L_4147 - .L_4146)
.L_4146:
        /*001c*/ 	.word	0x00000000
        /*0020*/ 	.short	0x0002
        /*0022*/ 	.short	0x0010
        /*0024*/ 	.byte	0x00, 0xf0, 0x21, 0x00


	//----- nvinfo : EIATTR_KPARAM_INFO
	.align		4
.L_4147:
        /*0028*/ 	.byte	0x04, 0x17
        /*002a*/ 	.short	(.L_4149 - .L_4148)
.L_4148:
        /*002c*/ 	.word	0x00000000
        /*0030*/ 	.short	0x0001
        /*0032*/ 	.short	0x0008
        /*0034*/ 	.byte	0x00, 0xf5, 0x21, 0x00


	//----- nvinfo : EIATTR_KPARAM_INFO
	.align		4
.L_4149:
        /*0038*/ 	.byte	0x04, 0x17
        /*003a*/ 	.short	(.L_4151 - .L_4150)
.L_4150:
        /*003c*/ 	.word	0x00000000
        /*0040*/ 	.short	0x0000
        /*0042*/ 	.short	0x0000
        /*0044*/ 	.byte	0x00, 0xf5, 0x21, 0x00


	//----- nvinfo : EIATTR_SPARSE_MMA_MASK
	.align		4
.L_4151:
        /*0048*/ 	.byte	0x03, 0x50
        /*004a*/ 	.short	0x0000


	//----- nvinfo : EIATTR_MAXREG_COUNT
	.align		4
        /*004c*/ 	.byte	0x03, 0x1b
        /*004e*/ 	.short	0x00ff


	//----- nvinfo : EIATTR_MERCURY_ISA_VERSION
	.align		4
        /*0050*/ 	.byte	0x03, 0x5f
        /*0052*/ 	.short	0x0101


	//----- nvinfo : EIATTR_VRC_CTA_INIT_COUNT
	.align		4
        /*0054*/ 	.byte	0x02, 0x4a
	.zero		1
	.zero		1


	//----- nvinfo : EIATTR_EXIT_INSTR_OFFSETS
	.align		4
        /*0058*/ 	.byte	0x04, 0x1c
        /*005a*/ 	.short	(.L_4153 - .L_4152)


	//   ....[0]....
.L_4152:
        /*005c*/ 	.word	0x000000c0


	//   ....[1]....
        /*0060*/ 	.word	0x000001e0


	//   ....[2]....
        /*0064*/ 	.word	0x00000290


	//   ....[3]....
        /*0068*/ 	.word	0x00000370


	//   ....[4]....
        /*006c*/ 	.word	0x000003a0


	//   ....[5]....
        /*0070*/ 	.word	0x00000430


	//   ....[6]....
        /*0074*/ 	.word	0x00000700


	//   ....[7]....
        /*0078*/ 	.word	0x00000850


	//   ....[8]....
        /*007c*/ 	.word	0x00000970


	//   ....[9]....
        /*0080*/ 	.word	0x00000a80


	//----- nvinfo : EIATTR_CRS_STACK_SIZE
	.align		4
.L_4153:
        /*0084*/ 	.byte	0x04, 0x1e
        /*0086*/ 	.short	(.L_4155 - .L_4154)
.L_4154:
        /*0088*/ 	.word	0x00000000


	//----- nvinfo : EIATTR_CBANK_PARAM_SIZE
	.align		4
.L_4155:
        /*008c*/ 	.byte	0x03, 0x19
        /*008e*/ 	.short	0x0020


	//----- nvinfo : EIATTR_PARAM_CBANK
	.align		4
        /*0090*/ 	.byte	0x04, 0x0a
        /*0092*/ 	.short	(.L_4157 - .L_4156)
	.align		4
.L_4156:
        /*0094*/ 	.word	index@(.nv.constant0._ZN2at6native55_GLOBAL__N__0955718d_22_SparseCsrTensorMath_cu_868dd54543convert_indices_from_coo_to_csr_cuda_kernelIalEEvPT0_PKT_ll)
        /*0098*/ 	.short	0x0380
        /*009a*/ 	.short	0x0020


	//----- nvinfo : EIATTR_SW_WAR
	.align		4
.L_4157:
        /*009c*/ 	.byte	0x04, 0x36
        /*009e*/ 	.short	(.L_4159 - .L_4158)
.L_4158:
        /*00a0*/ 	.word	0x00000008
.L_4159:


//--------------------- .nv.info._ZN2at6native55_GLOBAL__N__0955718d_22_SparseCsrTensorMath_cu_868dd54543convert_indices_from_coo_to_csr_cuda_kernelIhlEEvPT0_PKT_ll --------------------------
	.section	.nv.info._ZN2at6native55_GLOBAL__N__0955718d_22_SparseCsrTensorMath_cu_868dd54543convert_indices_from_coo_to_csr_cuda_kernelIhlEEvPT0_PKT_ll,"",@"SHT_CUDA_INFO"
	.sectionflags	@""
	.align	4


	//----- nvinfo : EIATTR_CUDA_API_VERSION
	.align		4
        /*0000*/ 	.byte	0x04, 0x37
        /*0002*/ 	.short	(.L_4161 - .L_4160)
.L_4160:
        /*0004*/ 	.word	0x00000082


	//----- nvinfo : EIATTR_KPARAM_INFO
	.align		4
.L_4161:
        /*0008*/ 	.byte	0x04, 0x17
        /*000a*/ 	.short	(.L_4163 - .L_4162)
.L_4162:
        /*000c*/ 	.word	0x00000000
        /*0010*/ 	.short	0x0003
        /*0012*/ 	.short	0x0018
        /*0014*/ 	.byte	0x00, 0xf0, 0x21, 0x00


	//----- nvinfo : EIATTR_KPARAM_INFO
	.align		4
.L_4163:
        /*0018*/ 	.byte	0x04, 0x17
        /*001a*/ 	.short	(.L_4165 - .L_4164)
.L_4164:
        /*001c*/ 	.word	0x00000000
        /*0020*/ 	.short	0x0002
        /*0022*/ 	.short	0x0010
        /*0024*/ 	.byte	0x00, 0xf0, 0x21, 0x00


	//----- nvinfo : EIATTR_KPARAM_INFO
	.align		4
.L_4165:
        /*0028*/ 	.byte	0x04, 0x17
        /*002a*/ 	.short	(.L_4167 - .L_4166)
.L_4166:
        /*002c*/ 	.word	0x00000000
        /*0030*/ 	.short	0x0001
        /*0032*/ 	.short	0x0008
        /*0034*/ 	.byte	0x00, 0xf5, 0x21, 0x00


	//----- nvinfo : EIATTR_KPARAM_INFO
	.align		4
.L_4167:
        /*0038*/ 	.byte	0x04, 0x17
        /*003a*/ 	.short	(.L_4169 - .L_4168)
.L_4168:
        /*003c*/ 	.word	0x00000000
        /*0040*/ 	.short	0x0000
        /*0042*/ 	.short	0x0000
        /*0044*/ 	.byte	0x00, 0xf5, 0x21, 0x00


	//----- nvinfo : EIATTR_SPARSE_MMA_MASK
	.align		4
.L_4169:
        /*0048*/ 	.byte	0x03, 0x50
        /*004a*/ 	.short	0x0000


	//----- nvinfo : EIATTR_MAXREG_COUNT
	.align		4
        /*004c*/ 	.byte	0x03, 0x1b
        /*004e*/ 	.short	0x00ff


	//----- nvinfo : EIATTR_MERCURY_ISA_VERSION
	.align		4
        /*0050*/ 	.byte	0x03, 0x5f
        /*0052*/ 	.short	0x0101


	//----- nvinfo : EIATTR_VRC_CTA_INIT_COUNT
	.align		4
        /*0054*/ 	.byte	0x02, 0x4a
	.zero		1
	.zero		1


	//----- nvinfo : EIATTR_EXIT_INSTR_OFFSETS
	.align		4
        /*0058*/ 	.byte	0x04, 0x1c
        /*005a*/ 	.short	(.L_4171 - .L_4170)


	//   ....[0]....
.L_4170:
        /*005c*/ 	.word	0x000001a0


	//   ....[1]....
        /*0060*/ 	.word	0x00000250


	//   ....[2]....
        /*0064*/ 	.word	0x00000320


	//   ....[3]....
        /*0068*/ 	.word	0x00000350


	//   ....[4]....
        /*006c*/ 	.word	0x000003d0


	//   ....[5]....
        /*0070*/ 	.word	0x000006b0


	//   ....[6]....
        /*0074*/ 	.word	0x00000800


	//   ....[7]....
        /*0078*/ 	.word	0x00000920


	//   ....[8]....
        /*007c*/ 	.word	0x00000a30


	//----- nvinfo : EIATTR_CRS_STACK_SIZE
	.align		4
.L_4171:
        /*0080*/ 	.byte	0x04, 0x1e
        /*0082*/ 	.short	(.L_4173 - .L_4172)
.L_4172:
        /*0084*/ 	.word	0x00000000


	//----- nvinfo : EIATTR_CBANK_PARAM_SIZE
	.align		4
.L_4173:
        /*0088*/ 	.byte	0x03, 0x19
        /*008a*/ 	.short	0x0020


	//----- nvinfo : EIATTR_PARAM_CBANK
	.align		4
        /*008c*/ 	.byte	0x04, 0x0a
        /*008e*/ 	.short	(.L_4175 - .L_4174)
	.align		4
.L_4174:
        /*0090*/ 	.word	index@(.nv.constant0._ZN2at6native55_GLOBAL__N__0955718d_22_SparseCsrTensorMath_cu_868dd54543convert_indices_from_coo_to_csr_cuda_kernelIhlEEvPT0_PKT_ll)
        /*0094*/ 	.short	0x0380
        /*0096*/ 	.short	0x0020


	//----- nvinfo : EIATTR_SW_WAR
	.align		4
.L_4175:
        /*0098*/ 	.byte	0x04, 0x36
        /*009a*/ 	.short	(.L_4177 - .L_4176)
.L_4176:
        /*009c*/ 	.word	0x00000008
.L_4177:


//--------------------- .nv.info._ZN2at6native55_GLOBAL__N__0955718d_22_SparseCsrTensorMath_cu_868dd54543convert_indices_from_coo_to_csr_cuda_kernelIsiEEvPT0_PKT_ll --------------------------
	.section	.nv.info._ZN2at6native55_GLOBAL__N__0955718d_22_SparseCsrTensorMath_cu_868dd54543convert_indices_from_coo_to_csr_cuda_kernelIsiEEvPT0_PKT_ll,"",@"SHT_CUDA_INFO"
	.sectionflags	@""
	.align	4


	//----- nvinfo : EIATTR_CUDA_API_VERSION
	.align		4
        /*0000*/ 	.byte	0x04, 0x37
        /*0002*/ 	.short	(.L_4179 - .L_4178)
.L_4178:
        /*0004*/ 	.word	0x00000082


	//----- nvinfo : EIATTR_KPARAM_INFO
	.align		4
.L_4179:
        /*0008*/ 	.byte	0x04, 0x17
        /*000a*/ 	.short	(.L_4181 - .L_4180)
.L_4180:
        /*000c*/ 	.word	0x00000000
        /*0010*/ 	.short	0x0003
        /*0012*/ 	.short	0x0018
        /*0014*/ 	.byte	0x00, 0xf0, 0x21, 0x00


	//----- nvinfo : EIATTR_KPARAM_INFO
	.align		4
.L_4181:
        /*0018*/ 	.byte	0x04, 0x17
        /*001a*/ 	.short	(.L_4183 - .L_4182)
.L_4182:
        /*001c*/ 	.word	0x00000000
        /*0020*/ 	.short	0x0002
        /*0022*/ 	.short	0x0010
        /*0024*/ 	.byte	0x00, 0xf0, 0x21, 0x00


	//----- nvinfo : EIATTR_KPARAM_INFO
	.align		4
.L_4183:
        /*0028*/ 	.byte	0x04, 0x17
        /*002a*/ 	.short	(.L_4185 - .L_4184)
.L_4184:
        /*002c*/ 	.word	0x00000000
        /*0030*/ 	.short	0x0001
        /*0032*/ 	.short	0x0008
        /*0034*/ 	.byte	0x00, 0xf5, 0x21, 0x00


	//----- nvinfo : EIATTR_KPARAM_INFO
	.align		4
.L_4185:
        /*0038*/ 	.byte	0x04, 0x17
        /*003a*/ 	.short	(.L_4187 - .L_4186)
.L_4186:
        /*003c*/ 	.word	0x00000000
        /*0040*/ 	.short	0x0000
        /*0042*/ 	.short	0x0000
        /*0044*/ 	.byte	0x00, 0xf5, 0x21, 0x00


	//----- nvinfo : EIATTR_SPARSE_MMA_MASK
	.align		4
.L_4187:
        /*0048*/ 	.byte	0x03, 0x50
        /*004a*/ 	.short	0x0000


	//----- nvinfo : EIATTR_MAXREG_COUNT
	.align		4
        /*004c*/ 	.byte	0x03, 0x1b
        /*004e*/ 	.short	0x00ff


	//----- nvinfo : EIATTR_MERCURY_ISA_VERSION
	.align		4
        /*0050*/ 	.byte	0x03, 0x5f
        /*0052*/ 	.short	0x0101


	//----- nvinfo : EIATTR_VRC_CTA_INIT_COUNT
	.align		4
        /*0054*/ 	.byte	0x02, 0x4a
	.zero		1
	.zero		1


	//----- nvinfo : EIATTR_EXIT_INSTR_OFFSETS
	.align		4
        /*0058*/ 	.byte	0x04, 0x1c
        /*005a*/ 	.short	(.L_4189 - .L_4188)


	//   ....[0]....
.L_4188:
        /*005c*/ 	.word	0x000000d0


	//   ....[1]....
        /*0060*/ 	.word	0x000001f0


	//   ....[2]....
        /*0064*/ 	.word	0x000002d0


	//   ....[3]....
        /*0068*/ 	.word	0x000003a0


	//   ....[4]....
        /*006c*/ 	.word	0x000003d0


	//   ....[5]....
        /*0070*/ 	.word	0x00000460


	//   ....[6]....
        /*0074*/ 	.word	0x00000720


	//   ....[7]....
        /*0078*/ 	.word	0x00000860


	//   ....[8]....
        /*007c*/ 	.word	0x00000970


	//   ....[9]....
        /*0080*/ 	.word	0x00000a70


	//----- nvinfo : EIATTR_CRS_STACK_SIZE
	.align		4
.L_4189:
        /*0084*/ 	.byte	0x04, 0x1e
        /*0086*/ 	.short	(.L_4191 - .L_4190)
.L_4190:
        /*0088*/ 	.word	0x00000000


	//----- nvinfo : EIATTR_CBANK_PARAM_SIZE
	.align		4
.L_4191:
        /*008c*/ 	.byte	0x03, 0x19
        /*008e*/ 	.short	0x0020


	//----- nvinfo : EIATTR_PARAM_CBANK
	.align		4
        /*0090*/ 	.byte	0x04, 0x0a
        /*0092*/ 	.short	(.L_4193 - .L_4192)
	.align		4
.L_4192:
        /*0094*/ 	.word	index@(.nv.constant0._ZN2at6native55_GLOBAL__N__0955718d_22_SparseCsrTensorMath_cu_868dd54543convert_indices_from_coo_to_csr_cuda_kernelIsiEEvPT0_PKT_ll)
        /*0098*/ 	.short	0x0380
        /*009a*/ 	.short	0x0020


	//----- nvinfo : EIATTR_SW_WAR
	.align		4
.L_4193:
        /*009c*/ 	.byte	0x04, 0x36
        /*009e*/ 	.short	(.L_4195 - .L_4194)
.L_4194:
        /*00a0*/ 	.word	0x00000008
.L_4195:


//--------------------- .nv.info._ZN2at6native55_GLOBAL__N__0955718d_22_SparseCsrTensorMath_cu_868dd54543convert_indices_from_coo_to_csr_cuda_kernelIliEEvPT0_PKT_ll --------------------------
	.section	.nv.info._ZN2at6native55_GLOBAL__N__0955718d_22_SparseCsrTensorMath_cu_868dd54543convert_indices_from_coo_to_csr_cuda_kernelIliEEvPT0_PKT_ll,"",@"SHT_CUDA_INFO"
	.sectionflags	@""
	.align	4


	//----- nvinfo : EIATTR_CUDA_API_VERSION
	.align		4
        /*0000*/ 	.byte	0x04, 0x37
        /*0002*/ 	.short	(.L_4197 - .L_4196)
.L_4196:
        /*0004*/ 	.word	0x00000082


	//----- nvinfo : EIATTR_KPARAM_INFO
	.align		4
.L_4197:
        /*0008*/ 	.byte	0x04, 0x17
        /*000a*/ 	.short	(.L_4199 - .L_4198)
.L_4198:
        /*000c*/ 	.word	0x00000000
        /*0010*/ 	.short	0x0003
        /*0012*/ 	.short	0x0018
        /*0014*/ 	.byte	0x00, 0xf0, 0x21, 0x00


	//----- nvinfo : EIATTR_KPARAM_INFO
	.align		4
.L_4199:
        /*0018*/ 	.byte	0x04, 0x17
        /*001a*/ 	.short	(.L_4201 - .L_4200)
.L_4200:
        /*001c*/ 	.word	0x00000000
        /*0020*/ 	.short	0x0002
        /*0022*/ 	.short	0x0010
        /*0024*/ 	.byte	0x00, 0xf0, 0x21, 0x00


	//----- nvinfo : EIATTR_KPARAM_INFO
	.align		4
.L_4201:
        /*0028*/ 	.byte	0x04, 0x17
        /*002a*/ 	.short	(.L_4203 - .L_4202)
.L_4202:
        /*002c*/ 	.word	0x00000000
        /*0030*/ 	.short	0x0001
        /*0032*/ 	.short	0x0008
        /*0034*/ 	.byte	0x00, 0xf5, 0x21, 0x00


	//----- nvinfo : EIATTR_KPARAM_INFO
	.align		4
.L_4203:
        /*0038*/ 	.byte	0x04, 0x17
        /*003a*/ 	.short	(.L_4205 - .L_4204)
.L_4204:
        /*003c*/ 	.word	0x00000000
        /*0040*/ 	.short	0x0000
        /*0042*/ 	.short	0x0000
        /*0044*/ 	.byte	0x00, 0xf5, 0x21, 0x00


	//----- nvinfo : EIATTR_SPARSE_MMA_MASK
	.align		4
.L_4205:
        /*0048*/ 	.byte	0x03, 0x50
        /*004a*/ 	.short	0x0000


	//----- nvinfo : EIATTR_MAXREG_COUNT
	.align		4
        /*004c*/ 	.byte	0x03, 0x1b
        /*004e*/ 	.short	0x00ff


	//----- nvinfo : EIATTR_MERCURY_ISA_VERSION
	.align		4
        /*0050*/ 	.byte	0x03, 0x5f
        /*0052*/ 	.short	0x0101


	//----- nvinfo : EIATTR_VRC_CTA_INIT_COUNT
	.align		4
        /*0054*/ 	.byte	0x02, 0x4a
	.zero		1
	.zero		1


	//----- nvinfo : EIATTR_EXIT_INSTR_OFFSETS
	.align		4
        /*0058*/ 	.byte	0x04, 0x1c
        /*005a*/ 	.short	(.L_4207 - .L_4206)


	//   ....[0]....
.L_4206:
        /*005c*/ 	.word	0x000000c0


	//   ....[1]....
        /*0060*/ 	.word	0x000001d0


	//   ....[2]....
        /*0064*/ 	.word	0x00000290


	//   ....[3]....
        /*0068*/ 	.word	0x00000340


	//   ....[4]....
        /*006c*/ 	.word	0x00000370


	//   ....[5]....
        /*0070*/ 	.word	0x000003f0


	//   ....[6]....
        /*0074*/ 	.word	0x000006d0


	//   ....[7]....
        /*0078*/ 	.word	0x00000810


	//   ....[8]....
        /*007c*/ 	.word	0x00000920


	//   ....[9]....
        /*0080*/ 	.word	0x00000a20


	//----- nvinfo : EIATTR_CRS_STACK_SIZE
	.align		4
.L_4207:
        /*0084*/ 	.byte	0x04, 0x1e
        /*0086*/ 	.short	(.L_4209 - .L_4208)
.L_4208:
        /*0088*/ 	.word	0x00000000


	//----- nvinfo : EIATTR_CBANK_PARAM_SIZE
	.align		4
.L_4209:
        /*008c*/ 	.byte	0x03, 0x19
        /*008e*/ 	.short	0x0020


	//----- nvinfo : EIATTR_PARAM_CBANK
	.align		4
        /*0090*/ 	.byte	0x04, 0x0a
        /*0092*/ 	.short	(.L_4211 - .L_4210)
	.align		4
.L_4210:
        /*0094*/ 	.word	index@(.nv.constant0._ZN2at6native55_GLOBAL__N__0955718d_22_SparseCsrTensorMath_cu_868dd54543convert_indices_from_coo_to_csr_cuda_kernelIliEEvPT0_PKT_ll)
        /*0098*/ 	.short	0x0380
        /*009a*/ 	.short	0x0020


	//----- nvinfo : EIATTR_SW_WAR
	.align		4
.L_4211:
        /*009c*/ 	.byte	0x04, 0x36
        /*009e*/ 	.short	(.L_4213 - .L_4212)
.L_4212:
        /*00a0*/ 	.word	0x00000008
.L_4213:


//--------------------- .nv.info._ZN2at6native55_GLOBAL__N__0955718d_22_SparseCsrTensorMath_cu_868dd54543convert_indices_from_coo_to_csr_cuda_kernelIiiEEvPT0_PKT_ll --------------------------
	.section	.nv.info._ZN2at6native55_GLOBAL__N__0955718d_22_SparseCsrTensorMath_cu_868dd54543convert_indices_from_coo_to_csr_cuda_kernelIiiEEvPT0_PKT_ll,"",@"SHT_CUDA_INFO"
	.sectionflags	@""
	.align	4


	//----- nvinfo : EIATTR_CUDA_API_VERSION
	.align		4
        /*0000*/ 	.byte	0x04, 0x37
        /*0002*/ 	.short	(.L_4215 - .L_4214)
.L_4214:
        /*0004*/ 	.word	0x00000082


	//----- nvinfo : EIATTR_KPARAM_INFO
	.align		4
.L_4215:
        /*0008*/ 	.byte	0x04, 0x17
        /*000a*/ 	.short	(.L_4217 - .L_4216)
.L_4216:
        /*000c*/ 	.word	0x00000000
        /*0010*/ 	.short	0x0003
        /*0012*/ 	.short	0x0018
        /*0014*/ 	.byte	0x00, 0xf0, 0x21, 0x00


	//----- nvinfo : EIATTR_KPARAM_INFO
	.align		4
.L_4217:
        /*0018*/ 	.byte	0x04, 0x17
        /*001a*/ 	.short	(.L_4219 - .L_4218)
.L_4218:
        /*001c*/ 	.word	0x00000000
        /*0020*/ 	.short	0x0002
        /*0022*/ 	.short	0x0010
        /*0024*/ 	.byte	0x00, 0xf0, 0x21, 0x00


	//----- nvinfo : EIATTR_KPARAM_INFO
	.align		4
.L_4219:
        /*0028*/ 	.byte	0x04, 0x17
        /*002a*/ 	.short	(.L_4221 - .L_4220)
.L_4220:
        /*002c*/ 	.word	0x00000000
        /*0030*/ 	.short	0x0001
        /*0032*/ 	.short	0x0008
        /*0034*/ 	.byte	0x00, 0xf5, 0x21, 0x00


	//----- nvinfo : EIATTR_KPARAM_INFO
	.align		4
.L_4221:
        /*0038*/ 	.byte	0x04, 0x17
        /*003a*/ 	.short	(.L_4223 - .L_4222)
.L_4222:
        /*003c*/ 	.word	0x00000000
        /*0040*/ 	.short	0x0000
        /*0042*/ 	.short	0x0000
        /*0044*/ 	.byte	0x00, 0xf5, 0x21, 0x00


	//----- nvinfo : EIATTR_SPARSE_MMA_MASK
	.align		4
.L_4223:
        /*0048*/ 	.byte	0x03, 0x50
        /*004a*/ 	.short	0x0000


	//----- nvinfo : EIATTR_MAXREG_COUNT
	.align		4
        /*004c*/ 	.byte	0x03, 0x1b
        /*004e*/ 	.short	0x00ff


	//----- nvinfo : EIATTR_MERCURY_ISA_VERSION
	.align		4
        /*0050*/ 	.byte	0x03, 0x5f
        /*0052*/ 	.short	0x0101


	//----- nvinfo : EIATTR_VRC_CTA_INIT_COUNT
	.align		4
        /*0054*/ 	.byte	0x02, 0x4a
	.zero		1
	.zero		1


	//----- nvinfo : EIATTR_EXIT_INSTR_OFFSETS
	.align		4
        /*0058*/ 	.byte	0x04, 0x1c
        /*005a*/ 	.short	(.L_4225 - .L_4224)


	//   ....[0]....
.L_4224:
        /*005c*/ 	.word	0x000000c0


	//   ....[1]....
        /*0060*/ 	.word	0x000001e0


	//   ....[2]....
        /*0064*/ 	.word	0x00000290


	//   ....[3]....
        /*0068*/ 	.word	0x00000360


	//   ....[4]....
        /*006c*/ 	.word	0x00000390


	//   ....[5]....
        /*0070*/ 	.word	0x00000430


	//   ....[6]....
        /*0074*/ 	.word	0x000006f0


	//   ....[7]....
        /*0078*/ 	.word	0x00000830


	//   ....[8]....
        /*007c*/ 	.word	0x00000940


	//   ....[9]....
        /*0080*/ 	.word	0x00000a20


	//----- nvinfo : EIATTR_CRS_STACK_SIZE
	.align		4
.L_4225:
        /*0084*/ 	.byte	0x04, 0x1e
        /*0086*/ 	.short	(.L_4227 - .L_4226)
.L_4226:
        /*0088*/ 	.word	0x00000000


	//----- nvinfo : EIATTR_CBANK_PARAM_SIZE
	.align		4
.L_4227:
        /*008c*/ 	.byte	0x03, 0x19
        /*008e*/ 	.short	0x0020


	//----- nvinfo : EIATTR_PARAM_CBANK
	.align		4
        /*0090*/ 	.byte	0x04, 0x0a
        /*0092*/ 	.short	(.L_4229 - .L_4228)
	.align		4
.L_4228:
        /*0094*/ 	.word	index@(.nv.constant0._ZN2at6native55_GLOBAL__N__0955718d_22_SparseCsrTensorMath_cu_868dd54543convert_indices_from_coo_to_csr_cuda_kernelIiiEEvPT0_PKT_ll)
        /*0098*/ 	.short	0x0380
        /*009a*/ 	.short	0x0020


	//----- nvinfo : EIATTR_SW_WAR
	.align		4
.L_4229:
        /*009c*/ 	.byte	0x04, 0x36
        /*009e*/ 	.short	(.L_4231 - .L_4230)
.L_4230:
        /*00a0*/ 	.word	0x00000008
.L_4231:


//--------------------- .nv.info._ZN2at6native55_GLOBAL__N__0955718d_22_SparseCsrTensorMath_cu_868dd54543convert_indices_from_coo_to_csr_cuda_kernelIaiEEvPT0_PKT_ll --------------------------
	.section	.nv.info._ZN2at6native55_GLOBAL__N__0955718d_22_SparseCsrTensorMath_cu_868dd54543convert_indices_from_coo_to_csr_cuda_kernelIaiEEvPT0_PKT_ll,"",@"SHT_CUDA_INFO"
	.sectionflags	@""
	.align	4


	//----- nvinfo : EIATTR_CUDA_API_VERSION
	.align		4
        /*0000*/ 	.byte	0x04, 0x37
        /*0002*/ 	.short	(.L_4233 - .L_4232)
.L_4232:
        /*0004*/ 	.word	0x00000082


	//----- nvinfo : EIATTR_KPARAM_INFO
	.align		4
.L_4233:
        /*0008*/ 	.byte	0x04, 0x17
        /*000a*/ 	.short	(.L_4235 - .L_4234)
.L_4234:
        /*000c*/ 	.word	0x00000000
        /*0010*/ 	.short	0x0003
        /*0012*/ 	.short	0x0018
        /*0014*/ 	.byte	0x00, 0xf0, 0x21, 0x00


	//----- nvinfo : EIATTR_KPARAM_INFO
	.align		4
.L_4235:
        /*0018*/ 	.byte	0x04, 0x17
        /*001a*/ 	.short	(.L_4237 - .L_4236)
.L_4236:
        /*001c*/ 	.word	0x00000000
        /*0020*/ 	.short	0x0002
        /*0022*/ 	.short	0x0010
        /*0024*/ 	.byte	0x00, 0xf0, 0x21, 0x00


	//----- nvinfo : EIATTR_KPARAM_INFO
	.align		4
.L_4237:
        /*0028*/ 	.byte	0x04, 0x17
        /*002a*/ 	.short	(.L_4239 - .L_4238)
.L_4238:
        /*002c*/ 	.word	0x00000000
        /*0030*/ 	.short	0x0001
        /*0032*/ 	.short	0x0008
        /*0034*/ 	.byte	0x00, 0xf5, 0x21, 0x00


	//----- nvinfo : EIATTR_KPARAM_INFO
	.align		4
.L_4239:
        /*0038*/ 	.byte	0x04, 0x17
        /*003a*/ 	.short	(.L_4241 - .L_4240)
.L_4240:
        /*003c*/ 	.word	0x00000000
        /*0040*/ 	.short	0x0000
        /*0042*/ 	.short	0x0000
        /*0044*/ 	.byte	0x00, 0xf5, 0x21, 0x00


	//----- nvinfo : EIATTR_SPARSE_MMA_MASK
	.align		4
.L_4241:
        /*0048*/ 	.byte	0x03, 0x50
        /*004a*/ 	.short	0x0000


	//----- nvinfo : EIATTR_MAXREG_COUNT
	.align		4
        /*004c*/ 	.byte	0x03, 0x1b
        /*004e*/ 	.short	0x00ff


	//----- nvinfo : EIATTR_MERCURY_ISA_VERSION
	.align		4
        /*0050*/ 	.byte	0x03, 0x5f
        /*0052*/ 	.short	0x0101


	//----- nvinfo : EIATTR_VRC_CTA_INIT_COUNT
	.align		4
        /*0054*/ 	.byte	0x02, 0x4a
	.zero		1
	.zero		1


	//----- nvinfo : EIATTR_EXIT_INSTR_OFFSETS
	.align		4
        /*0058*/ 	.byte	0x04, 0x1c
        /*005a*/ 	.short	(.L_4243 - .L_4242)


	//   ....[0]....
.L_4242:
        /*005c*/ 	.word	0x000000c0


	//   ....[1]....
        /*0060*/ 	.word	0x000001e0


	//   ....[2]....
        /*0064*/ 	.word	0x00000290


	//   ....[3]....
        /*0068*/ 	.word	0x00000360


	//   ....[4]....
        /*006c*/ 	.word	0x00000390


	//   ....[5]....
        /*0070*/ 	.word	0x00000420


	//   ....[6]....
        /*0074*/ 	.word	0x000006e0


	//   ....[7]....
        /*0078*/ 	.word	0x00000820


	//   ....[8]....
        /*007c*/ 	.word	0x00000930


	//   ....[9]....
        /*0080*/ 	.word	0x00000a30


	//----- nvinfo : EIATTR_CRS_STACK_SIZE
	.align		4
.L_4243:
        /*0084*/ 	.byte	0x04, 0x1e
        /*0086*/ 	.short	(.L_4245 - .L_4244)
.L_4244:
        /*0088*/ 	.word	0x00000000


	//----- nvinfo : EIATTR_CBANK_PARAM_SIZE
	.align		4
.L_4245:
        /*008c*/ 	.byte	0x03, 0x19
        /*008e*/ 	.short	0x0020


	//----- nvinfo : EIATTR_PARAM_CBANK
	.align		4
        /*0090*/ 	.byte	0x04, 0x0a
        /*0092*/ 	.short	(.L_4247 - .L_4246)
	.align		4
.L_4246:
        /*0094*/ 	.word	index@(.nv.constant0._ZN2at6native55_GLOBAL__N__0955718d_22_SparseCsrTensorMath_cu_868dd54543convert_indices_from_coo_to_csr_cuda_kernelIaiEEvPT0_PKT_ll)
        /*0098*/ 	.short	0x0380
        /*009a*/ 	.short	0x0020


	//----- nvinfo : EIATTR_SW_WAR
	.align		4
.L_4247:
        /*009c*/ 	.byte	0x04, 0x36
        /*009e*/ 	.short	(.L_4249 - .L_4248)
.L_4248:
        /*00a0*/ 	.word	0x00000008
.L_4249:


//--------------------- .nv.info._ZN2at6native55_GLOBAL__N__0955718d_22_SparseCsrTensorMath_cu_868dd54543convert_indices_from_coo_to_csr_cuda_kernelIhiEEvPT0_PKT_ll --------------------------
	.section	.nv.info._ZN2at6native55_GLOBAL__N__0955718d_22_SparseCsrTensorMath_cu_868dd54543convert_indices_from_coo_to_csr_cuda_kernelIhiEEvPT0_PKT_ll,"",@"SHT_CUDA_INFO"
	.sectionflags	@""
	.align	4


	//----- nvinfo : EIATTR_CUDA_API_VERSION
	.align		4
        /*0000*/ 	.byte	0x04, 0x37
        /*0002*/ 	.short	(.L_4251 - .L_4250)
.L_4250:
        /*0004*/ 	.word	0x00000082


	//----- nvinfo : EIATTR_KPARAM_INFO
	.align		4
.L_4251:
        /*0008*/ 	.byte	0x04, 0x17
        /*000a*/ 	.short	(.L_4253 - .L_4252)
.L_4252:
        /*000c*/ 	.word	0x00000000
        /*0010*/ 	.short	0x0003
        /*0012*/ 	.short	0x0018
        /*0014*/ 	.byte	0x00, 0xf0, 0x21, 0x00


	//----- nvinfo : EIATTR_KPARAM_INFO
	.align		4
.L_4253:
        /*0018*/ 	.byte	0x04, 0x17
        /*001a*/ 	.short	(.L_4255 - .L_4254)
.L_4254:
        /*001c*/ 	.word	0x00000000
        /*0020*/ 	.short	0x0002
        /*0022*/ 	.short	0x0010
        /*0024*/ 	.byte	0x00, 0xf0, 0x21, 0x00


	//----- nvinfo : EIATTR_KPARAM_INFO
	.align		4
.L_4255:
        /*0028*/ 	.byte	0x04, 0x17
        /*002a*/ 	.short	(.L_4257 - .L_4256)
.L_4256:
        /*002c*/ 	.word	0x00000000
        /*0030*/ 	.short	0x0001
        /*0032*/ 	.short	0x0008
        /*0034*/ 	.byte	0x00, 0xf5, 0x21, 0x00


	//----- nvinfo : EIATTR_KPARAM_INFO
	.align		4
.L_4257:
        /*0038*/ 	.byte	0x04, 0x17
        /*003a*/ 	.short	(.L_4259 - .L_4258)
.L_4258:
        /*003c*/ 	.word	0x00000000
        /*0040*/ 	.short	0x0000
        /*0042*/ 	.short	0x0000
        /*0044*/ 	.byte	0x00, 0xf5, 0x21, 0x00


	//----- nvinfo : EIATTR_SPARSE_MMA_MASK
	.align		4
.L_4259:
        /*0048*/ 	.byte	0x03, 0x50
        /*004a*/ 	.short	0x0000


	//----- nvinfo : EIATTR_MAXREG_COUNT
	.align		4
        /*004c*/ 	.byte	0x03, 0x1b
        /*004e*/ 	.short	0x00ff


	//----- nvinfo : EIATTR_MERCURY_ISA_VERSION
	.align		4
        /*0050*/ 	.byte	0x03, 0x5f
        /*0052*/ 	.short	0x0101


	//----- nvinfo : EIATTR_VRC_CTA_INIT_COUNT
	.align		4
        /*0054*/ 	.byte	0x02, 0x4a
	.zero		1
	.zero		1


	//----- nvinfo : EIATTR_EXIT_INSTR_OFFSETS
	.align		4
        /*0058*/ 	.byte	0x04, 0x1c
        /*005a*/ 	.short	(.L_4261 - .L_4260)


	//   ....[0]....
.L_4260:
        /*005c*/ 	.word	0x000001a0


	//   ....[1]....
        /*0060*/ 	.word	0x00000250


	//   ....[2]....
        /*0064*/ 	.word	0x00000310


	//   ....[3]....
        /*0068*/ 	.word	0x00000340


	//   ....[4]....
        /*006c*/ 	.word	0x000003c0


	//   ....[5]....
        /*0070*/ 	.word	0x00000690


	//   ....[6]....
        /*0074*/ 	.word	0x000007d0


	//   ....[7]....
        /*0078*/ 	.word	0x000008e0


	//   ....[8]....
        /*007c*/ 	.word	0x000009e0


	//----- nvinfo : EIATTR_CRS_STACK_SIZE
	.align		4
.L_4261:
        /*0080*/ 	.byte	0x04, 0x1e
        /*0082*/ 	.short	(.L_4263 - .L_4262)
.L_4262:
        /*0084*/ 	.word	0x00000000


	//----- nvinfo : EIATTR_CBANK_PARAM_SIZE
	.align		4
.L_4263:
        /*0088*/ 	.byte	0x03, 0x19
        /*008a*/ 	.short	0x0020


	//----- nvinfo : EIATTR_PARAM_CBANK
	.align		4
        /*008c*/ 	.byte	0x04, 0x0a
        /*008e*/ 	.short	(.L_4265 - .L_4264)
	.align		4
.L_4264:
        /*0090*/ 	.word	index@(.nv.constant0._ZN2at6native55_GLOBAL__N__0955718d_22_SparseCsrTensorMath_cu_868dd54543convert_indices_from_coo_to_csr_cuda_kernelIhiEEvPT0_PKT_ll)
        /*0094*/ 	.short	0x0380
        /*0096*/ 	.short	0x0020


	//----- nvinfo : EIATTR_SW_WAR
	.align		4
.L_4265:
        /*0098*/ 	.byte	0x04, 0x36
        /*009a*/ 	.short	(.L_4267 - .L_4266)
.L_4266:
        /*009c*/ 	.word	0x00000008
.L_4267:


//--------------------- .nv.info._ZN2at6native13reduce_kernelILi512ELi1ENS0_8ReduceOpIN3c108BFloat16ENS0_14func_wrapper_tIS4_NS0_55_GLOBAL__N__0955718d_22_SparseCsrTensorMath_cu_868dd54514ReductionMulOpIS4_EEEEjS4_Li4ELi4EEEEEvT1_ --------------------------
	.section	.nv.info._ZN2at6native13reduce_kernelILi512ELi1ENS0_8ReduceOpIN3c108BFloat16ENS0_14func_wrapper_tIS4_NS0_55_GLOBAL__N__0955718d_22_SparseCsrTensorMath_cu_868dd54514ReductionMulOpIS4_EEEEjS4_Li4ELi4EEEEEvT1_,"",@"SHT_CUDA_INFO"
	.sectionflags	@""
	.align	4


	//----- nvinfo : EIATTR_CUDA_API_VERSION
	.align		4
        /*0000*/ 	.byte	0x04, 0x37
        /*0002*/ 	.short	(.L_4269 - .L_4268)
.L_4268:
        /*0004*/ 	.word	0x00000082


	//----- nvinfo : EIATTR_KPARAM_INFO
	.align		4
.L_4269:
        /*0008*/ 	.byte	0x04, 0x17
        /*000a*/ 	.short	(.L_4271 - .L_4270)
.L_4270:
        /*000c*/ 	.word	0x00000000
        /*0010*/ 	.short	0x0000
        /*0012*/ 	.short	0x0000
        /*0014*/ 	.byte	0x00, 0xf0, 0x41, 0x10


	//----- nvinfo : EIATTR_SPARSE_MMA_MASK
	.align		4
.L_4271:
        /*0018*/ 	.byte	0x03, 0x50
        /*001a*/ 	.short	0x0000


	//----- nvinfo : EIATTR_MAXREG_COUNT
	.align		4
        /*001c*/ 	.byte	0x03, 0x1b
        /*001e*/ 	.short	0x0020


	//----- nvinfo : EIATTR_NUM_BARRIERS
	.align		4
        /*0020*/ 	.byte	0x02, 0x4c
        /*0022*/ 	.byte	0x01
	.zero		1


	//----- nvinfo : EIATTR_EXTERNS
	.align		4
        /*0024*/ 	.byte	0x04, 0x0f
        /*0026*/ 	.short	(.L_4273 - .L_4272)


	//   ....[0]....
	.align		4
.L_4272:
        /*0028*/ 	.word	index@(__assertfail)


	//----- nvinfo : EIATTR_MERCURY_ISA_VERSION
	.align		4
.L_4273:
        /*002c*/ 	.byte	0x03, 0x5f
        /*002e*/ 	.short	0x0101


	//----- nvinfo : EIATTR_INT_WARP_WIDE_INSTR_OFFSETS
	.align		4
        /*0030*/ 	.byte	0x04, 0x31
        /*0032*/ 	.short	(.L_4275 - .L_4274)


	//   ....[0]....
.L_4274:
        /*0034*/ 	.word	0x0000b9a0


	//   ....[1]....
        /*0038*/ 	.word	0x0000e1e0


	//   ....[2]....
        /*003c*/ 	.word	0x0000e2d0


	//   ....[3]....
        /*0040*/ 	.word	0x0000ea10


	//----- nvinfo : EIATTR_COOP_GROUP_MASK_REGIDS
	.align		4
.L_4275:
        /*0044*/ 	.byte	0x04, 0x29
        /*0046*/ 	.short	(.L_4277 - .L_4276)


	//   ....[0]....
.L_4276:
        /*0048*/ 	.word	0xffffffff


	//   ....[1]....
        /*004c*/ 	.word	0xffffffff


	//----- nvinfo : EIATTR_COOP_GROUP_INSTR_OFFSETS
	.align		4
.L_4277:
        /*0050*/ 	.byte	0x04, 0x28
        /*0052*/ 	.short	(.L_4279 - .L_4278)


	//   ....[0]....
.L_4278:
        /*0054*/ 	.word	0x0000bab0


	//   ....[1]....
        /*0058*/ 	.word	0x0000eb20


	//----- nvinfo : EIATTR_VRC_CTA_INIT_COUNT
	.align		4
.L_4279:
        /*005c*/ 	.byte	0x02, 0x4a
	.zero		1
	.zero		1


	//----- nvinfo : EIATTR_SYSCALL_OFFSETS
	.align		4
        /*0060*/ 	.byte	0x04, 0x46
        /*0062*/ 	.short	(.L_4281 - .L_4280)


	//   ....[0]....
.L_4280:
        /*0064*/ 	.word	0x0000ee10


	//   ....[1]....
        /*0068*/ 	.word	0x0000f070


	//   ....[2]....
        /*006c*/ 	.word	0x0000f3e0


	//   ....[3]....
        /*0070*/ 	.word	0x0000f640


	//----- nvinfo : EIATTR_EXIT_INSTR_OFFSETS
	.align		4
.L_4281:
        /*0074*/ 	.byte	0x04, 0x1c
        /*0076*/ 	.short	(.L_4283 - .L_4282)


	//   ....[0]....
.L_4282:
        /*0078*/ 	.word	0x0000e370


	//   ....[1]....
        /*007c*/ 	.word	0x0000ebb0


	//   ....[2]....
        /*0080*/ 	.word	0x0000ee60


	//   ....[3]....
        /*0084*/ 	.word	0x0000ee80


	//   ....[4]....
        /*0088*/ 	.word	0x0000f0c0


	//   ....[5]....
        /*008c*/ 	.word	0x0000f0e0


	//   ....[6]....
        /*0090*/ 	.word	0x0000f110


	//   ....[7]....
        /*0094*/ 	.word	0x0000f150


	//   ....[8]....
        /*0098*/ 	.word	0x0000f190


	//   ....[9]....
        /*009c*/ 	.word	0x0000f430


	//   ....[10]....
        /*00a0*/ 	.word	0x0000f450


	//   ....[11]....
        /*00a4*/ 	.word	0x0000f690


	//   ....[12]....
        /*00a8*/ 	.word	0x0000f6b0


	//----- nvinfo : EIATTR_MAX_THREADS
	.align		4
.L_4283:
        /*00ac*/ 	.byte	0x04, 0x05
        /*00ae*/ 	.short	(.L_4285 - .L_4284)
.L_4284:
        /*00b0*/ 	.word	0x00000200
        /*00b4*/ 	.word	0x00000001
        /*00b8*/ 	.word	0x00000001


	//----- nvinfo : EIATTR_CRS_STACK_SIZE
	.align		4
.L_4285:
        /*00bc*/ 	.byte	0x04, 0x1e
        /*00be*/ 	.short	(.L_4287 - .L_4286)
.L_4286:
        /*00c0*/ 	.word	0x00000000


	//----- nvinfo : EIATTR_CBANK_PARAM_SIZE
	.align		4
.L_4287:
        /*00c4*/ 	.byte	0x03, 0x19
        /*00c6*/ 	.short	0x0410


	//----- nvinfo : EIATTR_PARAM_CBANK
	.align		4
        /*00c8*/ 	.byte	0x04, 0x0a
        /*00ca*/ 	.short	(.L_4289 - .L_4288)
	.align		4
.L_4288:
        /*00cc*/ 	.word	index@(.nv.constant0._ZN2at6native13reduce_kernelILi512ELi1ENS0_8ReduceOpIN3c108BFloat16ENS0_14func_wrapper_tIS4_NS0_55_GLOBAL__N__0955718d_22_SparseCsrTensorMath_cu_868dd54514ReductionMulOpIS4_EEEEjS4_Li4ELi4EEEEEvT1_)
        /*00d0*/ 	.short	0x0380
        /*00d2*/ 	.short	0x0410


	//----- nvinfo : EIATTR_SW_WAR
	.align		4
.L_4289:
        /*00d4*/ 	.byte	0x04, 0x36
        /*00d6*/ 	.short	(.L_4291 - .L_4290)
.L_4290:
        /*00d8*/ 	.word	0x00000008
.L_4291:


//--------------------- .nv.info._ZN2at6native13reduce_kernelILi256ELi2ENS0_8ReduceOpIN3c108BFloat16ENS0_14func_wrapper_tIS4_NS0_55_GLOBAL__N__0955718d_22_SparseCsrTensorMath_cu_868dd54514ReductionMulOpIS4_EEEEjS4_Li4ELi4EEEEEvT1_ --------------------------
	.section	.nv.info._ZN2at6native13reduce_kernelILi256ELi2ENS0_8ReduceOpIN3c108BFloat16ENS0_14func_wrapper_tIS4_NS0_55_GLOBAL__N__0955718d_22_SparseCsrTensorMath_cu_868dd54514ReductionMulOpIS4_EEEEjS4_Li4ELi4EEEEEvT1_,"",@"SHT_CUDA_INFO"
	.sectionflags	@""
	.align	4


	//----- nvinfo : EIATTR_CUDA_API_VERSION
	.align		4
        /*0000*/ 	.byte	0x04, 0x37
        /*0002*/ 	.short	(.L_4293 - .L_4292)
.L_4292:
        /*0004*/ 	.word	0x00000082


	//----- nvinfo : EIATTR_KPARAM_INFO
	.align		4
.L_4293:
        /*0008*/ 	.byte	0x04, 0x17
        /*000a*/ 	.short	(.L_4295 - .L_4294)
.L_4294:
        /*000c*/ 	.word	0x00000000
        /*0010*/ 	.short	0x0000
        /*0012*/ 	.short	0x0000
        /*0014*/ 	.byte	0x00, 0xf0, 0x41, 0x10


	//----- nvinfo : EIATTR_SPARSE_MMA_MASK
	.align		4
.L_4295:
        /*0018*/ 	.byte	0x03, 0x50
        /*001a*/ 	.short	0x0000


	//----- nvinfo : EIATTR_MAXREG_COUNT
	.align		4
        /*001c*/ 	.byte	0x03, 0x1b
        /*001e*/ 	.short	0x0040


	//----- nvinfo : EIATTR_NUM_BARRIERS
	.align		4
        /*0020*/ 	.byte	0x02, 0x4c
        /*0022*/ 	.byte	0x01
	.zero		1


	//----- nvinfo : EIATTR_EXTERNS
	.align		4
        /*0024*/ 	.byte	0x04, 0x0f
        /*0026*/ 	.short	(.L_4297 - .L_4296)


	//   ....[0]....
	.align		4
.L_4296:
        /*0028*/ 	.word	index@(__assertfail)


	//----- nvinfo : EIATTR_MERCURY_ISA_VERSION
	.align		4
.L_4297:
        /*002c*/ 	.byte	0x03, 0x5f
        /*002e*/ 	.short	0x0101


	//----- nvinfo : EIATTR_INT_WARP_WIDE_INSTR_OFFSETS
	.align		4
        /*0030*/ 	.byte	0x04, 0x31
        /*0032*/ 	.short	(.L_4299 - .L_4298)


	//   ....[0]....
.L_4298:
        /*0034*/ 	.word	0x000113d0


	//   ....[1]....
        /*0038*/ 	.word	0x000114c0


	//----- nvinfo : EIATTR_COOP_GROUP_MASK_REGIDS
	.align		4
.L_4299:
        /*003c*/ 	.byte	0x04, 0x29
        /*003e*/ 	.short	(.L_4301 - .L_4300)


	//   ....[0]....
.L_4300:
        /*0040*/ 	.word	0xffffffff


	//   ....[1]....
        /*0044*/ 	.word	0xffffffff


	//   ....[2]....
        /*0048*/ 	.word	0xffffffff


	//   ....[3]....
        /*004c*/ 	.word	0xffffffff


	//----- nvinfo : EIATTR_COOP_GROUP_INSTR_OFFSETS
	.align		4
.L_4301:
        /*0050*/ 	.byte	0x04, 0x28
        /*0052*/ 	.short	(.L_4303 - .L_4302)


	//   ....[0]....
.L_4302:
        /*0054*/ 	.word	0x0000ca10


	//   ....[1]....
        /*0058*/ 	.word	0x0000ca20


	//   ....[2]....
        /*005c*/ 	.word	0x00011f10


	//   ....[3]....
        /*0060*/ 	.word	0x00011f20


	//----- nvinfo : EIATTR_VRC_CTA_INIT_COUNT
	.align		4
.L_4303:
        /*0064*/ 	.byte	0x02, 0x4a
	.zero		1
	.zero		1


	//----- nvinfo : EIATTR_SYSCALL_OFFSETS
	.align		4
        /*0068*/ 	.byte	0x04, 0x46
        /*006a*/ 	.short	(.L_4305 - .L_4304)


	//   ....[0]....
.L_4304:
        /*006c*/ 	.word	0x00001440


	//   ....[1]....
        /*0070*/ 	.word	0x000122e0


	//   ....[2]....
        /*0074*/ 	.word	0x00012410


	//   ....[3]....
        /*0078*/ 	.word	0x000126c0


	//   ....[4]....
        /*007c*/ 	.word	0x000127f0


	//   ....[5]....
        /*0080*/ 	.word	0x00012c50


	//   ....[6]....
        /*0084*/ 	.word	0x00012d80


	//   ....[7]....
        /*0088*/ 	.word	0x00013030


	//   ....[8]....
        /*008c*/ 	.word	0x00013160


	//----- nvinfo : EIATTR_EXIT_INSTR_OFFSETS
	.align		4
.L_4305:
        /*0090*/ 	.byte	0x04, 0x1c
        /*0092*/ 	.short	(.L_4307 - .L_4306)


	//   ....[0]....
.L_4306:
        /*0094*/ 	.word	0x00011580


	//   ....[1]....
        /*0098*/ 	.word	0x00011ff0


	//   ....[2]....
        /*009c*/ 	.word	0x000121b0


	//   ....[3]....
        /*00a0*/ 	.word	0x00012480


	//   ....[4]....
        /*00a4*/ 	.word	0x00012890


	//   ....[5]....
        /*00a8*/ 	.word	0x000128c0


	//   ....[6]....
        /*00ac*/ 	.word	0x000128f0


	//   ....[7]....
        /*00b0*/ 	.word	0x00012930


	//   ....[8]....
        /*00b4*/ 	.word	0x00012970


	//   ....[9]....
        /*00b8*/ 	.word	0x00012b20


	//   ....[10]....
        /*00bc*/ 	.word	0x00012df0


	//   ....[11]....
        /*00c0*/ 	.word	0x00013200


	//   ....[12]....
        /*00c4*/ 	.word	0x00013230


	//----- nvinfo : EIATTR_MAX_THREADS
	.align		4
.L_4307:
        /*00c8*/ 	.byte	0x04, 0x05
        /*00ca*/ 	.short	(.L_4309 - .L_4308)
.L_4308:
        /*00cc*/ 	.word	0x00000100
        /*00d0*/ 	.word	0x00000001
        /*00d4*/ 	.word	0x00000001


	//----- nvinfo : EIATTR_CRS_STACK_SIZE
	.align		4
.L_4309:
        /*00d8*/ 	.byte	0x04, 0x1e
        /*00da*/ 	.short	(.L_4311 - .L_4310)
.L_4310:
        /*00dc*/ 	.word	0x00000000


	//----- nvinfo : EIATTR_CBANK_PARAM_SIZE
	.align		4
.L_4311:
        /*00e0*/ 	.byte	0x03, 0x19
        /*00e2*/ 	.short	0x0410


	//----- nvinfo : EIATTR_PARAM_CBANK
	.align		4
        /*00e4*/ 	.byte	0x04, 0x0a
        /*00e6*/ 	.short	(.L_4313 - .L_4312)
	.align		4
.L_4312:
        /*00e8*/ 	.word	index@(.nv.constant0._ZN2at6native13reduce_kernelILi256ELi2ENS0_8ReduceOpIN3c108BFloat16ENS0_14func_wrapper_tIS4_NS0_55_GLOBAL__N__0955718d_22_SparseCsrTensorMath_cu_868dd54514ReductionMulOpIS4_EEEEjS4_Li4ELi4EEEEEvT1_)
        /*00ec*/ 	.short	0x0380
        /*00ee*/ 	.short	0x0410


	//----- nvinfo : EIATTR_SW_WAR
	.align		4
.L_4313:
        /*00f0*/ 	.byte	0x04, 0x36
        /*00f2*/ 	.short	(.L_4315 - .L_4314)
.L_4314:
        /*00f4*/ 	.word	0x00000008
.L_4315:


//--------------------- .nv.info._ZN2at6native13reduce_kernelILi128ELi4ENS0_8ReduceOpIN3c108BFloat16ENS0_14func_wrapper_tIS4_NS0_55_GLOBAL__N__0955718d_22_SparseCsrTensorMath_cu_868dd54514ReductionMulOpIS4_EEEEjS4_Li4ELi4EEEEEvT1_ --------------------------
	.section	.nv.info._ZN2at6native13reduce_kernelILi128ELi4ENS0_8ReduceOpIN3c108BFloat16ENS0_14func_wrapper_tIS4_NS0_55_GLOBAL__N__0955718d_22_SparseCsrTensorMath_cu_868dd54514ReductionMulOpIS4_EEEEjS4_Li4ELi4EEEEEvT1_,"",@"SHT_CUDA_INFO"
	.sectionflags	@""
	.align	4


	//----- nvinfo : EIATTR_CUDA_API_VERSION
	.align		4
        /*0000*/ 	.byte	0x04, 0x37
        /*0002*/ 	.short	(.L_4317 - .L_4316)
.L_4316:
        /*0004*/ 	.word	0x00000082


	//----- nvinfo : EIATTR_KPARAM_INFO
	.align		4
.L_4317:
        /*0008*/ 	.byte	0x04, 0x17
        /*000a*/ 	.short	(.L_4319 - .L_4318)
.L_4318:
        /*000c*/ 	.word	0x00000000
        /*0010*/ 	.short	0x0000
        /*0012*/ 	.short	0x0000
        /*0014*/ 	.byte	0x00, 0xf0, 0x41, 0x10


	//----- nvinfo : EIATTR_SPARSE_MMA_MASK
	.align		4
.L_4319:
        /*0018*/ 	.byte	0x03, 0x50
        /*001a*/ 	.short	0x0000


	//----- nvinfo : EIATTR_MAXREG_COUNT
	.align		4
        /*001c*/ 	.byte	0x03, 0x1b
        /*001e*/ 	.short	0x0080


	//----- nvinfo : EIATTR_NUM_BARRIERS
	.align		4
        /*0020*/ 	.byte	0x02, 0x4c
        /*0022*/ 	.byte	0x01
	.zero		1


	//----- nvinfo : EIATTR_EXTERNS
	.align		4
        /*0024*/ 	.byte	0x04, 0x0f
        /*0026*/ 	.short	(.L_4321 - .L_4320)


	//   ....[0]....
	.align		4
.L_4320:
        /*0028*/ 	.word	index@(__assertfail)


	//----- nvinfo : EIATTR_MERCURY_ISA_VERSION
	.align		4
.L_4321:
        /*002c*/ 	.byte	0x03, 0x5f
        /*002e*/ 	.short	0x0101


	//----- nvinfo : EIATTR_INT_WARP_WIDE_INSTR_OFFSETS
	.align		4
        /*0030*/ 	.byte	0x04, 0x31
        /*0032*/ 	.short	(.L_4323 - .L_4322)


	//   ....[0]....
.L_4322:
        /*0034*/ 	.word	0x00017240


	//   ....[1]....
        /*0038*/ 	.word	0x00017330


	//----- nvinfo : EIATTR_COOP_GROUP_MASK_REGIDS
	.align		4
.L_4323:
        /*003c*/ 	.byte	0x04, 0x29
        /*003e*/ 	.short	(.L_4325 - .L_4324)


	//   ....[0]....
.L_4324:
        /*0040*/ 	.word	0xffffffff


	//   ....[1]....
        /*0044*/ 	.word	0xffffffff


	//   ....[2]....
        /*0048*/ 	.word	0xffffffff


	//   ....[3]....
        /*004c*/ 	.word	0xffffffff


	//   ....[4]....
        /*0050*/ 	.word	0xffffffff


	//   ....[5]....
        /*0054*/ 	.word	0xffffffff


	//   ....[6]....
        /*0058*/ 	.word	0xffffffff


	//   ....[7]....
        /*005c*/ 	.word	0xffffffff


	//----- nvinfo : EIATTR_COOP_GROUP_INSTR_OFFSETS
	.align		4
.L_4325:
        /*0060*/ 	.byte	0x04, 0x28
        /*0062*/ 	.short	(.L_4327 - .L_4326)


	//   ....[0]....
.L_4326:
        /*0064*/ 	.word	0x0000e2a0


	//   ....[1]....
        /*0068*/ 	.word	0x0000e2b0


	//   ....[2]....
        /*006c*/ 	.word	0x0000e2c0


	//   ....[3]....
        /*0070*/ 	.word	0x0000e2d0


	//   ....[4]....
        /*0074*/ 	.word	0x00018130


	//   ....[5]....
        /*0078*/ 	.word	0x00018140


	//   ....[6]....
        /*007c*/ 	.word	0x00018150


	//   ....[7]....
        /*0080*/ 	.word	0x00018160


	//----- nvinfo : EIATTR_VRC_CTA_INIT_COUNT
	.align		4
.L_4327:
        /*0084*/ 	.byte	0x02, 0x4a
	.zero		1
	.zero		1


	//----- nvinfo : EIATTR_SYSCALL_OFFSETS
	.align		4
        /*0088*/ 	.byte	0x04, 0x46
        /*008a*/ 	.short	(.L_4329 - .L_4328)


	//   ....[0]....
.L_4328:
        /*008c*/ 	.word	0x00001440


	//   ....[1]....
        /*0090*/ 	.word	0x000186f0


	//   ....[2]....
        /*0094*/ 	.word	0x00018820


	//   ....[3]....
        /*0098*/ 	.word	0x000189b0


	//   ....[4]....
        /*009c*/ 	.word	0x00018ae0


	//   ....[5]....
        /*00a0*/ 	.word	0x00018e60


	//   ....[6]....
        /*00a4*/ 	.word	0x00018f90


	//   ....[7]....
        /*00a8*/ 	.word	0x00019150


	//   ....[8]....
        /*00ac*/ 	.word	0x00019280


	//   ....[9]....
        /*00b0*/ 	.word	0x00019810


	//   ....[10]....
        /*00b4*/ 	.word	0x00019940


	//   ....[11]....
        /*00b8*/ 	.word	0x00019ad0


	//   ....[12]....
        /*00bc*/ 	.word	0x00019c00


	//   ....[13]....
        /*00c0*/ 	.word	0x00019f80


	//   ....[14]....
        /*00c4*/ 	.word	0x0001a0b0


	//   ....[15]....
        /*00c8*/ 	.word	0x0001a270


	//   ....[16]....
        /*00cc*/ 	.word	0x0001a3a0


	//----- nvinfo : EIATTR_EXIT_INSTR_OFFSETS
	.align		4
.L_4329:
        /*00d0*/ 	.byte	0x04, 0x1c
        /*00d2*/ 	.short	(.L_4331 - .L_4330)


	//   ....[0]....
.L_4330:
        /*00d4*/ 	.word	0x000173f0


	//   ....[1]....
        /*00d8*/ 	.word	0x000182e0


	//   ....[2]....
        /*00dc*/ 	.word	0x000185c0


	//   ....[3]....
        /*00e0*/ 	.word	0x00018b70


	//   ....[4]....
        /*00e4*/ 	.word	0x00019310


	//   ....[5]....
        /*00e8*/ 	.word	0x00019360


	//   ....[6]....
        /*00ec*/ 	.word	0x00019390


	//   ....[7]....
        /*00f0*/ 	.word	0x000193d0


	//   ....[8]....
        /*00f4*/ 	.word	0x00019410


	//   ....[9]....
        /*00f8*/ 	.word	0x000196e0


	//   ....[10]....
        /*00fc*/ 	.word	0x00019c90


	//   ....[11]....
        /*0100*/ 	.word	0x0001a430


	//   ....[12]....
        /*0104*/ 	.word	0x0001a480


	//----- nvinfo : EIATTR_MAX_THREADS
	.align		4
.L_4331:
        /*0108*/ 	.byte	0x04, 0x05
        /*010a*/ 	.short	(.L_4333 - .L_4332)
.L_4332:
        /*010c*/ 	.word	0x00000080
        /*0110*/ 	.word	0x00000001
        /*0114*/ 	.word	0x00000001


	//----- nvinfo : EIATTR_CRS_STACK_SIZE
	.align		4
.L_4333:
        /*0118*/ 	.byte	0x04, 0x1e
        /*011a*/ 	.short	(.L_4335 - .L_4334)
.L_4334:
        /*011c*/ 	.word	0x00000000


	//----- nvinfo : EIATTR_CBANK_PARAM_SIZE
	.align		4
.L_4335:
        /*0120*/ 	.byte	0x03, 0x19
        /*0122*/ 	.short	0x0410


	//----- nvinfo : EIATTR_PARAM_CBANK
	.align		4
        /*0124*/ 	.byte	0x04, 0x0a
        /*0126*/ 	.short	(.L_4337 - .L_4336)
	.align		4
.L_4336:
        /*0128*/ 	.word	index@(.nv.constant0._ZN2at6native13reduce_kernelILi128ELi4ENS0_8ReduceOpIN3c108BFloat16ENS0_14func_wrapper_tIS4_NS0_55_GLOBAL__N__0955718d_22_SparseCsrTensorMath_cu_868dd54514ReductionMulOpIS4_EEEEjS4_Li4ELi4EEEEEvT1_)
        /*012c*/ 	.short	0x0380
        /*012e*/ 	.short	0x0410


	//----- nvinfo : EIATTR_SW_WAR
	.align		4
.L_4337:
        /*0130*/ 	.byte	0x04, 0x36
        /*0132*/ 	.short	(.L_4339 - .L_4338)
.L_4338:
        /*0134*/ 	.word	0x00000008
.L_4339:


//--------------------- .nv.info._ZN2at6native13reduce_kernelILi512ELi1ENS0_8ReduceOpIN3c104HalfENS0_14func_wrapper_tIS4_NS0_55_GLOBAL__N__0955718d_22_SparseCsrTensorMath_cu_868dd54514ReductionMulOpIS4_EEEEjS4_Li4ELi4EEEEEvT1_ --------------------------
	.section	.nv.info._ZN2at6native13reduce_kernelILi512ELi1ENS0_8ReduceOpIN3c104HalfENS0_14func_wrapper_tIS4_NS0_55_GLOBAL__N__0955718d_22_SparseCsrTensorMath_cu_868dd54514ReductionMulOpIS4_EEEEjS4_Li4ELi4EEEEEvT1_,"",@"SHT_CUDA_INFO"
	.sectionflags	@""
	.align	4


	//----- nvinfo : EIATTR_CUDA_API_VERSION
	.align		4
        /*0000*/ 	.byte	0x04, 0x37
        /*0002*/ 	.short	(.L_4341 - .L_4340)
.L_4340:
        /*0004*/ 	.word	0x00000082


	//----- nvinfo : EIATTR_KPARAM_INFO
	.align		4
.L_4341:
        /*0008*/ 	.byte	0x04, 0x17
        /*000a*/ 	.short	(.L_4343 - .L_4342)
.L_4342:
        /*000c*/ 	.word	0x00000000
        /*0010*/ 	.short	0x0000
        /*0012*/ 	.short	0x0000
        /*0014*/ 	.byte	0x00, 0xf0, 0x41, 0x10


	//----- nvinfo : EIATTR_SPARSE_MMA_MASK
	.align		4
.L_4343:
        /*0018*/ 	.byte	0x03, 0x50
        /*001a*/ 	.short	0x0000


	//----- nvinfo : EIATTR_MAXREG_COUNT
	.align		4
        /*001c*/ 	.byte	0x03, 0x1b
        /*001e*/ 	.short	0x0020


	//----- nvinfo : EIATTR_NUM_BARRIERS
	.align		4
        /*0020*/ 	.byte	0x02, 0x4c
        /*0022*/ 	.byte	0x01
	.zero		1


	//----- nvinfo : EIATTR_EXTERNS
	.align		4
        /*0024*/ 	.byte	0x04, 0x0f
        /*0026*/ 	.short	(.L_4345 - .L_4344)


	//   ....[0]....
	.align		4
.L_4344:
        /*0028*/ 	.word	index@(__assertfail)


	//----- nvinfo : EIATTR_MERCURY_ISA_VERSION
	.align		4
.L_4345:
        /*002c*/ 	.byte	0x03, 0x5f
        /*002e*/ 	.short	0x0101


	//----- nvinfo : EIATTR_INT_WARP_WIDE_INSTR_OFFSETS
	.align		4
        /*0030*/ 	.byte	0x04, 0x31
        /*0032*/ 	.short	(.L_4347 - .L_4346)


	//   ....[0]....
.L_4346:
        /*0034*/ 	.word	0x0000b9a0


	//   ....[1]....
        /*0038*/ 	.word	0x0000e1e0


	//   ....[2]....
        /*003c*/ 	.word	0x0000e2d0


	//   ....[3]....
        /*0040*/ 	.word	0x0000ea10


	//----- nvinfo : EIATTR_COOP_GROUP_MASK_REGIDS
	.align		4
.L_4347:
        /*0044*/ 	.byte	0x04, 0x29
        /*0046*/ 	.short	(.L_4349 - .L_4348)


	//   ....[0]....
.L_4348:
        /*0048*/ 	.word	0xffffffff


	//   ....[1]....
        /*004c*/ 	.word	0xffffffff


	//----- nvinfo : EIATTR_COOP_GROUP_INSTR_OFFSETS
	.align		4
.L_4349:
        /*0050*/ 	.byte	0x04, 0x28
        /*0052*/ 	.short	(.L_4351 - .L_4350)


	//   ....[0]....
.L_4350:
        /*0054*/ 	.word	0x0000bac0


	//   ....[1]....
        /*0058*/ 	.word	0x0000eb30


	//----- nvinfo : EIATTR_VRC_CTA_INIT_COUNT
	.align		4
.L_4351:
        /*005c*/ 	.byte	0x02, 0x4a
	.zero		1
	.zero		1


	//----- nvinfo : EIATTR_SYSCALL_OFFSETS
	.align		4
        /*0060*/ 	.byte	0x04, 0x46
        /*0062*/ 	.short	(.L_4353 - .L_4352)


	//   ....[0]....
.L_4352:
        /*0064*/ 	.word	0x0000ee10


	//   ....[1]....
        /*0068*/ 	.word	0x0000f070


	//   ....[2]....
        /*006c*/ 	.word	0x0000f3e0


	//   ....[3]....
        /*0070*/ 	.word	0x0000f640


	//----- nvinfo : EIATTR_EXIT_INSTR_OFFSETS
	.align		4
.L_4353:
        /*0074*/ 	.byte	0x04, 0x1c
        /*0076*/ 	.short	(.L_4355 - .L_4354)


	//   ....[0]....
.L_4354:
        /*0078*/ 	.word	0x0000e370


	//   ....[1]....
        /*007c*/ 	.word	0x0000ebb0


	//   ....[2]....
        /*0080*/ 	.word	0x0000ee60


	//   ....[3]....
        /*0084*/ 	.word	0x0000ee80


	//   ....[4]....
        /*0088*/ 	.word	0x0000f0c0


	//   ....[5]....
        /*008c*/ 	.word	0x0000f0e0


	//   ....[6]....
        /*0090*/ 	.word	0x0000f110


	//   ....[7]....
        /*0094*/ 	.word	0x0000f150


	//   ....[8]....
        /*0098*/ 	.word	0x0000f190


	//   ....[9]....
        /*009c*/ 	.word	0x0000f430


	//   ....[10]....
        /*00a0*/ 	.word	0x0000f450


	//   ....[11]....
        /*00a4*/ 	.word	0x0000f690


	//   ....[12]....
        /*00a8*/ 	.word	0x0000f6b0


	//----- nvinfo : EIATTR_MAX_THREADS
	.align		4
.L_4355:
        /*00ac*/ 	.byte	0x04, 0x05
        /*00ae*/ 	.short	(.L_4357 - .L_4356)
.L_4356:
        /*00b0*/ 	.word	0x00000200
        /*00b4*/ 	.word	0x00000001
        /*00b8*/ 	.word	0x00000001


	//----- nvinfo : EIATTR_CRS_STACK_SIZE
	.align		4
.L_4357:
        /*00bc*/ 	.byte	0x04, 0x1e
        /*00be*/ 	.short	(.L_4359 - .L_4358)
.L_4358:
        /*00c0*/ 	.word	0x00000000


	//----- nvinfo : EIATTR_CBANK_PARAM_SIZE
	.align		4
.L_4359:
        /*00c4*/ 	.byte	0x03, 0x19
        /*00c6*/ 	.short	0x0410


	//----- nvinfo : EIATTR_PARAM_CBANK
	.align		4
        /*00c8*/ 	.byte	0x04, 0x0a
        /*00ca*/ 	.short	(.L_4361 - .L_4360)
	.align		4
.L_4360:
        /*00cc*/ 	.word	index@(.nv.constant0._ZN2at6native13reduce_kernelILi512ELi1ENS0_8ReduceOpIN3c104HalfENS0_14func_wrapper_tIS4_NS0_55_GLOBAL__N__0955718d_22_SparseCsrTensorMath_cu_868dd54514ReductionMulOpIS4_EEEEjS4_Li4ELi4EEEEEvT1_)
        /*00d0*/ 	.short	0x0380
        /*00d2*/ 	.short	0x0410


	//----- nvinfo : EIATTR_SW_WAR
	.align		4
.L_4361:
        /*00d4*/ 	.byte	0x04, 0x36
        /*00d6*/ 	.short	(.L_4363 - .L_4362)
.L_4362:
        /*00d8*/ 	.word	0x00000008
.L_4363:


//--------------------- .nv.info._ZN2at6native13reduce_kernelILi256ELi2ENS0_8ReduceOpIN3c104HalfENS0_14func_wrapper_tIS4_NS0_55_GLOBAL__N__0955718d_22_SparseCsrTensorMath_cu_868dd54514ReductionMulOpIS4_EEEEjS4_Li4ELi4EEEEEvT1_ --------------------------
	.section	.nv.info._ZN2at6native13reduce_kernelILi256ELi2ENS0_8ReduceOpIN3c104HalfENS0_14func_wrapper_tIS4_NS0_55_GLOBAL__N__0955718d_22_SparseCsrTensorMath_cu_868dd54514ReductionMulOpIS4_EEEEjS4_Li4ELi4EEEEEvT1_,"",@"SHT_CUDA_INFO"
	.sectionflags	@""
	.align	4


	//----- nvinfo : EIATTR_CUDA_API_VERSION
	.align		4
        /*0000*/ 	.byte	0x04, 0x37
        /*0002*/ 	.short	(.L_4365 - .L_4364)
.L_4364:
        /*0004*/ 	.word	0x00000082


	//----- nvinfo : EIATTR_KPARAM_INFO
	.align		4
.L_4365:
        /*0008*/ 	.byte	0x04, 0x17
        /*000a*/ 	.short	(.L_4367 - .L_4366)
.L_4366:
        /*000c*/ 	.word	0x00000000
        /*0010*/ 	.short	0x0000
        /*0012*/ 	.short	0x0000
        /*0014*/ 	.byte	0x00, 0xf0, 0x41, 0x10


	//----- nvinfo : EIATTR_SPARSE_MMA_MASK
	.align		4
.L_4367:
        /*0018*/ 	.byte	0x03, 0x50
        /*001a*/ 	.short	0x0000


	//----- nvinfo : EIATTR_MAXREG_COUNT
	.align		4
        /*001c*/ 	.byte	0x03, 0x1b
        /*001e*/ 	.short	0x0040


	//----- nvinfo : EIATTR_NUM_BARRIERS
	.align		4
        /*0020*/ 	.byte	0x02, 0x4c
        /*0022*/ 	.byte	0x01
	.zero		1


	//----- nvinfo : EIATTR_EXTERNS
	.align		4
        /*0024*/ 	.byte	0x04, 0x0f
        /*0026*/ 	.short	(.L_4369 - .L_4368)


	//   ....[0]....
	.align		4
.L_4368:
        /*0028*/ 	.word	index@(__assertfail)


	//----- nvinfo : EIATTR_MERCURY_ISA_VERSION
	.align		4
.L_4369:
        /*002c*/ 	.byte	0x03, 0x5f
        /*002e*/ 	.short	0x0101


	//----- nvinfo : EIATTR_INT_WARP_WIDE_INSTR_OFFSETS
	.align		4
        /*0030*/ 	.byte	0x04, 0x31
        /*0032*/ 	.short	(.L_4371 - .L_4370)


	//   ....[0]....
.L_4370:
        /*0034*/ 	.word	0x000113c0


	//   ....[1]....
        /*0038*/ 	.word	0x000114b0


	//----- nvinfo : EIATTR_COOP_GROUP_MASK_REGIDS
	.align		4
.L_4371:
        /*003c*/ 	.byte	0x04, 0x29
        /*003e*/ 	.short	(.L_4373 - .L_4372)


	//   ....[0]....
.L_4372:
        /*0040*/ 	.word	0xffffffff


	//   ....[1]....
        /*0044*/ 	.word	0xffffffff


	//   ....[2]....
        /*0048*/ 	.word	0xffffffff


	//   ....[3]....
        /*004c*/ 	.word	0xffffffff


	//----- nvinfo : EIATTR_COOP_GROUP_INSTR_OFFSETS
	.align		4
.L_4373:
        /*0050*/ 	.byte	0x04, 0x28
        /*0052*/ 	.short	(.L_4375 - .L_4374)


	//   ....[0]....
.L_4374:
        /*0054*/ 	.word	0x0000ca20


	//   ....[1]....
        /*0058*/ 	.word	0x0000ca30


	//   ....[2]....
        /*005c*/ 	.word	0x00011f00


	//   ....[3]....
        /*0060*/ 	.word	0x00011f10


	//----- nvinfo : EIATTR_VRC_CTA_INIT_COUNT
	.align		4
.L_4375:
        /*0064*/ 	.byte	0x02, 0x4a
	.zero		1
	.zero		1


	//----- nvinfo : EIATTR_SYSCALL_OFFSETS
	.align		4
        /*0068*/ 	.byte	0x04, 0x46
        /*006a*/ 	.short	(.L_4377 - .L_4376)


	//   ....[0]....
.L_4376:
        /*006c*/ 	.word	0x00001440


	//   ....[1]....
        /*0070*/ 	.word	0x000122b0


	//   ....[2]....
        /*0074*/ 	.word	0x000123e0


	//   ....[3]....
        /*0078*/ 	.word	0x00012690


	//   ....[4]....
        /*007c*/ 	.word	0x000127c0


	//   ....[5]....
        /*0080*/ 	.word	0x00012c20


	//   ....[6]....
        /*0084*/ 	.word	0x00012d50


	//   ....[7]....
        /*0088*/ 	.word	0x00013000


	//   ....[8]....
        /*008c*/ 	.word	0x00013130


	//----- nvinfo : EIATTR_EXIT_INSTR_OFFSETS
	.align		4
.L_4377:
        /*0090*/ 	.byte	0x04, 0x1c
        /*0092*/ 	.short	(.L_4379 - .L_4378)


	//   ....[0]....
.L_4378:
        /*0094*/ 	.word	0x00011570


	//   ....[1]....
        /*0098*/ 	.word	0x00011fc0


	//   ....[2]....
        /*009c*/ 	.word	0x00012180


	//   ....[3]....
        /*00a0*/ 	.word	0x00012450


	//   ....[4]....
        /*00a4*/ 	.word	0x00012860


	//   ....[5]....
        /*00a8*/ 	.word	0x00012890


	//   ....[6]....
        /*00ac*/ 	.word	0x000128c0


	//   ....[7]....
        /*00b0*/ 	.word	0x00012900


	//   ....[8]....
        /*00b4*/ 	.word	0x00012940


	//   ....[9]....
        /*00b8*/ 	.word	0x00012af0


	//   ....[10]....
        /*00bc*/ 	.word	0x00012dc0


	//   ....[11]....
        /*00c0*/ 	.word	0x000131d0


	//   ....[12]....
        /*00c4*/ 	.word	0x00013200


	//----- nvinfo : EIATTR_MAX_THREADS
	.align		4
.L_4379:
        /*00c8*/ 	.byte	0x04, 0x05
        /*00ca*/ 	.short	(.L_4381 - .L_4380)
.L_4380:
        /*00cc*/ 	.word	0x00000100
        /*00d0*/ 	.word	0x00000001
        /*00d4*/ 	.word	0x00000001


	//----- nvinfo : EIATTR_CRS_STACK_SIZE
	.align		4
.L_4381:
        /*00d8*/ 	.byte	0x04, 0x1e
        /*00da*/ 	.short	(.L_4383 - .L_4382)
.L_4382:
        /*00dc*/ 	.word	0x00000000


	//----- nvinfo : EIATTR_CBANK_PARAM_SIZE
	.align		4
.L_4383:
        /*00e0*/ 	.byte	0x03, 0x19
        /*00e2*/ 	.short	0x0410


	//----- nvinfo : EIATTR_PARAM_CBANK
	.align		4
        /*00e4*/ 	.byte	0x04, 0x0a
        /*00e6*/ 	.short	(.L_4385 - .L_4384)
	.align		4
.L_4384:
        /*00e8*/ 	.word	index@(.nv.constant0._ZN2at6native13reduce_kernelILi256ELi2ENS0_8ReduceOpIN3c104HalfENS0_14func_wrapper_tIS4_NS0_55_GLOBAL__N__0955718d_22_SparseCsrTensorMath_cu_868dd54514ReductionMulOpIS4_EEEEjS4_Li4ELi4EEEEEvT1_)
        /*00ec*/ 	.short	0x0380
        /*00ee*/ 	.short	0x0410


	//----- nvinfo : EIATTR_SW_WAR
	.align		4
.L_4385:
        /*00f0*/ 	.byte	0x04, 0x36
        /*00f2*/ 	.short	(.L_4387 - .L_4386)
.L_4386:
        /*00f4*/ 	.word	0x00000008
.L_4387:


//--------------------- .nv.info._ZN2at6native13reduce_kernelILi128ELi4ENS0_8ReduceOpIN3c104HalfENS0_14func_wrapper_tIS4_NS0_55_GLOBAL__N__0955718d_22_SparseCsrTensorMath_cu_868dd54514ReductionMulOpIS4_EEEEjS4_Li4ELi4EEEEEvT1_ --------------------------
	.section	.nv.info._ZN2at6native13reduce_kernelILi128ELi4ENS0_8ReduceOpIN3c104HalfENS0_14func_wrapper_tIS4_NS0_55_GLOBAL__N__0955718d_22_SparseCsrTensorMath_cu_868dd54514ReductionMulOpIS4_EEEEjS4_Li4ELi4EEEEEvT1_,"",@"SHT_CUDA_INFO"
	.sectionflags	@""
	.align	4


	//----- nvinfo : EIATTR_CUDA_API_VERSION
	.align		4
        /*0000*/ 	.byte	0x04, 0x37
        /*0002*/ 	.short	(.L_4389 - .L_4388)
.L_4388:
        /*0004*/ 	.word	0x00000082


	//----- nvinfo : EIATTR_KPARAM_INFO
	.align		4
.L_4389:
        /*0008*/ 	.byte	0x04, 0x17
        /*000a*/ 	.short	(.L_4391 - .L_4390)
.L_4390:
        /*000c*/ 	.word	0x00000000
        /*0010*/ 	.short	0x0000
        /*0012*/ 	.short	0x0000
        /*0014*/ 	.byte	0x00, 0xf0, 0x41, 0x10


	//----- nvinfo : EIATTR_SPARSE_MMA_MASK
	.align		4
.L_4391:
        /*0018*/ 	.byte	0x03, 0x50
        /*001a*/ 	.short	0x0000


	//----- nvinfo : EIATTR_MAXREG_COUNT
	.align		4
        /*001c*/ 	.byte	0x03, 0x1b
        /*001e*/ 	.short	0x0080


	//----- nvinfo : EIATTR_NUM_BARRIERS
	.align		4
        /*0020*/ 	.byte	0x02, 0x4c
        /*0022*/ 	.byte	0x01
	.zero		1


	//----- nvinfo : EIATTR_EXTERNS
	.align		4
        /*0024*/ 	.byte	0x04, 0x0f
        /*0026*/ 	.short	(.L_4393 - .L_4392)


	//   ....[0]....
	.align		4
.L_4392:
        /*0028*/ 	.word	index@(__assertfail)


	//----- nvinfo : EIATTR_MERCURY_ISA_VERSION
	.align		4
.L_4393:
        /*002c*/ 	.byte	0x03, 0x5f
        /*002e*/ 	.short	0x0101


	//----- nvinfo : EIATTR_INT_WARP_WIDE_INSTR_OFFSETS
	.align		4
        /*0030*/ 	.byte	0x04, 0x31
        /*0032*/ 	.short	(.L_4395 - .L_4394)


	//   ....[0]....
.L_4394:
        /*0034*/ 	.word	0x00016f70


	//   ....[1]....
        /*0038*/ 	.word	0x00017060


	//----- nvinfo : EIATTR_COOP_GROUP_MASK_REGIDS
	.align		4
.L_4395:
        /*003c*/ 	.byte	0x04, 0x29
        /*003e*/ 	.short	(.L_4397 - .L_4396)


	//   ....[0]....
.L_4396:
        /*0040*/ 	.word	0xffffffff


	//   ....[1]....
        /*0044*/ 	.word	0xffffffff


	//   ....[2]....
        /*0048*/ 	.word	0xffffffff


	//   ....[3]....
        /*004c*/ 	.word	0xffffffff


	//   ....[4]....
        /*0050*/ 	.word	0xffffffff


	//   ....[5]....
        /*0054*/ 	.word	0xffffffff


	//   ....[6]....
        /*0058*/ 	.word	0xffffffff


	//   ....[7]....
        /*005c*/ 	.word	0xffffffff


	//----- nvinfo : EIATTR_COOP_GROUP_INSTR_OFFSETS
	.align		4
.L_4397:
        /*0060*/ 	.byte	0x04, 0x28
        /*0062*/ 	.short	(.L_4399 - .L_4398)


	//   ....[0]....
.L_4398:
        /*0064*/ 	.word	0x0000e000


	//   ....[1]....
        /*0068*/ 	.word	0x0000e020


	//   ....[2]....
        /*006c*/ 	.word	0x0000e030


	//   ....[3]....
        /*0070*/ 	.word	0x0000e040


	//   ....[4]....
        /*0074*/ 	.word	0x00017e40


	//   ....[5]....
        /*0078*/ 	.word	0x00017e60


	//   ....[6]....
        /*007c*/ 	.word	0x00017e70


	//   ....[7]....
        /*0080*/ 	.word	0x00017e80


	//----- nvinfo : EIATTR_VRC_CTA_INIT_COUNT
	.align		4
.L_4399:
        /*0084*/ 	.byte	0x02, 0x4a
	.zero		1
	.zero		1


	//----- nvinfo : EIATTR_SYSCALL_OFFSETS
	.align		4
        /*0088*/ 	.byte	0x04, 0x46
        /*008a*/ 	.short	(.L_4401 - .L_4400)


	//   ....[0]....
.L_4400:
        /*008c*/ 	.word	0x00001440


	//   ....[1]....
        /*0090*/ 	.word	0x000183d0


	//   ....[2]....
        /*0094*/ 	.word	0x00018500


	//   ....[3]....
        /*0098*/ 	.word	0x00018690


	//   ....[4]....
        /*009c*/ 	.word	0x000187c0


	//   ....[5]....
        /*00a0*/ 	.word	0x00018b40


	//   ....[6]....
        /*00a4*/ 	.word	0x00018c70


	//   ....[7]....
        /*00a8*/ 	.word	0x00018e30


	//   ....[8]....
        /*00ac*/ 	.word	0x00018f60


	//   ....[9]....
        /*00b0*/ 	.word	0x000194f0


	//   ....[10]....
        /*00b4*/ 	.word	0x00019620


	//   ....[11]....
        /*00b8*/ 	.word	0x000197b0


	//   ....[12]....
        /*00bc*/ 	.word	0x000198e0


	//   ....[13]....
        /*00c0*/ 	.word	0x00019c60


	//   ....[14]....
        /*00c4*/ 	.word	0x00019d90


	//   ....[15]....
        /*00c8*/ 	.word	0x00019f50


	//   ....[16]....
        /*00cc*/ 	.word	0x0001a080


	//----- nvinfo : EIATTR_EXIT_INSTR_OFFSETS
	.align		4
.L_4401:
        /*00d0*/ 	.byte	0x04, 0x1c
        /*00d2*/ 	.short	(.L_4403 - .L_4402)


	//   ....[0]....
.L_4402:
        /*00d4*/ 	.word	0x00017120


	//   ....[1]....
        /*00d8*/ 	.word	0x00017fc0


	//   ....[2]....
        /*00dc*/ 	.word	0x000182a0


	//   ....[3]....
        /*00e0*/ 	.word	0x00018850


	//   ....[4]....
        /*00e4*/ 	.word	0x00018ff0


	//   ....[5]....
        /*00e8*/ 	.word	0x00019040


	//   ....[6]....
        /*00ec*/ 	.word	0x00019070


	//   ....[7]....
        /*00f0*/ 	.word	0x000190b0


	//   ....[8]....
        /*00f4*/ 	.word	0x000190f0


	//   ....[9]....
        /*00f8*/ 	.word	0x000193c0


	//   ....[10]....
        /*00fc*/ 	.word	0x00019970


	//   ....[11]....
        /*0100*/ 	.word	0x0001a110


	//   ....[12]....
        /*0104*/ 	.word	0x0001a160


	//----- nvinfo : EIATTR_MAX_THREADS
	.align		4
.L_4403:
        /*0108*/ 	.byte	0x04, 0x05
        /*010a*/ 	.short	(.L_4405 - .L_4404)
.L_4404:
        /*010c*/ 	.word	0x00000080
        /*0110*/ 	.word	0x00000001
        /*0114*/ 	.word	0x00000001


	//----- nvinfo : EIATTR_CRS_STACK_SIZE
	.align		4
.L_4405:
        /*0118*/ 	.byte	0x04, 0x1e
        /*011a*/ 	.short	(.L_4407 - .L_4406)
.L_4406:
        /*011c*/ 	.word	0x00000000


	//----- nvinfo : EIATTR_CBANK_PARAM_SIZE
	.align		4
.L_4407:
        /*0120*/ 	.byte	0x03, 0x19
        /*0122*/ 	.short	0x0410


	//----- nvinfo : EIATTR_PARAM_CBANK
	.align		4
        /*0124*/ 	.byte	0x04, 0x0a
        /*0126*/ 	.short	(.L_4409 - .L_4408)
	.align		4
.L_4408:
        /*0128*/ 	.word	index@(.nv.constant0._ZN2at6native13reduce_kernelILi128ELi4ENS0_8ReduceOpIN3c104HalfENS0_14func_wrapper_tIS4_NS0_55_GLOBAL__N__0955718d_22_SparseCsrTensorMath_cu_868dd54514ReductionMulOpIS4_EEEEjS4_Li4ELi4EEEEEvT1_)
        /*012c*/ 	.short	0x0380
        /*012e*/ 	.short	0x0410


	//----- nvinfo : EIATTR_SW_WAR
	.align		4
.L_4409:
        /*0130*/ 	.byte	0x04, 0x36
        /*0132*/ 	.short	(.L_4411 - .L_4410)
.L_4410:
        /*0134*/ 	.word	0x00000008
.L_4411:


//--------------------- .nv.info._ZN2at6native13reduce_kernelILi512ELi1ENS0_8ReduceOpIN3c107complexIfEENS0_14func_wrapper_tIS5_NS0_55_GLOBAL__N__0955718d_22_SparseCsrTensorMath_cu_868dd54514ReductionMulOpIS5_EEEEjS5_Li4ELi4EEEEEvT1_ --------------------------
	.section	.nv.info._ZN2at6native13reduce_kernelILi512ELi1ENS0_8ReduceOpIN3c107complexIfEENS0_14func_wrapper_tIS5_NS0_55_GLOBAL__N__0955718d_22_SparseCsrTensorMath_cu_868dd54514ReductionMulOpIS5_EEEEjS5_Li4ELi4EEEEEvT1_,"",@"SHT_CUDA_INFO"
	.sectionflags	@""
	.align	4


	//----- nvinfo : EIATTR_CUDA_API_VERSION
	.align		4
        /*0000*/ 	.byte	0x04, 0x37
        /*0002*/ 	.short	(.L_4413 - .L_4412)
.L_4412:
        /*0004*/ 	.word	0x00000082


	//----- nvinfo : EIATTR_KPARAM_INFO
	.align		4
.L_4413:
        /*0008*/ 	.byte	0x04, 0x17
        /*000a*/ 	.short	(.L_4415 - .L_4414)
.L_4414:
        /*000c*/ 	.word	0x00000000
        /*0010*/ 	.short	0x0000
        /*0012*/ 	.short	0x0000
        /*0014*/ 	.byte	0x00, 0xf0, 0x81, 0x10


	//----- nvinfo : EIATTR_SPARSE_MMA_MASK
	.align		4
.L_4415:
        /*0018*/ 	.byte	0x03, 0x50
        /*001a*/ 	.short	0x0000


	//----- nvinfo : EIATTR_MAXREG_COUNT
	.align		4
        /*001c*/ 	.byte	0x03, 0x1b
        /*001e*/ 	.short	0x0020


	//----- nvinfo : EIATTR_NUM_BARRIERS
	.align		4
        /*0020*/ 	.byte	0x02, 0x4c
        /*0022*/ 	.byte	0x01
	.zero		1


	//----- nvinfo : EIATTR_EXTERNS
	.align		4
        /*0024*/ 	.byte	0x04, 0x0f
        /*0026*/ 	.short	(.L_4417 - .L_4416)


	//   ....[0]....
	.align		4
.L_4416:
        /*0028*/ 	.word	index@(__assertfail)


	//----- nvinfo : EIATTR_ANNOTATIONS
	.align		4
.L_4417:
        /*002c*/ 	.byte	0x04, 0x55
        /*002e*/ 	.short	(.L_4419 - .L_4418)


	//   ....[0]....
.L_4418:
        /*0030*/ 	.word	0x00000001
        /*0034*/ 	.byte	0x40, 0x01, 0x00, 0x00, 0x01, 0x00, 0x00, 0x00, 0xa0, 0x01, 0x00, 0x00, 0x01, 0x00, 0x00, 0x00
        /*0044*/ 	.byte	0x20, 0xbd, 0x00, 0x00, 0x01, 0x00, 0x00, 0x00, 0x40, 0xf3, 0x00, 0x00


	//----- nvinfo : EIATTR_MERCURY_ISA_VERSION
	.align		4
.L_4419:
        /*0050*/ 	.byte	0x03, 0x5f
        /*0052*/ 	.short	0x0101


	//----- nvinfo : EIATTR_INT_WARP_WIDE_INSTR_OFFSETS
	.align		4
        /*0054*/ 	.byte	0x04, 0x31
        /*0056*/ 	.short	(.L_4421 - .L_4420)


	//   ....[0]....
.L_4420:
        /*0058*/ 	.word	0x0000e3b0


	//   ....[1]....
        /*005c*/ 	.word	0x0000e4a0


	//----- nvinfo : EIATTR_COOP_GROUP_MASK_REGIDS
	.align		4
.L_4421:
        /*0060*/ 	.byte	0x04, 0x29
        /*0062*/ 	.short	(.L_4423 - .L_4422)


	//   ....[0]....
.L_4422:
        /*0064*/ 	.word	0xffffffff


	//   ....[1]....
        /*0068*/ 	.word	0xffffffff


	//   ....[2]....
        /*006c*/ 	.word	0xffffffff


	//   ....[3]....
        /*0070*/ 	.word	0xffffffff


	//----- nvinfo : EIATTR_COOP_GROUP_INSTR_OFFSETS
	.align		4
.L_4423:
        /*0074*/ 	.byte	0x04, 0x28
        /*0076*/ 	.short	(.L_4425 - .L_4424)


	//   ....[0]....
.L_4424:
        /*0078*/ 	.word	0x0000bc30


	//   ....[1]....
        /*007c*/ 	.word	0x0000bc40


	//   ....[2]....
        /*0080*/ 	.word	0x0000ed40


	//   ....[3]....
        /*0084*/ 	.word	0x0000ed50


	//----- nvinfo : EIATTR_VRC_CTA_INIT_COUNT
	.align		4
.L_4425:
        /*0088*/ 	.byte	0x02, 0x4a
	.zero		1
	.zero		1


	//----- nvinfo : EIATTR_SYSCALL_OFFSETS
	.align		4
        /*008c*/ 	.byte	0x04, 0x46
        /*008e*/ 	.short	(.L_4427 - .L_4426)


	//   ....[0]....
.L_4426:
        /*0090*/ 	.word	0x0000f020


	//   ....[1]....
        /*0094*/ 	.word	0x0000f2a0


	//   ....[2]....
        /*0098*/ 	.word	0x0000f630


	//   ....[3]....
        /*009c*/ 	.word	0x0000f8a0


	//----- nvinfo : EIATTR_EXIT_INSTR_OFFSETS
	.align		4
.L_4427:
        /*00a0*/ 	.byte	0x04, 0x1c
        /*00a2*/ 	.short	(.L_4429 - .L_4428)


	//   ....[0]....
.L_4428:
        /*00a4*/ 	.word	0x0000e540


	//   ....[1]....
        /*00a8*/ 	.word	0x0000edd0


	//   ....[2]....
        /*00ac*/ 	.word	0x0000f080


	//   ....[3]....
        /*00b0*/ 	.word	0x0000f0b0


	//   ....[4]....
        /*00b4*/ 	.word	0x0000f300


	//   ....[5]....
        /*00b8*/ 	.word	0x0000f330


	//   ....[6]....
        /*00bc*/ 	.word	0x0000f370


	//   ....[7]....
        /*00c0*/ 	.word	0x0000f3b0


	//   ....[8]....
        /*00c4*/ 	.word	0x0000f3f0


	//   ....[9]....
        /*00c8*/ 	.word	0x0000f690


	//   ....[10]....
        /*00cc*/ 	.word	0x0000f6c0


	//   ....[11]....
        /*00d0*/ 	.word	0x0000f900


	//   ....[12]....
        /*00d4*/ 	.word	0x0000f930


	//----- nvinfo : EIATTR_MAX_THREADS
	.align		4
.L_4429:
        /*00d8*/ 	.byte	0x04, 0x05
        /*00da*/ 	.short	(.L_4431 - .L_4430)
.L_4430:
        /*00dc*/ 	.word	0x00000200
        /*00e0*/ 	.word	0x00000001
        /*00e4*/ 	.word	0x00000001


	//----- nvinfo : EIATTR_CRS_STACK_SIZE
	.align		4
.L_4431:
        /*00e8*/ 	.byte	0x04, 0x1e
        /*00ea*/ 	.short	(.L_4433 - .L_4432)
.L_4432:
        /*00ec*/ 	.word	0x00000000


	//----- nvinfo : EIATTR_CBANK_PARAM_SIZE
	.align		4
.L_4433:
        /*00f0*/ 	.byte	0x03, 0x19
        /*00f2*/ 	.short	0x0420


	//----- nvinfo : EIATTR_PARAM_CBANK
	.align		4
        /*00f4*/ 	.byte	0x04, 0x0a
        /*00f6*/ 	.short	(.L_4435 - .L_4434)
	.align		4
.L_4434:
        /*00f8*/ 	.word	index@(.nv.constant0._ZN2at6native13reduce_kernelILi512ELi1ENS0_8ReduceOpIN3c107complexIfEENS0_14func_wrapper_tIS5_NS0_55_GLOBAL__N__0955718d_22_SparseCsrTensorMath_cu_868dd54514ReductionMulOpIS5_EEEEjS5_Li4ELi4EEEEEvT1_)
        /*00fc*/ 	.short	0x0380
        /*00fe*/ 	.short	0x0420


	//----- nvinfo : EIATTR_SW_WAR
	.align		4
.L_4435:
        /*0100*/ 	.byte	0x04, 0x36
        /*0102*/ 	.short	(.L_4437 - .L_4436)
.L_4436:
        /*0104*/ 	.word	0x00000008
.L_4437:


//--------------------- .nv.info._ZN2at6native13reduce_kernelILi256ELi2ENS0_8ReduceOpIN3c107complexIfEENS0_14func_wrapper_tIS5_NS0_55_GLOBAL__N__0955718d_22_SparseCsrTensorMath_cu_868dd54514ReductionMulOpIS5_EEEEjS5_Li4ELi4EEEEEvT1_ --------------------------
	.section	.nv.info._ZN2at6native13reduce_kernelILi256ELi2ENS0_8ReduceOpIN3c107complexIfEENS0_14func_wrapper_tIS5_NS0_55_GLOBAL__N__0955718d_22_SparseCsrTensorMath_cu_868dd54514ReductionMulOpIS5_EEEEjS5_Li4ELi4EEEEEvT1_,"",@"SHT_CUDA_INFO"
	.sectionflags	@""
	.align	4


	//----- nvinfo : EIATTR_CUDA_API_VERSION
	.align		4
        /*0000*/ 	.byte	0x04, 0x37
        /*0002*/ 	.short	(.L_4439 - .L_4438)
.L_4438:
        /*0004*/ 	.word	0x00000082


	//----- nvinfo : EIATTR_KPARAM_INFO
	.align		4
.L_4439:
        /*0008*/ 	.byte	0x04, 0x17
        /*000a*/ 	.short	(.L_4441 - .L_4440)
.L_4440:
        /*000c*/ 	.word	0x00000000
        /*0010*/ 	.short	0x0000
        /*0012*/ 	.short	0x0000
        /*0014*/ 	.byte	0x00, 0xf0, 0x81, 0x10


	//----- nvinfo : EIATTR_SPARSE_MMA_MASK
	.align		4
.L_4441:
        /*0018*/ 	.byte	0x03, 0x50
        /*001a*/ 	.short	0x0000


	//----- nvinfo : EIATTR_MAXREG_COUNT
	.align		4
        /*001c*/ 	.byte	0x03, 0x1b
        /*001e*/ 	.short	0x0040


	//----- nvinfo : EIATTR_NUM_BARRIERS
	.align		4
        /*0020*/ 	.byte	0x02, 0x4c
        /*0022*/ 	.byte	0x01
	.zero		1


	//----- nvinfo : EIATTR_EXTERNS
	.align		4
        /*0024*/ 	.byte	0x04, 0x0f
        /*0026*/ 	.short	(.L_4443 - .L_4442)


	//   ....[0]....
	.align		4
.L_4442:
        /*0028*/ 	.word	index@(__assertfail)


	//----- nvinfo : EIATTR_MERCURY_ISA_VERSION
	.align		4
.L_4443:
        /*002c*/ 	.byte	0x03, 0x5f
        /*002e*/ 	.short	0x0101


	//----- nvinfo : EIATTR_INT_WARP_WIDE_INSTR_OFFSETS
	.align		4
        /*0030*/ 	.byte	0x04, 0x31
        /*0032*/ 	.short	(.L_4445 - .L_4444)


	//   ....[0]....
.L_4444:
        /*0034*/ 	.word	0x00011760


	//   ....[1]....
        /*0038*/ 	.word	0x00011850


	//----- nvinfo : EIATTR_COOP_GROUP_MASK_REGIDS
	.align		4
.L_4445:
        /*003c*/ 	.byte	0x04, 0x29
        /*003e*/ 	.short	(.L_4447 - .L_4446)


	//   ....[0]....
.L_4446:
        /*0040*/ 	.word	0xffffffff


	//   ....[1]....
        /*0044*/ 	.word	0xffffffff


	//   ....[2]....
        /*0048*/ 	.word	0xffffffff


	//   ....[3]....
        /*004c*/ 	.word	0xffffffff


	//   ....[4]....
        /*0050*/ 	.word	0xffffffff


	//   ....[5]....
        /*0054*/ 	.word	0xffffffff


	//   ....[6]....
        /*0058*/ 	.word	0xffffffff


	//   ....[7]....
        /*005c*/ 	.word	0xffffffff


	//----- nvinfo : EIATTR_COOP_GROUP_INSTR_OFFSETS
	.align		4
.L_4447:
        /*0060*/ 	.byte	0x04, 0x28
        /*0062*/ 	.short	(.L_4449 - .L_4448)


	//   ....[0]....
.L_4448:
        /*0064*/ 	.word	0x0000cd50


	//   ....[1]....
        /*0068*/ 	.word	0x0000cd60


	//   ....[2]....
        /*006c*/ 	.word	0x0000cd70


	//   ....[3]....
        /*0070*/ 	.word	0x0000cd80


	//   ....[4]....
        /*0074*/ 	.word	0x000122e0


	//   ....[5]....
        /*0078*/ 	.word	0x000122f0


	//   ....[6]....
        /*007c*/ 	.word	0x00012300


	//   ....[7]....
        /*0080*/ 	.word	0x00012310


	//----- nvinfo : EIATTR_VRC_CTA_INIT_COUNT
	.align		4
.L_4449:
        /*0084*/ 	.byte	0x02, 0x4a
	.zero		1
	.zero		1


	//----- nvinfo : EIATTR_SYSCALL_OFFSETS
	.align		4
        /*0088*/ 	.byte	0x04, 0x46
        /*008a*/ 	.short	(.L_4451 - .L_4450)


	//   ....[0]....
.L_4450:
        /*008c*/ 	.word	0x000014a0


	//   ....[1]....
        /*0090*/ 	.word	0x00012700


	//   ....[2]....
        /*0094*/ 	.word	0x00012830


	//   ....[3]....
        /*0098*/ 	.word	0x00012af0


	//   ....[4]....
        /*009c*/ 	.word	0x00012c20


	//   ....[5]....
        /*00a0*/ 	.word	0x00013080


	//   ....[6]....
        /*00a4*/ 	.word	0x000131b0


	//   ....[7]....
        /*00a8*/ 	.word	0x00013470


	//   ....[8]....
        /*00ac*/ 	.word	0x000135a0


	//----- nvinfo : EIATTR_EXIT_INSTR_OFFSETS
	.align		4
.L_4451:
        /*00b0*/ 	.byte	0x04, 0x1c
        /*00b2*/ 	.short	(.L_4453 - .L_4452)


	//   ....[0]....
.L_4452:
        /*00b4*/ 	.word	0x00011910


	//   ....[1]....
        /*00b8*/ 	.word	0x00012410


	//   ....[2]....
        /*00bc*/ 	.word	0x000125d0


	//   ....[3]....
        /*00c0*/ 	.word	0x000128a0


	//   ....[4]....
        /*00c4*/ 	.word	0x00012cc0


	//   ....[5]....
        /*00c8*/ 	.word	0x00012cf0


	//   ....[6]....
        /*00cc*/ 	.word	0x00012d20


	//   ....[7]....
        /*00d0*/ 	.word	0x00012d60


	//   ....[8]....
        /*00d4*/ 	.word	0x00012da0


	//   ....[9]....
        /*00d8*/ 	.word	0x00012f50


	//   ....[10]....
        /*00dc*/ 	.word	0x00013220


	//   ....[11]....
        /*00e0*/ 	.word	0x00013640


	//   ....[12]....
        /*00e4*/ 	.word	0x00013670


	//----- nvinfo : EIATTR_MAX_THREADS
	.align		4
.L_4453:
        /*00e8*/ 	.byte	0x04, 0x05
        /*00ea*/ 	.short	(.L_4455 - .L_4454)
.L_4454:
        /*00ec*/ 	.word	0x00000100
        /*00f0*/ 	.word	0x00000001
        /*00f4*/ 	.word	0x00000001


	//----- nvinfo : EIATTR_CRS_STACK_SIZE
	.align		4
.L_4455:
        /*00f8*/ 	.byte	0x04, 0x1e
        /*00fa*/ 	.short	(.L_4457 - .L_4456)
.L_4456:
        /*00fc*/ 	.word	0x00000000


	//----- nvinfo : EIATTR_CBANK_PARAM_SIZE
	.align		4
.L_4457:
        /*0100*/ 	.byte	0x03, 0x19
        /*0102*/ 	.short	0x0420


	//----- nvinfo : EIATTR_PARAM_CBANK
	.align		4
        /*0104*/ 	.byte	0x04, 0x0a
        /*0106*/ 	.short	(.L_4459 - .L_4458)
	.align		4
.L_4458:
        /*0108*/ 	.word	index@(.nv.constant0._ZN2at6native13reduce_kernelILi256ELi2ENS0_8ReduceOpIN3c107complexIfEENS0_14func_wrapper_tIS5_NS0_55_GLOBAL__N__0955718d_22_SparseCsrTensorMath_cu_868dd54514ReductionMulOpIS5_EEEEjS5_Li4ELi4EEEEEvT1_)
        /*010c*/ 	.short	0x0380
        /*010e*/ 	.short	0x0420


	//----- nvinfo : EIATTR_SW_WAR
	.align		4
.L_4459:
        /*0110*/ 	.byte	0x04, 0x36
        /*0112*/ 	.short	(.L_4461 - .L_4460)
.L_4460:
        /*0114*/ 	.word	0x00000008
.L_4461:


//--------------------- .nv.info._ZN2at6native13reduce_kernelILi128ELi4ENS0_8ReduceOpIN3c107complexIfEENS0_14func_wrapper_tIS5_NS0_55_GLOBAL__N__0955718d_22_SparseCsrTensorMath_cu_868dd54514ReductionMulOpIS5_EEEEjS5_Li4ELi4EEEEEvT1_ --------------------------
	.section	.nv.info._ZN2at6native13reduce_kernelILi128ELi4ENS0_8ReduceOpIN3c107complexIfEENS0_14func_wrapper_tIS5_NS0_55_GLOBAL__N__0955718d_22_SparseCsrTensorMath_cu_868dd54514ReductionMulOpIS5_EEEEjS5_Li4ELi4EEEEEvT1_,"",@"SHT_CUDA_INFO"
	.sectionflags	@""
	.align	4


	//----- nvinfo : EIATTR_CUDA_API_VERSION
	.align		4
        /*0000*/ 	.byte	0x04, 0x37
        /*0002*/ 	.short	(.L_4463 - .L_4462)
.L_4462:
        /*0004*/ 	.word	0x00000082


	//----- nvinfo : EIATTR_KPARAM_INFO
	.align		4
.L_4463:
        /*0008*/ 	.byte	0x04, 0x17
        /*000a*/ 	.short	(.L_4465 - .L_4464)
.L_4464:
        /*000c*/ 	.word	0x00000000
        /*0010*/ 	.short	0x0000
        /*0012*/ 	.short	0x0000
        /*0014*/ 	.byte	0x00, 0xf0, 0x81, 0x10


	//----- nvinfo : EIATTR_SPARSE_MMA_MASK
	.align		4
.L_4465:
        /*0018*/ 	.byte	0x03, 0x50
        /*001a*/ 	.short	0x0000


	//----- nvinfo : EIATTR_MAXREG_COUNT
	.align		4
        /*001c*/ 	.byte	0x03, 0x1b
        /*001e*/ 	.short	0x0080


	//----- nvinfo : EIATTR_NUM_BARRIERS
	.align		4
        /*0020*/ 	.byte	0x02, 0x4c
        /*0022*/ 	.byte	0x01
	.zero		1


	//----- nvinfo : EIATTR_EXTERNS
	.align		4
        /*0024*/ 	.byte	0x04, 0x0f
        /*0026*/ 	.short	(.L_4467 - .L_4466)


	//   ....[0]....
	.align		4
.L_4466:
        /*0028*/ 	.word	index@(__assertfail)


	//----- nvinfo : EIATTR_MERCURY_ISA_VERSION
	.align		4
.L_4467:
        /*002c*/ 	.byte	0x03, 0x5f
        /*002e*/ 	.short	0x0101


	//----- nvinfo : EIATTR_INT_WARP_WIDE_INSTR_OFFSETS
	.align		4
        /*0030*/ 	.byte	0x04, 0x31
        /*0032*/ 	.short	(.L_4469 - .L_4468)


	//   ....[0]....
.L_4468:
        /*0034*/ 	.word	0x00017670


	//   ....[1]....
        /*0038*/ 	.word	0x00017760


	//----- nvinfo : EIATTR_COOP_GROUP_MASK_REGIDS
	.align		4
.L_4469:
        /*003c*/ 	.byte	0x04, 0x29
        /*003e*/ 	.short	(.L_4471 - .L_4470)


	//   ....[0]....
.L_4470:
        /*0040*/ 	.word	0xffffffff


	//   ....[1]....
        /*0044*/ 	.word	0xffffffff


	//   ....[2]....
        /*0048*/ 	.word	0xffffffff


	//   ....[3]....
        /*004c*/ 	.word	0xffffffff


	//   ....[4]....
        /*0050*/ 	.word	0xffffffff


	//   ....[5]....
        /*0054*/ 	.word	0xffffffff


	//   ....[6]....
        /*0058*/ 	.word	0xffffffff


	//   ....[7]....
        /*005c*/ 	.word	0xffffffff


	//   ....[8]....
        /*0060*/ 	.word	0xffffffff


	//   ....[9]....
        /*0064*/ 	.word	0xffffffff


	//   ....[10]....
        /*0068*/ 	.word	0xffffffff


	//   ....[11]....
        /*006c*/ 	.word	0xffffffff


	//   ....[12]....
        /*0070*/ 	.word	0xffffffff


	//   ....[13]....
        /*0074*/ 	.word	0xffffffff


	//   ....[14]....
        /*0078*/ 	.word	0xffffffff


	//   ....[15]....
        /*007c*/ 	.word	0xffffffff


	//----- nvinfo : EIATTR_COOP_GROUP_INSTR_OFFSETS
	.align		4
.L_4471:
        /*0080*/ 	.byte	0x04, 0x28
        /*0082*/ 	.short	(.L_4473 - .L_4472)


	//   ....[0]....
.L_4472:
        /*0084*/ 	.word	0x0000e630


	//   ....[1]....
        /*0088*/ 	.word	0x0000e640


	//   ....[2]....
        /*008c*/ 	.word	0x0000e650


	//   ....[3]....
        /*0090*/ 	.word	0x0000e660


	//   ....[4]....
        /*0094*/ 	.word	0x0000e670


	//   ....[5]....
        /*0098*/ 	.word	0x0000e680


	//   ....[6]....
        /*009c*/ 	.word	0x0000e690


	//   ....[7]....
        /*00a0*/ 	.word	0x0000e6b0


	//   ....[8]....
        /*00a4*/ 	.word	0x000185d0


	//   ....[9]....
        /*00a8*/ 	.word	0x000185e0


	//   ....[10]....
        /*00ac*/ 	.word	0x000185f0


	//   ....[11]....
        /*00b0*/ 	.word	0x00018600


	//   ....[12]....
        /*00b4*/ 	.word	0x00018610


	//   ....[13]....
        /*00b8*/ 	.word	0x00018620


	//   ....[14]....
        /*00bc*/ 	.word	0x00018630


	//   ....[15]....
        /*00c0*/ 	.word	0x00018650


	//----- nvinfo : EIATTR_VRC_CTA_INIT_COUNT
	.align		4
.L_4473:
        /*00c4*/ 	.byte	0x02, 0x4a
	.zero		1
	.zero		1


	//----- nvinfo : EIATTR_SYSCALL_OFFSETS
	.align		4
        /*00c8*/ 	.byte	0x04, 0x46
        /*00ca*/ 	.short	(.L_4475 - .L_4474)


	//   ....[0]....
.L_4474:
        /*00cc*/ 	.word	0x000014c0


	//   ....[1]....
        /*00d0*/ 	.word	0x00018c10


	//   ....[2]....
        /*00d4*/ 	.word	0x00018d60


	//   ....[3]....
        /*00d8*/ 	.word	0x00018ef0


	//   ....[4]....
        /*00dc*/ 	.word	0x00019020


	//   ....[5]....
        /*00e0*/ 	.word	0x000193c0


	//   ....[6]....
        /*00e4*/ 	.word	0x00019510


	//   ....[7]....
        /*00e8*/ 	.word	0x000196d0


	//   ....[8]....
        /*00ec*/ 	.word	0x00019800


	//   ....[9]....
        /*00f0*/ 	.word	0x00019d90


	//   ....[10]....
        /*00f4*/ 	.word	0x00019ec0


	//   ....[11]....
        /*00f8*/ 	.word	0x0001a050


	//   ....[12]....
        /*00fc*/ 	.word	0x0001a180


	//   ....[13]....
        /*0100*/ 	.word	0x0001a520


	//   ....[14]....
        /*0104*/ 	.word	0x0001a650


	//   ....[15]....
        /*0108*/ 	.word	0x0001a810


	//   ....[16]....
        /*010c*/ 	.word	0x0001a940


	//----- nvinfo : EIATTR_EXIT_INSTR_OFFSETS
	.align		4
.L_4475:
        /*0110*/ 	.byte	0x04, 0x1c
        /*0112*/ 	.short	(.L_4477 - .L_4476)


	//   ....[0]....
.L_4476:
        /*0114*/ 	.word	0x00017820


	//   ....[1]....
        /*0118*/ 	.word	0x00018800


	//   ....[2]....
        /*011c*/ 	.word	0x00018ae0


	//   ....[3]....
        /*0120*/ 	.word	0x000190b0


	//   ....[4]....
        /*0124*/ 	.word	0x00019890


	//   ....[5]....
        /*0128*/ 	.word	0x000198e0


	//   ....[6]....
        /*012c*/ 	.word	0x00019910


	//   ....[7]....
        /*0130*/ 	.word	0x00019950


	//   ....[8]....
        /*0134*/ 	.word	0x00019990


	//   ....[9]....
        /*0138*/ 	.word	0x00019c60


	//   ....[10]....
        /*013c*/ 	.word	0x0001a210


	//   ....[11]....
        /*0140*/ 	.word	0x0001a9d0


	//   ....[12]....
        /*0144*/ 	.word	0x0001aa20


	//----- nvinfo : EIATTR_MAX_THREADS
	.align		4
.L_4477:
        /*0148*/ 	.byte	0x04, 0x05
        /*014a*/ 	.short	(.L_4479 - .L_4478)
.L_4478:
        /*014c*/ 	.word	0x00000080
        /*0150*/ 	.word	0x00000001
        /*0154*/ 	.word	0x00000001


	//----- nvinfo : EIATTR_CRS_STACK_SIZE
	.align		4
.L_4479:
        /*0158*/ 	.byte	0x04, 0x1e
        /*015a*/ 	.short	(.L_4481 - .L_4480)
.L_4480:
        /*015c*/ 	.word	0x00000000


	//----- nvinfo : EIATTR_CBANK_PARAM_SIZE
	.align		4
.L_4481:
        /*0160*/ 	.byte	0x03, 0x19
        /*0162*/ 	.short	0x0420


	//----- nvinfo : EIATTR_PARAM_CBANK
	.align		4
        /*0164*/ 	.byte	0x04, 0x0a
        /*0166*/ 	.short	(.L_4483 - .L_4482)
	.align		4
.L_4482:
        /*0168*/ 	.word	index@(.nv.constant0._ZN2at6native13reduce_kernelILi128ELi4ENS0_8ReduceOpIN3c107complexIfEENS0_14func_wrapper_tIS5_NS0_55_GLOBAL__N__0955718d_22_SparseCsrTensorMath_cu_868dd54514ReductionMulOpIS5_EEEEjS5_Li4ELi4EEEEEvT1_)
        /*016c*/ 	.short	0x0380
        /*016e*/ 	.short	0x0420


	//----- nvinfo : EIATTR_SW_WAR
	.align		4
.L_4483:
        /*0170*/ 	.byte	0x04, 0x36
        /*0172*/ 	.short	(.L_4485 - .L_4484)
.L_4484:
        /*0174*/ 	.word	0x00000008
.L_4485:


//--------------------- .nv.info._ZN2at6native13reduce_kernelILi256ELi1ENS0_8ReduceOpIN3c107complexIdEENS0_14func_wrapper_tIS5_NS0_55_GLOBAL__N__0955718d_22_SparseCsrTensorMath_cu_868dd54514ReductionMulOpIS5_EEEEjS5_Li4ELi4EEEEEvT1_ --------------------------
	.section	.nv.info._ZN2at6native13reduce_kernelILi256ELi1ENS0_8ReduceOpIN3c107complexIdEENS0_14func_wrapper_tIS5_NS0_55_GLOBAL__N__0955718d_22_SparseCsrTensorMath_cu_868dd54514ReductionMulOpIS5_EEEEjS5_Li4ELi4EEEEEvT1_,"",@"SHT_CUDA_INFO"
	.sectionflags	@""
	.align	4


	//----- nvinfo : EIATTR_CUDA_API_VERSION
	.align		4
        /*0000*/ 	.byte	0x04, 0x37
        /*0002*/ 	.short	(.L_4487 - .L_4486)
.L_4486:
        /*0004*/ 	.word	0x00000082


	//----- nvinfo : EIATTR_KPARAM_INFO
	.align		4
.L_4487:
        /*0008*/ 	.byte	0x04, 0x17
        /*000a*/ 	.short	(.L_4489 - .L_4488)
.L_4488:
        /*000c*/ 	.word	0x00000000
        /*0010*/ 	.short	0x0000
        /*0012*/ 	.short	0x0000
        /*0014*/ 	.byte	0x00, 0xf0, 0xc1, 0x10


	//----- nvinfo : EIATTR_SPARSE_MMA_MASK
	.align		4
.L_4489:
        /*0018*/ 	.byte	0x03, 0x50
        /*001a*/ 	.short	0x0000


	//----- nvinfo : EIATTR_MAXREG_COUNT
	.align		4
        /*001c*/ 	.byte	0x03, 0x1b
        /*001e*/ 	.short	0x0040


	//----- nvinfo : EIATTR_NUM_BARRIERS
	.align		4
        /*0020*/ 	.byte	0x02, 0x4c
        /*0022*/ 	.byte	0x01
	.zero		1


	//----- nvinfo : EIATTR_EXTERNS
	.align		4
        /*0024*/ 	.byte	0x04, 0x0f
        /*0026*/ 	.short	(.L_4491 - .L_4490)


	//   ....[0]....
	.align		4
.L_4490:
        /*0028*/ 	.word	index@(__assertfail)


	//----- nvinfo : EIATTR_MERCURY_ISA_VERSION
	.align		4
.L_4491:
        /*002c*/ 	.byte	0x03, 0x5f
        /*002e*/ 	.short	0x0101


	//----- nvinfo : EIATTR_INT_WARP_WIDE_INSTR_OFFSETS
	.align		4
        /*0030*/ 	.byte	0x04, 0x31
        /*0032*/ 	.short	(.L_4493 - .L_4492)


	//   ....[0]....
.L_4492:
        /*0034*/ 	.word	0x0000e860


	//   ....[1]....
        /*0038*/ 	.word	0x0000e950


	//----- nvinfo : EIATTR_COOP_GROUP_MASK_REGIDS
	.align		4
.L_4493:
        /*003c*/ 	.byte	0x04, 0x29
        /*003e*/ 	.short	(.L_4495 - .L_4494)


	//   ....[0]....
.L_4494:
        /*0040*/ 	.word	0xffffffff


	//   ....[1]....
        /*0044*/ 	.word	0xffffffff


	//   ....[2]....
        /*0048*/ 	.word	0xffffffff


	//   ....[3]....
        /*004c*/ 	.word	0xffffffff


	//   ....[4]....
        /*0050*/ 	.word	0xffffffff


	//   ....[5]....
        /*0054*/ 	.word	0xffffffff


	//   ....[6]....
        /*0058*/ 	.word	0xffffffff


	//   ....[7]....
        /*005c*/ 	.word	0xffffffff


	//----- nvinfo : EIATTR_COOP_GROUP_INSTR_OFFSETS
	.align		4
.L_4495:
        /*0060*/ 	.byte	0x04, 0x28
        /*0062*/ 	.short	(.L_4497 - .L_4496)


	//   ....[0]....
.L_4496:
        /*0064*/ 	.word	0x0000c0d0


	//   ....[1]....
        /*0068*/ 	.word	0x0000c0e0


	//   ....[2]....
        /*006c*/ 	.word	0x0000c0f0


	//   ....[3]....
        /*0070*/ 	.word	0x0000c100


	//   ....[4]....
        /*0074*/ 	.word	0x0000f290


	//   ....[5]....
        /*0078*/ 	.word	0x0000f2a0


	//   ....[6]....
        /*007c*/ 	.word	0x0000f2b0


	//   ....[7]....
        /*0080*/ 	.word	0x0000f2c0


	//----- nvinfo : EIATTR_VRC_CTA_INIT_COUNT
	.align		4
.L_4497:
        /*0084*/ 	.byte	0x02, 0x4a
	.zero		1
	.zero		1


	//----- nvinfo : EIATTR_SYSCALL_OFFSETS
	.align		4
        /*0088*/ 	.byte	0x04, 0x46
        /*008a*/ 	.short	(.L_4499 - .L_4498)


	//   ....[0]....
.L_4498:
        /*008c*/ 	.word	0x0000f5d0


	//   ....[1]....
        /*0090*/ 	.word	0x0000f880


	//   ....[2]....
        /*0094*/ 	.word	0x0000fc20


	//   ....[3]....
        /*0098*/ 	.word	0x0000feb0


	//----- nvinfo : EIATTR_EXIT_INSTR_OFFSETS
	.align		4
.L_4499:
        /*009c*/ 	.byte	0x04, 0x1c
        /*009e*/ 	.short	(.L_4501 - .L_4500)


	//   ....[0]....
.L_4500:
        /*00a0*/ 	.word	0x0000e9f0


	//   ....[1]....
        /*00a4*/ 	.word	0x0000f380


	//   ....[2]....
        /*00a8*/ 	.word	0x0000f640


	//   ....[3]....
        /*00ac*/ 	.word	0x0000f680


	//   ....[4]....
        /*00b0*/ 	.word	0x0000f8f0


	//   ....[5]....
        /*00b4*/ 	.word	0x0000f930


	//   ....[6]....
        /*00b8*/ 	.word	0x0000f960


	//   ....[7]....
        /*00bc*/ 	.word	0x0000f9a0


	//   ....[8]....
        /*00c0*/ 	.word	0x0000f9e0


	//   ....[9]....
        /*00c4*/ 	.word	0x0000fc90


	//   ....[10]....
        /*00c8*/ 	.word	0x0000fcd0


	//   ....[11]....
        /*00cc*/ 	.word	0x0000ff20


	//   ....[12]....
        /*00d0*/ 	.word	0x0000ff60


	//----- nvinfo : EIATTR_MAX_THREADS
	.align		4
.L_4501:
        /*00d4*/ 	.byte	0x04, 0x05
        /*00d6*/ 	.short	(.L_4503 - .L_4502)
.L_4502:
        /*00d8*/ 	.word	0x00000100
        /*00dc*/ 	.word	0x00000001
        /*00e0*/ 	.word	0x00000001


	//----- nvinfo : EIATTR_CRS_STACK_SIZE
	.align		4
.L_4503:
        /*00e4*/ 	.byte	0x04, 0x1e
        /*00e6*/ 	.short	(.L_4505 - .L_4504)
.L_4504:
        /*00e8*/ 	.word	0x00000000


	//----- nvinfo : EIATTR_CBANK_PARAM_SIZE
	.align		4
.L_4505:
        /*00ec*/ 	.byte	0x03, 0x19
        /*00ee*/ 	.short	0x0430


	//----- nvinfo : EIATTR_PARAM_CBANK
	.align		4
        /*00f0*/ 	.byte	0x04, 0x0a
        /*00f2*/ 	.short	(.L_4507 - .L_4506)
	.align		4
.L_4506:
        /*00f4*/ 	.word	index@(.nv.constant0._ZN2at6native13reduce_kernelILi256ELi1ENS0_8ReduceOpIN3c107complexIdEENS0_14func_wrapper_tIS5_NS0_55_GLOBAL__N__0955718d_22_SparseCsrTensorMath_cu_868dd54514ReductionMulOpIS5_EEEEjS5_Li4ELi4EEEEEvT1_)
        /*00f8*/ 	.short	0x0380
        /*00fa*/ 	.short	0x0430


	//----- nvinfo : EIATTR_SW_WAR
	.align		4
.L_4507:
        /*00fc*/ 	.byte	0x04, 0x36
        /*00fe*/ 	.short	(.L_4509 - .L_4508)
.L_4508:
        /*0100*/ 	.word	0x00000008
.L_4509:


//--------------------- .nv.info._ZN2at6native13reduce_kernelILi128ELi2ENS0_8ReduceOpIN3c107complexIdEENS0_14func_wrapper_tIS5_NS0_55_GLOBAL__N__0955718d_22_SparseCsrTensorMath_cu_868dd54514ReductionMulOpIS5_EEEEjS5_Li4ELi4EEEEEvT1_ --------------------------
	.section	.nv.info._ZN2at6native13reduce_kernelILi128ELi2ENS0_8ReduceOpIN3c107complexIdEENS0_14func_wrapper_tIS5_NS0_55_GLOBAL__N__0955718d_22_SparseCsrTensorMath_cu_868dd54514ReductionMulOpIS5_EEEEjS5_Li4ELi4EEEEEvT1_,"",@"SHT_CUDA_INFO"
	.sectionflags	@""
	.align	4


	//----- nvinfo : EIATTR_CUDA_API_VERSION
	.align		4
        /*0000*/ 	.byte	0x04, 0x37
        /*0002*/ 	.short	(.L_4511 - .L_4510)
.L_4510:
        /*0004*/ 	.word	0x00000082


	//----- nvinfo : EIATTR_KPARAM_INFO
	.align		4
.L_4511:
        /*0008*/ 	.byte	0x04, 0x17
        /*000a*/ 	.short	(.L_4513 - .L_4512)
.L_4512:
        /*000c*/ 	.word	0x00000000
        /*0010*/ 	.short	0x0000
        /*0012*/ 	.short	0x0000
        /*0014*/ 	.byte	0x00, 0xf0, 0xc1, 0x10


	//----- nvinfo : EIATTR_SPARSE_MMA_MASK
	.align		4
.L_4513:
        /*0018*/ 	.byte	0x03, 0x50
        /*001a*/ 	.short	0x0000


	//----- nvinfo : EIATTR_MAXREG_COUNT
	.align		4
        /*001c*/ 	.byte	0x03, 0x1b
        /*001e*/ 	.short	0x0080


	//----- nvinfo : EIATTR_NUM_BARRIERS
	.align		4
        /*0020*/ 	.byte	0x02, 0x4c
        /*0022*/ 	.byte	0x01
	.zero		1


	//----- nvinfo : EIATTR_EXTERNS
	.align		4
        /*0024*/ 	.byte	0x04, 0x0f
        /*0026*/ 	.short	(.L_4515 - .L_4514)


	//   ....[0]....
	.align		4
.L_4514:
        /*0028*/ 	.word	index@(__assertfail)


	//----- nvinfo : EIATTR_MERCURY_ISA_VERSION
	.align		4
.L_4515:
        /*002c*/ 	.byte	0x03, 0x5f
        /*002e*/ 	.short	0x0101


	//----- nvinfo : EIATTR_INT_WARP_WIDE_INSTR_OFFSETS
	.align		4
        /*0030*/ 	.byte	0x04, 0x31
        /*0032*/ 	.short	(.L_4517 - .L_4516)


	//   ....[0]....
.L_4516:
        /*0034*/ 	.word	0x000123a0


	//   ....[1]....
        /*0038*/ 	.word	0x00012490


	//----- nvinfo : EIATTR_COOP_GROUP_MASK_REGIDS
	.align		4
.L_4517:
        /*003c*/ 	.byte	0x04, 0x29
        /*003e*/ 	.short	(.L_4519 - .L_4518)


	//   ....[0]....
.L_4518:
        /*0040*/ 	.word	0xffffffff


	//   ....[1]....
        /*0044*/ 	.word	0xffffffff


	//   ....[2]....
        /*0048*/ 	.word	0xffffffff


	//   ....[3]....
        /*004c*/ 	.word	0xffffffff


	//   ....[4]....
        /*0050*/ 	.word	0xffffffff


	//   ....[5]....
        /*0054*/ 	.word	0xffffffff


	//   ....[6]....
        /*0058*/ 	.word	0xffffffff


	//   ....[7]....
        /*005c*/ 	.word	0xffffffff


	//   ....[8]....
        /*0060*/ 	.word	0xffffffff


	//   ....[9]....
        /*0064*/ 	.word	0xffffffff


	//   ....[10]....
        /*0068*/ 	.word	0xffffffff


	//   ....[11]....
        /*006c*/ 	.word	0xffffffff


	//   ....[12]....
        /*0070*/ 	.word	0xffffffff


	//   ....[13]....
        /*0074*/ 	.word	0xffffffff


	//   ....[14]....
        /*0078*/ 	.word	0xffffffff


	//   ....[15]....
        /*007c*/ 	.word	0xffffffff


	//----- nvinfo : EIATTR_COOP_GROUP_INSTR_OFFSETS
	.align		4
.L_4519:
        /*0080*/ 	.byte	0x04, 0x28
        /*0082*/ 	.short	(.L_4521 - .L_4520)


	//   ....[0]....
.L_4520:
        /*0084*/ 	.word	0x0000d8e0


	//   ....[1]....
        /*0088*/ 	.word	0x0000d8f0


	//   ....[2]....
        /*008c*/ 	.word	0x0000d900


	//   ....[3]....
        /*0090*/ 	.word	0x0000d910


	//   ....[4]....
        /*0094*/ 	.word	0x0000d920


	//   ....[5]....
        /*0098*/ 	.word	0x0000d930


	//   ....[6]....
        /*009c*/ 	.word	0x0000d940


	//   ....[7]....
        /*00a0*/ 	.word	0x0000d950


	//   ....[8]....
        /*00a4*/ 	.word	0x00013120


	//   ....[9]....
        /*00a8*/ 	.word	0x00013130


	//   ....[10]....
        /*00ac*/ 	.word	0x00013140


	//   ....[11]....
        /*00b0*/ 	.word	0x00013150


	//   ....[12]....
        /*00b4*/ 	.word	0x00013160


	//   ....[13]....
        /*00b8*/ 	.word	0x00013170


	//   ....[14]....
        /*00bc*/ 	.word	0x00013180


	//   ....[15]....
        /*00c0*/ 	.word	0x00013190


	//----- nvinfo : EIATTR_VRC_CTA_INIT_COUNT
	.align		4
.L_4521:
        /*00c4*/ 	.byte	0x02, 0x4a
	.zero		1
	.zero		1


	//----- nvinfo : EIATTR_SYSCALL_OFFSETS
	.align		4
        /*00c8*/ 	.byte	0x04, 0x46
        /*00ca*/ 	.short	(.L_4523 - .L_4522)


	//   ....[0]....
.L_4522:
        /*00cc*/ 	.word	0x000014c0


	//   ....[1]....
        /*00d0*/ 	.word	0x00013620


	//   ....[2]....
        /*00d4*/ 	.word	0x00013790


	//   ....[3]....
        /*00d8*/ 	.word	0x00013a90


	//   ....[4]....
        /*00dc*/ 	.word	0x00013c00


	//   ....[5]....
        /*00e0*/ 	.word	0x00014100


	//   ....[6]....
        /*00e4*/ 	.word	0x00014270


	//   ....[7]....
        /*00e8*/ 	.word	0x00014570


	//   ....[8]....
        /*00ec*/ 	.word	0x000146e0


	//----- nvinfo : EIATTR_EXIT_INSTR_OFFSETS
	.align		4
.L_4523:
        /*00f0*/ 	.byte	0x04, 0x1c
        /*00f2*/ 	.short	(.L_4525 - .L_4524)


	//   ....[0]....
.L_4524:
        /*00f4*/ 	.word	0x00012550


	//   ....[1]....
        /*00f8*/ 	.word	0x000132d0


	//   ....[2]....
        /*00fc*/ 	.word	0x000134f0


	//   ....[3]....
        /*0100*/ 	.word	0x00013820


	//   ....[4]....
        /*0104*/ 	.word	0x00013cc0


	//   ....[5]....
        /*0108*/ 	.word	0x00013d10


	//   ....[6]....
        /*010c*/ 	.word	0x00013d40


	//   ....[7]....
        /*0110*/ 	.word	0x00013d80


	//   ....[8]....
        /*0114*/ 	.word	0x00013dc0


	//   ....[9]....
        /*0118*/ 	.word	0x00013fd0


	//   ....[10]....
        /*011c*/ 	.word	0x00014300


	//   ....[11]....
        /*0120*/ 	.word	0x000147a0


	//   ....[12]....
        /*0124*/ 	.word	0x000147f0


	//----- nvinfo : EIATTR_MAX_THREADS
	.align		4
.L_4525:
        /*0128*/ 	.byte	0x04, 0x05
        /*012a*/ 	.short	(.L_4527 - .L_4526)
.L_4526:
        /*012c*/ 	.word	0x00000080
        /*0130*/ 	.word	0x00000001
        /*0134*/ 	.word	0x00000001


	//----- nvinfo : EIATTR_CRS_STACK_SIZE
	.align		4
.L_4527:
        /*0138*/ 	.byte	0x04, 0x1e
        /*013a*/ 	.short	(.L_4529 - .L_4528)
.L_4528:
        /*013c*/ 	.word	0x00000000


	//----- nvinfo : EIATTR_CBANK_PARAM_SIZE
	.align		4
.L_4529:
        /*0140*/ 	.byte	0x03, 0x19
        /*0142*/ 	.short	0x0430


	//----- nvinfo : EIATTR_PARAM_CBANK
	.align		4
        /*0144*/ 	.byte	0x04, 0x0a
        /*0146*/ 	.short	(.L_4531 - .L_4530)
	.align		4
.L_4530:
        /*0148*/ 	.word	index@(.nv.constant0._ZN2at6native13reduce_kernelILi128ELi2ENS0_8ReduceOpIN3c107complexIdEENS0_14func_wrapper_tIS5_NS0_55_GLOBAL__N__0955718d_22_SparseCsrTensorMath_cu_868dd54514ReductionMulOpIS5_EEEEjS5_Li4ELi4EEEEEvT1_)
        /*014c*/ 	.short	0x0380
        /*014e*/ 	.short	0x0430


	//----- nvinfo : EIATTR_SW_WAR
	.align		4
.L_4531:
        /*0150*/ 	.byte	0x04, 0x36
        /*0152*/ 	.short	(.L_4533 - .L_4532)
.L_4532:
        /*0154*/ 	.word	0x00000008
.L_4533:


//--------------------- .nv.info._ZN2at6native13reduce_kernelILi64ELi4ENS0_8ReduceOpIN3c107complexIdEENS0_14func_wrapper_tIS5_NS0_55_GLOBAL__N__0955718d_22_SparseCsrTensorMath_cu_868dd54514ReductionMulOpIS5_EEEEjS5_Li4ELi4EEEEEvT1_ --------------------------
	.section	.nv.info._ZN2at6native13reduce_kernelILi64ELi4ENS0_8ReduceOpIN3c107complexIdEENS0_14func_wrapper_tIS5_NS0_55_GLOBAL__N__0955718d_22_SparseCsrTensorMath_cu_868dd54514ReductionMulOpIS5_EEEEjS5_Li4ELi4EEEEEvT1_,"",@"SHT_CUDA_INFO"
	.sectionflags	@""
	.align	4


	//----- nvinfo : EIATTR_CUDA_API_VERSION
	.align		4
        /*0000*/ 	.byte	0x04, 0x37
        /*0002*/ 	.short	(.L_4535 - .L_4534)
.L_4534:
        /*0004*/ 	.word	0x00000082


	//----- nvinfo : EIATTR_KPARAM_INFO
	.align		4
.L_4535:
        /*0008*/ 	.byte	0x04, 0x17
        /*000a*/ 	.short	(.L_4537 - .L_4536)
.L_4536:
        /*000c*/ 	.word	0x00000000
        /*0010*/ 	.short	0x0000
        /*0012*/ 	.short	0x0000
        /*0014*/ 	.byte	0x00, 0xf0, 0xc1, 0x10


	//----- nvinfo : EIATTR_SPARSE_MMA_MASK
	.align		4
.L_4537:
        /*0018*/ 	.byte	0x03, 0x50
        /*001a*/ 	.short	0x0000


	//----- nvinfo : EIATTR_MAXREG_COUNT
	.align		4
        /*001c*/ 	.byte	0x03, 0x1b
        /*001e*/ 	.short	0x00ff


	//----- nvinfo : EIATTR_NUM_BARRIERS
	.align		4
        /*0020*/ 	.byte	0x02, 0x4c
        /*0022*/ 	.byte	0x01
	.zero		1


	//----- nvinfo : EIATTR_EXTERNS
	.align		4
        /*0024*/ 	.byte	0x04, 0x0f
        /*0026*/ 	.short	(.L_4539 - .L_4538)


	//   ....[0]....
	.align		4
.L_4538:
        /*0028*/ 	.word	index@(__assertfail)


	//----- nvinfo : EIATTR_MERCURY_ISA_VERSION
	.align		4
.L_4539:
        /*002c*/ 	.byte	0x03, 0x5f
        /*002e*/ 	.short	0x0101


	//----- nvinfo : EIATTR_INT_WARP_WIDE_INSTR_OFFSETS
	.align		4
        /*0030*/ 	.byte	0x04, 0x31
        /*0032*/ 	.short	(.L_4541 - .L_4540)


	//   ....[0]....
.L_4540:
        /*0034*/ 	.word	0x00018ef0


	//   ....[1]....
        /*0038*/ 	.word	0x00018fe0


	//----- nvinfo : EIATTR_COOP_GROUP_MASK_REGIDS
	.align		4
.L_4541:
        /*003c*/ 	.byte	0x04, 0x29
        /*003e*/ 	.short	(.L_4543 - .L_4542)


	//   ....[0]....
.L_4542:
        /*0040*/ 	.word	0xffffffff


	//   ....[1]....
        /*0044*/ 	.word	0xffffffff


	//   ....[2]....
        /*0048*/ 	.word	0xffffffff


	//   ....[3]....
        /*004c*/ 	.word	0xffffffff


	//   ....[4]....
        /*0050*/ 	.word	0xffffffff


	//   ....[5]....
        /*0054*/ 	.word	0xffffffff


	//   ....[6]....
        /*0058*/ 	.word	0xffffffff


	//   ....[7]....
        /*005c*/ 	.word	0xffffffff


	//   ....[8]....
        /*0060*/ 	.word	0xffffffff


	//   ....[9]....
        /*0064*/ 	.word	0xffffffff


	//   ....[10]....
        /*0068*/ 	.word	0xffffffff


	//   ....[11]....
        /*006c*/ 	.word	0xffffffff


	//   ....[12]....
        /*0070*/ 	.word	0xffffffff


	//   ....[13]....
        /*0074*/ 	.word	0xffffffff


	//   ....[14]....
        /*0078*/ 	.word	0xffffffff


	//   ....[15]....
        /*007c*/ 	.word	0xffffffff


	//   ....[16]....
        /*0080*/ 	.word	0xffffffff


	//   ....[17]....
        /*0084*/ 	.word	0xffffffff


	//   ....[18]....
        /*0088*/ 	.word	0xffffffff


	//   ....[19]....
        /*008c*/ 	.word	0xffffffff


	//   ....[20]....
        /*0090*/ 	.word	0xffffffff


	//   ....[21]....
        /*0094*/ 	.word	0xffffffff


	//   ....[22]....
        /*0098*/ 	.word	0xffffffff


	//   ....[23]....
        /*009c*/ 	.word	0xffffffff


	//   ....[24]....
        /*00a0*/ 	.word	0xffffffff


	//   ....[25]....
        /*00a4*/ 	.word	0xffffffff


	//   ....[26]....
        /*00a8*/ 	.word	0xffffffff


	//   ....[27]....
        /*00ac*/ 	.word	0xffffffff


	//   ....[28]....
        /*00b0*/ 	.word	0xffffffff


	//   ....[29]....
        /*00b4*/ 	.word	0xffffffff


	//   ....[30]....
        /*00b8*/ 	.word	0xffffffff


	//   ....[31]....
        /*00bc*/ 	.word	0xffffffff


	//----- nvinfo : EIATTR_COOP_GROUP_INSTR_OFFSETS
	.align		4
.L_4543:
        /*00c0*/ 	.byte	0x04, 0x28
        /*00c2*/ 	.short	(.L_4545 - .L_4544)


	//   ....[0]....
.L_4544:
        /*00c4*/ 	.word	0x0000fdb0


	//   ....[1]....
        /*00c8*/ 	.word	0x0000fdc0


	//   ....[2]....
        /*00cc*/ 	.word	0x0000fdd0


	//   ....[3]....
        /*00d0*/ 	.word	0x0000fde0


	//   ....[4]....
        /*00d4*/ 	.word	0x0000fdf0


	//   ....[5]....
        /*00d8*/ 	.word	0x0000fe00


	//   ....[6]....
        /*00dc*/ 	.word	0x0000fe10


	//   ....[7]....
        /*00e0*/ 	.word	0x0000fe20


	//   ....[8]....
        /*00e4*/ 	.word	0x0000fe40


	//   ....[9]....
        /*00e8*/ 	.word	0x0000fe50


	//   ....[10]....
        /*00ec*/ 	.word	0x0000fe80


	//   ....[11]....
        /*00f0*/ 	.word	0x0000fe90


	//   ....[12]....
        /*00f4*/ 	.word	0x0000fec0


	//   ....[13]....
        /*00f8*/ 	.word	0x0000fef0


	//   ....[14]....
        /*00fc*/ 	.word	0x0000ff10


	//   ....[15]....
        /*0100*/ 	.word	0x0000ff20


	//   ....[16]....
        /*0104*/ 	.word	0x0001a170


	//   ....[17]....
        /*0108*/ 	.word	0x0001a180


	//   ....[18]....
        /*010c*/ 	.word	0x0001a190


	//   ....[19]....
        /*0110*/ 	.word	0x0001a1a0


	//   ....[20]....
        /*0114*/ 	.word	0x0001a1b0


	//   ....[21]....
        /*0118*/ 	.word	0x0001a1c0


	//   ....[22]....
        /*011c*/ 	.word	0x0001a1d0


	//   ....[23]....
        /*0120*/ 	.word	0x0001a1e0


	//   ....[24]....
        /*0124*/ 	.word	0x0001a200


	//   ....[25]....
        /*0128*/ 	.word	0x0001a210


	//   ....[26]....
        /*012c*/ 	.word	0x0001a240


	//   ....[27]....
        /*0130*/ 	.word	0x0001a250


	//   ....[28]....
        /*0134*/ 	.word	0x0001a280


	//   ....[29]....
        /*0138*/ 	.word	0x0001a2b0


	//   ....[30]....
        /*013c*/ 	.word	0x0001a2d0


	//   ....[31]....
        /*0140*/ 	.word	0x0001a2e0


	//----- nvinfo : EIATTR_VRC_CTA_INIT_COUNT
	.align		4
.L_4545:
        /*0144*/ 	.byte	0x02, 0x4a
	.zero		1
	.zero		1


	//----- nvinfo : EIATTR_SYSCALL_OFFSETS
	.align		4
        /*0148*/ 	.byte	0x04, 0x46
        /*014a*/ 	.short	(.L_4547 - .L_4546)


	//   ....[0]....
.L_4546:
        /*014c*/ 	.word	0x00001500


	//   ....[1]....
        /*0150*/ 	.word	0x0001a8f0


	//   ....[2]....
        /*0154*/ 	.word	0x0001aa20


	//   ....[3]....
        /*0158*/ 	.word	0x0001abb0


	//   ....[4]....
        /*015c*/ 	.word	0x0001ad20


	//   ....[5]....
        /*0160*/ 	.word	0x0001b100


	//   ....[6]....
        /*0164*/ 	.word	0x0001b230


	//   ....[7]....
        /*0168*/ 	.word	0x0001b3f0


	//   ....[8]....
        /*016c*/ 	.word	0x0001b560


	//   ....[9]....
        /*0170*/ 	.word	0x0001bb30


	//   ....[10]....
        /*0174*/ 	.word	0x0001bca0


	//   ....[11]....
        /*0178*/ 	.word	0x0001be30


	//   ....[12]....
        /*017c*/ 	.word	0x0001bfa0


	//   ....[13]....
        /*0180*/ 	.word	0x0001c380


	//   ....[14]....
        /*0184*/ 	.word	0x0001c4f0


	//   ....[15]....
        /*0188*/ 	.word	0x0001c6b0


	//   ....[16]....
        /*018c*/ 	.word	0x0001c820


	//----- nvinfo : EIATTR_EXIT_INSTR_OFFSETS
	.align		4
.L_4547:
        /*0190*/ 	.byte	0x04, 0x1c
        /*0192*/ 	.short	(.L_4549 - .L_4548)


	//   ....[0]....
.L_4548:
        /*0194*/ 	.word	0x000190a0


	//   ....[1]....
        /*0198*/ 	.word	0x0001a4a0


	//   ....[2]....
        /*019c*/ 	.word	0x0001a7c0


	//   ....[3]....
        /*01a0*/ 	.word	0x0001adb0


	//   ....[4]....
        /*01a4*/ 	.word	0x0001b5f0


	//   ....[5]....
        /*01a8*/ 	.word	0x0001b640


	//   ....[6]....
        /*01ac*/ 	.word	0x0001b670


	//   ....[7]....
        /*01b0*/ 	.word	0x0001b6b0


	//   ....[8]....
        /*01b4*/ 	.word	0x0001b6f0


	//   ....[9]....
        /*01b8*/ 	.word	0x0001ba00


	//   ....[10]....
        /*01bc*/ 	.word	0x0001c030


	//   ....[11]....
        /*01c0*/ 	.word	0x0001c8b0


	//   ....[12]....
        /*01c4*/ 	.word	0x0001c900


	//----- nvinfo : EIATTR_MAX_THREADS
	.align		4
.L_4549:
        /*01c8*/ 	.byte	0x04, 0x05
        /*01ca*/ 	.short	(.L_4551 - .L_4550)
.L_4550:
        /*01cc*/ 	.word	0x00000040
        /*01d0*/ 	.word	0x00000001
        /*01d4*/ 	.word	0x00000001


	//----- nvinfo : EIATTR_CRS_STACK_SIZE
	.align		4
.L_4551:
        /*01d8*/ 	.byte	0x04, 0x1e
        /*01da*/ 	.short	(.L_4553 - .L_4552)
.L_4552:
        /*01dc*/ 	.word	0x00000000


	//----- nvinfo : EIATTR_CBANK_PARAM_SIZE
	.align		4
.L_4553:
        /*01e0*/ 	.byte	0x03, 0x19
        /*01e2*/ 	.short	0x0430


	//----- nvinfo : EIATTR_PARAM_CBANK
	.align		4
        /*01e4*/ 	.byte	0x04, 0x0a
        /*01e6*/ 	.short	(.L_4555 - .L_4554)
	.align		4
.L_4554:
        /*01e8*/ 	.word	index@(.nv.constant0._ZN2at6native13reduce_kernelILi64ELi4ENS0_8ReduceOpIN3c107complexIdEENS0_14func_wrapper_tIS5_NS0_55_GLOBAL__N__0955718d_22_SparseCsrTensorMath_cu_868dd54514ReductionMulOpIS5_EEEEjS5_Li4ELi4EEEEEvT1_)
        /*01ec*/ 	.short	0x0380
        /*01ee*/ 	.short	0x0430


	//----- nvinfo : EIATTR_SW_WAR
	.align		4
.L_4555:
        /*01f0*/ 	.byte	0x04, 0x36
        /*01f2*/ 	.short	(.L_4557 - .L_4556)
.L_4556:
        /*01f4*/ 	.word	0x00000008
.L_4557:


//--------------------- .nv.info._ZN2at6native13reduce_kernelILi512ELi1ENS0_8ReduceOpIfNS0_14func_wrapper_tIfNS0_55_GLOBAL__N__0955718d_22_SparseCsrTensorMath_cu_868dd54514ReductionMulOpIfEEEEjfLi4ELi4EEEEEvT1_ --------------------------
	.section	.nv.info._ZN2at6native13reduce_kernelILi512ELi1ENS0_8ReduceOpIfNS0_14func_wrapper_tIfNS0_55_GLOBAL__N__0955718d_22_SparseCsrTensorMath_cu_868dd54514ReductionMulOpIfEEEEjfLi4ELi4EEEEEvT1_,"",@"SHT_CUDA_INFO"
	.sectionflags	@""
	.align	4


	//----- nvinfo : EIATTR_CUDA_API_VERSION
	.align		4
        /*0000*/ 	.byte	0x04, 0x37
        /*0002*/ 	.short	(.L_4559 - .L_4558)
.L_4558:
        /*0004*/ 	.word	0x00000082


	//----- nvinfo : EIATTR_KPARAM_INFO
	.align		4
.L_4559:
        /*0008*/ 	.byte	0x04, 0x17
        /*000a*/ 	.short	(.L_4561 - .L_4560)
.L_4560:
        /*000c*/ 	.word	0x00000000
        /*0010*/ 	.short	0x0000
        /*0012*/ 	.short	0x0000
        /*0014*/ 	.byte	0x00, 0xf0, 0x61, 0x10


	//----- nvinfo : EIATTR_SPARSE_MMA_MASK
	.align		4
.L_4561:
        /*0018*/ 	.byte	0x03, 0x50
        /*001a*/ 	.short	0x0000


	//----- nvinfo : EIATTR_MAXREG_COUNT
	.align		4
        /*001c*/ 	.byte	0x03, 0x1b
        /*001e*/ 	.short	0x0020


	//----- nvinfo : EIATTR_NUM_BARRIERS
	.align		4
        /*0020*/ 	.byte	0x02, 0x4c
        /*0022*/ 	.byte	0x01
	.zero		1


	//----- nvinfo : EIATTR_EXTERNS
	.align		4
        /*0024*/ 	.byte	0x04, 0x0f
        /*0026*/ 	.short	(.L_4563 - .L_4562)


	//   ....[0]....
	.align		4
.L_4562:
        /*0028*/ 	.word	index@(__assertfail)


	//----- nvinfo : EIATTR_MERCURY_ISA_VERSION
	.align		4
.L_4563:
        /*002c*/ 	.byte	0x03, 0x5f
        /*002e*/ 	.short	0x0101


	//----- nvinfo : EIATTR_INT_WARP_WIDE_INSTR_OFFSETS
	.align		4
        /*0030*/ 	.byte	0x04, 0x31
        /*0032*/ 	.short	(.L_4565 - .L_4564)


	//   ....[0]....
.L_4564:
        /*0034*/ 	.word	0x0000d690


	//   ....[1]....
        /*0038*/ 	.word	0x0000d780


	//----- nvinfo : EIATTR_COOP_GROUP_MASK_REGIDS
	.align		4
.L_4565:
        /*003c*/ 	.byte	0x04, 0x29
        /*003e*/ 	.short	(.L_4567 - .L_4566)


	//   ....[0]....
.L_4566:
        /*0040*/ 	.word	0xffffffff


	//   ....[1]....
        /*0044*/ 	.word	0xffffffff


	//----- nvinfo : EIATTR_COOP_GROUP_INSTR_OFFSETS
	.align		4
.L_4567:
        /*0048*/ 	.byte	0x04, 0x28
        /*004a*/ 	.short	(.L_4569 - .L_4568)


	//   ....[0]....
.L_4568:
        /*004c*/ 	.word	0x0000afa0


	//   ....[1]....
        /*0050*/ 	.word	0x0000deb0


	//----- nvinfo : EIATTR_VRC_CTA_INIT_COUNT
	.align		4
.L_4569:
        /*0054*/ 	.byte	0x02, 0x4a
	.zero		1
	.zero		1


	//----- nvinfo : EIATTR_SYSCALL_OFFSETS
	.align		4
        /*0058*/ 	.byte	0x04, 0x46
        /*005a*/ 	.short	(.L_4571 - .L_4570)


	//   ....[0]....
.L_4570:
        /*005c*/ 	.word	0x0000e120


	//   ....[1]....
        /*0060*/ 	.word	0x0000e340


	//   ....[2]....
        /*0064*/ 	.word	0x0000e670


	//   ....[3]....
        /*0068*/ 	.word	0x0000e890


	//----- nvinfo : EIATTR_EXIT_INSTR_OFFSETS
	.align		4
.L_4571:
        /*006c*/ 	.byte	0x04, 0x1c
        /*006e*/ 	.short	(.L_4573 - .L_4572)


	//   ....[0]....
.L_4572:
        /*0070*/ 	.word	0x0000d820


	//   ....[1]....
        /*0074*/ 	.word	0x0000df00


	//   ....[2]....
        /*0078*/ 	.word	0x0000e170


	//   ....[3]....
        /*007c*/ 	.word	0x0000e190


	//   ....[4]....
        /*0080*/ 	.word	0x0000e390


	//   ....[5]....
        /*0084*/ 	.word	0x0000e3b0


	//   ....[6]....
        /*0088*/ 	.word	0x0000e3e0


	//   ....[7]....
        /*008c*/ 	.word	0x0000e420


	//   ....[8]....
        /*0090*/ 	.word	0x0000e460


	//   ....[9]....
        /*0094*/ 	.word	0x0000e6c0


	//   ....[10]....
        /*0098*/ 	.word	0x0000e6e0


	//   ....[11]....
        /*009c*/ 	.word	0x0000e8e0


	//   ....[12]....
        /*00a0*/ 	.word	0x0000e900


	//----- nvinfo : EIATTR_MAX_THREADS
	.align		4
.L_4573:
        /*00a4*/ 	.byte	0x04, 0x05
        /*00a6*/ 	.short	(.L_4575 - .L_4574)
.L_4574:
        /*00a8*/ 	.word	0x00000200
        /*00ac*/ 	.word	0x00000001
        /*00b0*/ 	.word	0x00000001


	//----- nvinfo : EIATTR_CRS_STACK_SIZE
	.align		4
.L_4575:
        /*00b4*/ 	.byte	0x04, 0x1e
        /*00b6*/ 	.short	(.L_4577 - .L_4576)
.L_4576:
        /*00b8*/ 	.word	0x00000000


	//----- nvinfo : EIATTR_CBANK_PARAM_SIZE
	.align		4
.L_4577:
        /*00bc*/ 	.byte	0x03, 0x19
        /*00be*/ 	.short	0x0418


	//----- nvinfo : EIATTR_PARAM_CBANK
	.align		4
        /*00c0*/ 	.byte	0x04, 0x0a
        /*00c2*/ 	.short	(.L_4579 - .L_4578)
	.align		4
.L_4578:
        /*00c4*/ 	.word	index@(.nv.constant0._ZN2at6native13reduce_kernelILi512ELi1ENS0_8ReduceOpIfNS0_14func_wrapper_tIfNS0_55_GLOBAL__N__0955718d_22_SparseCsrTensorMath_cu_868dd54514ReductionMulOpIfEEEEjfLi4ELi4EEEEEvT1_)
        /*00c8*/ 	.short	0x0380
        /*00ca*/ 	.short	0x0418


	//----- nvinfo : EIATTR_SW_WAR
	.align		4
.L_4579:
        /*00cc*/ 	.byte	0x04, 0x36
        /*00ce*/ 	.short	(.L_4581 - .L_4580)
.L_4580:
        /*00d0*/ 	.word	0x00000008
.L_4581:


//--------------------- .nv.info._ZN2at6native13reduce_kernelILi256ELi2ENS0_8ReduceOpIfNS0_14func_wrapper_tIfNS0_55_GLOBAL__N__0955718d_22_SparseCsrTensorMath_cu_868dd54514ReductionMulOpIfEEEEjfLi4ELi4EEEEEvT1_ --------------------------
	.section	.nv.info._ZN2at6native13reduce_kernelILi256ELi2ENS0_8ReduceOpIfNS0_14func_wrapper_tIfNS0_55_GLOBAL__N__0955718d_22_SparseCsrTensorMath_cu_868dd54514ReductionMulOpIfEEEEjfLi4ELi4EEEEEvT1_,"",@"SHT_CUDA_INFO"
	.sectionflags	@""
	.align	4


	//----- nvinfo : EIATTR_CUDA_API_VERSION
	.align		4
        /*0000*/ 	.byte	0x04, 0x37
        /*0002*/ 	.short	(.L_4583 - .L_4582)
.L_4582:
        /*0004*/ 	.word	0x00000082


	//----- nvinfo : EIATTR_KPARAM_INFO
	.align		4
.L_4583:
        /*0008*/ 	.byte	0x04, 0x17
        /*000a*/ 	.short	(.L_4585 - .L_4584)
.L_4584:
        /*000c*/ 	.word	0x00000000
        /*0010*/ 	.short	0x0000
        /*0012*/ 	.short	0x0000
        /*0014*/ 	.byte	0x00, 0xf0, 0x61, 0x10


	//----- nvinfo : EIATTR_SPARSE_MMA_MASK
	.align		4
.L_4585:
        /*0018*/ 	.byte	0x03, 0x50
        /*001a*/ 	.short	0x0000


	//----- nvinfo : EIATTR_MAXREG_COUNT
	.align		4
        /*001c*/ 	.byte	0x03, 0x1b
        /*001e*/ 	.short	0x0040


	//----- nvinfo : EIATTR_NUM_BARRIERS
	.align		4
        /*0020*/ 	.byte	0x02, 0x4c
        /*0022*/ 	.byte	0x01
	.zero		1


	//----- nvinfo : EIATTR_EXTERNS
	.align		4
        /*0024*/ 	.byte	0x04, 0x0f
        /*0026*/ 	.short	(.L_4587 - .L_4586)


	//   ....[0]....
	.align		4
.L_4586:
        /*0028*/ 	.word	index@(__assertfail)


	//----- nvinfo : EIATTR_MERCURY_ISA_VERSION
	.align		4
.L_4587:
        /*002c*/ 	.byte	0x03, 0x5f
        /*002e*/ 	.short	0x0101


	//----- nvinfo : EIATTR_INT_WARP_WIDE_INSTR_OFFSETS
	.align		4
        /*0030*/ 	.byte	0x04, 0x31
        /*0032*/ 	.short	(.L_4589 - .L_4588)


	//   ....[0]....
.L_4588:
        /*0034*/ 	.word	0x000100d0


	//   ....[1]....
        /*0038*/ 	.word	0x000101c0


	//----- nvinfo : EIATTR_COOP_GROUP_MASK_REGIDS
	.align		4
.L_4589:
        /*003c*/ 	.byte	0x04, 0x29
        /*003e*/ 	.short	(.L_4591 - .L_4590)


	//   ....[0]....
.L_4590:
        /*0040*/ 	.word	0xffffffff


	//   ....[1]....
        /*0044*/ 	.word	0xffffffff


	//   ....[2]....
        /*0048*/ 	.word	0xffffffff


	//   ....[3]....
        /*004c*/ 	.word	0xffffffff


	//----- nvinfo : EIATTR_COOP_GROUP_INSTR_OFFSETS
	.align		4
.L_4591:
        /*0050*/ 	.byte	0x04, 0x28
        /*0052*/ 	.short	(.L_4593 - .L_4592)


	//   ....[0]....
.L_4592:
        /*0054*/ 	.word	0x0000b780


	//   ....[1]....
        /*0058*/ 	.word	0x0000b790


	//   ....[2]....
        /*005c*/ 	.word	0x000109a0


	//   ....[3]....
        /*0060*/ 	.word	0x000109b0


	//----- nvinfo : EIATTR_VRC_CTA_INIT_COUNT
	.align		4
.L_4593:
        /*0064*/ 	.byte	0x02, 0x4a
	.zero		1
	.zero		1


	//----- nvinfo : EIATTR_SYSCALL_OFFSETS
	.align		4
        /*0068*/ 	.byte	0x04, 0x46
        /*006a*/ 	.short	(.L_4595 - .L_4594)


	//   ....[0]....
.L_4594:
        /*006c*/ 	.word	0x00001470


	//   ....[1]....
        /*0070*/ 	.word	0x00010c80


	//   ....[2]....
        /*0074*/ 	.word	0x00010db0


	//   ....[3]....
        /*0078*/ 	.word	0x00010ff0


	//   ....[4]....
        /*007c*/ 	.word	0x00011120


	//   ....[5]....
        /*0080*/ 	.word	0x00011500


	//   ....[6]....
        /*0084*/ 	.word	0x00011630


	//   ....[7]....
        /*0088*/ 	.word	0x00011870


	//   ....[8]....
        /*008c*/ 	.word	0x000119a0


	//----- nvinfo : EIATTR_EXIT_INSTR_OFFSETS
	.align		4
.L_4595:
        /*0090*/ 	.byte	0x04, 0x1c
        /*0092*/ 	.short	(.L_4597 - .L_4596)


	//   ....[0]....
.L_4596:
        /*0094*/ 	.word	0x00010280


	//   ....[1]....
        /*0098*/ 	.word	0x00010a10


	//   ....[2]....
        /*009c*/ 	.word	0x00010b50


	//   ....[3]....
        /*00a0*/ 	.word	0x00010e20


	//   ....[4]....
        /*00a4*/ 	.word	0x000111c0


	//   ....[5]....
        /*00a8*/ 	.word	0x000111f0


	//   ....[6]....
        /*00ac*/ 	.word	0x00011220


	//   ....[7]....
        /*00b0*/ 	.word	0x00011260


	//   ....[8]....
        /*00b4*/ 	.word	0x000112a0


	//   ....[9]....
        /*00b8*/ 	.word	0x000113d0


	//   ....[10]....
        /*00bc*/ 	.word	0x000116a0


	//   ....[11]....
        /*00c0*/ 	.word	0x00011a40


	//   ....[12]....
        /*00c4*/ 	.word	0x00011a70


	//----- nvinfo : EIATTR_MAX_THREADS
	.align		4
.L_4597:
        /*00c8*/ 	.byte	0x04, 0x05
        /*00ca*/ 	.short	(.L_4599 - .L_4598)
.L_4598:
        /*00cc*/ 	.word	0x00000100
        /*00d0*/ 	.word	0x00000001
        /*00d4*/ 	.word	0x00000001


	//----- nvinfo : EIATTR_CRS_STACK_SIZE
	.align		4
.L_4599:
        /*00d8*/ 	.byte	0x04, 0x1e
        /*00da*/ 	.short	(.L_4601 - .L_4600)
.L_4600:
        /*00dc*/ 	.word	0x00000000


	//----- nvinfo : EIATTR_CBANK_PARAM_SIZE
	.align		4
.L_4601:
        /*00e0*/ 	.byte	0x03, 0x19
        /*00e2*/ 	.short	0x0418


	//----- nvinfo : EIATTR_PARAM_CBANK
	.align		4
        /*00e4*/ 	.byte	0x04, 0x0a
        /*00e6*/ 	.short	(.L_4603 - .L_4602)
	.align		4
.L_4602:
        /*00e8*/ 	.word	index@(.nv.constant0._ZN2at6native13reduce_kernelILi256ELi2ENS0_8ReduceOpIfNS0_14func_wrapper_tIfNS0_55_GLOBAL__N__0955718d_22_SparseCsrTensorMath_cu_868dd54514ReductionMulOpIfEEEEjfLi4ELi4EEEEEvT1_)
        /*00ec*/ 	.short	0x0380
        /*00ee*/ 	.short	0x0418


	//----- nvinfo : EIATTR_SW_WAR
	.align		4
.L_4603:
        /*00f0*/ 	.byte	0x04, 0x36
        /*00f2*/ 	.short	(.L_4605 - .L_4604)
.L_4604:
        /*00f4*/ 	.word	0x00000008
.L_4605:


//--------------------- .nv.info._ZN2at6native13reduce_kernelILi128ELi4ENS0_8ReduceOpIfNS0_14func_wrapper_tIfNS0_55_GLOBAL__N__0955718d_22_SparseCsrTensorMath_cu_868dd54514ReductionMulOpIfEEEEjfLi4ELi4EEEEEvT1_ --------------------------
	.section	.nv.info._ZN2at6native13reduce_kernelILi128ELi4ENS0_8ReduceOpIfNS0_14func_wrapper_tIfNS0_55_GLOBAL__N__0955718d_22_SparseCsrTensorMath_cu_868dd54514ReductionMulOpIfEEEEjfLi4ELi4EEEEEvT1_,"",@"SHT_CUDA_INFO"
	.sectionflags	@""
	.align	4


	//----- nvinfo : EIATTR_CUDA_API_VERSION
	.align		4
        /*0000*/ 	.byte	0x04, 0x37
        /*0002*/ 	.short	(.L_4607 - .L_4606)
.L_4606:
        /*0004*/ 	.word	0x00000082


	//----- nvinfo : EIATTR_KPARAM_INFO
	.align		4
.L_4607:
        /*0008*/ 	.byte	0x04, 0x17
        /*000a*/ 	.short	(.L_4609 - .L_4608)
.L_4608:
        /*000c*/ 	.word	0x00000000
        /*0010*/ 	.short	0x0000
        /*0012*/ 	.short	0x0000
        /*0014*/ 	.byte	0x00, 0xf0, 0x61, 0x10


	//----- nvinfo : EIATTR_SPARSE_MMA_MASK
	.align		4
.L_4609:
        /*0018*/ 	.byte	0x03, 0x50
        /*001a*/ 	.short	0x0000


	//----- nvinfo : EIATTR_MAXREG_COUNT
	.align		4
        /*001c*/ 	.byte	0x03, 0x1b
        /*001e*/ 	.short	0x0080


	//----- nvinfo : EIATTR_NUM_BARRIERS
	.align		4
        /*0020*/ 	.byte	0x02, 0x4c
        /*0022*/ 	.byte	0x01
	.zero		1


	//----- nvinfo : EIATTR_EXTERNS
	.align		4
        /*0024*/ 	.byte	0x04, 0x0f
        /*0026*/ 	.short	(.L_4611 - .L_4610)


	//   ....[0]....
	.align		4
.L_4610:
        /*0028*/ 	.word	index@(__assertfail)


	//----- nvinfo : EIATTR_MERCURY_ISA_VERSION
	.align		4
.L_4611:
        /*002c*/ 	.byte	0x03, 0x5f
        /*002e*/ 	.short	0x0101


	//----- nvinfo : EIATTR_INT_WARP_WIDE_INSTR_OFFSETS
	.align		4
        /*0030*/ 	.byte	0x04, 0x31
        /*0032*/ 	.short	(.L_4613 - .L_4612)


	//   ....[0]....
.L_4612:
        /*0034*/ 	.word	0x00014d30


	//   ....[1]....
        /*0038*/ 	.word	0x00014e20


	//----- nvinfo : EIATTR_COOP_GROUP_MASK_REGIDS
	.align		4
.L_4613:
        /*003c*/ 	.byte	0x04, 0x29
        /*003e*/ 	.short	(.L_4615 - .L_4614)


	//   ....[0]....
.L_4614:
        /*0040*/ 	.word	0xffffffff


	//   ....[1]....
        /*0044*/ 	.word	0xffffffff


	//   ....[2]....
        /*0048*/ 	.word	0xffffffff


	//   ....[3]....
        /*004c*/ 	.word	0xffffffff


	//   ....[4]....
        /*0050*/ 	.word	0xffffffff


	//   ....[5]....
        /*0054*/ 	.word	0xffffffff


	//   ....[6]....
        /*0058*/ 	.word	0xffffffff


	//   ....[7]....
        /*005c*/ 	.word	0xffffffff


	//----- nvinfo : EIATTR_COOP_GROUP_INSTR_OFFSETS
	.align		4
.L_4615:
        /*0060*/ 	.byte	0x04, 0x28
        /*0062*/ 	.short	(.L_4617 - .L_4616)


	//   ....[0]....
.L_4616:
        /*0064*/ 	.word	0x0000be90


	//   ....[1]....
        /*0068*/ 	.word	0x0000bea0


	//   ....[2]....
        /*006c*/ 	.word	0x0000beb0


	//   ....[3]....
        /*0070*/ 	.word	0x0000bec0


	//   ....[4]....
        /*0074*/ 	.word	0x00015740


	//   ....[5]....
        /*0078*/ 	.word	0x00015750


	//   ....[6]....
        /*007c*/ 	.word	0x00015760


	//   ....[7]....
        /*0080*/ 	.word	0x00015770


	//----- nvinfo : EIATTR_VRC_CTA_INIT_COUNT
	.align		4
.L_4617:
        /*0084*/ 	.byte	0x02, 0x4a
	.zero		1
	.zero		1


	//----- nvinfo : EIATTR_SYSCALL_OFFSETS
	.align		4
        /*0088*/ 	.byte	0x04, 0x46
        /*008a*/ 	.short	(.L_4619 - .L_4618)


	//   ....[0]....
.L_4618:
        /*008c*/ 	.word	0x00001490


	//   ....[1]....
        /*0090*/ 	.word	0x00015b00


	//   ....[2]....
        /*0094*/ 	.word	0x00015c30


	//   ....[3]....
        /*0098*/ 	.word	0x00015dc0


	//   ....[4]....
        /*009c*/ 	.word	0x00015ef0


	//   ....[5]....
        /*00a0*/ 	.word	0x00016190


	//   ....[6]....
        /*00a4*/ 	.word	0x000162c0


	//   ....[7]....
        /*00a8*/ 	.word	0x00016480


	//   ....[8]....
        /*00ac*/ 	.word	0x000165b0


	//   ....[9]....
        /*00b0*/ 	.word	0x00016a40


	//   ....[10]....
        /*00b4*/ 	.word	0x00016b70


	//   ....[11]....
        /*00b8*/ 	.word	0x00016d00


	//   ....[12]....
        /*00bc*/ 	.word	0x00016e30


	//   ....[13]....
        /*00c0*/ 	.word	0x000170d0


	//   ....[14]....
        /*00c4*/ 	.word	0x00017200


	//   ....[15]....
        /*00c8*/ 	.word	0x000173c0


	//   ....[16]....
        /*00cc*/ 	.word	0x000174f0


	//----- nvinfo : EIATTR_EXIT_INSTR_OFFSETS
	.align		4
.L_4619:
        /*00d0*/ 	.byte	0x04, 0x1c
        /*00d2*/ 	.short	(.L_4621 - .L_4620)


	//   ....[0]....
.L_4620:
        /*00d4*/ 	.word	0x00014ee0


	//   ....[1]....
        /*00d8*/ 	.word	0x000157f0


	//   ....[2]....
        /*00dc*/ 	.word	0x000159d0


	//   ....[3]....
        /*00e0*/ 	.word	0x00015f80


	//   ....[4]....
        /*00e4*/ 	.word	0x00016640


	//   ....[5]....
        /*00e8*/ 	.word	0x00016690


	//   ....[6]....
        /*00ec*/ 	.word	0x000166c0


	//   ....[7]....
        /*00f0*/ 	.word	0x00016700


	//   ....[8]....
        /*00f4*/ 	.word	0x00016740


	//   ....[9]....
        /*00f8*/ 	.word	0x00016910


	//   ....[10]....
        /*00fc*/ 	.word	0x00016ec0


	//   ....[11]....
        /*0100*/ 	.word	0x00017580


	//   ....[12]....
        /*0104*/ 	.word	0x000175d0


	//----- nvinfo : EIATTR_MAX_THREADS
	.align		4
.L_4621:
        /*0108*/ 	.byte	0x04, 0x05
        /*010a*/ 	.short	(.L_4623 - .L_4622)
.L_4622:
        /*010c*/ 	.word	0x00000080
        /*0110*/ 	.word	0x00000001
        /*0114*/ 	.word	0x00000001


	//----- nvinfo : EIATTR_CRS_STACK_SIZE
	.align		4
.L_4623:
        /*0118*/ 	.byte	0x04, 0x1e
        /*011a*/ 	.short	(.L_4625 - .L_4624)
.L_4624:
        /*011c*/ 	.word	0x00000000


	//----- nvinfo : EIATTR_CBANK_PARAM_SIZE
	.align		4
.L_4625:
        /*0120*/ 	.byte	0x03, 0x19
        /*0122*/ 	.short	0x0418


	//----- nvinfo : EIATTR_PARAM_CBANK
	.align		4
        /*0124*/ 	.byte	0x04, 0x0a
        /*0126*/ 	.short	(.L_4627 - .L_4626)
	.align		4
.L_4626:
        /*0128*/ 	.word	index@(.nv.constant0._ZN2at6native13reduce_kernelILi128ELi4ENS0_8ReduceOpIfNS0_14func_wrapper_tIfNS0_55_GLOBAL__N__0955718d_22_SparseCsrTensorMath_cu_868dd54514ReductionMulOpIfEEEEjfLi4ELi4EEEEEvT1_)
        /*012c*/ 	.short	0x0380
        /*012e*/ 	.short	0x0418


	//----- nvinfo : EIATTR_SW_WAR
	.align		4
.L_4627:
        /*0130*/ 	.byte	0x04, 0x36
        /*0132*/ 	.short	(.L_4629 - .L_4628)
.L_4628:
        /*0134*/ 	.word	0x00000008
.L_4629:


//--------------------- .nv.info._ZN2at6native13reduce_kernelILi512ELi1ENS0_8ReduceOpIdNS0_14func_wrapper_tIdNS0_55_GLOBAL__N__0955718d_22_SparseCsrTensorMath_cu_868dd54514ReductionMulOpIdEEEEjdLi4ELi4EEEEEvT1_ --------------------------
	.section	.nv.info._ZN2at6native13reduce_kernelILi512ELi1ENS0_8ReduceOpIdNS0_14func_wrapper_tIdNS0_55_GLOBAL__N__0955718d_22_SparseCsrTensorMath_cu_868dd54514ReductionMulOpIdEEEEjdLi4ELi4EEEEEvT1_,"",@"SHT_CUDA_INFO"
	.sectionflags	@""
	.align	4


	//----- nvinfo : EIATTR_CUDA_API_VERSION
	.align		4
        /*0000*/ 	.byte	0x04, 0x37
        /*0002*/ 	.short	(.L_4631 - .L_4630)
.L_4630:
        /*0004*/ 	.word	0x00000082


	//----- nvinfo : EIATTR_KPARAM_INFO
	.align		4
.L_4631:
        /*0008*/ 	.byte	0x04, 0x17
        /*000a*/ 	.short	(.L_4633 - .L_4632)
.L_4632:
        /*000c*/ 	.word	0x00000000
        /*0010*/ 	.short	0x0000
        /*0012*/ 	.short	0x0000
        /*0014*/ 	.byte	0x00, 0xf0, 0x81, 0x10


	//----- nvinfo : EIATTR_SPARSE_MMA_MASK
	.align		4
.L_4633:
        /*0018*/ 	.byte	0x03, 0x50
        /*001a*/ 	.short	0x0000


	//----- nvinfo : EIATTR_MAXREG_COUNT
	.align		4
        /*001c*/ 	.byte	0x03, 0x1b
        /*001e*/ 	.short	0x0020


	//----- nvinfo : EIATTR_NUM_BARRIERS
	.align		4
        /*0020*/ 	.byte	0x02, 0x4c
        /*0022*/ 	.byte	0x01
	.zero		1


	//----- nvinfo : EIATTR_EXTERNS
	.align		4
        /*0024*/ 	.byte	0x04, 0x0f
        /*0026*/ 	.short	(.L_4635 - .L_4634)


	//   ....[0]....
	.align		4
.L_4634:
        /*0028*/ 	.word	index@(__assertfail)


	//----- nvinfo : EIATTR_ANNOTATIONS
	.align		4
.L_4635:
        /*002c*/ 	.byte	0x04, 0x55
        /*002e*/ 	.short	(.L_4637 - .L_4636)


	//   ....[0]....
.L_4636:
        /*0030*/ 	.word	0x00000001
        /*0034*/ 	.byte	0xf0, 0x63, 0x00, 0x00, 0x01, 0x00, 0x00, 0x00, 0xa0, 0xab, 0x00, 0x00, 0x01, 0x00, 0x00, 0x00
        /*0044*/ 	.byte	0x30, 0xac, 0x00, 0x00


	//----- nvinfo : EIATTR_MERCURY_ISA_VERSION
	.align		4
.L_4637:
        /*0048*/ 	.byte	0x03, 0x5f
        /*004a*/ 	.short	0x0101


	//----- nvinfo : EIATTR_INT_WARP_WIDE_INSTR_OFFSETS
	.align		4
        /*004c*/ 	.byte	0x04, 0x31
        /*004e*/ 	.short	(.L_4639 - .L_4638)


	//   ....[0]....
.L_4638:
        /*0050*/ 	.word	0x0000d840


	//   ....[1]....
        /*0054*/ 	.word	0x0000d930


	//----- nvinfo : EIATTR_COOP_GROUP_MASK_REGIDS
	.align		4
.L_4639:
        /*0058*/ 	.byte	0x04, 0x29
        /*005a*/ 	.short	(.L_4641 - .L_4640)


	//   ....[0]....
.L_4640:
        /*005c*/ 	.word	0xffffffff


	//   ....[1]....
        /*0060*/ 	.word	0xffffffff


	//   ....[2]....
        /*0064*/ 	.word	0xffffffff


	//   ....[3]....
        /*0068*/ 	.word	0xffffffff


	//----- nvinfo : EIATTR_COOP_GROUP_INSTR_OFFSETS
	.align		4
.L_4641:
        /*006c*/ 	.byte	0x04, 0x28
        /*006e*/ 	.short	(.L_4643 - .L_4642)


	//   ....[0]....
.L_4642:
        /*0070*/ 	.word	0x0000b140


	//   ....[1]....
        /*0074*/ 	.word	0x0000b150


	//   ....[2]....
        /*0078*/ 	.word	0x0000e070


	//   ....[3]....
        /*007c*/ 	.word	0x0000e080


	//----- nvinfo : EIATTR_VRC_CTA_INIT_COUNT
	.align		4
.L_4643:
        /*0080*/ 	.byte	0x02, 0x4a
	.zero		1
	.zero		1


	//----- nvinfo : EIATTR_SYSCALL_OFFSETS
	.align		4
        /*0084*/ 	.byte	0x04, 0x46
        /*0086*/ 	.short	(.L_4645 - .L_4644)


	//   ....[0]....
.L_4644:
        /*0088*/ 	.word	0x0000e2f0


	//   ....[1]....
        /*008c*/ 	.word	0x0000e510


	//   ....[2]....
        /*0090*/ 	.word	0x0000e840


	//   ....[3]....
        /*0094*/ 	.word	0x0000ea60


	//----- nvinfo : EIATTR_EXIT_INSTR_OFFSETS
	.align		4
.L_4645:
        /*0098*/ 	.byte	0x04, 0x1c
        /*009a*/ 	.short	(.L_4647 - .L_4646)


	//   ....[0]....
.L_4646:
        /*009c*/ 	.word	0x0000d9d0


	//   ....[1]....
        /*00a0*/ 	.word	0x0000e0d0


	//   ....[2]....
        /*00a4*/ 	.word	0x0000e340


	//   ....[3]....
        /*00a8*/ 	.word	0x0000e360


	//   ....[4]....
        /*00ac*/ 	.word	0x0000e560


	//   ....[5]....
        /*00b0*/ 	.word	0x0000e580


	//   ....[6]....
        /*00b4*/ 	.word	0x0000e5b0


	//   ....[7]....
        /*00b8*/ 	.word	0x0000e5f0


	//   ....[8]....
        /*00bc*/ 	.word	0x0000e630


	//   ....[9]....
        /*00c0*/ 	.word	0x0000e890


	//   ....[10]....
        /*00c4*/ 	.word	0x0000e8b0


	//   ....[11]....
        /*00c8*/ 	.word	0x0000eab0


	//   ....[12]....
        /*00cc*/ 	.word	0x0000ead0


	//----- nvinfo : EIATTR_MAX_THREADS
	.align		4
.L_4647:
        /*00d0*/ 	.byte	0x04, 0x05
        /*00d2*/ 	.short	(.L_4649 - .L_4648)
.L_4648:
        /*00d4*/ 	.word	0x00000200
        /*00d8*/ 	.word	0x00000001
        /*00dc*/ 	.word	0x00000001


	//----- nvinfo : EIATTR_CRS_STACK_SIZE
	.align		4
.L_4649:
        /*00e0*/ 	.byte	0x04, 0x1e
        /*00e2*/ 	.short	(.L_4651 - .L_4650)
.L_4650:
        /*00e4*/ 	.word	0x00000000


	//----- nvinfo : EIATTR_CBANK_PARAM_SIZE
	.align		4
.L_4651:
        /*00e8*/ 	.byte	0x03, 0x19
        /*00ea*/ 	.short	0x0420


	//----- nvinfo : EIATTR_PARAM_CBANK
	.align		4
        /*00ec*/ 	.byte	0x04, 0x0a
        /*00ee*/ 	.short	(.L_4653 - .L_4652)
	.align		4
.L_4652:
        /*00f0*/ 	.word	index@(.nv.constant0._ZN2at6native13reduce_kernelILi512ELi1ENS0_8ReduceOpIdNS0_14func_wrapper_tIdNS0_55_GLOBAL__N__0955718d_22_SparseCsrTensorMath_cu_868dd54514ReductionMulOpIdEEEEjdLi4ELi4EEEEEvT1_)
        /*00f4*/ 	.short	0x0380
        /*00f6*/ 	.short	0x0420


	//----- nvinfo : EIATTR_SW_WAR
	.align		4
.L_4653:
        /*00f8*/ 	.byte	0x04, 0x36
        /*00fa*/ 	.short	(.L_4655 - .L_4654)
.L_4654:
        /*00fc*/ 	.word	0x00000008
.L_4655:


//--------------------- .nv.info._ZN2at6native13reduce_kernelILi256ELi2ENS0_8ReduceOpIdNS0_14func_wrapper_tIdNS0_55_GLOBAL__N__0955718d_22_SparseCsrTensorMath_cu_868dd54514ReductionMulOpIdEEEEjdLi4ELi4EEEEEvT1_ --------------------------
	.section	.nv.info._ZN2at6native13reduce_kernelILi256ELi2ENS0_8ReduceOpIdNS0_14func_wrapper_tIdNS0_55_GLOBAL__N__0955718d_22_SparseCsrTensorMath_cu_868dd54514ReductionMulOpIdEEEEjdLi4ELi4EEEEEvT1_,"",@"SHT_CUDA_INFO"
	.sectionflags	@""
	.align	4


	//----- nvinfo : EIATTR_CUDA_API_VERSION
	.align		4
        /*0000*/ 	.byte	0x04, 0x37
        /*0002*/ 	.short	(.L_4657 - .L_4656)
.L_4656:
        /*0004*/ 	.word	0x00000082


	//----- nvinfo : EIATTR_KPARAM_INFO
	.align		4
.L_4657:
        /*0008*/ 	.byte	0x04, 0x17
        /*000a*/ 	.short	(.L_4659 - .L_4658)
.L_4658:
        /*000c*/ 	.word	0x00000000
        /*0010*/ 	.short	0x0000
        /*0012*/ 	.short	0x0000
        /*0014*/ 	.byte	0x00, 0xf0, 0x81, 0x10


	//----- nvinfo : EIATTR_SPARSE_MMA_MASK
	.align		4
.L_4659:
        /*0018*/ 	.byte	0x03, 0x50
        /*001a*/ 	.short	0x0000


	//----- nvinfo : EIATTR_MAXREG_COUNT
	.align		4
        /*001c*/ 	.byte	0x03, 0x1b
        /*001e*/ 	.short	0x0040


	//----- nvinfo : EIATTR_NUM_BARRIERS
	.align		4
        /*0020*/ 	.byte	0x02, 0x4c
        /*0022*/ 	.byte	0x01
	.zero		1


	//----- nvinfo : EIATTR_EXTERNS
	.align		4
        /*0024*/ 	.byte	0x04, 0x0f
        /*0026*/ 	.short	(.L_4661 - .L_4660)


	//   ....[0]....
	.align		4
.L_4660:
        /*0028*/ 	.word	index@(__assertfail)


	//----- nvinfo : EIATTR_MERCURY_ISA_VERSION
	.align		4
.L_4661:
        /*002c*/ 	.byte	0x03, 0x5f
        /*002e*/ 	.short	0x0101


	//----- nvinfo : EIATTR_INT_WARP_WIDE_INSTR_OFFSETS
	.align		4
        /*0030*/ 	.byte	0x04, 0x31
        /*0032*/ 	.short	(.L_4663 - .L_4662)


	//   ....[0]....
.L_4662:
        /*0034*/ 	.word	0x00010440


	//   ....[1]....
        /*0038*/ 	.word	0x00010530


	//----- nvinfo : EIATTR_COOP_GROUP_MASK_REGIDS
	.align		4
.L_4663:
        /*003c*/ 	.byte	0x04, 0x29
        /*003e*/ 	.short	(.L_4665 - .L_4664)


	//   ....[0]....
.L_4664:
        /*0040*/ 	.word	0xffffffff


	//   ....[1]....
        /*0044*/ 	.word	0xffffffff


	//   ....[2]....
        /*0048*/ 	.word	0xffffffff


	//   ....[3]....
        /*004c*/ 	.word	0xffffffff


	//   ....[4]....
        /*0050*/ 	.word	0xffffffff


	//   ....[5]....
        /*0054*/ 	.word	0xffffffff


	//   ....[6]....
        /*0058*/ 	.word	0xffffffff


	//   ....[7]....
        /*005c*/ 	.word	0xffffffff


	//----- nvinfo : EIATTR_COOP_GROUP_INSTR_OFFSETS
	.align		4
.L_4665:
        /*0060*/ 	.byte	0x04, 0x28
        /*0062*/ 	.short	(.L_4667 - .L_4666)


	//   ....[0]....
.L_4666:
        /*0064*/ 	.word	0x0000bad0


	//   ....[1]....
        /*0068*/ 	.word	0x0000bae0


	//   ....[2]....
        /*006c*/ 	.word	0x0000baf0


	//   ....[3]....
        /*0070*/ 	.word	0x0000bb00


	//   ....[4]....
        /*0074*/ 	.word	0x00010d60


	//   ....[5]....
        /*0078*/ 	.word	0x00010d70


	//   ....[6]....
        /*007c*/ 	.word	0x00010d80


	//   ....[7]....
        /*0080*/ 	.word	0x00010d90


	//----- nvinfo : EIATTR_VRC_CTA_INIT_COUNT
	.align		4
.L_4667:
        /*0084*/ 	.byte	0x02, 0x4a
	.zero		1
	.zero		1


	//----- nvinfo : EIATTR_SYSCALL_OFFSETS
	.align		4
        /*0088*/ 	.byte	0x04, 0x46
        /*008a*/ 	.short	(.L_4669 - .L_4668)


	//   ....[0]....
.L_4668:
        /*008c*/ 	.word	0x00001480


	//   ....[1]....
        /*0090*/ 	.word	0x00011060


	//   ....[2]....
        /*0094*/ 	.word	0x00011190


	//   ....[3]....
        /*0098*/ 	.word	0x000113d0


	//   ....[4]....
        /*009c*/ 	.word	0x00011500


	//   ....[5]....
        /*00a0*/ 	.word	0x000118e0


	//   ....[6]....
        /*00a4*/ 	.word	0x00011a10


	//   ....[7]....
        /*00a8*/ 	.word	0x00011c50


	//   ....[8]....
        /*00ac*/ 	.word	0x00011d80


	//----- nvinfo : EIATTR_EXIT_INSTR_OFFSETS
	.align		4
.L_4669:
        /*00b0*/ 	.byte	0x04, 0x1c
        /*00b2*/ 	.short	(.L_4671 - .L_4670)


	//   ....[0]....
.L_4670:
        /*00b4*/ 	.word	0x000105f0


	//   ....[1]....
        /*00b8*/ 	.word	0x00010df0


	//   ....[2]....
        /*00bc*/ 	.word	0x00010f30


	//   ....[3]....
        /*00c0*/ 	.word	0x00011200


	//   ....[4]....
        /*00c4*/ 	.word	0x000115a0


	//   ....[5]....
        /*00c8*/ 	.word	0x000115d0


	//   ....[6]....
        /*00cc*/ 	.word	0x00011600


	//   ....[7]....
        /*00d0*/ 	.word	0x00011640


	//   ....[8]....
        /*00d4*/ 	.word	0x00011680


	//   ....[9]....
        /*00d8*/ 	.word	0x000117b0


	//   ....[10]....
        /*00dc*/ 	.word	0x00011a80


	//   ....[11]....
        /*00e0*/ 	.word	0x00011e20


	//   ....[12]....
        /*00e4*/ 	.word	0x00011e50


	//----- nvinfo : EIATTR_MAX_THREADS
	.align		4
.L_4671:
        /*00e8*/ 	.byte	0x04, 0x05
        /*00ea*/ 	.short	(.L_4673 - .L_4672)
.L_4672:
        /*00ec*/ 	.word	0x00000100
        /*00f0*/ 	.word	0x00000001
        /*00f4*/ 	.word	0x00000001


	//----- nvinfo : EIATTR_CRS_STACK_SIZE
	.align		4
.L_4673:
        /*00f8*/ 	.byte	0x04, 0x1e
        /*00fa*/ 	.short	(.L_4675 - .L_4674)
.L_4674:
        /*00fc*/ 	.word	0x00000000


	//----- nvinfo : EIATTR_CBANK_PARAM_SIZE
	.align		4
.L_4675:
        /*0100*/ 	.byte	0x03, 0x19
        /*0102*/ 	.short	0x0420


	//----- nvinfo : EIATTR_PARAM_CBANK
	.align		4
        /*0104*/ 	.byte	0x04, 0x0a
        /*0106*/ 	.short	(.L_4677 - .L_4676)
	.align		4
.L_4676:
        /*0108*/ 	.word	index@(.nv.constant0._ZN2at6native13reduce_kernelILi256ELi2ENS0_8ReduceOpIdNS0_14func_wrapper_tIdNS0_55_GLOBAL__N__0955718d_22_SparseCsrTensorMath_cu_868dd54514ReductionMulOpIdEEEEjdLi4ELi4EEEEEvT1_)
        /*010c*/ 	.short	0x0380
        /*010e*/ 	.short	0x0420


	//----- nvinfo : EIATTR_SW_WAR
	.align		4
.L_4677:
        /*0110*/ 	.byte	0x04, 0x36
        /*0112*/ 	.short	(.L_4679 - .L_4678)
.L_4678:
        /*0114*/ 	.word	0x00000008
.L_4679:


//--------------------- .nv.info._ZN2at6native13reduce_kernelILi128ELi4ENS0_8ReduceOpIdNS0_14func_wrapper_tIdNS0_55_GLOBAL__N__0955718d_22_SparseCsrTensorMath_cu_868dd54514ReductionMulOpIdEEEEjdLi4ELi4EEEEEvT1_ --------------------------
	.section	.nv.info._ZN2at6native13reduce_kernelILi128ELi4ENS0_8ReduceOpIdNS0_14func_wrapper_tIdNS0_55_GLOBAL__N__0955718d_22_SparseCsrTensorMath_cu_868dd54514ReductionMulOpIdEEEEjdLi4ELi4EEEEEvT1_,"",@"SHT_CUDA_INFO"
	.sectionflags	@""
	.align	4


	//----- nvinfo : EIATTR_CUDA_API_VERSION
	.align		4
        /*0000*/ 	.byte	0x04, 0x37
        /*0002*/ 	.short	(.L_4681 - .L_4680)
.L_4680:
        /*0004*/ 	.word	0x00000082


	//----- nvinfo : EIATTR_KPARAM_INFO
	.align		4
.L_4681:
        /*0008*/ 	.byte	0x04, 0x17
        /*000a*/ 	.short	(.L_4683 - .L_4682)
.L_4682:
        /*000c*/ 	.word	0x00000000
        /*0010*/ 	.short	0x0000
        /*0012*/ 	.short	0x0000
        /*0014*/ 	.byte	0x00, 0xf0, 0x81, 0x10


	//----- nvinfo : EIATTR_SPARSE_MMA_MASK
	.align		4
.L_4683:
        /*0018*/ 	.byte	0x03, 0x50
        /*001a*/ 	.short	0x0000


	//----- nvinfo : EIATTR_MAXREG_COUNT
	.align		4
        /*001c*/ 	.byte	0x03, 0x1b
        /*001e*/ 	.short	0x0080


	//----- nvinfo : EIATTR_NUM_BARRIERS
	.align		4
        /*0020*/ 	.byte	0x02, 0x4c
        /*0022*/ 	.byte	0x01
	.zero		1


	//----- nvinfo : EIATTR_EXTERNS
	.align		4
        /*0024*/ 	.byte	0x04, 0x0f
        /*0026*/ 	.short	(.L_4685 - .L_4684)


	//   ....[0]....
	.align		4
.L_4684:
        /*0028*/ 	.word	index@(__assertfail)


	//----- nvinfo : EIATTR_MERCURY_ISA_VERSION
	.align		4
.L_4685:
        /*002c*/ 	.byte	0x03, 0x5f
        /*002e*/ 	.short	0x0101


	//----- nvinfo : EIATTR_INT_WARP_WIDE_INSTR_OFFSETS
	.align		4
        /*0030*/ 	.byte	0x04, 0x31
        /*0032*/ 	.short	(.L_4687 - .L_4686)


	//   ....[0]....
.L_4686:
        /*0034*/ 	.word	0x000155e0


	//   ....[1]....
        /*0038*/ 	.word	0x000156d0


	//----- nvinfo : EIATTR_COOP_GROUP_MASK_REGIDS
	.align		4
.L_4687:
        /*003c*/ 	.byte	0x04, 0x29
        /*003e*/ 	.short	(.L_4689 - .L_4688)


	//   ....[0]....
.L_4688:
        /*0040*/ 	.word	0xffffffff


	//   ....[1]....
        /*0044*/ 	.word	0xffffffff


	//   ....[2]....
        /*0048*/ 	.word	0xffffffff


	//   ....[3]....
        /*004c*/ 	.word	0xffffffff


	//   ....[4]....
        /*0050*/ 	.word	0xffffffff


	//   ....[5]....
        /*0054*/ 	.word	0xffffffff


	//   ....[6]....
        /*0058*/ 	.word	0xffffffff


	//   ....[7]....
        /*005c*/ 	.word	0xffffffff


	//   ....[8]....
        /*0060*/ 	.word	0xffffffff


	//   ....[9]....
        /*0064*/ 	.word	0xffffffff


	//   ....[10]....
        /*0068*/ 	.word	0xffffffff


	//   ....[11]....
        /*006c*/ 	.word	0xffffffff


	//   ....[12]....
        /*0070*/ 	.word	0xffffffff


	//   ....[13]....
        /*0074*/ 	.word	0xffffffff


	//   ....[14]....
        /*0078*/ 	.word	0xffffffff


	//   ....[15]....
        /*007c*/ 	.word	0xffffffff


	//----- nvinfo : EIATTR_COOP_GROUP_INSTR_OFFSETS
	.align		4
.L_4689:
        /*0080*/ 	.byte	0x04, 0x28
        /*0082*/ 	.short	(.L_4691 - .L_4690)


	//   ....[0]....
.L_4690:
        /*0084*/ 	.word	0x0000c6e0


	//   ....[1]....
        /*0088*/ 	.word	0x0000c6f0


	//   ....[2]....
        /*008c*/ 	.word	0x0000c700


	//   ....[3]....
        /*0090*/ 	.word	0x0000c710


	//   ....[4]....
        /*0094*/ 	.word	0x0000c720


	//   ....[5]....
        /*0098*/ 	.word	0x0000c730


	//   ....[6]....
        /*009c*/ 	.word	0x0000c740


	//   ....[7]....
        /*00a0*/ 	.word	0x0000c750


	//   ....[8]....
        /*00a4*/ 	.word	0x00016180


	//   ....[9]....
        /*00a8*/ 	.word	0x00016190


	//   ....[10]....
        /*00ac*/ 	.word	0x000161a0


	//   ....[11]....
        /*00b0*/ 	.word	0x000161b0


	//   ....[12]....
        /*00b4*/ 	.word	0x000161c0


	//   ....[13]....
        /*00b8*/ 	.word	0x000161d0


	//   ....[14]....
        /*00bc*/ 	.word	0x000161e0


	//   ....[15]....
        /*00c0*/ 	.word	0x000161f0


	//----- nvinfo : EIATTR_VRC_CTA_INIT_COUNT
	.align		4
.L_4691:
        /*00c4*/ 	.byte	0x02, 0x4a
	.zero		1
	.zero		1


	//----- nvinfo : EIATTR_SYSCALL_OFFSETS
	.align		4
        /*00c8*/ 	.byte	0x04, 0x46
        /*00ca*/ 	.short	(.L_4693 - .L_4692)


	//   ....[0]....
.L_4692:
        /*00cc*/ 	.word	0x00001480


	//   ....[1]....
        /*00d0*/ 	.word	0x00016580


	//   ....[2]....
        /*00d4*/ 	.word	0x000166b0


	//   ....[3]....
        /*00d8*/ 	.word	0x00016840


	//   ....[4]....
        /*00dc*/ 	.word	0x00016970


	//   ....[5]....
        /*00e0*/ 	.word	0x00016c10


	//   ....[6]....
        /*00e4*/ 	.word	0x00016d40


	//   ....[7]....
        /*00e8*/ 	.word	0x00016f00


	//   ....[8]....
        /*00ec*/ 	.word	0x00017030


	//   ....[9]....
        /*00f0*/ 	.word	0x000174c0


	//   ....[10]....
        /*00f4*/ 	.word	0x000175f0


	//   ....[11]....
        /*00f8*/ 	.word	0x00017780


	//   ....[12]....
        /*00fc*/ 	.word	0x000178b0


	//   ....[13]....
        /*0100*/ 	.word	0x00017b50


	//   ....[14]....
        /*0104*/ 	.word	0x00017c80


	//   ....[15]....
        /*0108*/ 	.word	0x00017e40


	//   ....[16]....
        /*010c*/ 	.word	0x00017f70


	//----- nvinfo : EIATTR_EXIT_INSTR_OFFSETS
	.align		4
.L_4693:
        /*0110*/ 	.byte	0x04, 0x1c
        /*0112*/ 	.short	(.L_4695 - .L_4694)


	//   ....[0]....
.L_4694:
        /*0114*/ 	.word	0x00015790


	//   ....[1]....
        /*0118*/ 	.word	0x00016270


	//   ....[2]....
        /*011c*/ 	.word	0x00016450


	//   ....[3]....
        /*0120*/ 	.word	0x00016a00


	//   ....[4]....
        /*0124*/ 	.word	0x000170c0


	//   ....[5]....
        /*0128*/ 	.word	0x00017110


	//   ....[6]....
        /*012c*/ 	.word	0x00017140


	//   ....[7]....
        /*0130*/ 	.word	0x00017180


	//   ....[8]....
        /*0134*/ 	.word	0x000171c0


	//   ....[9]....
        /*0138*/ 	.word	0x00017390


	//   ....[10]....
        /*013c*/ 	.word	0x00017940


	//   ....[11]....
        /*0140*/ 	.word	0x00018000


	//   ....[12]....
        /*0144*/ 	.word	0x00018050


	//----- nvinfo : EIATTR_MAX_THREADS
	.align		4
.L_4695:
        /*0148*/ 	.byte	0x04, 0x05
        /*014a*/ 	.short	(.L_4697 - .L_4696)
.L_4696:
        /*014c*/ 	.word	0x00000080
        /*0150*/ 	.word	0x00000001
        /*0154*/ 	.word	0x00000001


	//----- nvinfo : EIATTR_CRS_STACK_SIZE
	.align		4
.L_4697:
        /*0158*/ 	.byte	0x04, 0x1e
        /*015a*/ 	.short	(.L_4699 - .L_4698)
.L_4698:
        /*015c*/ 	.word	0x00000000


	//----- nvinfo : EIATTR_CBANK_PARAM_SIZE
	.align		4
.L_4699:
        /*0160*/ 	.byte	0x03, 0x19
        /*0162*/ 	.short	0x0420


	//----- nvinfo : EIATTR_PARAM_CBANK
	.align		4
        /*0164*/ 	.byte	0x04, 0x0a
        /*0166*/ 	.short	(.L_4701 - .L_4700)
	.align		4
.L_4700:
        /*0168*/ 	.word	index@(.nv.constant0._ZN2at6native13reduce_kernelILi128ELi4ENS0_8ReduceOpIdNS0_14func_wrapper_tIdNS0_55_GLOBAL__N__0955718d_22_SparseCsrTensorMath_cu_868dd54514ReductionMulOpIdEEEEjdLi4ELi4EEEEEvT1_)
        /*016c*/ 	.short	0x0380
        /*016e*/ 	.short	0x0420


	//----- nvinfo : EIATTR_SW_WAR
	.align		4
.L_4701:
        /*0170*/ 	.byte	0x04, 0x36
        /*0172*/ 	.short	(.L_4703 - .L_4702)
.L_4702:
        /*0174*/ 	.word	0x00000008
.L_4703:


//--------------------- .nv.info._ZN2at6native13reduce_kernelILi512ELi1ENS0_8ReduceOpIsNS0_14func_wrapper_tIsNS0_55_GLOBAL__N__0955718d_22_SparseCsrTensorMath_cu_868dd54514ReductionMulOpIsEEEEjsLi4ELi4EEEEEvT1_ --------------------------
	.section	.nv.info._ZN2at6native13reduce_kernelILi512ELi1ENS0_8ReduceOpIsNS0_14func_wrapper_tIsNS0_55_GLOBAL__N__0955718d_22_SparseCsrTensorMath_cu_868dd54514ReductionMulOpIsEEEEjsLi4ELi4EEEEEvT1_,"",@"SHT_CUDA_INFO"
	.sectionflags	@""
	.align	4


	//----- nvinfo : EIATTR_CUDA_API_VERSION
	.align		4
        /*0000*/ 	.byte	0x04, 0x37
        /*0002*/ 	.short	(.L_4705 - .L_4704)
.L_4704:
        /*0004*/ 	.word	0x00000082


	//----- nvinfo : EIATTR_KPARAM_INFO
	.align		4
.L_4705:
        /*0008*/ 	.byte	0x04, 0x17
        /*000a*/ 	.short	(.L_4707 - .L_4706)
.L_4706:
        /*000c*/ 	.word	0x00000000
        /*0010*/ 	.short	0x0000
        /*0012*/ 	.short	0x0000
        /*0014*/ 	.byte	0x00, 0xf0, 0x41, 0x10


	//----- nvinfo : EIATTR_SPARSE_MMA_MASK
	.align		4
.L_4707:
        /*0018*/ 	.byte	0x03, 0x50
        /*001a*/ 	.short	0x0000


	//----- nvinfo : EIATTR_MAXREG_COUNT
	.align		4
        /*001c*/ 	.byte	0x03, 0x1b
        /*001e*/ 	.short	0x0020


	//----- nvinfo : EIATTR_NUM_BARRIERS
	.align		4
        /*0020*/ 	.byte	0x02, 0x4c
        /*0022*/ 	.byte	0x01
	.zero		1


	//----- nvinfo : EIATTR_EXTERNS
	.align		4
        /*0024*/ 	.byte	0x04, 0x0f
        /*0026*/ 	.short	(.L_4709 - .L_4708)


	//   ....[0]....
	.align		4
.L_4708:
        /*0028*/ 	.word	index@(__assertfail)


	//----- nvinfo : EIATTR_MERCURY_ISA_VERSION
	.align		4
.L_4709:
        /*002c*/ 	.byte	0x03, 0x5f
        /*002e*/ 	.short	0x0101


	//----- nvinfo : EIATTR_INT_WARP_WIDE_INSTR_OFFSETS
	.align		4
        /*0030*/ 	.byte	0x04, 0x31
        /*0032*/ 	.short	(.L_4711 - .L_4710)


	//   ....[0]....
.L_4710:
        /*0034*/ 	.word	0x0000b6a0


	//   ....[1]....
        /*0038*/ 	.word	0x0000dec0


	//   ....[2]....
        /*003c*/ 	.word	0x0000dfb0


	//   ....[3]....
        /*0040*/ 	.word	0x0000e6a0


	//----- nvinfo : EIATTR_COOP_GROUP_MASK_REGIDS
	.align		4
.L_4711:
        /*0044*/ 	.byte	0x04, 0x29
        /*0046*/ 	.short	(.L_4713 - .L_4712)


	//   ....[0]....
.L_4712:
        /*0048*/ 	.word	0xffffffff


	//   ....[1]....
        /*004c*/ 	.word	0xffffffff


	//----- nvinfo : EIATTR_COOP_GROUP_INSTR_OFFSETS
	.align		4
.L_4713:
        /*0050*/ 	.byte	0x04, 0x28
        /*0052*/ 	.short	(.L_4715 - .L_4714)


	//   ....[0]....
.L_4714:
        /*0054*/ 	.word	0x0000b7c0


	//   ....[1]....
        /*0058*/ 	.word	0x0000e7c0


	//----- nvinfo : EIATTR_VRC_CTA_INIT_COUNT
	.align		4
.L_4715:
        /*005c*/ 	.byte	0x02, 0x4a
	.zero		1
	.zero		1


	//----- nvinfo : EIATTR_SYSCALL_OFFSETS
	.align		4
        /*0060*/ 	.byte	0x04, 0x46
        /*0062*/ 	.short	(.L_4717 - .L_4716)


	//   ....[0]....
.L_4716:
        /*0064*/ 	.word	0x0000ea80


	//   ....[1]....
        /*0068*/ 	.word	0x0000ecd0


	//   ....[2]....
        /*006c*/ 	.word	0x0000f040


	//   ....[3]....
        /*0070*/ 	.word	0x0000f2a0


	//----- nvinfo : EIATTR_EXIT_INSTR_OFFSETS
	.align		4
.L_4717:
        /*0074*/ 	.byte	0x04, 0x1c
        /*0076*/ 	.short	(.L_4719 - .L_4718)


	//   ....[0]....
.L_4718:
        /*0078*/ 	.word	0x0000e050


	//   ....[1]....
        /*007c*/ 	.word	0x0000e820


	//   ....[2]....
        /*0080*/ 	.word	0x0000ead0


	//   ....[3]....
        /*0084*/ 	.word	0x0000eaf0


	//   ....[4]....
        /*0088*/ 	.word	0x0000ed20


	//   ....[5]....
        /*008c*/ 	.word	0x0000ed40


	//   ....[6]....
        /*0090*/ 	.word	0x0000ed70


	//   ....[7]....
        /*0094*/ 	.word	0x0000edb0


	//   ....[8]....
        /*0098*/ 	.word	0x0000edf0


	//   ....[9]....
        /*009c*/ 	.word	0x0000f090


	//   ....[10]....
        /*00a0*/ 	.word	0x0000f0b0


	//   ....[11]....
        /*00a4*/ 	.word	0x0000f2f0


	//   ....[12]....
        /*00a8*/ 	.word	0x0000f310


	//----- nvinfo : EIATTR_MAX_THREADS
	.align		4
.L_4719:
        /*00ac*/ 	.byte	0x04, 0x05
        /*00ae*/ 	.short	(.L_4721 - .L_4720)
.L_4720:
        /*00b0*/ 	.word	0x00000200
        /*00b4*/ 	.word	0x00000001
        /*00b8*/ 	.word	0x00000001


	//----- nvinfo : EIATTR_CRS_STACK_SIZE
	.align		4
.L_4721:
        /*00bc*/ 	.byte	0x04, 0x1e
        /*00be*/ 	.short	(.L_4723 - .L_4722)
.L_4722:
        /*00c0*/ 	.word	0x00000000


	//----- nvinfo : EIATTR_CBANK_PARAM_SIZE
	.align		4
.L_4723:
        /*00c4*/ 	.byte	0x03, 0x19
        /*00c6*/ 	.short	0x0410


	//----- nvinfo : EIATTR_PARAM_CBANK
	.align		4
        /*00c8*/ 	.byte	0x04, 0x0a
        /*00ca*/ 	.short	(.L_4725 - .L_4724)
	.align		4
.L_4724:
        /*00cc*/ 	.word	index@(.nv.constant0._ZN2at6native13reduce_kernelILi512ELi1ENS0_8ReduceOpIsNS0_14func_wrapper_tIsNS0_55_GLOBAL__N__0955718d_22_SparseCsrTensorMath_cu_868dd54514ReductionMulOpIsEEEEjsLi4ELi4EEEEEvT1_)
        /*00d0*/ 	.short	0x0380
        /*00d2*/ 	.short	0x0410


	//----- nvinfo : EIATTR_SW_WAR
	.align		4
.L_4725:
        /*00d4*/ 	.byte	0x04, 0x36
        /*00d6*/ 	.short	(.L_4727 - .L_4726)
.L_4726:
        /*00d8*/ 	.word	0x00000008
.L_4727:


//--------------------- .nv.info._ZN2at6native13reduce_kernelILi256ELi2ENS0_8ReduceOpIsNS0_14func_wrapper_tIsNS0_55_GLOBAL__N__0955718d_22_SparseCsrTensorMath_cu_868dd54514ReductionMulOpIsEEEEjsLi4ELi4EEEEEvT1_ --------------------------
	.section	.nv.info._ZN2at6native13reduce_kernelILi256ELi2ENS0_8ReduceOpIsNS0_14func_wrapper_tIsNS0_55_GLOBAL__N__0955718d_22_SparseCsrTensorMath_cu_868dd54514ReductionMulOpIsEEEEjsLi4ELi4EEEEEvT1_,"",@"SHT_CUDA_INFO"
	.sectionflags	@""
	.align	4


	//----- nvinfo : EIATTR_CUDA_API_VERSION
	.align		4
        /*0000*/ 	.byte	0x04, 0x37
        /*0002*/ 	.short	(.L_4729 - .L_4728)
.L_4728:
        /*0004*/ 	.word	0x00000082


	//----- nvinfo : EIATTR_KPARAM_INFO
	.align		4
.L_4729:
        /*0008*/ 	.byte	0x04, 0x17
        /*000a*/ 	.short	(.L_4731 - .L_4730)
.L_4730:
        /*000c*/ 	.word	0x00000000
        /*0010*/ 	.short	0x0000
        /*0012*/ 	.short	0x0000
        /*0014*/ 	.byte	0x00, 0xf0, 0x41, 0x10


	//----- nvinfo : EIATTR_SPARSE_MMA_MASK
	.align		4
.L_4731:
        /*0018*/ 	.byte	0x03, 0x50
        /*001a*/ 	.short	0x0000


	//----- nvinfo : EIATTR_MAXREG_COUNT
	.align		4
        /*001c*/ 	.byte	0x03, 0x1b
        /*001e*/ 	.short	0x0040


	//----- nvinfo : EIATTR_NUM_BARRIERS
	.align		4
        /*0020*/ 	.byte	0x02, 0x4c
        /*0022*/ 	.byte	0x01
	.zero		1


	//----- nvinfo : EIATTR_EXTERNS
	.align		4
        /*0024*/ 	.byte	0x04, 0x0f
        /*0026*/ 	.short	(.L_4733 - .L_4732)


	//   ....[0]....
	.align		4
.L_4732:
        /*0028*/ 	.word	index@(__assertfail)


	//----- nvinfo : EIATTR_MERCURY_ISA_VERSION
	.align		4
.L_4733:
        /*002c*/ 	.byte	0x03, 0x5f
        /*002e*/ 	.short	0x0101


	//----- nvinfo : EIATTR_INT_WARP_WIDE_INSTR_OFFSETS
	.align		4
        /*0030*/ 	.byte	0x04, 0x31
        /*0032*/ 	.short	(.L_4735 - .L_4734)


	//   ....[0]....
.L_4734:
        /*0034*/ 	.word	0x00010ec0


	//   ....[1]....
        /*0038*/ 	.word	0x00010fb0


	//----- nvinfo : EIATTR_COOP_GROUP_MASK_REGIDS
	.align		4
.L_4735:
        /*003c*/ 	.byte	0x04, 0x29
        /*003e*/ 	.short	(.L_4737 - .L_4736)


	//   ....[0]....
.L_4736:
        /*0040*/ 	.word	0xffffffff


	//   ....[1]....
        /*0044*/ 	.word	0xffffffff


	//   ....[2]....
        /*0048*/ 	.word	0xffffffff


	//   ....[3]....
        /*004c*/ 	.word	0xffffffff


	//----- nvinfo : EIATTR_COOP_GROUP_INSTR_OFFSETS
	.align		4
.L_4737:
        /*0050*/ 	.byte	0x04, 0x28
        /*0052*/ 	.short	(.L_4739 - .L_4738)


	//   ....[0]....
.L_4738:
        /*0054*/ 	.word	0x0000c560


	//   ....[1]....
        /*0058*/ 	.word	0x0000c570


	//   ....[2]....
        /*005c*/ 	.word	0x000119b0


	//   ....[3]....
        /*0060*/ 	.word	0x000119c0


	//----- nvinfo : EIATTR_VRC_CTA_INIT_COUNT
	.align		4
.L_4739:
        /*0064*/ 	.byte	0x02, 0x4a
	.zero		1
	.zero		1


	//----- nvinfo : EIATTR_SYSCALL_OFFSETS
	.align		4
        /*0068*/ 	.byte	0x04, 0x46
        /*006a*/ 	.short	(.L_4741 - .L_4740)


	//   ....[0]....
.L_4740:
        /*006c*/ 	.word	0x00001440


	//   ....[1]....
        /*0070*/ 	.word	0x00011d10


	//   ....[2]....
        /*0074*/ 	.word	0x00011e40


	//   ....[3]....
        /*0078*/ 	.word	0x000120e0


	//   ....[4]....
        /*007c*/ 	.word	0x00012210


	//   ....[5]....
        /*0080*/ 	.word	0x00012650


	//   ....[6]....
        /*0084*/ 	.word	0x00012780


	//   ....[7]....
        /*0088*/ 	.word	0x00012a10


	//   ....[8]....
        /*008c*/ 	.word	0x00012b40


	//----- nvinfo : EIATTR_EXIT_INSTR_OFFSETS
	.align		4
.L_4741:
        /*0090*/ 	.byte	0x04, 0x1c
        /*0092*/ 	.short	(.L_4743 - .L_4742)


	//   ....[0]....
.L_4742:
        /*0094*/ 	.word	0x00011070


	//   ....[1]....
        /*0098*/ 	.word	0x00011a40


	//   ....[2]....
        /*009c*/ 	.word	0x00011be0


	//   ....[3]....
        /*00a0*/ 	.word	0x00011eb0


	//   ....[4]....
        /*00a4*/ 	.word	0x000122b0


	//   ....[5]....
        /*00a8*/ 	.word	0x000122e0


	//   ....[6]....
        /*00ac*/ 	.word	0x00012310


	//   ....[7]....
        /*00b0*/ 	.word	0x00012350


	//   ....[8]....
        /*00b4*/ 	.word	0x00012390


	//   ....[9]....
        /*00b8*/ 	.word	0x00012520


	//   ....[10]....
        /*00bc*/ 	.word	0x000127f0


	//   ....[11]....
        /*00c0*/ 	.word	0x00012be0


	//   ....[12]....
        /*00c4*/ 	.word	0x00012c10


	//----- nvinfo : EIATTR_MAX_THREADS
	.align		4
.L_4743:
        /*00c8*/ 	.byte	0x04, 0x05
        /*00ca*/ 	.short	(.L_4745 - .L_4744)
.L_4744:
        /*00cc*/ 	.word	0x00000100
        /*00d0*/ 	.word	0x00000001
        /*00d4*/ 	.word	0x00000001


	//----- nvinfo : EIATTR_CRS_STACK_SIZE
	.align		4
.L_4745:
        /*00d8*/ 	.byte	0x04, 0x1e
        /*00da*/ 	.short	(.L_4747 - .L_4746)
.L_4746:
        /*00dc*/ 	.word	0x00000000


	//----- nvinfo : EIATTR_CBANK_PARAM_SIZE
	.align		4
.L_4747:
        /*00e0*/ 	.byte	0x03, 0x19
        /*00e2*/ 	.short	0x0410


	//----- nvinfo : EIATTR_PARAM_CBANK
	.align		4
        /*00e4*/ 	.byte	0x04, 0x0a
        /*00e6*/ 	.short	(.L_4749 - .L_4748)
	.align		4
.L_4748:
        /*00e8*/ 	.word	index@(.nv.constant0._ZN2at6native13reduce_kernelILi256ELi2ENS0_8ReduceOpIsNS0_14func_wrapper_tIsNS0_55_GLOBAL__N__0955718d_22_SparseCsrTensorMath_cu_868dd54514ReductionMulOpIsEEEEjsLi4ELi4EEEEEvT1_)
        /*00ec*/ 	.short	0x0380
        /*00ee*/ 	.short	0x0410


	//----- nvinfo : EIATTR_SW_WAR
	.align		4
.L_4749:
        /*00f0*/ 	.byte	0x04, 0x36
        /*00f2*/ 	.short	(.L_4751 - .L_4750)
.L_4750:
        /*00f4*/ 	.word	0x00000008
.L_4751:


//--------------------- .nv.info._ZN2at6native13reduce_kernelILi128ELi4ENS0_8ReduceOpIsNS0_14func_wrapper_tIsNS0_55_GLOBAL__N__0955718d_22_SparseCsrTensorMath_cu_868dd54514ReductionMulOpIsEEEEjsLi4ELi4EEEEEvT1_ --------------------------
	.section	.nv.info._ZN2at6native13reduce_kernelILi128ELi4ENS0_8ReduceOpIsNS0_14func_wrapper_tIsNS0_55_GLOBAL__N__0955718d_22_SparseCsrTensorMath_cu_868dd54514ReductionMulOpIsEEEEjsLi4ELi4EEEEEvT1_,"",@"SHT_CUDA_INFO"
	.sectionflags	@""
	.align	4


	//----- nvinfo : EIATTR_CUDA_API_VERSION
	.align		4
        /*0000*/ 	.byte	0x04, 0x37
        /*0002*/ 	.short	(.L_4753 - .L_4752)
.L_4752:
        /*0004*/ 	.word	0x00000082


	//----- nvinfo : EIATTR_KPARAM_INFO
	.align		4
.L_4753:
        /*0008*/ 	.byte	0x04, 0x17
        /*000a*/ 	.short	(.L_4755 - .L_4754)
.L_4754:
        /*000c*/ 	.word	0x00000000
        /*0010*/ 	.short	0x0000
        /*0012*/ 	.short	0x0000
        /*0014*/ 	.byte	0x00, 0xf0, 0x41, 0x10


	//----- nvinfo : EIATTR_SPARSE_MMA_MASK
	.align		4
.L_4755:
        /*0018*/ 	.byte	0x03, 0x50
        /*001a*/ 	.short	0x0000


	//----- nvinfo : EIATTR_MAXREG_COUNT
	.align		4
        /*001c*/ 	.byte	0x03, 0x1b
        /*001e*/ 	.short	0x0080


	//----- nvinfo : EIATTR_NUM_BARRIERS
	.align		4
        /*0020*/ 	.byte	0x02, 0x4c
        /*0022*/ 	.byte	0x01
	.zero		1


	//----- nvinfo : EIATTR_EXTERNS
	.align		4
        /*0024*/ 	.byte	0x04, 0x0f
        /*0026*/ 	.short	(.L_4757 - .L_4756)


	//   ....[0]....
	.align		4
.L_4756:
        /*0028*/ 	.word	index@(__assertfail)


	//----- nvinfo : EIATTR_MERCURY_ISA_VERSION
	.align		4
.L_4757:
        /*002c*/ 	.byte	0x03, 0x5f
        /*002e*/ 	.short	0x0101


	//----- nvinfo : EIATTR_INT_WARP_WIDE_INSTR_OFFSETS
	.align		4
        /*0030*/ 	.byte	0x04, 0x31
        /*0032*/ 	.short	(.L_4759 - .L_4758)


	//   ....[0]....
.L_4758:
        /*0034*/ 	.word	0x00016920


	//   ....[1]....
        /*0038*/ 	.word	0x00016a10


	//----- nvinfo : EIATTR_COOP_GROUP_MASK_REGIDS
	.align		4
.L_4759:
        /*003c*/ 	.byte	0x04, 0x29
        /*003e*/ 	.short	(.L_4761 - .L_4760)


	//   ....[0]....
.L_4760:
        /*0040*/ 	.word	0xffffffff


	//   ....[1]....
        /*0044*/ 	.word	0xffffffff


	//   ....[2]....
        /*0048*/ 	.word	0xffffffff


	//   ....[3]....
        /*004c*/ 	.word	0xffffffff


	//   ....[4]....
        /*0050*/ 	.word	0xffffffff


	//   ....[5]....
        /*0054*/ 	.word	0xffffffff


	//   ....[6]....
        /*0058*/ 	.word	0xffffffff


	//   ....[7]....
        /*005c*/ 	.word	0xffffffff


	//----- nvinfo : EIATTR_COOP_GROUP_INSTR_OFFSETS
	.align		4
.L_4761:
        /*0060*/ 	.byte	0x04, 0x28
        /*0062*/ 	.short	(.L_4763 - .L_4762)


	//   ....[0]....
.L_4762:
        /*0064*/ 	.word	0x0000d9f0


	//   ....[1]....
        /*0068*/ 	.word	0x0000da10


	//   ....[2]....
        /*006c*/ 	.word	0x0000da20


	//   ....[3]....
        /*0070*/ 	.word	0x0000da30


	//   ....[4]....
        /*0074*/ 	.word	0x000176f0


	//   ....[5]....
        /*0078*/ 	.word	0x00017710


	//   ....[6]....
        /*007c*/ 	.word	0x00017720


	//   ....[7]....
        /*0080*/ 	.word	0x00017730


	//----- nvinfo : EIATTR_VRC_CTA_INIT_COUNT
	.align		4
.L_4763:
        /*0084*/ 	.byte	0x02, 0x4a
	.zero		1
	.zero		1


	//----- nvinfo : EIATTR_SYSCALL_OFFSETS
	.align		4
        /*0088*/ 	.byte	0x04, 0x46
        /*008a*/ 	.short	(.L_4765 - .L_4764)


	//   ....[0]....
.L_4764:
        /*008c*/ 	.word	0x00001440


	//   ....[1]....
        /*0090*/ 	.word	0x00017bc0


	//   ....[2]....
        /*0094*/ 	.word	0x00017cf0


	//   ....[3]....
        /*0098*/ 	.word	0x00017e80


	//   ....[4]....
        /*009c*/ 	.word	0x00017fb0


	//   ....[5]....
        /*00a0*/ 	.word	0x000182d0


	//   ....[6]....
        /*00a4*/ 	.word	0x00018400


	//   ....[7]....
        /*00a8*/ 	.word	0x000185c0


	//   ....[8]....
        /*00ac*/ 	.word	0x000186f0


	//   ....[9]....
        /*00b0*/ 	.word	0x00018c40


	//   ....[10]....
        /*00b4*/ 	.word	0x00018d70


	//   ....[11]....
        /*00b8*/ 	.word	0x00018f00


	//   ....[12]....
        /*00bc*/ 	.word	0x00019030


	//   ....[13]....
        /*00c0*/ 	.word	0x00019350


	//   ....[14]....
        /*00c4*/ 	.word	0x00019480


	//   ....[15]....
        /*00c8*/ 	.word	0x00019640


	//   ....[16]....
        /*00cc*/ 	.word	0x00019770


	//----- nvinfo : EIATTR_EXIT_INSTR_OFFSETS
	.align		4
.L_4765:
        /*00d0*/ 	.byte	0x04, 0x1c
        /*00d2*/ 	.short	(.L_4767 - .L_4766)


	//   ....[0]....
.L_4766:
        /*00d4*/ 	.word	0x00016ad0


	//   ....[1]....
        /*00d8*/ 	.word	0x000177f0


	//   ....[2]....
        /*00dc*/ 	.word	0x00017a90


	//   ....[3]....
        /*00e0*/ 	.word	0x00018040


	//   ....[4]....
        /*00e4*/ 	.word	0x00018780


	//   ....[5]....
        /*00e8*/ 	.word	0x000187d0


	//   ....[6]....
        /*00ec*/ 	.word	0x00018800


	//   ....[7]....
        /*00f0*/ 	.word	0x00018840


	//   ....[8]....
        /*00f4*/ 	.word	0x00018880


	//   ....[9]....
        /*00f8*/ 	.word	0x00018b10


	//   ....[10]....
        /*00fc*/ 	.word	0x000190c0


	//   ....[11]....
        /*0100*/ 	.word	0x00019800


	//   ....[12]....
        /*0104*/ 	.word	0x00019850


	//----- nvinfo : EIATTR_MAX_THREADS
	.align		4
.L_4767:
        /*0108*/ 	.byte	0x04, 0x05
        /*010a*/ 	.short	(.L_4769 - .L_4768)
.L_4768:
        /*010c*/ 	.word	0x00000080
        /*0110*/ 	.word	0x00000001
        /*0114*/ 	.word	0x00000001


	//----- nvinfo : EIATTR_CRS_STACK_SIZE
	.align		4
.L_4769:
        /*0118*/ 	.byte	0x04, 0x1e
        /*011a*/ 	.short	(.L_4771 - .L_4770)
.L_4770:
        /*011c*/ 	.word	0x00000000


	//----- nvinfo : EIATTR_CBANK_PARAM_SIZE
	.align		4
.L_4771:
        /*0120*/ 	.byte	0x03, 0x19
        /*0122*/ 	.short	0x0410


	//----- nvinfo : EIATTR_PARAM_CBANK
	.align		4
        /*0124*/ 	.byte	0x04, 0x0a
        /*0126*/ 	.short	(.L_4773 - .L_4772)
	.align		4
.L_4772:
        /*0128*/ 	.word	index@(.nv.constant0._ZN2at6native13reduce_kernelILi128ELi4ENS0_8ReduceOpIsNS0_14func_wrapper_tIsNS0_55_GLOBAL__N__0955718d_22_SparseCsrTensorMath_cu_868dd54514ReductionMulOpIsEEEEjsLi4ELi4EEEEEvT1_)
        /*012c*/ 	.short	0x0380
        /*012e*/ 	.short	0x0410


	//----- nvinfo : EIATTR_SW_WAR
	.align		4
.L_4773:
        /*0130*/ 	.byte	0x04, 0x36
        /*0132*/ 	.short	(.L_4775 - .L_4774)
.L_4774:
        /*0134*/ 	.word	0x00000008
.L_4775:


//--------------------- .nv.info._ZN2at6native13reduce_kernelILi512ELi1ENS0_8ReduceOpIlNS0_14func_wrapper_tIlNS0_55_GLOBAL__N__0955718d_22_SparseCsrTensorMath_cu_868dd54514ReductionMulOpIlEEEEjlLi4ELi4EEEEEvT1_ --------------------------
	.section	.nv.info._ZN2at6native13reduce_kernelILi512ELi1ENS0_8ReduceOpIlNS0_14func_wrapper_tIlNS0_55_GLOBAL__N__0955718d_22_SparseCsrTensorMath_cu_868dd54514ReductionMulOpIlEEEEjlLi4ELi4EEEEEvT1_,"",@"SHT_CUDA_INFO"
	.sectionflags	@""
	.align	4


	//----- nvinfo : EIATTR_CUDA_API_VERSION
	.align		4
        /*0000*/ 	.byte	0x04, 0x37
        /*0002*/ 	.short	(.L_4777 - .L_4776)
.L_4776:
        /*0004*/ 	.word	0x00000082


	//----- nvinfo : EIATTR_KPARAM_INFO
	.align		4
.L_4777:
        /*0008*/ 	.byte	0x04, 0x17
        /*000a*/ 	.short	(.L_4779 - .L_4778)
.L_4778:
        /*000c*/ 	.word	0x00000000
        /*0010*/ 	.short	0x0000
        /*0012*/ 	.short	0x0000
        /*0014*/ 	.byte	0x00, 0xf0, 0x81, 0x10


	//----- nvinfo : EIATTR_SPARSE_MMA_MASK
	.align		4
.L_4779:
        /*0018*/ 	.byte	0x03, 0x50
        /*001a*/ 	.short	0x0000


	//----- nvinfo : EIATTR_MAXREG_COUNT
	.align		4
        /*001c*/ 	.byte	0x03, 0x1b
        /*001e*/ 	.short	0x0020


	//----- nvinfo : EIATTR_NUM_BARRIERS
	.align		4
        /*0020*/ 	.byte	0x02, 0x4c
        /*0022*/ 	.byte	0x01
	.zero		1


	//----- nvinfo : EIATTR_EXTERNS
	.align		4
        /*0024*/ 	.byte	0x04, 0x0f
        /*0026*/ 	.short	(.L_4781 - .L_4780)


	//   ....[0]....
	.align		4
.L_4780:
        /*0028*/ 	.word	index@(__assertfail)


	//----- nvinfo : EIATTR_ANNOTATIONS
	.align		4
.L_4781:
        /*002c*/ 	.byte	0x04, 0x55
        /*002e*/ 	.short	(.L_4783 - .L_4782)


	//   ....[0]....
.L_4782:
        /*0030*/ 	.word	0x00000001
        /*0034*/ 	.byte	0x30, 0x01, 0x00, 0x00, 0x01, 0x00, 0x00, 0x00, 0x80, 0x01, 0x00, 0x00, 0x01, 0x00, 0x00, 0x00
        /*0044*/ 	.byte	0xa0, 0xbd, 0x00, 0x00, 0x01, 0x00, 0x00, 0x00, 0x90, 0xf3, 0x00, 0x00


	//----- nvinfo : EIATTR_MERCURY_ISA_VERSION
	.align		4
.L_4783:
        /*0050*/ 	.byte	0x03, 0x5f
        /*0052*/ 	.short	0x0101


	//----- nvinfo : EIATTR_INT_WARP_WIDE_INSTR_OFFSETS
	.align		4
        /*0054*/ 	.byte	0x04, 0x31
        /*0056*/ 	.short	(.L_4785 - .L_4784)


	//   ....[0]....
.L_4784:
        /*0058*/ 	.word	0x0000e410


	//   ....[1]....
        /*005c*/ 	.word	0x0000e500


	//----- nvinfo : EIATTR_COOP_GROUP_MASK_REGIDS
	.align		4
.L_4785:
        /*0060*/ 	.byte	0x04, 0x29
        /*0062*/ 	.short	(.L_4787 - .L_4786)


	//   ....[0]....
.L_4786:
        /*0064*/ 	.word	0xffffffff


	//   ....[1]....
        /*0068*/ 	.word	0xffffffff


	//   ....[2]....
        /*006c*/ 	.word	0xffffffff


	//   ....[3]....
        /*0070*/ 	.word	0xffffffff


	//----- nvinfo : EIATTR_COOP_GROUP_INSTR_OFFSETS
	.align		4
.L_4787:
        /*0074*/ 	.byte	0x04, 0x28
        /*0076*/ 	.short	(.L_4789 - .L_4788)


	//   ....[0]....
.L_4788:
        /*0078*/ 	.word	0x0000bcc0


	//   ....[1]....
        /*007c*/ 	.word	0x0000bcd0


	//   ....[2]....
        /*0080*/ 	.word	0x0000edb0


	//   ....[3]....
        /*0084*/ 	.word	0x0000edc0


	//----- nvinfo : EIATTR_VRC_CTA_INIT_COUNT
	.align		4
.L_4789:
        /*0088*/ 	.byte	0x02, 0x4a
	.zero		1
	.zero		1


	//----- nvinfo : EIATTR_SYSCALL_OFFSETS
	.align		4
        /*008c*/ 	.byte	0x04, 0x46
        /*008e*/ 	.short	(.L_4791 - .L_4790)


	//   ....[0]....
.L_4790:
        /*0090*/ 	.word	0x0000f0b0


	//   ....[1]....
        /*0094*/ 	.word	0x0000f310


	//   ....[2]....
        /*0098*/ 	.word	0x0000f690


	//   ....[3]....
        /*009c*/ 	.word	0x0000f8f0


	//----- nvinfo : EIATTR_EXIT_INSTR_OFFSETS
	.align		4
.L_4791:
        /*00a0*/ 	.byte	0x04, 0x1c
        /*00a2*/ 	.short	(.L_4793 - .L_4792)


	//   ....[0]....
.L_4792:
        /*00a4*/ 	.word	0x0000e5a0


	//   ....[1]....
        /*00a8*/ 	.word	0x0000ee50


	//   ....[2]....
        /*00ac*/ 	.word	0x0000f100


	//   ....[3]....
        /*00b0*/ 	.word	0x0000f120


	//   ....[4]....
        /*00b4*/ 	.word	0x0000f360


	//   ....[5]....
        /*00b8*/ 	.word	0x0000f380


	//   ....[6]....
        /*00bc*/ 	.word	0x0000f3c0


	//   ....[7]....
        /*00c0*/ 	.word	0x0000f400


	//   ....[8]....
        /*00c4*/ 	.word	0x0000f440


	//   ....[9]....
        /*00c8*/ 	.word	0x0000f6e0


	//   ....[10]....
        /*00cc*/ 	.word	0x0000f700


	//   ....[11]....
        /*00d0*/ 	.word	0x0000f940


	//   ....[12]....
        /*00d4*/ 	.word	0x0000f960


	//----- nvinfo : EIATTR_MAX_THREADS
	.align		4
.L_4793:
        /*00d8*/ 	.byte	0x04, 0x05
        /*00da*/ 	.short	(.L_4795 - .L_4794)
.L_4794:
        /*00dc*/ 	.word	0x00000200
        /*00e0*/ 	.word	0x00000001
        /*00e4*/ 	.word	0x00000001


	//----- nvinfo : EIATTR_CRS_STACK_SIZE
	.align		4
.L_4795:
        /*00e8*/ 	.byte	0x04, 0x1e
        /*00ea*/ 	.short	(.L_4797 - .L_4796)
.L_4796:
        /*00ec*/ 	.word	0x00000000


	//----- nvinfo : EIATTR_CBANK_PARAM_SIZE
	.align		4
.L_4797:
        /*00f0*/ 	.byte	0x03, 0x19
        /*00f2*/ 	.short	0x0420


	//----- nvinfo : EIATTR_PARAM_CBANK
	.align		4
        /*00f4*/ 	.byte	0x04, 0x0a
        /*00f6*/ 	.short	(.L_4799 - .L_4798)
	.align		4
.L_4798:
        /*00f8*/ 	.word	index@(.nv.constant0._ZN2at6native13reduce_kernelILi512ELi1ENS0_8ReduceOpIlNS0_14func_wrapper_tIlNS0_55_GLOBAL__N__0955718d_22_SparseCsrTensorMath_cu_868dd54514ReductionMulOpIlEEEEjlLi4ELi4EEEEEvT1_)
        /*00fc*/ 	.short	0x0380
        /*00fe*/ 	.short	0x0420


	//----- nvinfo : EIATTR_SW_WAR
	.align		4
.L_4799:
        /*0100*/ 	.byte	0x04, 0x36
        /*0102*/ 	.short	(.L_4801 - .L_4800)
.L_4800:
        /*0104*/ 	.word	0x00000008
.L_4801:


//--------------------- .nv.info._ZN2at6native13reduce_kernelILi256ELi2ENS0_8ReduceOpIlNS0_14func_wrapper_tIlNS0_55_GLOBAL__N__0955718d_22_SparseCsrTensorMath_cu_868dd54514ReductionMulOpIlEEEEjlLi4ELi4EEEEEvT1_ --------------------------
	.section	.nv.info._ZN2at6native13reduce_kernelILi256ELi2ENS0_8ReduceOpIlNS0_14func_wrapper_tIlNS0_55_GLOBAL__N__0955718d_22_SparseCsrTensorMath_cu_868dd54514ReductionMulOpIlEEEEjlLi4ELi4EEEEEvT1_,"",@"SHT_CUDA_INFO"
	.sectionflags	@""
	.align	4


	//----- nvinfo : EIATTR_CUDA_API_VERSION
	.align		4
        /*0000*/ 	.byte	0x04, 0x37
        /*0002*/ 	.short	(.L_4803 - .L_4802)
.L_4802:
        /*0004*/ 	.word	0x00000082


	//----- nvinfo : EIATTR_KPARAM_INFO
	.align		4
.L_4803:
        /*0008*/ 	.byte	0x04, 0x17
        /*000a*/ 	.short	(.L_4805 - .L_4804)
.L_4804:
        /*000c*/ 	.word	0x00000000
        /*0010*/ 	.short	0x0000
        /*0012*/ 	.short	0x0000
        /*0014*/ 	.byte	0x00, 0xf0, 0x81, 0x10


	//----- nvinfo : EIATTR_SPARSE_MMA_MASK
	.align		4
.L_4805:
        /*0018*/ 	.byte	0x03, 0x50
        /*001a*/ 	.short	0x0000


	//----- nvinfo : EIATTR_MAXREG_COUNT
	.align		4
        /*001c*/ 	.byte	0x03, 0x1b
        /*001e*/ 	.short	0x0040


	//----- nvinfo : EIATTR_NUM_BARRIERS
	.align		4
        /*0020*/ 	.byte	0x02, 0x4c
        /*0022*/ 	.byte	0x01
	.zero		1


	//----- nvinfo : EIATTR_EXTERNS
	.align		4
        /*0024*/ 	.byte	0x04, 0x0f
        /*0026*/ 	.short	(.L_4807 - .L_4806)


	//   ....[0]....
	.align		4
.L_4806:
        /*0028*/ 	.word	index@(__assertfail)


	//----- nvinfo : EIATTR_MERCURY_ISA_VERSION
	.align		4
.L_4807:
        /*002c*/ 	.byte	0x03, 0x5f
        /*002e*/ 	.short	0x0101


	//----- nvinfo : EIATTR_INT_WARP_WIDE_INSTR_OFFSETS
	.align		4
        /*0030*/ 	.byte	0x04, 0x31
        /*0032*/ 	.short	(.L_4809 - .L_4808)


	//   ....[0]....
.L_4808:
        /*0034*/ 	.word	0x000118c0


	//   ....[1]....
        /*0038*/ 	.word	0x000119b0


	//----- nvinfo : EIATTR_COOP_GROUP_MASK_REGIDS
	.align		4
.L_4809:
        /*003c*/ 	.byte	0x04, 0x29
        /*003e*/ 	.short	(.L_4811 - .L_4810)


	//   ....[0]....
.L_4810:
        /*0040*/ 	.word	0xffffffff


	//   ....[1]....
        /*0044*/ 	.word	0xffffffff


	//   ....[2]....
        /*0048*/ 	.word	0xffffffff


	//   ....[3]....
        /*004c*/ 	.word	0xffffffff


	//   ....[4]....
        /*0050*/ 	.word	0xffffffff


	//   ....[5]....
        /*0054*/ 	.word	0xffffffff


	//   ....[6]....
        /*0058*/ 	.word	0xffffffff


	//   ....[7]....
        /*005c*/ 	.word	0xffffffff


	//----- nvinfo : EIATTR_COOP_GROUP_INSTR_OFFSETS
	.align		4
.L_4811:
        /*0060*/ 	.byte	0x04, 0x28
        /*0062*/ 	.short	(.L_4813 - .L_4812)


	//   ....[0]....
.L_4812:
        /*0064*/ 	.word	0x0000ced0


	//   ....[1]....
        /*0068*/ 	.word	0x0000cee0


	//   ....[2]....
        /*006c*/ 	.word	0x0000cef0


	//   ....[3]....
        /*0070*/ 	.word	0x0000cf00


	//   ....[4]....
        /*0074*/ 	.word	0x00012520


	//   ....[5]....
        /*0078*/ 	.word	0x00012530


	//   ....[6]....
        /*007c*/ 	.word	0x00012540


	//   ....[7]....
        /*0080*/ 	.word	0x00012550


	//----- nvinfo : EIATTR_VRC_CTA_INIT_COUNT
	.align		4
.L_4813:
        /*0084*/ 	.byte	0x02, 0x4a
	.zero		1
	.zero		1


	//----- nvinfo : EIATTR_SYSCALL_OFFSETS
	.align		4
        /*0088*/ 	.byte	0x04, 0x46
        /*008a*/ 	.short	(.L_4815 - .L_4814)


	//   ....[0]....
.L_4814:
        /*008c*/ 	.word	0x000014a0


	//   ....[1]....
        /*0090*/ 	.word	0x00012960


	//   ....[2]....
        /*0094*/ 	.word	0x00012a90


	//   ....[3]....
        /*0098*/ 	.word	0x00012d90


	//   ....[4]....
        /*009c*/ 	.word	0x00012ec0


	//   ....[5]....
        /*00a0*/ 	.word	0x00013360


	//   ....[6]....
        /*00a4*/ 	.word	0x00013490


	//   ....[7]....
        /*00a8*/ 	.word	0x00013790


	//   ....[8]....
        /*00ac*/ 	.word	0x000138c0


	//----- nvinfo : EIATTR_EXIT_INSTR_OFFSETS
	.align		4
.L_4815:
        /*00b0*/ 	.byte	0x04, 0x1c
        /*00b2*/ 	.short	(.L_4817 - .L_4816)


	//   ....[0]....
.L_4816:
        /*00b4*/ 	.word	0x00011a70


	//   ....[1]....
        /*00b8*/ 	.word	0x00012630


	//   ....[2]....
        /*00bc*/ 	.word	0x00012830


	//   ....[3]....
        /*00c0*/ 	.word	0x00012b00


	//   ....[4]....
        /*00c4*/ 	.word	0x00012f60


	//   ....[5]....
        /*00c8*/ 	.word	0x00012f90


	//   ....[6]....
        /*00cc*/ 	.word	0x00012fc0


	//   ....[7]....
        /*00d0*/ 	.word	0x00013000


	//   ....[8]....
        /*00d4*/ 	.word	0x00013040


	//   ....[9]....
        /*00d8*/ 	.word	0x00013230


	//   ....[10]....
        /*00dc*/ 	.word	0x00013500


	//   ....[11]....
        /*00e0*/ 	.word	0x00013960


	//   ....[12]....
        /*00e4*/ 	.word	0x00013990


	//----- nvinfo : EIATTR_MAX_THREADS
	.align		4
.L_4817:
        /*00e8*/ 	.byte	0x04, 0x05
        /*00ea*/ 	.short	(.L_4819 - .L_4818)
.L_4818:
        /*00ec*/ 	.word	0x00000100
        /*00f0*/ 	.word	0x00000001
        /*00f4*/ 	.word	0x00000001


	//----- nvinfo : EIATTR_CRS_STACK_SIZE
	.align		4
.L_4819:
        /*00f8*/ 	.byte	0x04, 0x1e
        /*00fa*/ 	.short	(.L_4821 - .L_4820)
.L_4820:
        /*00fc*/ 	.word	0x00000000


	//----- nvinfo : EIATTR_CBANK_PARAM_SIZE
	.align		4
.L_4821:
        /*0100*/ 	.byte	0x03, 0x19
        /*0102*/ 	.short	0x0420


	//----- nvinfo : EIATTR_PARAM_CBANK
	.align		4
        /*0104*/ 	.byte	0x04, 0x0a
        /*0106*/ 	.short	(.L_4823 - .L_4822)
	.align		4
.L_4822:
        /*0108*/ 	.word	index@(.nv.constant0._ZN2at6native13reduce_kernelILi256ELi2ENS0_8ReduceOpIlNS0_14func_wrapper_tIlNS0_55_GLOBAL__N__0955718d_22_SparseCsrTensorMath_cu_868dd54514ReductionMulOpIlEEEEjlLi4ELi4EEEEEvT1_)
        /*010c*/ 	.short	0x0380
        /*010e*/ 	.short	0x0420


	//----- nvinfo : EIATTR_SW_WAR
	.align		4
.L_4823:
        /*0110*/ 	.byte	0x04, 0x36
        /*0112*/ 	.short	(.L_4825 - .L_4824)
.L_4824:
        /*0114*/ 	.word	0x00000008
.L_4825:


//--------------------- .nv.info._ZN2at6native13reduce_kernelILi128ELi4ENS0_8ReduceOpIlNS0_14func_wrapper_tIlNS0_55_GLOBAL__N__0955718d_22_SparseCsrTensorMath_cu_868dd54514ReductionMulOpIlEEEEjlLi4ELi4EEEEEvT1_ --------------------------
	.section	.nv.info._ZN2at6native13reduce_kernelILi128ELi4ENS0_8ReduceOpIlNS0_14func_wrapper_tIlNS0_55_GLOBAL__N__0955718d_22_SparseCsrTensorMath_cu_868dd54514ReductionMulOpIlEEEEjlLi4ELi4EEEEEvT1_,"",@"SHT_CUDA_INFO"
	.sectionflags	@""
	.align	4


	//----- nvinfo : EIATTR_CUDA_API_VERSION
	.align		4
        /*0000*/ 	.byte	0x04, 0x37
        /*0002*/ 	.short	(.L_4827 - .L_4826)
.L_4826:
        /*0004*/ 	.word	0x00000082


	//----- nvinfo : EIATTR_KPARAM_INFO
	.align		4
.L_4827:
        /*0008*/ 	.byte	0x04, 0x17
        /*000a*/ 	.short	(.L_4829 - .L_4828)
.L_4828:
        /*000c*/ 	.word	0x00000000
        /*0010*/ 	.short	0x0000
        /*0012*/ 	.short	0x0000
        /*0014*/ 	.byte	0x00, 0xf0, 0x81, 0x10


	//----- nvinfo : EIATTR_SPARSE_MMA_MASK
	.align		4
.L_4829:
        /*0018*/ 	.byte	0x03, 0x50
        /*001a*/ 	.short	0x0000


	//----- nvinfo : EIATTR_MAXREG_COUNT
	.align		4
        /*001c*/ 	.byte	0x03, 0x1b
        /*001e*/ 	.short	0x0080


	//----- nvinfo : EIATTR_NUM_BARRIERS
	.align		4
        /*0020*/ 	.byte	0x02, 0x4c
        /*0022*/ 	.byte	0x01
	.zero		1


	//----- nvinfo : EIATTR_EXTERNS
	.align		4
        /*0024*/ 	.byte	0x04, 0x0f
        /*0026*/ 	.short	(.L_4831 - .L_4830)


	//   ....[0]....
	.align		4
.L_4830:
        /*0028*/ 	.word	index@(__assertfail)


	//----- nvinfo : EIATTR_MERCURY_ISA_VERSION
	.align		4
.L_4831:
        /*002c*/ 	.byte	0x03, 0x5f
        /*002e*/ 	.short	0x0101


	//----- nvinfo : EIATTR_INT_WARP_WIDE_INSTR_OFFSETS
	.align		4
        /*0030*/ 	.byte	0x04, 0x31
        /*0032*/ 	.short	(.L_4833 - .L_4832)


	//   ....[0]....
.L_4832:
        /*0034*/ 	.word	0x00017e20


	//   ....[1]....
        /*0038*/ 	.word	0x00017f10


	//----- nvinfo : EIATTR_COOP_GROUP_MASK_REGIDS
	.align		4
.L_4833:
        /*003c*/ 	.byte	0x04, 0x29
        /*003e*/ 	.short	(.L_4835 - .L_4834)


	//   ....[0]....
.L_4834:
        /*0040*/ 	.word	0xffffffff


	//   ....[1]....
        /*0044*/ 	.word	0xffffffff


	//   ....[2]....
        /*0048*/ 	.word	0xffffffff


	//   ....[3]....
        /*004c*/ 	.word	0xffffffff


	//   ....[4]....
        /*0050*/ 	.word	0xffffffff


	//   ....[5]....
        /*0054*/ 	.word	0xffffffff


	//   ....[6]....
        /*0058*/ 	.word	0xffffffff


	//   ....[7]....
        /*005c*/ 	.word	0xffffffff


	//   ....[8]....
        /*0060*/ 	.word	0xffffffff


	//   ....[9]....
        /*0064*/ 	.word	0xffffffff


	//   ....[10]....
        /*0068*/ 	.word	0xffffffff


	//   ....[11]....
        /*006c*/ 	.word	0xffffffff


	//   ....[12]....
        /*0070*/ 	.word	0xffffffff


	//   ....[13]....
        /*0074*/ 	.word	0xffffffff


	//   ....[14]....
        /*0078*/ 	.word	0xffffffff


	//   ....[15]....
        /*007c*/ 	.word	0xffffffff


	//----- nvinfo : EIATTR_COOP_GROUP_INSTR_OFFSETS
	.align		4
.L_4835:
        /*0080*/ 	.byte	0x04, 0x28
        /*0082*/ 	.short	(.L_4837 - .L_4836)


	//   ....[0]....
.L_4836:
        /*0084*/ 	.word	0x0000ee10


	//   ....[1]....
        /*0088*/ 	.word	0x0000ee20


	//   ....[2]....
        /*008c*/ 	.word	0x0000ee30


	//   ....[3]....
        /*0090*/ 	.word	0x0000ee40


	//   ....[4]....
        /*0094*/ 	.word	0x0000ee50


	//   ....[5]....
        /*0098*/ 	.word	0x0000ee60


	//   ....[6]....
        /*009c*/ 	.word	0x0000ee70


	//   ....[7]....
        /*00a0*/ 	.word	0x0000ee90


	//   ....[8]....
        /*00a4*/ 	.word	0x00018fb0


	//   ....[9]....
        /*00a8*/ 	.word	0x00018fc0


	//   ....[10]....
        /*00ac*/ 	.word	0x00018fd0


	//   ....[11]....
        /*00b0*/ 	.word	0x00018fe0


	//   ....[12]....
        /*00b4*/ 	.word	0x00018ff0


	//   ....[13]....
        /*00b8*/ 	.word	0x00019000


	//   ....[14]....
        /*00bc*/ 	.word	0x00019010


	//   ....[15]....
        /*00c0*/ 	.word	0x00019030


	//----- nvinfo : EIATTR_VRC_CTA_INIT_COUNT
	.align		4
.L_4837:
        /*00c4*/ 	.byte	0x02, 0x4a
	.zero		1
	.zero		1


	//----- nvinfo : EIATTR_SYSCALL_OFFSETS
	.align		4
        /*00c8*/ 	.byte	0x04, 0x46
        /*00ca*/ 	.short	(.L_4839 - .L_4838)


	//   ....[0]....
.L_4838:
        /*00cc*/ 	.word	0x000014a0


	//   ....[1]....
        /*00d0*/ 	.word	0x000195d0


	//   ....[2]....
        /*00d4*/ 	.word	0x00019700


	//   ....[3]....
        /*00d8*/ 	.word	0x00019890


	//   ....[4]....
        /*00dc*/ 	.word	0x000199c0


	//   ....[5]....
        /*00e0*/ 	.word	0x00019db0


	//   ....[6]....
        /*00e4*/ 	.word	0x00019ee0


	//   ....[7]....
        /*00e8*/ 	.word	0x0001a0a0


	//   ....[8]....
        /*00ec*/ 	.word	0x0001a1d0


	//   ....[9]....
        /*00f0*/ 	.word	0x0001a7b0


	//   ....[10]....
        /*00f4*/ 	.word	0x0001a8e0


	//   ....[11]....
        /*00f8*/ 	.word	0x0001aa70


	//   ....[12]....
        /*00fc*/ 	.word	0x0001aba0


	//   ....[13]....
        /*0100*/ 	.word	0x0001af90


	//   ....[14]....
        /*0104*/ 	.word	0x0001b0c0


	//   ....[15]....
        /*0108*/ 	.word	0x0001b280


	//   ....[16]....
        /*010c*/ 	.word	0x0001b3b0


	//----- nvinfo : EIATTR_EXIT_INSTR_OFFSETS
	.align		4
.L_4839:
        /*0110*/ 	.byte	0x04, 0x1c
        /*0112*/ 	.short	(.L_4841 - .L_4840)


	//   ....[0]....
.L_4840:
        /*0114*/ 	.word	0x00017fd0


	//   ....[1]....
        /*0118*/ 	.word	0x00019170


	//   ....[2]....
        /*011c*/ 	.word	0x000194a0


	//   ....[3]....
        /*0120*/ 	.word	0x00019a50


	//   ....[4]....
        /*0124*/ 	.word	0x0001a260


	//   ....[5]....
        /*0128*/ 	.word	0x0001a2b0


	//   ....[6]....
        /*012c*/ 	.word	0x0001a2e0


	//   ....[7]....
        /*0130*/ 	.word	0x0001a320


	//   ....[8]....
        /*0134*/ 	.word	0x0001a360


	//   ....[9]....
        /*0138*/ 	.word	0x0001a680


	//   ....[10]....
        /*013c*/ 	.word	0x0001ac30


	//   ....[11]....
        /*0140*/ 	.word	0x0001b440


	//   ....[12]....
        /*0144*/ 	.word	0x0001b490


	//----- nvinfo : EIATTR_MAX_THREADS
	.align		4
.L_4841:
        /*0148*/ 	.byte	0x04, 0x05
        /*014a*/ 	.short	(.L_4843 - .L_4842)
.L_4842:
        /*014c*/ 	.word	0x00000080
        /*0150*/ 	.word	0x00000001
        /*0154*/ 	.word	0x00000001


	//----- nvinfo : EIATTR_CRS_STACK_SIZE
	.align		4
.L_4843:
        /*0158*/ 	.byte	0x04, 0x1e
        /*015a*/ 	.short	(.L_4845 - .L_4844)
.L_4844:
        /*015c*/ 	.word	0x00000000


	//----- nvinfo : EIATTR_CBANK_PARAM_SIZE
	.align		4
.L_4845:
        /*0160*/ 	.byte	0x03, 0x19
        /*0162*/ 	.short	0x0420


	//----- nvinfo : EIATTR_PARAM_CBANK
	.align		4
        /*0164*/ 	.byte	0x04, 0x0a
        /*0166*/ 	.short	(.L_4847 - .L_4846)
	.align		4
.L_4846:
        /*0168*/ 	.word	index@(.nv.constant0._ZN2at6native13reduce_kernelILi128ELi4ENS0_8ReduceOpIlNS0_14func_wrapper_tIlNS0_55_GLOBAL__N__0955718d_22_SparseCsrTensorMath_cu_868dd54514ReductionMulOpIlEEEEjlLi4ELi4EEEEEvT1_)
        /*016c*/ 	.short	0x0380
        /*016e*/ 	.short	0x0420


	//----- nvinfo : EIATTR_SW_WAR
	.align		4
.L_4847:
        /*0170*/ 	.byte	0x04, 0x36
        /*0172*/ 	.short	(.L_4849 - .L_4848)
.L_4848:
        /*0174*/ 	.word	0x00000008
.L_4849:


//--------------------- .nv.info._ZN2at6native13reduce_kernelILi512ELi1ENS0_8ReduceOpIiNS0_14func_wrapper_tIiNS0_55_GLOBAL__N__0955718d_22_SparseCsrTensorMath_cu_868dd54514ReductionMulOpIiEEEEjiLi4ELi4EEEEEvT1_ --------------------------
	.section	.nv.info._ZN2at6native13reduce_kernelILi512ELi1ENS0_8ReduceOpIiNS0_14func_wrapper_tIiNS0_55_GLOBAL__N__0955718d_22_SparseCsrTensorMath_cu_868dd54514ReductionMulOpIiEEEEjiLi4ELi4EEEEEvT1_,"",@"SHT_CUDA_INFO"
	.sectionflags	@""
	.align	4


	//----- nvinfo : EIATTR_CUDA_API_VERSION
	.align		4
        /*0000*/ 	.byte	0x04, 0x37
        /*0002*/ 	.short	(.L_4851 - .L_4850)
.L_4850:
        /*0004*/ 	.word	0x00000082


	//----- nvinfo : EIATTR_KPARAM_INFO
	.align		4
.L_4851:
        /*0008*/ 	.byte	0x04, 0x17
        /*000a*/ 	.short	(.L_4853 - .L_4852)
.L_4852:
        /*000c*/ 	.word	0x00000000
        /*0010*/ 	.short	0x0000
        /*0012*/ 	.short	0x0000
        /*0014*/ 	.byte	0x00, 0xf0, 0x61, 0x10


	//----- nvinfo : EIATTR_SPARSE_MMA_MASK
	.align		4
.L_4853:
        /*0018*/ 	.byte	0x03, 0x50
        /*001a*/ 	.short	0x0000


	//----- nvinfo : EIATTR_MAXREG_COUNT
	.align		4
        /*001c*/ 	.byte	0x03, 0x1b
        /*001e*/ 	.short	0x0020


	//----- nvinfo : EIATTR_NUM_BARRIERS
	.align		4
        /*0020*/ 	.byte	0x02, 0x4c
        /*0022*/ 	.byte	0x01
	.zero		1


	//----- nvinfo : EIATTR_EXTERNS
	.align		4
        /*0024*/ 	.byte	0x04, 0x0f
        /*0026*/ 	.short	(.L_4855 - .L_4854)


	//   ....[0]....
	.align		4
.L_4854:
        /*0028*/ 	.word	index@(__assertfail)


	//----- nvinfo : EIATTR_MERCURY_ISA_VERSION
	.align		4
.L_4855:
        /*002c*/ 	.byte	0x03, 0x5f
        /*002e*/ 	.short	0x0101


	//----- nvinfo : EIATTR_INT_WARP_WIDE_INSTR_OFFSETS
	.align		4
        /*0030*/ 	.byte	0x04, 0x31
        /*0032*/ 	.short	(.L_4857 - .L_4856)


	//   ....[0]....
.L_4856:
        /*0034*/ 	.word	0x0000d6d0


	//   ....[1]....
        /*0038*/ 	.word	0x0000d7c0


	//----- nvinfo : EIATTR_COOP_GROUP_MASK_REGIDS
	.align		4
.L_4857:
        /*003c*/ 	.byte	0x04, 0x29
        /*003e*/ 	.short	(.L_4859 - .L_4858)


	//   ....[0]....
.L_4858:
        /*0040*/ 	.word	0xffffffff


	//   ....[1]....
        /*0044*/ 	.word	0xffffffff


	//----- nvinfo : EIATTR_COOP_GROUP_INSTR_OFFSETS
	.align		4
.L_4859:
        /*0048*/ 	.byte	0x04, 0x28
        /*004a*/ 	.short	(.L_4861 - .L_4860)


	//   ....[0]....
.L_4860:
        /*004c*/ 	.word	0x0000afe0


	//   ....[1]....
        /*0050*/ 	.word	0x0000def0


	//----- nvinfo : EIATTR_VRC_CTA_INIT_COUNT
	.align		4
.L_4861:
        /*0054*/ 	.byte	0x02, 0x4a
	.zero		1
	.zero		1


	//----- nvinfo : EIATTR_SYSCALL_OFFSETS
	.align		4
        /*0058*/ 	.byte	0x04, 0x46
        /*005a*/ 	.short	(.L_4863 - .L_4862)


	//   ....[0]....
.L_4862:
        /*005c*/ 	.word	0x0000e160


	//   ....[1]....
        /*0060*/ 	.word	0x0000e380


	//   ....[2]....
        /*0064*/ 	.word	0x0000e6b0


	//   ....[3]....
        /*0068*/ 	.word	0x0000e8d0


	//----- nvinfo : EIATTR_EXIT_INSTR_OFFSETS
	.align		4
.L_4863:
        /*006c*/ 	.byte	0x04, 0x1c
        /*006e*/ 	.short	(.L_4865 - .L_4864)


	//   ....[0]....
.L_4864:
        /*0070*/ 	.word	0x0000d860


	//   ....[1]....
        /*0074*/ 	.word	0x0000df40


	//   ....[2]....
        /*0078*/ 	.word	0x0000e1b0


	//   ....[3]....
        /*007c*/ 	.word	0x0000e1d0


	//   ....[4]....
        /*0080*/ 	.word	0x0000e3d0


	//   ....[5]....
        /*0084*/ 	.word	0x0000e3f0


	//   ....[6]....
        /*0088*/ 	.word	0x0000e420


	//   ....[7]....
        /*008c*/ 	.word	0x0000e460


	//   ....[8]....
        /*0090*/ 	.word	0x0000e4a0


	//   ....[9]....
        /*0094*/ 	.word	0x0000e700


	//   ....[10]....
        /*0098*/ 	.word	0x0000e720


	//   ....[11]....
        /*009c*/ 	.word	0x0000e920


	//   ....[12]....
        /*00a0*/ 	.word	0x0000e940


	//----- nvinfo : EIATTR_MAX_THREADS
	.align		4
.L_4865:
        /*00a4*/ 	.byte	0x04, 0x05
        /*00a6*/ 	.short	(.L_4867 - .L_4866)
.L_4866:
        /*00a8*/ 	.word	0x00000200
        /*00ac*/ 	.word	0x00000001
        /*00b0*/ 	.word	0x00000001


	//----- nvinfo : EIATTR_CRS_STACK_SIZE
	.align		4
.L_4867:
        /*00b4*/ 	.byte	0x04, 0x1e
        /*00b6*/ 	.short	(.L_4869 - .L_4868)
.L_4868:
        /*00b8*/ 	.word	0x00000000


	//----- nvinfo : EIATTR_CBANK_PARAM_SIZE
	.align		4
.L_4869:
        /*00bc*/ 	.byte	0x03, 0x19
        /*00be*/ 	.short	0x0418


	//----- nvinfo : EIATTR_PARAM_CBANK
	.align		4
        /*00c0*/ 	.byte	0x04, 0x0a
        /*00c2*/ 	.short	(.L_4871 - .L_4870)
	.align		4
.L_4870:
        /*00c4*/ 	.word	index@(.nv.constant0._ZN2at6native13reduce_kernelILi512ELi1ENS0_8ReduceOpIiNS0_14func_wrapper_tIiNS0_55_GLOBAL__N__0955718d_22_SparseCsrTensorMath_cu_868dd54514ReductionMulOpIiEEEEjiLi4ELi4EEEEEvT1_)
        /*00c8*/ 	.short	0x0380
        /*00ca*/ 	.short	0x0418


	//----- nvinfo : EIATTR_SW_WAR
	.align		4
.L_4871:
        /*00cc*/ 	.byte	0x04, 0x36
        /*00ce*/ 	.short	(.L_4873 - .L_4872)
.L_4872:
        /*00d0*/ 	.word	0x00000008
.L_4873:


//--------------------- .nv.info._ZN2at6native13reduce_kernelILi256ELi2ENS0_8ReduceOpIiNS0_14func_wrapper_tIiNS0_55_GLOBAL__N__0955718d_22_SparseCsrTensorMath_cu_868dd54514ReductionMulOpIiEEEEjiLi4ELi4EEEEEvT1_ --------------------------
	.section	.nv.info._ZN2at6native13reduce_kernelILi256ELi2ENS0_8ReduceOpIiNS0_14func_wrapper_tIiNS0_55_GLOBAL__N__0955718d_22_SparseCsrTensorMath_cu_868dd54514ReductionMulOpIiEEEEjiLi4ELi4EEEEEvT1_,"",@"SHT_CUDA_INFO"
	.sectionflags	@""
	.align	4


	//----- nvinfo : EIATTR_CUDA_API_VERSION
	.align		4
        /*0000*/ 	.byte	0x04, 0x37
        /*0002*/ 	.short	(.L_4875 - .L_4874)
.L_4874:
        /*0004*/ 	.word	0x00000082


	//----- nvinfo : EIATTR_KPARAM_INFO
	.align		4
.L_4875:
        /*0008*/ 	.byte	0x04, 0x17
        /*000a*/ 	.short	(.L_4877 - .L_4876)
.L_4876:
        /*000c*/ 	.word	0x00000000
        /*0010*/ 	.short	0x0000
        /*0012*/ 	.short	0x0000
        /*0014*/ 	.byte	0x00, 0xf0, 0x61, 0x10


	//----- nvinfo : EIATTR_SPARSE_MMA_MASK
	.align		4
.L_4877:
        /*0018*/ 	.byte	0x03, 0x50
        /*001a*/ 	.short	0x0000


	//----- nvinfo : EIATTR_MAXREG_COUNT
	.align		4
        /*001c*/ 	.byte	0x03, 0x1b
        /*001e*/ 	.short	0x0040


	//----- nvinfo : EIATTR_NUM_BARRIERS
	.align		4
        /*0020*/ 	.byte	0x02, 0x4c
        /*0022*/ 	.byte	0x01
	.zero		1


	//----- nvinfo : EIATTR_EXTERNS
	.align		4
        /*0024*/ 	.byte	0x04, 0x0f
        /*0026*/ 	.short	(.L_4879 - .L_4878)


	//   ....[0]....
	.align		4
.L_4878:
        /*0028*/ 	.word	index@(__assertfail)


	//----- nvinfo : EIATTR_MERCURY_ISA_VERSION
	.align		4
.L_4879:
        /*002c*/ 	.byte	0x03, 0x5f
        /*002e*/ 	.short	0x0101


	//----- nvinfo : EIATTR_INT_WARP_WIDE_INSTR_OFFSETS
	.align		4
        /*0030*/ 	.byte	0x04, 0x31
        /*0032*/ 	.short	(.L_4881 - .L_4880)


	//   ....[0]....
.L_4880:
        /*0034*/ 	.word	0x000100d0


	//   ....[1]....
        /*0038*/ 	.word	0x000101c0


	//----- nvinfo : EIATTR_COOP_GROUP_MASK_REGIDS
	.align		4
.L_4881:
        /*003c*/ 	.byte	0x04, 0x29
        /*003e*/ 	.short	(.L_4883 - .L_4882)


	//   ....[0]....
.L_4882:
        /*0040*/ 	.word	0xffffffff


	//   ....[1]....
        /*0044*/ 	.word	0xffffffff


	//   ....[2]....
        /*0048*/ 	.word	0xffffffff


	//   ....[3]....
        /*004c*/ 	.word	0xffffffff


	//----- nvinfo : EIATTR_COOP_GROUP_INSTR_OFFSETS
	.align		4
.L_4883:
        /*0050*/ 	.byte	0x04, 0x28
        /*0052*/ 	.short	(.L_4885 - .L_4884)


	//   ....[0]....
.L_4884:
        /*0054*/ 	.word	0x0000b780


	//   ....[1]....
        /*0058*/ 	.word	0x0000b790


	//   ....[2]....
        /*005c*/ 	.word	0x000109a0


	//   ....[3]....
        /*0060*/ 	.word	0x000109b0


	//----- nvinfo : EIATTR_VRC_CTA_INIT_COUNT
	.align		4
.L_4885:
        /*0064*/ 	.byte	0x02, 0x4a
	.zero		1
	.zero		1


	//----- nvinfo : EIATTR_SYSCALL_OFFSETS
	.align		4
        /*0068*/ 	.byte	0x04, 0x46
        /*006a*/ 	.short	(.L_4887 - .L_4886)


	//   ....[0]....
.L_4886:
        /*006c*/ 	.word	0x00001470


	//   ....[1]....
        /*0070*/ 	.word	0x00010c80


	//   ....[2]....
        /*0074*/ 	.word	0x00010db0


	//   ....[3]....
        /*0078*/ 	.word	0x00010ff0


	//   ....[4]....
        /*007c*/ 	.word	0x00011120


	//   ....[5]....
        /*0080*/ 	.word	0x00011500


	//   ....[6]....
        /*0084*/ 	.word	0x00011630


	//   ....[7]....
        /*0088*/ 	.word	0x00011870


	//   ....[8]....
        /*008c*/ 	.word	0x000119a0


	//----- nvinfo : EIATTR_EXIT_INSTR_OFFSETS
	.align		4
.L_4887:
        /*0090*/ 	.byte	0x04, 0x1c
        /*0092*/ 	.short	(.L_4889 - .L_4888)


	//   ....[0]....
.L_4888:
        /*0094*/ 	.word	0x00010280


	//   ....[1]....
        /*0098*/ 	.word	0x00010a10


	//   ....[2]....
        /*009c*/ 	.word	0x00010b50


	//   ....[3]....
        /*00a0*/ 	.word	0x00010e20


	//   ....[4]....
        /*00a4*/ 	.word	0x000111c0


	//   ....[5]....
        /*00a8*/ 	.word	0x000111f0


	//   ....[6]....
        /*00ac*/ 	.word	0x00011220


	//   ....[7]....
        /*00b0*/ 	.word	0x00011260


	//   ....[8]....
        /*00b4*/ 	.word	0x000112a0


	//   ....[9]....
        /*00b8*/ 	.word	0x000113d0


	//   ....[10]....
        /*00bc*/ 	.word	0x000116a0


	//   ....[11]....
        /*00c0*/ 	.word	0x00011a40


	//   ....[12]....
        /*00c4*/ 	.word	0x00011a70


	//----- nvinfo : EIATTR_MAX_THREADS
	.align		4
.L_4889:
        /*00c8*/ 	.byte	0x04, 0x05
        /*00ca*/ 	.short	(.L_4891 - .L_4890)
.L_4890:
        /*00cc*/ 	.word	0x00000100
        /*00d0*/ 	.word	0x00000001
        /*00d4*/ 	.word	0x00000001


	//----- nvinfo : EIATTR_CRS_STACK_SIZE
	.align		4
.L_4891:
        /*00d8*/ 	.byte	0x04, 0x1e
        /*00da*/ 	.short	(.L_4893 - .L_4892)
.L_4892:
        /*00dc*/ 	.word	0x00000000


	//----- nvinfo : EIATTR_CBANK_PARAM_SIZE
	.align		4
.L_4893:
        /*00e0*/ 	.byte	0x03, 0x19
        /*00e2*/ 	.short	0x0418


	//----- nvinfo : EIATTR_PARAM_CBANK
	.align		4
        /*00e4*/ 	.byte	0x04, 0x0a
        /*00e6*/ 	.short	(.L_4895 - .L_4894)
	.align		4
.L_4894:
        /*00e8*/ 	.word	index@(.nv.constant0._ZN2at6native13reduce_kernelILi256ELi2ENS0_8ReduceOpIiNS0_14func_wrapper_tIiNS0_55_GLOBAL__N__0955718d_22_SparseCsrTensorMath_cu_868dd54514ReductionMulOpIiEEEEjiLi4ELi4EEEEEvT1_)
        /*00ec*/ 	.short	0x0380
        /*00ee*/ 	.short	0x0418


	//----- nvinfo : EIATTR_SW_WAR
	.align		4
.L_4895:
        /*00f0*/ 	.byte	0x04, 0x36
        /*00f2*/ 	.short	(.L_4897 - .L_4896)
.L_4896:
        /*00f4*/ 	.word	0x00000008
.L_4897:


//--------------------- .nv.info._ZN2at6native13reduce_kernelILi128ELi4ENS0_8ReduceOpIiNS0_14func_wrapper_tIiNS0_55_GLOBAL__N__0955718d_22_SparseCsrTensorMath_cu_868dd54514ReductionMulOpIiEEEEjiLi4ELi4EEEEEvT1_ --------------------------
	.section	.nv.info._ZN2at6native13reduce_kernelILi128ELi4ENS0_8ReduceOpIiNS0_14func_wrapper_tIiNS0_55_GLOBAL__N__0955718d_22_SparseCsrTensorMath_cu_868dd54514ReductionMulOpIiEEEEjiLi4ELi4EEEEEvT1_,"",@"SHT_CUDA_INFO"
	.sectionflags	@""
	.align	4


	//----- nvinfo : EIATTR_CUDA_API_VERSION
	.align		4
        /*0000*/ 	.byte	0x04, 0x37
        /*0002*/ 	.short	(.L_4899 - .L_4898)
.L_4898:
        /*0004*/ 	.word	0x00000082


	//----- nvinfo : EIATTR_KPARAM_INFO
	.align		4
.L_4899:
        /*0008*/ 	.byte	0x04, 0x17
        /*000a*/ 	.short	(.L_4901 - .L_4900)
.L_4900:
        /*000c*/ 	.word	0x00000000
        /*0010*/ 	.short	0x0000
        /*0012*/ 	.short	0x0000
        /*0014*/ 	.byte	0x00, 0xf0, 0x61, 0x10


	//----- nvinfo : EIATTR_SPARSE_MMA_MASK
	.align		4
.L_4901:
        /*0018*/ 	.byte	0x03, 0x50
        /*001a*/ 	.short	0x0000


	//----- nvinfo : EIATTR_MAXREG_COUNT
	.align		4
        /*001c*/ 	.byte	0x03, 0x1b
        /*001e*/ 	.short	0x0080


	//----- nvinfo : EIATTR_NUM_BARRIERS
	.align		4
        /*0020*/ 	.byte	0x02, 0x4c
        /*0022*/ 	.byte	0x01
	.zero		1


	//----- nvinfo : EIATTR_EXTERNS
	.align		4
        /*0024*/ 	.byte	0x04, 0x0f
        /*0026*/ 	.short	(.L_4903 - .L_4902)


	//   ....[0]....
	.align		4
.L_4902:
        /*0028*/ 	.word	index@(__assertfail)


	//----- nvinfo : EIATTR_MERCURY_ISA_VERSION
	.align		4
.L_4903:
        /*002c*/ 	.byte	0x03, 0x5f
        /*002e*/ 	.short	0x0101


	//----- nvinfo : EIATTR_INT_WARP_WIDE_INSTR_OFFSETS
	.align		4
        /*0030*/ 	.byte	0x04, 0x31
        /*0032*/ 	.short	(.L_4905 - .L_4904)


	//   ....[0]....
.L_4904:
        /*0034*/ 	.word	0x00014d30


	//   ....[1]....
        /*0038*/ 	.word	0x00014e20


	//----- nvinfo : EIATTR_COOP_GROUP_MASK_REGIDS
	.align		4
.L_4905:
        /*003c*/ 	.byte	0x04, 0x29
        /*003e*/ 	.short	(.L_4907 - .L_4906)


	//   ....[0]....
.L_4906:
        /*0040*/ 	.word	0xffffffff


	//   ....[1]....
        /*0044*/ 	.word	0xffffffff


	//   ....[2]....
        /*0048*/ 	.word	0xffffffff


	//   ....[3]....
        /*004c*/ 	.word	0xffffffff


	//   ....[4]....
        /*0050*/ 	.word	0xffffffff


	//   ....[5]....
        /*0054*/ 	.word	0xffffffff


	//   ....[6]....
        /*0058*/ 	.word	0xffffffff


	//   ....[7]....
        /*005c*/ 	.word	0xffffffff


	//----- nvinfo : EIATTR_COOP_GROUP_INSTR_OFFSETS
	.align		4
.L_4907:
        /*0060*/ 	.byte	0x04, 0x28
        /*0062*/ 	.short	(.L_4909 - .L_4908)


	//   ....[0]....
.L_4908:
        /*0064*/ 	.word	0x0000be90


	//   ....[1]....
        /*0068*/ 	.word	0x0000bea0


	//   ....[2]....
        /*006c*/ 	.word	0x0000beb0


	//   ....[3]....
        /*0070*/ 	.word	0x0000bec0


	//   ....[4]....
        /*0074*/ 	.word	0x00015740


	//   ....[5]....
        /*0078*/ 	.word	0x00015750


	//   ....[6]....
        /*007c*/ 	.word	0x00015760


	//   ....[7]....
        /*0080*/ 	.word	0x00015770


	//----- nvinfo : EIATTR_VRC_CTA_INIT_COUNT
	.align		4
.L_4909:
        /*0084*/ 	.byte	0x02, 0x4a
	.zero		1
	.zero		1


	//----- nvinfo : EIATTR_SYSCALL_OFFSETS
	.align		4
        /*0088*/ 	.byte	0x04, 0x46
        /*008a*/ 	.short	(.L_4911 - .L_4910)


	//   ....[0]....
.L_4910:
        /*008c*/ 	.word	0x00001490


	//   ....[1]....
        /*0090*/ 	.word	0x00015b00


	//   ....[2]....
        /*0094*/ 	.word	0x00015c30


	//   ....[3]....
        /*0098*/ 	.word	0x00015dc0


	//   ....[4]....
        /*009c*/ 	.word	0x00015ef0


	//   ....[5]....
        /*00a0*/ 	.word	0x00016190


	//   ....[6]....
        /*00a4*/ 	.word	0x000162c0


	//   ....[7]....
        /*00a8*/ 	.word	0x00016480


	//   ....[8]....
        /*00ac*/ 	.word	0x000165b0


	//   ....[9]....
        /*00b0*/ 	.word	0x00016a40


	//   ....[10]....
        /*00b4*/ 	.word	0x00016b70


	//   ....[11]....
        /*00b8*/ 	.word	0x00016d00


	//   ....[12]....
        /*00bc*/ 	.word	0x00016e30


	//   ....[13]....
        /*00c0*/ 	.word	0x000170d0


	//   ....[14]....
        /*00c4*/ 	.word	0x00017200


	//   ....[15]....
        /*00c8*/ 	.word	0x000173c0


	//   ....[16]....
        /*00cc*/ 	.word	0x000174f0


	//----- nvinfo : EIATTR_EXIT_INSTR_OFFSETS
	.align		4
.L_4911:
        /*00d0*/ 	.byte	0x04, 0x1c
        /*00d2*/ 	.short	(.L_4913 - .L_4912)


	//   ....[0]....
.L_4912:
        /*00d4*/ 	.word	0x00014ee0


	//   ....[1]....
        /*00d8*/ 	.word	0x000157f0


	//   ....[2]....
        /*00dc*/ 	.word	0x000159d0


	//   ....[3]....
        /*00e0*/ 	.word	0x00015f80


	//   ....[4]....
        /*00e4*/ 	.word	0x00016640


	//   ....[5]....
        /*00e8*/ 	.word	0x00016690


	//   ....[6]....
        /*00ec*/ 	.word	0x000166c0


	//   ....[7]....
        /*00f0*/ 	.word	0x00016700


	//   ....[8]....
        /*00f4*/ 	.word	0x00016740


	//   ....[9]....
        /*00f8*/ 	.word	0x00016910


	//   ....[10]....
        /*00fc*/ 	.word	0x00016ec0


	//   ....[11]....
        /*0100*/ 	.word	0x00017580


	//   ....[12]....
        /*0104*/ 	.word	0x000175d0


	//----- nvinfo : EIATTR_MAX_THREADS
	.align		4
.L_4913:
        /*0108*/ 	.byte	0x04, 0x05
        /*010a*/ 	.short	(.L_4915 - .L_4914)
.L_4914:
        /*010c*/ 	.word	0x00000080
        /*0110*/ 	.word	0x00000001
        /*0114*/ 	.word	0x00000001


	//----- nvinfo : EIATTR_CRS_STACK_SIZE
	.align		4
.L_4915:
        /*0118*/ 	.byte	0x04, 0x1e
        /*011a*/ 	.short	(.L_4917 - .L_4916)
.L_4916:
        /*011c*/ 	.word	0x00000000


	//----- nvinfo : EIATTR_CBANK_PARAM_SIZE
	.align		4
.L_4917:
        /*0120*/ 	.byte	0x03, 0x19
        /*0122*/ 	.short	0x0418


	//----- nvinfo : EIATTR_PARAM_CBANK
	.align		4
        /*0124*/ 	.byte	0x04, 0x0a
        /*0126*/ 	.short	(.L_4919 - .L_4918)
	.align		4
.L_4918:
        /*0128*/ 	.word	index@(.nv.constant0._ZN2at6native13reduce_kernelILi128ELi4ENS0_8ReduceOpIiNS0_14func_wrapper_tIiNS0_55_GLOBAL__N__0955718d_22_SparseCsrTensorMath_cu_868dd54514ReductionMulOpIiEEEEjiLi4ELi4EEEEEvT1_)
        /*012c*/ 	.short	0x0380
        /*012e*/ 	.short	0x0418


	//----- nvinfo : EIATTR_SW_WAR
	.align		4
.L_4919:
        /*0130*/ 	.byte	0x04, 0x36
        /*0132*/ 	.short	(.L_4921 - .L_4920)
.L_4920:
        /*0134*/ 	.word	0x00000008
.L_4921:


//--------------------- .nv.info._ZN2at6native13reduce_kernelILi512ELi1ENS0_8ReduceOpIaNS0_14func_wrapper_tIaNS0_55_GLOBAL__N__0955718d_22_SparseCsrTensorMath_cu_868dd54514ReductionMulOpIaEEEEjaLi4ELi4EEEEEvT1_ --------------------------
	.section	.nv.info._ZN2at6native13reduce_kernelILi512ELi1ENS0_8ReduceOpIaNS0_14func_wrapper_tIaNS0_55_GLOBAL__N__0955718d_22_SparseCsrTensorMath_cu_868dd54514ReductionMulOpIaEEEEjaLi4ELi4EEEEEvT1_,"",@"SHT_CUDA_INFO"
	.sectionflags	@""
	.align	4


	//----- nvinfo : EIATTR_CUDA_API_VERSION
	.align		4
        /*0000*/ 	.byte	0x04, 0x37
        /*0002*/ 	.short	(.L_4923 - .L_4922)
.L_4922:
        /*0004*/ 	.word	0x00000082


	//----- nvinfo : EIATTR_KPARAM_INFO
	.align		4
.L_4923:
        /*0008*/ 	.byte	0x04, 0x17
        /*000a*/ 	.short	(.L_4925 - .L_4924)
.L_4924:
        /*000c*/ 	.word	0x00000000
        /*0010*/ 	.short	0x0000
        /*0012*/ 	.short	0x0000
        /*0014*/ 	.byte	0x00, 0xf0, 0x41, 0x10


	//----- nvinfo : EIATTR_SPARSE_MMA_MASK
	.align		4
.L_4925:
        /*0018*/ 	.byte	0x03, 0x50
        /*001a*/ 	.short	0x0000


	//----- nvinfo : EIATTR_MAXREG_COUNT
	.align		4
        /*001c*/ 	.byte	0x03, 0x1b
        /*001e*/ 	.short	0x0020


	//----- nvinfo : EIATTR_NUM_BARRIERS
	.align		4
        /*0020*/ 	.byte	0x02, 0x4c
        /*0022*/ 	.byte	0x01
	.zero		1


	//----- nvinfo : EIATTR_EXTERNS
	.align		4
        /*0024*/ 	.byte	0x04, 0x0f
        /*0026*/ 	.short	(.L_4927 - .L_4926)


	//   ....[0]....
	.align		4
.L_4926:
        /*0028*/ 	.word	index@(__assertfail)


	//----- nvinfo : EIATTR_MERCURY_ISA_VERSION
	.align		4
.L_4927:
        /*002c*/ 	.byte	0x03, 0x5f
        /*002e*/ 	.short	0x0101


	//----- nvinfo : EIATTR_INT_WARP_WIDE_INSTR_OFFSETS
	.align		4
        /*0030*/ 	.byte	0x04, 0x31
        /*0032*/ 	.short	(.L_4929 - .L_4928)


	//   ....[0]....
.L_4928:
        /*0034*/ 	.word	0x0000db70


	//   ....[1]....
        /*0038*/ 	.word	0x0000dc60


	//----- nvinfo : EIATTR_COOP_GROUP_MASK_REGIDS
	.align		4
.L_4929:
        /*003c*/ 	.byte	0x04, 0x29
        /*003e*/ 	.short	(.L_4931 - .L_4930)


	//   ....[0]....
.L_4930:
        /*0040*/ 	.word	0xffffffff


	//   ....[1]....
        /*0044*/ 	.word	0xffffffff


	//----- nvinfo : EIATTR_COOP_GROUP_INSTR_OFFSETS
	.align		4
.L_4931:
        /*0048*/ 	.byte	0x04, 0x28
        /*004a*/ 	.short	(.L_4933 - .L_4932)


	//   ....[0]....
.L_4932:
        /*004c*/ 	.word	0x0000b460


	//   ....[1]....
        /*0050*/ 	.word	0x0000e420


	//----- nvinfo : EIATTR_VRC_CTA_INIT_COUNT
	.align		4
.L_4933:
        /*0054*/ 	.byte	0x02, 0x4a
	.zero		1
	.zero		1


	//----- nvinfo : EIATTR_SYSCALL_OFFSETS
	.align		4
        /*0058*/ 	.byte	0x04, 0x46
        /*005a*/ 	.short	(.L_4935 - .L_4934)


	//   ....[0]....
.L_4934:
        /*005c*/ 	.word	0x0000e6c0


	//   ....[1]....
        /*0060*/ 	.word	0x0000e900


	//   ....[2]....
        /*0064*/ 	.word	0x0000ec50


	//   ....[3]....
        /*0068*/ 	.word	0x0000ee90


	//----- nvinfo : EIATTR_EXIT_INSTR_OFFSETS
	.align		4
.L_4935:
        /*006c*/ 	.byte	0x04, 0x1c
        /*006e*/ 	.short	(.L_4937 - .L_4936)


	//   ....[0]....
.L_4936:
        /*0070*/ 	.word	0x0000dd00


	//   ....[1]....
        /*0074*/ 	.word	0x0000e480


	//   ....[2]....
        /*0078*/ 	.word	0x0000e710


	//   ....[3]....
        /*007c*/ 	.word	0x0000e730


	//   ....[4]....
        /*0080*/ 	.word	0x0000e950


	//   ....[5]....
        /*0084*/ 	.word	0x0000e970


	//   ....[6]....
        /*0088*/ 	.word	0x0000e9a0


	//   ....[7]....
        /*008c*/ 	.word	0x0000e9e0


	//   ....[8]....
        /*0090*/ 	.word	0x0000ea20


	//   ....[9]....
        /*0094*/ 	.word	0x0000eca0


	//   ....[10]....
        /*0098*/ 	.word	0x0000ecc0


	//   ....[11]....
        /*009c*/ 	.word	0x0000eee0


	//   ....[12]....
        /*00a0*/ 	.word	0x0000ef00


	//----- nvinfo : EIATTR_MAX_THREADS
	.align		4
.L_4937:
        /*00a4*/ 	.byte	0x04, 0x05
        /*00a6*/ 	.short	(.L_4939 - .L_4938)
.L_4938:
        /*00a8*/ 	.word	0x00000200
        /*00ac*/ 	.word	0x00000001
        /*00b0*/ 	.word	0x00000001


	//----- nvinfo : EIATTR_CRS_STACK_SIZE
	.align		4
.L_4939:
        /*00b4*/ 	.byte	0x04, 0x1e
        /*00b6*/ 	.short	(.L_4941 - .L_4940)
.L_4940:
        /*00b8*/ 	.word	0x00000000


	//----- nvinfo : EIATTR_CBANK_PARAM_SIZE
	.align		4
.L_4941:
        /*00bc*/ 	.byte	0x03, 0x19
        /*00be*/ 	.short	0x0410


	//----- nvinfo : EIATTR_PARAM_CBANK
	.align		4
        /*00c0*/ 	.byte	0x04, 0x0a
        /*00c2*/ 	.short	(.L_4943 - .L_4942)
	.align		4
.L_4942:
        /*00c4*/ 	.word	index@(.nv.constant0._ZN2at6native13reduce_kernelILi512ELi1ENS0_8ReduceOpIaNS0_14func_wrapper_tIaNS0_55_GLOBAL__N__0955718d_22_SparseCsrTensorMath_cu_868dd54514ReductionMulOpIaEEEEjaLi4ELi4EEEEEvT1_)
        /*00c8*/ 	.short	0x0380
        /*00ca*/ 	.short	0x0410


	//----- nvinfo : EIATTR_SW_WAR
	.align		4
.L_4943:
        /*00cc*/ 	.byte	0x04, 0x36
        /*00ce*/ 	.short	(.L_4945 - .L_4944)
.L_4944:
        /*00d0*/ 	.word	0x00000008
.L_4945:


//--------------------- .nv.info._ZN2at6native13reduce_kernelILi256ELi2ENS0_8ReduceOpIaNS0_14func_wrapper_tIaNS0_55_GLOBAL__N__0955718d_22_SparseCsrTensorMath_cu_868dd54514ReductionMulOpIaEEEEjaLi4ELi4EEEEEvT1_ --------------------------
	.section	.nv.info._ZN2at6native13reduce_kernelILi256ELi2ENS0_8ReduceOpIaNS0_14func_wrapper_tIaNS0_55_GLOBAL__N__0955718d_22_SparseCsrTensorMath_cu_868dd54514ReductionMulOpIaEEEEjaLi4ELi4EEEEEvT1_,"",@"SHT_CUDA_INFO"
	.sectionflags	@""
	.align	4


	//----- nvinfo : EIATTR_CUDA_API_VERSION
	.align		4
        /*0000*/ 	.byte	0x04, 0x37
        /*0002*/ 	.short	(.L_4947 - .L_4946)
.L_4946:
        /*0004*/ 	.word	0x00000082


	//----- nvinfo : EIATTR_KPARAM_INFO
	.align		4
.L_4947:
        /*0008*/ 	.byte	0x04, 0x17
        /*000a*/ 	.short	(.L_4949 - .L_4948)
.L_4948:
        /*000c*/ 	.word	0x00000000
        /*0010*/ 	.short	0x0000
        /*0012*/ 	.short	0x0000
        /*0014*/ 	.byte	0x00, 0xf0, 0x41, 0x10


	//----- nvinfo : EIATTR_SPARSE_MMA_MASK
	.align		4
.L_4949:
        /*0018*/ 	.byte	0x03, 0x50
        /*001a*/ 	.short	0x0000


	//----- nvinfo : EIATTR_MAXREG_COUNT
	.align		4
        /*001c*/ 	.byte	0x03, 0x1b
        /*001e*/ 	.short	0x0040


	//----- nvinfo : EIATTR_NUM_BARRIERS
	.align		4
        /*0020*/ 	.byte	0x02, 0x4c
        /*0022*/ 	.byte	0x01
	.zero		1


	//----- nvinfo : EIATTR_EXTERNS
	.align		4
        /*0024*/ 	.byte	0x04, 0x0f
        /*0026*/ 	.short	(.L_4951 - .L_4950)


	//   ....[0]....
	.align		4
.L_4950:
        /*0028*/ 	.word	index@(__assertfail)


	//----- nvinfo : EIATTR_MERCURY_ISA_VERSION
	.align		4
.L_4951:
        /*002c*/ 	.byte	0x03, 0x5f
        /*002e*/ 	.short	0x0101


	//----- nvinfo : EIATTR_INT_WARP_WIDE_INSTR_OFFSETS
	.align		4
        /*0030*/ 	.byte	0x04, 0x31
        /*0032*/ 	.short	(.L_4953 - .L_4952)


	//   ....[0]....
.L_4952:
        /*0034*/ 	.word	0x000111d0


	//   ....[1]....
        /*0038*/ 	.word	0x000112c0


	//----- nvinfo : EIATTR_COOP_GROUP_MASK_REGIDS
	.align		4
.L_4953:
        /*003c*/ 	.byte	0x04, 0x29
        /*003e*/ 	.short	(.L_4955 - .L_4954)


	//   ....[0]....
.L_4954:
        /*0040*/ 	.word	0xffffffff


	//   ....[1]....
        /*0044*/ 	.word	0xffffffff


	//   ....[2]....
        /*0048*/ 	.word	0xffffffff


	//   ....[3]....
        /*004c*/ 	.word	0xffffffff


	//----- nvinfo : EIATTR_COOP_GROUP_INSTR_OFFSETS
	.align		4
.L_4955:
        /*0050*/ 	.byte	0x04, 0x28
        /*0052*/ 	.short	(.L_4957 - .L_4956)


	//   ....[0]....
.L_4956:
        /*0054*/ 	.word	0x0000c860


	//   ....[1]....
        /*0058*/ 	.word	0x0000c880


	//   ....[2]....
        /*005c*/ 	.word	0x00011c90


	//   ....[3]....
        /*0060*/ 	.word	0x00011cb0


	//----- nvinfo : EIATTR_VRC_CTA_INIT_COUNT
	.align		4
.L_4957:
        /*0064*/ 	.byte	0x02, 0x4a
	.zero		1
	.zero		1


	//----- nvinfo : EIATTR_SYSCALL_OFFSETS
	.align		4
        /*0068*/ 	.byte	0x04, 0x46
        /*006a*/ 	.short	(.L_4959 - .L_4958)


	//   ....[0]....
.L_4958:
        /*006c*/ 	.word	0x00001460


	//   ....[1]....
        /*0070*/ 	.word	0x00011fe0


	//   ....[2]....
        /*0074*/ 	.word	0x00012110


	//   ....[3]....
        /*0078*/ 	.word	0x00012390


	//   ....[4]....
        /*007c*/ 	.word	0x000124c0


	//   ....[5]....
        /*0080*/ 	.word	0x000128e0


	//   ....[6]....
        /*0084*/ 	.word	0x00012a10


	//   ....[7]....
        /*0088*/ 	.word	0x00012c90


	//   ....[8]....
        /*008c*/ 	.word	0x00012dc0


	//----- nvinfo : EIATTR_EXIT_INSTR_OFFSETS
	.align		4
.L_4959:
        /*0090*/ 	.byte	0x04, 0x1c
        /*0092*/ 	.short	(.L_4961 - .L_4960)


	//   ....[0]....
.L_4960:
        /*0094*/ 	.word	0x00011380


	//   ....[1]....
        /*0098*/ 	.word	0x00011d30


	//   ....[2]....
        /*009c*/ 	.word	0x00011eb0


	//   ....[3]....
        /*00a0*/ 	.word	0x00012180


	//   ....[4]....
        /*00a4*/ 	.word	0x00012560


	//   ....[5]....
        /*00a8*/ 	.word	0x00012590


	//   ....[6]....
        /*00ac*/ 	.word	0x000125c0


	//   ....[7]....
        /*00b0*/ 	.word	0x00012600


	//   ....[8]....
        /*00b4*/ 	.word	0x00012640


	//   ....[9]....
        /*00b8*/ 	.word	0x000127b0


	//   ....[10]....
        /*00bc*/ 	.word	0x00012a80


	//   ....[11]....
        /*00c0*/ 	.word	0x00012e60


	//   ....[12]....
        /*00c4*/ 	.word	0x00012e90


	//----- nvinfo : EIATTR_MAX_THREADS
	.align		4
.L_4961:
        /*00c8*/ 	.byte	0x04, 0x05
        /*00ca*/ 	.short	(.L_4963 - .L_4962)
.L_4962:
        /*00cc*/ 	.word	0x00000100
        /*00d0*/ 	.word	0x00000001
        /*00d4*/ 	.word	0x00000001


	//----- nvinfo : EIATTR_CRS_STACK_SIZE
	.align		4
.L_4963:
        /*00d8*/ 	.byte	0x04, 0x1e
        /*00da*/ 	.short	(.L_4965 - .L_4964)
.L_4964:
        /*00dc*/ 	.word	0x00000000


	//----- nvinfo : EIATTR_CBANK_PARAM_SIZE
	.align		4
.L_4965:
        /*00e0*/ 	.byte	0x03, 0x19
        /*00e2*/ 	.short	0x0410


	//----- nvinfo : EIATTR_PARAM_CBANK
	.align		4
        /*00e4*/ 	.byte	0x04, 0x0a
        /*00e6*/ 	.short	(.L_4967 - .L_4966)
	.align		4
.L_4966:
        /*00e8*/ 	.word	index@(.nv.constant0._ZN2at6native13reduce_kernelILi256ELi2ENS0_8ReduceOpIaNS0_14func_wrapper_tIaNS0_55_GLOBAL__N__0955718d_22_SparseCsrTensorMath_cu_868dd54514ReductionMulOpIaEEEEjaLi4ELi4EEEEEvT1_)
        /*00ec*/ 	.short	0x0380
        /*00ee*/ 	.short	0x0410


	//----- nvinfo : EIATTR_SW_WAR
	.align		4
.L_4967:
        /*00f0*/ 	.byte	0x04, 0x36
        /*00f2*/ 	.short	(.L_4969 - .L_4968)
.L_4968:
        /*00f4*/ 	.word	0x00000008
.L_4969:


//--------------------- .nv.info._ZN2at6native13reduce_kernelILi128ELi4ENS0_8ReduceOpIaNS0_14func_wrapper_tIaNS0_55_GLOBAL__N__0955718d_22_SparseCsrTensorMath_cu_868dd54514ReductionMulOpIaEEEEjaLi4ELi4EEEEEvT1_ --------------------------
	.section	.nv.info._ZN2at6native13reduce_kernelILi128ELi4ENS0_8ReduceOpIaNS0_14func_wrapper_tIaNS0_55_GLOBAL__N__0955718d_22_SparseCsrTensorMath_cu_868dd54514ReductionMulOpIaEEEEjaLi4ELi4EEEEEvT1_,"",@"SHT_CUDA_INFO"
	.sectionflags	@""
	.align	4


	//----- nvinfo : EIATTR_CUDA_API_VERSION
	.align		4
        /*0000*/ 	.byte	0x04, 0x37
        /*0002*/ 	.short	(.L_4971 - .L_4970)
.L_4970:
        /*0004*/ 	.word	0x00000082


	//----- nvinfo : EIATTR_KPARAM_INFO
	.align		4
.L_4971:
        /*0008*/ 	.byte	0x04, 0x17
        /*000a*/ 	.short	(.L_4973 - .L_4972)
.L_4972:
        /*000c*/ 	.word	0x00000000
        /*0010*/ 	.short	0x0000
        /*0012*/ 	.short	0x0000
        /*0014*/ 	.byte	0x00, 0xf0, 0x41, 0x10


	//----- nvinfo : EIATTR_SPARSE_MMA_MASK
	.align		4
.L_4973:
        /*0018*/ 	.byte	0x03, 0x50
        /*001a*/ 	.short	0x0000


	//----- nvinfo : EIATTR_MAXREG_COUNT
	.align		4
        /*001c*/ 	.byte	0x03, 0x1b
        /*001e*/ 	.short	0x0080


	//----- nvinfo : EIATTR_NUM_BARRIERS
	.align		4
        /*0020*/ 	.byte	0x02, 0x4c
        /*0022*/ 	.byte	0x01
	.zero		1


	//----- nvinfo : EIATTR_EXTERNS
	.align		4
        /*0024*/ 	.byte	0x04, 0x0f
        /*0026*/ 	.short	(.L_4975 - .L_4974)


	//   ....[0]....
	.align		4
.L_4974:
        /*0028*/ 	.word	index@(__assertfail)


	//----- nvinfo : EIATTR_MERCURY_ISA_VERSION
	.align		4
.L_4975:
        /*002c*/ 	.byte	0x03, 0x5f
        /*002e*/ 	.short	0x0101


	//----- nvinfo : EIATTR_INT_WARP_WIDE_INSTR_OFFSETS
	.align		4
        /*0030*/ 	.byte	0x04, 0x31
        /*0032*/ 	.short	(.L_4977 - .L_4976)


	//   ....[0]....
.L_4976:
        /*0034*/ 	.word	0x00016ea0


	//   ....[1]....
        /*0038*/ 	.word	0x00016f90


	//----- nvinfo : EIATTR_COOP_GROUP_MASK_REGIDS
	.align		4
.L_4977:
        /*003c*/ 	.byte	0x04, 0x29
        /*003e*/ 	.short	(.L_4979 - .L_4978)


	//   ....[0]....
.L_4978:
        /*0040*/ 	.word	0xffffffff


	//   ....[1]....
        /*0044*/ 	.word	0xffffffff


	//   ....[2]....
        /*0048*/ 	.word	0xffffffff


	//   ....[3]....
        /*004c*/ 	.word	0xffffffff


	//   ....[4]....
        /*0050*/ 	.word	0xffffffff


	//   ....[5]....
        /*0054*/ 	.word	0xffffffff


	//   ....[6]....
        /*0058*/ 	.word	0xffffffff


	//   ....[7]....
        /*005c*/ 	.word	0xffffffff


	//----- nvinfo : EIATTR_COOP_GROUP_INSTR_OFFSETS
	.align		4
.L_4979:
        /*0060*/ 	.byte	0x04, 0x28
        /*0062*/ 	.short	(.L_4981 - .L_4980)


	//   ....[0]....
.L_4980:
        /*0064*/ 	.word	0x0000df80


	//   ....[1]....
        /*0068*/ 	.word	0x0000dfb0


	//   ....[2]....
        /*006c*/ 	.word	0x0000dfe0


	//   ....[3]....
        /*0070*/ 	.word	0x0000dff0


	//   ....[4]....
        /*0074*/ 	.word	0x00017d80


	//   ....[5]....
        /*0078*/ 	.word	0x00017db0


	//   ....[6]....
        /*007c*/ 	.word	0x00017de0


	//   ....[7]....
        /*0080*/ 	.word	0x00017df0


	//----- nvinfo : EIATTR_VRC_CTA_INIT_COUNT
	.align		4
.L_4981:
        /*0084*/ 	.byte	0x02, 0x4a
	.zero		1
	.zero		1


	//----- nvinfo : EIATTR_SYSCALL_OFFSETS
	.align		4
        /*0088*/ 	.byte	0x04, 0x46
        /*008a*/ 	.short	(.L_4983 - .L_4982)


	//   ....[0]....
.L_4982:
        /*008c*/ 	.word	0x00001460


	//   ....[1]....
        /*0090*/ 	.word	0x00018240


	//   ....[2]....
        /*0094*/ 	.word	0x00018370


	//   ....[3]....
        /*0098*/ 	.word	0x00018500


	//   ....[4]....
        /*009c*/ 	.word	0x00018630


	//   ....[5]....
        /*00a0*/ 	.word	0x00018960


	//   ....[6]....
        /*00a4*/ 	.word	0x00018a90


	//   ....[7]....
        /*00a8*/ 	.word	0x00018c50


	//   ....[8]....
        /*00ac*/ 	.word	0x00018d80


	//   ....[9]....
        /*00b0*/ 	.word	0x00019290


	//   ....[10]....
        /*00b4*/ 	.word	0x000193c0


	//   ....[11]....
        /*00b8*/ 	.word	0x00019550


	//   ....[12]....
        /*00bc*/ 	.word	0x00019680


	//   ....[13]....
        /*00c0*/ 	.word	0x000199a0


	//   ....[14]....
        /*00c4*/ 	.word	0x00019ad0


	//   ....[15]....
        /*00c8*/ 	.word	0x00019c90


	//   ....[16]....
        /*00cc*/ 	.word	0x00019dc0


	//----- nvinfo : EIATTR_EXIT_INSTR_OFFSETS
	.align		4
.L_4983:
        /*00d0*/ 	.byte	0x04, 0x1c
        /*00d2*/ 	.short	(.L_4985 - .L_4984)


	//   ....[0]....
.L_4984:
        /*00d4*/ 	.word	0x00017050


	//   ....[1]....
        /*00d8*/ 	.word	0x00017eb0


	//   ....[2]....
        /*00dc*/ 	.word	0x00018110


	//   ....[3]....
        /*00e0*/ 	.word	0x000186c0


	//   ....[4]....
        /*00e4*/ 	.word	0x00018e10


	//   ....[5]....
        /*00e8*/ 	.word	0x00018e60


	//   ....[6]....
        /*00ec*/ 	.word	0x00018e90


	//   ....[7]....
        /*00f0*/ 	.word	0x00018ed0


	//   ....[8]....
        /*00f4*/ 	.word	0x00018f10


	//   ....[9]....
        /*00f8*/ 	.word	0x00019160


	//   ....[10]....
        /*00fc*/ 	.word	0x00019710


	//   ....[11]....
        /*0100*/ 	.word	0x00019e50


	//   ....[12]....
        /*0104*/ 	.word	0x00019ea0


	//----- nvinfo : EIATTR_MAX_THREADS
	.align		4
.L_4985:
        /*0108*/ 	.byte	0x04, 0x05
        /*010a*/ 	.short	(.L_4987 - .L_4986)
.L_4986:
        /*010c*/ 	.word	0x00000080
        /*0110*/ 	.word	0x00000001
        /*0114*/ 	.word	0x00000001


	//----- nvinfo : EIATTR_CRS_STACK_SIZE
	.align		4
.L_4987:
        /*0118*/ 	.byte	0x04, 0x1e
        /*011a*/ 	.short	(.L_4989 - .L_4988)
.L_4988:
        /*011c*/ 	.word	0x00000000


	//----- nvinfo : EIATTR_CBANK_PARAM_SIZE
	.align		4
.L_4989:
        /*0120*/ 	.byte	0x03, 0x19
        /*0122*/ 	.short	0x0410


	//----- nvinfo : EIATTR_PARAM_CBANK
	.align		4
        /*0124*/ 	.byte	0x04, 0x0a
        /*0126*/ 	.short	(.L_4991 - .L_4990)
	.align		4
.L_4990:
        /*0128*/ 	.word	index@(.nv.constant0._ZN2at6native13reduce_kernelILi128ELi4ENS0_8ReduceOpIaNS0_14func_wrapper_tIaNS0_55_GLOBAL__N__0955718d_22_SparseCsrTensorMath_cu_868dd54514ReductionMulOpIaEEEEjaLi4ELi4EEEEEvT1_)
        /*012c*/ 	.short	0x0380
        /*012e*/ 	.short	0x0410


	//----- nvinfo : EIATTR_SW_WAR
	.align		4
.L_4991:
        /*0130*/ 	.byte	0x04, 0x36
        /*0132*/ 	.short	(.L_4993 - .L_4992)
.L_4992:
        /*0134*/ 	.word	0x00000008
.L_4993:


//--------------------- .nv.info._ZN2at6native13reduce_kernelILi512ELi1ENS0_8ReduceOpIhNS0_14func_wrapper_tIhNS0_55_GLOBAL__N__0955718d_22_SparseCsrTensorMath_cu_868dd54514ReductionMulOpIhEEEEjhLi4ELi4EEEEEvT1_ --------------------------
	.section	.nv.info._ZN2at6native13reduce_kernelILi512ELi1ENS0_8ReduceOpIhNS0_14func_wrapper_tIhNS0_55_GLOBAL__N__0955718d_22_SparseCsrTensorMath_cu_868dd54514ReductionMulOpIhEEEEjhLi4ELi4EEEEEvT1_,"",@"SHT_CUDA_INFO"
	.sectionflags	@""
	.align	4


	//----- nvinfo : EIATTR_CUDA_API_VERSION
	.align		4
        /*0000*/ 	.byte	0x04, 0x37
        /*0002*/ 	.short	(.L_4995 - .L_4994)
.L_4994:
        /*0004*/ 	.word	0x00000082


	//----- nvinfo : EIATTR_KPARAM_INFO
	.align		4
.L_4995:
        /*0008*/ 	.byte	0x04, 0x17
        /*000a*/ 	.short	(.L_4997 - .L_4996)
.L_4996:
        /*000c*/ 	.word	0x00000000
        /*0010*/ 	.short	0x0000
        /*0012*/ 	.short	0x0000
        /*0014*/ 	.byte	0x00, 0xf0, 0x41, 0x10


	//----- nvinfo : EIATTR_SPARSE_MMA_MASK
	.align		4
.L_4997:
        /*0018*/ 	.byte	0x03, 0x50
        /*001a*/ 	.short	0x0000


	//----- nvinfo : EIATTR_MAXREG_COUNT
	.align		4
        /*001c*/ 	.byte	0x03, 0x1b
        /*001e*/ 	.short	0x0020


	//----- nvinfo : EIATTR_NUM_BARRIERS
	.align		4
        /*0020*/ 	.byte	0x02, 0x4c
        /*0022*/ 	.byte	0x01
	.zero		1


	//----- nvinfo : EIATTR_EXTERNS
	.align		4
        /*0024*/ 	.byte	0x04, 0x0f
        /*0026*/ 	.short	(.L_4999 - .L_4998)


	//   ....[0]....
	.align		4
.L_4998:
        /*0028*/ 	.word	index@(__assertfail)


	//----- nvinfo : EIATTR_MERCURY_ISA_VERSION
	.align		4
.L_4999:
        /*002c*/ 	.byte	0x03, 0x5f
        /*002e*/ 	.short	0x0101


	//----- nvinfo : EIATTR_INT_WARP_WIDE_INSTR_OFFSETS
	.align		4
        /*0030*/ 	.byte	0x04, 0x31
        /*0032*/ 	.short	(.L_5001 - .L_5000)


	//   ....[0]....
.L_5000:
        /*0034*/ 	.word	0x0000db60


	//   ....[1]....
        /*0038*/ 	.word	0x0000dc50


	//----- nvinfo : EIATTR_COOP_GROUP_MASK_REGIDS
	.align		4
.L_5001:
        /*003c*/ 	.byte	0x04, 0x29
        /*003e*/ 	.short	(.L_5003 - .L_5002)


	//   ....[0]....
.L_5002:
        /*0040*/ 	.word	0xffffffff


	//   ....[1]....
        /*0044*/ 	.word	0xffffffff


	//----- nvinfo : EIATTR_COOP_GROUP_INSTR_OFFSETS
	.align		4
.L_5003:
        /*0048*/ 	.byte	0x04, 0x28
        /*004a*/ 	.short	(.L_5005 - .L_5004)


	//   ....[0]....
.L_5004:
        /*004c*/ 	.word	0x0000b450


	//   ....[1]....
        /*0050*/ 	.word	0x0000e400


	//----- nvinfo : EIATTR_VRC_CTA_INIT_COUNT
	.align		4
.L_5005:
        /*0054*/ 	.byte	0x02, 0x4a
	.zero		1
	.zero		1


	//----- nvinfo : EIATTR_SYSCALL_OFFSETS
	.align		4
        /*0058*/ 	.byte	0x04, 0x46
        /*005a*/ 	.short	(.L_5007 - .L_5006)


	//   ....[0]....
.L_5006:
        /*005c*/ 	.word	0x0000e6a0


	//   ....[1]....
        /*0060*/ 	.word	0x0000e8e0


	//   ....[2]....
        /*0064*/ 	.word	0x0000ec30


	//   ....[3]....
        /*0068*/ 	.word	0x0000ee70


	//----- nvinfo : EIATTR_EXIT_INSTR_OFFSETS
	.align		4
.L_5007:
        /*006c*/ 	.byte	0x04, 0x1c
        /*006e*/ 	.short	(.L_5009 - .L_5008)


	//   ....[0]....
.L_5008:
        /*0070*/ 	.word	0x0000dcf0


	//   ....[1]....
        /*0074*/ 	.word	0x0000e460


	//   ....[2]....
        /*0078*/ 	.word	0x0000e6f0


	//   ....[3]....
        /*007c*/ 	.word	0x0000e710


	//   ....[4]....
        /*0080*/ 	.word	0x0000e930


	//   ....[5]....
        /*0084*/ 	.word	0x0000e950


	//   ....[6]....
        /*0088*/ 	.word	0x0000e980


	//   ....[7]....
        /*008c*/ 	.word	0x0000e9c0


	//   ....[8]....
        /*0090*/ 	.word	0x0000ea00


	//   ....[9]....
        /*0094*/ 	.word	0x0000ec80


	//   ....[10]....
        /*0098*/ 	.word	0x0000eca0


	//   ....[11]....
        /*009c*/ 	.word	0x0000eec0


	//   ....[12]....
        /*00a0*/ 	.word	0x0000eee0


	//----- nvinfo : EIATTR_MAX_THREADS
	.align		4
.L_5009:
        /*00a4*/ 	.byte	0x04, 0x05
        /*00a6*/ 	.short	(.L_5011 - .L_5010)
.L_5010:
        /*00a8*/ 	.word	0x00000200
        /*00ac*/ 	.word	0x00000001
        /*00b0*/ 	.word	0x00000001


	//----- nvinfo : EIATTR_CRS_STACK_SIZE
	.align		4
.L_5011:
        /*00b4*/ 	.byte	0x04, 0x1e
        /*00b6*/ 	.short	(.L_5013 - .L_5012)
.L_5012:
        /*00b8*/ 	.word	0x00000000


	//----- nvinfo : EIATTR_CBANK_PARAM_SIZE
	.align		4
.L_5013:
        /*00bc*/ 	.byte	0x03, 0x19
        /*00be*/ 	.short	0x0410


	//----- nvinfo : EIATTR_PARAM_CBANK
	.align		4
        /*00c0*/ 	.byte	0x04, 0x0a
        /*00c2*/ 	.short	(.L_5015 - .L_5014)
	.align		4
.L_5014:
        /*00c4*/ 	.word	index@(.nv.constant0._ZN2at6native13reduce_kernelILi512ELi1ENS0_8ReduceOpIhNS0_14func_wrapper_tIhNS0_55_GLOBAL__N__0955718d_22_SparseCsrTensorMath_cu_868dd54514ReductionMulOpIhEEEEjhLi4ELi4EEEEEvT1_)
        /*00c8*/ 	.short	0x0380
        /*00ca*/ 	.short	0x0410


	//----- nvinfo : EIATTR_SW_WAR
	.align		4
.L_5015:
        /*00cc*/ 	.byte	0x04, 0x36
        /*00ce*/ 	.short	(.L_5017 - .L_5016)
.L_5016:
        /*00d0*/ 	.word	0x00000008
.L_5017:


//--------------------- .nv.info._ZN2at6native13reduce_kernelILi256ELi2ENS0_8ReduceOpIhNS0_14func_wrapper_tIhNS0_55_GLOBAL__N__0955718d_22_SparseCsrTensorMath_cu_868dd54514ReductionMulOpIhEEEEjhLi4ELi4EEEEEvT1_ --------------------------
	.section	.nv.info._ZN2at6native13reduce_kernelILi256ELi2ENS0_8ReduceOpIhNS0_14func_wrapper_tIhNS0_55_GLOBAL__N__0955718d_22_SparseCsrTensorMath_cu_868dd54514ReductionMulOpIhEEEEjhLi4ELi4EEEEEvT1_,"",@"SHT_CUDA_INFO"
	.sectionflags	@""
	.align	4


	//----- nvinfo : EIATTR_CUDA_API_VERSION
	.align		4
        /*0000*/ 	.byte	0x04, 0x37
        /*0002*/ 	.short	(.L_5019 - .L_5018)
.L_5018:
        /*0004*/ 	.word	0x00000082


	//----- nvinfo : EIATTR_KPARAM_INFO
	.align		4
.L_5019:
        /*0008*/ 	.byte	0x04, 0x17
        /*000a*/ 	.short	(.L_5021 - .L_5020)
.L_5020:
        /*000c*/ 	.word	0x00000000
        /*0010*/ 	.short	0x0000
        /*0012*/ 	.short	0x0000
        /*0014*/ 	.byte	0x00, 0xf0, 0x41, 0x10


	//----- nvinfo : EIATTR_SPARSE_MMA_MASK
	.align		4
.L_5021:
        /*0018*/ 	.byte	0x03, 0x50
        /*001a*/ 	.short	0x0000


	//----- nvinfo : EIATTR_MAXREG_COUNT
	.align		4
        /*001c*/ 	.byte	0x03, 0x1b
        /*001e*/ 	.short	0x0040


	//----- nvinfo : EIATTR_NUM_BARRIERS
	.align		4
        /*0020*/ 	.byte	0x02, 0x4c
        /*0022*/ 	.byte	0x01
	.zero		1


	//----- nvinfo : EIATTR_EXTERNS
	.align		4
        /*0024*/ 	.byte	0x04, 0x0f
        /*0026*/ 	.short	(.L_5023 - .L_5022)


	//   ....[0]....
	.align		4
.L_5022:
        /*0028*/ 	.word	index@(__assertfail)


	//----- nvinfo : EIATTR_MERCURY_ISA_VERSION
	.align		4
.L_5023:
        /*002c*/ 	.byte	0x03, 0x5f
        /*002e*/ 	.short	0x0101


	//----- nvinfo : EIATTR_INT_WARP_WIDE_INSTR_OFFSETS
	.align		4
        /*0030*/ 	.byte	0x04, 0x31
        /*0032*/ 	.short	(.L_5025 - .L_5024)


	//   ....[0]....
.L_5024:
        /*0034*/ 	.word	0x000111b0


	//   ....[1]....
        /*0038*/ 	.word	0x000112a0


	//----- nvinfo : EIATTR_COOP_GROUP_MASK_REGIDS
	.align		4
.L_5025:
        /*003c*/ 	.byte	0x04, 0x29
        /*003e*/ 	.short	(.L_5027 - .L_5026)


	//   ....[0]....
.L_5026:
        /*0040*/ 	.word	0xffffffff


	//   ....[1]....
        /*0044*/ 	.word	0xffffffff


	//   ....[2]....
        /*0048*/ 	.word	0xffffffff


	//   ....[3]....
        /*004c*/ 	.word	0xffffffff


	//----- nvinfo : EIATTR_COOP_GROUP_INSTR_OFFSETS
	.align		4
.L_5027:
        /*0050*/ 	.byte	0x04, 0x28
        /*0052*/ 	.short	(.L_5029 - .L_5028)


	//   ....[0]....
.L_5028:
        /*0054*/ 	.word	0x0000c840


	//   ....[1]....
        /*0058*/ 	.word	0x0000c860


	//   ....[2]....
        /*005c*/ 	.word	0x00011c50


	//   ....[3]....
        /*0060*/ 	.word	0x00011c70


	//----- nvinfo : EIATTR_VRC_CTA_INIT_COUNT
	.align		4
.L_5029:
        /*0064*/ 	.byte	0x02, 0x4a
	.zero		1
	.zero		1


	//----- nvinfo : EIATTR_SYSCALL_OFFSETS
	.align		4
        /*0068*/ 	.byte	0x04, 0x46
        /*006a*/ 	.short	(.L_5031 - .L_5030)


	//   ....[0]....
.L_5030:
        /*006c*/ 	.word	0x00001460


	//   ....[1]....
        /*0070*/ 	.word	0x00011fa0


	//   ....[2]....
        /*0074*/ 	.word	0x000120d0


	//   ....[3]....
        /*0078*/ 	.word	0x00012350


	//   ....[4]....
        /*007c*/ 	.word	0x00012480


	//   ....[5]....
        /*0080*/ 	.word	0x000128a0


	//   ....[6]....
        /*0084*/ 	.word	0x000129d0


	//   ....[7]....
        /*0088*/ 	.word	0x00012c50


	//   ....[8]....
        /*008c*/ 	.word	0x00012d80


	//----- nvinfo : EIATTR_EXIT_INSTR_OFFSETS
	.align		4
.L_5031:
        /*0090*/ 	.byte	0x04, 0x1c
        /*0092*/ 	.short	(.L_5033 - .L_5032)


	//   ....[0]....
.L_5032:
        /*0094*/ 	.word	0x00011360


	//   ....[1]....
        /*0098*/ 	.word	0x00011cf0


	//   ....[2]....
        /*009c*/ 	.word	0x00011e70


	//   ....[3]....
        /*00a0*/ 	.word	0x00012140


	//   ....[4]....
        /*00a4*/ 	.word	0x00012520


	//   ....[5]....
        /*00a8*/ 	.word	0x00012550


	//   ....[6]....
        /*00ac*/ 	.word	0x00012580


	//   ....[7]....
        /*00b0*/ 	.word	0x000125c0


	//   ....[8]....
        /*00b4*/ 	.word	0x00012600


	//   ....[9]....
        /*00b8*/ 	.word	0x00012770


	//   ....[10]....
        /*00bc*/ 	.word	0x00012a40


	//   ....[11]....
        /*00c0*/ 	.word	0x00012e20


	//   ....[12]....
        /*00c4*/ 	.word	0x00012e50


	//----- nvinfo : EIATTR_MAX_THREADS
	.align		4
.L_5033:
        /*00c8*/ 	.byte	0x04, 0x05
        /*00ca*/ 	.short	(.L_5035 - .L_5034)
.L_5034:
        /*00cc*/ 	.word	0x00000100
        /*00d0*/ 	.word	0x00000001
        /*00d4*/ 	.word	0x00000001


	//----- nvinfo : EIATTR_CRS_STACK_SIZE
	.align		4
.L_5035:
        /*00d8*/ 	.byte	0x04, 0x1e
        /*00da*/ 	.short	(.L_5037 - .L_5036)
.L_5036:
        /*00dc*/ 	.word	0x00000000


	//----- nvinfo : EIATTR_CBANK_PARAM_SIZE
	.align		4
.L_5037:
        /*00e0*/ 	.byte	0x03, 0x19
        /*00e2*/ 	.short	0x0410


	//----- nvinfo : EIATTR_PARAM_CBANK
	.align		4
        /*00e4*/ 	.byte	0x04, 0x0a
        /*00e6*/ 	.short	(.L_5039 - .L_5038)
	.align		4
.L_5038:
        /*00e8*/ 	.word	index@(.nv.constant0._ZN2at6native13reduce_kernelILi256ELi2ENS0_8ReduceOpIhNS0_14func_wrapper_tIhNS0_55_GLOBAL__N__0955718d_22_SparseCsrTensorMath_cu_868dd54514ReductionMulOpIhEEEEjhLi4ELi4EEEEEvT1_)
        /*00ec*/ 	.short	0x0380
        /*00ee*/ 	.short	0x0410


	//----- nvinfo : EIATTR_SW_WAR
	.align		4
.L_5039:
        /*00f0*/ 	.byte	0x04, 0x36
        /*00f2*/ 	.short	(.L_5041 - .L_5040)
.L_5040:
        /*00f4*/ 	.word	0x00000008
.L_5041:


//--------------------- .nv.info._ZN2at6native13reduce_kernelILi128ELi4ENS0_8ReduceOpIhNS0_14func_wrapper_tIhNS0_55_GLOBAL__N__0955718d_22_SparseCsrTensorMath_cu_868dd54514ReductionMulOpIhEEEEjhLi4ELi4EEEEEvT1_ --------------------------
	.section	.nv.info._ZN2at6native13reduce_kernelILi128ELi4ENS0_8ReduceOpIhNS0_14func_wrapper_tIhNS0_55_GLOBAL__N__0955718d_22_SparseCsrTensorMath_cu_868dd54514ReductionMulOpIhEEEEjhLi4ELi4EEEEEvT1_,"",@"SHT_CUDA_INFO"
	.sectionflags	@""
	.align	4


	//----- nvinfo : EIATTR_CUDA_API_VERSION
	.align		4
        /*0000*/ 	.byte	0x04, 0x37
        /*0002*/ 	.short	(.L_5043 - .L_5042)
.L_5042:
        /*0004*/ 	.word	0x00000082


	//----- nvinfo : EIATTR_KPARAM_INFO
	.align		4
.L_5043:
        /*0008*/ 	.byte	0x04, 0x17
        /*000a*/ 	.short	(.L_5045 - .L_5044)
.L_5044:
        /*000c*/ 	.word	0x00000000
        /*0010*/ 	.short	0x0000
        /*0012*/ 	.short	0x0000
        /*0014*/ 	.byte	0x00, 0xf0, 0x41, 0x10


	//----- nvinfo : EIATTR_SPARSE_MMA_MASK
	.align		4
.L_5045:
        /*0018*/ 	.byte	0x03, 0x50
        /*001a*/ 	.short	0x0000


	//----- nvinfo : EIATTR_MAXREG_COUNT
	.align		4
        /*001c*/ 	.byte	0x03, 0x1b
        /*001e*/ 	.short	0x0080


	//----- nvinfo : EIATTR_NUM_BARRIERS
	.align		4
        /*0020*/ 	.byte	0x02, 0x4c
        /*0022*/ 	.byte	0x01
	.zero		1


	//----- nvinfo : EIATTR_EXTERNS
	.align		4
        /*0024*/ 	.byte	0x04, 0x0f
        /*0026*/ 	.short	(.L_5047 - .L_5046)


	//   ....[0]....
	.align		4
.L_5046:
        /*0028*/ 	.word	index@(__assertfail)


	//----- nvinfo : EIATTR_MERCURY_ISA_VERSION
	.align		4
.L_5047:
        /*002c*/ 	.byte	0x03, 0x5f
        /*002e*/ 	.short	0x0101


	//----- nvinfo : EIATTR_INT_WARP_WIDE_INSTR_OFFSETS
	.align		4
        /*0030*/ 	.byte	0x04, 0x31
        /*0032*/ 	.short	(.L_5049 - .L_5048)


	//   ....[0]....
.L_5048:
        /*0034*/ 	.word	0x00016e50


	//   ....[1]....
        /*0038*/ 	.word	0x00016f40


	//----- nvinfo : EIATTR_COOP_GROUP_MASK_REGIDS
	.align		4
.L_5049:
        /*003c*/ 	.byte	0x04, 0x29
        /*003e*/ 	.short	(.L_5051 - .L_5050)


	//   ....[0]....
.L_5050:
        /*0040*/ 	.word	0xffffffff


	//   ....[1]....
        /*0044*/ 	.word	0xffffffff


	//   ....[2]....
        /*0048*/ 	.word	0xffffffff


	//   ....[3]....
        /*004c*/ 	.word	0xffffffff


	//   ....[4]....
        /*0050*/ 	.word	0xffffffff


	//   ....[5]....
        /*0054*/ 	.word	0xffffffff


	//   ....[6]....
        /*0058*/ 	.word	0xffffffff


	//   ....[7]....
        /*005c*/ 	.word	0xffffffff


	//----- nvinfo : EIATTR_COOP_GROUP_INSTR_OFFSETS
	.align		4
.L_5051:
        /*0060*/ 	.byte	0x04, 0x28
        /*0062*/ 	.short	(.L_5053 - .L_5052)


	//   ....[0]....
.L_5052:
        /*0064*/ 	.word	0x0000df30


	//   ....[1]....
        /*0068*/ 	.word	0x0000df60


	//   ....[2]....
        /*006c*/ 	.word	0x0000df90


	//   ....[3]....
        /*0070*/ 	.word	0x0000dfa0


	//   ....[4]....
        /*0074*/ 	.word	0x00017ce0


	//   ....[5]....
        /*0078*/ 	.word	0x00017d10


	//   ....[6]....
        /*007c*/ 	.word	0x00017d40


	//   ....[7]....
        /*0080*/ 	.word	0x00017d50


	//----- nvinfo : EIATTR_VRC_CTA_INIT_COUNT
	.align		4
.L_5053:
        /*0084*/ 	.byte	0x02, 0x4a
	.zero		1
	.zero		1


	//----- nvinfo : EIATTR_SYSCALL_OFFSETS
	.align		4
        /*0088*/ 	.byte	0x04, 0x46
        /*008a*/ 	.short	(.L_5055 - .L_5054)


	//   ....[0]....
.L_5054:
        /*008c*/ 	.word	0x00001460


	//   ....[1]....
        /*0090*/ 	.word	0x000181a0


	//   ....[2]....
        /*0094*/ 	.word	0x000182d0


	//   ....[3]....
        /*0098*/ 	.word	0x00018460


	//   ....[4]....
        /*009c*/ 	.word	0x00018590


	//   ....[5]....
        /*00a0*/ 	.word	0x000188c0


	//   ....[6]....
        /*00a4*/ 	.word	0x000189f0


	//   ....[7]....
        /*00a8*/ 	.word	0x00018bb0


	//   ....[8]....
        /*00ac*/ 	.word	0x00018ce0


	//   ....[9]....
        /*00b0*/ 	.word	0x000191f0


	//   ....[10]....
        /*00b4*/ 	.word	0x00019320


	//   ....[11]....
        /*00b8*/ 	.word	0x000194b0


	//   ....[12]....
        /*00bc*/ 	.word	0x000195e0


	//   ....[13]....
        /*00c0*/ 	.word	0x00019900


	//   ....[14]....
        /*00c4*/ 	.word	0x00019a30


	//   ....[15]....
        /*00c8*/ 	.word	0x00019bf0


	//   ....[16]....
        /*00cc*/ 	.word	0x00019d20


	//----- nvinfo : EIATTR_EXIT_INSTR_OFFSETS
	.align		4
.L_5055:
        /*00d0*/ 	.byte	0x04, 0x1c
        /*00d2*/ 	.short	(.L_5057 - .L_5056)


	//   ....[0]....
.L_5056:
        /*00d4*/ 	.word	0x00017000


	//   ....[1]....
        /*00d8*/ 	.word	0x00017e10


	//   ....[2]....
        /*00dc*/ 	.word	0x00018070


	//   ....[3]....
        /*00e0*/ 	.word	0x00018620


	//   ....[4]....
        /*00e4*/ 	.word	0x00018d70


	//   ....[5]....
        /*00e8*/ 	.word	0x00018dc0


	//   ....[6]....
        /*00ec*/ 	.word	0x00018df0


	//   ....[7]....
        /*00f0*/ 	.word	0x00018e30


	//   ....[8]....
        /*00f4*/ 	.word	0x00018e70


	//   ....[9]....
        /*00f8*/ 	.word	0x000190c0


	//   ....[10]....
        /*00fc*/ 	.word	0x00019670


	//   ....[11]....
        /*0100*/ 	.word	0x00019db0


	//   ....[12]....
        /*0104*/ 	.word	0x00019e00


	//----- nvinfo : EIATTR_MAX_THREADS
	.align		4
.L_5057:
        /*0108*/ 	.byte	0x04, 0x05
        /*010a*/ 	.short	(.L_5059 - .L_5058)
.L_5058:
        /*010c*/ 	.word	0x00000080
        /*0110*/ 	.word	0x00000001
        /*0114*/ 	.word	0x00000001


	//----- nvinfo : EIATTR_CRS_STACK_SIZE
	.align		4
.L_5059:
        /*0118*/ 	.byte	0x04, 0x1e
        /*011a*/ 	.short	(.L_5061 - .L_5060)
.L_5060:
        /*011c*/ 	.word	0x00000000


	//----- nvinfo : EIATTR_CBANK_PARAM_SIZE
	.align		4
.L_5061:
        /*0120*/ 	.byte	0x03, 0x19
        /*0122*/ 	.short	0x0410


	//----- nvinfo : EIATTR_PARAM_CBANK
	.align		4
        /*0124*/ 	.byte	0x04, 0x0a
        /*0126*/ 	.short	(.L_5063 - .L_5062)
	.align		4
.L_5062:
        /*0128*/ 	.word	index@(.nv.constant0._ZN2at6native13reduce_kernelILi128ELi4ENS0_8ReduceOpIhNS0_14func_wrapper_tIhNS0_55_GLOBAL__N__0955718d_22_SparseCsrTensorMath_cu_868dd54514ReductionMulOpIhEEEEjhLi4ELi4EEEEEvT1_)
        /*012c*/ 	.short	0x0380
        /*012e*/ 	.short	0x0410


	//----- nvinfo : EIATTR_SW_WAR
	.align		4
.L_5063:
        /*0130*/ 	.byte	0x04, 0x36
        /*0132*/ 	.short	(.L_5065 - .L_5064)
.L_5064:
        /*0134*/ 	.word	0x00000008
.L_5065:


//--------------------- .nv.info._ZN2at6native13reduce_kernelILi512ELi1ENS0_8ReduceOpIN3c108BFloat16ENS0_14func_wrapper_tIS4_NS0_55_GLOBAL__N__0955718d_22_SparseCsrTensorMath_cu_868dd54514ReductionAddOpIfEEEEjS4_Li4ELi4EEEEEvT1_ --------------------------
	.section	.nv.info._ZN2at6native13reduce_kernelILi512ELi1ENS0_8ReduceOpIN3c108BFloat16ENS0_14func_wrapper_tIS4_NS0_55_GLOBAL__N__0955718d_22_SparseCsrTensorMath_cu_868dd54514ReductionAddOpIfEEEEjS4_Li4ELi4EEEEEvT1_,"",@"SHT_CUDA_INFO"
	.sectionflags	@""
	.align	4


	//----- nvinfo : EIATTR_CUDA_API_VERSION
	.align		4
        /*0000*/ 	.byte	0x04, 0x37
        /*0002*/ 	.short	(.L_5067 - .L_5066)
.L_5066:
        /*0004*/ 	.word	0x00000082


	//----- nvinfo : EIATTR_KPARAM_INFO
	.align		4
.L_5067:
        /*0008*/ 	.byte	0x04, 0x17
        /*000a*/ 	.short	(.L_5069 - .L_5068)
.L_5068:
        /*000c*/ 	.word	0x00000000
        /*0010*/ 	.short	0x0000
        /*0012*/ 	.short	0x0000
        /*0014*/ 	.byte	0x00, 0xf0, 0x61, 0x10


	//----- nvinfo : EIATTR_SPARSE_MMA_MASK
	.align		4
.L_5069:
        /*0018*/ 	.byte	0x03, 0x50
        /*001a*/ 	.short	0x0000


	//----- nvinfo : EIATTR_MAXREG_COUNT
	.align		4
        /*001c*/ 	.byte	0x03, 0x1b
        /*001e*/ 	.short	0x0020


	//----- nvinfo : EIATTR_NUM_BARRIERS
	.align		4
        /*0020*/ 	.byte	0x02, 0x4c
        /*0022*/ 	.byte	0x01
	.zero		1


	//----- nvinfo : EIATTR_EXTERNS
	.align		4
        /*0024*/ 	.byte	0x04, 0x0f
        /*0026*/ 	.short	(.L_5071 - .L_5070)


	//   ....[0]....
	.align		4
.L_5070:
        /*0028*/ 	.word	index@(__assertfail)


	//----- nvinfo : EIATTR_MERCURY_ISA_VERSION
	.align		4
.L_5071:
        /*002c*/ 	.byte	0x03, 0x5f
        /*002e*/ 	.short	0x0101


	//----- nvinfo : EIATTR_INT_WARP_WIDE_INSTR_OFFSETS
	.align		4
        /*0030*/ 	.byte	0x04, 0x31
        /*0032*/ 	.short	(.L_5073 - .L_5072)


	//   ....[0]....
.L_5072:
        /*0034*/ 	.word	0x0000ddb0


	//   ....[1]....
        /*0038*/ 	.word	0x0000dea0


	//----- nvinfo : EIATTR_COOP_GROUP_MASK_REGIDS
	.align		4
.L_5073:
        /*003c*/ 	.byte	0x04, 0x29
        /*003e*/ 	.short	(.L_5075 - .L_5074)


	//   ....[0]....
.L_5074:
        /*0040*/ 	.word	0xffffffff


	//   ....[1]....
        /*0044*/ 	.word	0xffffffff


	//----- nvinfo : EIATTR_COOP_GROUP_INSTR_OFFSETS
	.align		4
.L_5075:
        /*0048*/ 	.byte	0x04, 0x28
        /*004a*/ 	.short	(.L_5077 - .L_5076)


	//   ....[0]....
.L_5076:
        /*004c*/ 	.word	0x0000b1d0


	//   ....[1]....
        /*0050*/ 	.word	0x0000e5c0


	//----- nvinfo : EIATTR_VRC_CTA_INIT_COUNT
	.align		4
.L_5077:
        /*0054*/ 	.byte	0x02, 0x4a
	.zero		1
	.zero		1


	//----- nvinfo : EIATTR_SYSCALL_OFFSETS
	.align		4
        /*0058*/ 	.byte	0x04, 0x46
        /*005a*/ 	.short	(.L_5079 - .L_5078)


	//   ....[0]....
.L_5078:
        /*005c*/ 	.word	0x0000e820


	//   ....[1]....
        /*0060*/ 	.word	0x0000ea60


	//   ....[2]....
        /*0064*/ 	.word	0x0000ed90


	//   ....[3]....
        /*0068*/ 	.word	0x0000efd0


	//----- nvinfo : EIATTR_EXIT_INSTR_OFFSETS
	.align		4
.L_5079:
        /*006c*/ 	.byte	0x04, 0x1c
        /*006e*/ 	.short	(.L_5081 - .L_5080)


	//   ....[0]....
.L_5080:
        /*0070*/ 	.word	0x0000df40


	//   ....[1]....
        /*0074*/ 	.word	0x0000e610


	//   ....[2]....
        /*0078*/ 	.word	0x0000e870


	//   ....[3]....
        /*007c*/ 	.word	0x0000e8a0


	//   ....[4]....
        /*0080*/ 	.word	0x0000eab0


	//   ....[5]....
        /*0084*/ 	.word	0x0000ead0


	//   ....[6]....
        /*0088*/ 	.word	0x0000eb00


	//   ....[7]....
        /*008c*/ 	.word	0x0000eb40


	//   ....[8]....
        /*0090*/ 	.word	0x0000eb80


	//   ....[9]....
        /*0094*/ 	.word	0x0000ede0


	//   ....[10]....
        /*0098*/ 	.word	0x0000ee10


	//   ....[11]....
        /*009c*/ 	.word	0x0000f020


	//   ....[12]....
        /*00a0*/ 	.word	0x0000f040


	//----- nvinfo : EIATTR_MAX_THREADS
	.align		4
.L_5081:
        /*00a4*/ 	.byte	0x04, 0x05
        /*00a6*/ 	.short	(.L_5083 - .L_5082)
.L_5082:
        /*00a8*/ 	.word	0x00000200
        /*00ac*/ 	.word	0x00000001
        /*00b0*/ 	.word	0x00000001


	//----- nvinfo : EIATTR_CRS_STACK_SIZE
	.align		4
.L_5083:
        /*00b4*/ 	.byte	0x04, 0x1e
        /*00b6*/ 	.short	(.L_5085 - .L_5084)
.L_5084:
        /*00b8*/ 	.word	0x00000000


	//----- nvinfo : EIATTR_CBANK_PARAM_SIZE
	.align		4
.L_5085:
        /*00bc*/ 	.byte	0x03, 0x19
        /*00be*/ 	.short	0x0418


	//----- nvinfo : EIATTR_PARAM_CBANK
	.align		4
        /*00c0*/ 	.byte	0x04, 0x0a
        /*00c2*/ 	.short	(.L_5087 - .L_5086)
	.align		4
.L_5086:
        /*00c4*/ 	.word	index@(.nv.constant0._ZN2at6native13reduce_kernelILi512ELi1ENS0_8ReduceOpIN3c108BFloat16ENS0_14func_wrapper_tIS4_NS0_55_GLOBAL__N__0955718d_22_SparseCsrTensorMath_cu_868dd54514ReductionAddOpIfEEEEjS4_Li4ELi4EEEEEvT1_)
        /*00c8*/ 	.short	0x0380
        /*00ca*/ 	.short	0x0418


	//----- nvinfo : EIATTR_SW_WAR
	.align		4
.L_5087:
        /*00cc*/ 	.byte	0x04, 0x36
        /*00ce*/ 	.short	(.L_5089 - .L_5088)
.L_5088:
        /*00d0*/ 	.word	0x00000008
.L_5089:


//--------------------- .nv.info._ZN2at6native13reduce_kernelILi256ELi2ENS0_8ReduceOpIN3c108BFloat16ENS0_14func_wrapper_tIS4_NS0_55_GLOBAL__N__0955718d_22_SparseCsrTensorMath_cu_868dd54514ReductionAddOpIfEEEEjS4_Li4ELi4EEEEEvT1_ --------------------------
	.section	.nv.info._ZN2at6native13reduce_kernelILi256ELi2ENS0_8ReduceOpIN3c108BFloat16ENS0_14func_wrapper_tIS4_NS0_55_GLOBAL__N__0955718d_22_SparseCsrTensorMath_cu_868dd54514ReductionAddOpIfEEEEjS4_Li4ELi4EEEEEvT1_,"",@"SHT_CUDA_INFO"
	.sectionflags	@""
	.align	4


	//----- nvinfo : EIATTR_CUDA_API_VERSION
	.align		4
        /*0000*/ 	.byte	0x04, 0x37
        /*0002*/ 	.short	(.L_5091 - .L_5090)
.L_5090:
        /*0004*/ 	.word	0x00000082


	//----- nvinfo : EIATTR_KPARAM_INFO
	.align		4
.L_5091:
        /*0008*/ 	.byte	0x04, 0x17
        /*000a*/ 	.short	(.L_5093 - .L_5092)
.L_5092:
        /*000c*/ 	.word	0x00000000
        /*0010*/ 	.short	0x0000
        /*0012*/ 	.short	0x0000
        /*0014*/ 	.byte	0x00, 0xf0, 0x61, 0x10


	//----- nvinfo : EIATTR_SPARSE_MMA_MASK
	.align		4
.L_5093:
        /*0018*/ 	.byte	0x03, 0x50
        /*001a*/ 	.short	0x0000


	//----- nvinfo : EIATTR_MAXREG_COUNT
	.align		4
        /*001c*/ 	.byte	0x03, 0x1b
        /*001e*/ 	.short	0x0040


	//----- nvinfo : EIATTR_NUM_BARRIERS
	.align		4
        /*0020*/ 	.byte	0x02, 0x4c
        /*0022*/ 	.byte	0x01
	.zero		1


	//----- nvinfo : EIATTR_EXTERNS
	.align		4
        /*0024*/ 	.byte	0x04, 0x0f
        /*0026*/ 	.short	(.L_5095 - .L_5094)


	//   ....[0]....
	.align		4
.L_5094:
        /*0028*/ 	.word	index@(__assertfail)


	//----- nvinfo : EIATTR_MERCURY_ISA_VERSION
	.align		4
.L_5095:
        /*002c*/ 	.byte	0x03, 0x5f
        /*002e*/ 	.short	0x0101


	//----- nvinfo : EIATTR_INT_WARP_WIDE_INSTR_OFFSETS
	.align		4
        /*0030*/ 	.byte	0x04, 0x31
        /*0032*/ 	.short	(.L_5097 - .L_5096)


	//   ....[0]....
.L_5096:
        /*0034*/ 	.word	0x000109f0


	//   ....[1]....
        /*0038*/ 	.word	0x00010ae0


	//----- nvinfo : EIATTR_COOP_GROUP_MASK_REGIDS
	.align		4
.L_5097:
        /*003c*/ 	.byte	0x04, 0x29
        /*003e*/ 	.short	(.L_5099 - .L_5098)


	//   ....[0]....
.L_5098:
        /*0040*/ 	.word	0xffffffff


	//   ....[1]....
        /*0044*/ 	.word	0xffffffff


	//   ....[2]....
        /*0048*/ 	.word	0xffffffff


	//   ....[3]....
        /*004c*/ 	.word	0xffffffff


	//----- nvinfo : EIATTR_COOP_GROUP_INSTR_OFFSETS
	.align		4
.L_5099:
        /*0050*/ 	.byte	0x04, 0x28
        /*0052*/ 	.short	(.L_5101 - .L_5100)


	//   ....[0]....
.L_5100:
        /*0054*/ 	.word	0x0000bbb0


	//   ....[1]....
        /*0058*/ 	.word	0x0000bbc0


	//   ....[2]....
        /*005c*/ 	.word	0x000112c0


	//   ....[3]....
        /*0060*/ 	.word	0x000112d0


	//----- nvinfo : EIATTR_VRC_CTA_INIT_COUNT
	.align		4
.L_5101:
        /*0064*/ 	.byte	0x02, 0x4a
	.zero		1
	.zero		1


	//----- nvinfo : EIATTR_SYSCALL_OFFSETS
	.align		4
        /*0068*/ 	.byte	0x04, 0x46
        /*006a*/ 	.short	(.L_5103 - .L_5102)


	//   ....[0]....
.L_5102:
        /*006c*/ 	.word	0x00001470


	//   ....[1]....
        /*0070*/ 	.word	0x000115c0


	//   ....[2]....
        /*0074*/ 	.word	0x00011740


	//   ....[3]....
        /*0078*/ 	.word	0x00011970


	//   ....[4]....
        /*007c*/ 	.word	0x00011af0


	//   ....[5]....
        /*0080*/ 	.word	0x00011eb0


	//   ....[6]....
        /*0084*/ 	.word	0x00012030


	//   ....[7]....
        /*0088*/ 	.word	0x00012260


	//   ....[8]....
        /*008c*/ 	.word	0x000123e0


	//----- nvinfo : EIATTR_EXIT_INSTR_OFFSETS
	.align		4
.L_5103:
        /*0090*/ 	.byte	0x04, 0x1c
        /*0092*/ 	.short	(.L_5105 - .L_5104)


	//   ....[0]....
.L_5104:
        /*0094*/ 	.word	0x00010ba0


	//   ....[1]....
        /*0098*/ 	.word	0x00011330


	//   ....[2]....
        /*009c*/ 	.word	0x00011480


	//   ....[3]....
        /*00a0*/ 	.word	0x00011790


	//   ....[4]....
        /*00a4*/ 	.word	0x00011b40


	//   ....[5]....
        /*00a8*/ 	.word	0x00011b70


	//   ....[6]....
        /*00ac*/ 	.word	0x00011ba0


	//   ....[7]....
        /*00b0*/ 	.word	0x00011be0


	//   ....[8]....
        /*00b4*/ 	.word	0x00011c20


	//   ....[9]....
        /*00b8*/ 	.word	0x00011d70


	//   ....[10]....
        /*00bc*/ 	.word	0x00012080


	//   ....[11]....
        /*00c0*/ 	.word	0x00012430


	//   ....[12]....
        /*00c4*/ 	.word	0x00012460


	//----- nvinfo : EIATTR_MAX_THREADS
	.align		4
.L_5105:
        /*00c8*/ 	.byte	0x04, 0x05
        /*00ca*/ 	.short	(.L_5107 - .L_5106)
.L_5106:
        /*00cc*/ 	.word	0x00000100
        /*00d0*/ 	.word	0x00000001
        /*00d4*/ 	.word	0x00000001


	//----- nvinfo : EIATTR_CRS_STACK_SIZE
	.align		4
.L_5107:
        /*00d8*/ 	.byte	0x04, 0x1e
        /*00da*/ 	.short	(.L_5109 - .L_5108)
.L_5108:
        /*00dc*/ 	.word	0x00000000


	//----- nvinfo : EIATTR_CBANK_PARAM_SIZE
	.align		4
.L_5109:
        /*00e0*/ 	.byte	0x03, 0x19
        /*00e2*/ 	.short	0x0418


	//----- nvinfo : EIATTR_PARAM_CBANK
	.align		4
        /*00e4*/ 	.byte	0x04, 0x0a
        /*00e6*/ 	.short	(.L_5111 - .L_5110)
	.align		4
.L_5110:
        /*00e8*/ 	.word	index@(.nv.constant0._ZN2at6native13reduce_kernelILi256ELi2ENS0_8ReduceOpIN3c108BFloat16ENS0_14func_wrapper_tIS4_NS0_55_GLOBAL__N__0955718d_22_SparseCsrTensorMath_cu_868dd54514ReductionAddOpIfEEEEjS4_Li4ELi4EEEEEvT1_)
        /*00ec*/ 	.short	0x0380
        /*00ee*/ 	.short	0x0418


	//----- nvinfo : EIATTR_SW_WAR
	.align		4
.L_5111:
        /*00f0*/ 	.byte	0x04, 0x36
        /*00f2*/ 	.short	(.L_5113 - .L_5112)
.L_5112:
        /*00f4*/ 	.word	0x00000008
.L_5113:


//--------------------- .nv.info._ZN2at6native13reduce_kernelILi128ELi4ENS0_8ReduceOpIN3c108BFloat16ENS0_14func_wrapper_tIS4_NS0_55_GLOBAL__N__0955718d_22_SparseCsrTensorMath_cu_868dd54514ReductionAddOpIfEEEEjS4_Li4ELi4EEEEEvT1_ --------------------------
	.section	.nv.info._ZN2at6native13reduce_kernelILi128ELi4ENS0_8ReduceOpIN3c108BFloat16ENS0_14func_wrapper_tIS4_NS0_55_GLOBAL__N__0955718d_22_SparseCsrTensorMath_cu_868dd54514ReductionAddOpIfEEEEjS4_Li4ELi4EEEEEvT1_,"",@"SHT_CUDA_INFO"
	.sectionflags	@""
	.align	4


	//----- nvinfo : EIATTR_CUDA_API_VERSION
	.align		4
        /*0000*/ 	.byte	0x04, 0x37
        /*0002*/ 	.short	(.L_5115 - .L_5114)
.L_5114:
        /*0004*/ 	.word	0x00000082


	//----- nvinfo : EIATTR_KPARAM_INFO
	.align		4
.L_5115:
        /*0008*/ 	.byte	0x04, 0x17
        /*000a*/ 	.short	(.L_5117 - .L_5116)
.L_5116:
        /*000c*/ 	.word	0x00000000
        /*0010*/ 	.short	0x0000
        /*0012*/ 	.short	0x0000
        /*0014*/ 	.byte	0x00, 0xf0, 0x61, 0x10


	//----- nvinfo : EIATTR_SPARSE_MMA_MASK
	.align		4
.L_5117:
        /*0018*/ 	.byte	0x03, 0x50
        /*001a*/ 	.short	0x0000


	//----- nvinfo : EIATTR_MAXREG_COUNT
	.align		4
        /*001c*/ 	.byte	0x03, 0x1b
        /*001e*/ 	.short	0x0080


	//----- nvinfo : EIATTR_NUM_BARRIERS
	.align		4
        /*0020*/ 	.byte	0x02, 0x4c
        /*0022*/ 	.byte	0x01
	.zero		1


	//----- nvinfo : EIATTR_EXTERNS
	.align		4
        /*0024*/ 	.byte	0x04, 0x0f
        /*0026*/ 	.short	(.L_5119 - .L_5118)


	//   ....[0]....
	.align		4
.L_5118:
        /*0028*/ 	.word	index@(__assertfail)


	//----- nvinfo : EIATTR_MERCURY_ISA_VERSION
	.align		4
.L_5119:
        /*002c*/ 	.byte	0x03, 0x5f
        /*002e*/ 	.short	0x0101


	//----- nvinfo : EIATTR_INT_WARP_WIDE_INSTR_OFFSETS
	.align		4
        /*0030*/ 	.byte	0x04, 0x31
        /*0032*/ 	.short	(.L_5121 - .L_5120)


	//   ....[0]....
.L_5120:
        /*0034*/ 	.word	0x00015eb0


	//   ....[1]....
        /*0038*/ 	.word	0x00015fa0


	//----- nvinfo : EIATTR_COOP_GROUP_MASK_REGIDS
	.align		4
.L_5121:
        /*003c*/ 	.byte	0x04, 0x29
        /*003e*/ 	.short	(.L_5123 - .L_5122)


	//   ....[0]....
.L_5122:
        /*0040*/ 	.word	0xffffffff


	//   ....[1]....
        /*0044*/ 	.word	0xffffffff


	//   ....[2]....
        /*0048*/ 	.word	0xffffffff


	//   ....[3]....
        /*004c*/ 	.word	0xffffffff


	//   ....[4]....
        /*0050*/ 	.word	0xffffffff


	//   ....[5]....
        /*0054*/ 	.word	0xffffffff


	//   ....[6]....
        /*0058*/ 	.word	0xffffffff


	//   ....[7]....
        /*005c*/ 	.word	0xffffffff


	//----- nvinfo : EIATTR_COOP_GROUP_INSTR_OFFSETS
	.align		4
.L_5123:
        /*0060*/ 	.byte	0x04, 0x28
        /*0062*/ 	.short	(.L_5125 - .L_5124)


	//   ....[0]....
.L_5124:
        /*0064*/ 	.word	0x0000cb20


	//   ....[1]....
        /*0068*/ 	.word	0x0000cb30


	//   ....[2]....
        /*006c*/ 	.word	0x0000cb40


	//   ....[3]....
        /*0070*/ 	.word	0x0000cb50


	//   ....[4]....
        /*0074*/ 	.word	0x000168c0


	//   ....[5]....
        /*0078*/ 	.word	0x000168d0


	//   ....[6]....
        /*007c*/ 	.word	0x000168e0


	//   ....[7]....
        /*0080*/ 	.word	0x000168f0


	//----- nvinfo : EIATTR_VRC_CTA_INIT_COUNT
	.align		4
.L_5125:
        /*0084*/ 	.byte	0x02, 0x4a
	.zero		1
	.zero		1


	//----- nvinfo : EIATTR_SYSCALL_OFFSETS
	.align		4
        /*0088*/ 	.byte	0x04, 0x46
        /*008a*/ 	.short	(.L_5127 - .L_5126)


	//   ....[0]....
.L_5126:
        /*008c*/ 	.word	0x00001470


	//   ....[1]....
        /*0090*/ 	.word	0x00016cf0


	//   ....[2]....
        /*0094*/ 	.word	0x00016e70


	//   ....[3]....
        /*0098*/ 	.word	0x00016ff0


	//   ....[4]....
        /*009c*/ 	.word	0x00017170


	//   ....[5]....
        /*00a0*/ 	.word	0x000173e0


	//   ....[6]....
        /*00a4*/ 	.word	0x00017560


	//   ....[7]....
        /*00a8*/ 	.word	0x000176e0


	//   ....[8]....
        /*00ac*/ 	.word	0x00017860


	//   ....[9]....
        /*00b0*/ 	.word	0x00017d30


	//   ....[10]....
        /*00b4*/ 	.word	0x00017eb0


	//   ....[11]....
        /*00b8*/ 	.word	0x00018030


	//   ....[12]....
        /*00bc*/ 	.word	0x000181b0


	//   ....[13]....
        /*00c0*/ 	.word	0x00018420


	//   ....[14]....
        /*00c4*/ 	.word	0x000185a0


	//   ....[15]....
        /*00c8*/ 	.word	0x00018720


	//   ....[16]....
        /*00cc*/ 	.word	0x000188a0


	//----- nvinfo : EIATTR_EXIT_INSTR_OFFSETS
	.align		4
.L_5127:
        /*00d0*/ 	.byte	0x04, 0x1c
        /*00d2*/ 	.short	(.L_5129 - .L_5128)


	//   ....[0]....
.L_5128:
        /*00d4*/ 	.word	0x00016060


	//   ....[1]....
        /*00d8*/ 	.word	0x00016970


	//   ....[2]....
        /*00dc*/ 	.word	0x00016bb0


	//   ....[3]....
        /*00e0*/ 	.word	0x000171c0


	//   ....[4]....
        /*00e4*/ 	.word	0x000178b0


	//   ....[5]....
        /*00e8*/ 	.word	0x00017900


	//   ....[6]....
        /*00ec*/ 	.word	0x00017930


	//   ....[7]....
        /*00f0*/ 	.word	0x00017970


	//   ....[8]....
        /*00f4*/ 	.word	0x000179b0


	//   ....[9]....
        /*00f8*/ 	.word	0x00017bf0


	//   ....[10]....
        /*00fc*/ 	.word	0x00018200


	//   ....[11]....
        /*0100*/ 	.word	0x000188f0


	//   ....[12]....
        /*0104*/ 	.word	0x00018940


	//----- nvinfo : EIATTR_MAX_THREADS
	.align		4
.L_5129:
        /*0108*/ 	.byte	0x04, 0x05
        /*010a*/ 	.short	(.L_5131 - .L_5130)
.L_5130:
        /*010c*/ 	.word	0x00000080
        /*0110*/ 	.word	0x00000001
        /*0114*/ 	.word	0x00000001


	//----- nvinfo : EIATTR_CRS_STACK_SIZE
	.align		4
.L_5131:
        /*0118*/ 	.byte	0x04, 0x1e
        /*011a*/ 	.short	(.L_5133 - .L_5132)
.L_5132:
        /*011c*/ 	.word	0x00000000


	//----- nvinfo : EIATTR_CBANK_PARAM_SIZE
	.align		4
.L_5133:
        /*0120*/ 	.byte	0x03, 0x19
        /*0122*/ 	.short	0x0418


	//----- nvinfo : EIATTR_PARAM_CBANK
	.align		4
        /*0124*/ 	.byte	0x04, 0x0a
        /*0126*/ 	.short	(.L_5135 - .L_5134)
	.align		4
.L_5134:
        /*0128*/ 	.word	index@(.nv.constant0._ZN2at6native13reduce_kernelILi128ELi4ENS0_8ReduceOpIN3c108BFloat16ENS0_14func_wrapper_tIS4_NS0_55_GLOBAL__N__0955718d_22_SparseCsrTensorMath_cu_868dd54514ReductionAddOpIfEEEEjS4_Li4ELi4EEEEEvT1_)
        /*012c*/ 	.short	0x0380
        /*012e*/ 	.short	0x0418


	//----- nvinfo : EIATTR_SW_WAR
	.align		4
.L_5135:
        /*0130*/ 	.byte	0x04, 0x36
        /*0132*/ 	.short	(.L_5137 - .L_5136)
.L_5136:
        /*0134*/ 	.word	0x00000008
.L_5137:


//--------------------- .nv.info._ZN2at6native13reduce_kernelILi512ELi1ENS0_8ReduceOpIN3c104HalfENS0_14func_wrapper_tIS4_NS0_55_GLOBAL__N__0955718d_22_SparseCsrTensorMath_cu_868dd54514ReductionAddOpIfEEEEjS4_Li4ELi4EEEEEvT1_ --------------------------
	.section	.nv.info._ZN2at6native13reduce_kernelILi512ELi1ENS0_8ReduceOpIN3c104HalfENS0_14func_wrapper_tIS4_NS0_55_GLOBAL__N__0955718d_22_SparseCsrTensorMath_cu_868dd54514ReductionAddOpIfEEEEjS4_Li4ELi4EEEEEvT1_,"",@"SHT_CUDA_INFO"
	.sectionflags	@""
	.align	4


	//----- nvinfo : EIATTR_CUDA_API_VERSION
	.align		4
        /*0000*/ 	.byte	0x04, 0x37
        /*0002*/ 	.short	(.L_5139 - .L_5138)
.L_5138:
        /*0004*/ 	.word	0x00000082


	//----- nvinfo : EIATTR_KPARAM_INFO
	.align		4
.L_5139:
        /*0008*/ 	.byte	0x04, 0x17
        /*000a*/ 	.short	(.L_5141 - .L_5140)
.L_5140:
        /*000c*/ 	.word	0x00000000
        /*0010*/ 	.short	0x0000
        /*0012*/ 	.short	0x0000
        /*0014*/ 	.byte	0x00, 0xf0, 0x61, 0x10


	//----- nvinfo : EIATTR_SPARSE_MMA_MASK
	.align		4
.L_5141:
        /*0018*/ 	.byte	0x03, 0x50
        /*001a*/ 	.short	0x0000


	//----- nvinfo : EIATTR_MAXREG_COUNT
	.align		4
        /*001c*/ 	.byte	0x03, 0x1b
        /*001e*/ 	.short	0x0020


	//----- nvinfo : EIATTR_NUM_BARRIERS
	.align		4
        /*0020*/ 	.byte	0x02, 0x4c
        /*0022*/ 	.byte	0x01
	.zero		1


	//----- nvinfo : EIATTR_EXTERNS
	.align		4
        /*0024*/ 	.byte	0x04, 0x0f
        /*0026*/ 	.short	(.L_5143 - .L_5142)


	//   ....[0]....
	.align		4
.L_5142:
        /*0028*/ 	.word	index@(__assertfail)


	//----- nvinfo : EIATTR_MERCURY_ISA_VERSION
	.align		4
.L_5143:
        /*002c*/ 	.byte	0x03, 0x5f
        /*002e*/ 	.short	0x0101


	//----- nvinfo : EIATTR_INT_WARP_WIDE_INSTR_OFFSETS
	.align		4
        /*0030*/ 	.byte	0x04, 0x31
        /*0032*/ 	.short	(.L_5145 - .L_5144)


	//   ....[0]....
.L_5144:
        /*0034*/ 	.word	0x0000dd90


	//   ....[1]....
        /*0038*/ 	.word	0x0000de80


	//----- nvinfo : EIATTR_COOP_GROUP_MASK_REGIDS
	.align		4
.L_5145:
        /*003c*/ 	.byte	0x04, 0x29
        /*003e*/ 	.short	(.L_5147 - .L_5146)


	//   ....[0]....
.L_5146:
        /*0040*/ 	.word	0xffffffff


	//   ....[1]....
        /*0044*/ 	.word	0xffffffff


	//----- nvinfo : EIATTR_COOP_GROUP_INSTR_OFFSETS
	.align		4
.L_5147:
        /*0048*/ 	.byte	0x04, 0x28
        /*004a*/ 	.short	(.L_5149 - .L_5148)


	//   ....[0]....
.L_5148:
        /*004c*/ 	.word	0x0000b1b0


	//   ....[1]....
        /*0050*/ 	.word	0x0000e5a0


	//----- nvinfo : EIATTR_VRC_CTA_INIT_COUNT
	.align		4
.L_5149:
        /*0054*/ 	.byte	0x02, 0x4a
	.zero		1
	.zero		1


	//----- nvinfo : EIATTR_SYSCALL_OFFSETS
	.align		4
        /*0058*/ 	.byte	0x04, 0x46
        /*005a*/ 	.short	(.L_5151 - .L_5150)


	//   ....[0]....
.L_5150:
        /*005c*/ 	.word	0x0000e800


	//   ....[1]....
        /*0060*/ 	.word	0x0000ea40


	//   ....[2]....
        /*0064*/ 	.word	0x0000ed70


	//   ....[3]....
        /*0068*/ 	.word	0x0000efb0


	//----- nvinfo : EIATTR_EXIT_INSTR_OFFSETS
	.align		4
.L_5151:
        /*006c*/ 	.byte	0x04, 0x1c
        /*006e*/ 	.short	(.L_5153 - .L_5152)


	//   ....[0]....
.L_5152:
        /*0070*/ 	.word	0x0000df20


	//   ....[1]....
        /*0074*/ 	.word	0x0000e5f0


	//   ....[2]....
        /*0078*/ 	.word	0x0000e850


	//   ....[3]....
        /*007c*/ 	.word	0x0000e880


	//   ....[4]....
        /*0080*/ 	.word	0x0000ea90


	//   ....[5]....
        /*0084*/ 	.word	0x0000eab0


	//   ....[6]....
        /*0088*/ 	.word	0x0000eae0


	//   ....[7]....
        /*008c*/ 	.word	0x0000eb20


	//   ....[8]....
        /*0090*/ 	.word	0x0000eb60


	//   ....[9]....
        /*0094*/ 	.word	0x0000edc0


	//   ....[10]....
        /*0098*/ 	.word	0x0000edf0


	//   ....[11]....
        /*009c*/ 	.word	0x0000f000


	//   ....[12]....
        /*00a0*/ 	.word	0x0000f020


	//----- nvinfo : EIATTR_MAX_THREADS
	.align		4
.L_5153:
        /*00a4*/ 	.byte	0x04, 0x05
        /*00a6*/ 	.short	(.L_5155 - .L_5154)
.L_5154:
        /*00a8*/ 	.word	0x00000200
        /*00ac*/ 	.word	0x00000001
        /*00b0*/ 	.word	0x00000001


	//----- nvinfo : EIATTR_CRS_STACK_SIZE
	.align		4
.L_5155:
        /*00b4*/ 	.byte	0x04, 0x1e
        /*00b6*/ 	.short	(.L_5157 - .L_5156)
.L_5156:
        /*00b8*/ 	.word	0x00000000


	//----- nvinfo : EIATTR_CBANK_PARAM_SIZE
	.align		4
.L_5157:
        /*00bc*/ 	.byte	0x03, 0x19
        /*00be*/ 	.short	0x0418


	//----- nvinfo : EIATTR_PARAM_CBANK
	.align		4
        /*00c0*/ 	.byte	0x04, 0x0a
        /*00c2*/ 	.short	(.L_5159 - .L_5158)
	.align		4
.L_5158:
        /*00c4*/ 	.word	index@(.nv.constant0._ZN2at6native13reduce_kernelILi512ELi1ENS0_8ReduceOpIN3c104HalfENS0_14func_wrapper_tIS4_NS0_55_GLOBAL__N__0955718d_22_SparseCsrTensorMath_cu_868dd54514ReductionAddOpIfEEEEjS4_Li4ELi4EEEEEvT1_)
        /*00c8*/ 	.short	0x0380
        /*00ca*/ 	.short	0x0418


	//----- nvinfo : EIATTR_SW_WAR
	.align		4
.L_5159:
        /*00cc*/ 	.byte	0x04, 0x36
        /*00ce*/ 	.short	(.L_5161 - .L_5160)
.L_5160:
        /*00d0*/ 	.word	0x00000008
.L_5161:


//--------------------- .nv.info._ZN2at6native13reduce_kernelILi256ELi2ENS0_8ReduceOpIN3c104HalfENS0_14func_wrapper_tIS4_NS0_55_GLOBAL__N__0955718d_22_SparseCsrTensorMath_cu_868dd54514ReductionAddOpIfEEEEjS4_Li4ELi4EEEEEvT1_ --------------------------
	.section	.nv.info._ZN2at6native13reduce_kernelILi256ELi2ENS0_8ReduceOpIN3c104HalfENS0_14func_wrapper_tIS4_NS0_55_GLOBAL__N__0955718d_22_SparseCsrTensorMath_cu_868dd54514ReductionAddOpIfEEEEjS4_Li4ELi4EEEEEvT1_,"",@"SHT_CUDA_INFO"
	.sectionflags	@""
	.align	4


	//----- nvinfo : EIATTR_CUDA_API_VERSION
	.align		4
        /*0000*/ 	.byte	0x04, 0x37
        /*0002*/ 	.short	(.L_5163 - .L_5162)
.L_5162:
        /*0004*/ 	.word	0x00000082


	//----- nvinfo : EIATTR_KPARAM_INFO
	.align		4
.L_5163:
        /*0008*/ 	.byte	0x04, 0x17
        /*000a*/ 	.short	(.L_5165 - .L_5164)
.L_5164:
        /*000c*/ 	.word	0x00000000
        /*0010*/ 	.short	0x0000
        /*0012*/ 	.short	0x0000
        /*0014*/ 	.byte	0x00, 0xf0, 0x61, 0x10


	//----- nvinfo : EIATTR_SPARSE_MMA_MASK
	.align		4
.L_5165:
        /*0018*/ 	.byte	0x03, 0x50
        /*001a*/ 	.short	0x0000


	//----- nvinfo : EIATTR_MAXREG_COUNT
	.align		4
        /*001c*/ 	.byte	0x03, 0x1b
        /*001e*/ 	.short	0x0040


	//----- nvinfo : EIATTR_NUM_BARRIERS
	.align		4
        /*0020*/ 	.byte	0x02, 0x4c
        /*0022*/ 	.byte	0x01
	.zero		1


	//----- nvinfo : EIATTR_EXTERNS
	.align		4
        /*0024*/ 	.byte	0x04, 0x0f
        /*0026*/ 	.short	(.L_5167 - .L_5166)


	//   ....[0]....
	.align		4
.L_5166:
        /*0028*/ 	.word	index@(__assertfail)


	//----- nvinfo : EIATTR_MERCURY_ISA_VERSION
	.align		4
.L_5167:
        /*002c*/ 	.byte	0x03, 0x5f
        /*002e*/ 	.short	0x0101


	//----- nvinfo : EIATTR_INT_WARP_WIDE_INSTR_OFFSETS
	.align		4
        /*0030*/ 	.byte	0x04, 0x31
        /*0032*/ 	.short	(.L_5169 - .L_5168)


	//   ....[0]....
.L_5168:
        /*0034*/ 	.word	0x00010b20


	//   ....[1]....
        /*0038*/ 	.word	0x00010c10


	//----- nvinfo : EIATTR_COOP_GROUP_MASK_REGIDS
	.align		4
.L_5169:
        /*003c*/ 	.byte	0x04, 0x29
        /*003e*/ 	.short	(.L_5171 - .L_5170)


	//   ....[0]....
.L_5170:
        /*0040*/ 	.word	0xffffffff


	//   ....[1]....
        /*0044*/ 	.word	0xffffffff


	//   ....[2]....
        /*0048*/ 	.word	0xffffffff


	//   ....[3]....
        /*004c*/ 	.word	0xffffffff


	//----- nvinfo : EIATTR_COOP_GROUP_INSTR_OFFSETS
	.align		4
.L_5171:
        /*0050*/ 	.byte	0x04, 0x28
        /*0052*/ 	.short	(.L_5173 - .L_5172)


	//   ....[0]....
.L_5172:
        /*0054*/ 	.word	0x0000bce0


	//   ....[1]....
        /*0058*/ 	.word	0x0000bcf0


	//   ....[2]....
        /*005c*/ 	.word	0x000113f0


	//   ....[3]....
        /*0060*/ 	.word	0x00011400


	//----- nvinfo : EIATTR_VRC_CTA_INIT_COUNT
	.align		4
.L_5173:
        /*0064*/ 	.byte	0x02, 0x4a
	.zero		1
	.zero		1


	//----- nvinfo : EIATTR_SYSCALL_OFFSETS
	.align		4
        /*0068*/ 	.byte	0x04, 0x46
        /*006a*/ 	.short	(.L_5175 - .L_5174)


	//   ....[0]....
.L_5174:
        /*006c*/ 	.word	0x00001470


	//   ....[1]....
        /*0070*/ 	.word	0x000116f0


	//   ....[2]....
        /*0074*/ 	.word	0x00011870


	//   ....[3]....
        /*0078*/ 	.word	0x00011aa0


	//   ....[4]....
        /*007c*/ 	.word	0x00011c20


	//   ....[5]....
        /*0080*/ 	.word	0x00011fe0


	//   ....[6]....
        /*0084*/ 	.word	0x00012160


	//   ....[7]....
        /*0088*/ 	.word	0x00012390


	//   ....[8]....
        /*008c*/ 	.word	0x00012510


	//----- nvinfo : EIATTR_EXIT_INSTR_OFFSETS
	.align		4
.L_5175:
        /*0090*/ 	.byte	0x04, 0x1c
        /*0092*/ 	.short	(.L_5177 - .L_5176)


	//   ....[0]....
.L_5176:
        /*0094*/ 	.word	0x00010cd0


	//   ....[1]....
        /*0098*/ 	.word	0x00011460


	//   ....[2]....
        /*009c*/ 	.word	0x000115b0


	//   ....[3]....
        /*00a0*/ 	.word	0x000118c0


	//   ....[4]....
        /*00a4*/ 	.word	0x00011c70


	//   ....[5]....
        /*00a8*/ 	.word	0x00011ca0


	//   ....[6]....
        /*00ac*/ 	.word	0x00011cd0


	//   ....[7]....
        /*00b0*/ 	.word	0x00011d10


	//   ....[8]....
        /*00b4*/ 	.word	0x00011d50


	//   ....[9]....
        /*00b8*/ 	.word	0x00011ea0


	//   ....[10]....
        /*00bc*/ 	.word	0x000121b0


	//   ....[11]....
        /*00c0*/ 	.word	0x00012560


	//   ....[12]....
        /*00c4*/ 	.word	0x00012590


	//----- nvinfo : EIATTR_MAX_THREADS
	.align		4
.L_5177:
        /*00c8*/ 	.byte	0x04, 0x05
        /*00ca*/ 	.short	(.L_5179 - .L_5178)
.L_5178:
        /*00cc*/ 	.word	0x00000100
        /*00d0*/ 	.word	0x00000001
        /*00d4*/ 	.word	0x00000001


	//----- nvinfo : EIATTR_CRS_STACK_SIZE
	.align		4
.L_5179:
        /*00d8*/ 	.byte	0x04, 0x1e
        /*00da*/ 	.short	(.L_5181 - .L_5180)
.L_5180:
        /*00dc*/ 	.word	0x00000000


	//----- nvinfo : EIATTR_CBANK_PARAM_SIZE
	.align		4
.L_5181:
        /*00e0*/ 	.byte	0x03, 0x19
        /*00e2*/ 	.short	0x0418


	//----- nvinfo : EIATTR_PARAM_CBANK
	.align		4
        /*00e4*/ 	.byte	0x04, 0x0a
        /*00e6*/ 	.short	(.L_5183 - .L_5182)
	.align		4
.L_5182:
        /*00e8*/ 	.word	index@(.nv.constant0._ZN2at6native13reduce_kernelILi256ELi2ENS0_8ReduceOpIN3c104HalfENS0_14func_wrapper_tIS4_NS0_55_GLOBAL__N__0955718d_22_SparseCsrTensorMath_cu_868dd54514ReductionAddOpIfEEEEjS4_Li4ELi4EEEEEvT1_)
        /*00ec*/ 	.short	0x0380
        /*00ee*/ 	.short	0x0418


	//----- nvinfo : EIATTR_SW_WAR
	.align		4
.L_5183:
        /*00f0*/ 	.byte	0x04, 0x36
        /*00f2*/ 	.short	(.L_5185 - .L_5184)
.L_5184:
        /*00f4*/ 	.word	0x00000008
.L_5185:


//--------------------- .nv.info._ZN2at6native13reduce_kernelILi128ELi4ENS0_8ReduceOpIN3c104HalfENS0_14func_wrapper_tIS4_NS0_55_GLOBAL__N__0955718d_22_SparseCsrTensorMath_cu_868dd54514ReductionAddOpIfEEEEjS4_Li4ELi4EEEEEvT1_ --------------------------
	.section	.nv.info._ZN2at6native13reduce_kernelILi128ELi4ENS0_8ReduceOpIN3c104HalfENS0_14func_wrapper_tIS4_NS0_55_GLOBAL__N__0955718d_22_SparseCsrTensorMath_cu_868dd54514ReductionAddOpIfEEEEjS4_Li4ELi4EEEEEvT1_,"",@"SHT_CUDA_INFO"
	.sectionflags	@""
	.align	4


	//----- nvinfo : EIATTR_CUDA_API_VERSION
	.align		4
        /*0000*/ 	.byte	0x04, 0x37
        /*0002*/ 	.short	(.L_5187 - .L_5186)
.L_5186:
        /*0004*/ 	.word	0x00000082


	//----- nvinfo : EIATTR_KPARAM_INFO
	.align		4
.L_5187:
        /*0008*/ 	.byte	0x04, 0x17
        /*000a*/ 	.short	(.L_5189 - .L_5188)
.L_5188:
        /*000c*/ 	.word	0x00000000
        /*0010*/ 	.short	0x0000
        /*0012*/ 	.short	0x0000
        /*0014*/ 	.byte	0x00, 0xf0, 0x61, 0x10


	//----- nvinfo : EIATTR_SPARSE_MMA_MASK
	.align		4
.L_5189:
        /*0018*/ 	.byte	0x03, 0x50
        /*001a*/ 	.short	0x0000


	//----- nvinfo : EIATTR_MAXREG_COUNT
	.align		4
        /*001c*/ 	.byte	0x03, 0x1b
        /*001e*/ 	.short	0x0080


	//----- nvinfo : EIATTR_NUM_BARRIERS
	.align		4
        /*0020*/ 	.byte	0x02, 0x4c
        /*0022*/ 	.byte	0x01
	.zero		1


	//----- nvinfo : EIATTR_EXTERNS
	.align		4
        /*0024*/ 	.byte	0x04, 0x0f
        /*0026*/ 	.short	(.L_5191 - .L_5190)


	//   ....[0]....
	.align		4
.L_5190:
        /*0028*/ 	.word	index@(__assertfail)


	//----- nvinfo : EIATTR_MERCURY_ISA_VERSION
	.align		4
.L_5191:
        /*002c*/ 	.byte	0x03, 0x5f
        /*002e*/ 	.short	0x0101


	//----- nvinfo : EIATTR_INT_WARP_WIDE_INSTR_OFFSETS
	.align		4
        /*0030*/ 	.byte	0x04, 0x31
        /*0032*/ 	.short	(.L_5193 - .L_5192)


	//   ....[0]....
.L_5192:
        /*0034*/ 	.word	0x00015a30


	//   ....[1]....
        /*0038*/ 	.word	0x00015b20


	//----- nvinfo : EIATTR_COOP_GROUP_MASK_REGIDS
	.align		4
.L_5193:
        /*003c*/ 	.byte	0x04, 0x29
        /*003e*/ 	.short	(.L_5195 - .L_5194)


	//   ....[0]....
.L_5194:
        /*0040*/ 	.word	0xffffffff


	//   ....[1]....
        /*0044*/ 	.word	0xffffffff


	//   ....[2]....
        /*0048*/ 	.word	0xffffffff


	//   ....[3]....
        /*004c*/ 	.word	0xffffffff


	//   ....[4]....
        /*0050*/ 	.word	0xffffffff


	//   ....[5]....
        /*0054*/ 	.word	0xffffffff


	//   ....[6]....
        /*0058*/ 	.word	0xffffffff


	//   ....[7]....
        /*005c*/ 	.word	0xffffffff


	//----- nvinfo : EIATTR_COOP_GROUP_INSTR_OFFSETS
	.align		4
.L_5195:
        /*0060*/ 	.byte	0x04, 0x28
        /*0062*/ 	.short	(.L_5197 - .L_5196)


	//   ....[0]....
.L_5196:
        /*0064*/ 	.word	0x0000c6a0


	//   ....[1]....
        /*0068*/ 	.word	0x0000c6b0


	//   ....[2]....
        /*006c*/ 	.word	0x0000c6c0


	//   ....[3]....
        /*0070*/ 	.word	0x0000c6d0


	//   ....[4]....
        /*0074*/ 	.word	0x00016440


	//   ....[5]....
        /*0078*/ 	.word	0x00016450


	//   ....[6]....
        /*007c*/ 	.word	0x00016460


	//   ....[7]....
        /*0080*/ 	.word	0x00016470


	//----- nvinfo : EIATTR_VRC_CTA_INIT_COUNT
	.align		4
.L_5197:
        /*0084*/ 	.byte	0x02, 0x4a
	.zero		1
	.zero		1


	//----- nvinfo : EIATTR_SYSCALL_OFFSETS
	.align		4
        /*0088*/ 	.byte	0x04, 0x46
        /*008a*/ 	.short	(.L_5199 - .L_5198)


	//   ....[0]....
.L_5198:
        /*008c*/ 	.word	0x00001490


	//   ....[1]....
        /*0090*/ 	.word	0x00016870


	//   ....[2]....
        /*0094*/ 	.word	0x000169f0


	//   ....[3]....
        /*0098*/ 	.word	0x00016b70


	//   ....[4]....
        /*009c*/ 	.word	0x00016cf0


	//   ....[5]....
        /*00a0*/ 	.word	0x00016f60


	//   ....[6]....
        /*00a4*/ 	.word	0x000170e0


	//   ....[7]....
        /*00a8*/ 	.word	0x00017260


	//   ....[8]....
        /*00ac*/ 	.word	0x000173e0


	//   ....[9]....
        /*00b0*/ 	.word	0x000178b0


	//   ....[10]....
        /*00b4*/ 	.word	0x00017a30


	//   ....[11]....
        /*00b8*/ 	.word	0x00017bb0


	//   ....[12]....
        /*00bc*/ 	.word	0x00017d30


	//   ....[13]....
        /*00c0*/ 	.word	0x00017fa0


	//   ....[14]....
        /*00c4*/ 	.word	0x00018120


	//   ....[15]....
        /*00c8*/ 	.word	0x000182a0


	//   ....[16]....
        /*00cc*/ 	.word	0x00018420


	//----- nvinfo : EIATTR_EXIT_INSTR_OFFSETS
	.align		4
.L_5199:
        /*00d0*/ 	.byte	0x04, 0x1c
        /*00d2*/ 	.short	(.L_5201 - .L_5200)


	//   ....[0]....
.L_5200:
        /*00d4*/ 	.word	0x00015be0


	//   ....[1]....
        /*00d8*/ 	.word	0x000164f0


	//   ....[2]....
        /*00dc*/ 	.word	0x00016730


	//   ....[3]....
        /*00e0*/ 	.word	0x00016d40


	//   ....[4]....
        /*00e4*/ 	.word	0x00017430


	//   ....[5]....
        /*00e8*/ 	.word	0x00017480


	//   ....[6]....
        /*00ec*/ 	.word	0x000174b0


	//   ....[7]....
        /*00f0*/ 	.word	0x000174f0


	//   ....[8]....
        /*00f4*/ 	.word	0x00017530


	//   ....[9]....
        /*00f8*/ 	.word	0x00017770


	//   ....[10]....
        /*00fc*/ 	.word	0x00017d80


	//   ....[11]....
        /*0100*/ 	.word	0x00018470


	//   ....[12]....
        /*0104*/ 	.word	0x000184c0


	//----- nvinfo : EIATTR_MAX_THREADS
	.align		4
.L_5201:
        /*0108*/ 	.byte	0x04, 0x05
        /*010a*/ 	.short	(.L_5203 - .L_5202)
.L_5202:
        /*010c*/ 	.word	0x00000080
        /*0110*/ 	.word	0x00000001
        /*0114*/ 	.word	0x00000001


	//----- nvinfo : EIATTR_CRS_STACK_SIZE
	.align		4
.L_5203:
        /*0118*/ 	.byte	0x04, 0x1e
        /*011a*/ 	.short	(.L_5205 - .L_5204)
.L_5204:
        /*011c*/ 	.word	0x00000000


	//----- nvinfo : EIATTR_CBANK_PARAM_SIZE
	.align		4
.L_5205:
        /*0120*/ 	.byte	0x03, 0x19
        /*0122*/ 	.short	0x0418


	//----- nvinfo : EIATTR_PARAM_CBANK
	.align		4
        /*0124*/ 	.byte	0x04, 0x0a
        /*0126*/ 	.short	(.L_5207 - .L_5206)
	.align		4
.L_5206:
        /*0128*/ 	.word	index@(.nv.constant0._ZN2at6native13reduce_kernelILi128ELi4ENS0_8ReduceOpIN3c104HalfENS0_14func_wrapper_tIS4_NS0_55_GLOBAL__N__0955718d_22_SparseCsrTensorMath_cu_868dd54514ReductionAddOpIfEEEEjS4_Li4ELi4EEEEEvT1_)
        /*012c*/ 	.short	0x0380
        /*012e*/ 	.short	0x0418


	//----- nvinfo : EIATTR_SW_WAR
	.align		4
.L_5207:
        /*0130*/ 	.byte	0x04, 0x36
        /*0132*/ 	.short	(.L_5209 - .L_5208)
.L_5208:
        /*0134*/ 	.word	0x00000008
.L_5209:


//--------------------- .nv.info._ZN2at6native13reduce_kernelILi512ELi1ENS0_8ReduceOpIN3c107complexIfEENS0_14func_wrapper_tIS5_NS0_55_GLOBAL__N__0955718d_22_SparseCsrTensorMath_cu_868dd54514ReductionAddOpIS5_EEEEjS5_Li4ELi4EEEEEvT1_ --------------------------
	.section	.nv.info._ZN2at6native13reduce_kernelILi512ELi1ENS0_8ReduceOpIN3c107complexIfEENS0_14func_wrapper_tIS5_NS0_55_GLOBAL__N__0955718d_22_SparseCsrTensorMath_cu_868dd54514ReductionAddOpIS5_EEEEjS5_Li4ELi4EEEEEvT1_,"",@"SHT_CUDA_INFO"
	.sectionflags	@""
	.align	4


	//----- nvinfo : EIATTR_CUDA_API_VERSION
	.align		4
        /*0000*/ 	.byte	0x04, 0x37
        /*0002*/ 	.short	(.L_5211 - .L_5210)
.L_5210:
        /*0004*/ 	.word	0x00000082


	//----- nvinfo : EIATTR_KPARAM_INFO
	.align		4
.L_5211:
        /*0008*/ 	.byte	0x04, 0x17
        /*000a*/ 	.short	(.L_5213 - .L_5212)
.L_5212:
        /*000c*/ 	.word	0x00000000
        /*0010*/ 	.short	0x0000
        /*0012*/ 	.short	0x0000
        /*0014*/ 	.byte	0x00, 0xf0, 0x81, 0x10


	//----- nvinfo : EIATTR_SPARSE_MMA_MASK
	.align		4
.L_5213:
        /*0018*/ 	.byte	0x03, 0x50
        /*001a*/ 	.short	0x0000


	//----- nvinfo : EIATTR_MAXREG_COUNT
	.align		4
        /*001c*/ 	.byte	0x03, 0x1b
        /*001e*/ 	.short	0x0020


	//----- nvinfo : EIATTR_NUM_BARRIERS
	.align		4
        /*0020*/ 	.byte	0x02, 0x4c
        /*0022*/ 	.byte	0x01
	.zero		1


	//----- nvinfo : EIATTR_EXTERNS
	.align		4
        /*0024*/ 	.byte	0x04, 0x0f
        /*0026*/ 	.short	(.L_5215 - .L_5214)


	//   ....[0]....
	.align		4
.L_5214:
        /*0028*/ 	.word	index@(__assertfail)


	//----- nvinfo : EIATTR_ANNOTATIONS
	.align		4
.L_5215:
        /*002c*/ 	.byte	0x04, 0x55
        /*002e*/ 	.short	(.L_5217 - .L_5216)


	//   ....[0]....
.L_5216:
        /*0030*/ 	.word	0x00000001
        /*0034*/ 	.byte	0x50, 0x01, 0x00, 0x00, 0x01, 0x00, 0x00, 0x00, 0xa0, 0x01, 0x00, 0x00, 0x01, 0x00, 0x00, 0x00
        /*0044*/ 	.byte	0x80, 0xb6, 0x00, 0x00, 0x01, 0x00, 0x00, 0x00, 0xb0, 0xea, 0x00, 0x00


	//----- nvinfo : EIATTR_MERCURY_ISA_VERSION
	.align		4
.L_5217:
        /*0050*/ 	.byte	0x03, 0x5f
        /*0052*/ 	.short	0x0101


	//----- nvinfo : EIATTR_INT_WARP_WIDE_INSTR_OFFSETS
	.align		4
        /*0054*/ 	.byte	0x04, 0x31
        /*0056*/ 	.short	(.L_5219 - .L_5218)


	//   ....[0]....
.L_5218:
        /*0058*/ 	.word	0x0000dcf0


	//   ....[1]....
        /*005c*/ 	.word	0x0000dde0


	//----- nvinfo : EIATTR_COOP_GROUP_MASK_REGIDS
	.align		4
.L_5219:
        /*0060*/ 	.byte	0x04, 0x29
        /*0062*/ 	.short	(.L_5221 - .L_5220)


	//   ....[0]....
.L_5220:
        /*0064*/ 	.word	0xffffffff


	//   ....[1]....
        /*0068*/ 	.word	0xffffffff


	//   ....[2]....
        /*006c*/ 	.word	0xffffffff


	//   ....[3]....
        /*0070*/ 	.word	0xffffffff


	//----- nvinfo : EIATTR_COOP_GROUP_INSTR_OFFSETS
	.align		4
.L_5221:
        /*0074*/ 	.byte	0x04, 0x28
        /*0076*/ 	.short	(.L_5223 - .L_5222)


	//   ....[0]....
.L_5222:
        /*0078*/ 	.word	0x0000b5d0


	//   ....[1]....
        /*007c*/ 	.word	0x0000b5e0


	//   ....[2]....
        /*0080*/ 	.word	0x0000e560


	//   ....[3]....
        /*0084*/ 	.word	0x0000e570


	//----- nvinfo : EIATTR_VRC_CTA_INIT_COUNT
	.align		4
.L_5223:
        /*0088*/ 	.byte	0x02, 0x4a
	.zero		1
	.zero		1


	//----- nvinfo : EIATTR_SYSCALL_OFFSETS
	.align		4
        /*008c*/ 	.byte	0x04, 0x46
        /*008e*/ 	.short	(.L_5225 - .L_5224)


	//   ....[0]....
.L_5224:
        /*0090*/ 	.word	0x0000e800


	//   ....[1]....
        /*0094*/ 	.word	0x0000ea30


	//   ....[2]....
        /*0098*/ 	.word	0x0000ed80


	//   ....[3]....
        /*009c*/ 	.word	0x0000efb0


	//----- nvinfo : EIATTR_EXIT_INSTR_OFFSETS
	.align		4
.L_5225:
        /*00a0*/ 	.byte	0x04, 0x1c
        /*00a2*/ 	.short	(.L_5227 - .L_5226)


	//   ....[0]....
.L_5226:
        /*00a4*/ 	.word	0x0000de80


	//   ....[1]....
        /*00a8*/ 	.word	0x0000e5d0


	//   ....[2]....
        /*00ac*/ 	.word	0x0000e850


	//   ....[3]....
        /*00b0*/ 	.word	0x0000e870


	//   ....[4]....
        /*00b4*/ 	.word	0x0000ea80


	//   ....[5]....
        /*00b8*/ 	.word	0x0000eaa0


	//   ....[6]....
        /*00bc*/ 	.word	0x0000eae0


	//   ....[7]....
        /*00c0*/ 	.word	0x0000eb20


	//   ....[8]....
        /*00c4*/ 	.word	0x0000eb60


	//   ....[9]....
        /*00c8*/ 	.word	0x0000edd0


	//   ....[10]....
        /*00cc*/ 	.word	0x0000edf0


	//   ....[11]....
        /*00d0*/ 	.word	0x0000f000


	//   ....[12]....
        /*00d4*/ 	.word	0x0000f020


	//----- nvinfo : EIATTR_MAX_THREADS
	.align		4
.L_5227:
        /*00d8*/ 	.byte	0x04, 0x05
        /*00da*/ 	.short	(.L_5229 - .L_5228)
.L_5228:
        /*00dc*/ 	.word	0x00000200
        /*00e0*/ 	.word	0x00000001
        /*00e4*/ 	.word	0x00000001


	//----- nvinfo : EIATTR_CRS_STACK_SIZE
	.align		4
.L_5229:
        /*00e8*/ 	.byte	0x04, 0x1e
        /*00ea*/ 	.short	(.L_5231 - .L_5230)
.L_5230:
        /*00ec*/ 	.word	0x00000000


	//----- nvinfo : EIATTR_CBANK_PARAM_SIZE
	.align		4
.L_5231:
        /*00f0*/ 	.byte	0x03, 0x19
        /*00f2*/ 	.short	0x0420


	//----- nvinfo : EIATTR_PARAM_CBANK
	.align		4
        /*00f4*/ 	.byte	0x04, 0x0a
        /*00f6*/ 	.short	(.L_5233 - .L_5232)
	.align		4
.L_5232:
        /*00f8*/ 	.word	index@(.nv.constant0._ZN2at6native13reduce_kernelILi512ELi1ENS0_8ReduceOpIN3c107complexIfEENS0_14func_wrapper_tIS5_NS0_55_GLOBAL__N__0955718d_22_SparseCsrTensorMath_cu_868dd54514ReductionAddOpIS5_EEEEjS5_Li4ELi4EEEEEvT1_)
        /*00fc*/ 	.short	0x0380
        /*00fe*/ 	.short	0x0420


	//----- nvinfo : EIATTR_SW_WAR
	.align		4
.L_5233:
        /*0100*/ 	.byte	0x04, 0x36
        /*0102*/ 	.short	(.L_5235 - .L_5234)
.L_5234:
        /*0104*/ 	.word	0x00000008
.L_5235:


//--------------------- .nv.info._ZN2at6native13reduce_kernelILi256ELi2ENS0_8ReduceOpIN3c107complexIfEENS0_14func_wrapper_tIS5_NS0_55_GLOBAL__N__0955718d_22_SparseCsrTensorMath_cu_868dd54514ReductionAddOpIS5_EEEEjS5_Li4ELi4EEEEEvT1_ --------------------------
	.section	.nv.info._ZN2at6native13reduce_kernelILi256ELi2ENS0_8ReduceOpIN3c107complexIfEENS0_14func_wrapper_tIS5_NS0_55_GLOBAL__N__0955718d_22_SparseCsrTensorMath_cu_868dd54514ReductionAddOpIS5_EEEEjS5_Li4ELi4EEEEEvT1_,"",@"SHT_CUDA_INFO"
	.sectionflags	@""
	.align	4


	//----- nvinfo : EIATTR_CUDA_API_VERSION
	.align		4
        /*0000*/ 	.byte	0x04, 0x37
        /*0002*/ 	.short	(.L_5237 - .L_5236)
.L_5236:
        /*0004*/ 	.word	0x00000082


	//----- nvinfo : EIATTR_KPARAM_INFO
	.align		4
.L_5237:
        /*0008*/ 	.byte	0x04, 0x17
        /*000a*/ 	.short	(.L_5239 - .L_5238)
.L_5238:
        /*000c*/ 	.word	0x00000000
        /*0010*/ 	.short	0x0000
        /*0012*/ 	.short	0x0000
        /*0014*/ 	.byte	0x00, 0xf0, 0x81, 0x10


	//----- nvinfo : EIATTR_SPARSE_MMA_MASK
	.align		4
.L_5239:
        /*0018*/ 	.byte	0x03, 0x50
        /*001a*/ 	.short	0x0000


	//----- nvinfo : EIATTR_MAXREG_COUNT
	.align		4
        /*001c*/ 	.byte	0x03, 0x1b
        /*001e*/ 	.short	0x0040


	//----- nvinfo : EIATTR_NUM_BARRIERS
	.align		4
        /*0020*/ 	.byte	0x02, 0x4c
        /*0022*/ 	.byte	0x01
	.zero		1


	//----- nvinfo : EIATTR_EXTERNS
	.align		4
        /*0024*/ 	.byte	0x04, 0x0f
        /*0026*/ 	.short	(.L_5241 - .L_5240)


	//   ....[0]....
	.align		4
.L_5240:
        /*0028*/ 	.word	index@(__assertfail)


	//----- nvinfo : EIATTR_MERCURY_ISA_VERSION
	.align		4
.L_5241:
        /*002c*/ 	.byte	0x03, 0x5f
        /*002e*/ 	.short	0x0101


	//----- nvinfo : EIATTR_INT_WARP_WIDE_INSTR_OFFSETS
	.align		4
        /*0030*/ 	.byte	0x04, 0x31
        /*0032*/ 	.short	(.L_5243 - .L_5242)


	//   ....[0]....
.L_5242:
        /*0034*/ 	.word	0x00010b60


	//   ....[1]....
        /*0038*/ 	.word	0x00010c50


	//----- nvinfo : EIATTR_COOP_GROUP_MASK_REGIDS
	.align		4
.L_5243:
        /*003c*/ 	.byte	0x04, 0x29
        /*003e*/ 	.short	(.L_5245 - .L_5244)


	//   ....[0]....
.L_5244:
        /*0040*/ 	.word	0xffffffff


	//   ....[1]....
        /*0044*/ 	.word	0xffffffff


	//   ....[2]....
        /*0048*/ 	.word	0xffffffff


	//   ....[3]....
        /*004c*/ 	.word	0xffffffff


	//   ....[4]....
        /*0050*/ 	.word	0xffffffff


	//   ....[5]....
        /*0054*/ 	.word	0xffffffff


	//   ....[6]....
        /*0058*/ 	.word	0xffffffff


	//   ....[7]....
        /*005c*/ 	.word	0xffffffff


	//----- nvinfo : EIATTR_COOP_GROUP_INSTR_OFFSETS
	.align		4
.L_5245:
        /*0060*/ 	.byte	0x04, 0x28
        /*0062*/ 	.short	(.L_5247 - .L_5246)


	//   ....[0]....
.L_5246:
        /*0064*/ 	.word	0x0000c1d0


	//   ....[1]....
        /*0068*/ 	.word	0x0000c1e0


	//   ....[2]....
        /*006c*/ 	.word	0x0000c1f0


	//   ....[3]....
        /*0070*/ 	.word	0x0000c200


	//   ....[4]....
        /*0074*/ 	.word	0x00011500


	//   ....[5]....
        /*0078*/ 	.word	0x00011510


	//   ....[6]....
        /*007c*/ 	.word	0x00011520


	//   ....[7]....
        /*0080*/ 	.word	0x00011530


	//----- nvinfo : EIATTR_VRC_CTA_INIT_COUNT
	.align		4
.L_5247:
        /*0084*/ 	.byte	0x02, 0x4a
	.zero		1
	.zero		1


	//----- nvinfo : EIATTR_SYSCALL_OFFSETS
	.align		4
        /*0088*/ 	.byte	0x04, 0x46
        /*008a*/ 	.short	(.L_5249 - .L_5248)


	//   ....[0]....
.L_5248:
        /*008c*/ 	.word	0x000014c0


	//   ....[1]....
        /*0090*/ 	.word	0x00011840


	//   ....[2]....
        /*0094*/ 	.word	0x00011970


	//   ....[3]....
        /*0098*/ 	.word	0x00011bd0


	//   ....[4]....
        /*009c*/ 	.word	0x00011d00


	//   ....[5]....
        /*00a0*/ 	.word	0x00012100


	//   ....[6]....
        /*00a4*/ 	.word	0x00012230


	//   ....[7]....
        /*00a8*/ 	.word	0x00012490


	//   ....[8]....
        /*00ac*/ 	.word	0x000125c0


	//----- nvinfo : EIATTR_EXIT_INSTR_OFFSETS
	.align		4
.L_5249:
        /*00b0*/ 	.byte	0x04, 0x1c
        /*00b2*/ 	.short	(.L_5251 - .L_5250)


	//   ....[0]....
.L_5250:
        /*00b4*/ 	.word	0x00010d10


	//   ....[1]....
        /*00b8*/ 	.word	0x000115b0


	//   ....[2]....
        /*00bc*/ 	.word	0x00011710


	//   ....[3]....
        /*00c0*/ 	.word	0x000119e0


	//   ....[4]....
        /*00c4*/ 	.word	0x00011da0


	//   ....[5]....
        /*00c8*/ 	.word	0x00011dd0


	//   ....[6]....
        /*00cc*/ 	.word	0x00011e00


	//   ....[7]....
        /*00d0*/ 	.word	0x00011e40


	//   ....[8]....
        /*00d4*/ 	.word	0x00011e80


	//   ....[9]....
        /*00d8*/ 	.word	0x00011fd0


	//   ....[10]....
        /*00dc*/ 	.word	0x000122a0


	//   ....[11]....
        /*00e0*/ 	.word	0x00012660


	//   ....[12]....
        /*00e4*/ 	.word	0x00012690


	//----- nvinfo : EIATTR_MAX_THREADS
	.align		4
.L_5251:
        /*00e8*/ 	.byte	0x04, 0x05
        /*00ea*/ 	.short	(.L_5253 - .L_5252)
.L_5252:
        /*00ec*/ 	.word	0x00000100
        /*00f0*/ 	.word	0x00000001
        /*00f4*/ 	.word	0x00000001


	//----- nvinfo : EIATTR_CRS_STACK_SIZE
	.align		4
.L_5253:
        /*00f8*/ 	.byte	0x04, 0x1e
        /*00fa*/ 	.short	(.L_5255 - .L_5254)
.L_5254:
        /*00fc*/ 	.word	0x00000000


	//----- nvinfo : EIATTR_CBANK_PARAM_SIZE
	.align		4
.L_5255:
        /*0100*/ 	.byte	0x03, 0x19
        /*0102*/ 	.short	0x0420


	//----- nvinfo : EIATTR_PARAM_CBANK
	.align		4
        /*0104*/ 	.byte	0x04, 0x0a
        /*0106*/ 	.short	(.L_5257 - .L_5256)
	.align		4
.L_5256:
        /*0108*/ 	.word	index@(.nv.constant0._ZN2at6native13reduce_kernelILi256ELi2ENS0_8ReduceOpIN3c107complexIfEENS0_14func_wrapper_tIS5_NS0_55_GLOBAL__N__0955718d_22_SparseCsrTensorMath_cu_868dd54514ReductionAddOpIS5_EEEEjS5_Li4ELi4EEEEEvT1_)
        /*010c*/ 	.short	0x0380
        /*010e*/ 	.short	0x0420


	//----- nvinfo : EIATTR_SW_WAR
	.align		4
.L_5257:
        /*0110*/ 	.byte	0x04, 0x36
        /*0112*/ 	.short	(.L_5259 - .L_5258)
.L_5258:
        /*0114*/ 	.word	0x00000008
.L_5259:


//--------------------- .nv.info._ZN2at6native13reduce_kernelILi128ELi4ENS0_8ReduceOpIN3c107complexIfEENS0_14func_wrapper_tIS5_NS0_55_GLOBAL__N__0955718d_22_SparseCsrTensorMath_cu_868dd54514ReductionAddOpIS5_EEEEjS5_Li4ELi4EEEEEvT1_ --------------------------
	.section	.nv.info._ZN2at6native13reduce_kernelILi128ELi4ENS0_8ReduceOpIN3c107complexIfEENS0_14func_wrapper_tIS5_NS0_55_GLOBAL__N__0955718d_22_SparseCsrTensorMath_cu_868dd54514ReductionAddOpIS5_EEEEjS5_Li4ELi4EEEEEvT1_,"",@"SHT_CUDA_INFO"
	.sectionflags	@""
	.align	4


	//----- nvinfo : EIATTR_CUDA_API_VERSION
	.align		4
        /*0000*/ 	.byte	0x04, 0x37
        /*0002*/ 	.short	(.L_5261 - .L_5260)
.L_5260:
        /*0004*/ 	.word	0x00000082


	//----- nvinfo : EIATTR_KPARAM_INFO
	.align		4
.L_5261:
        /*0008*/ 	.byte	0x04, 0x17
        /*000a*/ 	.short	(.L_5263 - .L_5262)
.L_5262:
        /*000c*/ 	.word	0x00000000
        /*0010*/ 	.short	0x0000
        /*0012*/ 	.short	0x0000
        /*0014*/ 	.byte	0x00, 0xf0, 0x81, 0x10


	//----- nvinfo : EIATTR_SPARSE_MMA_MASK
	.align		4
.L_5263:
        /*0018*/ 	.byte	0x03, 0x50
        /*001a*/ 	.short	0x0000


	//----- nvinfo : EIATTR_MAXREG_COUNT
	.align		4
        /*001c*/ 	.byte	0x03, 0x1b
        /*001e*/ 	.short	0x0080


	//----- nvinfo : EIATTR_NUM_BARRIERS
	.align		4
        /*0020*/ 	.byte	0x02, 0x4c
        /*0022*/ 	.byte	0x01
	.zero		1


	//----- nvinfo : EIATTR_EXTERNS
	.align		4
        /*0024*/ 	.byte	0x04, 0x0f
        /*0026*/ 	.short	(.L_5265 - .L_5264)


	//   ....[0]....
	.align		4
.L_5264:
        /*0028*/ 	.word	index@(__assertfail)


	//----- nvinfo : EIATTR_MERCURY_ISA_VERSION
	.align		4
.L_5265:
        /*002c*/ 	.byte	0x03, 0x5f
        /*002e*/ 	.short	0x0101


	//----- nvinfo : EIATTR_INT_WARP_WIDE_INSTR_OFFSETS
	.align		4
        /*0030*/ 	.byte	0x04, 0x31
        /*0032*/ 	.short	(.L_5267 - .L_5266)


	//   ....[0]....
.L_5266:
        /*0034*/ 	.word	0x00016290


	//   ....[1]....
        /*0038*/ 	.word	0x00016380


	//----- nvinfo : EIATTR_COOP_GROUP_MASK_REGIDS
	.align		4
.L_5267:
        /*003c*/ 	.byte	0x04, 0x29
        /*003e*/ 	.short	(.L_5269 - .L_5268)


	//   ....[0]....
.L_5268:
        /*0040*/ 	.word	0xffffffff


	//   ....[1]....
        /*0044*/ 	.word	0xffffffff


	//   ....[2]....
        /*0048*/ 	.word	0xffffffff


	//   ....[3]....
        /*004c*/ 	.word	0xffffffff


	//   ....[4]....
        /*0050*/ 	.word	0xffffffff


	//   ....[5]....
        /*0054*/ 	.word	0xffffffff


	//   ....[6]....
        /*0058*/ 	.word	0xffffffff


	//   ....[7]....
        /*005c*/ 	.word	0xffffffff


	//   ....[8]....
        /*0060*/ 	.word	0xffffffff


	//   ....[9]....
        /*0064*/ 	.word	0xffffffff


	//   ....[10]....
        /*0068*/ 	.word	0xffffffff


	//   ....[11]....
        /*006c*/ 	.word	0xffffffff


	//   ....[12]....
        /*0070*/ 	.word	0xffffffff


	//   ....[13]....
        /*0074*/ 	.word	0xffffffff


	//   ....[14]....
        /*0078*/ 	.word	0xffffffff


	//   ....[15]....
        /*007c*/ 	.word	0xffffffff


	//----- nvinfo : EIATTR_COOP_GROUP_INSTR_OFFSETS
	.align		4
.L_5269:
        /*0080*/ 	.byte	0x04, 0x28
        /*0082*/ 	.short	(.L_5271 - .L_5270)


	//   ....[0]....
.L_5270:
        /*0084*/ 	.word	0x0000d350


	//   ....[1]....
        /*0088*/ 	.word	0x0000d360


	//   ....[2]....
        /*008c*/ 	.word	0x0000d370


	//   ....[3]....
        /*0090*/ 	.word	0x0000d380


	//   ....[4]....
        /*0094*/ 	.word	0x0000d390


	//   ....[5]....
        /*0098*/ 	.word	0x0000d3a0


	//   ....[6]....
        /*009c*/ 	.word	0x0000d3b0


	//   ....[7]....
        /*00a0*/ 	.word	0x0000d3d0


	//   ....[8]....
        /*00a4*/ 	.word	0x00016f30


	//   ....[9]....
        /*00a8*/ 	.word	0x00016f40


	//   ....[10]....
        /*00ac*/ 	.word	0x00016f50


	//   ....[11]....
        /*00b0*/ 	.word	0x00016f60


	//   ....[12]....
        /*00b4*/ 	.word	0x00016f70


	//   ....[13]....
        /*00b8*/ 	.word	0x00016f80


	//   ....[14]....
        /*00bc*/ 	.word	0x00016f90


	//   ....[15]....
        /*00c0*/ 	.word	0x00016fb0


	//----- nvinfo : EIATTR_VRC_CTA_INIT_COUNT
	.align		4
.L_5271:
        /*00c4*/ 	.byte	0x02, 0x4a
	.zero		1
	.zero		1


	//----- nvinfo : EIATTR_SYSCALL_OFFSETS
	.align		4
        /*00c8*/ 	.byte	0x04, 0x46
        /*00ca*/ 	.short	(.L_5273 - .L_5272)


	//   ....[0]....
.L_5272:
        /*00cc*/ 	.word	0x000014e0


	//   ....[1]....
        /*00d0*/ 	.word	0x000173b0


	//   ....[2]....
        /*00d4*/ 	.word	0x000174e0


	//   ....[3]....
        /*00d8*/ 	.word	0x00017670


	//   ....[4]....
        /*00dc*/ 	.word	0x000177a0


	//   ....[5]....
        /*00e0*/ 	.word	0x00017a80


	//   ....[6]....
        /*00e4*/ 	.word	0x00017bb0


	//   ....[7]....
        /*00e8*/ 	.word	0x00017d70


	//   ....[8]....
        /*00ec*/ 	.word	0x00017ea0


	//   ....[9]....
        /*00f0*/ 	.word	0x00018370


	//   ....[10]....
        /*00f4*/ 	.word	0x000184a0


	//   ....[11]....
        /*00f8*/ 	.word	0x00018630


	//   ....[12]....
        /*00fc*/ 	.word	0x00018760


	//   ....[13]....
        /*0100*/ 	.word	0x00018a40


	//   ....[14]....
        /*0104*/ 	.word	0x00018b70


	//   ....[15]....
        /*0108*/ 	.word	0x00018d30


	//   ....[16]....
        /*010c*/ 	.word	0x00018e60


	//----- nvinfo : EIATTR_EXIT_INSTR_OFFSETS
	.align		4
.L_5273:
        /*0110*/ 	.byte	0x04, 0x1c
        /*0112*/ 	.short	(.L_5275 - .L_5274)


	//   ....[0]....
.L_5274:
        /*0114*/ 	.word	0x00016440


	//   ....[1]....
        /*0118*/ 	.word	0x00017060


	//   ....[2]....
        /*011c*/ 	.word	0x00017280


	//   ....[3]....
        /*0120*/ 	.word	0x00017830


	//   ....[4]....
        /*0124*/ 	.word	0x00017f30


	//   ....[5]....
        /*0128*/ 	.word	0x00017f80


	//   ....[6]....
        /*012c*/ 	.word	0x00017fb0


	//   ....[7]....
        /*0130*/ 	.word	0x00017ff0


	//   ....[8]....
        /*0134*/ 	.word	0x00018030


	//   ....[9]....
        /*0138*/ 	.word	0x00018240


	//   ....[10]....
        /*013c*/ 	.word	0x000187f0


	//   ....[11]....
        /*0140*/ 	.word	0x00018ef0


	//   ....[12]....
        /*0144*/ 	.word	0x00018f40


	//----- nvinfo : EIATTR_MAX_THREADS
	.align		4
.L_5275:
        /*0148*/ 	.byte	0x04, 0x05
        /*014a*/ 	.short	(.L_5277 - .L_5276)
.L_5276:
        /*014c*/ 	.word	0x00000080
        /*0150*/ 	.word	0x00000001
        /*0154*/ 	.word	0x00000001


	//----- nvinfo : EIATTR_CRS_STACK_SIZE
	.align		4
.L_5277:
        /*0158*/ 	.byte	0x04, 0x1e
        /*015a*/ 	.short	(.L_5279 - .L_5278)
.L_5278:
        /*015c*/ 	.word	0x00000000


	//----- nvinfo : EIATTR_CBANK_PARAM_SIZE
	.align		4
.L_5279:
        /*0160*/ 	.byte	0x03, 0x19
        /*0162*/ 	.short	0x0420


	//----- nvinfo : EIATTR_PARAM_CBANK
	.align		4
        /*0164*/ 	.byte	0x04, 0x0a
        /*0166*/ 	.short	(.L_5281 - .L_5280)
	.align		4
.L_5280:
        /*0168*/ 	.word	index@(.nv.constant0._ZN2at6native13reduce_kernelILi128ELi4ENS0_8ReduceOpIN3c107complexIfEENS0_14func_wrapper_tIS5_NS0_55_GLOBAL__N__0955718d_22_SparseCsrTensorMath_cu_868dd54514ReductionAddOpIS5_EEEEjS5_Li4ELi4EEEEEvT1_)
        /*016c*/ 	.short	0x0380
        /*016e*/ 	.short	0x0420


	//----- nvinfo : EIATTR_SW_WAR
	.align		4
.L_5281:
        /*0170*/ 	.byte	0x04, 0x36
        /*0172*/ 	.short	(.L_5283 - .L_5282)
.L_5282:
        /*0174*/ 	.word	0x00000008
.L_5283:


//--------------------- .nv.info._ZN2at6native13reduce_kernelILi256ELi1ENS0_8ReduceOpIN3c107complexIdEENS0_14func_wrapper_tIS5_NS0_55_GLOBAL__N__0955718d_22_SparseCsrTensorMath_cu_868dd54514ReductionAddOpIS5_EEEEjS5_Li4ELi4EEEEEvT1_ --------------------------
	.section	.nv.info._ZN2at6native13reduce_kernelILi256ELi1ENS0_8ReduceOpIN3c107complexIdEENS0_14func_wrapper_tIS5_NS0_55_GLOBAL__N__0955718d_22_SparseCsrTensorMath_cu_868dd54514ReductionAddOpIS5_EEEEjS5_Li4ELi4EEEEEvT1_,"",@"SHT_CUDA_INFO"
	.sectionflags	@""
	.align	4


	//----- nvinfo : EIATTR_CUDA_API_VERSION
	.align		4
        /*0000*/ 	.byte	0x04, 0x37
        /*0002*/ 	.short	(.L_5285 - .L_5284)
.L_5284:
        /*0004*/ 	.word	0x00000082


	//----- nvinfo : EIATTR_KPARAM_INFO
	.align		4
.L_5285:
        /*0008*/ 	.byte	0x04, 0x17
        /*000a*/ 	.short	(.L_5287 - .L_5286)
.L_5286:
        /*000c*/ 	.word	0x00000000
        /*0010*/ 	.short	0x0000
        /*0012*/ 	.short	0x0000
        /*0014*/ 	.byte	0x00, 0xf0, 0xc1, 0x10


	//----- nvinfo : EIATTR_SPARSE_MMA_MASK
	.align		4
.L_5287:
        /*0018*/ 	.byte	0x03, 0x50
        /*001a*/ 	.short	0x0000


	//----- nvinfo : EIATTR_MAXREG_COUNT
	.align		4
        /*001c*/ 	.byte	0x03, 0x1b
        /*001e*/ 	.short	0x0040


	//----- nvinfo : EIATTR_NUM_BARRIERS
	.align		4
        /*0020*/ 	.byte	0x02, 0x4c
        /*0022*/ 	.byte	0x01
	.zero		1


	//----- nvinfo : EIATTR_EXTERNS
	.align		4
        /*0024*/ 	.byte	0x04, 0x0f
        /*0026*/ 	.short	(.L_5289 - .L_5288)


	//   ....[0]....
	.align		4
.L_5288:
        /*0028*/ 	.word	index@(__assertfail)


	//----- nvinfo : EIATTR_MERCURY_ISA_VERSION
	.align		4
.L_5289:
        /*002c*/ 	.byte	0x03, 0x5f
        /*002e*/ 	.short	0x0101


	//----- nvinfo : EIATTR_INT_WARP_WIDE_INSTR_OFFSETS
	.align		4
        /*0030*/ 	.byte	0x04, 0x31
        /*0032*/ 	.short	(.L_5291 - .L_5290)


	//   ....[0]....
.L_5290:
        /*0034*/ 	.word	0x0000e1e0


	//   ....[1]....
        /*0038*/ 	.word	0x0000e2d0


	//----- nvinfo : EIATTR_COOP_GROUP_MASK_REGIDS
	.align		4
.L_5291:
        /*003c*/ 	.byte	0x04, 0x29
        /*003e*/ 	.short	(.L_5293 - .L_5292)


	//   ....[0]....
.L_5292:
        /*0040*/ 	.word	0xffffffff


	//   ....[1]....
        /*0044*/ 	.word	0xffffffff


	//   ....[2]....
        /*0048*/ 	.word	0xffffffff


	//   ....[3]....
        /*004c*/ 	.word	0xffffffff


	//   ....[4]....
        /*0050*/ 	.word	0xffffffff


	//   ....[5]....
        /*0054*/ 	.word	0xffffffff


	//   ....[6]....
        /*0058*/ 	.word	0xffffffff


	//   ....[7]....
        /*005c*/ 	.word	0xffffffff


	//----- nvinfo : EIATTR_COOP_GROUP_INSTR_OFFSETS
	.align		4
.L_5293:
        /*0060*/ 	.byte	0x04, 0x28
        /*0062*/ 	.short	(.L_5295 - .L_5294)


	//   ....[0]....
.L_5294:
        /*0064*/ 	.word	0x0000bad0


	//   ....[1]....
        /*0068*/ 	.word	0x0000bae0


	//   ....[2]....
        /*006c*/ 	.word	0x0000baf0


	//   ....[3]....
        /*0070*/ 	.word	0x0000bb00


	//   ....[4]....
        /*0074*/ 	.word	0x0000ea80


	//   ....[5]....
        /*0078*/ 	.word	0x0000ea90


	//   ....[6]....
        /*007c*/ 	.word	0x0000eaa0


	//   ....[7]....
        /*0080*/ 	.word	0x0000eab0


	//----- nvinfo : EIATTR_VRC_CTA_INIT_COUNT
	.align		4
.L_5295:
        /*0084*/ 	.byte	0x02, 0x4a
	.zero		1
	.zero		1


	//----- nvinfo : EIATTR_SYSCALL_OFFSETS
	.align		4
        /*0088*/ 	.byte	0x04, 0x46
        /*008a*/ 	.short	(.L_5297 - .L_5296)


	//   ....[0]....
.L_5296:
        /*008c*/ 	.word	0x0000ed40


	//   ....[1]....
        /*0090*/ 	.word	0x0000ef70


	//   ....[2]....
        /*0094*/ 	.word	0x0000f2b0


	//   ....[3]....
        /*0098*/ 	.word	0x0000f4e0


	//----- nvinfo : EIATTR_EXIT_INSTR_OFFSETS
	.align		4
.L_5297:
        /*009c*/ 	.byte	0x04, 0x1c
        /*009e*/ 	.short	(.L_5299 - .L_5298)


	//   ....[0]....
.L_5298:
        /*00a0*/ 	.word	0x0000e370


	//   ....[1]....
        /*00a4*/ 	.word	0x0000eb10


	//   ....[2]....
        /*00a8*/ 	.word	0x0000ed90


	//   ....[3]....
        /*00ac*/ 	.word	0x0000edb0


	//   ....[4]....
        /*00b0*/ 	.word	0x0000efc0


	//   ....[5]....
        /*00b4*/ 	.word	0x0000efe0


	//   ....[6]....
        /*00b8*/ 	.word	0x0000f010


	//   ....[7]....
        /*00bc*/ 	.word	0x0000f050


	//   ....[8]....
        /*00c0*/ 	.word	0x0000f090


	//   ....[9]....
        /*00c4*/ 	.word	0x0000f300


	//   ....[10]....
        /*00c8*/ 	.word	0x0000f320


	//   ....[11]....
        /*00cc*/ 	.word	0x0000f530


	//   ....[12]....
        /*00d0*/ 	.word	0x0000f550


	//----- nvinfo : EIATTR_MAX_THREADS
	.align		4
.L_5299:
        /*00d4*/ 	.byte	0x04, 0x05
        /*00d6*/ 	.short	(.L_5301 - .L_5300)
.L_5300:
        /*00d8*/ 	.word	0x00000100
        /*00dc*/ 	.word	0x00000001
        /*00e0*/ 	.word	0x00000001


	//----- nvinfo : EIATTR_CRS_STACK_SIZE
	.align		4
.L_5301:
        /*00e4*/ 	.byte	0x04, 0x1e
        /*00e6*/ 	.short	(.L_5303 - .L_5302)
.L_5302:
        /*00e8*/ 	.word	0x00000000


	//----- nvinfo : EIATTR_CBANK_PARAM_SIZE
	.align		4
.L_5303:
        /*00ec*/ 	.byte	0x03, 0x19
        /*00ee*/ 	.short	0x0430


	//----- nvinfo : EIATTR_PARAM_CBANK
	.align		4
        /*00f0*/ 	.byte	0x04, 0x0a
        /*00f2*/ 	.short	(.L_5305 - .L_5304)
	.align		4
.L_5304:
        /*00f4*/ 	.word	index@(.nv.constant0._ZN2at6native13reduce_kernelILi256ELi1ENS0_8ReduceOpIN3c107complexIdEENS0_14func_wrapper_tIS5_NS0_55_GLOBAL__N__0955718d_22_SparseCsrTensorMath_cu_868dd54514ReductionAddOpIS5_EEEEjS5_Li4ELi4EEEEEvT1_)
        /*00f8*/ 	.short	0x0380
        /*00fa*/ 	.short	0x0430


	//----- nvinfo : EIATTR_SW_WAR
	.align		4
.L_5305:
        /*00fc*/ 	.byte	0x04, 0x36
        /*00fe*/ 	.short	(.L_5307 - .L_5306)
.L_5306:
        /*0100*/ 	.word	0x00000008
.L_5307:


//--------------------- .nv.info._ZN2at6native13reduce_kernelILi128ELi2ENS0_8ReduceOpIN3c107complexIdEENS0_14func_wrapper_tIS5_NS0_55_GLOBAL__N__0955718d_22_SparseCsrTensorMath_cu_868dd54514ReductionAddOpIS5_EEEEjS5_Li4ELi4EEEEEvT1_ --------------------------
	.section	.nv.info._ZN2at6native13reduce_kernelILi128ELi2ENS0_8ReduceOpIN3c107complexIdEENS0_14func_wrapper_tIS5_NS0_55_GLOBAL__N__0955718d_22_SparseCsrTensorMath_cu_868dd54514ReductionAddOpIS5_EEEEjS5_Li4ELi4EEEEEvT1_,"",@"SHT_CUDA_INFO"
	.sectionflags	@""
	.align	4


	//----- nvinfo : EIATTR_CUDA_API_VERSION
	.align		4
        /*0000*/ 	.byte	0x04, 0x37
        /*0002*/ 	.short	(.L_5309 - .L_5308)
.L_5308:
        /*0004*/ 	.word	0x00000082


	//----- nvinfo : EIATTR_KPARAM_INFO
	.align		4
.L_5309:
        /*0008*/ 	.byte	0x04, 0x17
        /*000a*/ 	.short	(.L_5311 - .L_5310)
.L_5310:
        /*000c*/ 	.word	0x00000000
        /*0010*/ 	.short	0x0000
        /*0012*/ 	.short	0x0000
        /*0014*/ 	.byte	0x00, 0xf0, 0xc1, 0x10


	//----- nvinfo : EIATTR_SPARSE_MMA_MASK
	.align		4
.L_5311:
        /*0018*/ 	.byte	0x03, 0x50
        /*001a*/ 	.short	0x0000


	//----- nvinfo : EIATTR_MAXREG_COUNT
	.align		4
        /*001c*/ 	.byte	0x03, 0x1b
        /*001e*/ 	.short	0x0080


	//----- nvinfo : EIATTR_NUM_BARRIERS
	.align		4
        /*0020*/ 	.byte	0x02, 0x4c
        /*0022*/ 	.byte	0x01
	.zero		1


	//----- nvinfo : EIATTR_EXTERNS
	.align		4
        /*0024*/ 	.byte	0x04, 0x0f
        /*0026*/ 	.short	(.L_5313 - .L_5312)


	//   ....[0]....
	.align		4
.L_5312:
        /*0028*/ 	.word	index@(__assertfail)


	//----- nvinfo : EIATTR_MERCURY_ISA_VERSION
	.align		4
.L_5313:
        /*002c*/ 	.byte	0x03, 0x5f
        /*002e*/ 	.short	0x0101


	//----- nvinfo : EIATTR_INT_WARP_WIDE_INSTR_OFFSETS
	.align		4
        /*0030*/ 	.byte	0x04, 0x31
        /*0032*/ 	.short	(.L_5315 - .L_5314)


	//   ....[0]....
.L_5314:
        /*0034*/ 	.word	0x000114e0


	//   ....[1]....
        /*0038*/ 	.word	0x000115d0


	//----- nvinfo : EIATTR_COOP_GROUP_MASK_REGIDS
	.align		4
.L_5315:
        /*003c*/ 	.byte	0x04, 0x29
        /*003e*/ 	.short	(.L_5317 - .L_5316)


	//   ....[0]....
.L_5316:
        /*0040*/ 	.word	0xffffffff


	//   ....[1]....
        /*0044*/ 	.word	0xffffffff


	//   ....[2]....
        /*0048*/ 	.word	0xffffffff


	//   ....[3]....
        /*004c*/ 	.word	0xffffffff


	//   ....[4]....
        /*0050*/ 	.word	0xffffffff


	//   ....[5]....
        /*0054*/ 	.word	0xffffffff


	//   ....[6]....
        /*0058*/ 	.word	0xffffffff


	//   ....[7]....
        /*005c*/ 	.word	0xffffffff


	//   ....[8]....
        /*0060*/ 	.word	0xffffffff


	//   ....[9]....
        /*0064*/ 	.word	0xffffffff


	//   ....[10]....
        /*0068*/ 	.word	0xffffffff


	//   ....[11]....
        /*006c*/ 	.word	0xffffffff


	//   ....[12]....
        /*0070*/ 	.word	0xffffffff


	//   ....[13]....
        /*0074*/ 	.word	0xffffffff


	//   ....[14]....
        /*0078*/ 	.word	0xffffffff


	//   ....[15]....
        /*007c*/ 	.word	0xffffffff


	//----- nvinfo : EIATTR_COOP_GROUP_INSTR_OFFSETS
	.align		4
.L_5317:
        /*0080*/ 	.byte	0x04, 0x28
        /*0082*/ 	.short	(.L_5319 - .L_5318)


	//   ....[0]....
.L_5318:
        /*0084*/ 	.word	0x0000cb00


	//   ....[1]....
        /*0088*/ 	.word	0x0000cb10


	//   ....[2]....
        /*008c*/ 	.word	0x0000cb20


	//   ....[3]....
        /*0090*/ 	.word	0x0000cb30


	//   ....[4]....
        /*0094*/ 	.word	0x0000cb40


	//   ....[5]....
        /*0098*/ 	.word	0x0000cb50


	//   ....[6]....
        /*009c*/ 	.word	0x0000cb60


	//   ....[7]....
        /*00a0*/ 	.word	0x0000cb70


	//   ....[8]....
        /*00a4*/ 	.word	0x00011ff0


	//   ....[9]....
        /*00a8*/ 	.word	0x00012000


	//   ....[10]....
        /*00ac*/ 	.word	0x00012010


	//   ....[11]....
        /*00b0*/ 	.word	0x00012020


	//   ....[12]....
        /*00b4*/ 	.word	0x00012030


	//   ....[13]....
        /*00b8*/ 	.word	0x00012040


	//   ....[14]....
        /*00bc*/ 	.word	0x00012050


	//   ....[15]....
        /*00c0*/ 	.word	0x00012060


	//----- nvinfo : EIATTR_VRC_CTA_INIT_COUNT
	.align		4
.L_5319:
        /*00c4*/ 	.byte	0x02, 0x4a
	.zero		1
	.zero		1


	//----- nvinfo : EIATTR_SYSCALL_OFFSETS
	.align		4
        /*00c8*/ 	.byte	0x04, 0x46
        /*00ca*/ 	.short	(.L_5321 - .L_5320)


	//   ....[0]....
.L_5320:
        /*00cc*/ 	.word	0x000014c0


	//   ....[1]....
        /*00d0*/ 	.word	0x00012370


	//   ....[2]....
        /*00d4*/ 	.word	0x000124a0


	//   ....[3]....
        /*00d8*/ 	.word	0x00012700


	//   ....[4]....
        /*00dc*/ 	.word	0x00012830


	//   ....[5]....
        /*00e0*/ 	.word	0x00012c30


	//   ....[6]....
        /*00e4*/ 	.word	0x00012d60


	//   ....[7]....
        /*00e8*/ 	.word	0x00012fc0


	//   ....[8]....
        /*00ec*/ 	.word	0x000130f0


	//----- nvinfo : EIATTR_EXIT_INSTR_OFFSETS
	.align		4
.L_5321:
        /*00f0*/ 	.byte	0x04, 0x1c
        /*00f2*/ 	.short	(.L_5323 - .L_5322)


	//   ....[0]....
.L_5322:
        /*00f4*/ 	.word	0x00011690


	//   ....[1]....
        /*00f8*/ 	.word	0x000120e0


	//   ....[2]....
        /*00fc*/ 	.word	0x00012240


	//   ....[3]....
        /*0100*/ 	.word	0x00012510


	//   ....[4]....
        /*0104*/ 	.word	0x000128d0


	//   ....[5]....
        /*0108*/ 	.word	0x00012900


	//   ....[6]....
        /*010c*/ 	.word	0x00012930


	//   ....[7]....
        /*0110*/ 	.word	0x00012970


	//   ....[8]....
        /*0114*/ 	.word	0x000129b0


	//   ....[9]....
        /*0118*/ 	.word	0x00012b00


	//   ....[10]....
        /*011c*/ 	.word	0x00012dd0


	//   ....[11]....
        /*0120*/ 	.word	0x00013190


	//   ....[12]....
        /*0124*/ 	.word	0x000131c0


	//----- nvinfo : EIATTR_MAX_THREADS
	.align		4
.L_5323:
        /*0128*/ 	.byte	0x04, 0x05
        /*012a*/ 	.short	(.L_5325 - .L_5324)
.L_5324:
        /*012c*/ 	.word	0x00000080
        /*0130*/ 	.word	0x00000001
        /*0134*/ 	.word	0x00000001


	//----- nvinfo : EIATTR_CRS_STACK_SIZE
	.align		4
.L_5325:
        /*0138*/ 	.byte	0x04, 0x1e
        /*013a*/ 	.short	(.L_5327 - .L_5326)
.L_5326:
        /*013c*/ 	.word	0x00000000


	//----- nvinfo : EIATTR_CBANK_PARAM_SIZE
	.align		4
.L_5327:
        /*0140*/ 	.byte	0x03, 0x19
        /*0142*/ 	.short	0x0430


	//----- nvinfo : EIATTR_PARAM_CBANK
	.align		4
        /*0144*/ 	.byte	0x04, 0x0a
        /*0146*/ 	.short	(.L_5329 - .L_5328)
	.align		4
.L_5328:
        /*0148*/ 	.word	index@(.nv.constant0._ZN2at6native13reduce_kernelILi128ELi2ENS0_8ReduceOpIN3c107complexIdEENS0_14func_wrapper_tIS5_NS0_55_GLOBAL__N__0955718d_22_SparseCsrTensorMath_cu_868dd54514ReductionAddOpIS5_EEEEjS5_Li4ELi4EEEEEvT1_)
        /*014c*/ 	.short	0x0380
        /*014e*/ 	.short	0x0430


	//----- nvinfo : EIATTR_SW_WAR
	.align		4
.L_5329:
        /*0150*/ 	.byte	0x04, 0x36
        /*0152*/ 	.short	(.L_5331 - .L_5330)
.L_5330:
        /*0154*/ 	.word	0x00000008
.L_5331:


//--------------------- .nv.info._ZN2at6native13reduce_kernelILi64ELi4ENS0_8ReduceOpIN3c107complexIdEENS0_14func_wrapper_tIS5_NS0_55_GLOBAL__N__0955718d_22_SparseCsrTensorMath_cu_868dd54514ReductionAddOpIS5_EEEEjS5_Li4ELi4EEEEEvT1_ --------------------------
	.section	.nv.info._ZN2at6native13reduce_kernelILi64ELi4ENS0_8ReduceOpIN3c107complexIdEENS0_14func_wrapper_tIS5_NS0_55_GLOBAL__N__0955718d_22_SparseCsrTensorMath_cu_868dd54514ReductionAddOpIS5_EEEEjS5_Li4ELi4EEEEEvT1_,"",@"SHT_CUDA_INFO"
	.sectionflags	@""
	.align	4


	//----- nvinfo : EIATTR_CUDA_API_VERSION
	.align		4
        /*0000*/ 	.byte	0x04, 0x37
        /*0002*/ 	.short	(.L_5333 - .L_5332)
.L_5332:
        /*0004*/ 	.word	0x00000082


	//----- nvinfo : EIATTR_KPARAM_INFO
	.align		4
.L_5333:
        /*0008*/ 	.byte	0x04, 0x17
        /*000a*/ 	.short	(.L_5335 - .L_5334)
.L_5334:
        /*000c*/ 	.word	0x00000000
        /*0010*/ 	.short	0x0000
        /*0012*/ 	.short	0x0000
        /*0014*/ 	.byte	0x00, 0xf0, 0xc1, 0x10


	//----- nvinfo : EIATTR_SPARSE_MMA_MASK
	.align		4
.L_5335:
        /*0018*/ 	.byte	0x03, 0x50
        /*001a*/ 	.short	0x0000


	//----- nvinfo : EIATTR_MAXREG_COUNT
	.align		4
        /*001c*/ 	.byte	0x03, 0x1b
        /*001e*/ 	.short	0x00ff


	//----- nvinfo : EIATTR_NUM_BARRIERS
	.align		4
        /*0020*/ 	.byte	0x02, 0x4c
        /*0022*/ 	.byte	0x01
	.zero		1


	//----- nvinfo : EIATTR_EXTERNS
	.align		4
        /*0024*/ 	.byte	0x04, 0x0f
        /*0026*/ 	.short	(.L_5337 - .L_5336)


	//   ....[0]....
	.align		4
.L_5336:
        /*0028*/ 	.word	index@(__assertfail)


	//----- nvinfo : EIATTR_MERCURY_ISA_VERSION
	.align		4
.L_5337:
        /*002c*/ 	.byte	0x03, 0x5f
        /*002e*/ 	.short	0x0101


	//----- nvinfo : EIATTR_INT_WARP_WIDE_INSTR_OFFSETS
	.align		4
        /*0030*/ 	.byte	0x04, 0x31
        /*0032*/ 	.short	(.L_5339 - .L_5338)


	//   ....[0]....
.L_5338:
        /*0034*/ 	.word	0x00017300


	//   ....[1]....
        /*0038*/ 	.word	0x000173f0


	//----- nvinfo : EIATTR_COOP_GROUP_MASK_REGIDS
	.align		4
.L_5339:
        /*003c*/ 	.byte	0x04, 0x29
        /*003e*/ 	.short	(.L_5341 - .L_5340)


	//   ....[0]....
.L_5340:
        /*0040*/ 	.word	0xffffffff


	//   ....[1]....
        /*0044*/ 	.word	0xffffffff


	//   ....[2]....
        /*0048*/ 	.word	0xffffffff


	//   ....[3]....
        /*004c*/ 	.word	0xffffffff


	//   ....[4]....
        /*0050*/ 	.word	0xffffffff


	//   ....[5]....
        /*0054*/ 	.word	0xffffffff


	//   ....[6]....
        /*0058*/ 	.word	0xffffffff


	//   ....[7]....
        /*005c*/ 	.word	0xffffffff


	//   ....[8]....
        /*0060*/ 	.word	0xffffffff


	//   ....[9]....
        /*0064*/ 	.word	0xffffffff


	//   ....[10]....
        /*0068*/ 	.word	0xffffffff


	//   ....[11]....
        /*006c*/ 	.word	0xffffffff


	//   ....[12]....
        /*0070*/ 	.word	0xffffffff


	//   ....[13]....
        /*0074*/ 	.word	0xffffffff


	//   ....[14]....
        /*0078*/ 	.word	0xffffffff


	//   ....[15]....
        /*007c*/ 	.word	0xffffffff


	//   ....[16]....
        /*0080*/ 	.word	0xffffffff


	//   ....[17]....
        /*0084*/ 	.word	0xffffffff


	//   ....[18]....
        /*0088*/ 	.word	0xffffffff


	//   ....[19]....
        /*008c*/ 	.word	0xffffffff


	//   ....[20]....
        /*0090*/ 	.word	0xffffffff


	//   ....[21]....
        /*0094*/ 	.word	0xffffffff


	//   ....[22]....
        /*0098*/ 	.word	0xffffffff


	//   ....[23]....
        /*009c*/ 	.word	0xffffffff


	//   ....[24]....
        /*00a0*/ 	.word	0xffffffff


	//   ....[25]....
        /*00a4*/ 	.word	0xffffffff


	//   ....[26]....
        /*00a8*/ 	.word	0xffffffff


	//   ....[27]....
        /*00ac*/ 	.word	0xffffffff


	//   ....[28]....
        /*00b0*/ 	.word	0xffffffff


	//   ....[29]....
        /*00b4*/ 	.word	0xffffffff


	//   ....[30]....
        /*00b8*/ 	.word	0xffffffff


	//   ....[31]....
        /*00bc*/ 	.word	0xffffffff


	//----- nvinfo : EIATTR_COOP_GROUP_INSTR_OFFSETS
	.align		4
.L_5341:
        /*00c0*/ 	.byte	0x04, 0x28
        /*00c2*/ 	.short	(.L_5343 - .L_5342)


	//   ....[0]....
.L_5342:
        /*00c4*/ 	.word	0x0000e340


	//   ....[1]....
        /*00c8*/ 	.word	0x0000e350


	//   ....[2]....
        /*00cc*/ 	.word	0x0000e360


	//   ....[3]....
        /*00d0*/ 	.word	0x0000e370


	//   ....[4]....
        /*00d4*/ 	.word	0x0000e380


	//   ....[5]....
        /*00d8*/ 	.word	0x0000e390


	//   ....[6]....
        /*00dc*/ 	.word	0x0000e3a0


	//   ....[7]....
        /*00e0*/ 	.word	0x0000e3b0


	//   ....[8]....
        /*00e4*/ 	.word	0x0000e3d0


	//   ....[9]....
        /*00e8*/ 	.word	0x0000e3e0


	//   ....[10]....
        /*00ec*/ 	.word	0x0000e400


	//   ....[11]....
        /*00f0*/ 	.word	0x0000e410


	//   ....[12]....
        /*00f4*/ 	.word	0x0000e430


	//   ....[13]....
        /*00f8*/ 	.word	0x0000e440


	//   ....[14]....
        /*00fc*/ 	.word	0x0000e460


	//   ....[15]....
        /*0100*/ 	.word	0x0000e470


	//   ....[16]....
        /*0104*/ 	.word	0x00018210


	//   ....[17]....
        /*0108*/ 	.word	0x00018220


	//   ....[18]....
        /*010c*/ 	.word	0x00018230


	//   ....[19]....
        /*0110*/ 	.word	0x00018240


	//   ....[20]....
        /*0114*/ 	.word	0x00018250


	//   ....[21]....
        /*0118*/ 	.word	0x00018260


	//   ....[22]....
        /*011c*/ 	.word	0x00018270


	//   ....[23]....
        /*0120*/ 	.word	0x00018280


	//   ....[24]....
        /*0124*/ 	.word	0x000182a0


	//   ....[25]....
        /*0128*/ 	.word	0x000182b0


	//   ....[26]....
        /*012c*/ 	.word	0x000182d0


	//   ....[27]....
        /*0130*/ 	.word	0x000182e0


	//   ....[28]....
        /*0134*/ 	.word	0x00018300


	//   ....[29]....
        /*0138*/ 	.word	0x00018310


	//   ....[30]....
        /*013c*/ 	.word	0x00018330


	//   ....[31]....
        /*0140*/ 	.word	0x00018340


	//----- nvinfo : EIATTR_VRC_CTA_INIT_COUNT
	.align		4
.L_5343:
        /*0144*/ 	.byte	0x02, 0x4a
	.zero		1
	.zero		1


	//----- nvinfo : EIATTR_SYSCALL_OFFSETS
	.align		4
        /*0148*/ 	.byte	0x04, 0x46
        /*014a*/ 	.short	(.L_5345 - .L_5344)


	//   ....[0]....
.L_5344:
        /*014c*/ 	.word	0x00001500


	//   ....[1]....
        /*0150*/ 	.word	0x00018710


	//   ....[2]....
        /*0154*/ 	.word	0x00018840


	//   ....[3]....
        /*0158*/ 	.word	0x000189d0


	//   ....[4]....
        /*015c*/ 	.word	0x00018b00


	//   ....[5]....
        /*0160*/ 	.word	0x00018de0


	//   ....[6]....
        /*0164*/ 	.word	0x00018f10


	//   ....[7]....
        /*0168*/ 	.word	0x000190d0


	//   ....[8]....
        /*016c*/ 	.word	0x00019200


	//   ....[9]....
        /*0170*/ 	.word	0x000196d0


	//   ....[10]....
        /*0174*/ 	.word	0x00019800


	//   ....[11]....
        /*0178*/ 	.word	0x00019990


	//   ....[12]....
        /*017c*/ 	.word	0x00019ac0


	//   ....[13]....
        /*0180*/ 	.word	0x00019da0


	//   ....[14]....
        /*0184*/ 	.word	0x00019ed0


	//   ....[15]....
        /*0188*/ 	.word	0x0001a090


	//   ....[16]....
        /*018c*/ 	.word	0x0001a1c0


	//----- nvinfo : EIATTR_EXIT_INSTR_OFFSETS
	.align		4
.L_5345:
        /*0190*/ 	.byte	0x04, 0x1c
        /*0192*/ 	.short	(.L_5347 - .L_5346)


	//   ....[0]....
.L_5346:
        /*0194*/ 	.word	0x000174b0


	//   ....[1]....
        /*0198*/ 	.word	0x000183c0


	//   ....[2]....
        /*019c*/ 	.word	0x000185e0


	//   ....[3]....
        /*01a0*/ 	.word	0x00018b90


	//   ....[4]....
        /*01a4*/ 	.word	0x00019290


	//   ....[5]....
        /*01a8*/ 	.word	0x000192e0


	//   ....[6]....
        /*01ac*/ 	.word	0x00019310


	//   ....[7]....
        /*01b0*/ 	.word	0x00019350


	//   ....[8]....
        /*01b4*/ 	.word	0x00019390


	//   ....[9]....
        /*01b8*/ 	.word	0x000195a0


	//   ....[10]....
        /*01bc*/ 	.word	0x00019b50


	//   ....[11]....
        /*01c0*/ 	.word	0x0001a250


	//   ....[12]....
        /*01c4*/ 	.word	0x0001a2a0


	//----- nvinfo : EIATTR_MAX_THREADS
	.align		4
.L_5347:
        /*01c8*/ 	.byte	0x04, 0x05
        /*01ca*/ 	.short	(.L_5349 - .L_5348)
.L_5348:
        /*01cc*/ 	.word	0x00000040
        /*01d0*/ 	.word	0x00000001
        /*01d4*/ 	.word	0x00000001


	//----- nvinfo : EIATTR_CRS_STACK_SIZE
	.align		4
.L_5349:
        /*01d8*/ 	.byte	0x04, 0x1e
        /*01da*/ 	.short	(.L_5351 - .L_5350)
.L_5350:
        /*01dc*/ 	.word	0x00000000


	//----- nvinfo : EIATTR_CBANK_PARAM_SIZE
	.align		4
.L_5351:
        /*01e0*/ 	.byte	0x03, 0x19
        /*01e2*/ 	.short	0x0430


	//----- nvinfo : EIATTR_PARAM_CBANK
	.align		4
        /*01e4*/ 	.byte	0x04, 0x0a
        /*01e6*/ 	.short	(.L_5353 - .L_5352)
	.align		4
.L_5352:
        /*01e8*/ 	.word	index@(.nv.constant0._ZN2at6native13reduce_kernelILi64ELi4ENS0_8ReduceOpIN3c107complexIdEENS0_14func_wrapper_tIS5_NS0_55_GLOBAL__N__0955718d_22_SparseCsrTensorMath_cu_868dd54514ReductionAddOpIS5_EEEEjS5_Li4ELi4EEEEEvT1_)
        /*01ec*/ 	.short	0x0380
        /*01ee*/ 	.short	0x0430


	//----- nvinfo : EIATTR_SW_WAR
	.align		4
.L_5353:
        /*01f0*/ 	.byte	0x04, 0x36
        /*01f2*/ 	.short	(.L_5355 - .L_5354)
.L_5354:
        /*01f4*/ 	.word	0x00000008
.L_5355:


//--------------------- .nv.info._ZN2at6native13reduce_kernelILi512ELi1ENS0_8ReduceOpIfNS0_14func_wrapper_tIfNS0_55_GLOBAL__N__0955718d_22_SparseCsrTensorMath_cu_868dd54514ReductionAddOpIfEEEEjfLi4ELi4EEEEEvT1_ --------------------------
	.section	.nv.info._ZN2at6native13reduce_kernelILi512ELi1ENS0_8ReduceOpIfNS0_14func_wrapper_tIfNS0_55_GLOBAL__N__0955718d_22_SparseCsrTensorMath_cu_868dd54514ReductionAddOpIfEEEEjfLi4ELi4EEEEEvT1_,"",@"SHT_CUDA_INFO"
	.sectionflags	@""
	.align	4


	//----- nvinfo : EIATTR_CUDA_API_VERSION
	.align		4
        /*0000*/ 	.byte	0x04, 0x37
        /*0002*/ 	.short	(.L_5357 - .L_5356)
.L_5356:
        /*0004*/ 	.word	0x00000082


	//----- nvinfo : EIATTR_KPARAM_INFO
	.align		4
.L_5357:
        /*0008*/ 	.byte	0x04, 0x17
        /*000a*/ 	.short	(.L_5359 - .L_5358)
.L_5358:
        /*000c*/ 	.word	0x00000000
        /*0010*/ 	.short	0x0000
        /*0012*/ 	.short	0x0000
        /*0014*/ 	.byte	0x00, 0xf0, 0x61, 0x10


	//----- nvinfo : EIATTR_SPARSE_MMA_MASK
	.align		4
.L_5359:
        /*0018*/ 	.byte	0x03, 0x50
        /*001a*/ 	.short	0x0000


	//----- nvinfo : EIATTR_MAXREG_COUNT
	.align		4
        /*001c*/ 	.byte	0x03, 0x1b
        /*001e*/ 	.short	0x0020


	//----- nvinfo : EIATTR_NUM_BARRIERS
	.align		4
        /*0020*/ 	.byte	0x02, 0x4c
        /*0022*/ 	.byte	0x01
	.zero		1


	//----- nvinfo : EIATTR_EXTERNS
	.align		4
        /*0024*/ 	.byte	0x04, 0x0f
        /*0026*/ 	.short	(.L_5361 - .L_5360)


	//   ....[0]....
	.align		4
.L_5360:
        /*0028*/ 	.word	index@(__assertfail)


	//----- nvinfo : EIATTR_MERCURY_ISA_VERSION
	.align		4
.L_5361:
        /*002c*/ 	.byte	0x03, 0x5f
        /*002e*/ 	.short	0x0101


	//----- nvinfo : EIATTR_INT_WARP_WIDE_INSTR_OFFSETS
	.align		4
        /*0030*/ 	.byte	0x04, 0x31
        /*0032*/ 	.short	(.L_5363 - .L_5362)


	//   ....[0]....
.L_5362:
        /*0034*/ 	.word	0x0000d690


	//   ....[1]....
        /*0038*/ 	.word	0x0000d780


	//----- nvinfo : EIATTR_COOP_GROUP_MASK_REGIDS
	.align		4
.L_5363:
        /*003c*/ 	.byte	0x04, 0x29
        /*003e*/ 	.short	(.L_5365 - .L_5364)


	//   ....[0]....
.L_5364:
        /*0040*/ 	.word	0xffffffff


	//   ....[1]....
        /*0044*/ 	.word	0xffffffff


	//----- nvinfo : EIATTR_COOP_GROUP_INSTR_OFFSETS
	.align		4
.L_5365:
        /*0048*/ 	.byte	0x04, 0x28
        /*004a*/ 	.short	(.L_5367 - .L_5366)


	//   ....[0]....
.L_5366:
        /*004c*/ 	.word	0x0000afa0


	//   ....[1]....
        /*0050*/ 	.word	0x0000deb0


	//----- nvinfo : EIATTR_VRC_CTA_INIT_COUNT
	.align		4
.L_5367:
        /*0054*/ 	.byte	0x02, 0x4a
	.zero		1
	.zero		1


	//----- nvinfo : EIATTR_SYSCALL_OFFSETS
	.align		4
        /*0058*/ 	.byte	0x04, 0x46
        /*005a*/ 	.short	(.L_5369 - .L_5368)


	//   ....[0]....
.L_5368:
        /*005c*/ 	.word	0x0000e120


	//   ....[1]....
        /*0060*/ 	.word	0x0000e340


	//   ....[2]....
        /*0064*/ 	.word	0x0000e670


	//   ....[3]....
        /*0068*/ 	.word	0x0000e890


	//----- nvinfo : EIATTR_EXIT_INSTR_OFFSETS
	.align		4
.L_5369:
        /*006c*/ 	.byte	0x04, 0x1c
        /*006e*/ 	.short	(.L_5371 - .L_5370)


	//   ....[0]....
.L_5370:
        /*0070*/ 	.word	0x0000d820


	//   ....[1]....
        /*0074*/ 	.word	0x0000df00


	//   ....[2]....
        /*0078*/ 	.word	0x0000e170


	//   ....[3]....
        /*007c*/ 	.word	0x0000e190


	//   ....[4]....
        /*0080*/ 	.word	0x0000e390


	//   ....[5]....
        /*0084*/ 	.word	0x0000e3b0


	//   ....[6]....
        /*0088*/ 	.word	0x0000e3e0


	//   ....[7]....
        /*008c*/ 	.word	0x0000e420


	//   ....[8]....
        /*0090*/ 	.word	0x0000e460


	//   ....[9]....
        /*0094*/ 	.word	0x0000e6c0


	//   ....[10]....
        /*0098*/ 	.word	0x0000e6e0


	//   ....[11]....
        /*009c*/ 	.word	0x0000e8e0


	//   ....[12]....
        /*00a0*/ 	.word	0x0000e900


	//----- nvinfo : EIATTR_MAX_THREADS
	.align		4
.L_5371:
        /*00a4*/ 	.byte	0x04, 0x05
        /*00a6*/ 	.short	(.L_5373 - .L_5372)
.L_5372:
        /*00a8*/ 	.word	0x00000200
        /*00ac*/ 	.word	0x00000001
        /*00b0*/ 	.word	0x00000001


	//----- nvinfo : EIATTR_CRS_STACK_SIZE
	.align		4
.L_5373:
        /*00b4*/ 	.byte	0x04, 0x1e
        /*00b6*/ 	.short	(.L_5375 - .L_5374)
.L_5374:
        /*00b8*/ 	.word	0x00000000


	//----- nvinfo : EIATTR_CBANK_PARAM_SIZE
	.align		4
.L_5375:
        /*00bc*/ 	.byte	0x03, 0x19
        /*00be*/ 	.short	0x0418


	//----- nvinfo : EIATTR_PARAM_CBANK
	.align		4
        /*00c0*/ 	.byte	0x04, 0x0a
        /*00c2*/ 	.short	(.L_5377 - .L_5376)
	.align		4
.L_5376:
        /*00c4*/ 	.word	index@(.nv.constant0._ZN2at6native13reduce_kernelILi512ELi1ENS0_8ReduceOpIfNS0_14func_wrapper_tIfNS0_55_GLOBAL__N__0955718d_22_SparseCsrTensorMath_cu_868dd54514ReductionAddOpIfEEEEjfLi4ELi4EEEEEvT1_)
        /*00c8*/ 	.short	0x0380
        /*00ca*/ 	.short	0x0418


	//----- nvinfo : EIATTR_SW_WAR
	.align		4
.L_5377:
        /*00cc*/ 	.byte	0x04, 0x36
        /*00ce*/ 	.short	(.L_5379 - .L_5378)
.L_5378:
        /*00d0*/ 	.word	0x00000008
.L_5379:


//--------------------- .nv.info._ZN2at6native13reduce_kernelILi256ELi2ENS0_8ReduceOpIfNS0_14func_wrapper_tIfNS0_55_GLOBAL__N__0955718d_22_SparseCsrTensorMath_cu_868dd54514ReductionAddOpIfEEEEjfLi4ELi4EEEEEvT1_ --------------------------
	.section	.nv.info._ZN2at6native13reduce_kernelILi256ELi2ENS0_8ReduceOpIfNS0_14func_wrapper_tIfNS0_55_GLOBAL__N__0955718d_22_SparseCsrTensorMath_cu_868dd54514ReductionAddOpIfEEEEjfLi4ELi4EEEEEvT1_,"",@"SHT_CUDA_INFO"
	.sectionflags	@""
	.align	4


	//----- nvinfo : EIATTR_CUDA_API_VERSION
	.align		4
        /*0000*/ 	.byte	0x04, 0x37
        /*0002*/ 	.short	(.L_5381 - .L_5380)
.L_5380:
        /*0004*/ 	.word	0x00000082


	//----- nvinfo : EIATTR_KPARAM_INFO
	.align		4
.L_5381:
        /*0008*/ 	.byte	0x04, 0x17
        /*000a*/ 	.short	(.L_5383 - .L_5382)
.L_5382:
        /*000c*/ 	.word	0x00000000
        /*0010*/ 	.short	0x0000
        /*0012*/ 	.short	0x0000
        /*0014*/ 	.byte	0x00, 0xf0, 0x61, 0x10


	//----- nvinfo : EIATTR_SPARSE_MMA_MASK
	.align		4
.L_5383:
        /*0018*/ 	.byte	0x03, 0x50
        /*001a*/ 	.short	0x0000


	//----- nvinfo : EIATTR_MAXREG_COUNT
	.align		4
        /*001c*/ 	.byte	0x03, 0x1b
        /*001e*/ 	.short	0x0040


	//----- nvinfo : EIATTR_NUM_BARRIERS
	.align		4
        /*0020*/ 	.byte	0x02, 0x4c
        /*0022*/ 	.byte	0x01
	.zero		1


	//----- nvinfo : EIATTR_EXTERNS
	.align		4
        /*0024*/ 	.byte	0x04, 0x0f
        /*0026*/ 	.short	(.L_5385 - .L_5384)


	//   ....[0]....
	.align		4
.L_5384:
        /*0028*/ 	.word	index@(__assertfail)


	//----- nvinfo : EIATTR_MERCURY_ISA_VERSION
	.align		4
.L_5385:
        /*002c*/ 	.byte	0x03, 0x5f
        /*002e*/ 	.short	0x0101


	//----- nvinfo : EIATTR_INT_WARP_WIDE_INSTR_OFFSETS
	.align		4
        /*0030*/ 	.byte	0x04, 0x31
        /*0032*/ 	.short	(.L_5387 - .L_5386)


	//   ....[0]....
.L_5386:
        /*0034*/ 	.word	0x000100d0


	//   ....[1]....
        /*0038*/ 	.word	0x000101c0


	//----- nvinfo : EIATTR_COOP_GROUP_MASK_REGIDS
	.align		4
.L_5387:
        /*003c*/ 	.byte	0x04, 0x29
        /*003e*/ 	.short	(.L_5389 - .L_5388)


	//   ....[0]....
.L_5388:
        /*0040*/ 	.word	0xffffffff


	//   ....[1]....
        /*0044*/ 	.word	0xffffffff


	//   ....[2]....
        /*0048*/ 	.word	0xffffffff


	//   ....[3]....
        /*004c*/ 	.word	0xffffffff


	//----- nvinfo : EIATTR_COOP_GROUP_INSTR_OFFSETS
	.align		4
.L_5389:
        /*0050*/ 	.byte	0x04, 0x28
        /*0052*/ 	.short	(.L_5391 - .L_5390)


	//   ....[0]....
.L_5390:
        /*0054*/ 	.word	0x0000b780


	//   ....[1]....
        /*0058*/ 	.word	0x0000b790


	//   ....[2]....
        /*005c*/ 	.word	0x000109a0


	//   ....[3]....
        /*0060*/ 	.word	0x000109b0


	//----- nvinfo : EIATTR_VRC_CTA_INIT_COUNT
	.align		4
.L_5391:
        /*0064*/ 	.byte	0x02, 0x4a
	.zero		1
	.zero		1


	//----- nvinfo : EIATTR_SYSCALL_OFFSETS
	.align		4
        /*0068*/ 	.byte	0x04, 0x46
        /*006a*/ 	.short	(.L_5393 - .L_5392)


	//   ....[0]....
.L_5392:
        /*006c*/ 	.word	0x00001470


	//   ....[1]....
        /*0070*/ 	.word	0x00010c80


	//   ....[2]....
        /*0074*/ 	.word	0x00010db0


	//   ....[3]....
        /*0078*/ 	.word	0x00010ff0


	//   ....[4]....
        /*007c*/ 	.word	0x00011120


	//   ....[5]....
        /*0080*/ 	.word	0x00011500


	//   ....[6]....
        /*0084*/ 	.word	0x00011630


	//   ....[7]....
        /*0088*/ 	.word	0x00011870


	//   ....[8]....
        /*008c*/ 	.word	0x000119a0


	//----- nvinfo : EIATTR_EXIT_INSTR_OFFSETS
	.align		4
.L_5393:
        /*0090*/ 	.byte	0x04, 0x1c
        /*0092*/ 	.short	(.L_5395 - .L_5394)


	//   ....[0]....
.L_5394:
        /*0094*/ 	.word	0x00010280


	//   ....[1]....
        /*0098*/ 	.word	0x00010a10


	//   ....[2]....
        /*009c*/ 	.word	0x00010b50


	//   ....[3]....
        /*00a0*/ 	.word	0x00010e20


	//   ....[4]....
        /*00a4*/ 	.word	0x000111c0


	//   ....[5]....
        /*00a8*/ 	.word	0x000111f0


	//   ....[6]....
        /*00ac*/ 	.word	0x00011220


	//   ....[7]....
        /*00b0*/ 	.word	0x00011260


	//   ....[8]....
        /*00b4*/ 	.word	0x000112a0


	//   ....[9]....
        /*00b8*/ 	.word	0x000113d0


	//   ....[10]....
        /*00bc*/ 	.word	0x000116a0


	//   ....[11]....
        /*00c0*/ 	.word	0x00011a40


	//   ....[12]....
        /*00c4*/ 	.word	0x00011a70


	//----- nvinfo : EIATTR_MAX_THREADS
	.align		4
.L_5395:
        /*00c8*/ 	.byte	0x04, 0x05
        /*00ca*/ 	.short	(.L_5397 - .L_5396)
.L_5396:
        /*00cc*/ 	.word	0x00000100
        /*00d0*/ 	.word	0x00000001
        /*00d4*/ 	.word	0x00000001


	//----- nvinfo : EIATTR_CRS_STACK_SIZE
	.align		4
.L_5397:
        /*00d8*/ 	.byte	0x04, 0x1e
        /*00da*/ 	.short	(.L_5399 - .L_5398)
.L_5398:
        /*00dc*/ 	.word	0x00000000


	//----- nvinfo : EIATTR_CBANK_PARAM_SIZE
	.align		4
.L_5399:
        /*00e0*/ 	.byte	0x03, 0x19
        /*00e2*/ 	.short	0x0418


	//----- nvinfo : EIATTR_PARAM_CBANK
	.align		4
        /*00e4*/ 	.byte	0x04, 0x0a
        /*00e6*/ 	.short	(.L_5401 - .L_5400)
	.align		4
.L_5400:
        /*00e8*/ 	.word	index@(.nv.constant0._ZN2at6native13reduce_kernelILi256ELi2ENS0_8ReduceOpIfNS0_14func_wrapper_tIfNS0_55_GLOBAL__N__0955718d_22_SparseCsrTensorMath_cu_868dd54514ReductionAddOpIfEEEEjfLi4ELi4EEEEEvT1_)
        /*00ec*/ 	.short	0x0380
        /*00ee*/ 	.short	0x0418


	//----- nvinfo : EIATTR_SW_WAR
	.align		4
.L_5401:
        /*00f0*/ 	.byte	0x04, 0x36
        /*00f2*/ 	.short	(.L_5403 - .L_5402)
.L_5402:
        /*00f4*/ 	.word	0x00000008
.L_5403:


//--------------------- .nv.info._ZN2at6native13reduce_kernelILi128ELi4ENS0_8ReduceOpIfNS0_14func_wrapper_tIfNS0_55_GLOBAL__N__0955718d_22_SparseCsrTensorMath_cu_868dd54514ReductionAddOpIfEEEEjfLi4ELi4EEEEEvT1_ --------------------------
	.section	.nv.info._ZN2at6native13reduce_kernelILi128ELi4ENS0_8ReduceOpIfNS0_14func_wrapper_tIfNS0_55_GLOBAL__N__0955718d_22_SparseCsrTensorMath_cu_868dd54514ReductionAddOpIfEEEEjfLi4ELi4EEEEEvT1_,"",@"SHT_CUDA_INFO"
	.sectionflags	@""
	.align	4


	//----- nvinfo : EIATTR_CUDA_API_VERSION
	.align		4
        /*0000*/ 	.byte	0x04, 0x37
        /*0002*/ 	.short	(.L_5405 - .L_5404)
.L_5404:
        /*0004*/ 	.word	0x00000082


	//----- nvinfo : EIATTR_KPARAM_INFO
	.align		4
.L_5405:
        /*0008*/ 	.byte	0x04, 0x17
        /*000a*/ 	.short	(.L_5407 - .L_5406)
.L_5406:
        /*000c*/ 	.word	0x00000000
        /*0010*/ 	.short	0x0000
        /*0012*/ 	.short	0x0000
        /*0014*/ 	.byte	0x00, 0xf0, 0x61, 0x10


	//----- nvinfo : EIATTR_SPARSE_MMA_MASK
	.align		4
.L_5407:
        /*0018*/ 	.byte	0x03, 0x50
        /*001a*/ 	.short	0x0000


	//----- nvinfo : EIATTR_MAXREG_COUNT
	.align		4
        /*001c*/ 	.byte	0x03, 0x1b
        /*001e*/ 	.short	0x0080


	//----- nvinfo : EIATTR_NUM_BARRIERS
	.align		4
        /*0020*/ 	.byte	0x02, 0x4c
        /*0022*/ 	.byte	0x01
	.zero		1


	//----- nvinfo : EIATTR_EXTERNS
	.align		4
        /*0024*/ 	.byte	0x04, 0x0f
        /*0026*/ 	.short	(.L_5409 - .L_5408)


	//   ....[0]....
	.align		4
.L_5408:
        /*0028*/ 	.word	index@(__assertfail)


	//----- nvinfo : EIATTR_MERCURY_ISA_VERSION
	.align		4
.L_5409:
        /*002c*/ 	.byte	0x03, 0x5f
        /*002e*/ 	.short	0x0101


	//----- nvinfo : EIATTR_INT_WARP_WIDE_INSTR_OFFSETS
	.align		4
        /*0030*/ 	.byte	0x04, 0x31
        /*0032*/ 	.short	(.L_5411 - .L_5410)


	//   ....[0]....
.L_5410:
        /*0034*/ 	.word	0x00014d30


	//   ....[1]....
        /*0038*/ 	.word	0x00014e20


	//----- nvinfo : EIATTR_COOP_GROUP_MASK_REGIDS
	.align		4
.L_5411:
        /*003c*/ 	.byte	0x04, 0x29
        /*003e*/ 	.short	(.L_5413 - .L_5412)


	//   ....[0]....
.L_5412:
        /*0040*/ 	.word	0xffffffff


	//   ....[1]....
        /*0044*/ 	.word	0xffffffff


	//   ....[2]....
        /*0048*/ 	.word	0xffffffff


	//   ....[3]....
        /*004c*/ 	.word	0xffffffff


	//   ....[4]....
        /*0050*/ 	.word	0xffffffff


	//   ....[5]....
        /*0054*/ 	.word	0xffffffff


	//   ....[6]....
        /*0058*/ 	.word	0xffffffff


	//   ....[7]....
        /*005c*/ 	.word	0xffffffff


	//----- nvinfo : EIATTR_COOP_GROUP_INSTR_OFFSETS
	.align		4
.L_5413:
        /*0060*/ 	.byte	0x04, 0x28
        /*0062*/ 	.short	(.L_5415 - .L_5414)


	//   ....[0]....
.L_5414:
        /*0064*/ 	.word	0x0000be90


	//   ....[1]....
        /*0068*/ 	.word	0x0000bea0


	//   ....[2]....
        /*006c*/ 	.word	0x0000beb0


	//   ....[3]....
        /*0070*/ 	.word	0x0000bec0


	//   ....[4]....
        /*0074*/ 	.word	0x00015740


	//   ....[5]....
        /*0078*/ 	.word	0x00015750


	//   ....[6]....
        /*007c*/ 	.word	0x00015760


	//   ....[7]....
        /*0080*/ 	.word	0x00015770


	//----- nvinfo : EIATTR_VRC_CTA_INIT_COUNT
	.align		4
.L_5415:
        /*0084*/ 	.byte	0x02, 0x4a
	.zero		1
	.zero		1


	//----- nvinfo : EIATTR_SYSCALL_OFFSETS
	.align		4
        /*0088*/ 	.byte	0x04, 0x46
        /*008a*/ 	.short	(.L_5417 - .L_5416)


	//   ....[0]....
.L_5416:
        /*008c*/ 	.word	0x00001490


	//   ....[1]....
        /*0090*/ 	.word	0x00015b00


	//   ....[2]....
        /*0094*/ 	.word	0x00015c30


	//   ....[3]....
        /*0098*/ 	.word	0x00015dc0


	//   ....[4]....
        /*009c*/ 	.word	0x00015ef0


	//   ....[5]....
        /*00a0*/ 	.word	0x00016190


	//   ....[6]....
        /*00a4*/ 	.word	0x000162c0


	//   ....[7]....
        /*00a8*/ 	.word	0x00016480


	//   ....[8]....
        /*00ac*/ 	.word	0x000165b0


	//   ....[9]....
        /*00b0*/ 	.word	0x00016a40


	//   ....[10]....
        /*00b4*/ 	.word	0x00016b70


	//   ....[11]....
        /*00b8*/ 	.word	0x00016d00


	//   ....[12]....
        /*00bc*/ 	.word	0x00016e30


	//   ....[13]....
        /*00c0*/ 	.word	0x000170d0


	//   ....[14]....
        /*00c4*/ 	.word	0x00017200


	//   ....[15]....
        /*00c8*/ 	.word	0x000173c0


	//   ....[16]....
        /*00cc*/ 	.word	0x000174f0


	//----- nvinfo : EIATTR_EXIT_INSTR_OFFSETS
	.align		4
.L_5417:
        /*00d0*/ 	.byte	0x04, 0x1c
        /*00d2*/ 	.short	(.L_5419 - .L_5418)


	//   ....[0]....
.L_5418:
        /*00d4*/ 	.word	0x00014ee0


	//   ....[1]....
        /*00d8*/ 	.word	0x000157f0


	//   ....[2]....
        /*00dc*/ 	.word	0x000159d0


	//   ....[3]....
        /*00e0*/ 	.word	0x00015f80


	//   ....[4]....
        /*00e4*/ 	.word	0x00016640


	//   ....[5]....
        /*00e8*/ 	.word	0x00016690


	//   ....[6]....
        /*00ec*/ 	.word	0x000166c0


	//   ....[7]....
        /*00f0*/ 	.word	0x00016700


	//   ....[8]....
        /*00f4*/ 	.word	0x00016740


	//   ....[9]....
        /*00f8*/ 	.word	0x00016910


	//   ....[10]....
        /*00fc*/ 	.word	0x00016ec0


	//   ....[11]....
        /*0100*/ 	.word	0x00017580


	//   ....[12]....
        /*0104*/ 	.word	0x000175d0


	//----- nvinfo : EIATTR_MAX_THREADS
	.align		4
.L_5419:
        /*0108*/ 	.byte	0x04, 0x05
        /*010a*/ 	.short	(.L_5421 - .L_5420)
.L_5420:
        /*010c*/ 	.word	0x00000080
        /*0110*/ 	.word	0x00000001
        /*0114*/ 	.word	0x00000001


	//----- nvinfo : EIATTR_CRS_STACK_SIZE
	.align		4
.L_5421:
        /*0118*/ 	.byte	0x04, 0x1e
        /*011a*/ 	.short	(.L_5423 - .L_5422)
.L_5422:
        /*011c*/ 	.word	0x00000000


	//----- nvinfo : EIATTR_CBANK_PARAM_SIZE
	.align		4
.L_5423:
        /*0120*/ 	.byte	0x03, 0x19
        /*0122*/ 	.short	0x0418


	//----- nvinfo : EIATTR_PARAM_CBANK
	.align		4
        /*0124*/ 	.byte	0x04, 0x0a
        /*0126*/ 	.short	(.L_5425 - .L_5424)
	.align		4
.L_5424:
        /*0128*/ 	.word	index@(.nv.constant0._ZN2at6native13reduce_kernelILi128ELi4ENS0_8ReduceOpIfNS0_14func_wrapper_tIfNS0_55_GLOBAL__N__0955718d_22_SparseCsrTensorMath_cu_868dd54514ReductionAddOpIfEEEEjfLi4ELi4EEEEEvT1_)
        /*012c*/ 	.short	0x0380
        /*012e*/ 	.short	0x0418


	//----- nvinfo : EIATTR_SW_WAR
	.align		4
.L_5425:
        /*0130*/ 	.byte	0x04, 0x36
        /*0132*/ 	.short	(.L_5427 - .L_5426)
.L_5426:
        /*0134*/ 	.word	0x00000008
.L_5427:


//--------------------- .nv.info._ZN2at6native13reduce_kernelILi512ELi1ENS0_8ReduceOpIdNS0_14func_wrapper_tIdNS0_55_GLOBAL__N__0955718d_22_SparseCsrTensorMath_cu_868dd54514ReductionAddOpIdEEEEjdLi4ELi4EEEEEvT1_ --------------------------
	.section	.nv.info._ZN2at6native13reduce_kernelILi512ELi1ENS0_8ReduceOpIdNS0_14func_wrapper_tIdNS0_55_GLOBAL__N__0955718d_22_SparseCsrTensorMath_cu_868dd54514ReductionAddOpIdEEEEjdLi4ELi4EEEEEvT1_,"",@"SHT_CUDA_INFO"
	.sectionflags	@""
	.align	4


	//----- nvinfo : EIATTR_CUDA_API_VERSION
	.align		4
        /*0000*/ 	.byte	0x04, 0x37
        /*0002*/ 	.short	(.L_5429 - .L_5428)
.L_5428:
        /*0004*/ 	.word	0x00000082


	//----- nvinfo : EIATTR_KPARAM_INFO
	.align		4
.L_5429:
        /*0008*/ 	.byte	0x04, 0x17
        /*000a*/ 	.short	(.L_5431 - .L_5430)
.L_5430:
        /*000c*/ 	.word	0x00000000
        /*0010*/ 	.short	0x0000
        /*0012*/ 	.short	0x0000
        /*0014*/ 	.byte	0x00, 0xf0, 0x81, 0x10


	//----- nvinfo : EIATTR_SPARSE_MMA_MASK
	.align		4
.L_5431:
        /*0018*/ 	.byte	0x03, 0x50
        /*001a*/ 	.short	0x0000


	//----- nvinfo : EIATTR_MAXREG_COUNT
	.align		4
        /*001c*/ 	.byte	0x03, 0x1b
        /*001e*/ 	.short	0x0020


	//----- nvinfo : EIATTR_NUM_BARRIERS
	.align		4
        /*0020*/ 	.byte	0x02, 0x4c
        /*0022*/ 	.byte	0x01
	.zero		1


	//----- nvinfo : EIATTR_EXTERNS
	.align		4
        /*0024*/ 	.byte	0x04, 0x0f
        /*0026*/ 	.short	(.L_5433 - .L_5432)


	//   ....[0]....
	.align		4
.L_5432:
        /*0028*/ 	.word	index@(__assertfail)


	//----- nvinfo : EIATTR_ANNOTATIONS
	.align		4
.L_5433:
        /*002c*/ 	.byte	0x04, 0x55
        /*002e*/ 	.short	(.L_5435 - .L_5434)


	//   ....[0]....
.L_5434:
        /*0030*/ 	.word	0x00000001
        /*0034*/ 	.byte	0xf0, 0x63, 0x00, 0x00, 0x01, 0x00, 0x00, 0x00, 0xa0, 0xab, 0x00, 0x00, 0x01, 0x00, 0x00, 0x00
        /*0044*/ 	.byte	0x30, 0xac, 0x00, 0x00


	//----- nvinfo : EIATTR_MERCURY_ISA_VERSION
	.align		4
.L_5435:
        /*0048*/ 	.byte	0x03, 0x5f
        /*004a*/ 	.short	0x0101


	//----- nvinfo : EIATTR_INT_WARP_WIDE_INSTR_OFFSETS
	.align		4
        /*004c*/ 	.byte	0x04, 0x31
        /*004e*/ 	.short	(.L_5437 - .L_5436)


	//   ....[0]....
.L_5436:
        /*0050*/ 	.word	0x0000d840


	//   ....[1]....
        /*0054*/ 	.word	0x0000d930


	//----- nvinfo : EIATTR_COOP_GROUP_MASK_REGIDS
	.align		4
.L_5437:
        /*0058*/ 	.byte	0x04, 0x29
        /*005a*/ 	.short	(.L_5439 - .L_5438)


	//   ....[0]....
.L_5438:
        /*005c*/ 	.word	0xffffffff


	//   ....[1]....
        /*0060*/ 	.word	0xffffffff


	//   ....[2]....
        /*0064*/ 	.word	0xffffffff


	//   ....[3]....
        /*0068*/ 	.word	0xffffffff


	//----- nvinfo : EIATTR_COOP_GROUP_INSTR_OFFSETS
	.align		4
.L_5439:
        /*006c*/ 	.byte	0x04, 0x28
        /*006e*/ 	.short	(.L_5441 - .L_5440)


	//   ....[0]....
.L_5440:
        /*0070*/ 	.word	0x0000b140


	//   ....[1]....
        /*0074*/ 	.word	0x0000b150


	//   ....[2]....
        /*0078*/ 	.word	0x0000e070


	//   ....[3]....
        /*007c*/ 	.word	0x0000e080


	//----- nvinfo : EIATTR_VRC_CTA_INIT_COUNT
	.align		4
.L_5441:
        /*0080*/ 	.byte	0x02, 0x4a
	.zero		1
	.zero		1


	//----- nvinfo : EIATTR_SYSCALL_OFFSETS
	.align		4
        /*0084*/ 	.byte	0x04, 0x46
        /*0086*/ 	.short	(.L_5443 - .L_5442)


	//   ....[0]....
.L_5442:
        /*0088*/ 	.word	0x0000e2f0


	//   ....[1]....
        /*008c*/ 	.word	0x0000e510


	//   ....[2]....
        /*0090*/ 	.word	0x0000e840


	//   ....[3]....
        /*0094*/ 	.word	0x0000ea60


	//----- nvinfo : EIATTR_EXIT_INSTR_OFFSETS
	.align		4
.L_5443:
        /*0098*/ 	.byte	0x04, 0x1c
        /*009a*/ 	.short	(.L_5445 - .L_5444)


	//   ....[0]....
.L_5444:
        /*009c*/ 	.word	0x0000d9d0


	//   ....[1]....
        /*00a0*/ 	.word	0x0000e0d0


	//   ....[2]....
        /*00a4*/ 	.word	0x0000e340


	//   ....[3]....
        /*00a8*/ 	.word	0x0000e360


	//   ....[4]....
        /*00ac*/ 	.word	0x0000e560


	//   ....[5]....
        /*00b0*/ 	.word	0x0000e580


	//   ....[6]....
        /*00b4*/ 	.word	0x0000e5b0


	//   ....[7]....
        /*00b8*/ 	.word	0x0000e5f0


	//   ....[8]....
        /*00bc*/ 	.word	0x0000e630


	//   ....[9]....
        /*00c0*/ 	.word	0x0000e890


	//   ....[10]....
        /*00c4*/ 	.word	0x0000e8b0


	//   ....[11]....
        /*00c8*/ 	.word	0x0000eab0


	//   ....[12]....
        /*00cc*/ 	.word	0x0000ead0


	//----- nvinfo : EIATTR_MAX_THREADS
	.align		4
.L_5445:
        /*00d0*/ 	.byte	0x04, 0x05
        /*00d2*/ 	.short	(.L_5447 - .L_5446)
.L_5446:
        /*00d4*/ 	.word	0x00000200
        /*00d8*/ 	.word	0x00000001
        /*00dc*/ 	.word	0x00000001


	//----- nvinfo : EIATTR_CRS_STACK_SIZE
	.align		4
.L_5447:
        /*00e0*/ 	.byte	0x04, 0x1e
        /*00e2*/ 	.short	(.L_5449 - .L_5448)
.L_5448:
        /*00e4*/ 	.word	0x00000000


	//----- nvinfo : EIATTR_CBANK_PARAM_SIZE
	.align		4
.L_5449:
        /*00e8*/ 	.byte	0x03, 0x19
        /*00ea*/ 	.short	0x0420


	//----- nvinfo : EIATTR_PARAM_CBANK
	.align		4
        /*00ec*/ 	.byte	0x04, 0x0a
        /*00ee*/ 	.short	(.L_5451 - .L_5450)
	.align		4
.L_5450:
        /*00f0*/ 	.word	index@(.nv.constant0._ZN2at6native13reduce_kernelILi512ELi1ENS0_8ReduceOpIdNS0_14func_wrapper_tIdNS0_55_GLOBAL__N__0955718d_22_SparseCsrTensorMath_cu_868dd54514ReductionAddOpIdEEEEjdLi4ELi4EEEEEvT1_)
        /*00f4*/ 	.short	0x0380
        /*00f6*/ 	.short	0x0420


	//----- nvinfo : EIATTR_SW_WAR
	.align		4
.L_5451:
        /*00f8*/ 	.byte	0x04, 0x36
        /*00fa*/ 	.short	(.L_5453 - .L_5452)
.L_5452:
        /*00fc*/ 	.word	0x00000008
.L_5453:


//--------------------- .nv.info._ZN2at6native13reduce_kernelILi256ELi2ENS0_8ReduceOpIdNS0_14func_wrapper_tIdNS0_55_GLOBAL__N__0955718d_22_SparseCsrTensorMath_cu_868dd54514ReductionAddOpIdEEEEjdLi4ELi4EEEEEvT1_ --------------------------
	.section	.nv.info._ZN2at6native13reduce_kernelILi256ELi2ENS0_8ReduceOpIdNS0_14func_wrapper_tIdNS0_55_GLOBAL__N__0955718d_22_SparseCsrTensorMath_cu_868dd54514ReductionAddOpIdEEEEjdLi4ELi4EEEEEvT1_,"",@"SHT_CUDA_INFO"
	.sectionflags	@""
	.align	4


	//----- nvinfo : EIATTR_CUDA_API_VERSION
	.align		4
        /*0000*/ 	.byte	0x04, 0x37
        /*0002*/ 	.short	(.L_5455 - .L_5454)
.L_5454:
        /*0004*/ 	.word	0x00000082


	//----- nvinfo : EIATTR_KPARAM_INFO
	.align		4
.L_5455:
        /*0008*/ 	.byte	0x04, 0x17
        /*000a*/ 	.short	(.L_5457 - .L_5456)
.L_5456:
        /*000c*/ 	.word	0x00000000
        /*0010*/ 	.short	0x0000
        /*0012*/ 	.short	0x0000
        /*0014*/ 	.byte	0x00, 0xf0, 0x81, 0x10


	//----- nvinfo : EIATTR_SPARSE_MMA_MASK
	.align		4
.L_5457:
        /*0018*/ 	.byte	0x03, 0x50
        /*001a*/ 	.short	0x0000


	//----- nvinfo : EIATTR_MAXREG_COUNT
	.align		4
        /*001c*/ 	.byte	0x03, 0x1b
        /*001e*/ 	.short	0x0040


	//----- nvinfo : EIATTR_NUM_BARRIERS
	.align		4
        /*0020*/ 	.byte	0x02, 0x4c
        /*0022*/ 	.byte	0x01
	.zero		1


	//----- nvinfo : EIATTR_EXTERNS
	.align		4
        /*0024*/ 	.byte	0x04, 0x0f
        /*0026*/ 	.short	(.L_5459 - .L_5458)


	//   ....[0]....
	.align		4
.L_5458:
        /*0028*/ 	.word	index@(__assertfail)


	//----- nvinfo : EIATTR_MERCURY_ISA_VERSION
	.align		4
.L_5459:
        /*002c*/ 	.byte	0x03, 0x5f
        /*002e*/ 	.short	0x0101


	//----- nvinfo : EIATTR_INT_WARP_WIDE_INSTR_OFFSETS
	.align		4
        /*0030*/ 	.byte	0x04, 0x31
        /*0032*/ 	.short	(.L_5461 - .L_5460)


	//   ....[0]....
.L_5460:
        /*0034*/ 	.word	0x00010440


	//   ....[1]....
        /*0038*/ 	.word	0x00010530


	//----- nvinfo : EIATTR_COOP_GROUP_MASK_REGIDS
	.align		4
.L_5461:
        /*003c*/ 	.byte	0x04, 0x29
        /*003e*/ 	.short	(.L_5463 - .L_5462)


	//   ....[0]....
.L_5462:
        /*0040*/ 	.word	0xffffffff


	//   ....[1]....
        /*0044*/ 	.word	0xffffffff


	//   ....[2]....
        /*0048*/ 	.word	0xffffffff


	//   ....[3]....
        /*004c*/ 	.word	0xffffffff


	//   ....[4]....
        /*0050*/ 	.word	0xffffffff


	//   ....[5]....
        /*0054*/ 	.word	0xffffffff


	//   ....[6]....
        /*0058*/ 	.word	0xffffffff


	//   ....[7]....
        /*005c*/ 	.word	0xffffffff


	//----- nvinfo : EIATTR_COOP_GROUP_INSTR_OFFSETS
	.align		4
.L_5463:
        /*0060*/ 	.byte	0x04, 0x28
        /*0062*/ 	.short	(.L_5465 - .L_5464)


	//   ....[0]....
.L_5464:
        /*0064*/ 	.word	0x0000bad0


	//   ....[1]....
        /*0068*/ 	.word	0x0000bae0


	//   ....[2]....
        /*006c*/ 	.word	0x0000baf0


	//   ....[3]....
        /*0070*/ 	.word	0x0000bb00


	//   ....[4]....
        /*0074*/ 	.word	0x00010d60


	//   ....[5]....
        /*0078*/ 	.word	0x00010d70


	//   ....[6]....
        /*007c*/ 	.word	0x00010d80


	//   ....[7]....
        /*0080*/ 	.word	0x00010d90


	//----- nvinfo : EIATTR_VRC_CTA_INIT_COUNT
	.align		4
.L_5465:
        /*0084*/ 	.byte	0x02, 0x4a
	.zero		1
	.zero		1


	//----- nvinfo : EIATTR_SYSCALL_OFFSETS
	.align		4
        /*0088*/ 	.byte	0x04, 0x46
        /*008a*/ 	.short	(.L_5467 - .L_5466)


	//   ....[0]....
.L_5466:
        /*008c*/ 	.word	0x00001480


	//   ....[1]....
        /*0090*/ 	.word	0x00011060


	//   ....[2]....
        /*0094*/ 	.word	0x00011190


	//   ....[3]....
        /*0098*/ 	.word	0x000113d0


	//   ....[4]....
        /*009c*/ 	.word	0x00011500


	//   ....[5]....
        /*00a0*/ 	.word	0x000118e0


	//   ....[6]....
        /*00a4*/ 	.word	0x00011a10


	//   ....[7]....
        /*00a8*/ 	.word	0x00011c50


	//   ....[8]....
        /*00ac*/ 	.word	0x00011d80


	//----- nvinfo : EIATTR_EXIT_INSTR_OFFSETS
	.align		4
.L_5467:
        /*00b0*/ 	.byte	0x04, 0x1c
        /*00b2*/ 	.short	(.L_5469 - .L_5468)


	//   ....[0]....
.L_5468:
        /*00b4*/ 	.word	0x000105f0


	//   ....[1]....
        /*00b8*/ 	.word	0x00010df0


	//   ....[2]....
        /*00bc*/ 	.word	0x00010f30


	//   ....[3]....
        /*00c0*/ 	.word	0x00011200


	//   ....[4]....
        /*00c4*/ 	.word	0x000115a0


	//   ....[5]....
        /*00c8*/ 	.word	0x000115d0


	//   ....[6]....
        /*00cc*/ 	.word	0x00011600


	//   ....[7]....
        /*00d0*/ 	.word	0x00011640


	//   ....[8]....
        /*00d4*/ 	.word	0x00011680


	//   ....[9]....
        /*00d8*/ 	.word	0x000117b0


	//   ....[10]....
        /*00dc*/ 	.word	0x00011a80


	//   ....[11]....
        /*00e0*/ 	.word	0x00011e20


	//   ....[12]....
        /*00e4*/ 	.word	0x00011e50


	//----- nvinfo : EIATTR_MAX_THREADS
	.align		4
.L_5469:
        /*00e8*/ 	.byte	0x04, 0x05
        /*00ea*/ 	.short	(.L_5471 - .L_5470)
.L_5470:
        /*00ec*/ 	.word	0x00000100
        /*00f0*/ 	.word	0x00000001
        /*00f4*/ 	.word	0x00000001


	//----- nvinfo : EIATTR_CRS_STACK_SIZE
	.align		4
.L_5471:
        /*00f8*/ 	.byte	0x04, 0x1e
        /*00fa*/ 	.short	(.L_5473 - .L_5472)
.L_5472:
        /*00fc*/ 	.word	0x00000000


	//----- nvinfo : EIATTR_CBANK_PARAM_SIZE
	.align		4
.L_5473:
        /*0100*/ 	.byte	0x03, 0x19
        /*0102*/ 	.short	0x0420


	//----- nvinfo : EIATTR_PARAM_CBANK
	.align		4
        /*0104*/ 	.byte	0x04, 0x0a
        /*0106*/ 	.short	(.L_5475 - .L_5474)
	.align		4
.L_5474:
        /*0108*/ 	.word	index@(.nv.constant0._ZN2at6native13reduce_kernelILi256ELi2ENS0_8ReduceOpIdNS0_14func_wrapper_tIdNS0_55_GLOBAL__N__0955718d_22_SparseCsrTensorMath_cu_868dd54514ReductionAddOpIdEEEEjdLi4ELi4EEEEEvT1_)
        /*010c*/ 	.short	0x0380
        /*010e*/ 	.short	0x0420


	//----- nvinfo : EIATTR_SW_WAR
	.align		4
.L_5475:
        /*0110*/ 	.byte	0x04, 0x36
        /*0112*/ 	.short	(.L_5477 - .L_5476)
.L_5476:
        /*0114*/ 	.word	0x00000008
.L_5477:


//--------------------- .nv.info._ZN2at6native13reduce_kernelILi128ELi4ENS0_8ReduceOpIdNS0_14func_wrapper_tIdNS0_55_GLOBAL__N__0955718d_22_SparseCsrTensorMath_cu_868dd54514ReductionAddOpIdEEEEjdLi4ELi4EEEEEvT1_ --------------------------
	.section	.nv.info._ZN2at6native13reduce_kernelILi128ELi4ENS0_8ReduceOpIdNS0_14func_wrapper_tIdNS0_55_GLOBAL__N__0955718d_22_SparseCsrTensorMath_cu_868dd54514ReductionAddOpIdEEEEjdLi4ELi4EEEEEvT1_,"",@"SHT_CUDA_INFO"
	.sectionflags	@""
	.align	4


	//----- nvinfo : EIATTR_CUDA_API_VERSION
	.align		4
        /*0000*/ 	.byte	0x04, 0x37
        /*0002*/ 	.short	(.L_5479 - .L_5478)
.L_5478:
        /*0004*/ 	.word	0x00000082


	//----- nvinfo : EIATTR_KPARAM_INFO
	.align		4
.L_5479:
        /*0008*/ 	.byte	0x04, 0x17
        /*000a*/ 	.short	(.L_5481 - .L_5480)
.L_5480:
        /*000c*/ 	.word	0x00000000
        /*0010*/ 	.short	0x0000
        /*0012*/ 	.short	0x0000
        /*0014*/ 	.byte	0x00, 0xf0, 0x81, 0x10


	//----- nvinfo : EIATTR_SPARSE_MMA_MASK
	.align		4
.L_5481:
        /*0018*/ 	.byte	0x03, 0x50
        /*001a*/ 	.short	0x0000


	//----- nvinfo : EIATTR_MAXREG_COUNT
	.align		4
        /*001c*/ 	.byte	0x03, 0x1b
        /*001e*/ 	.short	0x0080


	//----- nvinfo : EIATTR_NUM_BARRIERS
	.align		4
        /*0020*/ 	.byte	0x02, 0x4c
        /*0022*/ 	.byte	0x01
	.zero		1


	//----- nvinfo : EIATTR_EXTERNS
	.align		4
        /*0024*/ 	.byte	0x04, 0x0f
        /*0026*/ 	.short	(.L_5483 - .L_5482)


	//   ....[0]....
	.align		4
.L_5482:
        /*0028*/ 	.word	index@(__assertfail)


	//----- nvinfo : EIATTR_MERCURY_ISA_VERSION
	.align		4
.L_5483:
        /*002c*/ 	.byte	0x03, 0x5f
        /*002e*/ 	.short	0x0101


	//----- nvinfo : EIATTR_INT_WARP_WIDE_INSTR_OFFSETS
	.align		4
        /*0030*/ 	.byte	0x04, 0x31
        /*0032*/ 	.short	(.L_5485 - .L_5484)


	//   ....[0]....
.L_5484:
        /*0034*/ 	.word	0x000155e0


	//   ....[1]....
        /*0038*/ 	.word	0x000156d0


	//----- nvinfo : EIATTR_COOP_GROUP_MASK_REGIDS
	.align		4
.L_5485:
        /*003c*/ 	.byte	0x04, 0x29
        /*003e*/ 	.short	(.L_5487 - .L_5486)


	//   ....[0]....
.L_5486:
        /*0040*/ 	.word	0xffffffff


	//   ....[1]....
        /*0044*/ 	.word	0xffffffff


	//   ....[2]....
        /*0048*/ 	.word	0xffffffff


	//   ....[3]....
        /*004c*/ 	.word	0xffffffff


	//   ....[4]....
        /*0050*/ 	.word	0xffffffff


	//   ....[5]....
        /*0054*/ 	.word	0xffffffff


	//   ....[6]....
        /*0058*/ 	.word	0xffffffff


	//   ....[7]....
        /*005c*/ 	.word	0xffffffff


	//   ....[8]....
        /*0060*/ 	.word	0xffffffff


	//   ....[9]....
        /*0064*/ 	.word	0xffffffff


	//   ....[10]....
        /*0068*/ 	.word	0xffffffff


	//   ....[11]....
        /*006c*/ 	.word	0xffffffff


	//   ....[12]....
        /*0070*/ 	.word	0xffffffff


	//   ....[13]....
        /*0074*/ 	.word	0xffffffff


	//   ....[14]....
        /*0078*/ 	.word	0xffffffff


	//   ....[15]....
        /*007c*/ 	.word	0xffffffff


	//----- nvinfo : EIATTR_COOP_GROUP_INSTR_OFFSETS
	.align		4
.L_5487:
        /*0080*/ 	.byte	0x04, 0x28
        /*0082*/ 	.short	(.L_5489 - .L_5488)


	//   ....[0]....
.L_5488:
        /*0084*/ 	.word	0x0000c6e0


	//   ....[1]....
        /*0088*/ 	.word	0x0000c6f0


	//   ....[2]....
        /*008c*/ 	.word	0x0000c700


	//   ....[3]....
        /*0090*/ 	.word	0x0000c710


	//   ....[4]....
        /*0094*/ 	.word	0x0000c720


	//   ....[5]....
        /*0098*/ 	.word	0x0000c730


	//   ....[6]....
        /*009c*/ 	.word	0x0000c740


	//   ....[7]....
        /*00a0*/ 	.word	0x0000c750


	//   ....[8]....
        /*00a4*/ 	.word	0x00016180


	//   ....[9]....
        /*00a8*/ 	.word	0x00016190


	//   ....[10]....
        /*00ac*/ 	.word	0x000161a0


	//   ....[11]....
        /*00b0*/ 	.word	0x000161b0


	//   ....[12]....
        /*00b4*/ 	.word	0x000161c0


	//   ....[13]....
        /*00b8*/ 	.word	0x000161d0


	//   ....[14]....
        /*00bc*/ 	.word	0x000161e0


	//   ....[15]....
        /*00c0*/ 	.word	0x000161f0


	//----- nvinfo : EIATTR_VRC_CTA_INIT_COUNT
	.align		4
.L_5489:
        /*00c4*/ 	.byte	0x02, 0x4a
	.zero		1
	.zero		1


	//----- nvinfo : EIATTR_SYSCALL_OFFSETS
	.align		4
        /*00c8*/ 	.byte	0x04, 0x46
        /*00ca*/ 	.short	(.L_5491 - .L_5490)


	//   ....[0]....
.L_5490:
        /*00cc*/ 	.word	0x00001480


	//   ....[1]....
        /*00d0*/ 	.word	0x00016580


	//   ....[2]....
        /*00d4*/ 	.word	0x000166b0


	//   ....[3]....
        /*00d8*/ 	.word	0x00016840


	//   ....[4]....
        /*00dc*/ 	.word	0x00016970


	//   ....[5]....
        /*00e0*/ 	.word	0x00016c10


	//   ....[6]....
        /*00e4*/ 	.word	0x00016d40


	//   ....[7]....
        /*00e8*/ 	.word	0x00016f00


	//   ....[8]....
        /*00ec*/ 	.word	0x00017030


	//   ....[9]....
        /*00f0*/ 	.word	0x000174c0


	//   ....[10]....
        /*00f4*/ 	.word	0x000175f0


	//   ....[11]....
        /*00f8*/ 	.word	0x00017780


	//   ....[12]....
        /*00fc*/ 	.word	0x000178b0


	//   ....[13]....
        /*0100*/ 	.word	0x00017b50


	//   ....[14]....
        /*0104*/ 	.word	0x00017c80


	//   ....[15]....
        /*0108*/ 	.word	0x00017e40


	//   ....[16]....
        /*010c*/ 	.word	0x00017f70


	//----- nvinfo : EIATTR_EXIT_INSTR_OFFSETS
	.align		4
.L_5491:
        /*0110*/ 	.byte	0x04, 0x1c
        /*0112*/ 	.short	(.L_5493 - .L_5492)


	//   ....[0]....
.L_5492:
        /*0114*/ 	.word	0x00015790


	//   ....[1]....
        /*0118*/ 	.word	0x00016270


	//   ....[2]....
        /*011c*/ 	.word	0x00016450


	//   ....[3]....
        /*0120*/ 	.word	0x00016a00


	//   ....[4]....
        /*0124*/ 	.word	0x000170c0


	//   ....[5]....
        /*0128*/ 	.word	0x00017110


	//   ....[6]....
        /*012c*/ 	.word	0x00017140


	//   ....[7]....
        /*0130*/ 	.word	0x00017180


	//   ....[8]....
        /*0134*/ 	.word	0x000171c0


	//   ....[9]....
        /*0138*/ 	.word	0x00017390


	//   ....[10]....
        /*013c*/ 	.word	0x00017940


	//   ....[11]....
        /*0140*/ 	.word	0x00018000


	//   ....[12]....
        /*0144*/ 	.word	0x00018050


	//----- nvinfo : EIATTR_MAX_THREADS
	.align		4
.L_5493:
        /*0148*/ 	.byte	0x04, 0x05
        /*014a*/ 	.short	(.L_5495 - .L_5494)
.L_5494:
        /*014c*/ 	.word	0x00000080
        /*0150*/ 	.word	0x00000001
        /*0154*/ 	.word	0x00000001


	//----- nvinfo : EIATTR_CRS_STACK_SIZE
	.align		4
.L_5495:
        /*0158*/ 	.byte	0x04, 0x1e
        /*015a*/ 	.short	(.L_5497 - .L_5496)
.L_5496:
        /*015c*/ 	.word	0x00000000


	//----- nvinfo : EIATTR_CBANK_PARAM_SIZE
	.align		4
.L_5497:
        /*0160*/ 	.byte	0x03, 0x19
        /*0162*/ 	.short	0x0420


	//----- nvinfo : EIATTR_PARAM_CBANK
	.align		4
        /*0164*/ 	.byte	0x04, 0x0a
        /*0166*/ 	.short	(.L_5499 - .L_5498)
	.align		4
.L_5498:
        /*0168*/ 	.word	index@(.nv.constant0._ZN2at6native13reduce_kernelILi128ELi4ENS0_8ReduceOpIdNS0_14func_wrapper_tIdNS0_55_GLOBAL__N__0955718d_22_SparseCsrTensorMath_cu_868dd54514ReductionAddOpIdEEEEjdLi4ELi4EEEEEvT1_)
        /*016c*/ 	.short	0x0380
        /*016e*/ 	.short	0x0420


	//----- nvinfo : EIATTR_SW_WAR
	.align		4
.L_5499:
        /*0170*/ 	.byte	0x04, 0x36
        /*0172*/ 	.short	(.L_5501 - .L_5500)
.L_5500:
        /*0174*/ 	.word	0x00000008
.L_5501:


//--------------------- .nv.info._ZN2at6native13reduce_kernelILi512ELi1ENS0_8ReduceOpIsNS0_14func_wrapper_tIsNS0_55_GLOBAL__N__0955718d_22_SparseCsrTensorMath_cu_868dd54514ReductionAddOpIlEEEEjsLi4ELi4EEEEEvT1_ --------------------------
	.section	.nv.info._ZN2at6native13reduce_kernelILi512ELi1ENS0_8ReduceOpIsNS0_14func_wrapper_tIsNS0_55_GLOBAL__N__0955718d_22_SparseCsrTensorMath_cu_868dd54514ReductionAddOpIlEEEEjsLi4ELi4EEEEEvT1_,"",@"SHT_CUDA_INFO"
	.sectionflags	@""
	.align	4


	//----- nvinfo : EIATTR_CUDA_API_VERSION
	.align		4
        /*0000*/ 	.byte	0x04, 0x37
        /*0002*/ 	.short	(.L_5503 - .L_5502)
.L_5502:
        /*0004*/ 	.word	0x00000082


	//----- nvinfo : EIATTR_KPARAM_INFO
	.align		4
.L_5503:
        /*0008*/ 	.byte	0x04, 0x17
        /*000a*/ 	.short	(.L_5505 - .L_5504)
.L_5504:
        /*000c*/ 	.word	0x00000000
        /*0010*/ 	.short	0x0000
        /*0012*/ 	.short	0x0000
        /*0014*/ 	.byte	0x00, 0xf0, 0x81, 0x10


	//----- nvinfo : EIATTR_SPARSE_MMA_MASK
	.align		4
.L_5505:
        /*0018*/ 	.byte	0x03, 0x50
        /*001a*/ 	.short	0x0000


	//----- nvinfo : EIATTR_MAXREG_COUNT
	.align		4
        /*001c*/ 	.byte	0x03, 0x1b
        /*001e*/ 	.short	0x0020


	//----- nvinfo : EIATTR_NUM_BARRIERS
	.align		4
        /*0020*/ 	.byte	0x02, 0x4c
        /*0022*/ 	.byte	0x01
	.zero		1


	//----- nvinfo : EIATTR_EXTERNS
	.align		4
        /*0024*/ 	.byte	0x04, 0x0f
        /*0026*/ 	.short	(.L_5507 - .L_5506)


	//   ....[0]....
	.align		4
.L_5506:
        /*0028*/ 	.word	index@(__assertfail)


	//----- nvinfo : EIATTR_MERCURY_ISA_VERSION
	.align		4
.L_5507:
        /*002c*/ 	.byte	0x03, 0x5f
        /*002e*/ 	.short	0x0101


	//----- nvinfo : EIATTR_INT_WARP_WIDE_INSTR_OFFSETS
	.align		4
        /*0030*/ 	.byte	0x04, 0x31
        /*0032*/ 	.short	(.L_5509 - .L_5508)


	//   ....[0]....
.L_5508:
        /*0034*/ 	.word	0x0000e210


	//   ....[1]....
        /*0038*/ 	.word	0x0000e300


	//----- nvinfo : EIATTR_COOP_GROUP_MASK_REGIDS
	.align		4
.L_5509:
        /*003c*/ 	.byte	0x04, 0x29
        /*003e*/ 	.short	(.L_5511 - .L_5510)


	//   ....[0]....
.L_5510:
        /*0040*/ 	.word	0xffffffff


	//   ....[1]....
        /*0044*/ 	.word	0xffffffff


	//   ....[2]....
        /*0048*/ 	.word	0xffffffff


	//   ....[3]....
        /*004c*/ 	.word	0xffffffff


	//----- nvinfo : EIATTR_COOP_GROUP_INSTR_OFFSETS
	.align		4
.L_5511:
        /*0050*/ 	.byte	0x04, 0x28
        /*0052*/ 	.short	(.L_5513 - .L_5512)


	//   ....[0]....
.L_5512:
        /*0054*/ 	.word	0x0000b620


	//   ....[1]....
        /*0058*/ 	.word	0x0000b630


	//   ....[2]....
        /*005c*/ 	.word	0x0000ea80


	//   ....[3]....
        /*0060*/ 	.word	0x0000ea90


	//----- nvinfo : EIATTR_VRC_CTA_INIT_COUNT
	.align		4
.L_5513:
        /*0064*/ 	.byte	0x02, 0x4a
	.zero		1
	.zero		1


	//----- nvinfo : EIATTR_SYSCALL_OFFSETS
	.align		4
        /*0068*/ 	.byte	0x04, 0x46
        /*006a*/ 	.short	(.L_5515 - .L_5514)


	//   ....[0]....
.L_5514:
        /*006c*/ 	.word	0x0000ece0


	//   ....[1]....
        /*0070*/ 	.word	0x0000ef10


	//   ....[2]....
        /*0074*/ 	.word	0x0000f220


	//   ....[3]....
        /*0078*/ 	.word	0x0000f460


	//----- nvinfo : EIATTR_EXIT_INSTR_OFFSETS
	.align		4
.L_5515:
        /*007c*/ 	.byte	0x04, 0x1c
        /*007e*/ 	.short	(.L_5517 - .L_5516)


	//   ....[0]....
.L_5516:
        /*0080*/ 	.word	0x0000e3a0


	//   ....[1]....
        /*0084*/ 	.word	0x0000eaf0


	//   ....[2]....
        /*0088*/ 	.word	0x0000ed30


	//   ....[3]....
        /*008c*/ 	.word	0x0000ed50


	//   ....[4]....
        /*0090*/ 	.word	0x0000ef60


	//   ....[5]....
        /*0094*/ 	.word	0x0000ef80


	//   ....[6]....
        /*0098*/ 	.word	0x0000efb0


	//   ....[7]....
        /*009c*/ 	.word	0x0000eff0


	//   ....[8]....
        /*00a0*/ 	.word	0x0000f030


	//   ....[9]....
        /*00a4*/ 	.word	0x0000f270


	//   ....[10]....
        /*00a8*/ 	.word	0x0000f290


	//   ....[11]....
        /*00ac*/ 	.word	0x0000f4b0


	//   ....[12]....
        /*00b0*/ 	.word	0x0000f4d0


	//----- nvinfo : EIATTR_MAX_THREADS
	.align		4
.L_5517:
        /*00b4*/ 	.byte	0x04, 0x05
        /*00b6*/ 	.short	(.L_5519 - .L_5518)
.L_5518:
        /*00b8*/ 	.word	0x00000200
        /*00bc*/ 	.word	0x00000001
        /*00c0*/ 	.word	0x00000001


	//----- nvinfo : EIATTR_CRS_STACK_SIZE
	.align		4
.L_5519:
        /*00c4*/ 	.byte	0x04, 0x1e
        /*00c6*/ 	.short	(.L_5521 - .L_5520)
.L_5520:
        /*00c8*/ 	.word	0x00000000


	//----- nvinfo : EIATTR_CBANK_PARAM_SIZE
	.align		4
.L_5521:
        /*00cc*/ 	.byte	0x03, 0x19
        /*00ce*/ 	.short	0x0420


	//----- nvinfo : EIATTR_PARAM_CBANK
	.align		4
        /*00d0*/ 	.byte	0x04, 0x0a
        /*00d2*/ 	.short	(.L_5523 - .L_5522)
	.align		4
.L_5522:
        /*00d4*/ 	.word	index@(.nv.constant0._ZN2at6native13reduce_kernelILi512ELi1ENS0_8ReduceOpIsNS0_14func_wrapper_tIsNS0_55_GLOBAL__N__0955718d_22_SparseCsrTensorMath_cu_868dd54514ReductionAddOpIlEEEEjsLi4ELi4EEEEEvT1_)
        /*00d8*/ 	.short	0x0380
        /*00da*/ 	.short	0x0420


	//----- nvinfo : EIATTR_SW_WAR
	.align		4
.L_5523:
        /*00dc*/ 	.byte	0x04, 0x36
        /*00de*/ 	.short	(.L_5525 - .L_5524)
.L_5524:
        /*00e0*/ 	.word	0x00000008
.L_5525:


//--------------------- .nv.info._ZN2at6native13reduce_kernelILi256ELi2ENS0_8ReduceOpIsNS0_14func_wrapper_tIsNS0_55_GLOBAL__N__0955718d_22_SparseCsrTensorMath_cu_868dd54514ReductionAddOpIlEEEEjsLi4ELi4EEEEEvT1_ --------------------------
	.section	.nv.info._ZN2at6native13reduce_kernelILi256ELi2ENS0_8ReduceOpIsNS0_14func_wrapper_tIsNS0_55_GLOBAL__N__0955718d_22_SparseCsrTensorMath_cu_868dd54514ReductionAddOpIlEEEEjsLi4ELi4EEEEEvT1_,"",@"SHT_CUDA_INFO"
	.sectionflags	@""
	.align	4


	//----- nvinfo : EIATTR_CUDA_API_VERSION
	.align		4
        /*0000*/ 	.byte	0x04, 0x37
        /*0002*/ 	.short	(.L_5527 - .L_5526)
.L_5526:
        /*0004*/ 	.word	0x00000082


	//----- nvinfo : EIATTR_KPARAM_INFO
	.align		4
.L_5527:
        /*0008*/ 	.byte	0x04, 0x17
        /*000a*/ 	.short	(.L_5529 - .L_5528)
.L_5528:
        /*000c*/ 	.word	0x00000000
        /*0010*/ 	.short	0x0000
        /*0012*/ 	.short	0x0000
        /*0014*/ 	.byte	0x00, 0xf0, 0x81, 0x10


	//----- nvinfo : EIATTR_SPARSE_MMA_MASK
	.align		4
.L_5529:
        /*0018*/ 	.byte	0x03, 0x50
        /*001a*/ 	.short	0x0000


	//----- nvinfo : EIATTR_MAXREG_COUNT
	.align		4
        /*001c*/ 	.byte	0x03, 0x1b
        /*001e*/ 	.short	0x0040


	//----- nvinfo : EIATTR_NUM_BARRIERS
	.align		4
        /*0020*/ 	.byte	0x02, 0x4c
        /*0022*/ 	.byte	0x01
	.zero		1


	//----- nvinfo : EIATTR_EXTERNS
	.align		4
        /*0024*/ 	.byte	0x04, 0x0f
        /*0026*/ 	.short	(.L_5531 - .L_5530)


	//   ....[0]....
	.align		4
.L_5530:
        /*0028*/ 	.word	index@(__assertfail)


	//----- nvinfo : EIATTR_MERCURY_ISA_VERSION
	.align		4
.L_5531:
        /*002c*/ 	.byte	0x03, 0x5f
        /*002e*/ 	.short	0x0101


	//----- nvinfo : EIATTR_INT_WARP_WIDE_INSTR_OFFSETS
	.align		4
        /*0030*/ 	.byte	0x04, 0x31
        /*0032*/ 	.short	(.L_5533 - .L_5532)


	//   ....[0]....
.L_5532:
        /*0034*/ 	.word	0x00011530


	//   ....[1]....
        /*0038*/ 	.word	0x00011620


	//----- nvinfo : EIATTR_COOP_GROUP_MASK_REGIDS
	.align		4
.L_5533:
        /*003c*/ 	.byte	0x04, 0x29
        /*003e*/ 	.short	(.L_5535 - .L_5534)


	//   ....[0]....
.L_5534:
        /*0040*/ 	.word	0xffffffff


	//   ....[1]....
        /*0044*/ 	.word	0xffffffff


	//   ....[2]....
        /*0048*/ 	.word	0xffffffff


	//   ....[3]....
        /*004c*/ 	.word	0xffffffff


	//   ....[4]....
        /*0050*/ 	.word	0xffffffff


	//   ....[5]....
        /*0054*/ 	.word	0xffffffff


	//   ....[6]....
        /*0058*/ 	.word	0xffffffff


	//   ....[7]....
        /*005c*/ 	.word	0xffffffff


	//----- nvinfo : EIATTR_COOP_GROUP_INSTR_OFFSETS
	.align		4
.L_5535:
        /*0060*/ 	.byte	0x04, 0x28
        /*0062*/ 	.short	(.L_5537 - .L_5536)


	//   ....[0]....
.L_5536:
        /*0064*/ 	.word	0x0000c690


	//   ....[1]....
        /*0068*/ 	.word	0x0000c6a0


	//   ....[2]....
        /*006c*/ 	.word	0x0000c6b0


	//   ....[3]....
        /*0070*/ 	.word	0x0000c6c0


	//   ....[4]....
        /*0074*/ 	.word	0x00011fb0


	//   ....[5]....
        /*0078*/ 	.word	0x00011fc0


	//   ....[6]....
        /*007c*/ 	.word	0x00011fd0


	//   ....[7]....
        /*0080*/ 	.word	0x00011fe0


	//----- nvinfo : EIATTR_VRC_CTA_INIT_COUNT
	.align		4
.L_5537:
        /*0084*/ 	.byte	0x02, 0x4a
	.zero		1
	.zero		1


	//----- nvinfo : EIATTR_SYSCALL_OFFSETS
	.align		4
        /*0088*/ 	.byte	0x04, 0x46
        /*008a*/ 	.short	(.L_5539 - .L_5538)


	//   ....[0]....
.L_5538:
        /*008c*/ 	.word	0x00001480


	//   ....[1]....
        /*0090*/ 	.word	0x000122a0


	//   ....[2]....
        /*0094*/ 	.word	0x00012410


	//   ....[3]....
        /*0098*/ 	.word	0x00012690


	//   ....[4]....
        /*009c*/ 	.word	0x00012800


	//   ....[5]....
        /*00a0*/ 	.word	0x00012b70


	//   ....[6]....
        /*00a4*/ 	.word	0x00012ce0


	//   ....[7]....
        /*00a8*/ 	.word	0x00012f40


	//   ....[8]....
        /*00ac*/ 	.word	0x000130c0


	//----- nvinfo : EIATTR_EXIT_INSTR_OFFSETS
	.align		4
.L_5539:
        /*00b0*/ 	.byte	0x04, 0x1c
        /*00b2*/ 	.short	(.L_5541 - .L_5540)


	//   ....[0]....
.L_5540:
        /*00b4*/ 	.word	0x000116e0


	//   ....[1]....
        /*00b8*/ 	.word	0x00012060


	//   ....[2]....
        /*00bc*/ 	.word	0x00012170


	//   ....[3]....
        /*00c0*/ 	.word	0x00012460


	//   ....[4]....
        /*00c4*/ 	.word	0x00012850


	//   ....[5]....
        /*00c8*/ 	.word	0x00012880


	//   ....[6]....
        /*00cc*/ 	.word	0x000128b0


	//   ....[7]....
        /*00d0*/ 	.word	0x000128f0


	//   ....[8]....
        /*00d4*/ 	.word	0x00012930


	//   ....[9]....
        /*00d8*/ 	.word	0x00012a40


	//   ....[10]....
        /*00dc*/ 	.word	0x00012d30


	//   ....[11]....
        /*00e0*/ 	.word	0x00013110


	//   ....[12]....
        /*00e4*/ 	.word	0x00013140


	//----- nvinfo : EIATTR_MAX_THREADS
	.align		4
.L_5541:
        /*00e8*/ 	.byte	0x04, 0x05
        /*00ea*/ 	.short	(.L_5543 - .L_5542)
.L_5542:
        /*00ec*/ 	.word	0x00000100
        /*00f0*/ 	.word	0x00000001
        /*00f4*/ 	.word	0x00000001


	//----- nvinfo : EIATTR_CRS_STACK_SIZE
	.align		4
.L_5543:
        /*00f8*/ 	.byte	0x04, 0x1e
        /*00fa*/ 	.short	(.L_5545 - .L_5544)
.L_5544:
        /*00fc*/ 	.word	0x00000000


	//----- nvinfo : EIATTR_CBANK_PARAM_SIZE
	.align		4
.L_5545:
        /*0100*/ 	.byte	0x03, 0x19
        /*0102*/ 	.short	0x0420


	//----- nvinfo : EIATTR_PARAM_CBANK
	.align		4
        /*0104*/ 	.byte	0x04, 0x0a
        /*0106*/ 	.short	(.L_5547 - .L_5546)
	.align		4
.L_5546:
        /*0108*/ 	.word	index@(.nv.constant0._ZN2at6native13reduce_kernelILi256ELi2ENS0_8ReduceOpIsNS0_14func_wrapper_tIsNS0_55_GLOBAL__N__0955718d_22_SparseCsrTensorMath_cu_868dd54514ReductionAddOpIlEEEEjsLi4ELi4EEEEEvT1_)
        /*010c*/ 	.short	0x0380
        /*010e*/ 	.short	0x0420


	//----- nvinfo : EIATTR_SW_WAR
	.align		4
.L_5547:
        /*0110*/ 	.byte	0x04, 0x36
        /*0112*/ 	.short	(.L_5549 - .L_5548)
.L_5548:
        /*0114*/ 	.word	0x00000008
.L_5549:


//--------------------- .nv.info._ZN2at6native13reduce_kernelILi128ELi4ENS0_8ReduceOpIsNS0_14func_wrapper_tIsNS0_55_GLOBAL__N__0955718d_22_SparseCsrTensorMath_cu_868dd54514ReductionAddOpIlEEEEjsLi4ELi4EEEEEvT1_ --------------------------
	.section	.nv.info._ZN2at6native13reduce_kernelILi128ELi4ENS0_8ReduceOpIsNS0_14func_wrapper_tIsNS0_55_GLOBAL__N__0955718d_22_SparseCsrTensorMath_cu_868dd54514ReductionAddOpIlEEEEjsLi4ELi4EEEEEvT1_,"",@"SHT_CUDA_INFO"
	.sectionflags	@""
	.align	4


	//----- nvinfo : EIATTR_CUDA_API_VERSION
	.align		4
        /*0000*/ 	.byte	0x04, 0x37
        /*0002*/ 	.short	(.L_5551 - .L_5550)
.L_5550:
        /*0004*/ 	.word	0x00000082


	//----- nvinfo : EIATTR_KPARAM_INFO
	.align		4
.L_5551:
        /*0008*/ 	.byte	0x04, 0x17
        /*000a*/ 	.short	(.L_5553 - .L_5552)
.L_5552:
        /*000c*/ 	.word	0x00000000
        /*0010*/ 	.short	0x0000
        /*0012*/ 	.short	0x0000
        /*0014*/ 	.byte	0x00, 0xf0, 0x81, 0x10


	//----- nvinfo : EIATTR_SPARSE_MMA_MASK
	.align		4
.L_5553:
        /*0018*/ 	.byte	0x03, 0x50
        /*001a*/ 	.short	0x0000


	//----- nvinfo : EIATTR_MAXREG_COUNT
	.align		4
        /*001c*/ 	.byte	0x03, 0x1b
        /*001e*/ 	.short	0x0080


	//----- nvinfo : EIATTR_NUM_BARRIERS
	.align		4
        /*0020*/ 	.byte	0x02, 0x4c
        /*0022*/ 	.byte	0x01
	.zero		1


	//----- nvinfo : EIATTR_EXTERNS
	.align		4
        /*0024*/ 	.byte	0x04, 0x0f
        /*0026*/ 	.short	(.L_5555 - .L_5554)


	//   ....[0]....
	.align		4
.L_5554:
        /*0028*/ 	.word	index@(__assertfail)


	//----- nvinfo : EIATTR_MERCURY_ISA_VERSION
	.align		4
.L_5555:
        /*002c*/ 	.byte	0x03, 0x5f
        /*002e*/ 	.short	0x0101


	//----- nvinfo : EIATTR_INT_WARP_WIDE_INSTR_OFFSETS
	.align		4
        /*0030*/ 	.byte	0x04, 0x31
        /*0032*/ 	.short	(.L_5557 - .L_5556)


	//   ....[0]....
.L_5556:
        /*0034*/ 	.word	0x00017030


	//   ....[1]....
        /*0038*/ 	.word	0x00017120


	//----- nvinfo : EIATTR_COOP_GROUP_MASK_REGIDS
	.align		4
.L_5557:
        /*003c*/ 	.byte	0x04, 0x29
        /*003e*/ 	.short	(.L_5559 - .L_5558)


	//   ....[0]....
.L_5558:
        /*0040*/ 	.word	0xffffffff


	//   ....[1]....
        /*0044*/ 	.word	0xffffffff


	//   ....[2]....
        /*0048*/ 	.word	0xffffffff


	//   ....[3]....
        /*004c*/ 	.word	0xffffffff


	//   ....[4]....
        /*0050*/ 	.word	0xffffffff


	//   ....[5]....
        /*0054*/ 	.word	0xffffffff


	//   ....[6]....
        /*0058*/ 	.word	0xffffffff


	//   ....[7]....
        /*005c*/ 	.word	0xffffffff


	//   ....[8]....
        /*0060*/ 	.word	0xffffffff


	//   ....[9]....
        /*0064*/ 	.word	0xffffffff


	//   ....[10]....
        /*0068*/ 	.word	0xffffffff


	//   ....[11]....
        /*006c*/ 	.word	0xffffffff


	//   ....[12]....
        /*0070*/ 	.word	0xffffffff


	//   ....[13]....
        /*0074*/ 	.word	0xffffffff


	//   ....[14]....
        /*0078*/ 	.word	0xffffffff


	//   ....[15]....
        /*007c*/ 	.word	0xffffffff


	//----- nvinfo : EIATTR_COOP_GROUP_INSTR_OFFSETS
	.align		4
.L_5559:
        /*0080*/ 	.byte	0x04, 0x28
        /*0082*/ 	.short	(.L_5561 - .L_5560)


	//   ....[0]....
.L_5560:
        /*0084*/ 	.word	0x0000dc00


	//   ....[1]....
        /*0088*/ 	.word	0x0000dc10


	//   ....[2]....
        /*008c*/ 	.word	0x0000dc20


	//   ....[3]....
        /*0090*/ 	.word	0x0000dc30


	//   ....[4]....
        /*0094*/ 	.word	0x0000dc40


	//   ....[5]....
        /*0098*/ 	.word	0x0000dc50


	//   ....[6]....
        /*009c*/ 	.word	0x0000dc60


	//   ....[7]....
        /*00a0*/ 	.word	0x0000dc80


	//   ....[8]....
        /*00a4*/ 	.word	0x00017ed0


	//   ....[9]....
        /*00a8*/ 	.word	0x00017ee0


	//   ....[10]....
        /*00ac*/ 	.word	0x00017ef0


	//   ....[11]....
        /*00b0*/ 	.word	0x00017f00


	//   ....[12]....
        /*00b4*/ 	.word	0x00017f10


	//   ....[13]....
        /*00b8*/ 	.word	0x00017f20


	//   ....[14]....
        /*00bc*/ 	.word	0x00017f30


	//   ....[15]....
        /*00c0*/ 	.word	0x00017f50


	//----- nvinfo : EIATTR_VRC_CTA_INIT_COUNT
	.align		4
.L_5561:
        /*00c4*/ 	.byte	0x02, 0x4a
	.zero		1
	.zero		1


	//----- nvinfo : EIATTR_SYSCALL_OFFSETS
	.align		4
        /*00c8*/ 	.byte	0x04, 0x46
        /*00ca*/ 	.short	(.L_5563 - .L_5562)


	//   ....[0]....
.L_5562:
        /*00cc*/ 	.word	0x00001480


	//   ....[1]....
        /*00d0*/ 	.word	0x000182e0


	//   ....[2]....
        /*00d4*/ 	.word	0x00018450


	//   ....[3]....
        /*00d8*/ 	.word	0x000185c0


	//   ....[4]....
        /*00dc*/ 	.word	0x00018730


	//   ....[5]....
        /*00e0*/ 	.word	0x000189e0


	//   ....[6]....
        /*00e4*/ 	.word	0x00018b60


	//   ....[7]....
        /*00e8*/ 	.word	0x00018ce0


	//   ....[8]....
        /*00ec*/ 	.word	0x00018e60


	//   ....[9]....
        /*00f0*/ 	.word	0x00019290


	//   ....[10]....
        /*00f4*/ 	.word	0x00019400


	//   ....[11]....
        /*00f8*/ 	.word	0x00019570


	//   ....[12]....
        /*00fc*/ 	.word	0x000196e0


	//   ....[13]....
        /*0100*/ 	.word	0x00019990


	//   ....[14]....
        /*0104*/ 	.word	0x00019b10


	//   ....[15]....
        /*0108*/ 	.word	0x00019c90


	//   ....[16]....
        /*010c*/ 	.word	0x00019e10


	//----- nvinfo : EIATTR_EXIT_INSTR_OFFSETS
	.align		4
.L_5563:
        /*0110*/ 	.byte	0x04, 0x1c
        /*0112*/ 	.short	(.L_5565 - .L_5564)


	//   ....[0]....
.L_5564:
        /*0114*/ 	.word	0x000171e0


	//   ....[1]....
        /*0118*/ 	.word	0x00018000


	//   ....[2]....
        /*011c*/ 	.word	0x000181b0


	//   ....[3]....
        /*0120*/ 	.word	0x00018780


	//   ....[4]....
        /*0124*/ 	.word	0x00018eb0


	//   ....[5]....
        /*0128*/ 	.word	0x00018f00


	//   ....[6]....
        /*012c*/ 	.word	0x00018f30


	//   ....[7]....
        /*0130*/ 	.word	0x00018f70


	//   ....[8]....
        /*0134*/ 	.word	0x00018fb0


	//   ....[9]....
        /*0138*/ 	.word	0x00019160


	//   ....[10]....
        /*013c*/ 	.word	0x00019730


	//   ....[11]....
        /*0140*/ 	.word	0x00019e60


	//   ....[12]....
        /*0144*/ 	.word	0x00019eb0


	//----- nvinfo : EIATTR_MAX_THREADS
	.align		4
.L_5565:
        /*0148*/ 	.byte	0x04, 0x05
        /*014a*/ 	.short	(.L_5567 - .L_5566)
.L_5566:
        /*014c*/ 	.word	0x00000080
        /*0150*/ 	.word	0x00000001
        /*0154*/ 	.word	0x00000001


	//----- nvinfo : EIATTR_CRS_STACK_SIZE
	.align		4
.L_5567:
        /*0158*/ 	.byte	0x04, 0x1e
        /*015a*/ 	.short	(.L_5569 - .L_5568)
.L_5568:
        /*015c*/ 	.word	0x00000000


	//----- nvinfo : EIATTR_CBANK_PARAM_SIZE
	.align		4
.L_5569:
        /*0160*/ 	.byte	0x03, 0x19
        /*0162*/ 	.short	0x0420


	//----- nvinfo : EIATTR_PARAM_CBANK
	.align		4
        /*0164*/ 	.byte	0x04, 0x0a
        /*0166*/ 	.short	(.L_5571 - .L_5570)
	.align		4
.L_5570:
        /*0168*/ 	.word	index@(.nv.constant0._ZN2at6native13reduce_kernelILi128ELi4ENS0_8ReduceOpIsNS0_14func_wrapper_tIsNS0_55_GLOBAL__N__0955718d_22_SparseCsrTensorMath_cu_868dd54514ReductionAddOpIlEEEEjsLi4ELi4EEEEEvT1_)
        /*016c*/ 	.short	0x0380
        /*016e*/ 	.short	0x0420


	//----- nvinfo : EIATTR_SW_WAR
	.align		4
.L_5571:
        /*0170*/ 	.byte	0x04, 0x36
        /*0172*/ 	.short	(.L_5573 - .L_5572)
.L_5572:
        /*0174*/ 	.word	0x00000008
.L_5573:


//--------------------- .nv.info._ZN2at6native13reduce_kernelILi512ELi1ENS0_8ReduceOpIlNS0_14func_wrapper_tIlNS0_55_GLOBAL__N__0955718d_22_SparseCsrTensorMath_cu_868dd54514ReductionAddOpIlEEEEjlLi4ELi4EEEEEvT1_ --------------------------
	.section	.nv.info._ZN2at6native13reduce_kernelILi512ELi1ENS0_8ReduceOpIlNS0_14func_wrapper_tIlNS0_55_GLOBAL__N__0955718d_22_SparseCsrTensorMath_cu_868dd54514ReductionAddOpIlEEEEjlLi4ELi4EEEEEvT1_,"",@"SHT_CUDA_INFO"
	.sectionflags	@""
	.align	4


	//----- nvinfo : EIATTR_CUDA_API_VERSION
	.align		4
        /*0000*/ 	.byte	0x04, 0x37
        /*0002*/ 	.short	(.L_5575 - .L_5574)
.L_5574:
        /*0004*/ 	.word	0x00000082


	//----- nvinfo : EIATTR_KPARAM_INFO
	.align		4
.L_5575:
        /*0008*/ 	.byte	0x04, 0x17
        /*000a*/ 	.short	(.L_5577 - .L_5576)
.L_5576:
        /*000c*/ 	.word	0x00000000
        /*0010*/ 	.short	0x0000
        /*0012*/ 	.short	0x0000
        /*0014*/ 	.byte	0x00, 0xf0, 0x81, 0x10


	//----- nvinfo : EIATTR_SPARSE_MMA_MASK
	.align		4
.L_5577:
        /*0018*/ 	.byte	0x03, 0x50
        /*001a*/ 	.short	0x0000


	//----- nvinfo : EIATTR_MAXREG_COUNT
	.align		4
        /*001c*/ 	.byte	0x03, 0x1b
        /*001e*/ 	.short	0x0020


	//----- nvinfo : EIATTR_NUM_BARRIERS
	.align		4
        /*0020*/ 	.byte	0x02, 0x4c
        /*0022*/ 	.byte	0x01
	.zero		1


	//----- nvinfo : EIATTR_EXTERNS
	.align		4
        /*0024*/ 	.byte	0x04, 0x0f
        /*0026*/ 	.short	(.L_5579 - .L_5578)


	//   ....[0]....
	.align		4
.L_5578:
        /*0028*/ 	.word	index@(__assertfail)


	//----- nvinfo : EIATTR_ANNOTATIONS
	.align		4
.L_5579:
        /*002c*/ 	.byte	0x04, 0x55
        /*002e*/ 	.short	(.L_5581 - .L_5580)


	//   ....[0]....
.L_5580:
        /*0030*/ 	.word	0x00000001
        /*0034*/ 	.byte	0x40, 0x01, 0x00, 0x00, 0x01, 0x00, 0x00, 0x00, 0xa0, 0x01, 0x00, 0x00, 0x01, 0x00, 0x00, 0x00
        /*0044*/ 	.byte	0x60, 0xb5, 0x00, 0x00, 0x01, 0x00, 0x00, 0x00, 0x90, 0xe9, 0x00, 0x00


	//----- nvinfo : EIATTR_MERCURY_ISA_VERSION
	.align		4
.L_5581:
        /*0050*/ 	.byte	0x03, 0x5f
        /*0052*/ 	.short	0x0101


	//----- nvinfo : EIATTR_INT_WARP_WIDE_INSTR_OFFSETS
	.align		4
        /*0054*/ 	.byte	0x04, 0x31
        /*0056*/ 	.short	(.L_5583 - .L_5582)


	//   ....[0]....
.L_5582:
        /*0058*/ 	.word	0x0000dbd0


	//   ....[1]....
        /*005c*/ 	.word	0x0000dcc0


	//----- nvinfo : EIATTR_COOP_GROUP_MASK_REGIDS
	.align		4
.L_5583:
        /*0060*/ 	.byte	0x04, 0x29
        /*0062*/ 	.short	(.L_5585 - .L_5584)


	//   ....[0]....
.L_5584:
        /*0064*/ 	.word	0xffffffff


	//   ....[1]....
        /*0068*/ 	.word	0xffffffff


	//   ....[2]....
        /*006c*/ 	.word	0xffffffff


	//   ....[3]....
        /*0070*/ 	.word	0xffffffff


	//----- nvinfo : EIATTR_COOP_GROUP_INSTR_OFFSETS
	.align		4
.L_5585:
        /*0074*/ 	.byte	0x04, 0x28
        /*0076*/ 	.short	(.L_5587 - .L_5586)


	//   ....[0]....
.L_5586:
        /*0078*/ 	.word	0x0000b4b0


	//   ....[1]....
        /*007c*/ 	.word	0x0000b4c0


	//   ....[2]....
        /*0080*/ 	.word	0x0000e440


	//   ....[3]....
        /*0084*/ 	.word	0x0000e450


	//----- nvinfo : EIATTR_VRC_CTA_INIT_COUNT
	.align		4
.L_5587:
        /*0088*/ 	.byte	0x02, 0x4a
	.zero		1
	.zero		1


	//----- nvinfo : EIATTR_SYSCALL_OFFSETS
	.align		4
        /*008c*/ 	.byte	0x04, 0x46
        /*008e*/ 	.short	(.L_5589 - .L_5588)


	//   ....[0]....
.L_5588:
        /*0090*/ 	.word	0x0000e6e0


	//   ....[1]....
        /*0094*/ 	.word	0x0000e910


	//   ....[2]....
        /*0098*/ 	.word	0x0000ec60


	//   ....[3]....
        /*009c*/ 	.word	0x0000ee90


	//----- nvinfo : EIATTR_EXIT_INSTR_OFFSETS
	.align		4
.L_5589:
        /*00a0*/ 	.byte	0x04, 0x1c
        /*00a2*/ 	.short	(.L_5591 - .L_5590)


	//   ....[0]....
.L_5590:
        /*00a4*/ 	.word	0x0000dd60


	//   ....[1]....
        /*00a8*/ 	.word	0x0000e4b0


	//   ....[2]....
        /*00ac*/ 	.word	0x0000e730


	//   ....[3]....
        /*00b0*/ 	.word	0x0000e750


	//   ....[4]....
        /*00b4*/ 	.word	0x0000e960


	//   ....[5]....
        /*00b8*/ 	.word	0x0000e980


	//   ....[6]....
        /*00bc*/ 	.word	0x0000e9c0


	//   ....[7]....
        /*00c0*/ 	.word	0x0000ea00


	//   ....[8]....
        /*00c4*/ 	.word	0x0000ea40


	//   ....[9]....
        /*00c8*/ 	.word	0x0000ecb0


	//   ....[10]....
        /*00cc*/ 	.word	0x0000ecd0


	//   ....[11]....
        /*00d0*/ 	.word	0x0000eee0


	//   ....[12]....
        /*00d4*/ 	.word	0x0000ef00


	//----- nvinfo : EIATTR_MAX_THREADS
	.align		4
.L_5591:
        /*00d8*/ 	.byte	0x04, 0x05
        /*00da*/ 	.short	(.L_5593 - .L_5592)
.L_5592:
        /*00dc*/ 	.word	0x00000200
        /*00e0*/ 	.word	0x00000001
        /*00e4*/ 	.word	0x00000001


	//----- nvinfo : EIATTR_CRS_STACK_SIZE
	.align		4
.L_5593:
        /*00e8*/ 	.byte	0x04, 0x1e
        /*00ea*/ 	.short	(.L_5595 - .L_5594)
.L_5594:
        /*00ec*/ 	.word	0x00000000


	//----- nvinfo : EIATTR_CBANK_PARAM_SIZE
	.align		4
.L_5595:
        /*00f0*/ 	.byte	0x03, 0x19
        /*00f2*/ 	.short	0x0420


	//----- nvinfo : EIATTR_PARAM_CBANK
	.align		4
        /*00f4*/ 	.byte	0x04, 0x0a
        /*00f6*/ 	.short	(.L_5597 - .L_5596)
	.align		4
.L_5596:
        /*00f8*/ 	.word	index@(.nv.constant0._ZN2at6native13reduce_kernelILi512ELi1ENS0_8ReduceOpIlNS0_14func_wrapper_tIlNS0_55_GLOBAL__N__0955718d_22_SparseCsrTensorMath_cu_868dd54514ReductionAddOpIlEEEEjlLi4ELi4EEEEEvT1_)
        /*00fc*/ 	.short	0x0380
        /*00fe*/ 	.short	0x0420


	//----- nvinfo : EIATTR_SW_WAR
	.align		4
.L_5597:
        /*0100*/ 	.byte	0x04, 0x36
        /*0102*/ 	.short	(.L_5599 - .L_5598)
.L_5598:
        /*0104*/ 	.word	0x00000008
.L_5599:


//--------------------- .nv.info._ZN2at6native13reduce_kernelILi256ELi2ENS0_8ReduceOpIlNS0_14func_wrapper_tIlNS0_55_GLOBAL__N__0955718d_22_SparseCsrTensorMath_cu_868dd54514ReductionAddOpIlEEEEjlLi4ELi4EEEEEvT1_ --------------------------
	.section	.nv.info._ZN2at6native13reduce_kernelILi256ELi2ENS0_8ReduceOpIlNS0_14func_wrapper_tIlNS0_55_GLOBAL__N__0955718d_22_SparseCsrTensorMath_cu_868dd54514ReductionAddOpIlEEEEjlLi4ELi4EEEEEvT1_,"",@"SHT_CUDA_INFO"
	.sectionflags	@""
	.align	4


	//----- nvinfo : EIATTR_CUDA_API_VERSION
	.align		4
        /*0000*/ 	.byte	0x04, 0x37
        /*0002*/ 	.short	(.L_5601 - .L_5600)
.L_5600:
        /*0004*/ 	.word	0x00000082


	//----- nvinfo : EIATTR_KPARAM_INFO
	.align		4
.L_5601:
        /*0008*/ 	.byte	0x04, 0x17
        /*000a*/ 	.short	(.L_5603 - .L_5602)
.L_5602:
        /*000c*/ 	.word	0x00000000
        /*0010*/ 	.short	0x0000
        /*0012*/ 	.short	0x0000
        /*0014*/ 	.byte	0x00, 0xf0, 0x81, 0x10


	//----- nvinfo : EIATTR_SPARSE_MMA_MASK
	.align		4
.L_5603:
        /*0018*/ 	.byte	0x03, 0x50
        /*001a*/ 	.short	0x0000


	//----- nvinfo : EIATTR_MAXREG_COUNT
	.align		4
        /*001c*/ 	.byte	0x03, 0x1b
        /*001e*/ 	.short	0x0040


	//----- nvinfo : EIATTR_NUM_BARRIERS
	.align		4
        /*0020*/ 	.byte	0x02, 0x4c
        /*0022*/ 	.byte	0x01
	.zero		1


	//----- nvinfo : EIATTR_EXTERNS
	.align		4
        /*0024*/ 	.byte	0x04, 0x0f
        /*0026*/ 	.short	(.L_5605 - .L_5604)


	//   ....[0]....
	.align		4
.L_5604:
        /*0028*/ 	.word	index@(__assertfail)


	//----- nvinfo : EIATTR_MERCURY_ISA_VERSION
	.align		4
.L_5605:
        /*002c*/ 	.byte	0x03, 0x5f
        /*002e*/ 	.short	0x0101


	//----- nvinfo : EIATTR_INT_WARP_WIDE_INSTR_OFFSETS
	.align		4
        /*0030*/ 	.byte	0x04, 0x31
        /*0032*/ 	.short	(.L_5607 - .L_5606)


	//   ....[0]....
.L_5606:
        /*0034*/ 	.word	0x000109a0


	//   ....[1]....
        /*0038*/ 	.word	0x00010a90


	//----- nvinfo : EIATTR_COOP_GROUP_MASK_REGIDS
	.align		4
.L_5607:
        /*003c*/ 	.byte	0x04, 0x29
        /*003e*/ 	.short	(.L_5609 - .L_5608)


	//   ....[0]....
.L_5608:
        /*0040*/ 	.word	0xffffffff


	//   ....[1]....
        /*0044*/ 	.word	0xffffffff


	//   ....[2]....
        /*0048*/ 	.word	0xffffffff


	//   ....[3]....
        /*004c*/ 	.word	0xffffffff


	//   ....[4]....
        /*0050*/ 	.word	0xffffffff


	//   ....[5]....
        /*0054*/ 	.word	0xffffffff


	//   ....[6]....
        /*0058*/ 	.word	0xffffffff


	//   ....[7]....
        /*005c*/ 	.word	0xffffffff


	//----- nvinfo : EIATTR_COOP_GROUP_INSTR_OFFSETS
	.align		4
.L_5609:
        /*0060*/ 	.byte	0x04, 0x28
        /*0062*/ 	.short	(.L_5611 - .L_5610)


	//   ....[0]....
.L_5610:
        /*0064*/ 	.word	0x0000c010


	//   ....[1]....
        /*0068*/ 	.word	0x0000c020


	//   ....[2]....
        /*006c*/ 	.word	0x0000c030


	//   ....[3]....
        /*0070*/ 	.word	0x0000c040


	//   ....[4]....
        /*0074*/ 	.word	0x000114a0


	//   ....[5]....
        /*0078*/ 	.word	0x000114b0


	//   ....[6]....
        /*007c*/ 	.word	0x000114c0


	//   ....[7]....
        /*0080*/ 	.word	0x000114d0


	//----- nvinfo : EIATTR_VRC_CTA_INIT_COUNT
	.align		4
.L_5611:
        /*0084*/ 	.byte	0x02, 0x4a
	.zero		1
	.zero		1


	//----- nvinfo : EIATTR_SYSCALL_OFFSETS
	.align		4
        /*0088*/ 	.byte	0x04, 0x46
        /*008a*/ 	.short	(.L_5613 - .L_5612)


	//   ....[0]....
.L_5612:
        /*008c*/ 	.word	0x00001480


	//   ....[1]....
        /*0090*/ 	.word	0x00011820


	//   ....[2]....
        /*0094*/ 	.word	0x00011950


	//   ....[3]....
        /*0098*/ 	.word	0x00011bf0


	//   ....[4]....
        /*009c*/ 	.word	0x00011d20


	//   ....[5]....
        /*00a0*/ 	.word	0x00012150


	//   ....[6]....
        /*00a4*/ 	.word	0x00012280


	//   ....[7]....
        /*00a8*/ 	.word	0x00012510


	//   ....[8]....
        /*00ac*/ 	.word	0x00012640


	//----- nvinfo : EIATTR_EXIT_INSTR_OFFSETS
	.align		4
.L_5613:
        /*00b0*/ 	.byte	0x04, 0x1c
        /*00b2*/ 	.short	(.L_5615 - .L_5614)


	//   ....[0]....
.L_5614:
        /*00b4*/ 	.word	0x00010b50


	//   ....[1]....
        /*00b8*/ 	.word	0x00011550


	//   ....[2]....
        /*00bc*/ 	.word	0x000116f0


	//   ....[3]....
        /*00c0*/ 	.word	0x000119c0


	//   ....[4]....
        /*00c4*/ 	.word	0x00011dc0


	//   ....[5]....
        /*00c8*/ 	.word	0x00011df0


	//   ....[6]....
        /*00cc*/ 	.word	0x00011e20


	//   ....[7]....
        /*00d0*/ 	.word	0x00011e60


	//   ....[8]....
        /*00d4*/ 	.word	0x00011ea0


	//   ....[9]....
        /*00d8*/ 	.word	0x00012020


	//   ....[10]....
        /*00dc*/ 	.word	0x000122f0


	//   ....[11]....
        /*00e0*/ 	.word	0x000126e0


	//   ....[12]....
        /*00e4*/ 	.word	0x00012710


	//----- nvinfo : EIATTR_MAX_THREADS
	.align		4
.L_5615:
        /*00e8*/ 	.byte	0x04, 0x05
        /*00ea*/ 	.short	(.L_5617 - .L_5616)
.L_5616:
        /*00ec*/ 	.word	0x00000100
        /*00f0*/ 	.word	0x00000001
        /*00f4*/ 	.word	0x00000001


	//----- nvinfo : EIATTR_CRS_STACK_SIZE
	.align		4
.L_5617:
        /*00f8*/ 	.byte	0x04, 0x1e
        /*00fa*/ 	.short	(.L_5619 - .L_5618)
.L_5618:
        /*00fc*/ 	.word	0x00000000


	//----- nvinfo : EIATTR_CBANK_PARAM_SIZE
	.align		4
.L_5619:
        /*0100*/ 	.byte	0x03, 0x19
        /*0102*/ 	.short	0x0420


	//----- nvinfo : EIATTR_PARAM_CBANK
	.align		4
        /*0104*/ 	.byte	0x04, 0x0a
        /*0106*/ 	.short	(.L_5621 - .L_5620)
	.align		4
.L_5620:
        /*0108*/ 	.word	index@(.nv.constant0._ZN2at6native13reduce_kernelILi256ELi2ENS0_8ReduceOpIlNS0_14func_wrapper_tIlNS0_55_GLOBAL__N__0955718d_22_SparseCsrTensorMath_cu_868dd54514ReductionAddOpIlEEEEjlLi4ELi4EEEEEvT1_)
        /*010c*/ 	.short	0x0380
        /*010e*/ 	.short	0x0420


	//----- nvinfo : EIATTR_SW_WAR
	.align		4
.L_5621:
        /*0110*/ 	.byte	0x04, 0x36
        /*0112*/ 	.short	(.L_5623 - .L_5622)
.L_5622:
        /*0114*/ 	.word	0x00000008
.L_5623:


//--------------------- .nv.info._ZN2at6native13reduce_kernelILi128ELi4ENS0_8ReduceOpIlNS0_14func_wrapper_tIlNS0_55_GLOBAL__N__0955718d_22_SparseCsrTensorMath_cu_868dd54514ReductionAddOpIlEEEEjlLi4ELi4EEEEEvT1_ --------------------------
	.section	.nv.info._ZN2at6native13reduce_kernelILi128ELi4ENS0_8ReduceOpIlNS0_14func_wrapper_tIlNS0_55_GLOBAL__N__0955718d_22_SparseCsrTensorMath_cu_868dd54514ReductionAddOpIlEEEEjlLi4ELi4EEEEEvT1_,"",@"SHT_CUDA_INFO"
	.sectionflags	@""
	.align	4


	//----- nvinfo : EIATTR_CUDA_API_VERSION
	.align		4
        /*0000*/ 	.byte	0x04, 0x37
        /*0002*/ 	.short	(.L_5625 - .L_5624)
.L_5624:
        /*0004*/ 	.word	0x00000082


	//----- nvinfo : EIATTR_KPARAM_INFO
	.align		4
.L_5625:
        /*0008*/ 	.byte	0x04, 0x17
        /*000a*/ 	.short	(.L_5627 - .L_5626)
.L_5626:
        /*000c*/ 	.word	0x00000000
        /*0010*/ 	.short	0x0000
        /*0012*/ 	.short	0x0000
        /*0014*/ 	.byte	0x00, 0xf0, 0x81, 0x10


	//----- nvinfo : EIATTR_SPARSE_MMA_MASK
	.align		4
.L_5627:
        /*0018*/ 	.byte	0x03, 0x50
        /*001a*/ 	.short	0x0000


	//----- nvinfo : EIATTR_MAXREG_COUNT
	.align		4
        /*001c*/ 	.byte	0x03, 0x1b
        /*001e*/ 	.short	0x0080


	//----- nvinfo : EIATTR_NUM_BARRIERS
	.align		4
        /*0020*/ 	.byte	0x02, 0x4c
        /*0022*/ 	.byte	0x01
	.zero		1


	//----- nvinfo : EIATTR_EXTERNS
	.align		4
        /*0024*/ 	.byte	0x04, 0x0f
        /*0026*/ 	.short	(.L_5629 - .L_5628)


	//   ....[0]....
	.align		4
.L_5628:
        /*0028*/ 	.word	index@(__assertfail)


	//----- nvinfo : EIATTR_MERCURY_ISA_VERSION
	.align		4
.L_5629:
        /*002c*/ 	.byte	0x03, 0x5f
        /*002e*/ 	.short	0x0101


	//----- nvinfo : EIATTR_INT_WARP_WIDE_INSTR_OFFSETS
	.align		4
        /*0030*/ 	.byte	0x04, 0x31
        /*0032*/ 	.short	(.L_5631 - .L_5630)


	//   ....[0]....
.L_5630:
        /*0034*/ 	.word	0x00015fd0


	//   ....[1]....
        /*0038*/ 	.word	0x000160c0


	//----- nvinfo : EIATTR_COOP_GROUP_MASK_REGIDS
	.align		4
.L_5631:
        /*003c*/ 	.byte	0x04, 0x29
        /*003e*/ 	.short	(.L_5633 - .L_5632)


	//   ....[0]....
.L_5632:
        /*0040*/ 	.word	0xffffffff


	//   ....[1]....
        /*0044*/ 	.word	0xffffffff


	//   ....[2]....
        /*0048*/ 	.word	0xffffffff


	//   ....[3]....
        /*004c*/ 	.word	0xffffffff


	//   ....[4]....
        /*0050*/ 	.word	0xffffffff


	//   ....[5]....
        /*0054*/ 	.word	0xffffffff


	//   ....[6]....
        /*0058*/ 	.word	0xffffffff


	//   ....[7]....
        /*005c*/ 	.word	0xffffffff


	//   ....[8]....
        /*0060*/ 	.word	0xffffffff


	//   ....[9]....
        /*0064*/ 	.word	0xffffffff


	//   ....[10]....
        /*0068*/ 	.word	0xffffffff


	//   ....[11]....
        /*006c*/ 	.word	0xffffffff


	//   ....[12]....
        /*0070*/ 	.word	0xffffffff


	//   ....[13]....
        /*0074*/ 	.word	0xffffffff


	//   ....[14]....
        /*0078*/ 	.word	0xffffffff


	//   ....[15]....
        /*007c*/ 	.word	0xffffffff


	//----- nvinfo : EIATTR_COOP_GROUP_INSTR_OFFSETS
	.align		4
.L_5633:
        /*0080*/ 	.byte	0x04, 0x28
        /*0082*/ 	.short	(.L_5635 - .L_5634)


	//   ....[0]....
.L_5634:
        /*0084*/ 	.word	0x0000d080


	//   ....[1]....
        /*0088*/ 	.word	0x0000d090


	//   ....[2]....
        /*008c*/ 	.word	0x0000d0a0


	//   ....[3]....
        /*0090*/ 	.word	0x0000d0b0


	//   ....[4]....
        /*0094*/ 	.word	0x0000d0c0


	//   ....[5]....
        /*0098*/ 	.word	0x0000d0d0


	//   ....[6]....
        /*009c*/ 	.word	0x0000d0e0


	//   ....[7]....
        /*00a0*/ 	.word	0x0000d100


	//   ....[8]....
        /*00a4*/ 	.word	0x00016e00


	//   ....[9]....
        /*00a8*/ 	.word	0x00016e10


	//   ....[10]....
        /*00ac*/ 	.word	0x00016e20


	//   ....[11]....
        /*00b0*/ 	.word	0x00016e30


	//   ....[12]....
        /*00b4*/ 	.word	0x00016e40


	//   ....[13]....
        /*00b8*/ 	.word	0x00016e50


	//   ....[14]....
        /*00bc*/ 	.word	0x00016e60


	//   ....[15]....
        /*00c0*/ 	.word	0x00016e80


	//----- nvinfo : EIATTR_VRC_CTA_INIT_COUNT
	.align		4
.L_5635:
        /*00c4*/ 	.byte	0x02, 0x4a
	.zero		1
	.zero		1


	//----- nvinfo : EIATTR_SYSCALL_OFFSETS
	.align		4
        /*00c8*/ 	.byte	0x04, 0x46
        /*00ca*/ 	.short	(.L_5637 - .L_5636)


	//   ....[0]....
.L_5636:
        /*00cc*/ 	.word	0x00001480


	//   ....[1]....
        /*00d0*/ 	.word	0x000172e0


	//   ....[2]....
        /*00d4*/ 	.word	0x00017410


	//   ....[3]....
        /*00d8*/ 	.word	0x000175a0


	//   ....[4]....
        /*00dc*/ 	.word	0x000176d0


	//   ....[5]....
        /*00e0*/ 	.word	0x00017a10


	//   ....[6]....
        /*00e4*/ 	.word	0x00017b40


	//   ....[7]....
        /*00e8*/ 	.word	0x00017d00


	//   ....[8]....
        /*00ec*/ 	.word	0x00017e30


	//   ....[9]....
        /*00f0*/ 	.word	0x00018370


	//   ....[10]....
        /*00f4*/ 	.word	0x000184a0


	//   ....[11]....
        /*00f8*/ 	.word	0x00018630


	//   ....[12]....
        /*00fc*/ 	.word	0x00018760


	//   ....[13]....
        /*0100*/ 	.word	0x00018ab0


	//   ....[14]....
        /*0104*/ 	.word	0x00018be0


	//   ....[15]....
        /*0108*/ 	.word	0x00018da0


	//   ....[16]....
        /*010c*/ 	.word	0x00018ed0


	//----- nvinfo : EIATTR_EXIT_INSTR_OFFSETS
	.align		4
.L_5637:
        /*0110*/ 	.byte	0x04, 0x1c
        /*0112*/ 	.short	(.L_5639 - .L_5638)


	//   ....[0]....
.L_5638:
        /*0114*/ 	.word	0x00016180


	//   ....[1]....
        /*0118*/ 	.word	0x00016f30


	//   ....[2]....
        /*011c*/ 	.word	0x000171b0


	//   ....[3]....
        /*0120*/ 	.word	0x00017760


	//   ....[4]....
        /*0124*/ 	.word	0x00017ec0


	//   ....[5]....
        /*0128*/ 	.word	0x00017f10


	//   ....[6]....
        /*012c*/ 	.word	0x00017f40


	//   ....[7]....
        /*0130*/ 	.word	0x00017f80


	//   ....[8]....
        /*0134*/ 	.word	0x00017fc0


	//   ....[9]....
        /*0138*/ 	.word	0x00018240


	//   ....[10]....
        /*013c*/ 	.word	0x000187f0


	//   ....[11]....
        /*0140*/ 	.word	0x00018f60


	//   ....[12]....
        /*0144*/ 	.word	0x00018fb0


	//----- nvinfo : EIATTR_MAX_THREADS
	.align		4
.L_5639:
        /*0148*/ 	.byte	0x04, 0x05
        /*014a*/ 	.short	(.L_5641 - .L_5640)
.L_5640:
        /*014c*/ 	.word	0x00000080
        /*0150*/ 	.word	0x00000001
        /*0154*/ 	.word	0x00000001


	//----- nvinfo : EIATTR_CRS_STACK_SIZE
	.align		4
.L_5641:
        /*0158*/ 	.byte	0x04, 0x1e
        /*015a*/ 	.short	(.L_5643 - .L_5642)
.L_5642:
        /*015c*/ 	.word	0x00000000


	//----- nvinfo : EIATTR_CBANK_PARAM_SIZE
	.align		4
.L_5643:
        /*0160*/ 	.byte	0x03, 0x19
        /*0162*/ 	.short	0x0420


	//----- nvinfo : EIATTR_PARAM_CBANK
	.align		4
        /*0164*/ 	.byte	0x04, 0x0a
        /*0166*/ 	.short	(.L_5645 - .L_5644)
	.align		4
.L_5644:
        /*0168*/ 	.word	index@(.nv.constant0._ZN2at6native13reduce_kernelILi128ELi4ENS0_8ReduceOpIlNS0_14func_wrapper_tIlNS0_55_GLOBAL__N__0955718d_22_SparseCsrTensorMath_cu_868dd54514ReductionAddOpIlEEEEjlLi4ELi4EEEEEvT1_)
        /*016c*/ 	.short	0x0380
        /*016e*/ 	.short	0x0420


	//----- nvinfo : EIATTR_SW_WAR
	.align		4
.L_5645:
        /*0170*/ 	.byte	0x04, 0x36
        /*0172*/ 	.short	(.L_5647 - .L_5646)
.L_5646:
        /*0174*/ 	.word	0x00000008
.L_5647:


//--------------------- .nv.info._ZN2at6native13reduce_kernelILi512ELi1ENS0_8ReduceOpIiNS0_14func_wrapper_tIiNS0_55_GLOBAL__N__0955718d_22_SparseCsrTensorMath_cu_868dd54514ReductionAddOpIlEEEEjiLi4ELi4EEEEEvT1_ --------------------------
	.section	.nv.info._ZN2at6native13reduce_kernelILi512ELi1ENS0_8ReduceOpIiNS0_14func_wrapper_tIiNS0_55_GLOBAL__N__0955718d_22_SparseCsrTensorMath_cu_868dd54514ReductionAddOpIlEEEEjiLi4ELi4EEEEEvT1_,"",@"SHT_CUDA_INFO"
	.sectionflags	@""
	.align	4


	//----- nvinfo : EIATTR_CUDA_API_VERSION
	.align		4
        /*0000*/ 	.byte	0x04, 0x37
        /*0002*/ 	.short	(.L_5649 - .L_5648)
.L_5648:
        /*0004*/ 	.word	0x00000082


	//----- nvinfo : EIATTR_KPARAM_INFO
	.align		4
.L_5649:
        /*0008*/ 	.byte	0x04, 0x17
        /*000a*/ 	.short	(.L_5651 - .L_5650)
.L_5650:
        /*000c*/ 	.word	0x00000000
        /*0010*/ 	.short	0x0000
        /*0012*/ 	.short	0x0000
        /*0014*/ 	.byte	0x00, 0xf0, 0x81, 0x10


	//----- nvinfo : EIATTR_SPARSE_MMA_MASK
	.align		4
.L_5651:
        /*0018*/ 	.byte	0x03, 0x50
        /*001a*/ 	.short	0x0000


	//----- nvinfo : EIATTR_MAXREG_COUNT
	.align		4
        /*001c*/ 	.byte	0x03, 0x1b
        /*001e*/ 	.short	0x0020


	//----- nvinfo : EIATTR_NUM_BARRIERS
	.align		4
        /*0020*/ 	.byte	0x02, 0x4c
        /*0022*/ 	.byte	0x01
	.zero		1


	//----- nvinfo : EIATTR_EXTERNS
	.align		4
        /*0024*/ 	.byte	0x04, 0x0f
        /*0026*/ 	.short	(.L_5653 - .L_5652)


	//   ....[0]....
	.align		4
.L_5652:
        /*0028*/ 	.word	index@(__assertfail)


	//----- nvinfo : EIATTR_MERCURY_ISA_VERSION
	.align		4
.L_5653:
        /*002c*/ 	.byte	0x03, 0x5f
        /*002e*/ 	.short	0x0101


	//----- nvinfo : EIATTR_INT_WARP_WIDE_INSTR_OFFSETS
	.align		4
        /*0030*/ 	.byte	0x04, 0x31
        /*0032*/ 	.short	(.L_5655 - .L_5654)


	//   ....[0]....
.L_5654:
        /*0034*/ 	.word	0x0000dfc0


	//   ....[1]....
        /*0038*/ 	.word	0x0000e0b0


	//----- nvinfo : EIATTR_COOP_GROUP_MASK_REGIDS
	.align		4
.L_5655:
        /*003c*/ 	.byte	0x04, 0x29
        /*003e*/ 	.short	(.L_5657 - .L_5656)


	//   ....[0]....
.L_5656:
        /*0040*/ 	.word	0xffffffff


	//   ....[1]....
        /*0044*/ 	.word	0xffffffff


	//   ....[2]....
        /*0048*/ 	.word	0xffffffff


	//   ....[3]....
        /*004c*/ 	.word	0xffffffff


	//----- nvinfo : EIATTR_COOP_GROUP_INSTR_OFFSETS
	.align		4
.L_5657:
        /*0050*/ 	.byte	0x04, 0x28
        /*0052*/ 	.short	(.L_5659 - .L_5658)


	//   ....[0]....
.L_5658:
        /*0054*/ 	.word	0x0000b3d0


	//   ....[1]....
        /*0058*/ 	.word	0x0000b3e0


	//   ....[2]....
        /*005c*/ 	.word	0x0000e830


	//   ....[3]....
        /*0060*/ 	.word	0x0000e840


	//----- nvinfo : EIATTR_VRC_CTA_INIT_COUNT
	.align		4
.L_5659:
        /*0064*/ 	.byte	0x02, 0x4a
	.zero		1
	.zero		1


	//----- nvinfo : EIATTR_SYSCALL_OFFSETS
	.align		4
        /*0068*/ 	.byte	0x04, 0x46
        /*006a*/ 	.short	(.L_5661 - .L_5660)


	//   ....[0]....
.L_5660:
        /*006c*/ 	.word	0x0000ea90


	//   ....[1]....
        /*0070*/ 	.word	0x0000ecc0


	//   ....[2]....
        /*0074*/ 	.word	0x0000efd0


	//   ....[3]....
        /*0078*/ 	.word	0x0000f220


	//----- nvinfo : EIATTR_EXIT_INSTR_OFFSETS
	.align		4
.L_5661:
        /*007c*/ 	.byte	0x04, 0x1c
        /*007e*/ 	.short	(.L_5663 - .L_5662)


	//   ....[0]....
.L_5662:
        /*0080*/ 	.word	0x0000e150


	//   ....[1]....
        /*0084*/ 	.word	0x0000e8a0


	//   ....[2]....
        /*0088*/ 	.word	0x0000eae0


	//   ....[3]....
        /*008c*/ 	.word	0x0000eb00


	//   ....[4]....
        /*0090*/ 	.word	0x0000ed10


	//   ....[5]....
        /*0094*/ 	.word	0x0000ed30


	//   ....[6]....
        /*0098*/ 	.word	0x0000ed60


	//   ....[7]....
        /*009c*/ 	.word	0x0000eda0


	//   ....[8]....
        /*00a0*/ 	.word	0x0000ede0


	//   ....[9]....
        /*00a4*/ 	.word	0x0000f020


	//   ....[10]....
        /*00a8*/ 	.word	0x0000f040


	//   ....[11]....
        /*00ac*/ 	.word	0x0000f270


	//   ....[12]....
        /*00b0*/ 	.word	0x0000f290


	//----- nvinfo : EIATTR_MAX_THREADS
	.align		4
.L_5663:
        /*00b4*/ 	.byte	0x04, 0x05
        /*00b6*/ 	.short	(.L_5665 - .L_5664)
.L_5664:
        /*00b8*/ 	.word	0x00000200
        /*00bc*/ 	.word	0x00000001
        /*00c0*/ 	.word	0x00000001


	//----- nvinfo : EIATTR_CRS_STACK_SIZE
	.align		4
.L_5665:
        /*00c4*/ 	.byte	0x04, 0x1e
        /*00c6*/ 	.short	(.L_5667 - .L_5666)
.L_5666:
        /*00c8*/ 	.word	0x00000000


	//----- nvinfo : EIATTR_CBANK_PARAM_SIZE
	.align		4
.L_5667:
        /*00cc*/ 	.byte	0x03, 0x19
        /*00ce*/ 	.short	0x0420


	//----- nvinfo : EIATTR_PARAM_CBANK
	.align		4
        /*00d0*/ 	.byte	0x04, 0x0a
        /*00d2*/ 	.short	(.L_5669 - .L_5668)
	.align		4
.L_5668:
        /*00d4*/ 	.word	index@(.nv.constant0._ZN2at6native13reduce_kernelILi512ELi1ENS0_8ReduceOpIiNS0_14func_wrapper_tIiNS0_55_GLOBAL__N__0955718d_22_SparseCsrTensorMath_cu_868dd54514ReductionAddOpIlEEEEjiLi4ELi4EEEEEvT1_)
        /*00d8*/ 	.short	0x0380
        /*00da*/ 	.short	0x0420


	//----- nvinfo : EIATTR_SW_WAR
	.align		4
.L_5669:
        /*00dc*/ 	.byte	0x04, 0x36
        /*00de*/ 	.short	(.L_5671 - .L_5670)
.L_5670:
        /*00e0*/ 	.word	0x00000008
.L_5671:


//--------------------- .nv.info._ZN2at6native13reduce_kernelILi256ELi2ENS0_8ReduceOpIiNS0_14func_wrapper_tIiNS0_55_GLOBAL__N__0955718d_22_SparseCsrTensorMath_cu_868dd54514ReductionAddOpIlEEEEjiLi4ELi4EEEEEvT1_ --------------------------
	.section	.nv.info._ZN2at6native13reduce_kernelILi256ELi2ENS0_8ReduceOpIiNS0_14func_wrapper_tIiNS0_55_GLOBAL__N__0955718d_22_SparseCsrTensorMath_cu_868dd54514ReductionAddOpIlEEEEjiLi4ELi4EEEEEvT1_,"",@"SHT_CUDA_INFO"
	.sectionflags	@""
	.align	4


	//----- nvinfo : EIATTR_CUDA_API_VERSION
	.align		4
        /*0000*/ 	.byte	0x04, 0x37
        /*0002*/ 	.short	(.L_5673 - .L_5672)
.L_5672:
        /*0004*/ 	.word	0x00000082


	//----- nvinfo : EIATTR_KPARAM_INFO
	.align		4
.L_5673:
        /*0008*/ 	.byte	0x04, 0x17
        /*000a*/ 	.short	(.L_5675 - .L_5674)
.L_5674:
        /*000c*/ 	.word	0x00000000
        /*0010*/ 	.short	0x0000
        /*0012*/ 	.short	0x0000
        /*0014*/ 	.byte	0x00, 0xf0, 0x81, 0x10


	//----- nvinfo : EIATTR_SPARSE_MMA_MASK
	.align		4
.L_5675:
        /*0018*/ 	.byte	0x03, 0x50
        /*001a*/ 	.short	0x0000


	//----- nvinfo : EIATTR_MAXREG_COUNT
	.align		4
        /*001c*/ 	.byte	0x03, 0x1b
        /*001e*/ 	.short	0x0040


	//----- nvinfo : EIATTR_NUM_BARRIERS
	.align		4
        /*0020*/ 	.byte	0x02, 0x4c
        /*0022*/ 	.byte	0x01
	.zero		1


	//----- nvinfo : EIATTR_EXTERNS
	.align		4
        /*0024*/ 	.byte	0x04, 0x0f
        /*0026*/ 	.short	(.L_5677 - .L_5676)


	//   ....[0]....
	.align		4
.L_5676:
        /*0028*/ 	.word	index@(__assertfail)


	//----- nvinfo : EIATTR_MERCURY_ISA_VERSION
	.align		4
.L_5677:
        /*002c*/ 	.byte	0x03, 0x5f
        /*002e*/ 	.short	0x0101


	//----- nvinfo : EIATTR_INT_WARP_WIDE_INSTR_OFFSETS
	.align		4
        /*0030*/ 	.byte	0x04, 0x31
        /*0032*/ 	.short	(.L_5679 - .L_5678)


	//   ....[0]....
.L_5678:
        /*0034*/ 	.word	0x00010dc0


	//   ....[1]....
        /*0038*/ 	.word	0x00010eb0


	//----- nvinfo : EIATTR_COOP_GROUP_MASK_REGIDS
	.align		4
.L_5679:
        /*003c*/ 	.byte	0x04, 0x29
        /*003e*/ 	.short	(.L_5681 - .L_5680)


	//   ....[0]....
.L_5680:
        /*0040*/ 	.word	0xffffffff


	//   ....[1]....
        /*0044*/ 	.word	0xffffffff


	//   ....[2]....
        /*0048*/ 	.word	0xffffffff


	//   ....[3]....
        /*004c*/ 	.word	0xffffffff


	//   ....[4]....
        /*0050*/ 	.word	0xffffffff


	//   ....[5]....
        /*0054*/ 	.word	0xffffffff


	//   ....[6]....
        /*0058*/ 	.word	0xffffffff


	//   ....[7]....
        /*005c*/ 	.word	0xffffffff


	//----- nvinfo : EIATTR_COOP_GROUP_INSTR_OFFSETS
	.align		4
.L_5681:
        /*0060*/ 	.byte	0x04, 0x28
        /*0062*/ 	.short	(.L_5683 - .L_5682)


	//   ....[0]....
.L_5682:
        /*0064*/ 	.word	0x0000bf50


	//   ....[1]....
        /*0068*/ 	.word	0x0000bf60


	//   ....[2]....
        /*006c*/ 	.word	0x0000bf70


	//   ....[3]....
        /*0070*/ 	.word	0x0000bf80


	//   ....[4]....
        /*0074*/ 	.word	0x000118c0


	//   ....[5]....
        /*0078*/ 	.word	0x000118d0


	//   ....[6]....
        /*007c*/ 	.word	0x000118e0


	//   ....[7]....
        /*0080*/ 	.word	0x000118f0


	//----- nvinfo : EIATTR_VRC_CTA_INIT_COUNT
	.align		4
.L_5683:
        /*0084*/ 	.byte	0x02, 0x4a
	.zero		1
	.zero		1


	//----- nvinfo : EIATTR_SYSCALL_OFFSETS
	.align		4
        /*0088*/ 	.byte	0x04, 0x46
        /*008a*/ 	.short	(.L_5685 - .L_5684)


	//   ....[0]....
.L_5684:
        /*008c*/ 	.word	0x000014a0


	//   ....[1]....
        /*0090*/ 	.word	0x00011bb0


	//   ....[2]....
        /*0094*/ 	.word	0x00011d20


	//   ....[3]....
        /*0098*/ 	.word	0x00011f90


	//   ....[4]....
        /*009c*/ 	.word	0x00012100


	//   ....[5]....
        /*00a0*/ 	.word	0x00012470


	//   ....[6]....
        /*00a4*/ 	.word	0x000125e0


	//   ....[7]....
        /*00a8*/ 	.word	0x00012820


	//   ....[8]....
        /*00ac*/ 	.word	0x00012990


	//----- nvinfo : EIATTR_EXIT_INSTR_OFFSETS
	.align		4
.L_5685:
        /*00b0*/ 	.byte	0x04, 0x1c
        /*00b2*/ 	.short	(.L_5687 - .L_5686)


	//   ....[0]....
.L_5686:
        /*00b4*/ 	.word	0x00010f70


	//   ....[1]....
        /*00b8*/ 	.word	0x00011970


	//   ....[2]....
        /*00bc*/ 	.word	0x00011a80


	//   ....[3]....
        /*00c0*/ 	.word	0x00011d70


	//   ....[4]....
        /*00c4*/ 	.word	0x00012150


	//   ....[5]....
        /*00c8*/ 	.word	0x00012180


	//   ....[6]....
        /*00cc*/ 	.word	0x000121b0


	//   ....[7]....
        /*00d0*/ 	.word	0x000121f0


	//   ....[8]....
        /*00d4*/ 	.word	0x00012230


	//   ....[9]....
        /*00d8*/ 	.word	0x00012340


	//   ....[10]....
        /*00dc*/ 	.word	0x00012630


	//   ....[11]....
        /*00e0*/ 	.word	0x000129e0


	//   ....[12]....
        /*00e4*/ 	.word	0x00012a10


	//----- nvinfo : EIATTR_MAX_THREADS
	.align		4
.L_5687:
        /*00e8*/ 	.byte	0x04, 0x05
        /*00ea*/ 	.short	(.L_5689 - .L_5688)
.L_5688:
        /*00ec*/ 	.word	0x00000100
        /*00f0*/ 	.word	0x00000001
        /*00f4*/ 	.word	0x00000001


	//----- nvinfo : EIATTR_CRS_STACK_SIZE
	.align		4
.L_5689:
        /*00f8*/ 	.byte	0x04, 0x1e
        /*00fa*/ 	.short	(.L_5691 - .L_5690)
.L_5690:
        /*00fc*/ 	.word	0x00000000


	//----- nvinfo : EIATTR_CBANK_PARAM_SIZE
	.align		4
.L_5691:
        /*0100*/ 	.byte	0x03, 0x19
        /*0102*/ 	.short	0x0420


	//----- nvinfo : EIATTR_PARAM_CBANK
	.align		4
        /*0104*/ 	.byte	0x04, 0x0a
        /*0106*/ 	.short	(.L_5693 - .L_5692)
	.align		4
.L_5692:
        /*0108*/ 	.word	index@(.nv.constant0._ZN2at6native13reduce_kernelILi256ELi2ENS0_8ReduceOpIiNS0_14func_wrapper_tIiNS0_55_GLOBAL__N__0955718d_22_SparseCsrTensorMath_cu_868dd54514ReductionAddOpIlEEEEjiLi4ELi4EEEEEvT1_)
        /*010c*/ 	.short	0x0380
        /*010e*/ 	.short	0x0420


	//----- nvinfo : EIATTR_SW_WAR
	.align		4
.L_5693:
        /*0110*/ 	.byte	0x04, 0x36
        /*0112*/ 	.short	(.L_5695 - .L_5694)
.L_5694:
        /*0114*/ 	.word	0x00000008
.L_5695:


//--------------------- .nv.info._ZN2at6native13reduce_kernelILi128ELi4ENS0_8ReduceOpIiNS0_14func_wrapper_tIiNS0_55_GLOBAL__N__0955718d_22_SparseCsrTensorMath_cu_868dd54514ReductionAddOpIlEEEEjiLi4ELi4EEEEEvT1_ --------------------------
	.section	.nv.info._ZN2at6native13reduce_kernelILi128ELi4ENS0_8ReduceOpIiNS0_14func_wrapper_tIiNS0_55_GLOBAL__N__0955718d_22_SparseCsrTensorMath_cu_868dd54514ReductionAddOpIlEEEEjiLi4ELi4EEEEEvT1_,"",@"SHT_CUDA_INFO"
	.sectionflags	@""
	.align	4


	//----- nvinfo : EIATTR_CUDA_API_VERSION
	.align		4
        /*0000*/ 	.byte	0x04, 0x37
        /*0002*/ 	.short	(.L_5697 - .L_5696)
.L_5696:
        /*0004*/ 	.word	0x00000082


	//----- nvinfo : EIATTR_KPARAM_INFO
	.align		4
.L_5697:
        /*0008*/ 	.byte	0x04, 0x17
        /*000a*/ 	.short	(.L_5699 - .L_5698)
.L_5698:
        /*000c*/ 	.word	0x00000000
        /*0010*/ 	.short	0x0000
        /*0012*/ 	.short	0x0000
        /*0014*/ 	.byte	0x00, 0xf0, 0x81, 0x10


	//----- nvinfo : EIATTR_SPARSE_MMA_MASK
	.align		4
.L_5699:
        /*0018*/ 	.byte	0x03, 0x50
        /*001a*/ 	.short	0x0000


	//----- nvinfo : EIATTR_MAXREG_COUNT
	.align		4
        /*001c*/ 	.byte	0x03, 0x1b
        /*001e*/ 	.short	0x0080


	//----- nvinfo : EIATTR_NUM_BARRIERS
	.align		4
        /*0020*/ 	.byte	0x02, 0x4c
        /*0022*/ 	.byte	0x01
	.zero		1


	//----- nvinfo : EIATTR_EXTERNS
	.align		4
        /*0024*/ 	.byte	0x04, 0x0f
        /*0026*/ 	.short	(.L_5701 - .L_5700)


	//   ....[0]....
	.align		4
.L_5700:
        /*0028*/ 	.word	index@(__assertfail)


	//----- nvinfo : EIATTR_MERCURY_ISA_VERSION
	.align		4
.L_5701:
        /*002c*/ 	.byte	0x03, 0x5f
        /*002e*/ 	.short	0x0101


	//----- nvinfo : EIATTR_INT_WARP_WIDE_INSTR_OFFSETS
	.align		4
        /*0030*/ 	.byte	0x04, 0x31
        /*0032*/ 	.short	(.L_5703 - .L_5702)


	//   ....[0]....
.L_5702:
        /*0034*/ 	.word	0x00016390


	//   ....[1]....
        /*0038*/ 	.word	0x00016480


	//----- nvinfo : EIATTR_COOP_GROUP_MASK_REGIDS
	.align		4
.L_5703:
        /*003c*/ 	.byte	0x04, 0x29
        /*003e*/ 	.short	(.L_5705 - .L_5704)


	//   ....[0]....
.L_5704:
        /*0040*/ 	.word	0xffffffff


	//   ....[1]....
        /*0044*/ 	.word	0xffffffff


	//   ....[2]....
        /*0048*/ 	.word	0xffffffff


	//   ....[3]....
        /*004c*/ 	.word	0xffffffff


	//   ....[4]....
        /*0050*/ 	.word	0xffffffff


	//   ....[5]....
        /*0054*/ 	.word	0xffffffff


	//   ....[6]....
        /*0058*/ 	.word	0xffffffff


	//   ....[7]....
        /*005c*/ 	.word	0xffffffff


	//   ....[8]....
        /*0060*/ 	.word	0xffffffff


	//   ....[9]....
        /*0064*/ 	.word	0xffffffff


	//   ....[10]....
        /*0068*/ 	.word	0xffffffff


	//   ....[11]....
        /*006c*/ 	.word	0xffffffff


	//   ....[12]....
        /*0070*/ 	.word	0xffffffff


	//   ....[13]....
        /*0074*/ 	.word	0xffffffff


	//   ....[14]....
        /*0078*/ 	.word	0xffffffff


	//   ....[15]....
        /*007c*/ 	.word	0xffffffff


	//----- nvinfo : EIATTR_COOP_GROUP_INSTR_OFFSETS
	.align		4
.L_5705:
        /*0080*/ 	.byte	0x04, 0x28
        /*0082*/ 	.short	(.L_5707 - .L_5706)


	//   ....[0]....
.L_5706:
        /*0084*/ 	.word	0x0000cf50


	//   ....[1]....
        /*0088*/ 	.word	0x0000cf60


	//   ....[2]....
        /*008c*/ 	.word	0x0000cf70


	//   ....[3]....
        /*0090*/ 	.word	0x0000cf80


	//   ....[4]....
        /*0094*/ 	.word	0x0000cf90


	//   ....[5]....
        /*0098*/ 	.word	0x0000cfa0


	//   ....[6]....
        /*009c*/ 	.word	0x0000cfb0


	//   ....[7]....
        /*00a0*/ 	.word	0x0000cfd0


	//   ....[8]....
        /*00a4*/ 	.word	0x00017170


	//   ....[9]....
        /*00a8*/ 	.word	0x00017180


	//   ....[10]....
        /*00ac*/ 	.word	0x00017190


	//   ....[11]....
        /*00b0*/ 	.word	0x000171a0


	//   ....[12]....
        /*00b4*/ 	.word	0x000171b0


	//   ....[13]....
        /*00b8*/ 	.word	0x000171c0


	//   ....[14]....
        /*00bc*/ 	.word	0x000171d0


	//   ....[15]....
        /*00c0*/ 	.word	0x000171f0


	//----- nvinfo : EIATTR_VRC_CTA_INIT_COUNT
	.align		4
.L_5707:
        /*00c4*/ 	.byte	0x02, 0x4a
	.zero		1
	.zero		1


	//----- nvinfo : EIATTR_SYSCALL_OFFSETS
	.align		4
        /*00c8*/ 	.byte	0x04, 0x46
        /*00ca*/ 	.short	(.L_5709 - .L_5708)


	//   ....[0]....
.L_5708:
        /*00cc*/ 	.word	0x000014a0


	//   ....[1]....
        /*00d0*/ 	.word	0x00017580


	//   ....[2]....
        /*00d4*/ 	.word	0x000176f0


	//   ....[3]....
        /*00d8*/ 	.word	0x00017860


	//   ....[4]....
        /*00dc*/ 	.word	0x000179d0


	//   ....[5]....
        /*00e0*/ 	.word	0x00017cc0


	//   ....[6]....
        /*00e4*/ 	.word	0x00017e30


	//   ....[7]....
        /*00e8*/ 	.word	0x00017fa0


	//   ....[8]....
        /*00ec*/ 	.word	0x00018110


	//   ....[9]....
        /*00f0*/ 	.word	0x00018540


	//   ....[10]....
        /*00f4*/ 	.word	0x000186b0


	//   ....[11]....
        /*00f8*/ 	.word	0x00018820


	//   ....[12]....
        /*00fc*/ 	.word	0x00018990


	//   ....[13]....
        /*0100*/ 	.word	0x00018c40


	//   ....[14]....
        /*0104*/ 	.word	0x00018db0


	//   ....[15]....
        /*0108*/ 	.word	0x00018f20


	//   ....[16]....
        /*010c*/ 	.word	0x00019090


	//----- nvinfo : EIATTR_EXIT_INSTR_OFFSETS
	.align		4
.L_5709:
        /*0110*/ 	.byte	0x04, 0x1c
        /*0112*/ 	.short	(.L_5711 - .L_5710)


	//   ....[0]....
.L_5710:
        /*0114*/ 	.word	0x00016540


	//   ....[1]....
        /*0118*/ 	.word	0x000172a0


	//   ....[2]....
        /*011c*/ 	.word	0x00017450


	//   ....[3]....
        /*0120*/ 	.word	0x00017a20


	//   ....[4]....
        /*0124*/ 	.word	0x00018160


	//   ....[5]....
        /*0128*/ 	.word	0x000181b0


	//   ....[6]....
        /*012c*/ 	.word	0x000181e0


	//   ....[7]....
        /*0130*/ 	.word	0x00018220


	//   ....[8]....
        /*0134*/ 	.word	0x00018260


	//   ....[9]....
        /*0138*/ 	.word	0x00018410


	//   ....[10]....
        /*013c*/ 	.word	0x000189e0


	//   ....[11]....
        /*0140*/ 	.word	0x000190e0


	//   ....[12]....
        /*0144*/ 	.word	0x00019130


	//----- nvinfo : EIATTR_MAX_THREADS
	.align		4
.L_5711:
        /*0148*/ 	.byte	0x04, 0x05
        /*014a*/ 	.short	(.L_5713 - .L_5712)
.L_5712:
        /*014c*/ 	.word	0x00000080
        /*0150*/ 	.word	0x00000001
        /*0154*/ 	.word	0x00000001


	//----- nvinfo : EIATTR_CRS_STACK_SIZE
	.align		4
.L_5713:
        /*0158*/ 	.byte	0x04, 0x1e
        /*015a*/ 	.short	(.L_5715 - .L_5714)
.L_5714:
        /*015c*/ 	.word	0x00000000


	//----- nvinfo : EIATTR_CBANK_PARAM_SIZE
	.align		4
.L_5715:
        /*0160*/ 	.byte	0x03, 0x19
        /*0162*/ 	.short	0x0420


	//----- nvinfo : EIATTR_PARAM_CBANK
	.align		4
        /*0164*/ 	.byte	0x04, 0x0a
        /*0166*/ 	.short	(.L_5717 - .L_5716)
	.align		4
.L_5716:
        /*0168*/ 	.word	index@(.nv.constant0._ZN2at6native13reduce_kernelILi128ELi4ENS0_8ReduceOpIiNS0_14func_wrapper_tIiNS0_55_GLOBAL__N__0955718d_22_SparseCsrTensorMath_cu_868dd54514ReductionAddOpIlEEEEjiLi4ELi4EEEEEvT1_)
        /*016c*/ 	.short	0x0380
        /*016e*/ 	.short	0x0420


	//----- nvinfo : EIATTR_SW_WAR
	.align		4
.L_5717:
        /*0170*/ 	.byte	0x04, 0x36
        /*0172*/ 	.short	(.L_5719 - .L_5718)
.L_5718:
        /*0174*/ 	.word	0x00000008
.L_5719:


//--------------------- .nv.info._ZN2at6native13reduce_kernelILi512ELi1ENS0_8ReduceOpIaNS0_14func_wrapper_tIaNS0_55_GLOBAL__N__0955718d_22_SparseCsrTensorMath_cu_868dd54514ReductionAddOpIlEEEEjaLi4ELi4EEEEEvT1_ --------------------------
	.section	.nv.info._ZN2at6native13reduce_kernelILi512ELi1ENS0_8ReduceOpIaNS0_14func_wrapper_tIaNS0_55_GLOBAL__N__0955718d_22_SparseCsrTensorMath_cu_868dd54514ReductionAddOpIlEEEEjaLi4ELi4EEEEEvT1_,"",@"SHT_CUDA_INFO"
	.sectionflags	@""
	.align	4


	//----- nvinfo : EIATTR_CUDA_API_VERSION
	.align		4
        /*0000*/ 	.byte	0x04, 0x37
        /*0002*/ 	.short	(.L_5721 - .L_5720)
.L_5720:
        /*0004*/ 	.word	0x00000082


	//----- nvinfo : EIATTR_KPARAM_INFO
	.align		4
.L_5721:
        /*0008*/ 	.byte	0x04, 0x17
        /*000a*/ 	.short	(.L_5723 - .L_5722)
.L_5722:
        /*000c*/ 	.word	0x00000000
        /*0010*/ 	.short	0x0000
        /*0012*/ 	.short	0x0000
        /*0014*/ 	.byte	0x00, 0xf0, 0x81, 0x10


	//----- nvinfo : EIATTR_SPARSE_MMA_MASK
	.align		4
.L_5723:
        /*0018*/ 	.byte	0x03, 0x50
        /*001a*/ 	.short	0x0000


	//----- nvinfo : EIATTR_MAXREG_COUNT
	.align		4
        /*001c*/ 	.byte	0x03, 0x1b
        /*001e*/ 	.short	0x0020


	//----- nvinfo : EIATTR_NUM_BARRIERS
	.align		4
        /*0020*/ 	.byte	0x02, 0x4c
        /*0022*/ 	.byte	0x01
	.zero		1


	//----- nvinfo : EIATTR_EXTERNS
	.align		4
        /*0024*/ 	.byte	0x04, 0x0f
        /*0026*/ 	.short	(.L_5725 - .L_5724)


	//   ....[0]....
	.align		4
.L_5724:
        /*0028*/ 	.word	index@(__assertfail)


	//----- nvinfo : EIATTR_MERCURY_ISA_VERSION
	.align		4
.L_5725:
        /*002c*/ 	.byte	0x03, 0x5f
        /*002e*/ 	.short	0x0101


	//----- nvinfo : EIATTR_INT_WARP_WIDE_INSTR_OFFSETS
	.align		4
        /*0030*/ 	.byte	0x04, 0x31
        /*0032*/ 	.short	(.L_5727 - .L_5726)


	//   ....[0]....
.L_5726:
        /*0034*/ 	.word	0x0000e010


	//   ....[1]....
        /*0038*/ 	.word	0x0000e100


	//----- nvinfo : EIATTR_COOP_GROUP_MASK_REGIDS
	.align		4
.L_5727:
        /*003c*/ 	.byte	0x04, 0x29
        /*003e*/ 	.short	(.L_5729 - .L_5728)


	//   ....[0]....
.L_5728:
        /*0040*/ 	.word	0xffffffff


	//   ....[1]....
        /*0044*/ 	.word	0xffffffff


	//   ....[2]....
        /*0048*/ 	.word	0xffffffff


	//   ....[3]....
        /*004c*/ 	.word	0xffffffff


	//----- nvinfo : EIATTR_COOP_GROUP_INSTR_OFFSETS
	.align		4
.L_5729:
        /*0050*/ 	.byte	0x04, 0x28
        /*0052*/ 	.short	(.L_5731 - .L_5730)


	//   ....[0]....
.L_5730:
        /*0054*/ 	.word	0x0000b6e0


	//   ....[1]....
        /*0058*/ 	.word	0x0000b6f0


	//   ....[2]....
        /*005c*/ 	.word	0x0000e880


	//   ....[3]....
        /*0060*/ 	.word	0x0000e890


	//----- nvinfo : EIATTR_VRC_CTA_INIT_COUNT
	.align		4
.L_5731:
        /*0064*/ 	.byte	0x02, 0x4a
	.zero		1
	.zero		1


	//----- nvinfo : EIATTR_SYSCALL_OFFSETS
	.align		4
        /*0068*/ 	.byte	0x04, 0x46
        /*006a*/ 	.short	(.L_5733 - .L_5732)


	//   ....[0]....
.L_5732:
        /*006c*/ 	.word	0x0000eae0


	//   ....[1]....
        /*0070*/ 	.word	0x0000ed10


	//   ....[2]....
        /*0074*/ 	.word	0x0000f020


	//   ....[3]....
        /*0078*/ 	.word	0x0000f260


	//----- nvinfo : EIATTR_EXIT_INSTR_OFFSETS
	.align		4
.L_5733:
        /*007c*/ 	.byte	0x04, 0x1c
        /*007e*/ 	.short	(.L_5735 - .L_5734)


	//   ....[0]....
.L_5734:
        /*0080*/ 	.word	0x0000e1a0


	//   ....[1]....
        /*0084*/ 	.word	0x0000e8f0


	//   ....[2]....
        /*0088*/ 	.word	0x0000eb30


	//   ....[3]....
        /*008c*/ 	.word	0x0000eb50


	//   ....[4]....
        /*0090*/ 	.word	0x0000ed60


	//   ....[5]....
        /*0094*/ 	.word	0x0000ed80


	//   ....[6]....
        /*0098*/ 	.word	0x0000edb0


	//   ....[7]....
        /*009c*/ 	.word	0x0000edf0


	//   ....[8]....
        /*00a0*/ 	.word	0x0000ee30


	//   ....[9]....
        /*00a4*/ 	.word	0x0000f070


	//   ....[10]....
        /*00a8*/ 	.word	0x0000f090


	//   ....[11]....
        /*00ac*/ 	.word	0x0000f2b0


	//   ....[12]....
        /*00b0*/ 	.word	0x0000f2d0


	//----- nvinfo : EIATTR_MAX_THREADS
	.align		4
.L_5735:
        /*00b4*/ 	.byte	0x04, 0x05
        /*00b6*/ 	.short	(.L_5737 - .L_5736)
.L_5736:
        /*00b8*/ 	.word	0x00000200
        /*00bc*/ 	.word	0x00000001
        /*00c0*/ 	.word	0x00000001


	//----- nvinfo : EIATTR_CRS_STACK_SIZE
	.align		4
.L_5737:
        /*00c4*/ 	.byte	0x04, 0x1e
        /*00c6*/ 	.short	(.L_5739 - .L_5738)
.L_5738:
        /*00c8*/ 	.word	0x00000000


	//----- nvinfo : EIATTR_CBANK_PARAM_SIZE
	.align		4
.L_5739:
        /*00cc*/ 	.byte	0x03, 0x19
        /*00ce*/ 	.short	0x0420


	//----- nvinfo : EIATTR_PARAM_CBANK
	.align		4
        /*00d0*/ 	.byte	0x04, 0x0a
        /*00d2*/ 	.short	(.L_5741 - .L_5740)
	.align		4
.L_5740:
        /*00d4*/ 	.word	index@(.nv.constant0._ZN2at6native13reduce_kernelILi512ELi1ENS0_8ReduceOpIaNS0_14func_wrapper_tIaNS0_55_GLOBAL__N__0955718d_22_SparseCsrTensorMath_cu_868dd54514ReductionAddOpIlEEEEjaLi4ELi4EEEEEvT1_)
        /*00d8*/ 	.short	0x0380
        /*00da*/ 	.short	0x0420


	//----- nvinfo : EIATTR_SW_WAR
	.align		4
.L_5741:
        /*00dc*/ 	.byte	0x04, 0x36
        /*00de*/ 	.short	(.L_5743 - .L_5742)
.L_5742:
        /*00e0*/ 	.word	0x00000008
.L_5743:


//--------------------- .nv.info._ZN2at6native13reduce_kernelILi256ELi2ENS0_8ReduceOpIaNS0_14func_wrapper_tIaNS0_55_GLOBAL__N__0955718d_22_SparseCsrTensorMath_cu_868dd54514ReductionAddOpIlEEEEjaLi4ELi4EEEEEvT1_ --------------------------
	.section	.nv.info._ZN2at6native13reduce_kernelILi256ELi2ENS0_8ReduceOpIaNS0_14func_wrapper_tIaNS0_55_GLOBAL__N__0955718d_22_SparseCsrTensorMath_cu_868dd54514ReductionAddOpIlEEEEjaLi4ELi4EEEEEvT1_,"",@"SHT_CUDA_INFO"
	.sectionflags	@""
	.align	4


	//----- nvinfo : EIATTR_CUDA_API_VERSION
	.align		4
        /*0000*/ 	.byte	0x04, 0x37
        /*0002*/ 	.short	(.L_5745 - .L_5744)
.L_5744:
        /*0004*/ 	.word	0x00000082


	//----- nvinfo : EIATTR_KPARAM_INFO
	.align		4
.L_5745:
        /*0008*/ 	.byte	0x04, 0x17
        /*000a*/ 	.short	(.L_5747 - .L_5746)
.L_5746:
        /*000c*/ 	.word	0x00000000
        /*0010*/ 	.short	0x0000
        /*0012*/ 	.short	0x0000
        /*0014*/ 	.byte	0x00, 0xf0, 0x81, 0x10


	//----- nvinfo : EIATTR_SPARSE_MMA_MASK
	.align		4
.L_5747:
        /*0018*/ 	.byte	0x03, 0x50
        /*001a*/ 	.short	0x0000


	//----- nvinfo : EIATTR_MAXREG_COUNT
	.align		4
        /*001c*/ 	.byte	0x03, 0x1b
        /*001e*/ 	.short	0x0040


	//----- nvinfo : EIATTR_NUM_BARRIERS
	.align		4
        /*0020*/ 	.byte	0x02, 0x4c
        /*0022*/ 	.byte	0x01
	.zero		1


	//----- nvinfo : EIATTR_EXTERNS
	.align		4
        /*0024*/ 	.byte	0x04, 0x0f
        /*0026*/ 	.short	(.L_5749 - .L_5748)


	//   ....[0]....
	.align		4
.L_5748:
        /*0028*/ 	.word	index@(__assertfail)


	//----- nvinfo : EIATTR_MERCURY_ISA_VERSION
	.align		4
.L_5749:
        /*002c*/ 	.byte	0x03, 0x5f
        /*002e*/ 	.short	0x0101


	//----- nvinfo : EIATTR_INT_WARP_WIDE_INSTR_OFFSETS
	.align		4
        /*0030*/ 	.byte	0x04, 0x31
        /*0032*/ 	.short	(.L_5751 - .L_5750)


	//   ....[0]....
.L_5750:
        /*0034*/ 	.word	0x00011680


	//   ....[1]....
        /*0038*/ 	.word	0x00011770


	//----- nvinfo : EIATTR_COOP_GROUP_MASK_REGIDS
	.align		4
.L_5751:
        /*003c*/ 	.byte	0x04, 0x29
        /*003e*/ 	.short	(.L_5753 - .L_5752)


	//   ....[0]....
.L_5752:
        /*0040*/ 	.word	0xffffffff


	//   ....[1]....
        /*0044*/ 	.word	0xffffffff


	//   ....[2]....
        /*0048*/ 	.word	0xffffffff


	//   ....[3]....
        /*004c*/ 	.word	0xffffffff


	//   ....[4]....
        /*0050*/ 	.word	0xffffffff


	//   ....[5]....
        /*0054*/ 	.word	0xffffffff


	//   ....[6]....
        /*0058*/ 	.word	0xffffffff


	//   ....[7]....
        /*005c*/ 	.word	0xffffffff


	//----- nvinfo : EIATTR_COOP_GROUP_INSTR_OFFSETS
	.align		4
.L_5753:
        /*0060*/ 	.byte	0x04, 0x28
        /*0062*/ 	.short	(.L_5755 - .L_5754)


	//   ....[0]....
.L_5754:
        /*0064*/ 	.word	0x0000cac0


	//   ....[1]....
        /*0068*/ 	.word	0x0000cad0


	//   ....[2]....
        /*006c*/ 	.word	0x0000cae0


	//   ....[3]....
        /*0070*/ 	.word	0x0000caf0


	//   ....[4]....
        /*0074*/ 	.word	0x00012100


	//   ....[5]....
        /*0078*/ 	.word	0x00012110


	//   ....[6]....
        /*007c*/ 	.word	0x00012120


	//   ....[7]....
        /*0080*/ 	.word	0x00012130


	//----- nvinfo : EIATTR_VRC_CTA_INIT_COUNT
	.align		4
.L_5755:
        /*0084*/ 	.byte	0x02, 0x4a
	.zero		1
	.zero		1


	//----- nvinfo : EIATTR_SYSCALL_OFFSETS
	.align		4
        /*0088*/ 	.byte	0x04, 0x46
        /*008a*/ 	.short	(.L_5757 - .L_5756)


	//   ....[0]....
.L_5756:
        /*008c*/ 	.word	0x000014a0


	//   ....[1]....
        /*0090*/ 	.word	0x000123f0


	//   ....[2]....
        /*0094*/ 	.word	0x00012560


	//   ....[3]....
        /*0098*/ 	.word	0x000127e0


	//   ....[4]....
        /*009c*/ 	.word	0x00012950


	//   ....[5]....
        /*00a0*/ 	.word	0x00012cc0


	//   ....[6]....
        /*00a4*/ 	.word	0x00012e30


	//   ....[7]....
        /*00a8*/ 	.word	0x00013090


	//   ....[8]....
        /*00ac*/ 	.word	0x00013210


	//----- nvinfo : EIATTR_EXIT_INSTR_OFFSETS
	.align		4
.L_5757:
        /*00b0*/ 	.byte	0x04, 0x1c
        /*00b2*/ 	.short	(.L_5759 - .L_5758)


	//   ....[0]....
.L_5758:
        /*00b4*/ 	.word	0x00011830


	//   ....[1]....
        /*00b8*/ 	.word	0x000121b0


	//   ....[2]....
        /*00bc*/ 	.word	0x000122c0


	//   ....[3]....
        /*00c0*/ 	.word	0x000125b0


	//   ....[4]....
        /*00c4*/ 	.word	0x000129a0


	//   ....[5]....
        /*00c8*/ 	.word	0x000129d0


	//   ....[6]....
        /*00cc*/ 	.word	0x00012a00


	//   ....[7]....
        /*00d0*/ 	.word	0x00012a40


	//   ....[8]....
        /*00d4*/ 	.word	0x00012a80


	//   ....[9]....
        /*00d8*/ 	.word	0x00012b90


	//   ....[10]....
        /*00dc*/ 	.word	0x00012e80


	//   ....[11]....
        /*00e0*/ 	.word	0x00013260


	//   ....[12]....
        /*00e4*/ 	.word	0x00013290


	//----- nvinfo : EIATTR_MAX_THREADS
	.align		4
.L_5759:
        /*00e8*/ 	.byte	0x04, 0x05
        /*00ea*/ 	.short	(.L_5761 - .L_5760)
.L_5760:
        /*00ec*/ 	.word	0x00000100
        /*00f0*/ 	.word	0x00000001
        /*00f4*/ 	.word	0x00000001


	//----- nvinfo : EIATTR_CRS_STACK_SIZE
	.align		4
.L_5761:
        /*00f8*/ 	.byte	0x04, 0x1e
        /*00fa*/ 	.short	(.L_5763 - .L_5762)
.L_5762:
        /*00fc*/ 	.word	0x00000000


	//----- nvinfo : EIATTR_CBANK_PARAM_SIZE
	.align		4
.L_5763:
        /*0100*/ 	.byte	0x03, 0x19
        /*0102*/ 	.short	0x0420


	//----- nvinfo : EIATTR_PARAM_CBANK
	.align		4
        /*0104*/ 	.byte	0x04, 0x0a
        /*0106*/ 	.short	(.L_5765 - .L_5764)
	.align		4
.L_5764:
        /*0108*/ 	.word	index@(.nv.constant0._ZN2at6native13reduce_kernelILi256ELi2ENS0_8ReduceOpIaNS0_14func_wrapper_tIaNS0_55_GLOBAL__N__0955718d_22_SparseCsrTensorMath_cu_868dd54514ReductionAddOpIlEEEEjaLi4ELi4EEEEEvT1_)
        /*010c*/ 	.short	0x0380
        /*010e*/ 	.short	0x0420


	//----- nvinfo : EIATTR_SW_WAR
	.align		4
.L_5765:
        /*0110*/ 	.byte	0x04, 0x36
        /*0112*/ 	.short	(.L_5767 - .L_5766)
.L_5766:
        /*0114*/ 	.word	0x00000008
.L_5767:


//--------------------- .nv.info._ZN2at6native13reduce_kernelILi128ELi4ENS0_8ReduceOpIaNS0_14func_wrapper_tIaNS0_55_GLOBAL__N__0955718d_22_SparseCsrTensorMath_cu_868dd54514ReductionAddOpIlEEEEjaLi4ELi4EEEEEvT1_ --------------------------
	.section	.nv.info._ZN2at6native13reduce_kernelILi128ELi4ENS0_8ReduceOpIaNS0_14func_wrapper_tIaNS0_55_GLOBAL__N__0955718d_22_SparseCsrTensorMath_cu_868dd54514ReductionAddOpIlEEEEjaLi4ELi4EEEEEvT1_,"",@"SHT_CUDA_INFO"
	.sectionflags	@""
	.align	4


	//----- nvinfo : EIATTR_CUDA_API_VERSION
	.align		4
        /*0000*/ 	.byte	0x04, 0x37
        /*0002*/ 	.short	(.L_5769 - .L_5768)
.L_5768:
        /*0004*/ 	.word	0x00000082


	//----- nvinfo : EIATTR_KPARAM_INFO
	.align		4
.L_5769:
        /*0008*/ 	.byte	0x04, 0x17
        /*000a*/ 	.short	(.L_5771 - .L_5770)
.L_5770:
        /*000c*/ 	.word	0x00000000
        /*0010*/ 	.short	0x0000
        /*0012*/ 	.short	0x0000
        /*0014*/ 	.byte	0x00, 0xf0, 0x81, 0x10


	//----- nvinfo : EIATTR_SPARSE_MMA_MASK
	.align		4
.L_5771:
        /*0018*/ 	.byte	0x03, 0x50
        /*001a*/ 	.short	0x0000


	//----- nvinfo : EIATTR_MAXREG_COUNT
	.align		4
        /*001c*/ 	.byte	0x03, 0x1b
        /*001e*/ 	.short	0x0080


	//----- nvinfo : EIATTR_NUM_BARRIERS
	.align		4
        /*0020*/ 	.byte	0x02, 0x4c
        /*0022*/ 	.byte	0x01
	.zero		1


	//----- nvinfo : EIATTR_EXTERNS
	.align		4
        /*0024*/ 	.byte	0x04, 0x0f
        /*0026*/ 	.short	(.L_5773 - .L_5772)


	//   ....[0]....
	.align		4
.L_5772:
        /*0028*/ 	.word	index@(__assertfail)


	//----- nvinfo : EIATTR_MERCURY_ISA_VERSION
	.align		4
.L_5773:
        /*002c*/ 	.byte	0x03, 0x5f
        /*002e*/ 	.short	0x0101


	//----- nvinfo : EIATTR_INT_WARP_WIDE_INSTR_OFFSETS
	.align		4
        /*0030*/ 	.byte	0x04, 0x31
        /*0032*/ 	.short	(.L_5775 - .L_5774)


	//   ....[0]....
.L_5774:
        /*0034*/ 	.word	0x00017400


	//   ....[1]....
        /*0038*/ 	.word	0x000174f0


	//----- nvinfo : EIATTR_COOP_GROUP_MASK_REGIDS
	.align		4
.L_5775:
        /*003c*/ 	.byte	0x04, 0x29
        /*003e*/ 	.short	(.L_5777 - .L_5776)


	//   ....[0]....
.L_5776:
        /*0040*/ 	.word	0xffffffff


	//   ....[1]....
        /*0044*/ 	.word	0xffffffff


	//   ....[2]....
        /*0048*/ 	.word	0xffffffff


	//   ....[3]....
        /*004c*/ 	.word	0xffffffff


	//   ....[4]....
        /*0050*/ 	.word	0xffffffff


	//   ....[5]....
        /*0054*/ 	.word	0xffffffff


	//   ....[6]....
        /*0058*/ 	.word	0xffffffff


	//   ....[7]....
        /*005c*/ 	.word	0xffffffff


	//   ....[8]....
        /*0060*/ 	.word	0xffffffff


	//   ....[9]....
        /*0064*/ 	.word	0xffffffff


	//   ....[10]....
        /*0068*/ 	.word	0xffffffff


	//   ....[11]....
        /*006c*/ 	.word	0xffffffff


	//   ....[12]....
        /*0070*/ 	.word	0xffffffff


	//   ....[13]....
        /*0074*/ 	.word	0xffffffff


	//   ....[14]....
        /*0078*/ 	.word	0xffffffff


	//   ....[15]....
        /*007c*/ 	.word	0xffffffff


	//----- nvinfo : EIATTR_COOP_GROUP_INSTR_OFFSETS
	.align		4
.L_5777:
        /*0080*/ 	.byte	0x04, 0x28
        /*0082*/ 	.short	(.L_5779 - .L_5778)


	//   ....[0]....
.L_5778:
        /*0084*/ 	.word	0x0000e280


	//   ....[1]....
        /*0088*/ 	.word	0x0000e290


	//   ....[2]....
        /*008c*/ 	.word	0x0000e2a0


	//   ....[3]....
        /*0090*/ 	.word	0x0000e2b0


	//   ....[4]....
        /*0094*/ 	.word	0x0000e2c0


	//   ....[5]....
        /*0098*/ 	.word	0x0000e2d0


	//   ....[6]....
        /*009c*/ 	.word	0x0000e2e0


	//   ....[7]....
        /*00a0*/ 	.word	0x0000e300


	//   ....[8]....
        /*00a4*/ 	.word	0x000182a0


	//   ....[9]....
        /*00a8*/ 	.word	0x000182b0


	//   ....[10]....
        /*00ac*/ 	.word	0x000182c0


	//   ....[11]....
        /*00b0*/ 	.word	0x000182d0


	//   ....[12]....
        /*00b4*/ 	.word	0x000182e0


	//   ....[13]....
        /*00b8*/ 	.word	0x000182f0


	//   ....[14]....
        /*00bc*/ 	.word	0x00018300


	//   ....[15]....
        /*00c0*/ 	.word	0x00018320


	//----- nvinfo : EIATTR_VRC_CTA_INIT_COUNT
	.align		4
.L_5779:
        /*00c4*/ 	.byte	0x02, 0x4a
	.zero		1
	.zero		1


	//----- nvinfo : EIATTR_SYSCALL_OFFSETS
	.align		4
        /*00c8*/ 	.byte	0x04, 0x46
        /*00ca*/ 	.short	(.L_5781 - .L_5780)


	//   ....[0]....
.L_5780:
        /*00cc*/ 	.word	0x000014a0


	//   ....[1]....
        /*00d0*/ 	.word	0x000186b0


	//   ....[2]....
        /*00d4*/ 	.word	0x00018820


	//   ....[3]....
        /*00d8*/ 	.word	0x00018990


	//   ....[4]....
        /*00dc*/ 	.word	0x00018b00


	//   ....[5]....
        /*00e0*/ 	.word	0x00018db0


	//   ....[6]....
        /*00e4*/ 	.word	0x00018f30


	//   ....[7]....
        /*00e8*/ 	.word	0x000190b0


	//   ....[8]....
        /*00ec*/ 	.word	0x00019230


	//   ....[9]....
        /*00f0*/ 	.word	0x00019660


	//   ....[10]....
        /*00f4*/ 	.word	0x000197d0


	//   ....[11]....
        /*00f8*/ 	.word	0x00019940


	//   ....[12]....
        /*00fc*/ 	.word	0x00019ab0


	//   ....[13]....
        /*0100*/ 	.word	0x00019d60


	//   ....[14]....
        /*0104*/ 	.word	0x00019ee0


	//   ....[15]....
        /*0108*/ 	.word	0x0001a060


	//   ....[16]....
        /*010c*/ 	.word	0x0001a1e0


	//----- nvinfo : EIATTR_EXIT_INSTR_OFFSETS
	.align		4
.L_5781:
        /*0110*/ 	.byte	0x04, 0x1c
        /*0112*/ 	.short	(.L_5783 - .L_5782)


	//   ....[0]....
.L_5782:
        /*0114*/ 	.word	0x000175b0


	//   ....[1]....
        /*0118*/ 	.word	0x000183d0


	//   ....[2]....
        /*011c*/ 	.word	0x00018580


	//   ....[3]....
        /*0120*/ 	.word	0x00018b50


	//   ....[4]....
        /*0124*/ 	.word	0x00019280


	//   ....[5]....
        /*0128*/ 	.word	0x000192d0


	//   ....[6]....
        /*012c*/ 	.word	0x00019300


	//   ....[7]....
        /*0130*/ 	.word	0x00019340


	//   ....[8]....
        /*0134*/ 	.word	0x00019380


	//   ....[9]....
        /*0138*/ 	.word	0x00019530


	//   ....[10]....
        /*013c*/ 	.word	0x00019b00


	//   ....[11]....
        /*0140*/ 	.word	0x0001a230


	//   ....[12]....
        /*0144*/ 	.word	0x0001a280


	//----- nvinfo : EIATTR_MAX_THREADS
	.align		4
.L_5783:
        /*0148*/ 	.byte	0x04, 0x05
        /*014a*/ 	.short	(.L_5785 - .L_5784)
.L_5784:
        /*014c*/ 	.word	0x00000080
        /*0150*/ 	.word	0x00000001
        /*0154*/ 	.word	0x00000001


	//----- nvinfo : EIATTR_CRS_STACK_SIZE
	.align		4
.L_5785:
        /*0158*/ 	.byte	0x04, 0x1e
        /*015a*/ 	.short	(.L_5787 - .L_5786)
.L_5786:
        /*015c*/ 	.word	0x00000000


	//----- nvinfo : EIATTR_CBANK_PARAM_SIZE
	.align		4
.L_5787:
        /*0160*/ 	.byte	0x03, 0x19
        /*0162*/ 	.short	0x0420


	//----- nvinfo : EIATTR_PARAM_CBANK
	.align		4
        /*0164*/ 	.byte	0x04, 0x0a
        /*0166*/ 	.short	(.L_5789 - .L_5788)
	.align		4
.L_5788:
        /*0168*/ 	.word	index@(.nv.constant0._ZN2at6native13reduce_kernelILi128ELi4ENS0_8ReduceOpIaNS0_14func_wrapper_tIaNS0_55_GLOBAL__N__0955718d_22_SparseCsrTensorMath_cu_868dd54514ReductionAddOpIlEEEEjaLi4ELi4EEEEEvT1_)
        /*016c*/ 	.short	0x0380
        /*016e*/ 	.short	0x0420


	//----- nvinfo : EIATTR_SW_WAR
	.align		4
.L_5789:
        /*0170*/ 	.byte	0x04, 0x36
        /*0172*/ 	.short	(.L_5791 - .L_5790)
.L_5790:
        /*0174*/ 	.word	0x00000008
.L_5791:


//--------------------- .nv.info._ZN2at6native13reduce_kernelILi512ELi1ENS0_8ReduceOpIhNS0_14func_wrapper_tIhNS0_55_GLOBAL__N__0955718d_22_SparseCsrTensorMath_cu_868dd54514ReductionAddOpIlEEEEjhLi4ELi4EEEEEvT1_ --------------------------
	.section	.nv.info._ZN2at6native13reduce_kernelILi512ELi1ENS0_8ReduceOpIhNS0_14func_wrapper_tIhNS0_55_GLOBAL__N__0955718d_22_SparseCsrTensorMath_cu_868dd54514ReductionAddOpIlEEEEjhLi4ELi4EEEEEvT1_,"",@"SHT_CUDA_INFO"
	.sectionflags	@""
	.align	4


	//----- nvinfo : EIATTR_CUDA_API_VERSION
	.align		4
        /*0000*/ 	.byte	0x04, 0x37
        /*0002*/ 	.short	(.L_5793 - .L_5792)
.L_5792:
        /*0004*/ 	.word	0x00000082


	//----- nvinfo : EIATTR_KPARAM_INFO
	.align		4
.L_5793:
        /*0008*/ 	.byte	0x04, 0x17
        /*000a*/ 	.short	(.L_5795 - .L_5794)
.L_5794:
        /*000c*/ 	.word	0x00000000
        /*0010*/ 	.short	0x0000
        /*0012*/ 	.short	0x0000
        /*0014*/ 	.byte	0x00, 0xf0, 0x81, 0x10


	//----- nvinfo : EIATTR_SPARSE_MMA_MASK
	.align		4
.L_5795:
        /*0018*/ 	.byte	0x03, 0x50
        /*001a*/ 	.short	0x0000


	//----- nvinfo : EIATTR_MAXREG_COUNT
	.align		4
        /*001c*/ 	.byte	0x03, 0x1b
        /*001e*/ 	.short	0x0020


	//----- nvinfo : EIATTR_NUM_BARRIERS
	.align		4
        /*0020*/ 	.byte	0x02, 0x4c
        /*0022*/ 	.byte	0x01
	.zero		1


	//----- nvinfo : EIATTR_EXTERNS
	.align		4
        /*0024*/ 	.byte	0x04, 0x0f
        /*0026*/ 	.short	(.L_5797 - .L_5796)


	//   ....[0]....
	.align		4
.L_5796:
        /*0028*/ 	.word	index@(__assertfail)


	//----- nvinfo : EIATTR_MERCURY_ISA_VERSION
	.align		4
.L_5797:
        /*002c*/ 	.byte	0x03, 0x5f
        /*002e*/ 	.short	0x0101


	//----- nvinfo : EIATTR_INT_WARP_WIDE_INSTR_OFFSETS
	.align		4
        /*0030*/ 	.byte	0x04, 0x31
        /*0032*/ 	.short	(.L_5799 - .L_5798)


	//   ....[0]....
.L_5798:
        /*0034*/ 	.word	0x0000def0


	//   ....[1]....
        /*0038*/ 	.word	0x0000dfe0


	//----- nvinfo : EIATTR_COOP_GROUP_MASK_REGIDS
	.align		4
.L_5799:
        /*003c*/ 	.byte	0x04, 0x29
        /*003e*/ 	.short	(.L_5801 - .L_5800)


	//   ....[0]....
.L_5800:
        /*0040*/ 	.word	0xffffffff


	//   ....[1]....
        /*0044*/ 	.word	0xffffffff


	//   ....[2]....
        /*0048*/ 	.word	0xffffffff


	//   ....[3]....
        /*004c*/ 	.word	0xffffffff


	//----- nvinfo : EIATTR_COOP_GROUP_INSTR_OFFSETS
	.align		4
.L_5801:
        /*0050*/ 	.byte	0x04, 0x28
        /*0052*/ 	.short	(.L_5803 - .L_5802)


	//   ....[0]....
.L_5802:
        /*0054*/ 	.word	0x0000b5c0


	//   ....[1]....
        /*0058*/ 	.word	0x0000b5d0


	//   ....[2]....
        /*005c*/ 	.word	0x0000e760


	//   ....[3]....
        /*0060*/ 	.word	0x0000e770


	//----- nvinfo : EIATTR_VRC_CTA_INIT_COUNT
	.align		4
.L_5803:
        /*0064*/ 	.byte	0x02, 0x4a
	.zero		1
	.zero		1


	//----- nvinfo : EIATTR_SYSCALL_OFFSETS
	.align		4
        /*0068*/ 	.byte	0x04, 0x46
        /*006a*/ 	.short	(.L_5805 - .L_5804)


	//   ....[0]....
.L_5804:
        /*006c*/ 	.word	0x0000e9c0


	//   ....[1]....
        /*0070*/ 	.word	0x0000ebf0


	//   ....[2]....
        /*0074*/ 	.word	0x0000ef00


	//   ....[3]....
        /*0078*/ 	.word	0x0000f140


	//----- nvinfo : EIATTR_EXIT_INSTR_OFFSETS
	.align		4
.L_5805:
        /*007c*/ 	.byte	0x04, 0x1c
        /*007e*/ 	.short	(.L_5807 - .L_5806)


	//   ....[0]....
.L_5806:
        /*0080*/ 	.word	0x0000e080


	//   ....[1]....
        /*0084*/ 	.word	0x0000e7d0


	//   ....[2]....
        /*0088*/ 	.word	0x0000ea10


	//   ....[3]....
        /*008c*/ 	.word	0x0000ea30


	//   ....[4]....
        /*0090*/ 	.word	0x0000ec40


	//   ....[5]....
        /*0094*/ 	.word	0x0000ec60


	//   ....[6]....
        /*0098*/ 	.word	0x0000ec90


	//   ....[7]....
        /*009c*/ 	.word	0x0000ecd0


	//   ....[8]....
        /*00a0*/ 	.word	0x0000ed10


	//   ....[9]....
        /*00a4*/ 	.word	0x0000ef50


	//   ....[10]....
        /*00a8*/ 	.word	0x0000ef70


	//   ....[11]....
        /*00ac*/ 	.word	0x0000f190


	//   ....[12]....
        /*00b0*/ 	.word	0x0000f1b0


	//----- nvinfo : EIATTR_MAX_THREADS
	.align		4
.L_5807:
        /*00b4*/ 	.byte	0x04, 0x05
        /*00b6*/ 	.short	(.L_5809 - .L_5808)
.L_5808:
        /*00b8*/ 	.word	0x00000200
        /*00bc*/ 	.word	0x00000001
        /*00c0*/ 	.word	0x00000001


	//----- nvinfo : EIATTR_CRS_STACK_SIZE
	.align		4
.L_5809:
        /*00c4*/ 	.byte	0x04, 0x1e
        /*00c6*/ 	.short	(.L_5811 - .L_5810)
.L_5810:
        /*00c8*/ 	.word	0x00000000


	//----- nvinfo : EIATTR_CBANK_PARAM_SIZE
	.align		4
.L_5811:
        /*00cc*/ 	.byte	0x03, 0x19
        /*00ce*/ 	.short	0x0420


	//----- nvinfo : EIATTR_PARAM_CBANK
	.align		4
        /*00d0*/ 	.byte	0x04, 0x0a
        /*00d2*/ 	.short	(.L_5813 - .L_5812)
	.align		4
.L_5812:
        /*00d4*/ 	.word	index@(.nv.constant0._ZN2at6native13reduce_kernelILi512ELi1ENS0_8ReduceOpIhNS0_14func_wrapper_tIhNS0_55_GLOBAL__N__0955718d_22_SparseCsrTensorMath_cu_868dd54514ReductionAddOpIlEEEEjhLi4ELi4EEEEEvT1_)
        /*00d8*/ 	.short	0x0380
        /*00da*/ 	.short	0x0420


	//----- nvinfo : EIATTR_SW_WAR
	.align		4
.L_5813:
        /*00dc*/ 	.byte	0x04, 0x36
        /*00de*/ 	.short	(.L_5815 - .L_5814)
.L_5814:
        /*00e0*/ 	.word	0x00000008
.L_5815:


//--------------------- .nv.info._ZN2at6native13reduce_kernelILi256ELi2ENS0_8ReduceOpIhNS0_14func_wrapper_tIhNS0_55_GLOBAL__N__0955718d_22_SparseCsrTensorMath_cu_868dd54514ReductionAddOpIlEEEEjhLi4ELi4EEEEEvT1_ --------------------------
	.section	.nv.info._ZN2at6native13reduce_kernelILi256ELi2ENS0_8ReduceOpIhNS0_14func_wrapper_tIhNS0_55_GLOBAL__N__0955718d_22_SparseCsrTensorMath_cu_868dd54514ReductionAddOpIlEEEEjhLi4ELi4EEEEEvT1_,"",@"SHT_CUDA_INFO"
	.sectionflags	@""
	.align	4


	//----- nvinfo : EIATTR_CUDA_API_VERSION
	.align		4
        /*0000*/ 	.byte	0x04, 0x37
        /*0002*/ 	.short	(.L_5817 - .L_5816)
.L_5816:
        /*0004*/ 	.word	0x00000082


	//----- nvinfo : EIATTR_KPARAM_INFO
	.align		4
.L_5817:
        /*0008*/ 	.byte	0x04, 0x17
        /*000a*/ 	.short	(.L_5819 - .L_5818)
.L_5818:
        /*000c*/ 	.word	0x00000000
        /*0010*/ 	.short	0x0000
        /*0012*/ 	.short	0x0000
        /*0014*/ 	.byte	0x00, 0xf0, 0x81, 0x10


	//----- nvinfo : EIATTR_SPARSE_MMA_MASK
	.align		4
.L_5819:
        /*0018*/ 	.byte	0x03, 0x50
        /*001a*/ 	.short	0x0000


	//----- nvinfo : EIATTR_MAXREG_COUNT
	.align		4
        /*001c*/ 	.byte	0x03, 0x1b
        /*001e*/ 	.short	0x0040


	//----- nvinfo : EIATTR_NUM_BARRIERS
	.align		4
        /*0020*/ 	.byte	0x02, 0x4c
        /*0022*/ 	.byte	0x01
	.zero		1


	//----- nvinfo : EIATTR_EXTERNS
	.align		4
        /*0024*/ 	.byte	0x04, 0x0f
        /*0026*/ 	.short	(.L_5821 - .L_5820)


	//   ....[0]....
	.align		4
.L_5820:
        /*0028*/ 	.word	index@(__assertfail)


	//----- nvinfo : EIATTR_MERCURY_ISA_VERSION
	.align		4
.L_5821:
        /*002c*/ 	.byte	0x03, 0x5f
        /*002e*/ 	.short	0x0101


	//----- nvinfo : EIATTR_INT_WARP_WIDE_INSTR_OFFSETS
	.align		4
        /*0030*/ 	.byte	0x04, 0x31
        /*0032*/ 	.short	(.L_5823 - .L_5822)


	//   ....[0]....
.L_5822:
        /*0034*/ 	.word	0x00011360


	//   ....[1]....
        /*0038*/ 	.word	0x00011450


	//----- nvinfo : EIATTR_COOP_GROUP_MASK_REGIDS
	.align		4
.L_5823:
        /*003c*/ 	.byte	0x04, 0x29
        /*003e*/ 	.short	(.L_5825 - .L_5824)


	//   ....[0]....
.L_5824:
        /*0040*/ 	.word	0xffffffff


	//   ....[1]....
        /*0044*/ 	.word	0xffffffff


	//   ....[2]....
        /*0048*/ 	.word	0xffffffff


	//   ....[3]....
        /*004c*/ 	.word	0xffffffff


	//   ....[4]....
        /*0050*/ 	.word	0xffffffff


	//   ....[5]....
        /*0054*/ 	.word	0xffffffff


	//   ....[6]....
        /*0058*/ 	.word	0xffffffff


	//   ....[7]....
        /*005c*/ 	.word	0xffffffff


	//----- nvinfo : EIATTR_COOP_GROUP_INSTR_OFFSETS
	.align		4
.L_5825:
        /*0060*/ 	.byte	0x04, 0x28
        /*0062*/ 	.short	(.L_5827 - .L_5826)


	//   ....[0]....
.L_5826:
        /*0064*/ 	.word	0x0000c7a0


	//   ....[1]....
        /*0068*/ 	.word	0x0000c7b0


	//   ....[2]....
        /*006c*/ 	.word	0x0000c7c0


	//   ....[3]....
        /*0070*/ 	.word	0x0000c7d0


	//   ....[4]....
        /*0074*/ 	.word	0x00011de0


	//   ....[5]....
        /*0078*/ 	.word	0x00011df0


	//   ....[6]....
        /*007c*/ 	.word	0x00011e00


	//   ....[7]....
        /*0080*/ 	.word	0x00011e10


	//----- nvinfo : EIATTR_VRC_CTA_INIT_COUNT
	.align		4
.L_5827:
        /*0084*/ 	.byte	0x02, 0x4a
	.zero		1
	.zero		1


	//----- nvinfo : EIATTR_SYSCALL_OFFSETS
	.align		4
        /*0088*/ 	.byte	0x04, 0x46
        /*008a*/ 	.short	(.L_5829 - .L_5828)


	//   ....[0]....
.L_5828:
        /*008c*/ 	.word	0x000014a0


	//   ....[1]....
        /*0090*/ 	.word	0x000120d0


	//   ....[2]....
        /*0094*/ 	.word	0x00012240


	//   ....[3]....
        /*0098*/ 	.word	0x000124c0


	//   ....[4]....
        /*009c*/ 	.word	0x00012630


	//   ....[5]....
        /*00a0*/ 	.word	0x000129a0


	//   ....[6]....
        /*00a4*/ 	.word	0x00012b10


	//   ....[7]....
        /*00a8*/ 	.word	0x00012d70


	//   ....[8]....
        /*00ac*/ 	.word	0x00012ef0


	//----- nvinfo : EIATTR_EXIT_INSTR_OFFSETS
	.align		4
.L_5829:
        /*00b0*/ 	.byte	0x04, 0x1c
        /*00b2*/ 	.short	(.L_5831 - .L_5830)


	//   ....[0]....
.L_5830:
        /*00b4*/ 	.word	0x00011510


	//   ....[1]....
        /*00b8*/ 	.word	0x00011e90


	//   ....[2]....
        /*00bc*/ 	.word	0x00011fa0


	//   ....[3]....
        /*00c0*/ 	.word	0x00012290


	//   ....[4]....
        /*00c4*/ 	.word	0x00012680


	//   ....[5]....
        /*00c8*/ 	.word	0x000126b0


	//   ....[6]....
        /*00cc*/ 	.word	0x000126e0


	//   ....[7]....
        /*00d0*/ 	.word	0x00012720


	//   ....[8]....
        /*00d4*/ 	.word	0x00012760


	//   ....[9]....
        /*00d8*/ 	.word	0x00012870


	//   ....[10]....
        /*00dc*/ 	.word	0x00012b60


	//   ....[11]....
        /*00e0*/ 	.word	0x00012f40


	//   ....[12]....
        /*00e4*/ 	.word	0x00012f70


	//----- nvinfo : EIATTR_MAX_THREADS
	.align		4
.L_5831:
        /*00e8*/ 	.byte	0x04, 0x05
        /*00ea*/ 	.short	(.L_5833 - .L_5832)
.L_5832:
        /*00ec*/ 	.word	0x00000100
        /*00f0*/ 	.word	0x00000001
        /*00f4*/ 	.word	0x00000001


	//----- nvinfo : EIATTR_CRS_STACK_SIZE
	.align		4
.L_5833:
        /*00f8*/ 	.byte	0x04, 0x1e
        /*00fa*/ 	.short	(.L_5835 - .L_5834)
.L_5834:
        /*00fc*/ 	.word	0x00000000


	//----- nvinfo : EIATTR_CBANK_PARAM_SIZE
	.align		4
.L_5835:
        /*0100*/ 	.byte	0x03, 0x19
        /*0102*/ 	.short	0x0420


	//----- nvinfo : EIATTR_PARAM_CBANK
	.align		4
        /*0104*/ 	.byte	0x04, 0x0a
        /*0106*/ 	.short	(.L_5837 - .L_5836)
	.align		4
.L_5836:
        /*0108*/ 	.word	index@(.nv.constant0._ZN2at6native13reduce_kernelILi256ELi2ENS0_8ReduceOpIhNS0_14func_wrapper_tIhNS0_55_GLOBAL__N__0955718d_22_SparseCsrTensorMath_cu_868dd54514ReductionAddOpIlEEEEjhLi4ELi4EEEEEvT1_)
        /*010c*/ 	.short	0x0380
        /*010e*/ 	.short	0x0420


	//----- nvinfo : EIATTR_SW_WAR
	.align		4
.L_5837:
        /*0110*/ 	.byte	0x04, 0x36
        /*0112*/ 	.short	(.L_5839 - .L_5838)
.L_5838:
        /*0114*/ 	.word	0x00000008
.L_5839:


//--------------------- .nv.info._ZN2at6native13reduce_kernelILi128ELi4ENS0_8ReduceOpIhNS0_14func_wrapper_tIhNS0_55_GLOBAL__N__0955718d_22_SparseCsrTensorMath_cu_868dd54514ReductionAddOpIlEEEEjhLi4ELi4EEEEEvT1_ --------------------------
	.section	.nv.info._ZN2at6native13reduce_kernelILi128ELi4ENS0_8ReduceOpIhNS0_14func_wrapper_tIhNS0_55_GLOBAL__N__0955718d_22_SparseCsrTensorMath_cu_868dd54514ReductionAddOpIlEEEEjhLi4ELi4EEEEEvT1_,"",@"SHT_CUDA_INFO"
	.sectionflags	@""
	.align	4


	//----- nvinfo : EIATTR_CUDA_API_VERSION
	.align		4
        /*0000*/ 	.byte	0x04, 0x37
        /*0002*/ 	.short	(.L_5841 - .L_5840)
.L_5840:
        /*0004*/ 	.word	0x00000082


	//----- nvinfo : EIATTR_KPARAM_INFO
	.align		4
.L_5841:
        /*0008*/ 	.byte	0x04, 0x17
        /*000a*/ 	.short	(.L_5843 - .L_5842)
.L_5842:
        /*000c*/ 	.word	0x00000000
        /*0010*/ 	.short	0x0000
        /*0012*/ 	.short	0x0000
        /*0014*/ 	.byte	0x00, 0xf0, 0x81, 0x10


	//----- nvinfo : EIATTR_SPARSE_MMA_MASK
	.align		4
.L_5843:
        /*0018*/ 	.byte	0x03, 0x50
        /*001a*/ 	.short	0x0000


	//----- nvinfo : EIATTR_MAXREG_COUNT
	.align		4
        /*001c*/ 	.byte	0x03, 0x1b
        /*001e*/ 	.short	0x0080


	//----- nvinfo : EIATTR_NUM_BARRIERS
	.align		4
        /*0020*/ 	.byte	0x02, 0x4c
        /*0022*/ 	.byte	0x01
	.zero		1


	//----- nvinfo : EIATTR_EXTERNS
	.align		4
        /*0024*/ 	.byte	0x04, 0x0f
        /*0026*/ 	.short	(.L_5845 - .L_5844)


	//   ....[0]....
	.align		4
.L_5844:
        /*0028*/ 	.word	index@(__assertfail)


	//----- nvinfo : EIATTR_MERCURY_ISA_VERSION
	.align		4
.L_5845:
        /*002c*/ 	.byte	0x03, 0x5f
        /*002e*/ 	.short	0x0101


	//----- nvinfo : EIATTR_INT_WARP_WIDE_INSTR_OFFSETS
	.align		4
        /*0030*/ 	.byte	0x04, 0x31
        /*0032*/ 	.short	(.L_5847 - .L_5846)


	//   ....[0]....
.L_5846:
        /*0034*/ 	.word	0x00016fa0


	//   ....[1]....
        /*0038*/ 	.word	0x00017090


	//----- nvinfo : EIATTR_COOP_GROUP_MASK_REGIDS
	.align		4
.L_5847:
        /*003c*/ 	.byte	0x04, 0x29
        /*003e*/ 	.short	(.L_5849 - .L_5848)


	//   ....[0]....
.L_5848:
        /*0040*/ 	.word	0xffffffff


	//   ....[1]....
        /*0044*/ 	.word	0xffffffff


	//   ....[2]....
        /*0048*/ 	.word	0xffffffff


	//   ....[3]....
        /*004c*/ 	.word	0xffffffff


	//   ....[4]....
        /*0050*/ 	.word	0xffffffff


	//   ....[5]....
        /*0054*/ 	.word	0xffffffff


	//   ....[6]....
        /*0058*/ 	.word	0xffffffff


	//   ....[7]....
        /*005c*/ 	.word	0xffffffff


	//   ....[8]....
        /*0060*/ 	.word	0xffffffff


	//   ....[9]....
        /*0064*/ 	.word	0xffffffff


	//   ....[10]....
        /*0068*/ 	.word	0xffffffff


	//   ....[11]....
        /*006c*/ 	.word	0xffffffff


	//   ....[12]....
        /*0070*/ 	.word	0xffffffff


	//   ....[13]....
        /*0074*/ 	.word	0xffffffff


	//   ....[14]....
        /*0078*/ 	.word	0xffffffff


	//   ....[15]....
        /*007c*/ 	.word	0xffffffff


	//----- nvinfo : EIATTR_COOP_GROUP_INSTR_OFFSETS
	.align		4
.L_5849:
        /*0080*/ 	.byte	0x04, 0x28
        /*0082*/ 	.short	(.L_5851 - .L_5850)


	//   ....[0]....
.L_5850:
        /*0084*/ 	.word	0x0000de20


	//   ....[1]....
        /*0088*/ 	.word	0x0000de30


	//   ....[2]....
        /*008c*/ 	.word	0x0000de40


	//   ....[3]....
        /*0090*/ 	.word	0x0000de50


	//   ....[4]....
        /*0094*/ 	.word	0x0000de60


	//   ....[5]....
        /*0098*/ 	.word	0x0000de70


	//   ....[6]....
        /*009c*/ 	.word	0x0000de80


	//   ....[7]....
        /*00a0*/ 	.word	0x0000dea0


	//   ....[8]....
        /*00a4*/ 	.word	0x00017e40


	//   ....[9]....
        /*00a8*/ 	.word	0x00017e50


	//   ....[10]....
        /*00ac*/ 	.word	0x00017e60


	//   ....[11]....
        /*00b0*/ 	.word	0x00017e70


	//   ....[12]....
        /*00b4*/ 	.word	0x00017e80


	//   ....[13]....
        /*00b8*/ 	.word	0x00017e90


	//   ....[14]....
        /*00bc*/ 	.word	0x00017ea0


	//   ....[15]....
        /*00c0*/ 	.word	0x00017ec0


	//----- nvinfo : EIATTR_VRC_CTA_INIT_COUNT
	.align		4
.L_5851:
        /*00c4*/ 	.byte	0x02, 0x4a
	.zero		1
	.zero		1


	//----- nvinfo : EIATTR_SYSCALL_OFFSETS
	.align		4
        /*00c8*/ 	.byte	0x04, 0x46
        /*00ca*/ 	.short	(.L_5853 - .L_5852)


	//   ....[0]....
.L_5852:
        /*00cc*/ 	.word	0x000014a0


	//   ....[1]....
        /*00d0*/ 	.word	0x00018250


	//   ....[2]....
        /*00d4*/ 	.word	0x000183c0


	//   ....[3]....
        /*00d8*/ 	.word	0x00018530


	//   ....[4]....
        /*00dc*/ 	.word	0x000186a0


	//   ....[5]....
        /*00e0*/ 	.word	0x00018950


	//   ....[6]....
        /*00e4*/ 	.word	0x00018ad0


	//   ....[7]....
        /*00e8*/ 	.word	0x00018c50


	//   ....[8]....
        /*00ec*/ 	.word	0x00018dd0


	//   ....[9]....
        /*00f0*/ 	.word	0x00019200


	//   ....[10]....
        /*00f4*/ 	.word	0x00019370


	//   ....[11]....
        /*00f8*/ 	.word	0x000194e0


	//   ....[12]....
        /*00fc*/ 	.word	0x00019650


	//   ....[13]....
        /*0100*/ 	.word	0x00019900


	//   ....[14]....
        /*0104*/ 	.word	0x00019a80


	//   ....[15]....
        /*0108*/ 	.word	0x00019c00


	//   ....[16]....
        /*010c*/ 	.word	0x00019d80


	//----- nvinfo : EIATTR_EXIT_INSTR_OFFSETS
	.align		4
.L_5853:
        /*0110*/ 	.byte	0x04, 0x1c
        /*0112*/ 	.short	(.L_5855 - .L_5854)


	//   ....[0]....
.L_5854:
        /*0114*/ 	.word	0x00017150


	//   ....[1]....
        /*0118*/ 	.word	0x00017f70


	//   ....[2]....
        /*011c*/ 	.word	0x00018120


	//   ....[3]....
        /*0120*/ 	.word	0x000186f0


	//   ....[4]....
        /*0124*/ 	.word	0x00018e20


	//   ....[5]....
        /*0128*/ 	.word	0x00018e70


	//   ....[6]....
        /*012c*/ 	.word	0x00018ea0


	//   ....[7]....
        /*0130*/ 	.word	0x00018ee0


	//   ....[8]....
        /*0134*/ 	.word	0x00018f20


	//   ....[9]....
        /*0138*/ 	.word	0x000190d0


	//   ....[10]....
        /*013c*/ 	.word	0x000196a0


	//   ....[11]....
        /*0140*/ 	.word	0x00019dd0


	//   ....[12]....
        /*0144*/ 	.word	0x00019e20


	//----- nvinfo : EIATTR_MAX_THREADS
	.align		4
.L_5855:
        /*0148*/ 	.byte	0x04, 0x05
        /*014a*/ 	.short	(.L_5857 - .L_5856)
.L_5856:
        /*014c*/ 	.word	0x00000080
        /*0150*/ 	.word	0x00000001
        /*0154*/ 	.word	0x00000001


	//----- nvinfo : EIATTR_CRS_STACK_SIZE
	.align		4
.L_5857:
        /*0158*/ 	.byte	0x04, 0x1e
        /*015a*/ 	.short	(.L_5859 - .L_5858)
.L_5858:
        /*015c*/ 	.word	0x00000000


	//----- nvinfo : EIATTR_CBANK_PARAM_SIZE
	.align		4
.L_5859:
        /*0160*/ 	.byte	0x03, 0x19
        /*0162*/ 	.short	0x0420


	//----- nvinfo : EIATTR_PARAM_CBANK
	.align		4
        /*0164*/ 	.byte	0x04, 0x0a
        /*0166*/ 	.short	(.L_5861 - .L_5860)
	.align		4
.L_5860:
        /*0168*/ 	.word	index@(.nv.constant0._ZN2at6native13reduce_kernelILi128ELi4ENS0_8ReduceOpIhNS0_14func_wrapper_tIhNS0_55_GLOBAL__N__0955718d_22_SparseCsrTensorMath_cu_868dd54514ReductionAddOpIlEEEEjhLi4ELi4EEEEEvT1_)
        /*016c*/ 	.short	0x0380
        /*016e*/ 	.short	0x0420


	//----- nvinfo : EIATTR_SW_WAR
	.align		4
.L_5861:
        /*0170*/ 	.byte	0x04, 0x36
        /*0172*/ 	.short	(.L_5863 - .L_5862)
.L_5862:
        /*0174*/ 	.word	0x00000008
.L_5863:


//--------------------- .nv.callgraph             --------------------------
	.section	.nv.callgraph,"",@"SHT_CUDA_CALLGRAPH"
	.align	4
	.sectionentsize	8
	.align		4
        /*0000*/ 	.word	0x00000000
	.align		4
        /*0004*/ 	.word	0xffffffff
	.align		4
        /*0008*/ 	.word	index@(_ZN2at6native13reduce_kernelILi512ELi1ENS0_8ReduceOpIN3c108BFloat16ENS0_14func_wrapper_tIS4_NS0_55_GLOBAL__N__0955718d_22_SparseCsrTensorMath_cu_868dd54514ReductionMulOpIS4_EEEEjS4_Li4ELi4EEEEEvT1_)
	.align		4
        /*000c*/ 	.word	index@(__assertfail)
	.align		4
        /*0010*/ 	.word	index@(_ZN2at6native13reduce_kernelILi256ELi2ENS0_8ReduceOpIN3c108BFloat16ENS0_14func_wrapper_tIS4_NS0_55_GLOBAL__N__0955718d_22_SparseCsrTensorMath_cu_868dd54514ReductionMulOpIS4_EEEEjS4_Li4ELi4EEEEEvT1_)
	.align		4
        /*0014*/ 	.word	index@(__assertfail)
	.align		4
        /*0018*/ 	.word	index@(_ZN2at6native13reduce_kernelILi128ELi4ENS0_8ReduceOpIN3c108BFloat16ENS0_14func_wrapper_tIS4_NS0_55_GLOBAL__N__0955718d_22_SparseCsrTensorMath_cu_868dd54514ReductionMulOpIS4_EEEEjS4_Li4ELi4EEEEEvT1_)
	.align		4
        /*001c*/ 	.word	index@(__assertfail)
	.align		4
        /*0020*/ 	.word	index@(_ZN2at6native13reduce_kernelILi512ELi1ENS0_8ReduceOpIN3c104HalfENS0_14func_wrapper_tIS4_NS0_55_GLOBAL__N__0955718d_22_SparseCsrTensorMath_cu_868dd54514ReductionMulOpIS4_EEEEjS4_Li4ELi4EEEEEvT1_)
	.align		4
        /*0024*/ 	.word	index@(__assertfail)
	.align		4
        /*0028*/ 	.word	index@(_ZN2at6native13reduce_kernelILi256ELi2ENS0_8ReduceOpIN3c104HalfENS0_14func_wrapper_tIS4_NS0_55_GLOBAL__N__0955718d_22_SparseCsrTensorMath_cu_868dd54514ReductionMulOpIS4_EEEEjS4_Li4ELi4EEEEEvT1_)
	.align		4
        /*002c*/ 	.word	index@(__assertfail)
	.align		4
        /*0030*/ 	.word	index@(_ZN2at6native13reduce_kernelILi128ELi4ENS0_8ReduceOpIN3c104HalfENS0_14func_wrapper_tIS4_NS0_55_GLOBAL__N__0955718d_22_SparseCsrTensorMath_cu_868dd54514ReductionMulOpIS4_EEEEjS4_Li4ELi4EEEEEvT1_)
	.align		4
        /*0034*/ 	.word	index@(__assertfail)
	.align		4
        /*0038*/ 	.word	index@(_ZN2at6native13reduce_kernelILi512ELi1ENS0_8ReduceOpIN3c107complexIfEENS0_14func_wrapper_tIS5_NS0_55_GLOBAL__N__0955718d_22_SparseCsrTensorMath_cu_868dd54514ReductionMulOpIS5_EEEEjS5_Li4ELi4EEEEEvT1_)
	.align		4
        /*003c*/ 	.word	index@(__assertfail)
	.align		4
        /*0040*/ 	.word	index@(_ZN2at6native13reduce_kernelILi256ELi2ENS0_8ReduceOpIN3c107complexIfEENS0_14func_wrapper_tIS5_NS0_55_GLOBAL__N__0955718d_22_SparseCsrTensorMath_cu_868dd54514ReductionMulOpIS5_EEEEjS5_Li4ELi4EEEEEvT1_)
	.align		4
        /*0044*/ 	.word	index@(__assertfail)
	.align		4
        /*0048*/ 	.word	index@(_ZN2at6native13reduce_kernelILi128ELi4ENS0_8ReduceOpIN3c107complexIfEENS0_14func_wrapper_tIS5_NS0_55_GLOBAL__N__0955718d_22_SparseCsrTensorMath_cu_868dd54514ReductionMulOpIS5_EEEEjS5_Li4ELi4EEEEEvT1_)
	.align		4
        /*004c*/ 	.word	index@(__assertfail)
	.align		4
        /*0050*/ 	.word	index@(_ZN2at6native13reduce_kernelILi256ELi1ENS0_8ReduceOpIN3c107complexIdEENS0_14func_wrapper_tIS5_NS0_55_GLOBAL__N__0955718d_22_SparseCsrTensorMath_cu_868dd54514ReductionMulOpIS5_EEEEjS5_Li4ELi4EEEEEvT1_)
	.align		4
        /*0054*/ 	.word	index@(__assertfail)
	.align		4
        /*0058*/ 	.word	index@(_ZN2at6native13reduce_kernelILi128ELi2ENS0_8ReduceOpIN3c107complexIdEENS0_14func_wrapper_tIS5_NS0_55_GLOBAL__N__0955718d_22_SparseCsrTensorMath_cu_868dd54514ReductionMulOpIS5_EEEEjS5_Li4ELi4EEEEEvT1_)
	.align		4
        /*005c*/ 	.word	index@(__assertfail)
	.align		4
        /*0060*/ 	.word	index@(_ZN2at6native13reduce_kernelILi64ELi4ENS0_8ReduceOpIN3c107complexIdEENS0_14func_wrapper_tIS5_NS0_55_GLOBAL__N__0955718d_22_SparseCsrTensorMath_cu_868dd54514ReductionMulOpIS5_EEEEjS5_Li4ELi4EEEEEvT1_)
	.align		4
        /*0064*/ 	.word	index@(__assertfail)
	.align		4
        /*0068*/ 	.word	index@(_ZN2at6native13reduce_kernelILi512ELi1ENS0_8ReduceOpIfNS0_14func_wrapper_tIfNS0_55_GLOBAL__N__0955718d_22_SparseCsrTensorMath_cu_868dd54514ReductionMulOpIfEEEEjfLi4ELi4EEEEEvT1_)
	.align		4
        /*006c*/ 	.word	index@(__assertfail)
	.align		4
        /*0070*/ 	.word	index@(_ZN2at6native13reduce_kernelILi256ELi2ENS0_8ReduceOpIfNS0_14func_wrapper_tIfNS0_55_GLOBAL__N__0955718d_22_SparseCsrTensorMath_cu_868dd54514ReductionMulOpIfEEEEjfLi4ELi4EEEEEvT1_)
	.align		4
        /*0074*/ 	.word	index@(__assertfail)
	.align		4
        /*0078*/ 	.word	index@(_ZN2at6native13reduce_kernelILi128ELi4ENS0_8ReduceOpIfNS0_14func_wrapper_tIfNS0_55_GLOBAL__N__0955718d_22_SparseCsrTensorMath_cu_868dd54514ReductionMulOpIfEEEEjfLi4ELi4EEEEEvT1_)
	.align		4
        /*007c*/ 	.word	index@(__assertfail)
	.align		4
        /*0080*/ 	.word	index@(_ZN2at6native13reduce_kernelILi512ELi1ENS0_8ReduceOpIdNS0_14func_wrapper_tIdNS0_55_GLOBAL__N__0955718d_22_SparseCsrTensorMath_cu_868dd54514ReductionMulOpIdEEEEjdLi4ELi4EEEEEvT1_)
	.align		4
        /*0084*/ 	.word	index@(__assertfail)
	.align		4
        /*0088*/ 	.word	index@(_ZN2at6native13reduce_kernelILi256ELi2ENS0_8ReduceOpIdNS0_14func_wrapper_tIdNS0_55_GLOBAL__N__0955718d_22_SparseCsrTensorMath_cu_868dd54514ReductionMulOpIdEEEEjdLi4ELi4EEEEEvT1_)
	.align		4
        /*008c*/ 	.word	index@(__assertfail)
	.align		4
        /*0090*/ 	.word	index@(_ZN2at6native13reduce_kernelILi128ELi4ENS0_8ReduceOpIdNS0_14func_wrapper_tIdNS0_55_GLOBAL__N__0955718d_22_SparseCsrTensorMath_cu_868dd54514ReductionMulOpIdEEEEjdLi4ELi4EEEEEvT1_)
	.align		4
        /*0094*/ 	.word	index@(__assertfail)
	.align		4
        /*0098*/ 	.word	index@(_ZN2at6native13reduce_kernelILi512ELi1ENS0_8ReduceOpIsNS0_14func_wrapper_tIsNS0_55_GLOBAL__N__0955718d_22_SparseCsrTensorMath_cu_868dd54514ReductionMulOpIsEEEEjsLi4ELi4EEEEEvT1_)
	.align		4
        /*009c*/ 	.word	index@(__assertfail)
	.align		4
        /*00a0*/ 	.word	index@(_ZN2at6native13reduce_kernelILi256ELi2ENS0_8ReduceOpIsNS0_14func_wrapper_tIsNS0_55_GLOBAL__N__0955718d_22_SparseCsrTensorMath_cu_868dd54514ReductionMulOpIsEEEEjsLi4ELi4EEEEEvT1_)
	.align		4
        /*00a4*/ 	.word	index@(__assertfail)
	.align		4
        /*00a8*/ 	.word	index@(_ZN2at6native13reduce_kernelILi128ELi4ENS0_8ReduceOpIsNS0_14func_wrapper_tIsNS0_55_GLOBAL__N__0955718d_22_SparseCsrTensorMath_cu_868dd54514ReductionMulOpIsEEEEjsLi4ELi4EEEEEvT1_)
	.align		4
        /*00ac*/ 	.word	index@(__assertfail)
	.align		4
        /*00b0*/ 	.word	index@(_ZN2at6native13reduce_kernelILi512ELi1ENS0_8ReduceOpIlNS0_14func_wrapper_tIlNS0_55_GLOBAL__N__0955718d_22_SparseCsrTensorMath_cu_868dd54514ReductionMulOpIlEEEEjlLi4ELi4EEEEEvT1_)
	.align		4
        /*00b4*/ 	.word	index@(__assertfail)
	.align		4
        /*00b8*/ 	.word	index@(_ZN2at6native13reduce_kernelILi256ELi2ENS0_8ReduceOpIlNS0_14func_wrapper_tIlNS0_55_GLOBAL__N__0955718d_22_SparseCsrTensorMath_cu_868dd54514ReductionMulOpIlEEEEjlLi4ELi4EEEEEvT1_)
	.align		4
        /*00bc*/ 	.word	index@(__assertfail)
	.align		4
        /*00c0*/ 	.word	index@(_ZN2at6native13reduce_kernelILi128ELi4ENS0_8ReduceOpIlNS0_14func_wrapper_tIlNS0_55_GLOBAL__N__0955718d_22_SparseCsrTensorMath_cu_868dd54514ReductionMulOpIlEEEEjlLi4ELi4EEEEEvT1_)
	.align		4
        /*00c4*/ 	.word	index@(__assertfail)
	.align		4
        /*00c8*/ 	.word	index@(_ZN2at6native13reduce_kernelILi512ELi1ENS0_8ReduceOpIiNS0_14func_wrapper_tIiNS0_55_GLOBAL__N__0955718d_22_SparseCsrTensorMath_cu_868dd54514ReductionMulOpIiEEEEjiLi4ELi4EEEEEvT1_)
	.align		4
        /*00cc*/ 	.word	index@(__assertfail)
	.align		4
        /*00d0*/ 	.word	index@(_ZN2at6native13reduce_kernelILi256ELi2ENS0_8ReduceOpIiNS0_14func_wrapper_tIiNS0_55_GLOBAL__N__0955718d_22_SparseCsrTensorMath_cu_868dd54514ReductionMulOpIiEEEEjiLi4ELi4EEEEEvT1_)
	.align		4
        /*00d4*/ 	.word	index@(__assertfail)
	.align		4
        /*00d8*/ 	.word	index@(_ZN2at6native13reduce_kernelILi128ELi4ENS0_8ReduceOpIiNS0_14func_wrapper_tIiNS0_55_GLOBAL__N__0955718d_22_SparseCsrTensorMath_cu_868dd54514ReductionMulOpIiEEEEjiLi4ELi4EEEEEvT1_)
	.align		4
        /*00dc*/ 	.word	index@(__assertfail)
	.align		4
        /*00e0*/ 	.word	index@(_ZN2at6native13reduce_kernelILi512ELi1ENS0_8ReduceOpIaNS0_14func_wrapper_tIaNS0_55_GLOBAL__N__0955718d_22_SparseCsrTensorMath_cu_868dd54514ReductionMulOpIaEEEEjaLi4ELi4EEEEEvT1_)
	.align		4
        /*00e4*/ 	.word	index@(__assertfail)
	.align		4
        /*00e8*/ 	.word	index@(_ZN2at6native13reduce_kernelILi256ELi2ENS0_8ReduceOpIaNS0_14func_wrapper_tIaNS0_55_GLOBAL__N__0955718d_22_SparseCsrTensorMath_cu_868dd54514ReductionMulOpIaEEEEjaLi4ELi4EEEEEvT1_)
	.align		4
        /*00ec*/ 	.word	index@(__assertfail)
	.align		4
        /*00f0*/ 	.word	index@(_ZN2at6native13reduce_kernelILi128ELi4ENS0_8ReduceOpIaNS0_14func_wrapper_tIaNS0_55_GLOBAL__N__0955718d_22_SparseCsrTensorMath_cu_868dd54514ReductionMulOpIaEEEEjaLi4ELi4EEEEEvT1_)
	.align		4
        /*00f4*/ 	.word	index@(__assertfail)
	.align		4
        /*00f8*/ 	.word	index@(_ZN2at6native13reduce_kernelILi512ELi1ENS0_8ReduceOpIhNS0_14func_wrapper_tIhNS0_55_GLOBAL__N__0955718d_22_SparseCsrTensorMath_cu_868dd54514ReductionMulOpIhEEEEjhLi4ELi4EEEEEvT1_)
	.align		4
        /*00fc*/ 	.word	index@(__assertfail)
	.align		4
        /*0100*/ 	.word	index@(_ZN2at6native13reduce_kernelILi256ELi2ENS0_8ReduceOpIhNS0_14func_wrapper_tIhNS0_55_GLOBAL__N__0955718d_22_SparseCsrTensorMath_cu_868dd54514ReductionMulOpIhEEEEjhLi4ELi4EEEEEvT1_)
	.align		4
        /*0104*/ 	.word	index@(__assertfail)
	.align		4
        /*0108*/ 	.word	index@(_ZN2at6native13reduce_kernelILi128ELi4ENS0_8ReduceOpIhNS0_14func_wrapper_tIhNS0_55_GLOBAL__N__0955718d_22_SparseCsrTensorMath_cu_868dd54514ReductionMulOpIhEEEEjhLi4ELi4EEEEEvT1_)
	.align		4
        /*010c*/ 	.word	index@(__assertfail)
	.align		4
        /*0110*/ 	.word	index@(_ZN2at6native13reduce_kernelILi512ELi1ENS0_8ReduceOpIN3c108BFloat16ENS0_14func_wrapper_tIS4_NS0_55_GLOBAL__N__0955718d_22_SparseCsrTensorMath_cu_868dd54514ReductionAddOpIfEEEEjS4_Li4ELi4EEEEEvT1_)
	.align		4
        /*0114*/ 	.word	index@(__assertfail)
	.align		4
        /*0118*/ 	.word	index@(_ZN2at6native13reduce_kernelILi256ELi2ENS0_8ReduceOpIN3c108BFloat16ENS0_14func_wrapper_tIS4_NS0_55_GLOBAL__N__0955718d_22_SparseCsrTensorMath_cu_868dd54514ReductionAddOpIfEEEEjS4_Li4ELi4EEEEEvT1_)
	.align		4
        /*011c*/ 	.word	index@(__assertfail)
	.align		4
        /*0120*/ 	.word	index@(_ZN2at6native13reduce_kernelILi128ELi4ENS0_8ReduceOpIN3c108BFloat16ENS0_14func_wrapper_tIS4_NS0_55_GLOBAL__N__0955718d_22_SparseCsrTensorMath_cu_868dd54514ReductionAddOpIfEEEEjS4_Li4ELi4EEEEEvT1_)
	.align		4
        /*0124*/ 	.word	index@(__assertfail)
	.align		4
        /*0128*/ 	.word	index@(_ZN2at6native13reduce_kernelILi512ELi1ENS0_8ReduceOpIN3c104HalfENS0_14func_wrapper_tIS4_NS0_55_GLOBAL__N__0955718d_22_SparseCsrTensorMath_cu_868dd54514ReductionAddOpIfEEEEjS4_Li4ELi4EEEEEvT1_)
	.align		4
        /*012c*/ 	.word	index@(__assertfail)
	.align		4
        /*0130*/ 	.word	index@(_ZN2at6native13reduce_kernelILi256ELi2ENS0_8ReduceOpIN3c104HalfENS0_14func_wrapper_tIS4_NS0_55_GLOBAL__N__0955718d_22_SparseCsrTensorMath_cu_868dd54514ReductionAddOpIfEEEEjS4_Li4ELi4EEEEEvT1_)
	.align		4
        /*0134*/ 	.word	index@(__assertfail)
	.align		4
        /*0138*/ 	.word	index@(_ZN2at6native13reduce_kernelILi128ELi4ENS0_8ReduceOpIN3c104HalfENS0_14func_wrapper_tIS4_NS0_55_GLOBAL__N__0955718d_22_SparseCsrTensorMath_cu_868dd54514ReductionAddOpIfEEEEjS4_Li4ELi4EEEEEvT1_)
	.align		4
        /*013c*/ 	.word	index@(__assertfail)
	.align		4
        /*0140*/ 	.word	index@(_ZN2at6native13reduce_kernelILi512ELi1ENS0_8ReduceOpIN3c107complexIfEENS0_14func_wrapper_tIS5_NS0_55_GLOBAL__N__0955718d_22_SparseCsrTensorMath_cu_868dd54514ReductionAddOpIS5_EEEEjS5_Li4ELi4EEEEEvT1_)
	.align		4
        /*0144*/ 	.word	index@(__assertfail)
	.align		4
        /*0148*/ 	.word	index@(_ZN2at6native13reduce_kernelILi256ELi2ENS0_8ReduceOpIN3c107complexIfEENS0_14func_wrapper_tIS5_NS0_55_GLOBAL__N__0955718d_22_SparseCsrTensorMath_cu_868dd54514ReductionAddOpIS5_EEEEjS5_Li4ELi4EEEEEvT1_)
	.align		4
        /*014c*/ 	.word	index@(__assertfail)
	.align		4
        /*0150*/ 	.word	index@(_ZN2at6native13reduce_kernelILi128ELi4ENS0_8ReduceOpIN3c107complexIfEENS0_14func_wrapper_tIS5_NS0_55_GLOBAL__N__0955718d_22_SparseCsrTensorMath_cu_868dd54514ReductionAddOpIS5_EEEEjS5_Li4ELi4EEEEEvT1_)
	.align		4
        /*0154*/ 	.word	index@(__assertfail)
	.align		4
        /*0158*/ 	.word	index@(_ZN2at6native13reduce_kernelILi256ELi1ENS0_8ReduceOpIN3c107complexIdEENS0_14func_wrapper_tIS5_NS0_55_GLOBAL__N__0955718d_22_SparseCsrTensorMath_cu_868dd54514ReductionAddOpIS5_EEEEjS5_Li4ELi4EEEEEvT1_)
	.align		4
        /*015c*/ 	.word	index@(__assertfail)
	.align		4
        /*0160*/ 	.word	index@(_ZN2at6native13reduce_kernelILi128ELi2ENS0_8ReduceOpIN3c107complexIdEENS0_14func_wrapper_tIS5_NS0_55_GLOBAL__N__0955718d_22_SparseCsrTensorMath_cu_868dd54514ReductionAddOpIS5_EEEEjS5_Li4ELi4EEEEEvT1_)
	.align		4
        /*0164*/ 	.word	index@(__assertfail)
	.align		4
        /*0168*/ 	.word	index@(_ZN2at6native13reduce_kernelILi64ELi4ENS0_8ReduceOpIN3c107complexIdEENS0_14func_wrapper_tIS5_NS0_55_GLOBAL__N__0955718d_22_SparseCsrTensorMath_cu_868dd54514ReductionAddOpIS5_EEEEjS5_Li4ELi4EEEEEvT1_)
	.align		4
        /*016c*/ 	.word	index@(__assertfail)
	.align		4
        /*0170*/ 	.word	index@(_ZN2at6native13reduce_kernelILi512ELi1ENS0_8ReduceOpIfNS0_14func_wrapper_tIfNS0_55_GLOBAL__N__0955718d_22_SparseCsrTensorMath_cu_868dd54514ReductionAddOpIfEEEEjfLi4ELi4EEEEEvT1_)
	.align		4
        /*0174*/ 	.word	index@(__assertfail)
	.align		4
        /*0178*/ 	.word	index@(_ZN2at6native13reduce_kernelILi256ELi2ENS0_8ReduceOpIfNS0_14func_wrapper_tIfNS0_55_GLOBAL__N__0955718d_22_SparseCsrTensorMath_cu_868dd54514ReductionAddOpIfEEEEjfLi4ELi4EEEEEvT1_)
	.align		4
        /*017c*/ 	.word	index@(__assertfail)
	.align		4
        /*0180*/ 	.word	index@(_ZN2at6native13reduce_kernelILi128ELi4ENS0_8ReduceOpIfNS0_14func_wrapper_tIfNS0_55_GLOBAL__N__0955718d_22_SparseCsrTensorMath_cu_868dd54514ReductionAddOpIfEEEEjfLi4ELi4EEEEEvT1_)
	.align		4
        /*0184*/ 	.word	index@(__assertfail)
	.align		4
        /*0188*/ 	.word	index@(_ZN2at6native13reduce_kernelILi512ELi1ENS0_8ReduceOpIdNS0_14func_wrapper_tIdNS0_55_GLOBAL__N__0955718d_22_SparseCsrTensorMath_cu_868dd54514ReductionAddOpIdEEEEjdLi4ELi4EEEEEvT1_)
	.align		4
        /*018c*/ 	.word	index@(__assertfail)
	.align		4
        /*0190*/ 	.word	index@(_ZN2at6native13reduce_kernelILi256ELi2ENS0_8ReduceOpIdNS0_14func_wrapper_tIdNS0_55_GLOBAL__N__0955718d_22_SparseCsrTensorMath_cu_868dd54514ReductionAddOpIdEEEEjdLi4ELi4EEEEEvT1_)
	.align		4
        /*0194*/ 	.word	index@(__assertfail)
	.align		4
        /*0198*/ 	.word	index@(_ZN2at6native13reduce_kernelILi128ELi4ENS0_8ReduceOpIdNS0_14func_wrapper_tIdNS0_55_GLOBAL__N__0955718d_22_SparseCsrTensorMath_cu_868dd54514ReductionAddOpIdEEEEjdLi4ELi4EEEEEvT1_)
	.align		4
        /*019c*/ 	.word	index@(__assertfail)
	.align		4
        /*01a0*/ 	.word	index@(_ZN2at6native13reduce_kernelILi512ELi1ENS0_8ReduceOpIsNS0_14func_wrapper_tIsNS0_55_GLOBAL__N__0955718d_22_SparseCsrTensorMath_cu_868dd54514ReductionAddOpIlEEEEjsLi4ELi4EEEEEvT1_)
	.align		4
        /*01a4*/ 	.word	index@(__assertfail)
	.align		4
        /*01a8*/ 	.word	index@(_ZN2at6native13reduce_kernelILi256ELi2ENS0_8ReduceOpIsNS0_14func_wrapper_tIsNS0_55_GLOBAL__N__0955718d_22_SparseCsrTensorMath_cu_868dd54514ReductionAddOpIlEEEEjsLi4ELi4EEEEEvT1_)
	.align		4
        /*01ac*/ 	.word	index@(__assertfail)
	.align		4
        /*01b0*/ 	.word	index@(_ZN2at6native13reduce_kernelILi128ELi4ENS0_8ReduceOpIsNS0_14func_wrapper_tIsNS0_55_GLOBAL__N__0955718d_22_SparseCsrTensorMath_cu_868dd54514ReductionAddOpIlEEEEjsLi4ELi4EEEEEvT1_)
	.align		4
        /*01b4*/ 	.word	index@(__assertfail)
	.align		4
        /*01b8*/ 	.word	index@(_ZN2at6native13reduce_kernelILi512ELi1ENS0_8ReduceOpIlNS0_14func_wrapper_tIlNS0_55_GLOBAL__N__0955718d_22_SparseCsrTensorMath_cu_868dd54514ReductionAddOpIlEEEEjlLi4ELi4EEEEEvT1_)
	.align		4
        /*01bc*/ 	.word	index@(__assertfail)
	.align		4
        /*01c0*/ 	.word	index@(_ZN2at6native13reduce_kernelILi256ELi2ENS0_8ReduceOpIlNS0_14func_wrapper_tIlNS0_55_GLOBAL__N__0955718d_22_SparseCsrTensorMath_cu_868dd54514ReductionAddOpIlEEEEjlLi4ELi4EEEEEvT1_)
	.align		4
        /*01c4*/ 	.word	index@(__assertfail)
	.align		4
        /*01c8*/ 	.word	index@(_ZN2at6native13reduce_kernelILi128ELi4ENS0_8ReduceOpIlNS0_14func_wrapper_tIlNS0_55_GLOBAL__N__0955718d_22_SparseCsrTensorMath_cu_868dd54514ReductionAddOpIlEEEEjlLi4ELi4EEEEEvT1_)
	.align		4
        /*01cc*/ 	.word	index@(__assertfail)
	.align		4
        /*01d0*/ 	.word	index@(_ZN2at6native13reduce_kernelILi512ELi1ENS0_8ReduceOpIiNS0_14func_wrapper_tIiNS0_55_GLOBAL__N__0955718d_22_SparseCsrTensorMath_cu_868dd54514ReductionAddOpIlEEEEjiLi4ELi4EEEEEvT1_)
	.align		4
        /*01d4*/ 	.word	index@(__assertfail)
	.align		4
        /*01d8*/ 	.word	index@(_ZN2at6native13reduce_kernelILi256ELi2ENS0_8ReduceOpIiNS0_14func_wrapper_tIiNS0_55_GLOBAL__N__0955718d_22_SparseCsrTensorMath_cu_868dd54514ReductionAddOpIlEEEEjiLi4ELi4EEEEEvT1_)
	.align		4
        /*01dc*/ 	.word	index@(__assertfail)
	.align		4
        /*01e0*/ 	.word	index@(_ZN2at6native13reduce_kernelILi128ELi4ENS0_8ReduceOpIiNS0_14func_wrapper_tIiNS0_55_GLOBAL__N__0955718d_22_SparseCsrTensorMath_cu_868dd54514ReductionAddOpIlEEEEjiLi4ELi4EEEEEvT1_)
	.align		4
        /*01e4*/ 	.word	index@(__assertfail)
	.align		4
        /*01e8*/ 	.word	index@(_ZN2at6native13reduce_kernelILi512ELi1ENS0_8ReduceOpIaNS0_14func_wrapper_tIaNS0_55_GLOBAL__N__0955718d_22_SparseCsrTensorMath_cu_868dd54514ReductionAddOpIlEEEEjaLi4ELi4EEEEEvT1_)
	.align		4
        /*01ec*/ 	.word	index@(__assertfail)
	.align		4
        /*01f0*/ 	.word	index@(_ZN2at6native13reduce_kernelILi256ELi2ENS0_8ReduceOpIaNS0_14func_wrapper_tIaNS0_55_GLOBAL__N__0955718d_22_SparseCsrTensorMath_cu_868dd54514ReductionAddOpIlEEEEjaLi4ELi4EEEEEvT1_)
	.align		4
        /*01f4*/ 	.word	index@(__assertfail)
	.align		4
        /*01f8*/ 	.word	index@(_ZN2at6native13reduce_kernelILi128ELi4ENS0_8ReduceOpIaNS0_14func_wrapper_tIaNS0_55_GLOBAL__N__0955718d_22_SparseCsrTensorMath_cu_868dd54514ReductionAddOpIlEEEEjaLi4ELi4EEEEEvT1_)
	.align		4
        /*01fc*/ 	.word	index@(__assertfail)
	.align		4
        /*0200*/ 	.word	index@(_ZN2at6native13reduce_kernelILi512ELi1ENS0_8ReduceOpIhNS0_14func_wrapper_tIhNS0_55_GLOBAL__N__0955718d_22_SparseCsrTensorMath_cu_868dd54514ReductionAddOpIlEEEEjhLi4ELi4EEEEEvT1_)
	.align		4
        /*0204*/ 	.word	index@(__assertfail)
	.align		4
        /*0208*/ 	.word	index@(_ZN2at6native13reduce_kernelILi256ELi2ENS0_8ReduceOpIhNS0_14func_wrapper_tIhNS0_55_GLOBAL__N__0955718d_22_SparseCsrTensorMath_cu_868dd54514ReductionAddOpIlEEEEjhLi4ELi4EEEEEvT1_)
	.align		4
        /*020c*/ 	.word	index@(__assertfail)
	.align		4
        /*0210*/ 	.word	index@(_ZN2at6native13reduce_kernelILi128ELi4ENS0_8ReduceOpIhNS0_14func_wrapper_tIhNS0_55_GLOBAL__N__0955718d_22_SparseCsrTensorMath_cu_868dd54514ReductionAddOpIlEEEEjhLi4ELi4EEEEEvT1_)
	.align		4
        /*0214*/ 	.word	index@(__assertfail)
	.align		4
        /*0218*/ 	.word	0x00000000
	.align		4
        /*021c*/ 	.word	0xfffffffe
	.align		4
        /*0220*/ 	.word	0x00000000
	.align		4
        /*0224*/ 	.word	0xfffffffd
	.align		4
        /*0228*/ 	.word	0x00000000
	.align		4
        /*022c*/ 	.word	0xfffffffc


//--------------------- .nv.constant4             --------------------------
	.section	.nv.constant4,"a",@progbits
	.align	8
	.align		8
.nv.constant4:
        /*0000*/ 	.dword	__unnamed_1
	.align		8
        /*0008*/ 	.dword	__unnamed_2
	.align		8
        /*0010*/ 	.dword	__unnamed_3
	.align		8
        /*0018*/ 	.dword	__unnamed_4
	.align		8
        /*0020*/ 	.dword	__unnamed_5
	.align		8
        /*0028*/ 	.dword	__unnamed_6
	.align		8
        /*0030*/ 	.dword	__unnamed_7
	.align		8
        /*0038*/ 	.dword	__unnamed_8
	.align		8
        /*0040*/ 	.dword	__unnamed_9
	.align		8
        /*0048*/ 	.dword	__unnamed_10
	.align		8
        /*0050*/ 	.dword	__unnamed_11
	.align		8
        /*0058*/ 	.dword	__unnamed_12
	.align		8
        /*0060*/ 	.dword	__unnamed_13
	.align		8
        /*0068*/ 	.dword	__unnamed_14
	.align		8
        /*0070*/ 	.dword	__unnamed_15
	.align		8
        /*0078*/ 	.dword	__unnamed_16
	.align		8
        /*0080*/ 	.dword	__unnamed_17
	.align		8
        /*0088*/ 	.dword	__unnamed_18
	.align		8
        /*0090*/ 	.dword	__unnamed_19
	.align		8
        /*0098*/ 	.dword	__unnamed_20
	.align		8
        /*00a0*/ 	.dword	__unnamed_21
	.align		8
        /*00a8*/ 	.dword	__unnamed_22
	.align		8
        /*00b0*/ 	.dword	__unnamed_23
	.align		8
        /*00b8*/ 	.dword	__unnamed_24
	.align		8
        /*00c0*/ 	.dword	__unnamed_25
	.align		8
        /*00c8*/ 	.dword	__unnamed_26
	.align		8
        /*00d0*/ 	.dword	__unnamed_27
	.align		8
        /*00d8*/ 	.dword	__unnamed_28
	.align		8
        /*00e0*/ 	.dword	__unnamed_29
	.align		8
        /*00e8*/ 	.dword	__unnamed_30
	.align		8
        /*00f0*/ 	.dword	__unnamed_31
	.align		8
        /*00f8*/ 	.dword	__unnamed_32
	.align		8
        /*0100*/ 	.dword	__unnamed_33
	.align		8
        /*0108*/ 	.dword	__unnamed_34
	.align		8
        /*0110*/ 	.dword	__unnamed_35
	.align		8
        /*0118*/ 	.dword	__unnamed_36
	.align		8
        /*0120*/ 	.dword	__unnamed_37
	.align		8
        /*0128*/ 	.dword	__unnamed_38
	.align		8
        /*0130*/ 	.dword	__unnamed_39
	.align		8
        /*0138*/ 	.dword	__unnamed_40
	.align		8
        /*0140*/ 	.dword	__unnamed_41
	.align		8
        /*0148*/ 	.dword	__unnamed_42
	.align		8
        /*0150*/ 	.dword	__unnamed_43
	.align		8
        /*0158*/ 	.dword	__unnamed_44
	.align		8
        /*0160*/ 	.dword	__unnamed_45
	.align		8
        /*0168*/ 	.dword	__unnamed_46
	.align		8
        /*0170*/ 	.dword	__unnamed_47
	.align		8
        /*0178*/ 	.dword	__unnamed_48
	.align		8
        /*0180*/ 	.dword	__unnamed_49
	.align		8
        /*0188*/ 	.dword	__unnamed_50
	.align		8
        /*0190*/ 	.dword	__unnamed_51
	.align		8
        /*0198*/ 	.dword	__unnamed_52
	.align		8
        /*01a0*/ 	.dword	__unnamed_53
	.align		8
        /*01a8*/ 	.dword	__unnamed_54
	.align		8
        /*01b0*/ 	.dword	__unnamed_55
	.align		8
        /*01b8*/ 	.dword	__unnamed_56
	.align		8
        /*01c0*/ 	.dword	__unnamed_57
	.align		8
        /*01c8*/ 	.dword	__unnamed_58
	.align		8
        /*01d0*/ 	.dword	__unnamed_59
	.align		8
        /*01d8*/ 	.dword	__unnamed_60
	.align		8
        /*01e0*/ 	.dword	__unnamed_61
	.align		8
        /*01e8*/ 	.dword	__unnamed_62
	.align		8
        /*01f0*/ 	.dword	__unnamed_63
	.align		8
        /*01f8*/ 	.dword	__unnamed_64
	.align		8
        /*0200*/ 	.dword	__unnamed_65
	.align		8
        /*0208*/ 	.dword	__unnamed_66
	.align		8
        /*0210*/ 	.dword	__unnamed_67
	.align		8
        /*0218*/ 	.dword	__unnamed_68
	.align		8
        /*0220*/ 	.dword	__unnamed_69
	.align		8
        /*0228*/ 	.dword	__unnamed_70
	.align		8
        /*0230*/ 	.dword	__unnamed_71
	.align		8
        /*0238*/ 	.dword	__unnamed_72
	.align		8
        /*0240*/ 	.dword	__unnamed_73
	.align		8
        /*0248*/ 	.dword	__unnamed_74
	.align		8
        /*0250*/ 	.dword	__unnamed_75
	.align		8
        /*0258*/ 	.dword	__unnamed_76
	.align		8
        /*0260*/ 	.dword	__unnamed_77
	.align		8
        /*0268*/ 	.dword	__unnamed_78
	.align		8
        /*0270*/ 	.dword	__unnamed_79
	.align		8
        /*0278*/ 	.dword	__unnamed_80
	.align		8
        /*0280*/ 	.dword	__unnamed_81
	.align		8
        /*0288*/ 	.dword	__unnamed_82
	.align		8
        /*0290*/ 	.dword	__unnamed_83
	.align		8
        /*0298*/ 	.dword	__unnamed_84
	.align		8
        /*02a0*/ 	.dword	__unnamed_85
	.align		8
        /*02a8*/ 	.dword	__unnamed_86
	.align		8
        /*02b0*/ 	.dword	__unnamed_87
	.align		8
        /*02b8*/ 	.dword	__unnamed_88
	.align		8
        /*02c0*/ 	.dword	__unnamed_89
	.align		8
        /*02c8*/ 	.dword	__unnamed_90
	.align		8
        /*02d0*/ 	.dword	__unnamed_91
	.align		8
        /*02d8*/ 	.dword	__unnamed_92
	.align		8
        /*02e0*/ 	.dword	__unnamed_93
	.align		8
        /*02e8*/ 	.dword	__unnamed_94
	.align		8
        /*02f0*/ 	.dword	__unnamed_95
	.align		8
        /*02f8*/ 	.dword	__unnamed_96
	.align		8
        /*0300*/ 	.dword	__unnamed_97
	.align		8
        /*0308*/ 	.dword	__unnamed_98
	.align		8
        /*0310*/ 	.dword	__unnamed_99
	.align		8
        /*0318*/ 	.dword	__unnamed_100
	.align		8
        /*0320*/ 	.dword	__unnamed_101
	.align		8
        /*0328*/ 	.dword	__unnamed_102
	.align		8
        /*0330*/ 	.dword	__unnamed_103
	.align		8
        /*0338*/ 	.dword	__unnamed_104
	.align		8
        /*0340*/ 	.dword	__unnamed_105
	.align		8
        /*0348*/ 	.dword	__unnamed_106
	.align		8
        /*0350*/ 	.dword	__unnamed_107
	.align		8
        /*0358*/ 	.dword	__unnamed_108
	.align		8
        /*0360*/ 	.dword	__unnamed_109
	.align		8
        /*0368*/ 	.dword	__unnamed_110
	.align		8
        /*0370*/ 	.dword	__unnamed_111
	.align		8
        /*0378*/ 	.dword	__unnamed_112
	.align		8
        /*0380*/ 	.dword	__unnamed_113
	.align		8
        /*0388*/ 	.dword	__unnamed_114
	.align		8
        /*0390*/ 	.dword	__unnamed_115
	.align		8
        /*0398*/ 	.dword	__unnamed_116
	.align		8
        /*03a0*/ 	.dword	__unnamed_117
	.align		8
        /*03a8*/ 	.dword	__unnamed_118
	.align		8
        /*03b0*/ 	.dword	__unnamed_119
	.align		8
        /*03b8*/ 	.dword	__unnamed_120
	.align		8
        /*03c0*/ 	.dword	__unnamed_121
	.align		8
        /*03c8*/ 	.dword	__unnamed_122
	.align		8
        /*03d0*/ 	.dword	__unnamed_123
	.align		8
        /*03d8*/ 	.dword	__unnamed_124
	.align		8
        /*03e0*/ 	.dword	__unnamed_125
	.align		8
        /*03e8*/ 	.dword	__unnamed_126
	.align		8
        /*03f0*/ 	.dword	__unnamed_127
	.align		8
        /*03f8*/ 	.dword	__unnamed_128
	.align		8
        /*0400*/ 	.dword	__unnamed_129
	.align		8
        /*0408*/ 	.dword	__unnamed_130
	.align		8
        /*0410*/ 	.dword	__unnamed_131
	.align		8
        /*0418*/ 	.dword	__unnamed_132
	.align		8
        /*0420*/ 	.dword	__unnamed_133
	.align		8
        /*0428*/ 	.dword	__unnamed_134
	.align		8
        /*0430*/ 	.dword	__unnamed_135
	.align		8
        /*0438*/ 	.dword	__unnamed_136
	.align		8
        /*0440*/ 	.dword	__unnamed_137
	.align		8
        /*0448*/ 	.dword	__unnamed_138
	.align		8
        /*0450*/ 	.dword	__unnamed_139
	.align		8
        /*0458*/ 	.dword	__unnamed_140
	.align		8
        /*0460*/ 	.dword	__unnamed_141
	.align		8
        /*0468*/ 	.dword	__unnamed_142
	.align		8
        /*0470*/ 	.dword	__unnamed_143
	.align		8
        /*0478*/ 	.dword	__unnamed_144
	.align		8
        /*0480*/ 	.dword	__unnamed_145
	.align		8
        /*0488*/ 	.dword	__unnamed_146
	.align		8
        /*0490*/ 	.dword	__unnamed_147
	.align		8
        /*0498*/ 	.dword	__unnamed_148
	.align		8
        /*04a0*/ 	.dword	__unnamed_149
	.align		8
        /*04a8*/ 	.dword	__unnamed_150
	.align		8
        /*04b0*/ 	.dword	__unnamed_151
	.align		8
        /*04b8*/ 	.dword	__unnamed_152
	.align		8
        /*04c0*/ 	.dword	__unnamed_153
	.align		8
        /*04c8*/ 	.dword	__unnamed_154
	.align		8
        /*04d0*/ 	.dword	_ZN53_INTERNAL_0955718d_22_SparseCsrTensorMath_cu_868dd5454cuda3std3__45__cpo5beginE
	.align		8
        /*04d8*/ 	.dword	_ZN53_INTERNAL_0955718d_22_SparseCsrTensorMath_cu_868dd5454cuda3std3__45__cpo3endE
	.align		8
        /*04e0*/ 	.dword	_ZN53_INTERNAL_0955718d_22_SparseCsrTensorMath_cu_868dd5454cuda3std3__45__cpo6cbeginE
	.align		8
        /*04e8*/ 	.dword	_ZN53_INTERNAL_0955718d_22_SparseCsrTensorMath_cu_868dd5454cuda3std3__45__cpo4cendE
	.align		8
        /*04f0*/ 	.dword	_ZN53_INTERNAL_0955718d_22_SparseCsrTensorMath_cu_868dd5454cuda3std3__45__cpo6rbeginE
	.align		8
        /*04f8*/ 	.dword	_ZN53_INTERNAL_0955718d_22_SparseCsrTensorMath_cu_868dd5454cuda3std3__45__cpo4rendE
	.align		8
        /*0500*/ 	.dword	_ZN53_INTERNAL_0955718d_22_SparseCsrTensorMath_cu_868dd5454cuda3std3__45__cpo7crbeginE
	.align		8
        /*0508*/ 	.dword	_ZN53_INTERNAL_0955718d_22_SparseCsrTensorMath_cu_868dd5454cuda3std3__45__cpo5crendE
	.align		8
        /*0510*/ 	.dword	_ZN53_INTERNAL_0955718d_22_SparseCsrTensorMath_cu_868dd5454cuda3std3__455_GLOBAL__N__0955718d_22_SparseCsrTensorMath_cu_868dd5456ignoreE
	.align		8
        /*0518*/ 	.dword	_ZN53_INTERNAL_0955718d_22_SparseCsrTensorMath_cu_868dd5454cuda3std3__419piecewise_constructE
	.align		8
        /*0520*/ 	.dword	_ZN53_INTERNAL_0955718d_22_SparseCsrTensorMath_cu_868dd5454cuda3std3__48in_placeE
	.align		8
        /*0528*/ 	.dword	_ZN53_INTERNAL_0955718d_22_SparseCsrTensorMath_cu_868dd5454cuda3std3__420unreachable_sentinelE
	.align		8
        /*0530*/ 	.dword	_ZN53_INTERNAL_0955718d_22_SparseCsrTensorMath_cu_868dd5454cuda3std3__47nulloptE
	.align		8
        /*0538*/ 	.dword	_ZN53_INTERNAL_0955718d_22_SparseCsrTensorMath_cu_868dd5454cuda3std3__48unexpectE
	.align		8
        /*0540*/ 	.dword	_ZN53_INTERNAL_0955718d_22_SparseCsrTensorMath_cu_868dd5454cuda3std6ranges3__45__cpo4swapE
	.align		8
        /*0548*/ 	.dword	_ZN53_INTERNAL_0955718d_22_SparseCsrTensorMath_cu_868dd5454cuda3std6ranges3__45__cpo9iter_moveE
	.align		8
        /*0550*/ 	.dword	_ZN53_INTERNAL_0955718d_22_SparseCsrTensorMath_cu_868dd5454cuda3std6ranges3__45__cpo5beginE
	.align		8
        /*0558*/ 	.dword	_ZN53_INTERNAL_0955718d_22_SparseCsrTensorMath_cu_868dd5454cuda3std6ranges3__45__cpo3endE
	.align		8
        /*0560*/ 	.dword	_ZN53_INTERNAL_0955718d_22_SparseCsrTensorMath_cu_868dd5454cuda3std6ranges3__45__cpo6cbeginE
	.align		8
        /*0568*/ 	.dword	_ZN53_INTERNAL_0955718d_22_SparseCsrTensorMath_cu_868dd5454cuda3std6ranges3__45__cpo4cendE
	.align		8
        /*0570*/ 	.dword	_ZN53_INTERNAL_0955718d_22_SparseCsrTensorMath_cu_868dd5454cuda3std6ranges3__45__cpo7advanceE
	.align		8
        /*0578*/ 	.dword	_ZN53_INTERNAL_0955718d_22_SparseCsrTensorMath_cu_868dd5454cuda3std6ranges3__45__cpo9iter_swapE
	.align		8
        /*0580*/ 	.dword	_ZN53_INTERNAL_0955718d_22_SparseCsrTensorMath_cu_868dd5454cuda3std6ranges3__45__cpo4nextE
	.align		8
        /*0588*/ 	.dword	_ZN53_INTERNAL_0955718d_22_SparseCsrTensorMath_cu_868dd5454cuda3std6ranges3__45__cpo4prevE
	.align		8
        /*0590*/ 	.dword	_ZN53_INTERNAL_0955718d_22_SparseCsrTensorMath_cu_868dd5454cuda3std6ranges3__45__cpo4dataE
	.align		8
        /*0598*/ 	.dword	_ZN53_INTERNAL_0955718d_22_SparseCsrTensorMath_cu_868dd5454cuda3std6ranges3__45__cpo5cdataE
	.align		8
        /*05a0*/ 	.dword	_ZN53_INTERNAL_0955718d_22_SparseCsrTensorMath_cu_868dd5454cuda3std6ranges3__45__cpo4sizeE
	.align		8
        /*05a8*/ 	.dword	_ZN53_INTERNAL_0955718d_22_SparseCsrTensorMath_cu_868dd5454cuda3std6ranges3__45__cpo5ssizeE
	.align		8
        /*05b0*/ 	.dword	_ZN53_INTERNAL_0955718d_22_SparseCsrTensorMath_cu_868dd5454cuda3std6ranges3__45__cpo8distanceE
	.align		8
        /*05b8*/ 	.dword	_ZN53_INTERNAL_0955718d_22_SparseCsrTensorMath_cu_868dd5456thrust24THRUST_300001_SM_1000_NS8cuda_cub3parE
	.align		8
        /*05c0*/ 	.dword	_ZN53_INTERNAL_0955718d_22_SparseCsrTensorMath_cu_868dd5456thrust24THRUST_300001_SM_1000_NS8cuda_cub10par_nosyncE
	.align		8
        /*05c8*/ 	.dword	_ZN53_INTERNAL_0955718d_22_SparseCsrTensorMath_cu_868dd5456thrust24THRUST_300001_SM_1000_NS6system6detail10sequential3seqE
	.align		8
        /*05d0*/ 	.dword	_ZN53_INTERNAL_0955718d_22_SparseCsrTensorMath_cu_868dd5456thrust24THRUST_300001_SM_1000_NS6system3cpp3parE
	.align		8
        /*05d8*/ 	.dword	_ZN53_INTERNAL_0955718d_22_SparseCsrTensorMath_cu_868dd5456thrust24THRUST_300001_SM_1000_NS12placeholders2_1E
	.align		8
        /*05e0*/ 	.dword	_ZN53_INTERNAL_0955718d_22_SparseCsrTensorMath_cu_868dd5456thrust24THRUST_300001_SM_1000_NS12placeholders2_2E
	.align		8
        /*05e8*/ 	.dword	_ZN53_INTERNAL_0955718d_22_SparseCsrTensorMath_cu_868dd5456thrust24THRUST_300001_SM_1000_NS12placeholders2_3E
	.align		8
        /*05f0*/ 	.dword	_ZN53_INTERNAL_0955718d_22_SparseCsrTensorMath_cu_868dd5456thrust24THRUST_300001_SM_1000_NS12placeholders2_4E
	.align		8
        /*05f8*/ 	.dword	_ZN53_INTERNAL_0955718d_22_SparseCsrTensorMath_cu_868dd5456thrust24THRUST_300001_SM_1000_NS12placeholders2_5E
	.align		8
        /*0600*/ 	.dword	_ZN53_INTERNAL_0955718d_22_SparseCsrTensorMath_cu_868dd5456thrust24THRUST_300001_SM_1000_NS12placeholders2_6E
	.align		8
        /*0608*/ 	.dword	_ZN53_INTERNAL_0955718d_22_SparseCsrTensorMath_cu_868dd5456thrust24THRUST_300001_SM_1000_NS12placeholders2_7E
	.align		8
        /*0610*/ 	.dword	_ZN53_INTERNAL_0955718d_22_SparseCsrTensorMath_cu_868dd5456thrust24THRUST_300001_SM_1000_NS12placeholders2_8E
	.align		8
        /*0618*/ 	.dword	_ZN53_INTERNAL_0955718d_22_SparseCsrTensorMath_cu_868dd5456thrust24THRUST_300001_SM_1000_NS12placeholders2_9E
	.align		8
        /*0620*/ 	.dword	_ZN53_INTERNAL_0955718d_22_SparseCsrTensorMath_cu_868dd5456thrust24THRUST_300001_SM_1000_NS12placeholders3_10E
	.align		8
        /*0628*/ 	.dword	_ZN53_INTERNAL_0955718d_22_SparseCsrTensorMath_cu_868dd5456thrust24THRUST_300001_SM_1000_NS3seqE
	.align		8
        /*0630*/ 	.dword	_ZN53_INTERNAL_0955718d_22_SparseCsrTensorMath_cu_868dd5456thrust24THRUST_300001_SM_1000_NS6deviceE
	.align		8
        /*0638*/ 	.dword	$str$19
	.align		8
        /*0640*/ 	.dword	$str$20
	.align		8
        /*0648*/ 	.dword	$str$21
	.align		8
        /*0650*/ 	.dword	$str$22
	.align		8
        /*0658*/ 	.dword	$str$23
	.align		8
        /*0660*/ 	.dword	__assertfail


//--------------------- .text._ZN3cub18CUB_300001_SM_10006detail8for_each13static_kernelINS2_12policy_hub_t12policy_500_tElNS2_12op_wrapper_tIlZZZZZN2at6native36add_out_dense_sparse_compressed_cudaERNS7_6TensorERKS9_SC_RKN3c106ScalarEENKUlvE_clEvENKUlvE11_clEvENKUlvE_clEvENKUlvE0_clEvEUllE_N6thrust24THRUST_300001_SM_1000_NS17counting_iteratorIlNSN_11use_defaultESP_SP_EEEEEEvT0_T1_ --------------------------
	.section	.text._ZN3cub18CUB_300001_SM_10006detail8for_each13static_kernelINS2_12policy_hub_t12policy_500_tElNS2_12op_wrapper_tIlZZZZZN2at6native36add_out_dense_sparse_compressed_cudaERNS7_6TensorERKS9_SC_RKN3c106ScalarEENKUlvE_clEvENKUlvE11_clEvENKUlvE_clEvENKUlvE0_clEvEUllE_N6thrust24THRUST_300001_SM_1000_NS17counting_iteratorIlNSN_11use_defaultESP_SP_EEEEEEvT0_T1_,"ax",@progbits
	.align	128
        .global         _ZN3cub18CUB_300001_SM_10006detail8for_each13static_kernelINS2_12policy_hub_t12policy_500_tElNS2_12op_wrapper_tIlZZZZZN2at6native36add_out_dense_sparse_compressed_cudaERNS7_6TensorERKS9_SC_RKN3c106ScalarEENKUlvE_clEvENKUlvE11_clEvENKUlvE_clEvENKUlvE0_clEvEUllE_N6thrust24THRUST_300001_SM_1000_NS17counting_iteratorIlNSN_11use_defaultESP_SP_EEEEEEvT0_T1_
        .type           _ZN3cub18CUB_300001_SM_10006detail8for_each13static_kernelINS2_12policy_hub_t12policy_500_tElNS2_12op_wrapper_tIlZZZZZN2at6native36add_out_dense_sparse_compressed_cudaERNS7_6TensorERKS9_SC_RKN3c106ScalarEENKUlvE_clEvENKUlvE11_clEvENKUlvE_clEvENKUlvE0_clEvEUllE_N6thrust24THRUST_300001_SM_1000_NS17counting_iteratorIlNSN_11use_defaultESP_SP_EEEEEEvT0_T1_,@function
        .size           _ZN3cub18CUB_300001_SM_10006detail8for_each13static_kernelINS2_12policy_hub_t12policy_500_tElNS2_12op_wrapper_tIlZZZZZN2at6native36add_out_dense_sparse_compressed_cudaERNS7_6TensorERKS9_SC_RKN3c106ScalarEENKUlvE_clEvENKUlvE11_clEvENKUlvE_clEvENKUlvE0_clEvEUllE_N6thrust24THRUST_300001_SM_1000_NS17counting_iteratorIlNSN_11use_defaultESP_SP_EEEEEEvT0_T1_,(.L_x_8929 - _ZN3cub18CUB_300001_SM_10006detail8for_each13static_kernelINS2_12policy_hub_t12policy_500_tElNS2_12op_wrapper_tIlZZZZZN2at6native36add_out_dense_sparse_compressed_cudaERNS7_6TensorERKS9_SC_RKN3c106ScalarEENKUlvE_clEvENKUlvE11_clEvENKUlvE_clEvENKUlvE0_clEvEUllE_N6thrust24THRUST_300001_SM_1000_NS17counting_iteratorIlNSN_11use_defaultESP_SP_EEEEEEvT0_T1_)
        .other          _ZN3cub18CUB_300001_SM_10006detail8for_each13static_kernelINS2_12policy_hub_t12policy_500_tElNS2_12op_wrapper_tIlZZZZZN2at6native36add_out_dense_sparse_compressed_cudaERNS7_6TensorERKS9_SC_RKN3c106ScalarEENKUlvE_clEvENKUlvE11_clEvENKUlvE_clEvENKUlvE0_clEvEUllE_N6thrust24THRUST_300001_SM_1000_NS17counting_iteratorIlNSN_11use_defaultESP_SP_EEEEEEvT0_T1_,@"STO_CUDA_ENTRY STV_DEFAULT"
_ZN3cub18CUB_300001_SM_10006detail8for_each13static_kernelINS2_12policy_hub_t12policy_500_tElNS2_12op_wrapper_tIlZZZZZN2at6native36add_out_dense_sparse_compressed_cudaERNS7_6TensorERKS9_SC_RKN3c106ScalarEENKUlvE_clEvENKUlvE11_clEvENKUlvE_clEvENKUlvE0_clEvEUllE_N6thrust24THRUST_300001_SM_1000_NS17counting_iteratorIlNSN_11use_defaultESP_SP_EEEEEEvT0_T1_:
.text._ZN3cub18CUB_300001_SM_10006detail8for_each13static_kernelINS2_12policy_hub_t12policy_500_tElNS2_12op_wrapper_tIlZZZZZN2at6native36add_out_dense_sparse_compressed_cudaERNS7_6TensorERKS9_SC_RKN3c106ScalarEENKUlvE_clEvENKUlvE11_clEvENKUlvE_clEvENKUlvE0_clEvEUllE_N6thrust24THRUST_300001_SM_1000_NS17counting_iteratorIlNSN_11use_defaultESP_SP_EEEEEEvT0_T1_:
[----:B------:R-:W-:Y:S08]  /*0000*/  LDC R1, c[0x0][0x37c] ;  /* 0x0000df00ff017b82 */ /* 0x000ff00000000800 */
[----:B------:R-:W0:Y:S01]  /*0010*/  S2UR UR4, SR_CTAID.X ;  /* 0x00000000000479c3 */ /* 0x000e220000002500 */
[----:B------:R-:W1:Y:S01]  /*0020*/  LDCU.64 UR6, c[0x0][0x380] ;  /* 0x00007000ff0677ac */ /* 0x000e620008000a00 */
[----:B------:R-:W2:Y:S06]  /*0030*/  LDCU.64 UR10, c[0x0][0x358] ;  /* 0x00006b00ff0a77ac */ /* 0x000eac0008000a00 */
[----:B------:R-:W3:Y:S01]  /*0040*/  LDC.U16 R0, c[0x0][0x3b0] ;  /* 0x0000ec00ff007b82 */ /* 0x000ee20000000400 */
[----:B0-----:R-:W-:-:S04]  /*0050*/  UIMAD.WIDE.U32 UR4, UR4, 0x200, URZ ;  /* 0x00000200040478a5 */ /* 0x001fc8000f8e00ff */
[----:B-1----:R-:W-:-:S04]  /*0060*/  UIADD3 UR6, UP0, UPT, -UR4, UR6, URZ ;  /* 0x0000000604067290 */ /* 0x002fc8000ff1e1ff */
[----:B------:R-:W-:Y:S02]  /*0070*/  UIADD3.X UR7, UPT, UPT, ~UR5, UR7, URZ, UP0, !UPT ;  /* 0x0000000705077290 */ /* 0x000fe400087fe5ff */
[----:B------:R-:W-:-:S04]  /*0080*/  UISETP.GE.U32.AND UP0, UPT, UR6, 0x200, UPT ;  /* 0x000002000600788c */ /* 0x000fc8000bf06070 */
[----:B------:R-:W-:-:S09]  /*0090*/  UISETP.GE.AND.EX UP0, UPT, UR7, URZ, UPT, UP0 ;  /* 0x000000ff0700728c */ /* 0x000fd2000bf06300 */
[----:B--2---:R-:W-:Y:S05]  /*00a0*/  BRA.U !UP0, `(.L_x_0) ;  /* 0x0000001d08787547 */ /* 0x004fea000b800000 */
[----:B------:R-:W0:Y:S02]  /*00b0*/  LDC.64 R2, c[0x0][0x3e8] ;  /* 0x0000fa00ff027b82 */ /* 0x000e240000000a00 */
[----:B0-----:R-:W-:-:S04]  /*00c0*/  ISETP.GE.U32.AND P0, PT, R2, 0x1, PT ;  /* 0x000000010200780c */ /* 0x001fc80003f06070 */
[----:B------:R-:W-:-:S13]  /*00d0*/  ISETP.GE.AND.EX P0, PT, R3, RZ, PT, P0 ;  /* 0x000000ff0300720c */ /* 0x000fda0003f06300 */
[----:B------:R-:W-:Y:S05]  /*00e0*/  @!P0 EXIT ;  /* 0x000000000000894d */ /* 0x000fea0003800000 */
[----:B------:R-:W0:Y:S01]  /*00f0*/  S2R R13, SR_TID.X ;  /* 0x00000000000d7919 */ /* 0x000e220000002100 */
[----:B------:R-:W0:Y:S02]  /*0100*/  LDC.64 R2, c[0x0][0x388] ;  /* 0x0000e200ff027b82 */ /* 0x000e240000000a00 */
[----:B0-----:R-:W-:Y:S01]  /*0110*/  IADD3 R12, P0, P1, R13, UR4, R2 ;  /* 0x000000040d0c7c10 */ /* 0x001fe2000f91e002 */
[----:B------:R-:W-:-:S03]  /*0120*/  UMOV UR4, URZ ;  /* 0x000000ff00047c82 */ /* 0x000fc60008000000 */
[----:B------:R-:W-:Y:S01]  /*0130*/  IADD3.X R13, PT, PT, RZ, UR5, R3, P0, P1 ;  /* 0x00000005ff0d7c10 */ /* 0x000fe200087e2403 */
[----:B------:R-:W-:-:S08]  /*0140*/  UMOV UR5, URZ ;  /* 0x000000ff00057c82 */ /* 0x000fd00008000000 */
.L_x_6:
[----:B0---4-:R-:W0:Y:S01]  /*0150*/  LDC.64 R6, c[0x0][0x3d0] ;  /* 0x0000f400ff067b82 */ /* 0x011e220000000a00 */
[----:B-1----:R-:W1:Y:S01]  /*0160*/  LDCU.64 UR6, c[0x0][0x398] ;  /* 0x00007300ff0677ac */ /* 0x002e620008000a00 */
[----:B--2---:R-:W2:Y:S01]  /*0170*/  LDCU.64 UR8, c[0x0][0x3c8] ;  /* 0x00007900ff0877ac */ /* 0x004ea20008000a00 */
[----:B------:R-:W4:Y:S01]  /*0180*/  LDCU.64 UR16, c[0x0][0x390] ;  /* 0x00007200ff1077ac */ /* 0x000f220008000a00 */
[----:B------:R-:W0:Y:S02]  /*0190*/  LDCU.128 UR12, c[0x0][0x3a0] ;  /* 0x00007400ff0c77ac */ /* 0x000e240008000c00 */
[C---:B0-----:R-:W-:Y:S02]  /*01a0*/  IMAD R2, R6.reuse, UR5, RZ ;  /* 0x0000000506027c24 */ /* 0x041fe4000f8e02ff */
[----:B------:R-:W-:-:S04]  /*01b0*/  IMAD.WIDE.U32 R4, R6, UR4, R12 ;  /* 0x0000000406047c25 */ /* 0x000fc8000f8e000c */
[----:B------:R-:W-:Y:S01]  /*01c0*/  IMAD R3, R7, UR4, R2 ;  /* 0x0000000407037c24 */ /* 0x000fe2000f8e0202 */
[----:B-1----:R-:W-:-:S03]  /*01d0*/  LEA R2, P0, R4, UR6, 0x3 ;  /* 0x0000000604027c11 */ /* 0x002fc6000f8018ff */
[----:B------:R-:W-:-:S05]  /*01e0*/  IMAD.IADD R3, R5, 0x1, R3 ;  /* 0x0000000105037824 */ /* 0x000fca00078e0203 */
[----:B------:R-:W-:-:S05]  /*01f0*/  LEA.HI.X R3, R4, UR7, R3, 0x3, P0 ;  /* 0x0000000704037c11 */ /* 0x000fca00080f1c03 */
[----:B------:R-:W5:Y:S04]  /*0200*/  LDG.E.64 R6, desc[UR10][R2.64] ;  /* 0x0000000a02067981 */ /* 0x000f68000c1e1b00 */
[----:B------:R-:W5:Y:S01]  /*0210*/  LDG.E.64 R4, desc[UR10][R2.64+0x8] ;  /* 0x0000080a02047981 */ /* 0x000f62000c1e1b00 */
[----:B------:R-:W-:Y:S01]  /*0220*/  BSSY.RECONVERGENT B0, `(.L_x_1) ;  /* 0x00000cc000007945 */ /* 0x000fe20003800200 */
[----:B-----5:R-:W-:-:S04]  /*0230*/  ISETP.GE.U32.AND P0, PT, R6, R4, PT ;  /* 0x000000040600720c */ /* 0x020fc80003f06070 */
[----:B------:R-:W-:-:S13]  /*0240*/  ISETP.GE.AND.EX P0, PT, R7, R5, PT, P0 ;  /* 0x000000050700720c */ /* 0x000fda0003f06300 */
[----:B--2-4-:R-:W-:Y:S05]  /*0250*/  @P0 BRA `(.L_x_2) ;  /* 0x0000000c00200947 */ /* 0x014fea0003800000 */
[----:B------:R-:W0:Y:S01]  /*0260*/  LDCU.64 UR6, c[0x0][0x3c0] ;  /* 0x00007800ff0677ac */ /* 0x000e220008000a00 */
[----:B------:R-:W1:Y:S01]  /*0270*/  LDC.64 R18, c[0x0][0x3b8] ;  /* 0x0000ee00ff127b82 */ /* 0x000e620000000a00 */
[--C-:B------:R-:W-:Y:S01]  /*0280*/  IMAD.IADD R24, R4, 0x1, -R6.reuse ;  /* 0x0000000104187824 */ /* 0x100fe200078e0a06 */
[----:B------:R-:W-:Y:S01]  /*0290*/  BSSY.RECONVERGENT B1, `(.L_x_3) ;  /* 0x0000064000017945 */ /* 0x000fe20003800200 */
[----:B---3--:R-:W-:Y:S01]  /*02a0*/  IMAD.U32 R25, R0, 0x10000, RZ ;  /* 0x0001000000197824 */ /* 0x008fe200078e00ff */
[----:B------:R-:W-:Y:S01]  /*02b0*/  MOV R21, R7 ;  /* 0x0000000700157202 */ /* 0x000fe20000000f00 */
[----:B------:R-:W-:Y:S01]  /*02c0*/  IMAD.MOV.U32 R20, RZ, RZ, R6 ;  /* 0x000000ffff147224 */ /* 0x000fe200078e0006 */
[----:B------:R-:W-:-:S04]  /*02d0*/  LOP3.LUT R24, R24, 0x3, RZ, 0xc0, !PT ;  /* 0x0000000318187812 */ /* 0x000fc800078ec0ff */
[----:B------:R-:W-:-:S04]  /*02e0*/  ISETP.NE.U32.AND P0, PT, R24, RZ, PT ;  /* 0x000000ff1800720c */ /* 0x000fc80003f05070 */
[----:B------:R-:W-:Y:S01]  /*02f0*/  ISETP.NE.AND.EX P0, PT, RZ, RZ, PT, P0 ;  /* 0x000000ffff00720c */ /* 0x000fe20003f05300 */
[----:B0-----:R-:W-:Y:S02]  /*0300*/  IMAD R9, R13, UR6, RZ ;  /* 0x000000060d097c24 */ /* 0x001fe4000f8e02ff */
[----:B------:R-:W-:-:S04]  /*0310*/  IMAD.WIDE.U32 R2, R12, UR6, RZ ;  /* 0x000000060c027c25 */ /* 0x000fc8000f8e00ff */
[----:B------:R-:W-:Y:S02]  /*0320*/  IMAD R9, R12, UR7, R9 ;  /* 0x000000070c097c24 */ /* 0x000fe4000f8e0209 */
[----:B-1----:R-:W-:-:S03]  /*0330*/  IMAD R8, R18, UR5, RZ ;  /* 0x0000000512087c24 */ /* 0x002fc6000f8e02ff */
[----:B------:R-:W-:Y:S01]  /*0340*/  IADD3 R3, PT, PT, R3, R9, RZ ;  /* 0x0000000903037210 */ /* 0x000fe20007ffe0ff */
[----:B------:R-:W-:Y:S02]  /*0350*/  IMAD R19, R19, UR4, R8 ;  /* 0x0000000413137c24 */ /* 0x000fe4000f8e0208 */
[----:B------:R-:W-:-:S04]  /*0360*/  IMAD.WIDE.U32 R2, R18, UR4, R2 ;  /* 0x0000000412027c25 */ /* 0x000fc8000f8e0002 */
[----:B------:R-:W-:Y:S01]  /*0370*/  IMAD.IADD R19, R3, 0x1, R19 ;  /* 0x0000000103137824 */ /* 0x000fe200078e0213 */
[----:B------:R-:W-:Y:S06]  /*0380*/  @!P0 BRA `(.L_x_4) ;  /* 0x0000000400508947 */ /* 0x000fec0003800000 */
[----:B------:R-:W0:Y:S01]  /*0390*/  LDC.64 R16, c[0x0][0x3d8] ;  /* 0x0000f600ff107b82 */ /* 0x000e220000000a00 */
[----:B------:R-:W1:Y:S07]  /*03a0*/  LDCU.64 UR6, c[0x0][0x390] ;  /* 0x00007200ff0677ac */ /* 0x000e6e0008000a00 */
[----:B------:R-:W2:Y:S01]  /*03b0*/  LDC.64 R8, c[0x0][0x3a0] ;  /* 0x0000e800ff087b82 */ /* 0x000ea20000000a00 */
[C---:B0-----:R-:W-:Y:S02]  /*03c0*/  IMAD R14, R16.reuse, UR5, RZ ;  /* 0x00000005100e7c24 */ /* 0x041fe4000f8e02ff */
[----:B------:R-:W-:-:S04]  /*03d0*/  IMAD.WIDE.U32 R10, R16, UR4, R6 ;  /* 0x00000004100a7c25 */ /* 0x000fc8000f8e0006 */
[----:B------:R-:W-:Y:S01]  /*03e0*/  IMAD R15, R17, UR4, R14 ;  /* 0x00000004110f7c24 */ /* 0x000fe2000f8e020e */
[----:B--2---:R-:W-:Y:S01]  /*03f0*/  LEA R8, P0, R10, R8, 0x3 ;  /* 0x000000080a087211 */ /* 0x004fe200078018ff */
[----:B------:R-:W0:Y:S02]  /*0400*/  LDC.64 R16, c[0x0][0x3e0] ;  /* 0x0000f800ff107b82 */ /* 0x000e240000000a00 */
[----:B------:R-:W-:-:S05]  /*0410*/  IMAD.IADD R11, R11, 0x1, R15 ;  /* 0x000000010b0b7824 */ /* 0x000fca00078e020f */
[----:B------:R-:W-:Y:S02]  /*0420*/  LEA.HI.X R9, R10, R9, R11, 0x3, P0 ;  /* 0x000000090a097211 */ /* 0x000fe400000f1c0b */
[----:B------:R-:W2:Y:S03]  /*0430*/  LDC.64 R10, c[0x0][0x3c8] ;  /* 0x0000f200ff0a7b82 */ /* 0x000ea60000000a00 */
[----:B------:R-:W2:Y:S05]  /*0440*/  LDG.E.64 R20, desc[UR10][R8.64] ;  /* 0x0000000a08147981 */ /* 0x000eaa000c1e1b00 */
[----:B------:R-:W3:Y:S01]  /*0450*/  LDC.64 R14, c[0x0][0x3a8] ;  /* 0x0000ea00ff0e7b82 */ /* 0x000ee20000000a00 */
[----:B0-----:R-:W-:-:S02]  /*0460*/  IMAD R18, R16, UR5, RZ ;  /* 0x0000000510127c24 */ /* 0x001fc4000f8e02ff */
[----:B------:R-:W-:-:S04]  /*0470*/  IMAD.WIDE.U32 R22, R16, UR4, R6 ;  /* 0x0000000410167c25 */ /* 0x000fc8000f8e0006 */
[----:B------:R-:W-:Y:S01]  /*0480*/  IMAD R17, R17, UR4, R18 ;  /* 0x0000000411117c24 */ /* 0x000fe2000f8e0212 */
[----:B-1----:R-:W-:-:S04]  /*0490*/  LEA R16, P0, R22, UR6, 0x1 ;  /* 0x0000000616107c11 */ /* 0x002fc8000f8008ff */
[----:B------:R-:W-:-:S04]  /*04a0*/  IADD3 R17, PT, PT, R23, R17, RZ ;  /* 0x0000001117117210 */ /* 0x000fc80007ffe0ff */
[----:B------:R-:W-:Y:S01]  /*04b0*/  LEA.HI.X R17, R22, UR7, R17, 0x1, P0 ;  /* 0x0000000716117c11 */ /* 0x000fe200080f0c11 */
[----:B--2---:R-:W-:-:S04]  /*04c0*/  IMAD R18, R21, R10, RZ ;  /* 0x0000000a15127224 */ /* 0x004fc800078e02ff */
[----:B------:R-:W-:Y:S02]  /*04d0*/  IMAD R23, R20, R11, R18 ;  /* 0x0000000b14177224 */ /* 0x000fe400078e0212 */
[----:B------:R-:W-:-:S04]  /*04e0*/  IMAD.MOV.U32 R18, RZ, RZ, R2 ;  /* 0x000000ffff127224 */ /* 0x000fc800078e0002 */
[----:B------:R-:W-:-:S04]  /*04f0*/  IMAD.WIDE.U32 R20, R20, R10, R18 ;  /* 0x0000000a14147225 */ /* 0x000fc800078e0012 */
[----:B------:R-:W-:Y:S01]  /*0500*/  IMAD.IADD R21, R21, 0x1, R23 ;  /* 0x0000000115157824 */ /* 0x000fe200078e0217 */
[----:B---3--:R-:W-:-:S04]  /*0510*/  LEA R22, P0, R20, R14, 0x1 ;  /* 0x0000000e14167211 */ /* 0x008fc800078008ff */
[----:B------:R-:W-:Y:S02]  /*0520*/  LEA.HI.X R23, R20, R15, R21, 0x1, P0 ;  /* 0x0000000f14177211 */ /* 0x000fe400000f0c15 */
[----:B------:R-:W2:Y:S04]  /*0530*/  LDG.E.U16 R21, desc[UR10][R16.64] ;  /* 0x0000000a10157981 */ /* 0x000ea8000c1e1500 */
[----:B------:R-:W3:Y:S01]  /*0540*/  LDG.E.U16 R20, desc[UR10][R22.64] ;  /* 0x0000000a16147981 */ /* 0x000ee2000c1e1500 */
[----:B------:R-:W-:-:S04]  /*0550*/  ISETP.NE.U32.AND P0, PT, R24, 0x1, PT ;  /* 0x000000011800780c */ /* 0x000fc80003f05070 */
[----:B------:R-:W-:Y:S02]  /*0560*/  ISETP.NE.AND.EX P0, PT, RZ, RZ, PT, P0 ;  /* 0x000000ffff00720c */ /* 0x000fe40003f05300 */
[----:B--2---:R-:W-:Y:S01]  /*0570*/  SHF.L.U32 R26, R21, 0x10, RZ ;  /* 0x00000010151a7819 */ /* 0x004fe200000006ff */
[----:B---3--:R-:W-:-:S04]  /*0580*/  IMAD.U32 R20, R20, 0x10000, RZ ;  /* 0x0001000014147824 */ /* 0x008fc800078e00ff */
[----:B------:R-:W-:-:S06]  /*0590*/  FMUL.FTZ R26, R25, R26 ;  /* 0x0000001a191a7220 */ /* 0x000fcc0000410000 */
[----:B------:R-:W0:Y:S02]  /*05a0*/  F2F.BF16.F32 R26, R26 ;  /* 0x0000001a001a7304 */ /* 0x000e240000202000 */
[----:B0-----:R-:W-:-:S04]  /*05b0*/  IMAD.U32 R21, R26, 0x10000, RZ ;  /* 0x000100001a157824 */ /* 0x001fc800078e00ff */
[----:B------:R-:W-:-:S05]  /*05c0*/  FADD.FTZ R20, R20, R21 ;  /* 0x0000001514147221 */ /* 0x000fca0000010000 */
[----:B------:R-:W-:-:S04]  /*05d0*/  F2FP.BF16.F32.PACK_AB R20, RZ, R20 ;  /* 0x00000014ff14723e */ /* 0x000fc800000010ff */
[----:B------:R-:W-:Y:S02]  /*05e0*/  PRMT R27, R20, 0x7610, R27 ;  /* 0x00007610141b7816 */ /* 0x000fe4000000001b */
[----:B------:R-:W-:-:S03]  /*05f0*/  IADD3 R20, P1, PT, R6, 0x1, RZ ;  /* 0x0000000106147810 */ /* 0x000fc60007f3e0ff */
[----:B------:R0:W-:Y:S01]  /*0600*/  STG.E.U16 desc[UR10][R22.64], R27 ;  /* 0x0000001b16007986 */ /* 0x0001e2000c10150a */
[----:B------:R-:W-:Y:S01]  /*0610*/  IADD3.X R21, PT, PT, RZ, R7, RZ, P1, !PT ;  /* 0x00000007ff157210 */ /* 0x000fe20000ffe4ff */
[----:B------:R-:W-:Y:S08]  /*0620*/  @!P0 BRA `(.L_x_4) ;  /* 0x0000000000a88947 */ /* 0x000ff00003800000 */
[----:B------:R-:W2:Y:S04]  /*0630*/  LDG.E.64 R20, desc[UR10][R8.64+0x8] ;  /* 0x0000080a08147981 */ /* 0x000ea8000c1e1b00 */
[----:B------:R-:W3:Y:S01]  /*0640*/  LDG.E.U16 R26, desc[UR10][R16.64+0x2] ;  /* 0x0000020a101a7981 */ /* 0x000ee2000c1e1500 */
[----:B------:R-:W-:Y:S01]  /*0650*/  ISETP.NE.U32.AND P0, PT, R24, 0x2, PT ;  /* 0x000000021800780c */ /* 0x000fe20003f05070 */
[----:B--2---:R-:W-:-:S04]  /*0660*/  IMAD R21, R21, R10, RZ ;  /* 0x0000000a15157224 */ /* 0x004fc800078e02ff */
[C---:B0-----:R-:W-:Y:S02]  /*0670*/  IMAD R23, R20.reuse, R11, R21 ;  /* 0x0000000b14177224 */ /* 0x041fe400078e0215 */
[----:B------:R-:W-:-:S04]  /*0680*/  IMAD.WIDE.U32 R20, R20, R10, R18 ;  /* 0x0000000a14147225 */ /* 0x000fc800078e0012 */
[----:B------:R-:W-:Y:S01]  /*0690*/  IMAD.IADD R21, R21, 0x1, R23 ;  /* 0x0000000115157824 */ /* 0x000fe200078e0217 */
[----:B------:R-:W-:-:S04]  /*06a0*/  LEA R22, P1, R20, R14, 0x1 ;  /* 0x0000000e14167211 */ /* 0x000fc800078208ff */
[----:B------:R-:W-:-:S05]  /*06b0*/  LEA.HI.X R23, R20, R15, R21, 0x1, P1 ;  /* 0x0000000f14177211 */ /* 0x000fca00008f0c15 */
[----:B------:R-:W2:Y:S01]  /*06c0*/  LDG.E.U16 R20, desc[UR10][R22.64] ;  /* 0x0000000a16147981 */ /* 0x000ea2000c1e1500 */
[----:B---3--:R-:W-:Y:S01]  /*06d0*/  IMAD.U32 R26, R26, 0x10000, RZ ;  /* 0x000100001a1a7824 */ /* 0x008fe200078e00ff */
[----:B------:R-:W-:-:S03]  /*06e0*/  ISETP.NE.AND.EX P0, PT, RZ, RZ, PT, P0 ;  /* 0x000000ffff00720c */ /* 0x000fc60003f05300 */
[----:B------:R-:W-:-:S06]  /*06f0*/  FMUL.FTZ R26, R25, R26 ;  /* 0x0000001a191a7220 */ /* 0x000fcc0000410000 */
[----:B------:R-:W0:Y:S02]  /*0700*/  F2F.BF16.F32 R26, R26 ;  /* 0x0000001a001a7304 */ /* 0x000e240000202000 */
[----:B0-----:R-:W-:Y:S01]  /*0710*/  SHF.L.U32 R21, R26, 0x10, RZ ;  /* 0x000000101a157819 */ /* 0x001fe200000006ff */
[----:B--2---:R-:W-:-:S04]  /*0720*/  IMAD.U32 R20, R20, 0x10000, RZ ;  /* 0x0001000014147824 */ /* 0x004fc800078e00ff */
[----:B------:R-:W-:-:S05]  /*0730*/  FADD.FTZ R20, R20, R21 ;  /* 0x0000001514147221 */ /* 0x000fca0000010000 */
[----:B------:R-:W-:-:S04]  /*0740*/  F2FP.BF16.F32.PACK_AB R20, RZ, R20 ;  /* 0x00000014ff14723e */ /* 0x000fc800000010ff */
[----:B------:R-:W-:Y:S02]  /*0750*/  PRMT R24, R20, 0x7610, R24 ;  /* 0x0000761014187816 */ /* 0x000fe40000000018 */
[----:B------:R-:W-:-:S03]  /*0760*/  IADD3 R20, P1, PT, R6, 0x2, RZ ;  /* 0x0000000206147810 */ /* 0x000fc60007f3e0ff */
[----:B------:R1:W-:Y:S02]  /*0770*/  STG.E.U16 desc[UR10][R22.64], R24 ;  /* 0x0000001816007986 */ /* 0x0003e4000c10150a */
[----:B------:R-:W-:Y:S01]  /*0780*/  IMAD.X R21, RZ, RZ, R7, P1 ;  /* 0x000000ffff157224 */ /* 0x000fe200008e0607 */
[----:B------:R-:W-:Y:S07]  /*0790*/  @!P0 BRA `(.L_x_4) ;  /* 0x00000000004c8947 */ /* 0x000fee0003800000 */
[----:B------:R-:W1:Y:S04]  /*07a0*/  LDG.E.64 R8, desc[UR10][R8.64+0x10] ;  /* 0x0000100a08087981 */ /* 0x000e68000c1e1b00 */
[----:B------:R-:W2:Y:S01]  /*07b0*/  LDG.E.U16 R16, desc[UR10][R16.64+0x4] ;  /* 0x0000040a10107981 */ /* 0x000ea2000c1e1500 */
[-C--:B-1----:R-:W-:Y:S02]  /*07c0*/  IMAD R22, R9, R10.reuse, RZ ;  /* 0x0000000a09167224 */ /* 0x082fe400078e02ff */
[----:B------:R-:W-:-:S04]  /*07d0*/  IMAD.WIDE.U32 R20, R8, R10, R18 ;  /* 0x0000000a08147225 */ /* 0x000fc800078e0012 */
[----:B------:R-:W-:Y:S01]  /*07e0*/  IMAD R11, R8, R11, R22 ;  /* 0x0000000b080b7224 */ /* 0x000fe200078e0216 */
[----:B------:R-:W-:-:S04]  /*07f0*/  LEA R14, P0, R20, R14, 0x1 ;  /* 0x0000000e140e7211 */ /* 0x000fc800078008ff */
[----:B------:R-:W-:-:S04]  /*0800*/  IADD3 R10, PT, PT, R21, R11, RZ ;  /* 0x0000000b150a7210 */ /* 0x000fc80007ffe0ff */
[----:B------:R-:W-:-:S05]  /*0810*/  LEA.HI.X R15, R20, R15, R10, 0x1, P0 ;  /* 0x0000000f140f7211 */ /* 0x000fca00000f0c0a */
[----:B------:R-:W3:Y:S01]  /*0820*/  LDG.E.U16 R11, desc[UR10][R14.64] ;  /* 0x0000000a0e0b7981 */ /* 0x000ee2000c1e1500 */
[----:B--2---:R-:W-:Y:S01]  /*0830*/  IMAD.U32 R10, R16, 0x10000, RZ ;  /* 0x00010000100a7824 */ /* 0x004fe200078e00ff */
[----:B------:R-:W-:-:S03]  /*0840*/  IADD3 R20, P0, PT, R6, 0x3, RZ ;  /* 0x0000000306147810 */ /* 0x000fc60007f1e0ff */
[----:B------:R-:W-:Y:S02]  /*0850*/  FMUL.FTZ R10, R25, R10 ;  /* 0x0000000a190a7220 */ /* 0x000fe40000410000 */
[----:B------:R-:W-:-:S04]  /*0860*/  IMAD.X R21, RZ, RZ, R7, P0 ;  /* 0x000000ffff157224 */ /* 0x000fc800000e0607 */
[----:B------:R-:W0:Y:S02]  /*0870*/  F2F.BF16.F32 R10, R10 ;  /* 0x0000000a000a7304 */ /* 0x000e240000202000 */
[----:B0-----:R-:W-:Y:S01]  /*0880*/  IMAD.U32 R8, R10, 0x10000, RZ ;  /* 0x000100000a087824 */ /* 0x001fe200078e00ff */
[----:B---3--:R-:W-:-:S05]  /*0890*/  SHF.L.U32 R11, R11, 0x10, RZ ;  /* 0x000000100b0b7819 */ /* 0x008fca00000006ff */
[----:B------:R-:W-:-:S05]  /*08a0*/  FADD.FTZ R8, R11, R8 ;  /* 0x000000080b087221 */ /* 0x000fca0000010000 */
[----:B------:R-:W-:-:S05]  /*08b0*/  F2FP.BF16.F32.PACK_AB R8, RZ, R8 ;  /* 0x00000008ff08723e */ /* 0x000fca00000010ff */
[----:B------:R2:W-:Y:S02]  /*08c0*/  STG.E.U16 desc[UR10][R14.64], R8 ;  /* 0x000000080e007986 */ /* 0x0005e4000c10150a */
.L_x_4:
[----:B------:R-:W-:Y:S05]  /*08d0*/  BSYNC.RECONVERGENT B1 ;  /* 0x0000000000017941 */ /* 0x000fea0003800200 */
.L_x_3:
[----:B------:R-:W-:Y:S01]  /*08e0*/  IADD3 R6, P0, PT, R6, -R4, RZ ;  /* 0x8000000406067210 */ /* 0x000fe20007f1e0ff */
[----:B--2---:R-:W2:Y:S04]  /*08f0*/  LDC.64 R8, c[0x0][0x3d8] ;  /* 0x0000f600ff087b82 */ /* 0x004ea80000000a00 */
[----:B------:R-:W-:Y:S01]  /*0900*/  IMAD.X R7, R7, 0x1, ~R5, P0 ;  /* 0x0000000107077824 */ /* 0x000fe200000e0e05 */
[----:B------:R-:W-:-:S04]  /*0910*/  ISETP.GT.U32.AND P0, PT, R6, -0x4, PT ;  /* 0xfffffffc0600780c */ /* 0x000fc80003f04070 */
[----:B------:R-:W-:-:S13]  /*0920*/  ISETP.GT.U32.AND.EX P0, PT, R7, -0x1, PT, P0 ;  /* 0xffffffff0700780c */ /* 0x000fda0003f04100 */
[----:B------:R-:W-:Y:S05]  /*0930*/  @P0 BRA `(.L_x_2) ;  /* 0x0000000400680947 */ /* 0x000fea0003800000 */
.L_x_5:
[----:B--2---:R-:W-:-:S04]  /*0940*/  IMAD R6, R8, UR5, RZ ;  /* 0x0000000508067c24 */ /* 0x004fc8000f8e02ff */
[----:B------:R-:W-:Y:S02]  /*0950*/  IMAD R11, R9, UR4, R6 ;  /* 0x00000004090b7c24 */ /* 0x000fe4000f8e0206 */
[----:B----4-:R-:W-:-:S05]  /*0960*/  IMAD.WIDE.U32 R6, R8, UR4, R20 ;  /* 0x0000000408067c25 */ /* 0x010fca000f8e0014 */
[----:B------:R-:W-:Y:S02]  /*0970*/  IADD3 R7, PT, PT, R11, R7, RZ ;  /* 0x000000070b077210 */ /* 0x000fe40007ffe0ff */
[----:B------:R-:W-:-:S04]  /*0980*/  LEA R10, P0, R6, UR12, 0x3 ;  /* 0x0000000c060a7c11 */ /* 0x000fc8000f8018ff */
[----:B------:R-:W-:Y:S02]  /*0990*/  LEA.HI.X R11, R6, UR13, R7, 0x3, P0 ;  /* 0x0000000d060b7c11 */ /* 0x000fe400080f1c07 */
[----:B------:R-:W2:Y:S03]  /*09a0*/  LDC.64 R6, c[0x0][0x3e0] ;  /* 0x0000f800ff067b82 */ /* 0x000ea60000000a00 */
[----:B------:R-:W3:Y:S01]  /*09b0*/  LDG.E.64 R14, desc[UR10][R10.64] ;  /* 0x0000000a0a0e7981 */ /* 0x000ee2000c1e1b00 */
[C---:B--2---:R-:W-:Y:S02]  /*09c0*/  IMAD R18, R6.reuse, UR5, RZ ;  /* 0x0000000506127c24 */ /* 0x044fe4000f8e02ff */
[----:B------:R-:W-:-:S04]  /*09d0*/  IMAD.WIDE.U32 R16, R6, UR4, R20 ;  /* 0x0000000406107c25 */ /* 0x000fc8000f8e0014 */
[----:B------:R-:W-:Y:S01]  /*09e0*/  IMAD R7, R7, UR4, R18 ;  /* 0x0000000407077c24 */ /* 0x000fe2000f8e0212 */
[----:B------:R-:W-:-:S03]  /*09f0*/  LEA R6, P0, R16, UR16, 0x1 ;  /* 0x0000001010067c11 */ /* 0x000fc6000f8008ff */
[----:B------:R-:W-:-:S05]  /*0a00*/  IMAD.IADD R7, R7, 0x1, R17 ;  /* 0x0000000107077824 */ /* 0x000fca00078e0211 */
[----:B------:R-:W-:-:S05]  /*0a10*/  LEA.HI.X R7, R16, UR17, R7, 0x1, P0 ;  /* 0x0000001110077c11 */ /* 0x000fca00080f0c07 */
[----:B01----:R-:W2:Y:S01]  /*0a20*/  LDG.E.U16 R22, desc[UR10][R6.64] ;  /* 0x0000000a06167981 */ /* 0x003ea2000c1e1500 */
[----:B------:R-:W-:Y:S02]  /*0a30*/  IMAD.MOV.U32 R18, RZ, RZ, R2 ;  /* 0x000000ffff127224 */ /* 0x000fe400078e0002 */
[----:B---3--:R-:W-:-:S04]  /*0a40*/  IMAD R15, R15, UR8, RZ ;  /* 0x000000080f0f7c24 */ /* 0x008fc8000f8e02ff */
[C---:B------:R-:W-:Y:S02]  /*0a50*/  IMAD R17, R14.reuse, UR9, R15 ;  /* 0x000000090e117c24 */ /* 0x040fe4000f8e020f */
[----:B------:R-:W-:-:S03]  /*0a60*/  IMAD.WIDE.U32 R14, R14, UR8, R18 ;  /* 0x000000080e0e7c25 */ /* 0x000fc6000f8e0012 */
[----:B------:R-:W-:Y:S02]  /*0a70*/  LEA R16, P0, R14, UR14, 0x1 ;  /* 0x0000000e0e107c11 */ /* 0x000fe4000f8008ff */
[----:B------:R-:W-:-:S04]  /*0a80*/  IADD3 R15, PT, PT, R15, R17, RZ ;  /* 0x000000110f0f7210 */ /* 0x000fc80007ffe0ff */
[----:B------:R-:W-:-:S05]  /*0a90*/  LEA.HI.X R17, R14, UR15, R15, 0x1, P0 ;  /* 0x0000000f0e117c11 */ /* 0x000fca00080f0c0f */
[----:B------:R-:W3:Y:S01]  /*0aa0*/  LDG.E.U16 R14, desc[UR10][R16.64] ;  /* 0x0000000a100e7981 */ /* 0x000ee2000c1e1500 */
[----:B--2---:R-:W-:-:S04]  /*0ab0*/  IMAD.U32 R22, R22, 0x10000, RZ ;  /* 0x0001000016167824 */ /* 0x004fc800078e00ff */
[----:B------:R-:W-:-:S06]  /*0ac0*/  FMUL.FTZ R22, R25, R22 ;  /* 0x0000001619167220 */ /* 0x000fcc0000410000 */
[----:B------:R-:W0:Y:S02]  /*0ad0*/  F2F.BF16.F32 R22, R22 ;  /* 0x0000001600167304 */ /* 0x000e240000202000 */
[----:B0-----:R-:W-:Y:S01]  /*0ae0*/  SHF.L.U32 R15, R22, 0x10, RZ ;  /* 0x00000010160f7819 */ /* 0x001fe200000006ff */
[----:B---3--:R-:W-:-:S04]  /*0af0*/  IMAD.U32 R14, R14, 0x10000, RZ ;  /* 0x000100000e0e7824 */ /* 0x008fc800078e00ff */
[----:B------:R-:W-:-:S05]  /*0b00*/  FADD.FTZ R14, R14, R15 ;  /* 0x0000000f0e0e7221 */ /* 0x000fca0000010000 */
[----:B------:R-:W-:-:S04]  /*0b10*/  F2FP.BF16.F32.PACK_AB R14, RZ, R14 ;  /* 0x0000000eff0e723e */ /* 0x000fc800000010ff */
[----:B------:R-:W-:-:S05]  /*0b20*/  PRMT R26, R14, 0x7610, R26 ;  /* 0x000076100e1a7816 */ /* 0x000fca000000001a */
[----:B------:R0:W-:Y:S04]  /*0b30*/  STG.E.U16 desc[UR10][R16.64], R26 ;  /* 0x0000001a10007986 */ /* 0x0001e8000c10150a */
[----:B------:R-:W2:Y:S04]  /*0b40*/  LDG.E.64 R14, desc[UR10][R10.64+0x8] ;  /* 0x0000080a0a0e7981 */ /* 0x000ea8000c1e1b00 */
[----:B------:R-:W3:Y:S01]  /*0b50*/  LDG.E.U16 R24, desc[UR10][R6.64+0x2] ;  /* 0x0000020a06187981 */ /* 0x000ee2000c1e1500 */
[----:B--2---:R-:W-:-:S04]  /*0b60*/  IMAD R15, R15, UR8, RZ ;  /* 0x000000080f0f7c24 */ /* 0x004fc8000f8e02ff */
[C---:B------:R-:W-:Y:S02]  /*0b70*/  IMAD R23, R14.reuse, UR9, R15 ;  /* 0x000000090e177c24 */ /* 0x040fe4000f8e020f */
[----:B------:R-:W-:-:S03]  /*0b80*/  IMAD.WIDE.U32 R14, R14, UR8, R18 ;  /* 0x000000080e0e7c25 */ /* 0x000fc6000f8e0012 */
[----:B------:R-:W-:Y:S02]  /*0b90*/  LEA R22, P0, R14, UR14, 0x1 ;  /* 0x0000000e0e167c11 */ /* 0x000fe4000f8008ff */
[----:B------:R-:W-:-:S04]  /*0ba0*/  IADD3 R15, PT, PT, R15, R23, RZ ;  /* 0x000000170f0f7210 */ /* 0x000fc80007ffe0ff */
[----:B------:R-:W-:-:S05]  /*0bb0*/  LEA.HI.X R23, R14, UR15, R15, 0x1, P0 ;  /* 0x0000000f0e177c11 */ /* 0x000fca00080f0c0f */
[----:B------:R-:W2:Y:S01]  /*0bc0*/  LDG.E.U16 R14, desc[UR10][R22.64] ;  /* 0x0000000a160e7981 */ /* 0x000ea2000c1e1500 */
[----:B---3--:R-:W-:-:S04]  /*0bd0*/  IMAD.U32 R24, R24, 0x10000, RZ ;  /* 0x0001000018187824 */ /* 0x008fc800078e00ff */
[----:B0-----:R-:W-:-:S06]  /*0be0*/  FMUL.FTZ R16, R25, R24 ;  /* 0x0000001819107220 */ /* 0x001fcc0000410000 */
[----:B------:R-:W0:Y:S02]  /*0bf0*/  F2F.BF16.F32 R16, R16 ;  /* 0x0000001000107304 */ /* 0x000e240000202000 */
[----:B0-----:R-:W-:Y:S01]  /*0c00*/  SHF.L.U32 R15, R16, 0x10, RZ ;  /* 0x00000010100f7819 */ /* 0x001fe200000006ff */
[----:B--2---:R-:W-:-:S04]  /*0c10*/  IMAD.U32 R14, R14, 0x10000, RZ ;  /* 0x000100000e0e7824 */ /* 0x004fc800078e00ff */
        /* <DEDUP_REMOVED lines=14> */
[----:B------:R-:W-:-:S06]  /*0d00*/  FMUL.FTZ R24, R25, R24 ;  /* 0x0000001819187220 */ /* 0x000fcc0000410000 */
[----:B------:R-:W1:Y:S02]  /*0d10*/  F2F.BF16.F32 R24, R24 ;  /* 0x0000001800187304 */ /* 0x000e640000202000 */
[----:B-1----:R-:W-:Y:S01]  /*0d20*/  SHF.L.U32 R15, R24, 0x10, RZ ;  /* 0x00000010180f7819 */ /* 0x002fe200000006ff */
[----:B--2---:R-:W-:-:S04]  /*0d30*/  IMAD.U32 R14, R14, 0x10000, RZ ;  /* 0x000100000e0e7824 */ /* 0x004fc800078e00ff */
[----:B------:R-:W-:-:S05]  /*0d40*/  FADD.FTZ R14, R14, R15 ;  /* 0x0000000f0e0e7221 */ /* 0x000fca0000010000 */
[----:B------:R-:W-:-:S04]  /*0d50*/  F2FP.BF16.F32.PACK_AB R14, RZ, R14 ;  /* 0x0000000eff0e723e */ /* 0x000fc800000010ff */
[----:B0-----:R-:W-:-:S05]  /*0d60*/  PRMT R23, R14, 0x7610, R23 ;  /* 0x000076100e177816 */ /* 0x001fca0000000017 */
[----:B------:R0:W-:Y:S04]  /*0d70*/  STG.E.U16 desc[UR10][R16.64], R23 ;  /* 0x0000001710007986 */ /* 0x0001e8000c10150a */
[----:B------:R-:W2:Y:S04]  /*0d80*/  LDG.E.64 R10, desc[UR10][R10.64+0x18] ;  /* 0x0000180a0a0a7981 */ /* 0x000ea8000c1e1b00 */
[----:B------:R-:W3:Y:S01]  /*0d90*/  LDG.E.U16 R6, desc[UR10][R6.64+0x6] ;  /* 0x0000060a06067981 */ /* 0x000ee2000c1e1500 */
[----:B--2---:R-:W-:Y:S02]  /*0da0*/  IMAD R15, R11, UR8, RZ ;  /* 0x000000080b0f7c24 */ /* 0x004fe4000f8e02ff */
[----:B0-----:R-:W-:-:S04]  /*0db0*/  IMAD.WIDE.U32 R22, R10, UR8, R18 ;  /* 0x000000080a167c25 */ /* 0x001fc8000f8e0012 */
[----:B------:R-:W-:Y:S01]  /*0dc0*/  IMAD R15, R10, UR9, R15 ;  /* 0x000000090a0f7c24 */ /* 0x000fe2000f8e020f */
[----:B------:R-:W-:-:S04]  /*0dd0*/  LEA R14, P0, R22, UR14, 0x1 ;  /* 0x0000000e160e7c11 */ /* 0x000fc8000f8008ff */
[----:B------:R-:W-:-:S04]  /*0de0*/  IADD3 R15, PT, PT, R23, R15, RZ ;  /* 0x0000000f170f7210 */ /* 0x000fc80007ffe0ff */
[----:B------:R-:W-:-:S05]  /*0df0*/  LEA.HI.X R15, R22, UR15, R15, 0x1, P0 ;  /* 0x0000000f160f7c11 */ /* 0x000fca00080f0c0f */
[----:B------:R-:W2:Y:S01]  /*0e00*/  LDG.E.U16 R22, desc[UR10][R14.64] ;  /* 0x0000000a0e167981 */ /* 0x000ea2000c1e1500 */
[----:B---3--:R-:W-:Y:S01]  /*0e10*/  IMAD.U32 R18, R6, 0x10000, RZ ;  /* 0x0001000006127824 */ /* 0x008fe200078e00ff */
[----:B------:R-:W-:-:S03]  /*0e20*/  IADD3 R20, P0, PT, R20, 0x4, RZ ;  /* 0x0000000414147810 */ /* 0x000fc60007f1e0ff */
[----:B------:R-:W-:Y:S01]  /*0e30*/  FMUL.FTZ R18, R25, R18 ;  /* 0x0000001219127220 */ /* 0x000fe20000410000 */
[----:B------:R-:W-:Y:S02]  /*0e40*/  IADD3.X R21, PT, PT, RZ, R21, RZ, P0, !PT ;  /* 0x00000015ff157210 */ /* 0x000fe400007fe4ff */
[----:B------:R-:W-:-:S03]  /*0e50*/  ISETP.GE.U32.AND P0, PT, R20, R4, PT ;  /* 0x000000041400720c */ /* 0x000fc60003f06070 */
[----:B------:R-:W0:Y:S01]  /*0e60*/  F2F.BF16.F32 R18, R18 ;  /* 0x0000001200127304 */ /* 0x000e220000202000 */
[----:B------:R-:W-:Y:S02]  /*0e70*/  ISETP.GE.AND.EX P0, PT, R21, R5, PT, P0 ;  /* 0x000000051500720c */ /* 0x000fe40003f06300 */
[----:B0-----:R-:W-:Y:S01]  /*0e80*/  SHF.L.U32 R7, R18, 0x10, RZ ;  /* 0x0000001012077819 */ /* 0x001fe200000006ff */
[----:B--2---:R-:W-:-:S04]  /*0e90*/  IMAD.U32 R22, R22, 0x10000, RZ ;  /* 0x0001000016167824 */ /* 0x004fc800078e00ff */
[----:B------:R-:W-:-:S05]  /*0ea0*/  FADD.FTZ R7, R22, R7 ;  /* 0x0000000716077221 */ /* 0x000fca0000010000 */
[----:B------:R-:W-:-:S05]  /*0eb0*/  F2FP.BF16.F32.PACK_AB R7, RZ, R7 ;  /* 0x00000007ff07723e */ /* 0x000fca00000010ff */
[----:B------:R4:W-:Y:S01]  /*0ec0*/  STG.E.U16 desc[UR10][R14.64], R7 ;  /* 0x000000070e007986 */ /* 0x0009e2000c10150a */
[----:B------:R-:W-:Y:S05]  /*0ed0*/  @!P0 BRA `(.L_x_5) ;  /* 0xfffffff800988947 */ /* 0x000fea000383ffff */
.L_x_2:
[----:B------:R-:W-:Y:S05]  /*0ee0*/  BSYNC.RECONVERGENT B0 ;  /* 0x0000000000007941 */ /* 0x000fea0003800200 */
.L_x_1:
[----:B------:R-:W5:Y:S01]  /*0ef0*/  LDCU.64 UR6, c[0x0][0x3e8] ;  /* 0x00007d00ff0677ac */ /* 0x000f620008000a00 */
[----:B------:R-:W-:-:S04]  /*0f00*/  UIADD3 UR4, UP0, UPT, UR4, 0x1, URZ ;  /* 0x0000000104047890 */ /* 0x000fc8000ff1e0ff */
[----:B------:R-:W-:Y:S02]  /*0f10*/  UIADD3.X UR5, UPT, UPT, URZ, UR5, URZ, UP0, !UPT ;  /* 0x00000005ff057290 */ /* 0x000fe400087fe4ff */
[----:B-----5:R-:W-:-:S04]  /*0f20*/  UISETP.NE.U32.AND UP0, UPT, UR4, UR6, UPT ;  /* 0x000000060400728c */ /* 0x020fc8000bf05070 */
[----:B------:R-:W-:-:S09]  /*0f30*/  UISETP.NE.AND.EX UP0, UPT, UR5, UR7, UPT, UP0 ;  /* 0x000000070500728c */ /* 0x000fd2000bf05300 */
[----:B------:R-:W-:Y:S05]  /*0f40*/  BRA.U UP0, `(.L_x_6) ;  /* 0xfffffff100807547 */ /* 0x000fea000b83ffff */
[----:B------:R-:W5:Y:S01]  /*0f50*/  LDCU.64 UR4, c[0x0][0x3c0] ;  /* 0x00007800ff0477ac */ /* 0x000f620008000a00 */
[----:B------:R-:W-:-:S05]  /*0f60*/  IADD3 R2, P0, PT, R12, 0x100, RZ ;  /* 0x000001000c027810 */ /* 0x000fca0007f1e0ff */
[----:B------:R-:W-:-:S04]  /*0f70*/  IMAD.X R3, RZ, RZ, R13, P0 ;  /* 0x000000ffff037224 */ /* 0x000fc800000e060d */
[----:B-----5:R-:W-:Y:S02]  /*0f80*/  IMAD R3, R3, UR4, RZ ;  /* 0x0000000403037c24 */ /* 0x020fe4000f8e02ff */
[----:B------:R-:W-:Y:S01]  /*0f90*/  IMAD.WIDE.U32 R10, R2, UR4, RZ ;  /* 0x00000004020a7c25 */ /* 0x000fe2000f8e00ff */
[----:B------:R-:W-:-:S03]  /*0fa0*/  UMOV UR4, URZ ;  /* 0x000000ff00047c82 */ /* 0x000fc60008000000 */
[----:B------:R-:W-:Y:S01]  /*0fb0*/  IMAD R3, R2, UR5, R3 ;  /* 0x0000000502037c24 */ /* 0x000fe2000f8e0203 */
[----:B------:R-:W-:-:S04]  /*0fc0*/  UMOV UR5, URZ ;  /* 0x000000ff00057c82 */ /* 0x000fc80008000000 */
[----:B------:R-:W-:-:S07]  /*0fd0*/  IADD3 R3, PT, PT, R11, R3, RZ ;  /* 0x000000030b037210 */ /* 0x000fce0007ffe0ff */
.L_x_12:
[----:B------:R-:W5:Y:S01]  /*0fe0*/  LDC.64 R4, c[0x0][0x3d0] ;  /* 0x0000f400ff047b82 */ /* 0x000f620000000a00 */
[----:B0-----:R-:W0:Y:S01]  /*0ff0*/  LDCU.64 UR6, c[0x0][0x398] ;  /* 0x00007300ff0677ac */ /* 0x001e220008000a00 */
[----:B----4-:R-:W-:Y:S01]  /*1000*/  MOV R7, R13 ;  /* 0x0000000d00077202 */ /* 0x010fe20000000f00 */
[----:B------:R-:W-:Y:S01]  /*1010*/  IMAD.MOV.U32 R6, RZ, RZ, R12 ;  /* 0x000000ffff067224 */ /* 0x000fe200078e000c */
[----:B------:R-:W4:Y:S01]  /*1020*/  LDCU.64 UR12, c[0x0][0x3c8] ;  /* 0x00007900ff0c77ac */ /* 0x000f220008000a00 */
[----:B------:R-:W0:Y:S01]  /*1030*/  LDCU.64 UR14, c[0x0][0x3a8] ;  /* 0x00007500ff0e77ac */ /* 0x000e220008000a00 */
[C---:B-----5:R-:W-:Y:S02]  /*1040*/  IMAD R2, R4.reuse, UR5, RZ ;  /* 0x0000000504027c24 */ /* 0x060fe4000f8e02ff */
[----:B------:R-:W-:-:S04]  /*1050*/  IMAD.WIDE.U32 R6, R4, UR4, R6 ;  /* 0x0000000404067c25 */ /* 0x000fc8000f8e0006 */
[----:B------:R-:W-:Y:S01]  /*1060*/  IMAD R5, R5, UR4, R2 ;  /* 0x0000000405057c24 */ /* 0x000fe2000f8e0202 */
[----:B0-----:R-:W-:-:S03]  /*1070*/  LEA R4, P0, R6, UR6, 0x3 ;  /* 0x0000000606047c11 */ /* 0x001fc6000f8018ff */
[----:B------:R-:W-:-:S05]  /*1080*/  IMAD.IADD R5, R7, 0x1, R5 ;  /* 0x0000000107057824 */ /* 0x000fca00078e0205 */
[----:B------:R-:W-:-:S05]  /*1090*/  LEA.HI.X R5, R6, UR7, R5, 0x3, P0 ;  /* 0x0000000706057c11 */ /* 0x000fca00080f1c05 */
[----:B--2---:R-:W2:Y:S04]  /*10a0*/  LDG.E.64 R8, desc[UR10][R4.64+0x800] ;  /* 0x0008000a04087981 */ /* 0x004ea8000c1e1b00 */
[----:B------:R-:W2:Y:S01]  /*10b0*/  LDG.E.64 R6, desc[UR10][R4.64+0x808] ;  /* 0x0008080a04067981 */ /* 0x000ea2000c1e1b00 */
[----:B------:R-:W-:Y:S01]  /*10c0*/  BSSY.RECONVERGENT B0, `(.L_x_7) ;  /* 0x00000d3000007945 */ /* 0x000fe20003800200 */
[----:B--2---:R-:W-:-:S04]  /*10d0*/  ISETP.GE.U32.AND P0, PT, R8, R6, PT ;  /* 0x000000060800720c */ /* 0x004fc80003f06070 */
[----:B------:R-:W-:-:S13]  /*10e0*/  ISETP.GE.AND.EX P0, PT, R9, R7, PT, P0 ;  /* 0x000000070900720c */ /* 0x000fda0003f06300 */
[----:B----4-:R-:W-:Y:S05]  /*10f0*/  @P0 BRA `(.L_x_8) ;  /* 0x0000000c003c0947 */ /* 0x010fea0003800000 */
[----:B-1----:R-:W0:Y:S01]  /*1100*/  LDC.64 R22, c[0x0][0x3b8] ;  /* 0x0000ee00ff167b82 */ /* 0x002e220000000a00 */
[----:B------:R-:W-:Y:S01]  /*1110*/  IADD3 R2, PT, PT, -R8, R6, RZ ;  /* 0x0000000608027210 */ /* 0x000fe20007ffe1ff */
[----:B------:R-:W-:Y:S01]  /*1120*/  IMAD.MOV.U32 R4, RZ, RZ, R10 ;  /* 0x000000ffff047224 */ /* 0x000fe200078e000a */
[----:B------:R-:W-:Y:S01]  /*1130*/  MOV R5, R3 ;  /* 0x0000000300057202 */ /* 0x000fe20000000f00 */
[----:B------:R-:W-:Y:S01]  /*1140*/  BSSY.RECONVERGENT B1, `(.L_x_9) ;  /* 0x000005e000017945 */ /* 0x000fe20003800200 */
[----:B------:R-:W-:Y:S01]  /*1150*/  LOP3.LUT R2, R2, 0x3, RZ, 0xc0, !PT ;  /* 0x0000000302027812 */ /* 0x000fe200078ec0ff */
[----:B---3--:R-:W-:Y:S01]  /*1160*/  IMAD.U32 R26, R0, 0x10000, RZ ;  /* 0x00010000001a7824 */ /* 0x008fe200078e00ff */
[----:B------:R-:W-:Y:S01]  /*1170*/  MOV R24, R8 ;  /* 0x0000000800187202 */ /* 0x000fe20000000f00 */
[----:B------:R-:W-:Y:S01]  /*1180*/  IMAD.MOV.U32 R25, RZ, RZ, R9 ;  /* 0x000000ffff197224 */ /* 0x000fe200078e0009 */
[----:B------:R-:W-:-:S04]  /*1190*/  ISETP.NE.U32.AND P0, PT, R2, RZ, PT ;  /* 0x000000ff0200720c */ /* 0x000fc80003f05070 */
[----:B------:R-:W-:Y:S01]  /*11a0*/  ISETP.NE.AND.EX P0, PT, RZ, RZ, PT, P0 ;  /* 0x000000ffff00720c */ /* 0x000fe20003f05300 */
[C---:B0-----:R-:W-:Y:S02]  /*11b0*/  IMAD R14, R22.reuse, UR5, RZ ;  /* 0x00000005160e7c24 */ /* 0x041fe4000f8e02ff */
[----:B------:R-:W-:-:S04]  /*11c0*/  IMAD.WIDE.U32 R4, R22, UR4, R4 ;  /* 0x0000000416047c25 */ /* 0x000fc8000f8e0004 */
[----:B------:R-:W-:-:S05]  /*11d0*/  IMAD R23, R23, UR4, R14 ;  /* 0x0000000417177c24 */ /* 0x000fca000f8e020e */
[----:B------:R-:W-:Y:S01]  /*11e0*/  IADD3 R23, PT, PT, R5, R23, RZ ;  /* 0x0000001705177210 */ /* 0x000fe20007ffe0ff */
        /* <DEDUP_REMOVED lines=10> */
[----:B------:R-:W-:-:S05]  /*1290*/  LEA.HI.X R15, R16, R15, R17, 0x3, P0 ;  /* 0x0000000f100f7211 */ /* 0x000fca00000f1c11 */
[----:B------:R-:W2:Y:S01]  /*12a0*/  LDG.E.64 R24, desc[UR10][R14.64] ;  /* 0x0000000a0e187981 */ /* 0x000ea2000c1e1b00 */
[----:B------:R-:W-:Y:S02]  /*12b0*/  IMAD.MOV.U32 R22, RZ, RZ, R4 ;  /* 0x000000ffff167224 */ /* 0x000fe400078e0004 */
[----:B0-----:R-:W-:-:S04]  /*12c0*/  IMAD R16, R20, UR5, RZ ;  /* 0x0000000514107c24 */ /* 0x001fc8000f8e02ff */
[----:B------:R-:W-:Y:S02]  /*12d0*/  IMAD R19, R21, UR4, R16 ;  /* 0x0000000415137c24 */ /* 0x000fe4000f8e0210 */
[----:B------:R-:W2:Y:S01]  /*12e0*/  LDC.64 R16, c[0x0][0x3c8] ;  /* 0x0000f200ff107b82 */ /* 0x000ea20000000a00 */
[----:B------:R-:W-:-:S05]  /*12f0*/  IMAD.WIDE.U32 R20, R20, UR4, R8 ;  /* 0x0000000414147c25 */ /* 0x000fca000f8e0008 */
[----:B------:R-:W-:Y:S02]  /*1300*/  IADD3 R19, PT, PT, R21, R19, RZ ;  /* 0x0000001315137210 */ /* 0x000fe40007ffe0ff */
[----:B-1----:R-:W-:-:S04]  /*1310*/  LEA R18, P0, R20, UR6, 0x1 ;  /* 0x0000000614127c11 */ /* 0x002fc8000f8008ff */
[----:B------:R-:W-:Y:S02]  /*1320*/  LEA.HI.X R19, R20, UR7, R19, 0x1, P0 ;  /* 0x0000000714137c11 */ /* 0x000fe400080f0c13 */
[----:B------:R-:W0:Y:S01]  /*1330*/  LDC.64 R20, c[0x0][0x3a8] ;  /* 0x0000ea00ff147b82 */ /* 0x000e220000000a00 */
[----:B--2---:R-:W-:-:S04]  /*1340*/  IMAD R27, R25, R16, RZ ;  /* 0x00000010191b7224 */ /* 0x004fc800078e02ff */
[C---:B------:R-:W-:Y:S02]  /*1350*/  IMAD R27, R24.reuse, R17, R27 ;  /* 0x00000011181b7224 */ /* 0x040fe400078e021b */
[----:B------:R-:W-:-:S05]  /*1360*/  IMAD.WIDE.U32 R24, R24, R16, R22 ;  /* 0x0000001018187225 */ /* 0x000fca00078e0016 */
[----:B------:R-:W-:Y:S02]  /*1370*/  IADD3 R25, PT, PT, R25, R27, RZ ;  /* 0x0000001b19197210 */ /* 0x000fe40007ffe0ff */
[----:B0-----:R-:W-:-:S04]  /*1380*/  LEA R28, P0, R24, R20, 0x1 ;  /* 0x00000014181c7211 */ /* 0x001fc800078008ff */
[----:B------:R-:W-:Y:S02]  /*1390*/  LEA.HI.X R29, R24, R21, R25, 0x1, P0 ;  /* 0x00000015181d7211 */ /* 0x000fe400000f0c19 */
[----:B------:R-:W2:Y:S04]  /*13a0*/  LDG.E.U16 R25, desc[UR10][R18.64] ;  /* 0x0000000a12197981 */ /* 0x000ea8000c1e1500 */
[----:B------:R-:W3:Y:S01]  /*13b0*/  LDG.E.U16 R24, desc[UR10][R28.64] ;  /* 0x0000000a1c187981 */ /* 0x000ee2000c1e1500 */
[----:B------:R-:W-:-:S04]  /*13c0*/  ISETP.NE.U32.AND P0, PT, R2, 0x1, PT ;  /* 0x000000010200780c */ /* 0x000fc80003f05070 */
[----:B------:R-:W-:Y:S01]  /*13d0*/  ISETP.NE.AND.EX P0, PT, RZ, RZ, PT, P0 ;  /* 0x000000ffff00720c */ /* 0x000fe20003f05300 */
[----:B--2---:R-:W-:-:S04]  /*13e0*/  IMAD.U32 R25, R25, 0x10000, RZ ;  /* 0x0001000019197824 */ /* 0x004fc800078e00ff */
[----:B------:R-:W-:Y:S01]  /*13f0*/  FMUL.FTZ R27, R26, R25 ;  /* 0x000000191a1b7220 */ /* 0x000fe20000410000 */
[----:B---3--:R-:W-:-:S03]  /*1400*/  IMAD.U32 R24, R24, 0x10000, RZ ;  /* 0x0001000018187824 */ /* 0x008fc600078e00ff */
[----:B------:R-:W0:Y:S02]  /*1410*/  F2F.BF16.F32 R25, R27 ;  /* 0x0000001b00197304 */ /* 0x000e240000202000 */
[----:B0-----:R-:W-:-:S05]  /*1420*/  SHF.L.U32 R25, R25, 0x10, RZ ;  /* 0x0000001019197819 */ /* 0x001fca00000006ff */
[----:B------:R-:W-:-:S05]  /*1430*/  FADD.FTZ R24, R24, R25 ;  /* 0x0000001918187221 */ /* 0x000fca0000010000 */
[----:B------:R-:W-:-:S05]  /*1440*/  F2FP.BF16.F32.PACK_AB R24, RZ, R24 ;  /* 0x00000018ff18723e */ /* 0x000fca00000010ff */
[----:B------:R0:W-:Y:S02]  /*1450*/  STG.E.U16 desc[UR10][R28.64], R24 ;  /* 0x000000181c007986 */ /* 0x0001e4000c10150a */
[----:B0-----:R-:W-:-:S04]  /*1460*/  IADD3 R24, P1, PT, R8, 0x1, RZ ;  /* 0x0000000108187810 */ /* 0x001fc80007f3e0ff */
[----:B------:R-:W-:Y:S01]  /*1470*/  IADD3.X R25, PT, PT, RZ, R9, RZ, P1, !PT ;  /* 0x00000009ff197210 */ /* 0x000fe20000ffe4ff */
[----:B------:R-:W-:Y:S08]  /*1480*/  @!P0 BRA `(.L_x_10) ;  /* 0x0000000000a48947 */ /* 0x000ff00003800000 */
[----:B------:R-:W2:Y:S01]  /*1490*/  LDG.E.64 R24, desc[UR10][R14.64+0x8] ;  /* 0x0000080a0e187981 */ /* 0x000ea2000c1e1b00 */
[----:B------:R-:W-:Y:S01]  /*14a0*/  ISETP.NE.U32.AND P0, PT, R2, 0x2, PT ;  /* 0x000000020200780c */ /* 0x000fe20003f05070 */
[----:B--2---:R-:W-:-:S04]  /*14b0*/  IMAD R2, R25, R16, RZ ;  /* 0x0000001019027224 */ /* 0x004fc800078e02ff */
[C---:B------:R-:W-:Y:S02]  /*14c0*/  IMAD R27, R24.reuse, R17, R2 ;  /* 0x00000011181b7224 */ /* 0x040fe400078e0202 */
[----:B------:R-:W-:-:S04]  /*14d0*/  IMAD.WIDE.U32 R24, R24, R16, R22 ;  /* 0x0000001018187225 */ /* 0x000fc800078e0016 */
[----:B------:R-:W-:Y:S01]  /*14e0*/  IMAD.IADD R2, R25, 0x1, R27 ;  /* 0x0000000119027824 */ /* 0x000fe200078e021b */
[----:B------:R-:W-:-:S04]  /*14f0*/  LEA R28, P1, R24, R20, 0x1 ;  /* 0x00000014181c7211 */ /* 0x000fc800078208ff */
[----:B------:R-:W-:Y:S02]  /*1500*/  LEA.HI.X R29, R24, R21, R2, 0x1, P1 ;  /* 0x00000015181d7211 */ /* 0x000fe400008f0c02 */
[----:B------:R-:W2:Y:S04]  /*1510*/  LDG.E.U16 R24, desc[UR10][R18.64+0x2] ;  /* 0x0000020a12187981 */ /* 0x000ea8000c1e1500 */
[----:B------:R-:W3:Y:S01]  /*1520*/  LDG.E.U16 R2, desc[UR10][R28.64] ;  /* 0x0000000a1c027981 */ /* 0x000ee2000c1e1500 */
[----:B------:R-:W-:Y:S02]  /*1530*/  ISETP.NE.AND.EX P0, PT, RZ, RZ, PT, P0 ;  /* 0x000000ffff00720c */ /* 0x000fe40003f05300 */
[----:B--2---:R-:W-:-:S05]  /*1540*/  SHF.L.U32 R25, R24, 0x10, RZ ;  /* 0x0000001018197819 */ /* 0x004fca00000006ff */
[----:B------:R-:W-:-:S06]  /*1550*/  FMUL.FTZ R27, R26, R25 ;  /* 0x000000191a1b7220 */ /* 0x000fcc0000410000 */
[----:B------:R-:W0:Y:S01]  /*1560*/  F2F.BF16.F32 R27, R27 ;  /* 0x0000001b001b7304 */ /* 0x000e220000202000 */
[----:B---3--:R-:W-:Y:S01]  /*1570*/  SHF.L.U32 R2, R2, 0x10, RZ ;  /* 0x0000001002027819 */ /* 0x008fe200000006ff */
[----:B0-----:R-:W-:-:S04]  /*1580*/  IMAD.U32 R25, R27, 0x10000, RZ ;  /* 0x000100001b197824 */ /* 0x001fc800078e00ff */
[----:B------:R-:W-:-:S05]  /*1590*/  FADD.FTZ R2, R2, R25 ;  /* 0x0000001902027221 */ /* 0x000fca0000010000 */
[----:B------:R-:W-:-:S05]  /*15a0*/  F2FP.BF16.F32.PACK_AB R2, RZ, R2 ;  /* 0x00000002ff02723e */ /* 0x000fca00000010ff */
[----:B------:R0:W-:Y:S01]  /*15b0*/  STG.E.U16 desc[UR10][R28.64], R2 ;  /* 0x000000021c007986 */ /* 0x0001e2000c10150a */
[----:B------:R-:W-:-:S05]  /*15c0*/  IADD3 R24, P1, PT, R8, 0x2, RZ ;  /* 0x0000000208187810 */ /* 0x000fca0007f3e0ff */
[----:B------:R-:W-:Y:S01]  /*15d0*/  IMAD.X R25, RZ, RZ, R9, P1 ;  /* 0x000000ffff197224 */ /* 0x000fe200008e0609 */
[----:B------:R-:W-:Y:S07]  /*15e0*/  @!P0 BRA `(.L_x_10) ;  /* 0x00000000004c8947 */ /* 0x000fee0003800000 */
[----:B------:R-:W0:Y:S04]  /*15f0*/  LDG.E.64 R14, desc[UR10][R14.64+0x10] ;  /* 0x0000100a0e0e7981 */ /* 0x000e28000c1e1b00 */
[----:B------:R-:W2:Y:S01]  /*1600*/  LDG.E.U16 R18, desc[UR10][R18.64+0x4] ;  /* 0x0000040a12127981 */ /* 0x000ea2000c1e1500 */
[-C--:B0-----:R-:W-:Y:S02]  /*1610*/  IMAD R2, R15, R16.reuse, RZ ;  /* 0x000000100f027224 */ /* 0x081fe400078e02ff */
        /* <DEDUP_REMOVED lines=8> */
[----:B------:R-:W-:Y:S01]  /*16a0*/  FMUL.FTZ R17, R26, R17 ;  /* 0x000000111a117220 */ /* 0x000fe20000410000 */
[----:B------:R-:W-:-:S05]  /*16b0*/  IADD3.X R25, PT, PT, RZ, R9, RZ, P0, !PT ;  /* 0x00000009ff197210 */ /* 0x000fca00007fe4ff */
[----:B------:R-:W0:Y:S02]  /*16c0*/  F2F.BF16.F32 R17, R17 ;  /* 0x0000001100117304 */ /* 0x000e240000202000 */
[----:B0-----:R-:W-:Y:S01]  /*16d0*/  SHF.L.U32 R15, R17, 0x10, RZ ;  /* 0x00000010110f7819 */ /* 0x001fe200000006ff */
[----:B---3--:R-:W-:-:S04]  /*16e0*/  IMAD.U32 R2, R2, 0x10000, RZ ;  /* 0x0001000002027824 */ /* 0x008fc800078e00ff */
[----:B------:R-:W-:-:S05]  /*16f0*/  FADD.FTZ R2, R2, R15 ;  /* 0x0000000f02027221 */ /* 0x000fca0000010000 */
[----:B------:R-:W-:-:S05]  /*1700*/  F2FP.BF16.F32.PACK_AB R2, RZ, R2 ;  /* 0x00000002ff02723e */ /* 0x000fca00000010ff */
[----:B------:R1:W-:Y:S02]  /*1710*/  STG.E.U16 desc[UR10][R20.64], R2 ;  /* 0x0000000214007986 */ /* 0x0003e4000c10150a */
.L_x_10:
[----:B------:R-:W-:Y:S05]  /*1720*/  BSYNC.RECONVERGENT B1 ;  /* 0x0000000000017941 */ /* 0x000fea0003800200 */
.L_x_9:
[----:B01----:R-:W-:-:S05]  /*1730*/  IADD3 R2, P0, PT, R8, -R6, RZ ;  /* 0x8000000608027210 */ /* 0x003fca0007f1e0ff */
[----:B------:R-:W-:Y:S01]  /*1740*/  IMAD.X R8, R9, 0x1, ~R7, P0 ;  /* 0x0000000109087824 */ /* 0x000fe200000e0e07 */
[----:B------:R-:W-:-:S04]  /*1750*/  ISETP.GT.U32.AND P0, PT, R2, -0x4, PT ;  /* 0xfffffffc0200780c */ /* 0x000fc80003f04070 */
[----:B------:R-:W-:-:S13]  /*1760*/  ISETP.GT.U32.AND.EX P0, PT, R8, -0x1, PT, P0 ;  /* 0xffffffff0800780c */ /* 0x000fda0003f04100 */
[----:B------:R-:W-:Y:S05]  /*1770*/  @P0 BRA `(.L_x_8) ;  /* 0x00000004009c0947 */ /* 0x000fea0003800000 */
[----:B------:R-:W0:Y:S01]  /*1780*/  LDC.64 R16, c[0x0][0x3e0] ;  /* 0x0000f800ff107b82 */ /* 0x000e220000000a00 */
[----:B------:R-:W1:Y:S01]  /*1790*/  LDCU.64 UR8, c[0x0][0x390] ;  /* 0x00007200ff0877ac */ /* 0x000e620008000a00 */
[----:B------:R-:W2:Y:S06]  /*17a0*/  LDCU.64 UR6, c[0x0][0x3a0] ;  /* 0x00007400ff0677ac */ /* 0x000eac0008000a00 */
[----:B------:R-:W3:Y:S01]  /*17b0*/  LDC.64 R18, c[0x0][0x3d8] ;  /* 0x0000f600ff127b82 */ /* 0x000ee20000000a00 */
[C---:B0-----:R-:W-:Y:S02]  /*17c0*/  IMAD R20, R16.reuse, UR5, RZ ;  /* 0x0000000510147c24 */ /* 0x041fe4000f8e02ff */
[----:B------:R-:W-:-:S04]  /*17d0*/  IMAD.WIDE.U32 R14, R16, UR4, R24 ;  /* 0x00000004100e7c25 */ /* 0x000fc8000f8e0018 */
[----:B------:R-:W-:Y:S02]  /*17e0*/  IMAD R17, R17, UR4, R20 ;  /* 0x0000000411117c24 */ /* 0x000fe4000f8e0214 */
[C---:B---3--:R-:W-:Y:S02]  /*17f0*/  IMAD R2, R18.reuse, UR5, RZ ;  /* 0x0000000512027c24 */ /* 0x048fe4000f8e02ff */
[----:B------:R-:W-:-:S04]  /*1800*/  IMAD.WIDE.U32 R8, R18, UR4, R24 ;  /* 0x0000000412087c25 */ /* 0x000fc8000f8e0018 */
[----:B------:R-:W-:Y:S01]  /*1810*/  IMAD R19, R19, UR4, R2 ;  /* 0x0000000413137c24 */ /* 0x000fe2000f8e0202 */
[----:B-1----:R-:W-:Y:S01]  /*1820*/  LEA R2, P2, R14, UR8, 0x1 ;  /* 0x000000080e027c11 */ /* 0x002fe2000f8408ff */
[----:B------:R-:W-:Y:S01]  /*1830*/  IMAD.IADD R15, R17, 0x1, R15 ;  /* 0x00000001110f7824 */ /* 0x000fe200078e020f */
[----:B--2---:R-:W-:Y:S02]  /*1840*/  LEA R18, P0, R8, UR6, 0x3 ;  /* 0x0000000608127c11 */ /* 0x004fe4000f8018ff */
[----:B------:R-:W-:Y:S02]  /*1850*/  IADD3 R9, PT, PT, R19, R9, RZ ;  /* 0x0000000913097210 */ /* 0x000fe40007ffe0ff */
[----:B------:R-:W-:Y:S02]  /*1860*/  IADD3 R2, P3, PT, R2, 0x4, RZ ;  /* 0x0000000402027810 */ /* 0x000fe40007f7e0ff */
[----:B------:R-:W-:Y:S02]  /*1870*/  LEA.HI.X R15, R14, UR9, R15, 0x1, P2 ;  /* 0x000000090e0f7c11 */ /* 0x000fe400090f0c0f */
[----:B------:R-:W-:-:S02]  /*1880*/  IADD3 R18, P1, PT, R18, 0x10, RZ ;  /* 0x0000001012127810 */ /* 0x000fc40007f3e0ff */
[----:B------:R-:W-:Y:S01]  /*1890*/  LEA.HI.X R9, R8, UR7, R9, 0x3, P0 ;  /* 0x0000000708097c11 */ /* 0x000fe200080f1c09 */
[----:B------:R-:W-:-:S03]  /*18a0*/  IMAD.X R15, RZ, RZ, R15, P3 ;  /* 0x000000ffff0f7224 */ /* 0x000fc600018e060f */
[----:B------:R-:W-:-:S07]  /*18b0*/  IADD3.X R9, PT, PT, RZ, R9, RZ, P1, !PT ;  /* 0x00000009ff097210 */ /* 0x000fce0000ffe4ff */
.L_x_11:
[----:B------:R-:W-:-:S05]  /*18c0*/  MOV R8, R18 ;  /* 0x0000001200087202 */ /* 0x000fca0000000f00 */
[----:B0-----:R-:W2:Y:S01]  /*18d0*/  LDG.E.64 R16, desc[UR10][R8.64+-0x10] ;  /* 0xfffff00a08107981 */ /* 0x001ea2000c1e1b00 */
[----:B------:R-:W-:-:S05]  /*18e0*/  IMAD.MOV.U32 R14, RZ, RZ, R2 ;  /* 0x000000ffff0e7224 */ /* 0x000fca00078e0002 */
[----:B------:R-:W3:Y:S01]  /*18f0*/  LDG.E.U16 R2, desc[UR10][R14.64+-0x4] ;  /* 0xfffffc0a0e027981 */ /* 0x000ee2000c1e1500 */
[----:B------:R-:W-:Y:S01]  /*1900*/  MOV R22, R4 ;  /* 0x0000000400167202 */ /* 0x000fe20000000f00 */
[----:B--2---:R-:W-:-:S04]  /*1910*/  IMAD R17, R17, UR12, RZ ;  /* 0x0000000c11117c24 */ /* 0x004fc8000f8e02ff */
[C---:B------:R-:W-:Y:S02]  /*1920*/  IMAD R19, R16.reuse, UR13, R17 ;  /* 0x0000000d10137c24 */ /* 0x040fe4000f8e0211 */
[----:B------:R-:W-:-:S04]  /*1930*/  IMAD.WIDE.U32 R16, R16, UR12, R22 ;  /* 0x0000000c10107c25 */ /* 0x000fc8000f8e0016 */
[----:B------:R-:W-:Y:S01]  /*1940*/  IMAD.IADD R17, R17, 0x1, R19 ;  /* 0x0000000111117824 */ /* 0x000fe200078e0213 */
[----:B------:R-:W-:-:S04]  /*1950*/  LEA R18, P0, R16, UR14, 0x1 ;  /* 0x0000000e10127c11 */ /* 0x000fc8000f8008ff */
[----:B------:R-:W-:-:S05]  /*1960*/  LEA.HI.X R19, R16, UR15, R17, 0x1, P0 ;  /* 0x0000000f10137c11 */ /* 0x000fca00080f0c11 */
[----:B------:R-:W2:Y:S01]  /*1970*/  LDG.E.U16 R16, desc[UR10][R18.64] ;  /* 0x0000000a12107981 */ /* 0x000ea2000c1e1500 */
[----:B---3--:R-:W-:-:S05]  /*1980*/  SHF.L.U32 R17, R2, 0x10, RZ ;  /* 0x0000001002117819 */ /* 0x008fca00000006ff */
[----:B------:R-:W-:-:S06]  /*1990*/  FMUL.FTZ R20, R26, R17 ;  /* 0x000000111a147220 */ /* 0x000fcc0000410000 */
[----:B------:R-:W0:Y:S02]  /*19a0*/  F2F.BF16.F32 R20, R20 ;  /* 0x0000001400147304 */ /* 0x000e240000202000 */
[----:B0-----:R-:W-:Y:S01]  /*19b0*/  IMAD.U32 R17, R20, 0x10000, RZ ;  /* 0x0001000014117824 */ /* 0x001fe200078e00ff */
[----:B--2---:R-:W-:-:S05]  /*19c0*/  SHF.L.U32 R16, R16, 0x10, RZ ;  /* 0x0000001010107819 */ /* 0x004fca00000006ff */
        /* <DEDUP_REMOVED lines=14> */
[----:B0-----:R-:W-:-:S06]  /*1ab0*/  FMUL.FTZ R18, R26, R17 ;  /* 0x000000111a127220 */ /* 0x001fcc0000410000 */
        /* <DEDUP_REMOVED lines=27> */
[----:B--2---:R-:W-:Y:S02]  /*1c70*/  IMAD R17, R17, UR12, RZ ;  /* 0x0000000c11117c24 */ /* 0x004fe4000f8e02ff */
[----:B------:R-:W-:-:S04]  /*1c80*/  IMAD.WIDE.U32 R20, R16, UR12, R22 ;  /* 0x0000000c10147c25 */ /* 0x000fc8000f8e0016 */
[----:B------:R-:W-:Y:S01]  /*1c90*/  IMAD R17, R16, UR13, R17 ;  /* 0x0000000d10117c24 */ /* 0x000fe2000f8e0211 */
[----:B------:R-:W-:-:S03]  /*1ca0*/  LEA R16, P0, R20, UR14, 0x1 ;  /* 0x0000000e14107c11 */ /* 0x000fc6000f8008ff */
[----:B------:R-:W-:-:S05]  /*1cb0*/  IMAD.IADD R17, R21, 0x1, R17 ;  /* 0x0000000115117824 */ /* 0x000fca00078e0211 */
[----:B------:R-:W-:-:S05]  /*1cc0*/  LEA.HI.X R17, R20, UR15, R17, 0x1, P0 ;  /* 0x0000000f14117c11 */ /* 0x000fca00080f0c11 */
[----:B------:R-:W2:Y:S01]  /*1cd0*/  LDG.E.U16 R20, desc[UR10][R16.64] ;  /* 0x0000000a10147981 */ /* 0x000ea2000c1e1500 */
[----:B---3--:R-:W-:Y:S02]  /*1ce0*/  SHF.L.U32 R21, R2, 0x10, RZ ;  /* 0x0000001002157819 */ /* 0x008fe400000006ff */
[----:B------:R-:W-:Y:S02]  /*1cf0*/  IADD3 R24, P0, PT, R24, 0x4, RZ ;  /* 0x0000000418187810 */ /* 0x000fe40007f1e0ff */
[----:B------:R-:W-:Y:S01]  /*1d00*/  IADD3 R2, P2, PT, R14, 0x8, RZ ;  /* 0x000000080e027810 */ /* 0x000fe20007f5e0ff */
[----:B------:R-:W-:Y:S01]  /*1d10*/  FMUL.FTZ R21, R26, R21 ;  /* 0x000000151a157220 */ /* 0x000fe20000410000 */
[----:B0-----:R-:W-:Y:S01]  /*1d20*/  IADD3 R18, P1, PT, R8, 0x20, RZ ;  /* 0x0000002008127810 */ /* 0x001fe20007f3e0ff */
[----:B------:R-:W-:Y:S01]  /*1d30*/  IMAD.X R25, RZ, RZ, R25, P0 ;  /* 0x000000ffff197224 */ /* 0x000fe200000e0619 */
[----:B------:R-:W-:Y:S01]  /*1d40*/  ISETP.GE.U32.AND P0, PT, R24, R6, PT ;  /* 0x000000061800720c */ /* 0x000fe20003f06070 */
[----:B------:R-:W-:Y:S01]  /*1d50*/  IMAD.X R15, RZ, RZ, R15, P2 ;  /* 0x000000ffff0f7224 */ /* 0x000fe200010e060f */
[----:B------:R-:W-:Y:S01]  /*1d60*/  IADD3.X R9, PT, PT, RZ, R9, RZ, P1, !PT ;  /* 0x00000009ff097210 */ /* 0x000fe20000ffe4ff */
[----:B------:R-:W0:Y:S01]  /*1d70*/  F2F.BF16.F32 R21, R21 ;  /* 0x0000001500157304 */ /* 0x000e220000202000 */
[----:B------:R-:W-:Y:S01]  /*1d80*/  ISETP.GE.AND.EX P0, PT, R25, R7, PT, P0 ;  /* 0x000000071900720c */ /* 0x000fe20003f06300 */
[----:B0-----:R-:W-:Y:S01]  /*1d90*/  IMAD.U32 R19, R21, 0x10000, RZ ;  /* 0x0001000015137824 */ /* 0x001fe200078e00ff */
[----:B--2---:R-:W-:-:S05]  /*1da0*/  SHF.L.U32 R20, R20, 0x10, RZ ;  /* 0x0000001014147819 */ /* 0x004fca00000006ff */
[----:B------:R-:W-:-:S05]  /*1db0*/  FADD.FTZ R19, R20, R19 ;  /* 0x0000001314137221 */ /* 0x000fca0000010000 */
[----:B------:R-:W-:-:S05]  /*1dc0*/  F2FP.BF16.F32.PACK_AB R19, RZ, R19 ;  /* 0x00000013ff13723e */ /* 0x000fca00000010ff */
[----:B------:R0:W-:Y:S01]  /*1dd0*/  STG.E.U16 desc[UR10][R16.64], R19 ;  /* 0x0000001310007986 */ /* 0x0001e2000c10150a */
[----:B------:R-:W-:Y:S05]  /*1de0*/  @!P0 BRA `(.L_x_11) ;  /* 0xfffffff800b48947 */ /* 0x000fea000383ffff */
.L_x_8:
[----:B------:R-:W-:Y:S05]  /*1df0*/  BSYNC.RECONVERGENT B0 ;  /* 0x0000000000007941 */ /* 0x000fea0003800200 */
.L_x_7:
[----:B------:R-:W2:Y:S01]  /*1e00*/  LDC.64 R4, c[0x0][0x3e8] ;  /* 0x0000fa00ff047b82 */ /* 0x000ea20000000a00 */
[----:B------:R-:W-:-:S04]  /*1e10*/  UIADD3 UR6, UP0, UPT, UR4, 0x1, URZ ;  /* 0x0000000104067890 */ /* 0x000fc8000ff1e0ff */
[----:B------:R-:W-:Y:S02]  /*1e20*/  UIADD3.X UR7, UPT, UPT, URZ, UR5, URZ, UP0, !UPT ;  /* 0x00000005ff077290 */ /* 0x000fe400087fe4ff */
[----:B--2---:R-:W-:-:S04]  /*1e30*/  ISETP.NE.U32.AND P0, PT, R4, UR6, PT ;  /* 0x0000000604007c0c */ /* 0x004fc8000bf05070 */
[----:B------:R-:W-:-:S13]  /*1e40*/  ISETP.NE.AND.EX P0, PT, R5, UR7, PT, P0 ;  /* 0x0000000705007c0c */ /* 0x000fda000bf05300 */
[----:B------:R-:W-:Y:S05]  /*1e50*/  @!P0 EXIT ;  /* 0x000000000000894d */ /* 0x000fea0003800000 */
[----:B------:R-:W-:Y:S01]  /*1e60*/  UMOV UR4, UR6 ;  /* 0x0000000600047c82 */ /* 0x000fe20008000000 */
[----:B------:R-:W-:Y:S01]  /*1e70*/  UMOV UR5, UR7 ;  /* 0x0000000700057c82 */ /* 0x000fe20008000000 */
[----:B------:R-:W-:Y:S05]  /*1e80*/  BRA `(.L_x_12) ;  /* 0xfffffff000547947 */ /* 0x000fea000383ffff */
.L_x_0:
[----:B------:R-:W0:Y:S02]  /*1e90*/  LDC.64 R2, c[0x0][0x3e8] ;  /* 0x0000fa00ff027b82 */ /* 0x000e240000000a00 */
[----:B0-----:R-:W-:-:S04]  /*1ea0*/  ISETP.GE.U32.AND P0, PT, R2, 0x1, PT ;  /* 0x000000010200780c */ /* 0x001fc80003f06070 */
[----:B------:R-:W-:-:S13]  /*1eb0*/  ISETP.GE.AND.EX P0, PT, R3, RZ, PT, P0 ;  /* 0x000000ff0300720c */ /* 0x000fda0003f06300 */
[----:B------:R-:W-:Y:S05]  /*1ec0*/  @!P0 EXIT ;  /* 0x000000000000894d */ /* 0x000fea0003800000 */
[----:B------:R-:W0:Y:S01]  /*1ed0*/  S2R R2, SR_TID.X ;  /* 0x0000000000027919 */ /* 0x000e220000002100 */
[----:B------:R-:W1:Y:S01]  /*1ee0*/  LDCU.64 UR8, c[0x0][0x388] ;  /* 0x00007100ff0877ac */ /* 0x000e620008000a00 */
[----:B------:R-:W-:Y:S01]  /*1ef0*/  BSSY.RECONVERGENT B0, `(.L_x_13) ;  /* 0x00000eb000007945 */ /* 0x000fe20003800200 */
[----:B------:R-:W-:Y:S01]  /*1f00*/  USHF.R.S32.HI UR7, URZ, 0x1f, UR6 ;  /* 0x0000001fff077899 */ /* 0x000fe20008011406 */
[----:B------:R-:W2:Y:S01]  /*1f10*/  LDCU.64 UR18, c[0x0][0x3d8] ;  /* 0x00007b00ff1277ac */ /* 0x000ea20008000a00 */
[----:B------:R-:W4:Y:S01]  /*1f20*/  LDCU.64 UR20, c[0x0][0x3c8] ;  /* 0x00007900ff1477ac */ /* 0x000f220008000a00 */
[----:B------:R-:W0:Y:S01]  /*1f30*/  LDCU.64 UR22, c[0x0][0x3e0] ;  /* 0x00007c00ff1677ac */ /* 0x000e220008000a00 */
[----:B-1----:R-:W-:Y:S01]  /*1f40*/  UIADD3 UR4, UP0, UPT, UR4, UR8, URZ ;  /* 0x0000000804047290 */ /* 0x002fe2000ff1e0ff */
[----:B------:R-:W1:Y:S01]  /*1f50*/  LDCU.64 UR24, c[0x0][0x390] ;  /* 0x00007200ff1877ac */ /* 0x000e620008000a00 */
[----:B------:R-:W1:Y:S02]  /*1f60*/  LDCU.128 UR12, c[0x0][0x3a0] ;  /* 0x00007400ff0c77ac */ /* 0x000e640008000c00 */
[----:B------:R-:W-:Y:S01]  /*1f70*/  UIADD3.X UR5, UPT, UPT, UR5, UR9, URZ, UP0, !UPT ;  /* 0x0000000905057290 */ /* 0x000fe200087fe4ff */
[----:B0-----:R-:W-:-:S02]  /*1f80*/  ISETP.LT.U32.AND P0, PT, R2, UR6, PT ;  /* 0x0000000602007c0c */ /* 0x001fc4000bf01070 */
[----:B------:R-:W-:-:S04]  /*1f90*/  MOV R2, UR7 ;  /* 0x0000000700027c02 */ /* 0x000fc80008000f00 */
[----:B------:R-:W-:-:S13]  /*1fa0*/  ISETP.GT.AND.EX P0, PT, R2, RZ, PT, P0 ;  /* 0x000000ff0200720c */ /* 0x000fda0003f04300 */
[----:B-12-4-:R-:W-:Y:S05]  /*1fb0*/  @!P0 BRA `(.L_x_14) ;  /* 0x0000000c00788947 */ /* 0x016fea0003800000 */
[----:B------:R-:W-:-:S07]  /*1fc0*/  CS2R R2, SRZ ;  /* 0x0000000000027805 */ /* 0x000fce000001ff00 */
.L_x_20:
[----:B0-----:R-:W0:Y:S01]  /*1fd0*/  S2R R12, SR_TID.X ;  /* 0x00000000000c7919 */ /* 0x001e220000002100 */
[----:B-1----:R-:W1:Y:S01]  /*1fe0*/  LDCU.64 UR8, c[0x0][0x3d0] ;  /* 0x00007a00ff0877ac */ /* 0x002e620008000a00 */
[----:B--2---:R-:W2:Y:S01]  /*1ff0*/  LDCU.64 UR16, c[0x0][0x398] ;  /* 0x00007300ff1077ac */ /* 0x004ea20008000a00 */
[----:B-1----:R-:W-:-:S04]  /*2000*/  IMAD R5, R3, UR8, RZ ;  /* 0x0000000803057c24 */ /* 0x002fc8000f8e02ff */
[----:B------:R-:W-:Y:S01]  /*2010*/  IMAD R5, R2, UR9, R5 ;  /* 0x0000000902057c24 */ /* 0x000fe2000f8e0205 */
[----:B0-----:R-:W-:-:S05]  /*2020*/  IADD3 R12, P0, PT, R12, UR4, RZ ;  /* 0x000000040c0c7c10 */ /* 0x001fca000ff1e0ff */
[----:B------:R-:W-:Y:S02]  /*2030*/  IMAD.X R13, RZ, RZ, UR5, P0 ;  /* 0x00000005ff0d7e24 */ /* 0x000fe400080e06ff */
[----:B------:R-:W-:-:S05]  /*2040*/  IMAD.WIDE.U32 R6, R2, UR8, R12 ;  /* 0x0000000802067c25 */ /* 0x000fca000f8e000c */
[----:B------:R-:W-:Y:S02]  /*2050*/  IADD3 R5, PT, PT, R7, R5, RZ ;  /* 0x0000000507057210 */ /* 0x000fe40007ffe0ff */
[----:B--2---:R-:W-:-:S04]  /*2060*/  LEA R4, P0, R6, UR16, 0x3 ;  /* 0x0000001006047c11 */ /* 0x004fc8000f8018ff */
[----:B------:R-:W-:-:S05]  /*2070*/  LEA.HI.X R5, R6, UR17, R5, 0x3, P0 ;  /* 0x0000001106057c11 */ /* 0x000fca00080f1c05 */
[----:B----4-:R-:W2:Y:S04]  /*2080*/  LDG.E.64 R10, desc[UR10][R4.64] ;  /* 0x0000000a040a7981 */ /* 0x010ea8000c1e1b00 */
[----:B------:R-:W2:Y:S01]  /*2090*/  LDG.E.64 R8, desc[UR10][R4.64+0x8] ;  /* 0x0000080a04087981 */ /* 0x000ea2000c1e1b00 */
[----:B------:R-:W-:Y:S01]  /*20a0*/  BSSY.RECONVERGENT B1, `(.L_x_15) ;  /* 0x00000c9000017945 */ /* 0x000fe20003800200 */
[----:B--2---:R-:W-:-:S04]  /*20b0*/  ISETP.GE.U32.AND P0, PT, R10, R8, PT ;  /* 0x000000080a00720c */ /* 0x004fc80003f06070 */
[----:B------:R-:W-:-:S13]  /*20c0*/  ISETP.GE.AND.EX P0, PT, R11, R9, PT, P0 ;  /* 0x000000090b00720c */ /* 0x000fda0003f06300 */
[----:B------:R-:W-:Y:S05]  /*20d0*/  @P0 BRA `(.L_x_16) ;  /* 0x0000000c00140947 */ /* 0x000fea0003800000 */
[----:B------:R-:W0:Y:S01]  /*20e0*/  LDCU.64 UR8, c[0x0][0x3c0] ;  /* 0x00007800ff0877ac */ /* 0x000e220008000a00 */
[----:B------:R-:W-:Y:S01]  /*20f0*/  IMAD.IADD R4, R8, 0x1, -R10 ;  /* 0x0000000108047824 */ /* 0x000fe200078e0a0a */
[----:B------:R-:W-:Y:S01]  /*2100*/  BSSY.RECONVERGENT B2, `(.L_x_17) ;  /* 0x0000064000027945 */ /* 0x000fe20003800200 */
[----:B------:R-:W-:Y:S01]  /*2110*/  MOV R26, R10 ;  /* 0x0000000a001a7202 */ /* 0x000fe20000000f00 */
[----:B------:R-:W1:Y:S01]  /*2120*/  LDCU.64 UR16, c[0x0][0x3b8] ;  /* 0x00007700ff1077ac */ /* 0x000e620008000a00 */
[----:B------:R-:W-:Y:S01]  /*2130*/  IMAD.MOV.U32 R27, RZ, RZ, R11 ;  /* 0x000000ffff1b7224 */ /* 0x000fe200078e000b */
[----:B------:R-:W-:-:S04]  /*2140*/  LOP3.LUT R4, R4, 0x3, RZ, 0xc0, !PT ;  /* 0x0000000304047812 */ /* 0x000fc800078ec0ff */
[----:B------:R-:W-:-:S04]  /*2150*/  ISETP.NE.U32.AND P0, PT, R4, RZ, PT ;  /* 0x000000ff0400720c */ /* 0x000fc80003f05070 */
[----:B------:R-:W-:Y:S01]  /*2160*/  ISETP.NE.AND.EX P0, PT, RZ, RZ, PT, P0 ;  /* 0x000000ffff00720c */ /* 0x000fe20003f05300 */
[----:B0-----:R-:W-:-:S04]  /*2170*/  IMAD R5, R13, UR8, RZ ;  /* 0x000000080d057c24 */ /* 0x001fc8000f8e02ff */
[C---:B------:R-:W-:Y:S02]  /*2180*/  IMAD R5, R12.reuse, UR9, R5 ;  /* 0x000000090c057c24 */ /* 0x040fe4000f8e0205 */
[----:B------:R-:W-:-:S04]  /*2190*/  IMAD.WIDE.U32 R12, R12, UR8, RZ ;  /* 0x000000080c0c7c25 */ /* 0x000fc8000f8e00ff */
[----:B-1----:R-:W-:Y:S01]  /*21a0*/  IMAD R7, R3, UR16, RZ ;  /* 0x0000001003077c24 */ /* 0x002fe2000f8e02ff */
[----:B------:R-:W-:Y:S01]  /*21b0*/  IADD3 R13, PT, PT, R13, R5, RZ ;  /* 0x000000050d0d7210 */ /* 0x000fe20007ffe0ff */
[----:B---3--:R-:W-:Y:S02]  /*21c0*/  IMAD.U32 R5, R0, 0x10000, RZ ;  /* 0x0001000000057824 */ /* 0x008fe400078e00ff */
[C---:B------:R-:W-:Y:S02]  /*21d0*/  IMAD R21, R2.reuse, UR17, R7 ;  /* 0x0000001102157c24 */ /* 0x040fe4000f8e0207 */
[----:B------:R-:W-:-:S05]  /*21e0*/  IMAD.WIDE.U32 R6, R2, UR16, R12 ;  /* 0x0000001002067c25 */ /* 0x000fca000f8e000c */
[----:B------:R-:W-:Y:S01]  /*21f0*/  IADD3 R21, PT, PT, R7, R21, RZ ;  /* 0x0000001507157210 */ /* 0x000fe20007ffe0ff */
[----:B------:R-:W-:Y:S06]  /*2200*/  @!P0 BRA `(.L_x_18) ;  /* 0x00000004004c8947 */ /* 0x000fec0003800000 */
[----:B------:R-:W0:Y:S01]  /*2210*/  LDCU.64 UR8, c[0x0][0x3d8] ;  /* 0x00007b00ff0877ac */ /* 0x000e220008000a00 */
[----:B------:R-:W1:Y:S01]  /*2220*/  LDC.64 R12, c[0x0][0x3a0] ;  /* 0x0000e800ff0c7b82 */ /* 0x000e620000000a00 */
[----:B------:R-:W2:Y:S01]  /*2230*/  LDCU.64 UR16, c[0x0][0x390] ;  /* 0x00007200ff1077ac */ /* 0x000ea20008000a00 */
[----:B0-----:R-:W-:Y:S02]  /*2240*/  IMAD R17, R3, UR8, RZ ;  /* 0x0000000803117c24 */ /* 0x001fe4000f8e02ff */
[----:B------:R-:W-:-:S04]  /*2250*/  IMAD.WIDE.U32 R14, R2, UR8, R10 ;  /* 0x00000008020e7c25 */ /* 0x000fc8000f8e000a */
[----:B------:R-:W-:Y:S01]  /*2260*/  IMAD R17, R2, UR9, R17 ;  /* 0x0000000902117c24 */ /* 0x000fe2000f8e0211 */
[----:B-1----:R-:W-:Y:S01]  /*2270*/  LEA R12, P0, R14, R12, 0x3 ;  /* 0x0000000c0e0c7211 */ /* 0x002fe200078018ff */
[----:B------:R-:W0:Y:S02]  /*2280*/  LDCU.64 UR8, c[0x0][0x3e0] ;  /* 0x00007c00ff0877ac */ /* 0x000e240008000a00 */
[----:B------:R-:W-:-:S05]  /*2290*/  IMAD.IADD R15, R15, 0x1, R17 ;  /* 0x000000010f0f7824 */ /* 0x000fca00078e0211 */
[----:B------:R-:W-:Y:S02]  /*22a0*/  LEA.HI.X R13, R14, R13, R15, 0x3, P0 ;  /* 0x0000000d0e0d7211 */ /* 0x000fe400000f1c0f */
[----:B------:R-:W1:Y:S03]  /*22b0*/  LDC.64 R14, c[0x0][0x3c8] ;  /* 0x0000f200ff0e7b82 */ /* 0x000e660000000a00 */
[----:B------:R-:W1:Y:S01]  /*22c0*/  LDG.E.64 R16, desc[UR10][R12.64] ;  /* 0x0000000a0c107981 */ /* 0x000e62000c1e1b00 */
[----:B------:R-:W-:Y:S01]  /*22d0*/  MOV R20, R6 ;  /* 0x0000000600147202 */ /* 0x000fe20000000f00 */
[----:B0-----:R-:W-:Y:S02]  /*22e0*/  IMAD R19, R3, UR8, RZ ;  /* 0x0000000803137c24 */ /* 0x001fe4000f8e02ff */
[----:B------:R-:W-:-:S04]  /*22f0*/  IMAD.WIDE.U32 R22, R2, UR8, R10 ;  /* 0x0000000802167c25 */ /* 0x000fc8000f8e000a */
[----:B------:R-:W-:Y:S02]  /*2300*/  IMAD R19, R2, UR9, R19 ;  /* 0x0000000902137c24 */ /* 0x000fe4000f8e0213 */
[-C--:B-1----:R-:W-:Y:S02]  /*2310*/  IMAD R17, R17, R14.reuse, RZ ;  /* 0x0000000e11117224 */ /* 0x082fe400078e02ff */
[----:B------:R-:W-:-:S04]  /*2320*/  IMAD.WIDE.U32 R24, R16, R14, R20 ;  /* 0x0000000e10187225 */ /* 0x000fc800078e0014 */
[----:B------:R-:W-:Y:S01]  /*2330*/  IMAD R27, R16, R15, R17 ;  /* 0x0000000f101b7224 */ /* 0x000fe200078e0211 */
[C---:B--2---:R-:W-:Y:S01]  /*2340*/  LEA R16, P0, R22.reuse, UR16, 0x1 ;  /* 0x0000001016107c11 */ /* 0x044fe2000f8008ff */
[----:B------:R-:W-:Y:S02]  /*2350*/  IMAD.IADD R17, R23, 0x1, R19 ;  /* 0x0000000117117824 */ /* 0x000fe400078e0213 */
[----:B------:R-:W0:Y:S03]  /*2360*/  LDC.64 R18, c[0x0][0x3a8] ;  /* 0x0000ea00ff127b82 */ /* 0x000e260000000a00 */
[----:B------:R-:W-:-:S05]  /*2370*/  LEA.HI.X R17, R22, UR17, R17, 0x1, P0 ;  /* 0x0000001116117c11 */ /* 0x000fca00080f0c11 */
[----:B------:R-:W2:Y:S01]  /*2380*/  LDG.E.U16 R20, desc[UR10][R16.64] ;  /* 0x0000000a10147981 */ /* 0x000ea2000c1e1500 */
[----:B------:R-:W-:Y:S02]  /*2390*/  IADD3 R23, PT, PT, R25, R27, RZ ;  /* 0x0000001b19177210 */ /* 0x000fe40007ffe0ff */
[----:B0-----:R-:W-:-:S04]  /*23a0*/  LEA R22, P0, R24, R18, 0x1 ;  /* 0x0000001218167211 */ /* 0x001fc800078008ff */
[----:B------:R-:W-:-:S05]  /*23b0*/  LEA.HI.X R23, R24, R19, R23, 0x1, P0 ;  /* 0x0000001318177211 */ /* 0x000fca00000f0c17 */
[----:B------:R-:W3:Y:S01]  /*23c0*/  LDG.E.U16 R24, desc[UR10][R22.64] ;  /* 0x0000000a16187981 */ /* 0x000ee2000c1e1500 */
[----:B------:R-:W-:Y:S02]  /*23d0*/  ISETP.NE.U32.AND P0, PT, R4, 0x1, PT ;  /* 0x000000010400780c */ /* 0x000fe40003f05070 */
[----:B------:R-:W-:Y:S02]  /*23e0*/  IADD3 R26, P1, PT, R10, 0x1, RZ ;  /* 0x000000010a1a7810 */ /* 0x000fe40007f3e0ff */
[----:B------:R-:W-:Y:S02]  /*23f0*/  ISETP.NE.AND.EX P0, PT, RZ, RZ, PT, P0 ;  /* 0x000000ffff00720c */ /* 0x000fe40003f05300 */
[----:B------:R-:W-:Y:S01]  /*2400*/  IADD3.X R27, PT, PT, RZ, R11, RZ, P1, !PT ;  /* 0x0000000bff1b7210 */ /* 0x000fe20000ffe4ff */
[----:B--2---:R-:W-:-:S04]  /*2410*/  IMAD.U32 R20, R20, 0x10000, RZ ;  /* 0x0001000014147824 */ /* 0x004fc800078e00ff */
[----:B------:R-:W-:-:S06]  /*2420*/  FMUL.FTZ R20, R5, R20 ;  /* 0x0000001405147220 */ /* 0x000fcc0000410000 */
[----:B------:R-:W0:Y:S02]  /*2430*/  F2F.BF16.F32 R20, R20 ;  /* 0x0000001400147304 */ /* 0x000e240000202000 */
[----:B0-----:R-:W-:Y:S01]  /*2440*/  SHF.L.U32 R25, R20, 0x10, RZ ;  /* 0x0000001014197819 */ /* 0x001fe200000006ff */
[----:B---3--:R-:W-:-:S04]  /*2450*/  IMAD.U32 R24, R24, 0x10000, RZ ;  /* 0x0001000018187824 */ /* 0x008fc800078e00ff */
[----:B------:R-:W-:-:S05]  /*2460*/  FADD.FTZ R24, R24, R25 ;  /* 0x0000001918187221 */ /* 0x000fca0000010000 */
[----:B------:R-:W-:-:S05]  /*2470*/  F2FP.BF16.F32.PACK_AB R24, RZ, R24 ;  /* 0x00000018ff18723e */ /* 0x000fca00000010ff */
[----:B------:R0:W-:Y:S01]  /*2480*/  STG.E.U16 desc[UR10][R22.64], R24 ;  /* 0x0000001816007986 */ /* 0x0001e2000c10150a */
[----:B------:R-:W-:Y:S05]  /*2490*/  @!P0 BRA `(.L_x_18) ;  /* 0x0000000000a88947 */ /* 0x000fea0003800000 */
[----:B0-----:R-:W2:Y:S02]  /*24a0*/  LDG.E.64 R22, desc[UR10][R12.64+0x8] ;  /* 0x0000080a0c167981 */ /* 0x001ea4000c1e1b00 */
[----:B--2---:R-:W-:-:S04]  /*24b0*/  IMAD R20, R23, R14, RZ ;  /* 0x0000000e17147224 */ /* 0x004fc800078e02ff */
[----:B------:R-:W-:Y:S02]  /*24c0*/  IMAD R25, R22, R15, R20 ;  /* 0x0000000f16197224 */ /* 0x000fe400078e0214 */
[----:B------:R-:W-:-:S04]  /*24d0*/  IMAD.MOV.U32 R20, RZ, RZ, R6 ;  /* 0x000000ffff147224 */ /* 0x000fc800078e0006 */
[----:B------:R-:W-:-:S05]  /*24e0*/  IMAD.WIDE.U32 R22, R22, R14, R20 ;  /* 0x0000000e16167225 */ /* 0x000fca00078e0014 */
[----:B------:R-:W-:Y:S02]  /*24f0*/  IADD3 R23, PT, PT, R23, R25, RZ ;  /* 0x0000001917177210 */ /* 0x000fe40007ffe0ff */
[----:B------:R-:W-:-:S04]  /*2500*/  LEA R24, P0, R22, R18, 0x1 ;  /* 0x0000001216187211 */ /* 0x000fc800078008ff */
[----:B------:R-:W-:Y:S02]  /*2510*/  LEA.HI.X R25, R22, R19, R23, 0x1, P0 ;  /* 0x0000001316197211 */ /* 0x000fe400000f0c17 */
[----:B------:R-:W2:Y:S04]  /*2520*/  LDG.E.U16 R23, desc[UR10][R16.64+0x2] ;  /* 0x0000020a10177981 */ /* 0x000ea8000c1e1500 */
[----:B------:R-:W3:Y:S01]  /*2530*/  LDG.E.U16 R22, desc[UR10][R24.64] ;  /* 0x0000000a18167981 */ /* 0x000ee2000c1e1500 */
[----:B------:R-:W-:-:S04]  /*2540*/  ISETP.NE.U32.AND P0, PT, R4, 0x2, PT ;  /* 0x000000020400780c */ /* 0x000fc80003f05070 */
[----:B------:R-:W-:Y:S01]  /*2550*/  ISETP.NE.AND.EX P0, PT, RZ, RZ, PT, P0 ;  /* 0x000000ffff00720c */ /* 0x000fe20003f05300 */
[----:B--2---:R-:W-:-:S04]  /*2560*/  IMAD.U32 R26, R23, 0x10000, RZ ;  /* 0x00010000171a7824 */ /* 0x004fc800078e00ff */
[----:B------:R-:W-:Y:S01]  /*2570*/  FMUL.FTZ R23, R5, R26 ;  /* 0x0000001a05177220 */ /* 0x000fe20000410000 */
[----:B---3--:R-:W-:Y:S01]  /*2580*/  IMAD.U32 R22, R22, 0x10000, RZ ;  /* 0x0001000016167824 */ /* 0x008fe200078e00ff */
[----:B------:R-:W-:-:S04]  /*2590*/  IADD3 R26, P1, PT, R10, 0x2, RZ ;  /* 0x000000020a1a7810 */ /* 0x000fc80007f3e0ff */
[----:B------:R-:W0:Y:S02]  /*25a0*/  F2F.BF16.F32 R23, R23 ;  /* 0x0000001700177304 */ /* 0x000e240000202000 */
[----:B0-----:R-:W-:-:S05]  /*25b0*/  SHF.L.U32 R27, R23, 0x10, RZ ;  /* 0x00000010171b7819 */ /* 0x001fca00000006ff */
[----:B------:R-:W-:Y:S01]  /*25c0*/  FADD.FTZ R22, R22, R27 ;  /* 0x0000001b16167221 */ /* 0x000fe20000010000 */
[----:B------:R-:W-:-:S04]  /*25d0*/  IADD3.X R27, PT, PT, RZ, R11, RZ, P1, !PT ;  /* 0x0000000bff1b7210 */ /* 0x000fc80000ffe4ff */
[----:B------:R-:W-:-:S05]  /*25e0*/  F2FP.BF16.F32.PACK_AB R22, RZ, R22 ;  /* 0x00000016ff16723e */ /* 0x000fca00000010ff */
[----:B------:R1:W-:Y:S01]  /*25f0*/  STG.E.U16 desc[UR10][R24.64], R22 ;  /* 0x0000001618007986 */ /* 0x0003e2000c10150a */
[----:B------:R-:W-:Y:S05]  /*2600*/  @!P0 BRA `(.L_x_18) ;  /* 0x00000000004c8947 */ /* 0x000fea0003800000 */
[----:B------:R-:W2:Y:S04]  /*2610*/  LDG.E.64 R12, desc[UR10][R12.64+0x10] ;  /* 0x0000100a0c0c7981 */ /* 0x000ea8000c1e1b00 */
[----:B------:R-:W3:Y:S01]  /*2620*/  LDG.E.U16 R16, desc[UR10][R16.64+0x4] ;  /* 0x0000040a10107981 */ /* 0x000ee2000c1e1500 */
[-C--:B--2---:R-:W-:Y:S02]  /*2630*/  IMAD R4, R13, R14.reuse, RZ ;  /* 0x0000000e0d047224 */ /* 0x084fe400078e02ff */
[----:B-1----:R-:W-:-:S04]  /*2640*/  IMAD.WIDE.U32 R22, R12, R14, R20 ;  /* 0x0000000e0c167225 */ /* 0x002fc800078e0014 */
[----:B------:R-:W-:Y:S01]  /*2650*/  IMAD R15, R12, R15, R4 ;  /* 0x0000000f0c0f7224 */ /* 0x000fe200078e0204 */
[----:B------:R-:W-:-:S03]  /*2660*/  LEA R18, P0, R22, R18, 0x1 ;  /* 0x0000001216127211 */ /* 0x000fc600078008ff */
[----:B------:R-:W-:-:S05]  /*2670*/  IMAD.IADD R4, R23, 0x1, R15 ;  /* 0x0000000117047824 */ /* 0x000fca00078e020f */
[----:B------:R-:W-:-:S05]  /*2680*/  LEA.HI.X R19, R22, R19, R4, 0x1, P0 ;  /* 0x0000001316137211 */ /* 0x000fca00000f0c04 */
[----:B------:R-:W2:Y:S01]  /*2690*/  LDG.E.U16 R14, desc[UR10][R18.64] ;  /* 0x0000000a120e7981 */ /* 0x000ea2000c1e1500 */
[----:B---3--:R-:W-:Y:S02]  /*26a0*/  SHF.L.U32 R4, R16, 0x10, RZ ;  /* 0x0000001010047819 */ /* 0x008fe400000006ff */
[----:B------:R-:W-:-:S03]  /*26b0*/  IADD3 R26, P0, PT, R10, 0x3, RZ ;  /* 0x000000030a1a7810 */ /* 0x000fc60007f1e0ff */
[----:B------:R-:W-:Y:S02]  /*26c0*/  FMUL.FTZ R4, R5, R4 ;  /* 0x0000000405047220 */ /* 0x000fe40000410000 */
[----:B------:R-:W-:-:S04]  /*26d0*/  IMAD.X R27, RZ, RZ, R11, P0 ;  /* 0x000000ffff1b7224 */ /* 0x000fc800000e060b */
[----:B------:R-:W0:Y:S02]  /*26e0*/  F2F.BF16.F32 R4, R4 ;  /* 0x0000000400047304 */ /* 0x000e240000202000 */
[----:B0-----:R-:W-:Y:S01]  /*26f0*/  IMAD.U32 R13, R4, 0x10000, RZ ;  /* 0x00010000040d7824 */ /* 0x001fe200078e00ff */
[----:B--2---:R-:W-:-:S05]  /*2700*/  SHF.L.U32 R14, R14, 0x10, RZ ;  /* 0x000000100e0e7819 */ /* 0x004fca00000006ff */
[----:B------:R-:W-:-:S05]  /*2710*/  FADD.FTZ R13, R14, R13 ;  /* 0x0000000d0e0d7221 */ /* 0x000fca0000010000 */
[----:B------:R-:W-:-:S05]  /*2720*/  F2FP.BF16.F32.PACK_AB R13, RZ, R13 ;  /* 0x0000000dff0d723e */ /* 0x000fca00000010ff */
[----:B------:R2:W-:Y:S02]  /*2730*/  STG.E.U16 desc[UR10][R18.64], R13 ;  /* 0x0000000d12007986 */ /* 0x0005e4000c10150a */
.L_x_18:
[----:B------:R-:W-:Y:S05]  /*2740*/  BSYNC.RECONVERGENT B2 ;  /* 0x0000000000027941 */ /* 0x000fea0003800200 */
.L_x_17:
[----:B------:R-:W-:-:S04]  /*2750*/  IADD3 R4, P0, PT, R10, -R8, RZ ;  /* 0x800000080a047210 */ /* 0x000fc80007f1e0ff */
[----:B------:R-:W-:Y:S02]  /*2760*/  IADD3.X R10, PT, PT, R11, ~R9, RZ, P0, !PT ;  /* 0x800000090b0a7210 */ /* 0x000fe400007fe4ff */
[----:B------:R-:W-:-:S04]  /*2770*/  ISETP.GT.U32.AND P0, PT, R4, -0x4, PT ;  /* 0xfffffffc0400780c */ /* 0x000fc80003f04070 */
[----:B------:R-:W-:-:S13]  /*2780*/  ISETP.GT.U32.AND.EX P0, PT, R10, -0x1, PT, P0 ;  /* 0xffffffff0a00780c */ /* 0x000fda0003f04100 */
[----:B------:R-:W-:Y:S05]  /*2790*/  @P0 BRA `(.L_x_16) ;  /* 0x0000000400640947 */ /* 0x000fea0003800000 */
.L_x_19:
[----:B----4-:R-:W-:-:S04]  /*27a0*/  IMAD R11, R3, UR18, RZ ;  /* 0x00000012030b7c24 */ /* 0x010fc8000f8e02ff */
[C---:B--2---:R-:W-:Y:S02]  /*27b0*/  IMAD R13, R2.reuse, UR19, R11 ;  /* 0x00000013020d7c24 */ /* 0x044fe4000f8e020b */
[----:B------:R-:W-:-:S04]  /*27c0*/  IMAD.WIDE.U32 R10, R2, UR18, R26 ;  /* 0x00000012020a7c25 */ /* 0x000fc8000f8e001a */
[----:B------:R-:W-:Y:S01]  /*27d0*/  IMAD.IADD R11, R13, 0x1, R11 ;  /* 0x000000010d0b7824 */ /* 0x000fe200078e020b */
[----:B------:R-:W-:-:S04]  /*27e0*/  LEA R12, P0, R10, UR12, 0x3 ;  /* 0x0000000c0a0c7c11 */ /* 0x000fc8000f8018ff */
[----:B------:R-:W-:-:S05]  /*27f0*/  LEA.HI.X R13, R10, UR13, R11, 0x3, P0 ;  /* 0x0000000d0a0d7c11 */ /* 0x000fca00080f1c0b */
[----:B------:R-:W2:Y:S01]  /*2800*/  LDG.E.64 R16, desc[UR10][R12.64] ;  /* 0x0000000a0c107981 */ /* 0x000ea2000c1e1b00 */
[----:B------:R-:W-:Y:S02]  /*2810*/  IMAD R11, R3, UR22, RZ ;  /* 0x00000016030b7c24 */ /* 0x000fe4000f8e02ff */
[----:B------:R-:W-:-:S04]  /*2820*/  IMAD.WIDE.U32 R14, R2, UR22, R26 ;  /* 0x00000016020e7c25 */ /* 0x000fc8000f8e001a */
[----:B------:R-:W-:Y:S01]  /*2830*/  IMAD R11, R2, UR23, R11 ;  /* 0x00000017020b7c24 */ /* 0x000fe2000f8e020b */
[----:B------:R-:W-:-:S04]  /*2840*/  LEA R10, P0, R14, UR24, 0x1 ;  /* 0x000000180e0a7c11 */ /* 0x000fc8000f8008ff */
[----:B------:R-:W-:-:S04]  /*2850*/  IADD3 R11, PT, PT, R11, R15, RZ ;  /* 0x0000000f0b0b7210 */ /* 0x000fc80007ffe0ff */
[----:B------:R-:W-:-:S05]  /*2860*/  LEA.HI.X R11, R14, UR25, R11, 0x1, P0 ;  /* 0x000000190e0b7c11 */ /* 0x000fca00080f0c0b */
[----:B------:R-:W3:Y:S01]  /*2870*/  LDG.E.U16 R4, desc[UR10][R10.64] ;  /* 0x0000000a0a047981 */ /* 0x000ee2000c1e1500 */
[----:B------:R-:W-:Y:S02]  /*2880*/  IMAD.MOV.U32 R20, RZ, RZ, R6 ;  /* 0x000000ffff147224 */ /* 0x000fe400078e0006 */
[----:B--2---:R-:W-:Y:S02]  /*2890*/  IMAD R17, R17, UR20, RZ ;  /* 0x0000001411117c24 */ /* 0x004fe4000f8e02ff */
[----:B------:R-:W-:-:S04]  /*28a0*/  IMAD.WIDE.U32 R14, R16, UR20, R20 ;  /* 0x00000014100e7c25 */ /* 0x000fc8000f8e0014 */
[----:B------:R-:W-:Y:S01]  /*28b0*/  IMAD R17, R16, UR21, R17 ;  /* 0x0000001510117c24 */ /* 0x000fe2000f8e0211 */
[----:B------:R-:W-:-:S04]  /*28c0*/  LEA R16, P0, R14, UR14, 0x1 ;  /* 0x0000000e0e107c11 */ /* 0x000fc8000f8008ff */
[----:B------:R-:W-:-:S04]  /*28d0*/  IADD3 R15, PT, PT, R15, R17, RZ ;  /* 0x000000110f0f7210 */ /* 0x000fc80007ffe0ff */
[----:B------:R-:W-:-:S05]  /*28e0*/  LEA.HI.X R17, R14, UR15, R15, 0x1, P0 ;  /* 0x0000000f0e117c11 */ /* 0x000fca00080f0c0f */
[----:B------:R-:W2:Y:S01]  /*28f0*/  LDG.E.U16 R14, desc[UR10][R16.64] ;  /* 0x0000000a100e7981 */ /* 0x000ea2000c1e1500 */
[----:B---3--:R-:W-:-:S04]  /*2900*/  IMAD.U32 R4, R4, 0x10000, RZ ;  /* 0x0001000004047824 */ /* 0x008fc800078e00ff */
[----:B------:R-:W-:-:S06]  /*2910*/  FMUL.FTZ R4, R5, R4 ;  /* 0x0000000405047220 */ /* 0x000fcc0000410000 */
[----:B------:R-:W3:Y:S02]  /*2920*/  F2F.BF16.F32 R4, R4 ;  /* 0x0000000400047304 */ /* 0x000ee40000202000 */
[----:B---3--:R-:W-:Y:S01]  /*2930*/  SHF.L.U32 R15, R4, 0x10, RZ ;  /* 0x00000010040f7819 */ /* 0x008fe200000006ff */
[----:B--2---:R-:W-:-:S04]  /*2940*/  IMAD.U32 R14, R14, 0x10000, RZ ;  /* 0x000100000e0e7824 */ /* 0x004fc800078e00ff */
[----:B------:R-:W-:-:S05]  /*2950*/  FADD.FTZ R14, R14, R15 ;  /* 0x0000000f0e0e7221 */ /* 0x000fca0000010000 */
[----:B------:R-:W-:-:S04]  /*2960*/  F2FP.BF16.F32.PACK_AB R14, RZ, R14 ;  /* 0x0000000eff0e723e */ /* 0x000fc800000010ff */
[----:B0-----:R-:W-:-:S05]  /*2970*/  PRMT R23, R14, 0x7610, R23 ;  /* 0x000076100e177816 */ /* 0x001fca0000000017 */
[----:B------:R0:W-:Y:S04]  /*2980*/  STG.E.U16 desc[UR10][R16.64], R23 ;  /* 0x0000001710007986 */ /* 0x0001e8000c10150a */
[----:B------:R-:W2:Y:S04]  /*2990*/  LDG.E.64 R18, desc[UR10][R12.64+0x8] ;  /* 0x0000080a0c127981 */ /* 0x000ea8000c1e1b00 */
[----:B-1----:R-:W3:Y:S01]  /*29a0*/  LDG.E.U16 R22, desc[UR10][R10.64+0x2] ;  /* 0x0000020a0a167981 */ /* 0x002ee2000c1e1500 */
        /* <DEDUP_REMOVED lines=56> */
.L_x_16:
[----:B------:R-:W-:Y:S05]  /*2d30*/  BSYNC.RECONVERGENT B1 ;  /* 0x0000000000017941 */ /* 0x000fea0003800200 */
.L_x_15:
[----:B------:R-:W5:Y:S01]  /*2d40*/  LDCU.64 UR8, c[0x0][0x3e8] ;  /* 0x00007d00ff0877ac */ /* 0x000f620008000a00 */
[----:B------:R-:W-:-:S05]  /*2d50*/  IADD3 R2, P0, PT, R2, 0x1, RZ ;  /* 0x0000000102027810 */ /* 0x000fca0007f1e0ff */
[----:B------:R-:W-:Y:S01]  /*2d60*/  IMAD.X R3, RZ, RZ, R3, P0 ;  /* 0x000000ffff037224 */ /* 0x000fe200000e0603 */
[----:B-----5:R-:W-:-:S04]  /*2d70*/  ISETP.NE.U32.AND P0, PT, R2, UR8, PT ;  /* 0x0000000802007c0c */ /* 0x020fc8000bf05070 */
[----:B------:R-:W-:-:S13]  /*2d80*/  ISETP.NE.AND.EX P0, PT, R3, UR9, PT, P0 ;  /* 0x0000000903007c0c */ /* 0x000fda000bf05300 */
[----:B------:R-:W-:Y:S05]  /*2d90*/  @P0 BRA `(.L_x_20) ;  /* 0xfffffff0008c0947 */ /* 0x000fea000383ffff */
.L_x_14:
[----:B------:R-:W-:Y:S05]  /*2da0*/  BSYNC.RECONVERGENT B0 ;  /* 0x0000000000007941 */ /* 0x000fea0003800200 */
.L_x_13:
[----:B------:R-:W5:Y:S01]  /*2db0*/  S2R R8, SR_TID.X ;  /* 0x0000000000087919 */ /* 0x000f620000002100 */
[----:B------:R-:W-:Y:S01]  /*2dc0*/  IMAD.U32 R2, RZ, RZ, UR7 ;  /* 0x00000007ff027e24 */ /* 0x000fe2000f8e00ff */
[----:B-----5:R-:W-:-:S04]  /*2dd0*/  IADD3 R8, PT, PT, R8, 0x100, RZ ;  /* 0x0000010008087810 */ /* 0x020fc80007ffe0ff */
[----:B------:R-:W-:-:S04]  /*2de0*/  ISETP.LT.U32.AND P0, PT, R8, UR6, PT ;  /* 0x0000000608007c0c */ /* 0x000fc8000bf01070 */
[----:B------:R-:W-:-:S13]  /*2df0*/  ISETP.GT.AND.EX P0, PT, R2, RZ, PT, P0 ;  /* 0x000000ff0200720c */ /* 0x000fda0003f04300 */
[----:B------:R-:W-:Y:S05]  /*2e00*/  @!P0 EXIT ;  /* 0x000000000000894d */ /* 0x000fea0003800000 */
[----:B------:R-:W-:Y:S01]  /*2e10*/  IADD3 R8, P0, PT, R8, UR4, RZ ;  /* 0x0000000408087c10 */ /* 0x000fe2000ff1e0ff */
[----:B------:R-:W-:-:S03]  /*2e20*/  UMOV UR4, URZ ;  /* 0x000000ff00047c82 */ /* 0x000fc60008000000 */
[----:B------:R-:W-:Y:S01]  /*2e30*/  IADD3.X R9, PT, PT, RZ, UR5, RZ, P0, !PT ;  /* 0x00000005ff097c10 */ /* 0x000fe200087fe4ff */
[----:B------:R-:W-:-:S08]  /*2e40*/  UMOV UR5, URZ ;  /* 0x000000ff00057c82 */ /* 0x000fd00008000000 */
.L_x_26:
[----:B0-----:R-:W5:Y:S01]  /*2e50*/  LDC.64 R6, c[0x0][0x3d0] ;  /* 0x0000f400ff067b82 */ /* 0x001f620000000a00 */
[----:B------:R-:W0:Y:S01]  /*2e60*/  LDCU.64 UR6, c[0x0][0x398] ;  /* 0x00007300ff0677ac */ /* 0x000e220008000a00 */
[----:B------:R-:W0:Y:S01]  /*2e70*/  LDCU.64 UR8, c[0x0][0x3c8] ;  /* 0x00007900ff0877ac */ /* 0x000e220008000a00 */
[----:B------:R-:W0:Y:S01]  /*2e80*/  LDCU.64 UR16, c[0x0][0x390] ;  /* 0x00007200ff1077ac */ /* 0x000e220008000a00 */
[----:B------:R-:W0:Y:S01]  /*2e90*/  LDCU.128 UR12, c[0x0][0x3a0] ;  /* 0x00007400ff0c77ac */ /* 0x000e220008000c00 */
[C---:B-----5:R-:W-:Y:S02]  /*2ea0*/  IMAD R2, R6.reuse, UR5, RZ ;  /* 0x0000000506027c24 */ /* 0x060fe4000f8e02ff */
[----:B------:R-:W-:-:S04]  /*2eb0*/  IMAD.WIDE.U32 R4, R6, UR4, R8 ;  /* 0x0000000406047c25 */ /* 0x000fc8000f8e0008 */
[----:B------:R-:W-:Y:S01]  /*2ec0*/  IMAD R3, R7, UR4, R2 ;  /* 0x0000000407037c24 */ /* 0x000fe2000f8e0202 */
[----:B0-----:R-:W-:-:S03]  /*2ed0*/  LEA R2, P0, R4, UR6, 0x3 ;  /* 0x0000000604027c11 */ /* 0x001fc6000f8018ff */
[----:B------:R-:W-:-:S05]  /*2ee0*/  IMAD.IADD R3, R5, 0x1, R3 ;  /* 0x0000000105037824 */ /* 0x000fca00078e0203 */
[----:B------:R-:W-:-:S05]  /*2ef0*/  LEA.HI.X R3, R4, UR7, R3, 0x3, P0 ;  /* 0x0000000704037c11 */ /* 0x000fca00080f1c03 */
[----:B------:R-:W5:Y:S04]  /*2f00*/  LDG.E.64 R6, desc[UR10][R2.64] ;  /* 0x0000000a02067981 */ /* 0x000f68000c1e1b00 */
[----:B------:R-:W5:Y:S01]  /*2f10*/  LDG.E.64 R4, desc[UR10][R2.64+0x8] ;  /* 0x0000080a02047981 */ /* 0x000f62000c1e1b00 */
[----:B------:R-:W-:Y:S01]  /*2f20*/  BSSY.RECONVERGENT B0, `(.L_x_21) ;  /* 0x00000cc000007945 */ /* 0x000fe20003800200 */
[----:B-----5:R-:W-:-:S04]  /*2f30*/  ISETP.GE.U32.AND P0, PT, R6, R4, PT ;  /* 0x000000040600720c */ /* 0x020fc80003f06070 */
[----:B------:R-:W-:-:S13]  /*2f40*/  ISETP.GE.AND.EX P0, PT, R7, R5, PT, P0 ;  /* 0x000000050700720c */ /* 0x000fda0003f06300 */
[----:B-12---:R-:W-:Y:S05]  /*2f50*/  @P0 BRA `(.L_x_22) ;  /* 0x0000000c00200947 */ /* 0x006fea0003800000 */
[----:B------:R-:W4:Y:S01]  /*2f60*/  LDCU.64 UR6, c[0x0][0x3c0] ;  /* 0x00007800ff0677ac */ /* 0x000f220008000a00 */
[----:B--2---:R-:W0:Y:S01]  /*2f70*/  LDC.64 R18, c[0x0][0x3b8] ;  /* 0x0000ee00ff127b82 */ /* 0x004e220000000a00 */
[----:B-1----:R-:W-:Y:S01]  /*2f80*/  IADD3 R24, PT, PT, -R6, R4, RZ ;  /* 0x0000000406187210 */ /* 0x002fe20007ffe1ff */
[----:B------:R-:W-:Y:S01]  /*2f90*/  BSSY.RECONVERGENT B1, `(.L_x_23) ;  /* 0x0000064000017945 */ /* 0x000fe20003800200 */
[----:B---3--:R-:W-:Y:S01]  /*2fa0*/  SHF.L.U32 R25, R0, 0x10, RZ ;  /* 0x0000001000197819 */ /* 0x008fe200000006ff */
[----:B------:R-:W-:Y:S01]  /*2fb0*/  IMAD.MOV.U32 R20, RZ, RZ, R6 ;  /* 0x000000ffff147224 */ /* 0x000fe200078e0006 */
[----:B------:R-:W-:Y:S02]  /*2fc0*/  LOP3.LUT R24, R24, 0x3, RZ, 0xc0, !PT ;  /* 0x0000000318187812 */ /* 0x000fe400078ec0ff */
[----:B------:R-:W-:Y:S02]  /*2fd0*/  MOV R21, R7 ;  /* 0x0000000700157202 */ /* 0x000fe40000000f00 */
[----:B------:R-:W-:-:S04]  /*2fe0*/  ISETP.NE.U32.AND P0, PT, R24, RZ, PT ;  /* 0x000000ff1800720c */ /* 0x000fc80003f05070 */
[----:B------:R-:W-:Y:S01]  /*2ff0*/  ISETP.NE.AND.EX P0, PT, RZ, RZ, PT, P0 ;  /* 0x000000ffff00720c */ /* 0x000fe20003f05300 */
[----:B----4-:R-:W-:Y:S02]  /*3000*/  IMAD R11, R9, UR6, RZ ;  /* 0x00000006090b7c24 */ /* 0x010fe4000f8e02ff */
[----:B------:R-:W-:-:S04]  /*3010*/  IMAD.WIDE.U32 R2, R8, UR6, RZ ;  /* 0x0000000608027c25 */ /* 0x000fc8000f8e00ff */
[----:B------:R-:W-:Y:S02]  /*3020*/  IMAD R11, R8, UR7, R11 ;  /* 0x00000007080b7c24 */ /* 0x000fe4000f8e020b */
[C---:B0-----:R-:W-:Y:S02]  /*3030*/  IMAD R10, R18.reuse, UR5, RZ ;  /* 0x00000005120a7c24 */ /* 0x041fe4000f8e02ff */
[----:B------:R-:W-:Y:S02]  /*3040*/  IMAD.IADD R3, R3, 0x1, R11 ;  /* 0x0000000103037824 */ /* 0x000fe400078e020b */
        /* <DEDUP_REMOVED lines=11> */
[----:B------:R-:W0:Y:S03]  /*3100*/  LDC.64 R16, c[0x0][0x3e0] ;  /* 0x0000f800ff107b82 */ /* 0x000e260000000a00 */
[----:B------:R-:W-:-:S04]  /*3110*/  IADD3 R13, PT, PT, R13, R15, RZ ;  /* 0x0000000f0d0d7210 */ /* 0x000fc80007ffe0ff */
[----:B------:R-:W-:Y:S02]  /*3120*/  LEA.HI.X R11, R12, R11, R13, 0x3, P0 ;  /* 0x0000000b0c0b7211 */ /* 0x000fe400000f1c0d */
[----:B------:R-:W2:Y:S03]  /*3130*/  LDC.64 R12, c[0x0][0x3c8] ;  /* 0x0000f200ff0c7b82 */ /* 0x000ea60000000a00 */
[----:B------:R-:W2:Y:S05]  /*3140*/  LDG.E.64 R20, desc[UR10][R10.64] ;  /* 0x0000000a0a147981 */ /* 0x000eaa000c1e1b00 */
[----:B------:R-:W3:Y:S01]  /*3150*/  LDC.64 R14, c[0x0][0x3a8] ;  /* 0x0000ea00ff0e7b82 */ /* 0x000ee20000000a00 */
[----:B0-----:R-:W-:-:S02]  /*3160*/  IMAD R18, R16, UR5, RZ ;  /* 0x0000000510127c24 */ /* 0x001fc4000f8e02ff */
[----:B------:R-:W-:-:S04]  /*3170*/  IMAD.WIDE.U32 R22, R16, UR4, R6 ;  /* 0x0000000410167c25 */ /* 0x000fc8000f8e0006 */
[----:B------:R-:W-:Y:S01]  /*3180*/  IMAD R17, R17, UR4, R18 ;  /* 0x0000000411117c24 */ /* 0x000fe2000f8e0212 */
[----:B-1----:R-:W-:-:S03]  /*3190*/  LEA R16, P0, R22, UR6, 0x1 ;  /* 0x0000000616107c11 */ /* 0x002fc6000f8008ff */
[----:B------:R-:W-:-:S05]  /*31a0*/  IMAD.IADD R17, R23, 0x1, R17 ;  /* 0x0000000117117824 */ /* 0x000fca00078e0211 */
[----:B------:R-:W-:Y:S01]  /*31b0*/  LEA.HI.X R17, R22, UR7, R17, 0x1, P0 ;  /* 0x0000000716117c11 */ /* 0x000fe200080f0c11 */
[----:B--2---:R-:W-:-:S04]  /*31c0*/  IMAD R18, R21, R12, RZ ;  /* 0x0000000c15127224 */ /* 0x004fc800078e02ff */
[----:B------:R-:W-:Y:S01]  /*31d0*/  IMAD R23, R20, R13, R18 ;  /* 0x0000000d14177224 */ /* 0x000fe200078e0212 */
[----:B------:R-:W-:-:S05]  /*31e0*/  MOV R18, R2 ;  /* 0x0000000200127202 */ /* 0x000fca0000000f00 */
        /* <DEDUP_REMOVED lines=8> */
[----:B--2---:R-:W-:Y:S02]  /*3270*/  SHF.L.U32 R26, R21, 0x10, RZ ;  /* 0x00000010151a7819 */ /* 0x004fe400000006ff */
[----:B---3--:R-:W-:-:S03]  /*3280*/  SHF.L.U32 R20, R20, 0x10, RZ ;  /* 0x0000001014147819 */ /* 0x008fc600000006ff */
[----:B------:R-:W-:-:S06]  /*3290*/  FMUL.FTZ R26, R25, R26 ;  /* 0x0000001a191a7220 */ /* 0x000fcc0000410000 */
[----:B------:R-:W0:Y:S02]  /*32a0*/  F2F.BF16.F32 R26, R26 ;  /* 0x0000001a001a7304 */ /* 0x000e240000202000 */
[----:B0-----:R-:W-:-:S04]  /*32b0*/  IMAD.U32 R21, R26, 0x10000, RZ ;  /* 0x000100001a157824 */ /* 0x001fc800078e00ff */
[----:B------:R-:W-:-:S05]  /*32c0*/  FADD.FTZ R20, R20, R21 ;  /* 0x0000001514147221 */ /* 0x000fca0000010000 */
[----:B------:R-:W-:-:S04]  /*32d0*/  F2FP.BF16.F32.PACK_AB R20, RZ, R20 ;  /* 0x00000014ff14723e */ /* 0x000fc800000010ff */
[----:B------:R-:W-:Y:S02]  /*32e0*/  PRMT R27, R20, 0x7610, R27 ;  /* 0x00007610141b7816 */ /* 0x000fe4000000001b */
[----:B------:R-:W-:-:S03]  /*32f0*/  IADD3 R20, P1, PT, R6, 0x1, RZ ;  /* 0x0000000106147810 */ /* 0x000fc60007f3e0ff */
[----:B------:R0:W-:Y:S02]  /*3300*/  STG.E.U16 desc[UR10][R22.64], R27 ;  /* 0x0000001b16007986 */ /* 0x0001e4000c10150a */
[----:B------:R-:W-:Y:S01]  /*3310*/  IMAD.X R21, RZ, RZ, R7, P1 ;  /* 0x000000ffff157224 */ /* 0x000fe200008e0607 */
[----:B------:R-:W-:Y:S07]  /*3320*/  @!P0 BRA `(.L_x_24) ;  /* 0x0000000000a88947 */ /* 0x000fee0003800000 */
[----:B------:R-:W2:Y:S04]  /*3330*/  LDG.E.64 R20, desc[UR10][R10.64+0x8] ;  /* 0x0000080a0a147981 */ /* 0x000ea8000c1e1b00 */
[----:B------:R-:W3:Y:S01]  /*3340*/  LDG.E.U16 R26, desc[UR10][R16.64+0x2] ;  /* 0x0000020a101a7981 */ /* 0x000ee2000c1e1500 */
[----:B------:R-:W-:Y:S01]  /*3350*/  ISETP.NE.U32.AND P0, PT, R24, 0x2, PT ;  /* 0x000000021800780c */ /* 0x000fe20003f05070 */
[----:B--2---:R-:W-:-:S04]  /*3360*/  IMAD R21, R21, R12, RZ ;  /* 0x0000000c15157224 */ /* 0x004fc800078e02ff */
[C---:B0-----:R-:W-:Y:S02]  /*3370*/  IMAD R23, R20.reuse, R13, R21 ;  /* 0x0000000d14177224 */ /* 0x041fe400078e0215 */
[----:B------:R-:W-:-:S05]  /*3380*/  IMAD.WIDE.U32 R20, R20, R12, R18 ;  /* 0x0000000c14147225 */ /* 0x000fca00078e0012 */
[----:B------:R-:W-:Y:S02]  /*3390*/  IADD3 R21, PT, PT, R21, R23, RZ ;  /* 0x0000001715157210 */ /* 0x000fe40007ffe0ff */
        /* <DEDUP_REMOVED lines=13> */
[----:B------:R1:W-:Y:S01]  /*3470*/  STG.E.U16 desc[UR10][R22.64], R24 ;  /* 0x0000001816007986 */ /* 0x0003e2000c10150a */
[----:B------:R-:W-:Y:S01]  /*3480*/  IADD3.X R21, PT, PT, RZ, R7, RZ, P1, !PT ;  /* 0x00000007ff157210 */ /* 0x000fe20000ffe4ff */
[----:B------:R-:W-:Y:S08]  /*3490*/  @!P0 BRA `(.L_x_24) ;  /* 0x00000000004c8947 */ /* 0x000ff00003800000 */
[----:B------:R-:W1:Y:S04]  /*34a0*/  LDG.E.64 R10, desc[UR10][R10.64+0x10] ;  /* 0x0000100a0a0a7981 */ /* 0x000e68000c1e1b00 */
[----:B------:R-:W2:Y:S01]  /*34b0*/  LDG.E.U16 R16, desc[UR10][R16.64+0x4] ;  /* 0x0000040a10107981 */ /* 0x000ea2000c1e1500 */
[-C--:B-1----:R-:W-:Y:S02]  /*34c0*/  IMAD R22, R11, R12.reuse, RZ ;  /* 0x0000000c0b167224 */ /* 0x082fe400078e02ff */
[----:B------:R-:W-:-:S04]  /*34d0*/  IMAD.WIDE.U32 R20, R10, R12, R18 ;  /* 0x0000000c0a147225 */ /* 0x000fc800078e0012 */
[----:B------:R-:W-:Y:S01]  /*34e0*/  IMAD R13, R10, R13, R22 ;  /* 0x0000000d0a0d7224 */ /* 0x000fe200078e0216 */
[----:B------:R-:W-:-:S03]  /*34f0*/  LEA R14, P0, R20, R14, 0x1 ;  /* 0x0000000e140e7211 */ /* 0x000fc600078008ff */
[----:B------:R-:W-:-:S05]  /*3500*/  IMAD.IADD R12, R21, 0x1, R13 ;  /* 0x00000001150c7824 */ /* 0x000fca00078e020d */
[----:B------:R-:W-:-:S05]  /*3510*/  LEA.HI.X R15, R20, R15, R12, 0x1, P0 ;  /* 0x0000000f140f7211 */ /* 0x000fca00000f0c0c */
[----:B------:R-:W3:Y:S01]  /*3520*/  LDG.E.U16 R13, desc[UR10][R14.64] ;  /* 0x0000000a0e0d7981 */ /* 0x000ee2000c1e1500 */
[----:B--2---:R-:W-:Y:S02]  /*3530*/  SHF.L.U32 R12, R16, 0x10, RZ ;  /* 0x00000010100c7819 */ /* 0x004fe400000006ff */
        /* <DEDUP_REMOVED lines=9> */
.L_x_24:
[----:B------:R-:W-:Y:S05]  /*35d0*/  BSYNC.RECONVERGENT B1 ;  /* 0x0000000000017941 */ /* 0x000fea0003800200 */
.L_x_23:
[----:B------:R-:W-:Y:S01]  /*35e0*/  IADD3 R6, P0, PT, R6, -R4, RZ ;  /* 0x8000000406067210 */ /* 0x000fe20007f1e0ff */
[----:B--2---:R-:W2:Y:S03]  /*35f0*/  LDC.64 R10, c[0x0][0x3d8] ;  /* 0x0000f600ff0a7b82 */ /* 0x004ea60000000a00 */
[----:B------:R-:W-:Y:S02]  /*3600*/  IADD3.X R7, PT, PT, R7, ~R5, RZ, P0, !PT ;  /* 0x8000000507077210 */ /* 0x000fe400007fe4ff */
[----:B------:R-:W-:-:S04]  /*3610*/  ISETP.GT.U32.AND P0, PT, R6, -0x4, PT ;  /* 0xfffffffc0600780c */ /* 0x000fc80003f04070 */
[----:B------:R-:W-:-:S13]  /*3620*/  ISETP.GT.U32.AND.EX P0, PT, R7, -0x1, PT, P0 ;  /* 0xffffffff0700780c */ /* 0x000fda0003f04100 */
[----:B------:R-:W-:Y:S05]  /*3630*/  @P0 BRA `(.L_x_22) ;  /* 0x0000000400680947 */ /* 0x000fea0003800000 */
.L_x_25:
[----:B--2---:R-:W-:-:S04]  /*3640*/  IMAD R6, R10, UR5, RZ ;  /* 0x000000050a067c24 */ /* 0x004fc8000f8e02ff */
[----:B------:R-:W-:Y:S02]  /*3650*/  IMAD R13, R11, UR4, R6 ;  /* 0x000000040b0d7c24 */ /* 0x000fe4000f8e0206 */
[----:B0-----:R-:W-:-:S04]  /*3660*/  IMAD.WIDE.U32 R6, R10, UR4, R20 ;  /* 0x000000040a067c25 */ /* 0x001fc8000f8e0014 */
[----:B------:R-:W-:Y:S01]  /*3670*/  IMAD.IADD R7, R13, 0x1, R7 ;  /* 0x000000010d077824 */ /* 0x000fe200078e0207 */
[----:B------:R-:W-:-:S04]  /*3680*/  LEA R12, P0, R6, UR12, 0x3 ;  /* 0x0000000c060c7c11 */ /* 0x000fc8000f8018ff */
[----:B------:R-:W-:Y:S02]  /*3690*/  LEA.HI.X R13, R6, UR13, R7, 0x3, P0 ;  /* 0x0000000d060d7c11 */ /* 0x000fe400080f1c07 */
[----:B------:R-:W2:Y:S03]  /*36a0*/  LDC.64 R6, c[0x0][0x3e0] ;  /* 0x0000f800ff067b82 */ /* 0x000ea60000000a00 */
[----:B------:R-:W3:Y:S01]  /*36b0*/  LDG.E.64 R14, desc[UR10][R12.64] ;  /* 0x0000000a0c0e7981 */ /* 0x000ee2000c1e1b00 */
[C---:B--2---:R-:W-:Y:S02]  /*36c0*/  IMAD R18, R6.reuse, UR5, RZ ;  /* 0x0000000506127c24 */ /* 0x044fe4000f8e02ff */
[----:B------:R-:W-:-:S04]  /*36d0*/  IMAD.WIDE.U32 R16, R6, UR4, R20 ;  /* 0x0000000406107c25 */ /* 0x000fc8000f8e0014 */
[----:B------:R-:W-:Y:S01]  /*36e0*/  IMAD R7, R7, UR4, R18 ;  /* 0x0000000407077c24 */ /* 0x000fe2000f8e0212 */
[----:B------:R-:W-:-:S04]  /*36f0*/  LEA R6, P0, R16, UR16, 0x1 ;  /* 0x0000001010067c11 */ /* 0x000fc8000f8008ff */
[----:B------:R-:W-:-:S04]  /*3700*/  IADD3 R7, PT, PT, R7, R17, RZ ;  /* 0x0000001107077210 */ /* 0x000fc80007ffe0ff */
        /* <DEDUP_REMOVED lines=77> */
.L_x_22:
[----:B------:R-:W-:Y:S05]  /*3be0*/  BSYNC.RECONVERGENT B0 ;  /* 0x0000000000007941 */ /* 0x000fea0003800200 */
.L_x_21:
[----:B------:R-:W5:Y:S01]  /*3bf0*/  LDC.64 R2, c[0x0][0x3e8] ;  /* 0x0000fa00ff027b82 */ /* 0x000f620000000a00 */
[----:B------:R-:W-:-:S04]  /*3c00*/  UIADD3 UR6, UP0, UPT, UR4, 0x1, URZ ;  /* 0x0000000104067890 */ /* 0x000fc8000ff1e0ff */
[----:B------:R-:W-:Y:S02]  /*3c10*/  UIADD3.X UR7, UPT, UPT, URZ, UR5, URZ, UP0, !UPT ;  /* 0x00000005ff077290 */ /* 0x000fe400087fe4ff */
[----:B-----5:R-:W-:-:S04]  /*3c20*/  ISETP.NE.U32.AND P0, PT, R2, UR6, PT ;  /* 0x0000000602007c0c */ /* 0x020fc8000bf05070 */
[----:B------:R-:W-:-:S13]  /*3c30*/  ISETP.NE.AND.EX P0, PT, R3, UR7, PT, P0 ;  /* 0x0000000703007c0c */ /* 0x000fda000bf05300 */
[----:B------:R-:W-:Y:S05]  /*3c40*/  @!P0 EXIT ;  /* 0x000000000000894d */ /* 0x000fea0003800000 */
[----:B------:R-:W-:Y:S01]  /*3c50*/  UMOV UR4, UR6 ;  /* 0x0000000600047c82 */ /* 0x000fe20008000000 */
[----:B------:R-:W-:Y:S01]  /*3c60*/  UMOV UR5, UR7 ;  /* 0x0000000700057c82 */ /* 0x000fe20008000000 */
[----:B------:R-:W-:Y:S05]  /*3c70*/  BRA `(.L_x_26) ;  /* 0xfffffff000747947 */ /* 0x000fea000383ffff */
.L_x_27:
[----:B------:R-:W-:-:S00]  /*3c80*/  BRA `(.L_x_27) ;  /* 0xfffffffc00fc7947 */ /* 0x000fc0000383ffff */
[----:B------:R-:W-:-:S00]  /*3c90*/  NOP ;  /* 0x0000000000007918 */ /* 0x000fc00000000000 */
        /* <DEDUP_REMOVED lines=14> */
.L_x_8929:


//--------------------- .text._ZN3cub18CUB_300001_SM_10006detail8for_each13static_kernelINS2_12policy_hub_t12policy_500_tElNS2_12op_wrapper_tIlZZZZZN2at6native36add_out_dense_sparse_compressed_cudaERNS7_6TensorERKS9_SC_RKN3c106ScalarEENKUlvE_clEvENKUlvE11_clEvENKUlvE_clEvENKUlvE_clEvEUllE_N6thrust24THRUST_300001_SM_1000_NS17counting_iteratorIlNSN_11use_defaultESP_SP_EEEEEEvT0_T1_ --------------------------
	.section	.text._ZN3cub18CUB_300001_SM_10006detail8for_each13static_kernelINS2_12policy_hub_t12policy_500_tElNS2_12op_wrapper_tIlZZZZZN2at6native36add_out_dense_sparse_compressed_cudaERNS7_6TensorERKS9_SC_RKN3c106ScalarEENKUlvE_clEvENKUlvE11_clEvENKUlvE_clEvENKUlvE_clEvEUllE_N6thrust24THRUST_300001_SM_1000_NS17counting_iteratorIlNSN_11use_defaultESP_SP_EEEEEEvT0_T1_,"ax",@progbits
	.align	128
        .global         _ZN3cub18CUB_300001_SM_10006detail8for_each13static_kernelINS2_12policy_hub_t12policy_500_tElNS2_12op_wrapper_tIlZZZZZN2at6native36add_out_dense_sparse_compressed_cudaERNS7_6TensorERKS9_SC_RKN3c106ScalarEENKUlvE_clEvENKUlvE11_clEvENKUlvE_clEvENKUlvE_clEvEUllE_N6thrust24THRUST_300001_SM_1000_NS17counting_iteratorIlNSN_11use_defaultESP_SP_EEEEEEvT0_T1_
        .type           _ZN3cub18CUB_300001_SM_10006detail8for_each13static_kernelINS2_12policy_hub_t12policy_500_tElNS2_12op_wrapper_tIlZZZZZN2at6native36add_out_dense_sparse_compressed_cudaERNS7_6TensorERKS9_SC_RKN3c106ScalarEENKUlvE_clEvENKUlvE11_clEvENKUlvE_clEvENKUlvE_clEvEUllE_N6thrust24THRUST_300001_SM_1000_NS17counting_iteratorIlNSN_11use_defaultESP_SP_EEEEEEvT0_T1_,@function
        .size           _ZN3cub18CUB_300001_SM_10006detail8for_each13static_kernelINS2_12policy_hub_t12policy_500_tElNS2_12op_wrapper_tIlZZZZZN2at6native36add_out_dense_sparse_compressed_cudaERNS7_6TensorERKS9_SC_RKN3c106ScalarEENKUlvE_clEvENKUlvE11_clEvENKUlvE_clEvENKUlvE_clEvEUllE_N6thrust24THRUST_300001_SM_1000_NS17counting_iteratorIlNSN_11use_defaultESP_SP_EEEEEEvT0_T1_,(.L_x_8930 - _ZN3cub18CUB_300001_SM_10006detail8for_each13static_kernelINS2_12policy_hub_t12policy_500_tElNS2_12op_wrapper_tIlZZZZZN2at6native36add_out_dense_sparse_compressed_cudaERNS7_6TensorERKS9_SC_RKN3c106ScalarEENKUlvE_clEvENKUlvE11_clEvENKUlvE_clEvENKUlvE_clEvEUllE_N6thrust24THRUST_300001_SM_1000_NS17counting_iteratorIlNSN_11use_defaultESP_SP_EEEEEEvT0_T1_)
        .other          _ZN3cub18CUB_300001_SM_10006detail8for_each13static_kernelINS2_12policy_hub_t12policy_500_tElNS2_12op_wrapper_tIlZZZZZN2at6native36add_out_dense_sparse_compressed_cudaERNS7_6TensorERKS9_SC_RKN3c106ScalarEENKUlvE_clEvENKUlvE11_clEvENKUlvE_clEvENKUlvE_clEvEUllE_N6thrust24THRUST_300001_SM_1000_NS17counting_iteratorIlNSN_11use_defaultESP_SP_EEEEEEvT0_T1_,@"STO_CUDA_ENTRY STV_DEFAULT"
_ZN3cub18CUB_300001_SM_10006detail8for_each13static_kernelINS2_12policy_hub_t12policy_500_tElNS2_12op_wrapper_tIlZZZZZN2at6native36add_out_dense_sparse_compressed_cudaERNS7_6TensorERKS9_SC_RKN3c106ScalarEENKUlvE_clEvENKUlvE11_clEvENKUlvE_clEvENKUlvE_clEvEUllE_N6thrust24THRUST_300001_SM_1000_NS17counting_iteratorIlNSN_11use_defaultESP_SP_EEEEEEvT0_T1_:
.text._ZN3cub18CUB_300001_SM_10006detail8for_each13static_kernelINS2_12policy_hub_t12policy_500_tElNS2_12op_wrapper_tIlZZZZZN2at6native36add_out_dense_sparse_compressed_cudaERNS7_6TensorERKS9_SC_RKN3c106ScalarEENKUlvE_clEvENKUlvE11_clEvENKUlvE_clEvENKUlvE_clEvEUllE_N6thrust24THRUST_300001_SM_1000_NS17counting_iteratorIlNSN_11use_defaultESP_SP_EEEEEEvT0_T1_:
        /* <DEDUP_REMOVED lines=16> */
[----:B------:R-:W0:Y:S01]  /*0100*/  LDC.64 R2, c[0x0][0x388] ;  /* 0x0000e200ff027b82 */ /* 0x000e220000000a00 */
[----:B------:R-:W1:Y:S01]  /*0110*/  LDCU.64 UR6, c[0x0][0x3c0] ;  /* 0x00007800ff0677ac */ /* 0x000e620008000a00 */
[----:B0-----:R-:W-:Y:S01]  /*0120*/  IADD3 R10, P0, P1, R11, UR4, R2 ;  /* 0x000000040b0a7c10 */ /* 0x001fe2000f91e002 */
[----:B------:R-:W-:-:S03]  /*0130*/  UMOV UR4, URZ ;  /* 0x000000ff00047c82 */ /* 0x000fc60008000000 */
[----:B------:R-:W-:Y:S01]  /*0140*/  IADD3.X R11, PT, PT, RZ, UR5, R3, P0, P1 ;  /* 0x00000005ff0b7c10 */ /* 0x000fe200087e2403 */
[----:B-1----:R-:W-:Y:S01]  /*0150*/  IMAD.WIDE.U32 R8, R10, UR6, RZ ;  /* 0x000000060a087c25 */ /* 0x002fe2000f8e00ff */
[----:B------:R-:W-:-:S03]  /*0160*/  UMOV UR5, URZ ;  /* 0x000000ff00057c82 */ /* 0x000fc60008000000 */
[----:B------:R-:W-:-:S04]  /*0170*/  IMAD R3, R11, UR6, RZ ;  /* 0x000000060b037c24 */ /* 0x000fc8000f8e02ff */
[----:B------:R-:W-:-:S05]  /*0180*/  IMAD R3, R10, UR7, R3 ;  /* 0x000000070a037c24 */ /* 0x000fca000f8e0203 */
[----:B------:R-:W-:-:S07]  /*0190*/  IADD3 R3, PT, PT, R9, R3, RZ ;  /* 0x0000000309037210 */ /* 0x000fce0007ffe0ff */
.L_x_34:
[----:B0-----:R-:W0:Y:S01]  /*01a0*/  LDC.64 R4, c[0x0][0x3d0] ;  /* 0x0000f400ff047b82 */ /* 0x001e220000000a00 */
[----:B-1----:R-:W1:Y:S01]  /*01b0*/  LDCU.64 UR6, c[0x0][0x398] ;  /* 0x00007300ff0677ac */ /* 0x002e620008000a00 */
[----:B--2---:R-:W2:Y:S01]  /*01c0*/  LDCU.64 UR8, c[0x0][0x3c8] ;  /* 0x00007900ff0877ac */ /* 0x004ea20008000a00 */
[----:B----4-:R-:W4:Y:S01]  /*01d0*/  LDCU.64 UR16, c[0x0][0x390] ;  /* 0x00007200ff1077ac */ /* 0x010f220008000a00 */
[----:B------:R-:W0:Y:S02]  /*01e0*/  LDCU.128 UR12, c[0x0][0x3a0] ;  /* 0x00007400ff0c77ac */ /* 0x000e240008000c00 */
[C---:B0-----:R-:W-:Y:S02]  /*01f0*/  IMAD R2, R4.reuse, UR5, RZ ;  /* 0x0000000504027c24 */ /* 0x041fe4000f8e02ff */
[----:B------:R-:W-:-:S04]  /*0200*/  IMAD.WIDE.U32 R6, R4, UR4, R10 ;  /* 0x0000000404067c25 */ /* 0x000fc8000f8e000a */
[----:B------:R-:W-:Y:S01]  /*0210*/  IMAD R5, R5, UR4, R2 ;  /* 0x0000000405057c24 */ /* 0x000fe2000f8e0202 */
[----:B-1----:R-:W-:-:S03]  /*0220*/  LEA R4, P0, R6, UR6, 0x2 ;  /* 0x0000000606047c11 */ /* 0x002fc6000f8010ff */
[----:B------:R-:W-:-:S05]  /*0230*/  IMAD.IADD R5, R7, 0x1, R5 ;  /* 0x0000000107057824 */ /* 0x000fca00078e0205 */
[----:B------:R-:W-:-:S05]  /*0240*/  LEA.HI.X R5, R6, UR7, R5, 0x2, P0 ;  /* 0x0000000706057c11 */ /* 0x000fca00080f1405 */
[----:B------:R-:W5:Y:S04]  /*0250*/  LDG.E R6, desc[UR10][R4.64] ;  /* 0x0000000a04067981 */ /* 0x000f68000c1e1900 */
[----:B------:R-:W5:Y:S01]  /*0260*/  LDG.E R2, desc[UR10][R4.64+0x4] ;  /* 0x0000040a04027981 */ /* 0x000f62000c1e1900 */
[----:B------:R-:W-:Y:S01]  /*0270*/  BSSY.RECONVERGENT B0, `(.L_x_29) ;  /* 0x00000c5000007945 */ /* 0x000fe20003800200 */
[----:B-----5:R-:W-:-:S13]  /*0280*/  ISETP.GE.AND P0, PT, R6, R2, PT ;  /* 0x000000020600720c */ /* 0x020fda0003f06270 */
[----:B--2-4-:R-:W-:Y:S05]  /*0290*/  @P0 BRA `(.L_x_30) ;  /* 0x0000000c00080947 */ /* 0x014fea0003800000 */
[----:B------:R-:W0:Y:S01]  /*02a0*/  LDC.64 R20, c[0x0][0x3b8] ;  /* 0x0000ee00ff147b82 */ /* 0x000e220000000a00 */
[----:B------:R-:W-:Y:S01]  /*02b0*/  IADD3 R26, PT, PT, -R6, R2, RZ ;  /* 0x00000002061a7210 */ /* 0x000fe20007ffe1ff */
[----:B------:R-:W-:Y:S01]  /*02c0*/  IMAD.MOV.U32 R4, RZ, RZ, R8 ;  /* 0x000000ffff047224 */ /* 0x000fe200078e0008 */
[----:B------:R-:W-:Y:S01]  /*02d0*/  MOV R5, R3 ;  /* 0x0000000300057202 */ /* 0x000fe20000000f00 */
[----:B------:R-:W-:Y:S01]  /*02e0*/  BSSY.RECONVERGENT B1, `(.L_x_31) ;  /* 0x000005c000017945 */ /* 0x000fe20003800200 */
[----:B------:R-:W-:Y:S01]  /*02f0*/  LOP3.LUT P0, R26, R26, 0x3, RZ, 0xc0, !PT ;  /* 0x000000031a1a7812 */ /* 0x000fe2000780c0ff */
[----:B---3--:R-:W-:Y:S01]  /*0300*/  IMAD.U32 R27, R0, 0x10000, RZ ;  /* 0x00010000001b7824 */ /* 0x008fe200078e00ff */
[----:B------:R-:W-:Y:S01]  /*0310*/  MOV R22, R6 ;  /* 0x0000000600167202 */ /* 0x000fe20000000f00 */
[C---:B0-----:R-:W-:Y:S02]  /*0320*/  IMAD R12, R20.reuse, UR5, RZ ;  /* 0x00000005140c7c24 */ /* 0x041fe4000f8e02ff */
[----:B------:R-:W-:-:S04]  /*0330*/  IMAD.WIDE.U32 R4, R20, UR4, R4 ;  /* 0x0000000414047c25 */ /* 0x000fc8000f8e0004 */
[----:B------:R-:W-:-:S04]  /*0340*/  IMAD R21, R21, UR4, R12 ;  /* 0x0000000415157c24 */ /* 0x000fc8000f8e020c */
[----:B------:R-:W-:Y:S01]  /*0350*/  IMAD.IADD R21, R5, 0x1, R21 ;  /* 0x0000000105157824 */ /* 0x000fe200078e0215 */
[----:B------:R-:W-:Y:S06]  /*0360*/  @!P0 BRA `(.L_x_32) ;  /* 0x00000004004c8947 */ /* 0x000fec0003800000 */
[----:B------:R-:W0:Y:S01]  /*0370*/  LDC.64 R16, c[0x0][0x3d8] ;  /* 0x0000f600ff107b82 */ /* 0x000e220000000a00 */
[----:B------:R-:W-:Y:S01]  /*0380*/  SHF.R.S32.HI R7, RZ, 0x1f, R6 ;  /* 0x0000001fff077819 */ /* 0x000fe20000011406 */
[----:B------:R-:W1:Y:S06]  /*0390*/  LDCU.64 UR6, c[0x0][0x390] ;  /* 0x00007200ff0677ac */ /* 0x000e6c0008000a00 */
[----:B------:R-:W2:Y:S08]  /*03a0*/  LDC.64 R12, c[0x0][0x3a0] ;  /* 0x0000e800ff0c7b82 */ /* 0x000eb00000000a00 */
[----:B------:R-:W3:Y:S01]  /*03b0*/  LDC.64 R18, c[0x0][0x3e0] ;  /* 0x0000f800ff127b82 */ /* 0x000ee20000000a00 */
[----:B0-----:R-:W-:-:S04]  /*03c0*/  IMAD R14, R16, UR5, RZ ;  /* 0x00000005100e7c24 */ /* 0x001fc8000f8e02ff */
[----:B------:R-:W-:Y:S02]  /*03d0*/  IMAD R17, R17, UR4, R14 ;  /* 0x0000000411117c24 */ /* 0x000fe4000f8e020e */
[----:B------:R-:W-:-:S05]  /*03e0*/  IMAD.WIDE.U32 R14, R16, UR4, R6 ;  /* 0x00000004100e7c25 */ /* 0x000fca000f8e0006 */
[----:B------:R-:W-:Y:S02]  /*03f0*/  IADD3 R15, PT, PT, R15, R17, RZ ;  /* 0x000000110f0f7210 */ /* 0x000fe40007ffe0ff */
[C---:B--2---:R-:W-:Y:S01]  /*0400*/  LEA R12, P0, R14.reuse, R12, 0x2 ;  /* 0x0000000c0e0c7211 */ /* 0x044fe200078010ff */
[----:B------:R-:W0:Y:S03]  /*0410*/  LDC.64 R16, c[0x0][0x3a8] ;  /* 0x0000ea00ff107b82 */ /* 0x000e260000000a00 */
[----:B------:R-:W-:-:S05]  /*0420*/  LEA.HI.X R13, R14, R13, R15, 0x2, P0 ;  /* 0x0000000d0e0d7211 */ /* 0x000fca00000f140f */
[----:B------:R-:W2:Y:S01]  /*0430*/  LDG.E R25, desc[UR10][R12.64] ;  /* 0x0000000a0c197981 */ /* 0x000ea2000c1e1900 */
[----:B------:R-:W4:Y:S01]  /*0440*/  LDC.64 R14, c[0x0][0x3c8] ;  /* 0x0000f200ff0e7b82 */ /* 0x000f220000000a00 */
[C---:B---3--:R-:W-:Y:S02]  /*0450*/  IMAD R20, R18.reuse, UR5, RZ ;  /* 0x0000000512147c24 */ /* 0x048fe4000f8e02ff */
[----:B------:R-:W-:-:S04]  /*0460*/  IMAD.WIDE.U32 R22, R18, UR4, R6 ;  /* 0x0000000412167c25 */ /* 0x000fc8000f8e0006 */
[----:B------:R-:W-:Y:S01]  /*0470*/  IMAD R29, R19, UR4, R20 ;  /* 0x00000004131d7c24 */ /* 0x000fe2000f8e0214 */
[----:B-1----:R-:W-:-:S03]  /*0480*/  LEA R18, P0, R22, UR6, 0x1 ;  /* 0x0000000616127c11 */ /* 0x002fc6000f8008ff */
[----:B------:R-:W-:Y:S01]  /*0490*/  IMAD.IADD R23, R23, 0x1, R29 ;  /* 0x0000000117177824 */ /* 0x000fe200078e021d */
[----:B--2---:R-:W-:-:S05]  /*04a0*/  SHF.R.S32.HI R19, RZ, 0x1f, R25 ;  /* 0x0000001fff137819 */ /* 0x004fca0000011419 */
[----:B----4-:R-:W-:Y:S01]  /*04b0*/  IMAD R20, R19, R14, RZ ;  /* 0x0000000e13147224 */ /* 0x010fe200078e02ff */
[----:B------:R-:W-:-:S03]  /*04c0*/  LEA.HI.X R19, R22, UR7, R23, 0x1, P0 ;  /* 0x0000000716137c11 */ /* 0x000fc600080f0c17 */
[----:B------:R-:W-:Y:S01]  /*04d0*/  IMAD R29, R25, R15, R20 ;  /* 0x0000000f191d7224 */ /* 0x000fe200078e0214 */
[----:B------:R-:W-:-:S05]  /*04e0*/  MOV R20, R4 ;  /* 0x0000000400147202 */ /* 0x000fca0000000f00 */
[----:B------:R-:W-:-:S04]  /*04f0*/  IMAD.WIDE.U32 R22, R25, R14, R20 ;  /* 0x0000000e19167225 */ /* 0x000fc800078e0014 */
[----:B------:R-:W-:Y:S01]  /*0500*/  IMAD.IADD R23, R23, 0x1, R29 ;  /* 0x0000000117177824 */ /* 0x000fe200078e021d */
[----:B0-----:R-:W-:-:S04]  /*0510*/  LEA R24, P0, R22, R16, 0x1 ;  /* 0x0000001016187211 */ /* 0x001fc800078008ff */
[----:B------:R-:W-:Y:S02]  /*0520*/  LEA.HI.X R25, R22, R17, R23, 0x1, P0 ;  /* 0x0000001116197211 */ /* 0x000fe400000f0c17 */
[----:B------:R-:W2:Y:S04]  /*0530*/  LDG.E.U16 R23, desc[UR10][R18.64] ;  /* 0x0000000a12177981 */ /* 0x000ea8000c1e1500 */
[----:B------:R-:W3:Y:S01]  /*0540*/  LDG.E.U16 R22, desc[UR10][R24.64] ;  /* 0x0000000a18167981 */ /* 0x000ee2000c1e1500 */
[----:B------:R-:W-:Y:S02]  /*0550*/  ISETP.NE.AND P0, PT, R26, 0x1, PT ;  /* 0x000000011a00780c */ /* 0x000fe40003f05270 */
[----:B--2---:R-:W-:Y:S02]  /*0560*/  SHF.L.U32 R28, R23, 0x10, RZ ;  /* 0x00000010171c7819 */ /* 0x004fe400000006ff */
[----:B---3--:R-:W-:-:S03]  /*0570*/  SHF.L.U32 R22, R22, 0x10, RZ ;  /* 0x0000001016167819 */ /* 0x008fc600000006ff */
[----:B------:R-:W-:-:S06]  /*0580*/  FMUL.FTZ R28, R27, R28 ;  /* 0x0000001c1b1c7220 */ /* 0x000fcc0000410000 */
[----:B------:R-:W0:Y:S02]  /*0590*/  F2F.BF16.F32 R28, R28 ;  /* 0x0000001c001c7304 */ /* 0x000e240000202000 */
[----:B0-----:R-:W-:-:S04]  /*05a0*/  IMAD.U32 R23, R28, 0x10000, RZ ;  /* 0x000100001c177824 */ /* 0x001fc800078e00ff */
[----:B------:R-:W-:-:S05]  /*05b0*/  FADD.FTZ R22, R22, R23 ;  /* 0x0000001716167221 */ /* 0x000fca0000010000 */
[----:B------:R-:W-:-:S04]  /*05c0*/  F2FP.BF16.F32.PACK_AB R22, RZ, R22 ;  /* 0x00000016ff16723e */ /* 0x000fc800000010ff */
[----:B------:R-:W-:Y:S01]  /*05d0*/  PRMT R23, R22, 0x7610, R23 ;  /* 0x0000761016177816 */ /* 0x000fe20000000017 */
[----:B------:R-:W-:-:S04]  /*05e0*/  VIADD R22, R6, 0x1 ;  /* 0x0000000106167836 */ /* 0x000fc80000000000 */
[----:B------:R0:W-:Y:S01]  /*05f0*/  STG.E.U16 desc[UR10][R24.64], R23 ;  /* 0x0000001718007986 */ /* 0x0001e2000c10150a */
[----:B------:R-:W-:Y:S05]  /*0600*/  @!P0 BRA `(.L_x_32) ;  /* 0x0000000000a48947 */ /* 0x000fea0003800000 */
[----:B0-----:R-:W2:Y:S02]  /*0610*/  LDG.E R23, desc[UR10][R12.64+0x4] ;  /* 0x0000040a0c177981 */ /* 0x001ea4000c1e1900 */
[----:B--2---:R-:W-:-:S05]  /*0620*/  SHF.R.S32.HI R25, RZ, 0x1f, R23 ;  /* 0x0000001fff197819 */ /* 0x004fca0000011417 */
[----:B------:R-:W-:-:S04]  /*0630*/  IMAD R22, R25, R14, RZ ;  /* 0x0000000e19167224 */ /* 0x000fc800078e02ff */
[C---:B------:R-:W-:Y:S02]  /*0640*/  IMAD R25, R23.reuse, R15, R22 ;  /* 0x0000000f17197224 */ /* 0x040fe400078e0216 */
[----:B------:R-:W-:-:S05]  /*0650*/  IMAD.WIDE.U32 R22, R23, R14, R20 ;  /* 0x0000000e17167225 */ /* 0x000fca00078e0014 */
[----:B------:R-:W-:Y:S02]  /*0660*/  IADD3 R23, PT, PT, R23, R25, RZ ;  /* 0x0000001917177210 */ /* 0x000fe40007ffe0ff */
[----:B------:R-:W-:-:S04]  /*0670*/  LEA R24, P0, R22, R16, 0x1 ;  /* 0x0000001016187211 */ /* 0x000fc800078008ff */
[----:B------:R-:W-:Y:S02]  /*0680*/  LEA.HI.X R25, R22, R17, R23, 0x1, P0 ;  /* 0x0000001116197211 */ /* 0x000fe400000f0c17 */
[----:B------:R-:W2:Y:S04]  /*0690*/  LDG.E.U16 R23, desc[UR10][R18.64+0x2] ;  /* 0x0000020a12177981 */ /* 0x000ea8000c1e1500 */
[----:B------:R-:W3:Y:S01]  /*06a0*/  LDG.E.U16 R22, desc[UR10][R24.64] ;  /* 0x0000000a18167981 */ /* 0x000ee2000c1e1500 */
[----:B------:R-:W-:Y:S01]  /*06b0*/  ISETP.NE.AND P0, PT, R26, 0x2, PT ;  /* 0x000000021a00780c */ /* 0x000fe20003f05270 */
[----:B--2---:R-:W-:-:S04]  /*06c0*/  IMAD.U32 R28, R23, 0x10000, RZ ;  /* 0x00010000171c7824 */ /* 0x004fc800078e00ff */
[----:B------:R-:W-:Y:S01]  /*06d0*/  FMUL.FTZ R28, R27, R28 ;  /* 0x0000001c1b1c7220 */ /* 0x000fe20000410000 */
[----:B---3--:R-:W-:-:S05]  /*06e0*/  IMAD.U32 R22, R22, 0x10000, RZ ;  /* 0x0001000016167824 */ /* 0x008fca00078e00ff */
[----:B------:R-:W0:Y:S02]  /*06f0*/  F2F.BF16.F32 R28, R28 ;  /* 0x0000001c001c7304 */ /* 0x000e240000202000 */
[----:B0-----:R-:W-:-:S05]  /*0700*/  SHF.L.U32 R23, R28, 0x10, RZ ;  /* 0x000000101c177819 */ /* 0x001fca00000006ff */
[----:B------:R-:W-:-:S05]  /*0710*/  FADD.FTZ R22, R22, R23 ;  /* 0x0000001716167221 */ /* 0x000fca0000010000 */
[----:B------:R-:W-:-:S04]  /*0720*/  F2FP.BF16.F32.PACK_AB R22, RZ, R22 ;  /* 0x00000016ff16723e */ /* 0x000fc800000010ff */
[----:B------:R-:W-:Y:S02]  /*0730*/  PRMT R23, R22, 0x7610, R23 ;  /* 0x0000761016177816 */ /* 0x000fe40000000017 */
[----:B------:R-:W-:-:S03]  /*0740*/  IADD3 R22, PT, PT, R6, 0x2, RZ ;  /* 0x0000000206167810 */ /* 0x000fc60007ffe0ff */
[----:B------:R1:W-:Y:S01]  /*0750*/  STG.E.U16 desc[UR10][R24.64], R23 ;  /* 0x0000001718007986 */ /* 0x0003e2000c10150a */
[----:B------:R-:W-:Y:S05]  /*0760*/  @!P0 BRA `(.L_x_32) ;  /* 0x00000000004c8947 */ /* 0x000fea0003800000 */
[----:B------:R-:W1:Y:S04]  /*0770*/  LDG.E R13, desc[UR10][R12.64+0x8] ;  /* 0x0000080a0c0d7981 */ /* 0x000e68000c1e1900 */
[----:B------:R-:W2:Y:S01]  /*0780*/  LDG.E.U16 R18, desc[UR10][R18.64+0x4] ;  /* 0x0000040a12127981 */ /* 0x000ea2000c1e1500 */
[----:B-1----:R-:W-:-:S05]  /*0790*/  SHF.R.S32.HI R23, RZ, 0x1f, R13 ;  /* 0x0000001fff177819 */ /* 0x002fca000001140d */
[-C--:B------:R-:W-:Y:S02]  /*07a0*/  IMAD R24, R23, R14.reuse, RZ ;  /* 0x0000000e17187224 */ /* 0x080fe400078e02ff */
[----:B------:R-:W-:-:S04]  /*07b0*/  IMAD.WIDE.U32 R22, R13, R14, R20 ;  /* 0x0000000e0d167225 */ /* 0x000fc800078e0014 */
[----:B------:R-:W-:Y:S01]  /*07c0*/  IMAD R15, R13, R15, R24 ;  /* 0x0000000f0d0f7224 */ /* 0x000fe200078e0218 */
[----:B------:R-:W-:-:S03]  /*07d0*/  LEA R16, P0, R22, R16, 0x1 ;  /* 0x0000001016107211 */ /* 0x000fc600078008ff */
[----:B------:R-:W-:-:S05]  /*07e0*/  IMAD.IADD R14, R23, 0x1, R15 ;  /* 0x00000001170e7824 */ /* 0x000fca00078e020f */
[----:B------:R-:W-:-:S05]  /*07f0*/  LEA.HI.X R17, R22, R17, R14, 0x1, P0 ;  /* 0x0000001116117211 */ /* 0x000fca00000f0c0e */
[----:B------:R-:W3:Y:S01]  /*0800*/  LDG.E.U16 R15, desc[UR10][R16.64] ;  /* 0x0000000a100f7981 */ /* 0x000ee2000c1e1500 */
[----:B--2---:R-:W-:Y:S01]  /*0810*/  SHF.L.U32 R14, R18, 0x10, RZ ;  /* 0x00000010120e7819 */ /* 0x004fe200000006ff */
[----:B------:R-:W-:-:S04]  /*0820*/  VIADD R22, R6, 0x3 ;  /* 0x0000000306167836 */ /* 0x000fc80000000000 */
[----:B------:R-:W-:-:S06]  /*0830*/  FMUL.FTZ R14, R27, R14 ;  /* 0x0000000e1b0e7220 */ /* 0x000fcc0000410000 */
[----:B------:R-:W0:Y:S02]  /*0840*/  F2F.BF16.F32 R14, R14 ;  /* 0x0000000e000e7304 */ /* 0x000e240000202000 */
[----:B0-----:R-:W-:Y:S01]  /*0850*/  IMAD.U32 R12, R14, 0x10000, RZ ;  /* 0x000100000e0c7824 */ /* 0x001fe200078e00ff */
[----:B---3--:R-:W-:-:S05]  /*0860*/  SHF.L.U32 R15, R15, 0x10, RZ ;  /* 0x000000100f0f7819 */ /* 0x008fca00000006ff */
[----:B------:R-:W-:-:S05]  /*0870*/  FADD.FTZ R12, R15, R12 ;  /* 0x0000000c0f0c7221 */ /* 0x000fca0000010000 */
[----:B------:R-:W-:-:S05]  /*0880*/  F2FP.BF16.F32.PACK_AB R12, RZ, R12 ;  /* 0x0000000cff0c723e */ /* 0x000fca00000010ff */
[----:B------:R2:W-:Y:S02]  /*0890*/  STG.E.U16 desc[UR10][R16.64], R12 ;  /* 0x0000000c10007986 */ /* 0x0005e4000c10150a */
.L_x_32:
[----:B------:R-:W-:Y:S05]  /*08a0*/  BSYNC.RECONVERGENT B1 ;  /* 0x0000000000017941 */ /* 0x000fea0003800200 */
.L_x_31:
[----:B------:R-:W-:-:S04]  /*08b0*/  IADD3 R6, PT, PT, R6, -R2, RZ ;  /* 0x8000000206067210 */ /* 0x000fc80007ffe0ff */
[----:B------:R-:W-:-:S13]  /*08c0*/  ISETP.GT.U32.AND P0, PT, R6, -0x4, PT ;  /* 0xfffffffc0600780c */ /* 0x000fda0003f04070 */
[----:B------:R-:W-:Y:S05]  /*08d0*/  @P0 BRA `(.L_x_30) ;  /* 0x0000000400780947 */ /* 0x000fea0003800000 */
.L_x_33:
[----:B----4-:R-:W2:Y:S01]  /*08e0*/  LDC.64 R6, c[0x0][0x3d8] ;  /* 0x0000f600ff067b82 */ /* 0x010ea20000000a00 */
[----:B01----:R-:W-:Y:S01]  /*08f0*/  SHF.R.S32.HI R23, RZ, 0x1f, R22 ;  /* 0x0000001fff177819 */ /* 0x003fe20000011416 */
[----:B--2---:R-:W-:-:S04]  /*0900*/  IMAD R12, R6, UR5, RZ ;  /* 0x00000005060c7c24 */ /* 0x004fc8000f8e02ff */
[----:B------:R-:W-:Y:S02]  /*0910*/  IMAD R13, R7, UR4, R12 ;  /* 0x00000004070d7c24 */ /* 0x000fe4000f8e020c */
[----:B------:R-:W-:-:S04]  /*0920*/  IMAD.WIDE.U32 R6, R6, UR4, R22 ;  /* 0x0000000406067c25 */ /* 0x000fc8000f8e0016 */
[----:B------:R-:W-:Y:S01]  /*0930*/  IMAD.IADD R7, R13, 0x1, R7 ;  /* 0x000000010d077824 */ /* 0x000fe200078e0207 */
[----:B------:R-:W-:-:S04]  /*0940*/  LEA R12, P0, R6, UR12, 0x2 ;  /* 0x0000000c060c7c11 */ /* 0x000fc8000f8010ff */
[----:B------:R-:W-:Y:S02]  /*0950*/  LEA.HI.X R13, R6, UR13, R7, 0x2, P0 ;  /* 0x0000000d060d7c11 */ /* 0x000fe400080f1407 */
[----:B------:R-:W0:Y:S03]  /*0960*/  LDC.64 R6, c[0x0][0x3e0] ;  /* 0x0000f800ff067b82 */ /* 0x000e260000000a00 */
[----:B------:R-:W2:Y:S01]  /*0970*/  LDG.E R17, desc[UR10][R12.64] ;  /* 0x0000000a0c117981 */ /* 0x000ea2000c1e1900 */
[C---:B0-----:R-:W-:Y:S02]  /*0980*/  IMAD R16, R6.reuse, UR5, RZ ;  /* 0x0000000506107c24 */ /* 0x041fe4000f8e02ff */
[----:B------:R-:W-:-:S04]  /*0990*/  IMAD.WIDE.U32 R14, R6, UR4, R22 ;  /* 0x00000004060e7c25 */ /* 0x000fc8000f8e0016 */
[----:B------:R-:W-:Y:S01]  /*09a0*/  IMAD R7, R7, UR4, R16 ;  /* 0x0000000407077c24 */ /* 0x000fe2000f8e0210 */
[----:B------:R-:W-:-:S04]  /*09b0*/  LEA R6, P0, R14, UR16, 0x1 ;  /* 0x000000100e067c11 */ /* 0x000fc8000f8008ff */
[----:B------:R-:W-:-:S04]  /*09c0*/  IADD3 R7, PT, PT, R7, R15, RZ ;  /* 0x0000000f07077210 */ /* 0x000fc80007ffe0ff */
[----:B------:R-:W-:-:S05]  /*09d0*/  LEA.HI.X R7, R14, UR17, R7, 0x1, P0 ;  /* 0x000000110e077c11 */ /* 0x000fca00080f0c07 */
[----:B------:R-:W3:Y:S01]  /*09e0*/  LDG.E.U16 R18, desc[UR10][R6.64] ;  /* 0x0000000a06127981 */ /* 0x000ee2000c1e1500 */
[----:B------:R-:W-:Y:S01]  /*09f0*/  IMAD.MOV.U32 R20, RZ, RZ, R4 ;  /* 0x000000ffff147224 */ /* 0x000fe200078e0004 */
[----:B--2---:R-:W-:-:S05]  /*0a00*/  SHF.R.S32.HI R14, RZ, 0x1f, R17 ;  /* 0x0000001fff0e7819 */ /* 0x004fca0000011411 */
[----:B------:R-:W-:Y:S02]  /*0a10*/  IMAD R16, R14, UR8, RZ ;  /* 0x000000080e107c24 */ /* 0x000fe4000f8e02ff */
        /* <DEDUP_REMOVED lines=8> */
[----:B------:R-:W0:Y:S02]  /*0aa0*/  F2F.BF16.F32 R18, R18 ;  /* 0x0000001200127304 */ /* 0x000e240000202000 */
[----:B0-----:R-:W-:Y:S01]  /*0ab0*/  SHF.L.U32 R15, R18, 0x10, RZ ;  /* 0x00000010120f7819 */ /* 0x001fe200000006ff */
[----:B--2---:R-:W-:-:S04]  /*0ac0*/  IMAD.U32 R14, R14, 0x10000, RZ ;  /* 0x000100000e0e7824 */ /* 0x004fc800078e00ff */
[----:B------:R-:W-:-:S05]  /*0ad0*/  FADD.FTZ R14, R14, R15 ;  /* 0x0000000f0e0e7221 */ /* 0x000fca0000010000 */
[----:B------:R-:W-:-:S04]  /*0ae0*/  F2FP.BF16.F32.PACK_AB R14, RZ, R14 ;  /* 0x0000000eff0e723e */ /* 0x000fc800000010ff */
[----:B------:R-:W-:-:S05]  /*0af0*/  PRMT R25, R14, 0x7610, R25 ;  /* 0x000076100e197816 */ /* 0x000fca0000000019 */
[----:B------:R0:W-:Y:S04]  /*0b00*/  STG.E.U16 desc[UR10][R16.64], R25 ;  /* 0x0000001910007986 */ /* 0x0001e8000c10150a */
[----:B------:R-:W2:Y:S04]  /*0b10*/  LDG.E R19, desc[UR10][R12.64+0x4] ;  /* 0x0000040a0c137981 */ /* 0x000ea8000c1e1900 */
[----:B------:R-:W3:Y:S01]  /*0b20*/  LDG.E.U16 R23, desc[UR10][R6.64+0x2] ;  /* 0x0000020a06177981 */ /* 0x000ee2000c1e1500 */
        /* <DEDUP_REMOVED lines=38> */
[----:B--2---:R-:W-:Y:S01]  /*0d90*/  SHF.R.S32.HI R15, RZ, 0x1f, R13 ;  /* 0x0000001fff0f7819 */ /* 0x004fe2000001140d */
[----:B0-----:R-:W-:-:S04]  /*0da0*/  IMAD.WIDE.U32 R18, R13, UR8, R20 ;  /* 0x000000080d127c25 */ /* 0x001fc8000f8e0014 */
[----:B------:R-:W-:Y:S01]  /*0db0*/  IMAD R24, R15, UR8, RZ ;  /* 0x000000080f187c24 */ /* 0x000fe2000f8e02ff */
[----:B------:R-:W-:-:S03]  /*0dc0*/  LEA R14, P0, R18, UR14, 0x1 ;  /* 0x0000000e120e7c11 */ /* 0x000fc6000f8008ff */
[----:B------:R-:W-:-:S05]  /*0dd0*/  IMAD R15, R13, UR9, R24 ;  /* 0x000000090d0f7c24 */ /* 0x000fca000f8e0218 */
[----:B------:R-:W-:-:S04]  /*0de0*/  IADD3 R15, PT, PT, R19, R15, RZ ;  /* 0x0000000f130f7210 */ /* 0x000fc80007ffe0ff */
[----:B------:R-:W-:-:S05]  /*0df0*/  LEA.HI.X R15, R18, UR15, R15, 0x1, P0 ;  /* 0x0000000f120f7c11 */ /* 0x000fca00080f0c0f */
[----:B------:R-:W2:Y:S01]  /*0e00*/  LDG.E.U16 R18, desc[UR10][R14.64] ;  /* 0x0000000a0e127981 */ /* 0x000ea2000c1e1500 */
[----:B---3--:R-:W-:Y:S01]  /*0e10*/  IMAD.U32 R16, R6, 0x10000, RZ ;  /* 0x0001000006107824 */ /* 0x008fe200078e00ff */
[----:B------:R-:W-:-:S03]  /*0e20*/  IADD3 R22, PT, PT, R22, 0x4, RZ ;  /* 0x0000000416167810 */ /* 0x000fc60007ffe0ff */
[----:B------:R-:W-:Y:S01]  /*0e30*/  FMUL.FTZ R16, R27, R16 ;  /* 0x000000101b107220 */ /* 0x000fe20000410000 */
[----:B------:R-:W-:-:S05]  /*0e40*/  ISETP.NE.AND P0, PT, R22, R2, PT ;  /* 0x000000021600720c */ /* 0x000fca0003f05270 */
[----:B------:R-:W0:Y:S02]  /*0e50*/  F2F.BF16.F32 R16, R16 ;  /* 0x0000001000107304 */ /* 0x000e240000202000 */
[----:B0-----:R-:W-:Y:S01]  /*0e60*/  SHF.L.U32 R7, R16, 0x10, RZ ;  /* 0x0000001010077819 */ /* 0x001fe200000006ff */
[----:B--2---:R-:W-:-:S04]  /*0e70*/  IMAD.U32 R18, R18, 0x10000, RZ ;  /* 0x0001000012127824 */ /* 0x004fc800078e00ff */
[----:B------:R-:W-:-:S05]  /*0e80*/  FADD.FTZ R7, R18, R7 ;  /* 0x0000000712077221 */ /* 0x000fca0000010000 */
[----:B------:R-:W-:-:S05]  /*0e90*/  F2FP.BF16.F32.PACK_AB R7, RZ, R7 ;  /* 0x00000007ff07723e */ /* 0x000fca00000010ff */
[----:B------:R4:W-:Y:S01]  /*0ea0*/  STG.E.U16 desc[UR10][R14.64], R7 ;  /* 0x000000070e007986 */ /* 0x0009e2000c10150a */
[----:B------:R-:W-:Y:S05]  /*0eb0*/  @P0 BRA `(.L_x_33) ;  /* 0xfffffff800880947 */ /* 0x000fea000383ffff */
.L_x_30:
[----:B------:R-:W-:Y:S05]  /*0ec0*/  BSYNC.RECONVERGENT B0 ;  /* 0x0000000000007941 */ /* 0x000fea0003800200 */
.L_x_29:
[----:B------:R-:W5:Y:S01]  /*0ed0*/  LDCU.64 UR6, c[0x0][0x3e8] ;  /* 0x00007d00ff0677ac */ /* 0x000f620008000a00 */
[----:B------:R-:W-:-:S04]  /*0ee0*/  UIADD3 UR4, UP0, UPT, UR4, 0x1, URZ ;  /* 0x0000000104047890 */ /* 0x000fc8000ff1e0ff */
[----:B------:R-:W-:Y:S02]  /*0ef0*/  UIADD3.X UR5, UPT, UPT, URZ, UR5, URZ, UP0, !UPT ;  /* 0x00000005ff057290 */ /* 0x000fe400087fe4ff */
[----:B-----5:R-:W-:-:S04]  /*0f00*/  UISETP.GE.U32.AND UP0, UPT, UR4, UR6, UPT ;  /* 0x000000060400728c */ /* 0x020fc8000bf06070 */
[----:B------:R-:W-:-:S09]  /*0f10*/  UISETP.GE.AND.EX UP0, UPT, UR5, UR7, UPT, UP0 ;  /* 0x000000070500728c */ /* 0x000fd2000bf06300 */
[----:B------:R-:W-:Y:S05]  /*0f20*/  BRA.U !UP0, `(.L_x_34) ;  /* 0xfffffff1089c7547 */ /* 0x000fea000b83ffff */
[----:B------:R-:W5:Y:S01]  /*0f30*/  LDCU.64 UR4, c[0x0][0x3c0] ;  /* 0x00007800ff0477ac */ /* 0x000f620008000a00 */
[----:B------:R-:W-:Y:S01]  /*0f40*/  IADD3 R6, P0, PT, R10, 0x100, RZ ;  /* 0x000001000a067810 */ /* 0x000fe20007f1e0ff */
[----:B------:R-:W0:Y:S04]  /*0f50*/  LDCU.64 UR8, c[0x0][0x3a0] ;  /* 0x00007400ff0877ac */ /* 0x000e280008000a00 */
[----:B---3--:R-:W-:Y:S01]  /*0f60*/  IMAD.X R0, RZ, RZ, R11, P0 ;  /* 0x000000ffff007224 */ /* 0x008fe200000e060b */
[----:B------:R-:W3:Y:S03]  /*0f70*/  LDCU.64 UR6, c[0x0][0x390] ;  /* 0x00007200ff0677ac */ /* 0x000ee60008000a00 */
[----:B-----5:R-:W-:-:S04]  /*0f80*/  IMAD R3, R0, UR4, RZ ;  /* 0x0000000400037c24 */ /* 0x020fc8000f8e02ff */
[C---:B------:R-:W-:Y:S01]  /*0f90*/  IMAD R3, R6.reuse, UR5, R3 ;  /* 0x0000000506037c24 */ /* 0x040fe2000f8e0203 */
[----:B0-----:R-:W-:Y:S01]  /*0fa0*/  UIADD3 UR8, UP0, UPT, UR8, 0x8, URZ ;  /* 0x0000000808087890 */ /* 0x001fe2000ff1e0ff */
[----:B----4-:R-:W-:Y:S01]  /*0fb0*/  IMAD.WIDE.U32 R6, R6, UR4, RZ ;  /* 0x0000000406067c25 */ /* 0x010fe2000f8e00ff */
[----:B------:R-:W-:Y:S01]  /*0fc0*/  UMOV UR4, URZ ;  /* 0x000000ff00047c82 */ /* 0x000fe20008000000 */
[----:B---3--:R-:W-:Y:S02]  /*0fd0*/  UIADD3 UR6, UP1, UPT, UR6, 0x4, URZ ;  /* 0x0000000406067890 */ /* 0x008fe4000ff3e0ff */
[----:B------:R-:W-:Y:S01]  /*0fe0*/  UIADD3.X UR9, UPT, UPT, URZ, UR9, URZ, UP0, !UPT ;  /* 0x00000009ff097290 */ /* 0x000fe200087fe4ff */
[----:B-1----:R-:W-:Y:S01]  /*0ff0*/  IADD3 R25, PT, PT, R7, R3, RZ ;  /* 0x0000000307197210 */ /* 0x002fe20007ffe0ff */
[----:B------:R-:W-:Y:S01]  /*1000*/  UIADD3.X UR7, UPT, UPT, URZ, UR7, URZ, UP1, !UPT ;  /* 0x00000007ff077290 */ /* 0x000fe20008ffe4ff */
[----:B------:R-:W-:-:S11]  /*1010*/  UMOV UR5, URZ ;  /* 0x000000ff00057c82 */ /* 0x000fd60008000000 */
.L_x_40:
[----:B0-----:R-:W0:Y:S01]  /*1020*/  LDC.64 R2, c[0x0][0x3d0] ;  /* 0x0000f400ff027b82 */ /* 0x001e220000000a00 */
[----:B-1----:R-:W1:Y:S01]  /*1030*/  LDCU.64 UR12, c[0x0][0x398] ;  /* 0x00007300ff0c77ac */ /* 0x002e620008000a00 */
[----:B---3--:R-:W-:Y:S01]  /*1040*/  MOV R5, R11 ;  /* 0x0000000b00057202 */ /* 0x008fe20000000f00 */
[----:B------:R-:W-:Y:S01]  /*1050*/  IMAD.MOV.U32 R4, RZ, RZ, R10 ;  /* 0x000000ffff047224 */ /* 0x000fe200078e000a */
[----:B------:R-:W3:Y:S01]  /*1060*/  LDCU.64 UR14, c[0x0][0x3c8] ;  /* 0x00007900ff0e77ac */ /* 0x000ee20008000a00 */
[----:B------:R-:W4:Y:S01]  /*1070*/  LDCU.64 UR16, c[0x0][0x3a8] ;  /* 0x00007500ff1077ac */ /* 0x000f220008000a00 */
        /* <DEDUP_REMOVED lines=10> */
[----:B---34-:R-:W-:Y:S05]  /*1120*/  @P0 BRA `(.L_x_36) ;  /* 0x0000000c002c0947 */ /* 0x018fea0003800000 */
[----:B------:R-:W0:Y:S01]  /*1130*/  LDC.64 R18, c[0x0][0x3b8] ;  /* 0x0000ee00ff127b82 */ /* 0x000e220000000a00 */
[----:B------:R-:W-:Y:S01]  /*1140*/  IADD3 R2, PT, PT, -R4, R23, RZ ;  /* 0x0000001704027210 */ /* 0x000fe20007ffe1ff */
[----:B------:R-:W-:Y:S01]  /*1150*/  IMAD.MOV.U32 R24, RZ, RZ, R6 ;  /* 0x000000ffff187224 */ /* 0x000fe200078e0006 */
[----:B------:R-:W-:Y:S02]  /*1160*/  BSSY.RECONVERGENT B1, `(.L_x_37) ;  /* 0x0000061000017945 */ /* 0x000fe40003800200 */
[----:B------:R-:W-:-:S03]  /*1170*/  LOP3.LUT P0, RZ, R2, 0x3, RZ, 0xc0, !PT ;  /* 0x0000000302ff7812 */ /* 0x000fc6000780c0ff */
[----:B------:R-:W1:Y:S01]  /*1180*/  LDC.U16 R22, c[0x0][0x3b0] ;  /* 0x0000ec00ff167b82 */ /* 0x000e620000000400 */
[C---:B0-----:R-:W-:Y:S02]  /*1190*/  IMAD R0, R18.reuse, UR5, RZ ;  /* 0x0000000512007c24 */ /* 0x041fe4000f8e02ff */
[----:B------:R-:W-:Y:S01]  /*11a0*/  IMAD.WIDE.U32 R2, R18, UR4, R24 ;  /* 0x0000000412027c25 */ /* 0x000fe2000f8e0018 */
[----:B------:R-:W-:-:S03]  /*11b0*/  MOV R24, R4 ;  /* 0x0000000400187202 */ /* 0x000fc60000000f00 */
[----:B------:R-:W-:Y:S02]  /*11c0*/  IMAD R19, R19, UR4, R0 ;  /* 0x0000000413137c24 */ /* 0x000fe4000f8e0200 */
[----:B-1----:R-:W-:-:S03]  /*11d0*/  IMAD.U32 R0, R22, 0x10000, RZ ;  /* 0x0001000016007824 */ /* 0x002fc600078e00ff */
[----:B------:R-:W-:Y:S01]  /*11e0*/  IADD3 R19, PT, PT, R3, R19, RZ ;  /* 0x0000001303137210 */ /* 0x000fe20007ffe0ff */
[----:B------:R-:W-:Y:S06]  /*11f0*/  @!P0 BRA `(.L_x_38) ;  /* 0x00000004005c8947 */ /* 0x000fec0003800000 */
[----:B------:R-:W2:Y:S01]  /*1200*/  LDC.64 R14, c[0x0][0x3d8] ;  /* 0x0000f600ff0e7b82 */ /* 0x000ea20000000a00 */
[----:B------:R-:W-:Y:S01]  /*1210*/  SHF.R.S32.HI R5, RZ, 0x1f, R4 ;  /* 0x0000001fff057819 */ /* 0x000fe20000011404 */
[----:B------:R-:W0:Y:S06]  /*1220*/  LDCU.64 UR12, c[0x0][0x390] ;  /* 0x00007200ff0c77ac */ /* 0x000e2c0008000a00 */
[----:B------:R-:W1:Y:S01]  /*1230*/  LDC.64 R8, c[0x0][0x3a0] ;  /* 0x0000e800ff087b82 */ /* 0x000e620000000a00 */
[----:B--2---:R-:W-:-:S04]  /*1240*/  IMAD R12, R14, UR5, RZ ;  /* 0x000000050e0c7c24 */ /* 0x004fc8000f8e02ff */
[----:B------:R-:W-:Y:S02]  /*1250*/  IMAD R15, R15, UR4, R12 ;  /* 0x000000040f0f7c24 */ /* 0x000fe4000f8e020c */
[----:B------:R-:W-:-:S04]  /*1260*/  IMAD.WIDE.U32 R12, R14, UR4, R4 ;  /* 0x000000040e0c7c25 */ /* 0x000fc8000f8e0004 */
[----:B------:R-:W-:Y:S01]  /*1270*/  IMAD.IADD R13, R13, 0x1, R15 ;  /* 0x000000010d0d7824 */ /* 0x000fe200078e020f */
[C---:B-1----:R-:W-:Y:S01]  /*1280*/  LEA R8, P0, R12.reuse, R8, 0x2 ;  /* 0x000000080c087211 */ /* 0x042fe200078010ff */
[----:B------:R-:W1:Y:S03]  /*1290*/  LDC.64 R14, c[0x0][0x3e0] ;  /* 0x0000f800ff0e7b82 */ /* 0x000e660000000a00 */
[----:B------:R-:W-:-:S05]  /*12a0*/  LEA.HI.X R9, R12, R9, R13, 0x2, P0 ;  /* 0x000000090c097211 */ /* 0x000fca00000f140d */
[----:B------:R-:W2:Y:S01]  /*12b0*/  LDG.E R27, desc[UR10][R8.64] ;  /* 0x0000000a081b7981 */ /* 0x000ea2000c1e1900 */
[----:B------:R-:W3:Y:S01]  /*12c0*/  LDC.64 R12, c[0x0][0x3c8] ;  /* 0x0000f200ff0c7b82 */ /* 0x000ee20000000a00 */
[C---:B-1----:R-:W-:Y:S02]  /*12d0*/  IMAD R16, R14.reuse, UR5, RZ ;  /* 0x000000050e107c24 */ /* 0x042fe4000f8e02ff */
[----:B------:R-:W-:-:S04]  /*12e0*/  IMAD.WIDE.U32 R20, R14, UR4, R4 ;  /* 0x000000040e147c25 */ /* 0x000fc8000f8e0004 */
[----:B------:R-:W-:Y:S01]  /*12f0*/  IMAD R15, R15, UR4, R16 ;  /* 0x000000040f0f7c24 */ /* 0x000fe2000f8e0210 */
[----:B0-----:R-:W-:Y:S01]  /*1300*/  LEA R14, P0, R20, UR12, 0x1 ;  /* 0x0000000c140e7c11 */ /* 0x001fe2000f8008ff */
[----:B------:R-:W0:Y:S03]  /*1310*/  LDC.64 R16, c[0x0][0x3a8] ;  /* 0x0000ea00ff107b82 */ /* 0x000e260000000a00 */
[----:B------:R-:W-:-:S04]  /*1320*/  IADD3 R15, PT, PT, R21, R15, RZ ;  /* 0x0000000f150f7210 */ /* 0x000fc80007ffe0ff */
[----:B------:R-:W-:-:S05]  /*1330*/  LEA.HI.X R15, R20, UR13, R15, 0x1, P0 ;  /* 0x0000000d140f7c11 */ /* 0x000fca00080f0c0f */
[----:B------:R-:W4:Y:S01]  /*1340*/  LDG.E.U16 R24, desc[UR10][R14.64] ;  /* 0x0000000a0e187981 */ /* 0x000f22000c1e1500 */
[----:B------:R-:W-:Y:S01]  /*1350*/  IMAD.MOV.U32 R18, RZ, RZ, R2 ;  /* 0x000000ffff127224 */ /* 0x000fe200078e0002 */
[----:B--2---:R-:W-:-:S03]  /*1360*/  SHF.R.S32.HI R21, RZ, 0x1f, R27 ;  /* 0x0000001fff157819 */ /* 0x004fc6000001141b */
[----:B---3--:R-:W-:-:S04]  /*1370*/  IMAD.HI.U32 R26, R27, R12, R18 ;  /* 0x0000000c1b1a7227 */ /* 0x008fc800078e0012 */
[----:B------:R-:W-:-:S04]  /*1380*/  IMAD R20, R21, R12, RZ ;  /* 0x0000000c15147224 */ /* 0x000fc800078e02ff */
[C---:B------:R-:W-:Y:S02]  /*1390*/  IMAD R21, R27.reuse, R13, R20 ;  /* 0x0000000d1b157224 */ /* 0x040fe400078e0214 */
[----:B------:R-:W-:-:S03]  /*13a0*/  IMAD R27, R27, R12, R18 ;  /* 0x0000000c1b1b7224 */ /* 0x000fc600078e0212 */
[----:B------:R-:W-:Y:S02]  /*13b0*/  IADD3 R26, PT, PT, R26, R21, RZ ;  /* 0x000000151a1a7210 */ /* 0x000fe40007ffe0ff */
[----:B0-----:R-:W-:-:S04]  /*13c0*/  LEA R20, P0, R27, R16, 0x1 ;  /* 0x000000101b147211 */ /* 0x001fc800078008ff */
[----:B------:R-:W-:-:S05]  /*13d0*/  LEA.HI.X R21, R27, R17, R26, 0x1, P0 ;  /* 0x000000111b157211 */ /* 0x000fca00000f0c1a */
[----:B------:R-:W2:Y:S01]  /*13e0*/  LDG.E.U16 R26, desc[UR10][R20.64] ;  /* 0x0000000a141a7981 */ /* 0x000ea2000c1e1500 */
[----:B----4-:R-:W-:-:S04]  /*13f0*/  IMAD.U32 R27, R24, 0x10000, RZ ;  /* 0x00010000181b7824 */ /* 0x010fc800078e00ff */
[----:B------:R-:W-:-:S06]  /*1400*/  FMUL.FTZ R27, R0, R27 ;  /* 0x0000001b001b7220 */ /* 0x000fcc0000410000 */
[----:B------:R-:W0:Y:S02]  /*1410*/  F2F.BF16.F32 R27, R27 ;  /* 0x0000001b001b7304 */ /* 0x000e240000202000 */
[----:B0-----:R-:W-:Y:S01]  /*1420*/  SHF.L.U32 R29, R27, 0x10, RZ ;  /* 0x000000101b1d7819 */ /* 0x001fe200000006ff */
[----:B------:R-:W-:Y:S02]  /*1430*/  VIADD R24, R4, 0x1 ;  /* 0x0000000104187836 */ /* 0x000fe40000000000 */
[----:B--2---:R-:W-:-:S04]  /*1440*/  IMAD.U32 R26, R26, 0x10000, RZ ;  /* 0x000100001a1a7824 */ /* 0x004fc800078e00ff */
[----:B------:R-:W-:-:S05]  /*1450*/  FADD.FTZ R26, R26, R29 ;  /* 0x0000001d1a1a7221 */ /* 0x000fca0000010000 */
[----:B------:R-:W-:-:S04]  /*1460*/  F2FP.BF16.F32.PACK_AB R26, RZ, R26 ;  /* 0x0000001aff1a723e */ /* 0x000fc800000010ff */
[----:B------:R-:W-:Y:S02]  /*1470*/  PRMT R28, R26, 0x7610, R28 ;  /* 0x000076101a1c7816 */ /* 0x000fe4000000001c */
[----:B------:R-:W-:-:S03]  /*1480*/  IADD3 R26, PT, PT, -R4, R23, RZ ;  /* 0x00000017041a7210 */ /* 0x000fc60007ffe1ff */
[----:B------:R0:W-:Y:S01]  /*1490*/  STG.E.U16 desc[UR10][R20.64], R28 ;  /* 0x0000001c14007986 */ /* 0x0001e2000c10150a */
[----:B------:R-:W-:-:S04]  /*14a0*/  LOP3.LUT R26, R26, 0x3, RZ, 0xc0, !PT ;  /* 0x000000031a1a7812 */ /* 0x000fc800078ec0ff */
[----:B------:R-:W-:-:S13]  /*14b0*/  ISETP.NE.AND P0, PT, R26, 0x1, PT ;  /* 0x000000011a00780c */ /* 0x000fda0003f05270 */
[----:B0-----:R-:W-:Y:S05]  /*14c0*/  @!P0 BRA `(.L_x_38) ;  /* 0x0000000000a88947 */ /* 0x001fea0003800000 */
[----:B------:R-:W2:Y:S02]  /*14d0*/  LDG.E R21, desc[UR10][R8.64+0x4] ;  /* 0x0000040a08157981 */ /* 0x000ea4000c1e1900 */
[----:B--2---:R-:W-:Y:S01]  /*14e0*/  SHF.R.S32.HI R27, RZ, 0x1f, R21 ;  /* 0x0000001fff1b7819 */ /* 0x004fe20000011415 */
[----:B------:R-:W-:-:S04]  /*14f0*/  IMAD.HI.U32 R24, R21, R12, R18 ;  /* 0x0000000c15187227 */ /* 0x000fc800078e0012 */
[----:B------:R-:W-:-:S04]  /*1500*/  IMAD R20, R27, R12, RZ ;  /* 0x0000000c1b147224 */ /* 0x000fc800078e02ff */
[C---:B------:R-:W-:Y:S02]  /*1510*/  IMAD R27, R21.reuse, R13, R20 ;  /* 0x0000000d151b7224 */ /* 0x040fe400078e0214 */
[----:B------:R-:W-:-:S03]  /*1520*/  IMAD R21, R21, R12, R18 ;  /* 0x0000000c15157224 */ /* 0x000fc600078e0212 */
[----:B------:R-:W-:Y:S02]  /*1530*/  IADD3 R24, PT, PT, R24, R27, RZ ;  /* 0x0000001b18187210 */ /* 0x000fe40007ffe0ff */
[----:B------:R-:W2:Y:S01]  /*1540*/  LDG.E.U16 R27, desc[UR10][R14.64+0x2] ;  /* 0x0000020a0e1b7981 */ /* 0x000ea2000c1e1500 */
[----:B------:R-:W-:-:S04]  /*1550*/  LEA R20, P0, R21, R16, 0x1 ;  /* 0x0000001015147211 */ /* 0x000fc800078008ff */
[----:B------:R-:W-:-:S05]  /*1560*/  LEA.HI.X R21, R21, R17, R24, 0x1, P0 ;  /* 0x0000001115157211 */ /* 0x000fca00000f0c18 */
[----:B------:R-:W3:Y:S01]  /*1570*/  LDG.E.U16 R24, desc[UR10][R20.64] ;  /* 0x0000000a14187981 */ /* 0x000ee2000c1e1500 */
[----:B------:R-:W-:Y:S01]  /*1580*/  ISETP.NE.AND P0, PT, R26, 0x2, PT ;  /* 0x000000021a00780c */ /* 0x000fe20003f05270 */
[----:B--2---:R-:W-:-:S04]  /*1590*/  IMAD.U32 R27, R27, 0x10000, RZ ;  /* 0x000100001b1b7824 */ /* 0x004fc800078e00ff */
[----:B------:R-:W-:-:S06]  /*15a0*/  FMUL.FTZ R27, R0, R27 ;  /* 0x0000001b001b7220 */ /* 0x000fcc0000410000 */
[----:B------:R-:W0:Y:S01]  /*15b0*/  F2F.BF16.F32 R27, R27 ;  /* 0x0000001b001b7304 */ /* 0x000e220000202000 */
[----:B---3--:R-:W-:Y:S01]  /*15c0*/  IMAD.U32 R24, R24, 0x10000, RZ ;  /* 0x0001000018187824 */ /* 0x008fe200078e00ff */
[----:B0-----:R-:W-:-:S05]  /*15d0*/  SHF.L.U32 R29, R27, 0x10, RZ ;  /* 0x000000101b1d7819 */ /* 0x001fca00000006ff */
[----:B------:R-:W-:-:S05]  /*15e0*/  FADD.FTZ R24, R24, R29 ;  /* 0x0000001d18187221 */ /* 0x000fca0000010000 */
[----:B------:R-:W-:-:S04]  /*15f0*/  F2FP.BF16.F32.PACK_AB R24, RZ, R24 ;  /* 0x00000018ff18723e */ /* 0x000fc800000010ff */
[----:B------:R-:W-:-:S05]  /*1600*/  PRMT R26, R24, 0x7610, R26 ;  /* 0x00007610181a7816 */ /* 0x000fca000000001a */
[----:B------:R0:W-:Y:S01]  /*1610*/  STG.E.U16 desc[UR10][R20.64], R26 ;  /* 0x0000001a14007986 */ /* 0x0001e2000c10150a */
[----:B------:R-:W-:Y:S01]  /*1620*/  IADD3 R24, PT, PT, R4, 0x2, RZ ;  /* 0x0000000204187810 */ /* 0x000fe20007ffe0ff */
[----:B------:R-:W-:Y:S06]  /*1630*/  @!P0 BRA `(.L_x_38) ;  /* 0x00000000004c8947 */ /* 0x000fec0003800000 */
[----:B------:R-:W0:Y:S04]  /*1640*/  LDG.E R9, desc[UR10][R8.64+0x8] ;  /* 0x0000080a08097981 */ /* 0x000e28000c1e1900 */
[----:B------:R-:W2:Y:S01]  /*1650*/  LDG.E.U16 R14, desc[UR10][R14.64+0x4] ;  /* 0x0000040a0e0e7981 */ /* 0x000ea2000c1e1500 */
[----:B0-----:R-:W-:-:S05]  /*1660*/  SHF.R.S32.HI R21, RZ, 0x1f, R9 ;  /* 0x0000001fff157819 */ /* 0x001fca0000011409 */
        /* <DEDUP_REMOVED lines=16> */
.L_x_38:
[----:B------:R-:W-:Y:S05]  /*1770*/  BSYNC.RECONVERGENT B1 ;  /* 0x0000000000017941 */ /* 0x000fea0003800200 */
.L_x_37:
[----:B------:R-:W-:-:S04]  /*1780*/  IADD3 R0, PT, PT, R4, -R23, RZ ;  /* 0x8000001704007210 */ /* 0x000fc80007ffe0ff */
[----:B------:R-:W-:-:S13]  /*1790*/  ISETP.GT.U32.AND P0, PT, R0, -0x4, PT ;  /* 0xfffffffc0000780c */ /* 0x000fda0003f04070 */
[----:B------:R-:W-:Y:S05]  /*17a0*/  @P0 BRA `(.L_x_36) ;  /* 0x00000004008c0947 */ /* 0x000fea0003800000 */
[----:B------:R-:W-:-:S07]  /*17b0*/  IMAD.IADD R23, R24, 0x1, -R23 ;  /* 0x0000000118177824 */ /* 0x000fce00078e0a17 */
.L_x_39:
[----:B--23--:R-:W2:Y:S01]  /*17c0*/  LDC.64 R12, c[0x0][0x3d8] ;  /* 0x0000f600ff0c7b82 */ /* 0x00cea20000000a00 */
[----:B------:R-:W-:Y:S02]  /*17d0*/  SHF.R.S32.HI R5, RZ, 0x1f, R24 ;  /* 0x0000001fff057819 */ /* 0x000fe40000011418 */
[----:B------:R-:W-:-:S05]  /*17e0*/  MOV R4, R24 ;  /* 0x0000001800047202 */ /* 0x000fca0000000f00 */
[----:B------:R-:W3:Y:S01]  /*17f0*/  LDC.64 R14, c[0x0][0x3e0] ;  /* 0x0000f800ff0e7b82 */ /* 0x000ee20000000a00 */
[----:B--2---:R-:W-:-:S04]  /*1800*/  IMAD R0, R12, UR5, RZ ;  /* 0x000000050c007c24 */ /* 0x004fc8000f8e02ff */
[----:B-1----:R-:W-:Y:S02]  /*1810*/  IMAD R9, R13, UR4, R0 ;  /* 0x000000040d097c24 */ /* 0x002fe4000f8e0200 */
[----:B------:R-:W-:-:S04]  /*1820*/  IMAD.WIDE.U32 R12, R12, UR4, R4 ;  /* 0x000000040c0c7c25 */ /* 0x000fc8000f8e0004 */
[----:B------:R-:W-:Y:S01]  /*1830*/  IMAD.IADD R9, R9, 0x1, R13 ;  /* 0x0000000109097824 */ /* 0x000fe200078e020d */
[----:B------:R-:W-:-:S04]  /*1840*/  LEA R8, P0, R12, UR8, 0x2 ;  /* 0x000000080c087c11 */ /* 0x000fc8000f8010ff */
[----:B------:R-:W-:-:S05]  /*1850*/  LEA.HI.X R9, R12, UR9, R9, 0x2, P0 ;  /* 0x000000090c097c11 */ /* 0x000fca00080f1409 */
[----:B------:R-:W2:Y:S01]  /*1860*/  LDG.E R0, desc[UR10][R8.64+-0x8] ;  /* 0xfffff80a08007981 */ /* 0x000ea2000c1e1900 */
[C---:B---3--:R-:W-:Y:S02]  /*1870*/  IMAD R16, R14.reuse, UR5, RZ ;  /* 0x000000050e107c24 */ /* 0x048fe4000f8e02ff */
[----:B------:R-:W-:-:S04]  /*1880*/  IMAD.WIDE.U32 R12, R14, UR4, R4 ;  /* 0x000000040e0c7c25 */ /* 0x000fc8000f8e0004 */
[----:B------:R-:W-:Y:S01]  /*1890*/  IMAD R5, R15, UR4, R16 ;  /* 0x000000040f057c24 */ /* 0x000fe2000f8e0210 */
[----:B------:R-:W-:-:S04]  /*18a0*/  LEA R4, P0, R12, UR6, 0x1 ;  /* 0x000000060c047c11 */ /* 0x000fc8000f8008ff */
[----:B------:R-:W-:-:S04]  /*18b0*/  IADD3 R5, PT, PT, R5, R13, RZ ;  /* 0x0000000d05057210 */ /* 0x000fc80007ffe0ff */
[----:B------:R-:W-:-:S05]  /*18c0*/  LEA.HI.X R5, R12, UR7, R5, 0x1, P0 ;  /* 0x000000070c057c11 */ /* 0x000fca00080f0c05 */
[----:B------:R-:W3:Y:S01]  /*18d0*/  LDG.E.U16 R16, desc[UR10][R4.64+-0x4] ;  /* 0xfffffc0a04107981 */ /* 0x000ee2000c1e1500 */
[----:B------:R-:W-:Y:S01]  /*18e0*/  IMAD.MOV.U32 R18, RZ, RZ, R2 ;  /* 0x000000ffff127224 */ /* 0x000fe200078e0002 */
[----:B--2---:R-:W-:-:S03]  /*18f0*/  SHF.R.S32.HI R12, RZ, 0x1f, R0 ;  /* 0x0000001fff0c7819 */ /* 0x004fc60000011400 */
[----:B------:R-:W-:-:S04]  /*1900*/  IMAD.WIDE.U32 R14, R0, UR14, R18 ;  /* 0x0000000e000e7c25 */ /* 0x000fc8000f8e0012 */
[----:B------:R-:W-:Y:S01]  /*1910*/  IMAD R13, R12, UR14, RZ ;  /* 0x0000000e0c0d7c24 */ /* 0x000fe2000f8e02ff */
[----:B------:R-:W-:-:S03]  /*1920*/  LEA R12, P0, R14, UR16, 0x1 ;  /* 0x000000100e0c7c11 */ /* 0x000fc6000f8008ff */
[----:B------:R-:W-:-:S05]  /*1930*/  IMAD R13, R0, UR15, R13 ;  /* 0x0000000f000d7c24 */ /* 0x000fca000f8e020d */
[----:B------:R-:W-:-:S04]  /*1940*/  IADD3 R13, PT, PT, R15, R13, RZ ;  /* 0x0000000d0f0d7210 */ /* 0x000fc80007ffe0ff */
[----:B------:R-:W-:-:S05]  /*1950*/  LEA.HI.X R13, R14, UR17, R13, 0x1, P0 ;  /* 0x000000110e0d7c11 */ /* 0x000fca00080f0c0d */
[----:B------:R-:W2:Y:S01]  /*1960*/  LDG.E.U16 R14, desc[UR10][R12.64] ;  /* 0x0000000a0c0e7981 */ /* 0x000ea2000c1e1500 */
[----:B---3--:R-:W-:Y:S01]  /*1970*/  SHF.L.U32 R15, R16, 0x10, RZ ;  /* 0x00000010100f7819 */ /* 0x008fe200000006ff */
[----:B------:R-:W-:-:S04]  /*1980*/  IMAD.U32 R0, R22, 0x10000, RZ ;  /* 0x0001000016007824 */ /* 0x000fc800078e00ff */
[----:B------:R-:W-:-:S06]  /*1990*/  FMUL.FTZ R15, R0, R15 ;  /* 0x0000000f000f7220 */ /* 0x000fcc0000410000 */
[----:B------:R-:W1:Y:S02]  /*19a0*/  F2F.BF16.F32 R15, R15 ;  /* 0x0000000f000f7304 */ /* 0x000e640000202000 */
[----:B-1----:R-:W-:Y:S01]  /*19b0*/  IMAD.U32 R17, R15, 0x10000, RZ ;  /* 0x000100000f117824 */ /* 0x002fe200078e00ff */
[----:B--2---:R-:W-:-:S05]  /*19c0*/  SHF.L.U32 R14, R14, 0x10, RZ ;  /* 0x000000100e0e7819 */ /* 0x004fca00000006ff */
[----:B------:R-:W-:-:S05]  /*19d0*/  FADD.FTZ R14, R14, R17 ;  /* 0x000000110e0e7221 */ /* 0x000fca0000010000 */
[----:B------:R-:W-:-:S04]  /*19e0*/  F2FP.BF16.F32.PACK_AB R14, RZ, R14 ;  /* 0x0000000eff0e723e */ /* 0x000fc800000010ff */
[----:B------:R-:W-:-:S05]  /*19f0*/  PRMT R18, R14, 0x7610, R18 ;  /* 0x000076100e127816 */ /* 0x000fca0000000012 */
[----:B------:R1:W-:Y:S04]  /*1a00*/  STG.E.U16 desc[UR10][R12.64], R18 ;  /* 0x000000120c007986 */ /* 0x0003e8000c10150a */
[----:B------:R-:W2:Y:S04]  /*1a10*/  LDG.E R17, desc[UR10][R8.64+-0x4] ;  /* 0xfffffc0a08117981 */ /* 0x000ea8000c1e1900 */
[----:B0-----:R-:W3:Y:S01]  /*1a20*/  LDG.E.U16 R20, desc[UR10][R4.64+-0x2] ;  /* 0xfffffe0a04147981 */ /* 0x001ee2000c1e1500 */
[----:B-1----:R-:W-:Y:S01]  /*1a30*/  IMAD.MOV.U32 R18, RZ, RZ, R2 ;  /* 0x000000ffff127224 */ /* 0x002fe200078e0002 */
        /* <DEDUP_REMOVED lines=40> */
[----:B------:R-:W-:-:S04]  /*1cc0*/  IMAD R12, R12, UR14, RZ ;  /* 0x0000000e0c0c7c24 */ /* 0x000fc8000f8e02ff */
[----:B------:R-:W-:Y:S01]  /*1cd0*/  IMAD R13, R9, UR15, R12 ;  /* 0x0000000f090d7c24 */ /* 0x000fe2000f8e020c */
[----:B------:R-:W-:-:S04]  /*1ce0*/  LEA R12, P0, R16, UR16, 0x1 ;  /* 0x00000010100c7c11 */ /* 0x000fc8000f8008ff */
[----:B------:R-:W-:-:S04]  /*1cf0*/  IADD3 R13, PT, PT, R17, R13, RZ ;  /* 0x0000000d110d7210 */ /* 0x000fc80007ffe0ff */
[----:B------:R-:W-:-:S05]  /*1d00*/  LEA.HI.X R13, R16, UR17, R13, 0x1, P0 ;  /* 0x00000011100d7c11 */ /* 0x000fca00080f0c0d */
[----:B------:R-:W2:Y:S01]  /*1d10*/  LDG.E.U16 R16, desc[UR10][R12.64] ;  /* 0x0000000a0c107981 */ /* 0x000ea2000c1e1500 */
[----:B---3--:R-:W-:Y:S01]  /*1d20*/  IMAD.U32 R15, R4, 0x10000, RZ ;  /* 0x00010000040f7824 */ /* 0x008fe200078e00ff */
[----:B------:R-:W-:Y:S01]  /*1d30*/  IADD3 R23, PT, PT, R23, 0x4, RZ ;  /* 0x0000000417177810 */ /* 0x000fe20007ffe0ff */
[----:B------:R-:W-:Y:S02]  /*1d40*/  VIADD R24, R24, 0x4 ;  /* 0x0000000418187836 */ /* 0x000fe40000000000 */
[----:B------:R-:W-:Y:S01]  /*1d50*/  FMUL.FTZ R15, R0, R15 ;  /* 0x0000000f000f7220 */ /* 0x000fe20000410000 */
[----:B------:R-:W-:-:S05]  /*1d60*/  ISETP.NE.AND P0, PT, R23, RZ, PT ;  /* 0x000000ff1700720c */ /* 0x000fca0003f05270 */
[----:B------:R-:W0:Y:S02]  /*1d70*/  F2F.BF16.F32 R15, R15 ;  /* 0x0000000f000f7304 */ /* 0x000e240000202000 */
[----:B0-----:R-:W-:Y:S01]  /*1d80*/  SHF.L.U32 R5, R15, 0x10, RZ ;  /* 0x000000100f057819 */ /* 0x001fe200000006ff */
[----:B--2---:R-:W-:-:S04]  /*1d90*/  IMAD.U32 R16, R16, 0x10000, RZ ;  /* 0x0001000010107824 */ /* 0x004fc800078e00ff */
[----:B------:R-:W-:-:S05]  /*1da0*/  FADD.FTZ R5, R16, R5 ;  /* 0x0000000510057221 */ /* 0x000fca0000010000 */
[----:B------:R-:W-:-:S05]  /*1db0*/  F2FP.BF16.F32.PACK_AB R5, RZ, R5 ;  /* 0x00000005ff05723e */ /* 0x000fca00000010ff */
[----:B------:R3:W-:Y:S01]  /*1dc0*/  STG.E.U16 desc[UR10][R12.64], R5 ;  /* 0x000000050c007986 */ /* 0x0007e2000c10150a */
[----:B------:R-:W-:Y:S05]  /*1dd0*/  @P0 BRA `(.L_x_39) ;  /* 0xfffffff800780947 */ /* 0x000fea000383ffff */
.L_x_36:
[----:B------:R-:W-:Y:S05]  /*1de0*/  BSYNC.RECONVERGENT B0 ;  /* 0x0000000000007941 */ /* 0x000fea0003800200 */
.L_x_35:
[----:B------:R-:W4:Y:S01]  /*1df0*/  LDCU.64 UR12, c[0x0][0x3e8] ;  /* 0x00007d00ff0c77ac */ /* 0x000f220008000a00 */
[----:B------:R-:W-:-:S04]  /*1e00*/  UIADD3 UR4, UP0, UPT, UR4, 0x1, URZ ;  /* 0x0000000104047890 */ /* 0x000fc8000ff1e0ff */
[----:B------:R-:W-:Y:S02]  /*1e10*/  UIADD3.X UR5, UPT, UPT, URZ, UR5, URZ, UP0, !UPT ;  /* 0x00000005ff057290 */ /* 0x000fe400087fe4ff */
[----:B----4-:R-:W-:-:S04]  /*1e20*/  UISETP.GE.U32.AND UP0, UPT, UR4, UR12, UPT ;  /* 0x0000000c0400728c */ /* 0x010fc8000bf06070 */
[----:B------:R-:W-:-:S09]  /*1e30*/  UISETP.GE.AND.EX UP0, UPT, UR5, UR13, UPT, UP0 ;  /* 0x0000000d0500728c */ /* 0x000fd2000bf06300 */
[----:B------:R-:W-:Y:S05]  /*1e40*/  BRA.U !UP0, `(.L_x_40) ;  /* 0xfffffff108747547 */ /* 0x000fea000b83ffff */
[----:B------:R-:W-:Y:S05]  /*1e50*/  EXIT ;  /* 0x000000000000794d */ /* 0x000fea0003800000 */
.L_x_28:
[----:B------:R-:W0:Y:S02]  /*1e60*/  LDC.64 R2, c[0x0][0x3e8] ;  /* 0x0000fa00ff027b82 */ /* 0x000e240000000a00 */
[----:B0-----:R-:W-:-:S04]  /*1e70*/  ISETP.GE.U32.AND P0, PT, R2, 0x1, PT ;  /* 0x000000010200780c */ /* 0x001fc80003f06070 */
[----:B------:R-:W-:-:S13]  /*1e80*/  ISETP.GE.AND.EX P0, PT, R3, RZ, PT, P0 ;  /* 0x000000ff0300720c */ /* 0x000fda0003f06300 */
[----:B------:R-:W-:Y:S05]  /*1e90*/  @!P0 EXIT ;  /* 0x000000000000894d */ /* 0x000fea0003800000 */
[----:B------:R-:W0:Y:S01]  /*1ea0*/  S2R R2, SR_TID.X ;  /* 0x0000000000027919 */ /* 0x000e220000002100 */
[----:B------:R-:W1:Y:S01]  /*1eb0*/  LDCU.64 UR8, c[0x0][0x388] ;  /* 0x00007100ff0877ac */ /* 0x000e620008000a00 */
[----:B---3--:R-:W2:Y:S01]  /*1ec0*/  LDC.U16 R0, c[0x0][0x3b0] ;  /* 0x0000ec00ff007b82 */ /* 0x008ea20000000400 */
[----:B------:R-:W-:Y:S01]  /*1ed0*/  BSSY.RECONVERGENT B0, `(.L_x_41) ;  /* 0x00000e7000007945 */ /* 0x000fe20003800200 */
[----:B------:R-:W-:Y:S01]  /*1ee0*/  USHF.R.S32.HI UR7, URZ, 0x1f, UR6 ;  /* 0x0000001fff077899 */ /* 0x000fe20008011406 */
[----:B------:R-:W3:Y:S05]  /*1ef0*/  LDCU.64 UR18, c[0x0][0x3d8] ;  /* 0x00007b00ff1277ac */ /* 0x000eea0008000a00 */
[----:B------:R-:W-:Y:S01]  /*1f00*/  MOV R3, UR7 ;  /* 0x0000000700037c02 */ /* 0x000fe20008000f00 */
[----:B------:R-:W4:Y:S01]  /*1f10*/  LDCU.64 UR20, c[0x0][0x3c8] ;  /* 0x00007900ff1477ac */ /* 0x000f220008000a00 */
[----:B------:R-:W0:Y:S01]  /*1f20*/  LDCU.64 UR22, c[0x0][0x3e0] ;  /* 0x00007c00ff1677ac */ /* 0x000e220008000a00 */
[----:B-1----:R-:W-:Y:S01]  /*1f30*/  UIADD3 UR4, UP0, UPT, UR4, UR8, URZ ;  /* 0x0000000804047290 */ /* 0x002fe2000ff1e0ff */
[----:B------:R-:W1:Y:S01]  /*1f40*/  LDCU.64 UR24, c[0x0][0x390] ;  /* 0x00007200ff1877ac */ /* 0x000e620008000a00 */
[----:B------:R-:W1:Y:S02]  /*1f50*/  LDCU.128 UR12, c[0x0][0x3a0] ;  /* 0x00007400ff0c77ac */ /* 0x000e640008000c00 */
[----:B------:R-:W-:Y:S01]  /*1f60*/  UIADD3.X UR5, UPT, UPT, UR5, UR9, URZ, UP0, !UPT ;  /* 0x0000000905057290 */ /* 0x000fe200087fe4ff */
[----:B0-----:R-:W-:-:S04]  /*1f70*/  ISETP.LT.U32.AND P0, PT, R2, UR6, PT ;  /* 0x0000000602007c0c */ /* 0x001fc8000bf01070 */
[----:B------:R-:W-:-:S13]  /*1f80*/  ISETP.GT.AND.EX P0, PT, R3, RZ, PT, P0 ;  /* 0x000000ff0300720c */ /* 0x000fda0003f04300 */
[----:B-1-34-:R-:W-:Y:S05]  /*1f90*/  @!P0 BRA `(.L_x_42) ;  /* 0x0000000c00688947 */ /* 0x01afea0003800000 */
[----:B------:R-:W-:Y:S02]  /*1fa0*/  HFMA2 R25, -RZ, RZ, 0, 0 ;  /* 0x00000000ff197431 */ /* 0x000fe400000001ff */
[----:B------:R-:W-:-:S07]  /*1fb0*/  IMAD.MOV.U32 R3, RZ, RZ, RZ ;  /* 0x000000ffff037224 */ /* 0x000fce00078e00ff */
.L_x_48:
[----:B0-----:R-:W0:Y:S01]  /*1fc0*/  LDCU.64 UR8, c[0x0][0x3d0] ;  /* 0x00007a00ff0877ac */ /* 0x001e220008000a00 */
[----:B------:R-:W-:Y:S01]  /*1fd0*/  IADD3 R10, P0, PT, R2, UR4, RZ ;  /* 0x00000004020a7c10 */ /* 0x000fe2000ff1e0ff */
[----:B-1----:R-:W1:Y:S04]  /*1fe0*/  LDCU.64 UR16, c[0x0][0x398] ;  /* 0x00007300ff1077ac */ /* 0x002e680008000a00 */
[----:B--2---:R-:W-:Y:S02]  /*1ff0*/  IMAD.X R11, RZ, RZ, UR5, P0 ;  /* 0x00000005ff0b7e24 */ /* 0x004fe400080e06ff */
[----:B0-----:R-:W-:-:S04]  /*2000*/  IMAD R4, R25, UR8, RZ ;  /* 0x0000000819047c24 */ /* 0x001fc8000f8e02ff */
[C---:B------:R-:W-:Y:S02]  /*2010*/  IMAD R7, R3.reuse, UR9, R4 ;  /* 0x0000000903077c24 */ /* 0x040fe4000f8e0204 */
[----:B------:R-:W-:-:S05]  /*2020*/  IMAD.WIDE.U32 R4, R3, UR8, R10 ;  /* 0x0000000803047c25 */ /* 0x000fca000f8e000a */
[----:B------:R-:W-:Y:S02]  /*2030*/  IADD3 R5, PT, PT, R5, R7, RZ ;  /* 0x0000000705057210 */ /* 0x000fe40007ffe0ff */
[----:B-1----:R-:W-:-:S04]  /*2040*/  LEA R6, P0, R4, UR16, 0x2 ;  /* 0x0000001004067c11 */ /* 0x002fc8000f8010ff */
[----:B------:R-:W-:-:S05]  /*2050*/  LEA.HI.X R7, R4, UR17, R5, 0x2, P0 ;  /* 0x0000001104077c11 */ /* 0x000fca00080f1405 */
[----:B---3--:R-:W3:Y:S04]  /*2060*/  LDG.E R8, desc[UR10][R6.64] ;  /* 0x0000000a06087981 */ /* 0x008ee8000c1e1900 */
[----:B------:R-:W3:Y:S01]  /*2070*/  LDG.E R4, desc[UR10][R6.64+0x4] ;  /* 0x0000040a06047981 */ /* 0x000ee2000c1e1900 */
[----:B------:R-:W-:Y:S01]  /*2080*/  BSSY.RECONVERGENT B1, `(.L_x_43) ;  /* 0x00000c5000017945 */ /* 0x000fe20003800200 */
[----:B---3--:R-:W-:-:S13]  /*2090*/  ISETP.GE.AND P0, PT, R8, R4, PT ;  /* 0x000000040800720c */ /* 0x008fda0003f06270 */
[----:B------:R-:W-:Y:S05]  /*20a0*/  @P0 BRA `(.L_x_44) ;  /* 0x0000000c00080947 */ /* 0x000fea0003800000 */
[----:B------:R-:W0:Y:S01]  /*20b0*/  LDCU.64 UR8, c[0x0][0x3c0] ;  /* 0x00007800ff0877ac */ /* 0x000e220008000a00 */
[----:B------:R-:W-:Y:S01]  /*20c0*/  BSSY.RECONVERGENT B2, `(.L_x_45) ;  /* 0x0000061000027945 */ /* 0x000fe20003800200 */
[----:B--2---:R-:W-:Y:S01]  /*20d0*/  IMAD.U32 R24, R0, 0x10000, RZ ;  /* 0x0001000000187824 */ /* 0x004fe200078e00ff */
[----:B------:R-:W-:Y:S01]  /*20e0*/  MOV R26, R8 ;  /* 0x00000008001a7202 */ /* 0x000fe20000000f00 */
[----:B------:R-:W1:Y:S01]  /*20f0*/  LDCU.64 UR16, c[0x0][0x3b8] ;  /* 0x00007700ff1077ac */ /* 0x000e620008000a00 */
[----:B0-----:R-:W-:Y:S02]  /*2100*/  IMAD R5, R11, UR8, RZ ;  /* 0x000000080b057c24 */ /* 0x001fe4000f8e02ff */
[----:B------:R-:W-:-:S04]  /*2110*/  IMAD.WIDE.U32 R6, R10, UR8, RZ ;  /* 0x000000080a067c25 */ /* 0x000fc8000f8e00ff */
[----:B------:R-:W-:Y:S02]  /*2120*/  IMAD R11, R10, UR9, R5 ;  /* 0x000000090a0b7c24 */ /* 0x000fe4000f8e0205 */
[----:B------:R-:W-:Y:S02]  /*2130*/  IMAD.IADD R5, R4, 0x1, -R8 ;  /* 0x0000000104057824 */ /* 0x000fe400078e0a08 */
[----:B-1----:R-:W-:Y:S01]  /*2140*/  IMAD R10, R25, UR16, RZ ;  /* 0x00000010190a7c24 */ /* 0x002fe2000f8e02ff */
[----:B------:R-:W-:Y:S02]  /*2150*/  IADD3 R7, PT, PT, R7, R11, RZ ;  /* 0x0000000b07077210 */ /* 0x000fe40007ffe0ff */
[----:B------:R-:W-:Y:S01]  /*2160*/  LOP3.LUT P0, R5, R5, 0x3, RZ, 0xc0, !PT ;  /* 0x0000000305057812 */ /* 0x000fe2000780c0ff */
[C---:B------:R-:W-:Y:S02]  /*2170*/  IMAD R19, R3.reuse, UR17, R10 ;  /* 0x0000001103137c24 */ /* 0x040fe4000f8e020a */
[----:B------:R-:W-:-:S04]  /*2180*/  IMAD.WIDE.U32 R6, R3, UR16, R6 ;  /* 0x0000001003067c25 */ /* 0x000fc8000f8e0006 */
[----:B------:R-:W-:-:S06]  /*2190*/  IMAD.IADD R19, R7, 0x1, R19 ;  /* 0x0000000107137824 */ /* 0x000fcc00078e0213 */
[----:B------:R-:W-:Y:S05]  /*21a0*/  @!P0 BRA `(.L_x_46) ;  /* 0x0000000400488947 */ /* 0x000fea0003800000 */
[----:B------:R-:W0:Y:S01]  /*21b0*/  LDCU.64 UR8, c[0x0][0x3d8] ;  /* 0x00007b00ff0877ac */ /* 0x000e220008000a00 */
[----:B------:R-:W1:Y:S01]  /*21c0*/  LDC.64 R10, c[0x0][0x3a0] ;  /* 0x0000e800ff0a7b82 */ /* 0x000e620000000a00 */
[----:B------:R-:W-:Y:S01]  /*21d0*/  SHF.R.S32.HI R9, RZ, 0x1f, R8 ;  /* 0x0000001fff097819 */ /* 0x000fe20000011408 */
[----:B------:R-:W2:Y:S06]  /*21e0*/  LDCU.64 UR16, c[0x0][0x390] ;  /* 0x00007200ff1077ac */ /* 0x000eac0008000a00 */
[----:B------:R-:W3:Y:S01]  /*21f0*/  LDC.64 R16, c[0x0][0x3a8] ;  /* 0x0000ea00ff107b82 */ /* 0x000ee20000000a00 */
[----:B0-----:R-:W-:-:S04]  /*2200*/  IMAD R12, R25, UR8, RZ ;  /* 0x00000008190c7c24 */ /* 0x001fc8000f8e02ff */
[C---:B------:R-:W-:Y:S02]  /*2210*/  IMAD R15, R3.reuse, UR9, R12 ;  /* 0x00000009030f7c24 */ /* 0x040fe4000f8e020c */
[----:B------:R-:W-:Y:S01]  /*2220*/  IMAD.WIDE.U32 R12, R3, UR8, R8 ;  /* 0x00000008030c7c25 */ /* 0x000fe2000f8e0008 */
[----:B------:R-:W0:Y:S04]  /*2230*/  LDCU.64 UR8, c[0x0][0x3e0] ;  /* 0x00007c00ff0877ac */ /* 0x000e280008000a00 */
[----:B------:R-:W-:Y:S02]  /*2240*/  IADD3 R13, PT, PT, R13, R15, RZ ;  /* 0x0000000f0d0d7210 */ /* 0x000fe40007ffe0ff */
[----:B-1----:R-:W-:-:S04]  /*2250*/  LEA R10, P0, R12, R10, 0x2 ;  /* 0x0000000a0c0a7211 */ /* 0x002fc800078010ff */
[----:B------:R-:W-:Y:S02]  /*2260*/  LEA.HI.X R11, R12, R11, R13, 0x2, P0 ;  /* 0x0000000b0c0b7211 */ /* 0x000fe400000f140d */
[----:B------:R-:W1:Y:S03]  /*2270*/  LDC.64 R12, c[0x0][0x3c8] ;  /* 0x0000f200ff0c7b82 */ /* 0x000e660000000a00 */
[----:B------:R-:W4:Y:S01]  /*2280*/  LDG.E R27, desc[UR10][R10.64] ;  /* 0x0000000a0a1b7981 */ /* 0x000f22000c1e1900 */
[----:B0-----:R-:W-:Y:S02]  /*2290*/  IMAD R14, R25, UR8, RZ ;  /* 0x00000008190e7c24 */ /* 0x001fe4000f8e02ff */
[----:B------:R-:W-:-:S04]  /*22a0*/  IMAD.WIDE.U32 R20, R3, UR8, R8 ;  /* 0x0000000803147c25 */ /* 0x000fc8000f8e0008 */
[----:B------:R-:W-:Y:S01]  /*22b0*/  IMAD R15, R3, UR9, R14 ;  /* 0x00000009030f7c24 */ /* 0x000fe2000f8e020e */
[----:B--2---:R-:W-:-:S03]  /*22c0*/  LEA R14, P0, R20, UR16, 0x1 ;  /* 0x00000010140e7c11 */ /* 0x004fc6000f8008ff */
[----:B------:R-:W-:-:S05]  /*22d0*/  IMAD.IADD R15, R21, 0x1, R15 ;  /* 0x00000001150f7824 */ /* 0x000fca00078e020f */
[----:B------:R-:W-:-:S05]  /*22e0*/  LEA.HI.X R15, R20, UR17, R15, 0x1, P0 ;  /* 0x00000011140f7c11 */ /* 0x000fca00080f0c0f */
[----:B------:R-:W2:Y:S01]  /*22f0*/  LDG.E.U16 R23, desc[UR10][R14.64] ;  /* 0x0000000a0e177981 */ /* 0x000ea2000c1e1500 */
[----:B------:R-:W-:Y:S02]  /*2300*/  MOV R18, R6 ;  /* 0x0000000600127202 */ /* 0x000fe40000000f00 */
[----:B----4-:R-:W-:-:S03]  /*2310*/  SHF.R.S32.HI R21, RZ, 0x1f, R27 ;  /* 0x0000001fff157819 */ /* 0x010fc6000001141b */
[----:B-1----:R-:W-:-:S04]  /*2320*/  IMAD.HI.U32 R22, R27, R12, R18 ;  /* 0x0000000c1b167227 */ /* 0x002fc800078e0012 */
[----:B------:R-:W-:-:S04]  /*2330*/  IMAD R20, R21, R12, RZ ;  /* 0x0000000c15147224 */ /* 0x000fc800078e02ff */
[C---:B------:R-:W-:Y:S02]  /*2340*/  IMAD R21, R27.reuse, R13, R20 ;  /* 0x0000000d1b157224 */ /* 0x040fe400078e0214 */
[----:B------:R-:W-:Y:S02]  /*2350*/  IMAD R27, R27, R12, R18 ;  /* 0x0000000c1b1b7224 */ /* 0x000fe400078e0212 */
[----:B------:R-:W-:-:S03]  /*2360*/  IMAD.IADD R22, R22, 0x1, R21 ;  /* 0x0000000116167824 */ /* 0x000fc600078e0215 */
[----:B---3--:R-:W-:-:S04]  /*2370*/  LEA R20, P0, R27, R16, 0x1 ;  /* 0x000000101b147211 */ /* 0x008fc800078008ff */
[----:B------:R-:W-:-:S05]  /*2380*/  LEA.HI.X R21, R27, R17, R22, 0x1, P0 ;  /* 0x000000111b157211 */ /* 0x000fca00000f0c16 */
[----:B------:R-:W3:Y:S01]  /*2390*/  LDG.E.U16 R22, desc[UR10][R20.64] ;  /* 0x0000000a14167981 */ /* 0x000ee2000c1e1500 */
[----:B--2---:R-:W-:-:S05]  /*23a0*/  SHF.L.U32 R23, R23, 0x10, RZ ;  /* 0x0000001017177819 */ /* 0x004fca00000006ff */
[----:B------:R-:W-:-:S06]  /*23b0*/  FMUL.FTZ R23, R24, R23 ;  /* 0x0000001718177220 */ /* 0x000fcc0000410000 */
[----:B------:R-:W0:Y:S02]  /*23c0*/  F2F.BF16.F32 R23, R23 ;  /* 0x0000001700177304 */ /* 0x000e240000202000 */
[----:B0-----:R-:W-:Y:S01]  /*23d0*/  IMAD.U32 R27, R23, 0x10000, RZ ;  /* 0x00010000171b7824 */ /* 0x001fe200078e00ff */
[----:B------:R-:W-:Y:S01]  /*23e0*/  ISETP.NE.AND P0, PT, R5, 0x1, PT ;  /* 0x000000010500780c */ /* 0x000fe20003f05270 */
[----:B------:R-:W-:Y:S01]  /*23f0*/  VIADD R26, R8, 0x1 ;  /* 0x00000001081a7836 */ /* 0x000fe20000000000 */
[----:B---3--:R-:W-:-:S05]  /*2400*/  SHF.L.U32 R22, R22, 0x10, RZ ;  /* 0x0000001016167819 */ /* 0x008fca00000006ff */
[----:B------:R-:W-:-:S05]  /*2410*/  FADD.FTZ R22, R22, R27 ;  /* 0x0000001b16167221 */ /* 0x000fca0000010000 */
[----:B------:R-:W-:-:S05]  /*2420*/  F2FP.BF16.F32.PACK_AB R22, RZ, R22 ;  /* 0x00000016ff16723e */ /* 0x000fca00000010ff */
[----:B------:R0:W-:Y:S01]  /*2430*/  STG.E.U16 desc[UR10][R20.64], R22 ;  /* 0x0000001614007986 */ /* 0x0001e2000c10150a */
[----:B------:R-:W-:Y:S05]  /*2440*/  @!P0 BRA `(.L_x_46) ;  /* 0x0000000000a08947 */ /* 0x000fea0003800000 */
[----:B0-----:R-:W2:Y:S04]  /*2450*/  LDG.E R21, desc[UR10][R10.64+0x4] ;  /* 0x0000040a0a157981 */ /* 0x001ea8000c1e1900 */
[----:B------:R-:W3:Y:S01]  /*2460*/  LDG.E.U16 R26, desc[UR10][R14.64+0x2] ;  /* 0x0000020a0e1a7981 */ /* 0x000ee2000c1e1500 */
[----:B--2---:R-:W-:-:S05]  /*2470*/  SHF.R.S32.HI R23, RZ, 0x1f, R21 ;  /* 0x0000001fff177819 */ /* 0x004fca0000011415 */
[----:B------:R-:W-:-:S04]  /*2480*/  IMAD R20, R23, R12, RZ ;  /* 0x0000000c17147224 */ /* 0x000fc800078e02ff */
[C---:B------:R-:W-:Y:S02]  /*2490*/  IMAD R23, R21.reuse, R13, R20 ;  /* 0x0000000d15177224 */ /* 0x040fe400078e0214 */
[----:B------:R-:W-:-:S05]  /*24a0*/  IMAD.WIDE.U32 R20, R21, R12, R18 ;  /* 0x0000000c15147225 */ /* 0x000fca00078e0012 */
[----:B------:R-:W-:Y:S02]  /*24b0*/  IADD3 R21, PT, PT, R21, R23, RZ ;  /* 0x0000001715157210 */ /* 0x000fe40007ffe0ff */
[----:B------:R-:W-:-:S04]  /*24c0*/  LEA R22, P0, R20, R16, 0x1 ;  /* 0x0000001014167211 */ /* 0x000fc800078008ff */
[----:B------:R-:W-:-:S05]  /*24d0*/  LEA.HI.X R23, R20, R17, R21, 0x1, P0 ;  /* 0x0000001114177211 */ /* 0x000fca00000f0c15 */
[----:B------:R-:W2:Y:S01]  /*24e0*/  LDG.E.U16 R20, desc[UR10][R22.64] ;  /* 0x0000000a16147981 */ /* 0x000ea2000c1e1500 */
[----:B---3--:R-:W-:-:S04]  /*24f0*/  IMAD.U32 R21, R26, 0x10000, RZ ;  /* 0x000100001a157824 */ /* 0x008fc800078e00ff */
[----:B------:R-:W-:-:S06]  /*2500*/  FMUL.FTZ R21, R24, R21 ;  /* 0x0000001518157220 */ /* 0x000fcc0000410000 */
[----:B------:R-:W0:Y:S02]  /*2510*/  F2F.BF16.F32 R21, R21 ;  /* 0x0000001500157304 */ /* 0x000e240000202000 */
[----:B0-----:R-:W-:Y:S02]  /*2520*/  SHF.L.U32 R27, R21, 0x10, RZ ;  /* 0x00000010151b7819 */ /* 0x001fe400000006ff */
[----:B------:R-:W-:Y:S02]  /*2530*/  ISETP.NE.AND P0, PT, R5, 0x2, PT ;  /* 0x000000020500780c */ /* 0x000fe40003f05270 */
[----:B------:R-:W-:Y:S01]  /*2540*/  IADD3 R26, PT, PT, R8, 0x2, RZ ;  /* 0x00000002081a7810 */ /* 0x000fe20007ffe0ff */
[----:B--2---:R-:W-:-:S04]  /*2550*/  IMAD.U32 R20, R20, 0x10000, RZ ;  /* 0x0001000014147824 */ /* 0x004fc800078e00ff */
[----:B------:R-:W-:-:S05]  /*2560*/  FADD.FTZ R20, R20, R27 ;  /* 0x0000001b14147221 */ /* 0x000fca0000010000 */
[----:B------:R-:W-:-:S05]  /*2570*/  F2FP.BF16.F32.PACK_AB R20, RZ, R20 ;  /* 0x00000014ff14723e */ /* 0x000fca00000010ff */
[----:B------:R1:W-:Y:S01]  /*2580*/  STG.E.U16 desc[UR10][R22.64], R20 ;  /* 0x0000001416007986 */ /* 0x0003e2000c10150a */
[----:B------:R-:W-:Y:S05]  /*2590*/  @!P0 BRA `(.L_x_46) ;  /* 0x00000000004c8947 */ /* 0x000fea0003800000 */
[----:B------:R-:W2:Y:S04]  /*25a0*/  LDG.E R11, desc[UR10][R10.64+0x8] ;  /* 0x0000080a0a0b7981 */ /* 0x000ea8000c1e1900 */
[----:B------:R-:W3:Y:S01]  /*25b0*/  LDG.E.U16 R14, desc[UR10][R14.64+0x4] ;  /* 0x0000040a0e0e7981 */ /* 0x000ee2000c1e1500 */
[----:B--2---:R-:W-:Y:S01]  /*25c0*/  SHF.R.S32.HI R5, RZ, 0x1f, R11 ;  /* 0x0000001fff057819 */ /* 0x004fe2000001140b */
[----:B-1----:R-:W-:-:S04]  /*25d0*/  IMAD.WIDE.U32 R20, R11, R12, R18 ;  /* 0x0000000c0b147225 */ /* 0x002fc800078e0012 */
[----:B------:R-:W-:Y:S01]  /*25e0*/  IMAD R22, R5, R12, RZ ;  /* 0x0000000c05167224 */ /* 0x000fe200078e02ff */
[----:B------:R-:W-:-:S03]  /*25f0*/  LEA R16, P0, R20, R16, 0x1 ;  /* 0x0000001014107211 */ /* 0x000fc600078008ff */
[----:B------:R-:W-:-:S04]  /*2600*/  IMAD R5, R11, R13, R22 ;  /* 0x0000000d0b057224 */ /* 0x000fc800078e0216 */
[----:B------:R-:W-:-:S05]  /*2610*/  IMAD.IADD R5, R21, 0x1, R5 ;  /* 0x0000000115057824 */ /* 0x000fca00078e0205 */
[----:B------:R-:W-:-:S05]  /*2620*/  LEA.HI.X R17, R20, R17, R5, 0x1, P0 ;  /* 0x0000001114117211 */ /* 0x000fca00000f0c05 */
[----:B------:R-:W2:Y:S01]  /*2630*/  LDG.E.U16 R12, desc[UR10][R16.64] ;  /* 0x0000000a100c7981 */ /* 0x000ea2000c1e1500 */
[----:B---3--:R-:W-:Y:S01]  /*2640*/  SHF.L.U32 R5, R14, 0x10, RZ ;  /* 0x000000100e057819 */ /* 0x008fe200000006ff */
[----:B------:R-:W-:-:S04]  /*2650*/  VIADD R26, R8, 0x3 ;  /* 0x00000003081a7836 */ /* 0x000fc80000000000 */
[----:B------:R-:W-:-:S06]  /*2660*/  FMUL.FTZ R5, R24, R5 ;  /* 0x0000000518057220 */ /* 0x000fcc0000410000 */
[----:B------:R-:W0:Y:S02]  /*2670*/  F2F.BF16.F32 R5, R5 ;  /* 0x0000000500057304 */ /* 0x000e240000202000 */
[----:B0-----:R-:W-:Y:S01]  /*2680*/  IMAD.U32 R11, R5, 0x10000, RZ ;  /* 0x00010000050b7824 */ /* 0x001fe200078e00ff */
[----:B--2---:R-:W-:-:S05]  /*2690*/  SHF.L.U32 R12, R12, 0x10, RZ ;  /* 0x000000100c0c7819 */ /* 0x004fca00000006ff */
[----:B------:R-:W-:-:S05]  /*26a0*/  FADD.FTZ R11, R12, R11 ;  /* 0x0000000b0c0b7221 */ /* 0x000fca0000010000 */
[----:B------:R-:W-:-:S05]  /*26b0*/  F2FP.BF16.F32.PACK_AB R11, RZ, R11 ;  /* 0x0000000bff0b723e */ /* 0x000fca00000010ff */
[----:B------:R2:W-:Y:S02]  /*26c0*/  STG.E.U16 desc[UR10][R16.64], R11 ;  /* 0x0000000b10007986 */ /* 0x0005e4000c10150a */
.L_x_46:
[----:B------:R-:W-:Y:S05]  /*26d0*/  BSYNC.RECONVERGENT B2 ;  /* 0x0000000000027941 */ /* 0x000fea0003800200 */
.L_x_45:
[----:B------:R-:W-:-:S04]  /*26e0*/  IADD3 R5, PT, PT, R8, -R4, RZ ;  /* 0x8000000408057210 */ /* 0x000fc80007ffe0ff */
[----:B------:R-:W-:-:S13]  /*26f0*/  ISETP.GT.U32.AND P0, PT, R5, -0x4, PT ;  /* 0xfffffffc0500780c */ /* 0x000fda0003f04070 */
[----:B------:R-:W-:Y:S05]  /*2700*/  @P0 BRA `(.L_x_44) ;  /* 0x0000000400700947 */ /* 0x000fea0003800000 */
.L_x_47:
[----:B------:R-:W-:Y:S01]  /*2710*/  SHF.R.S32.HI R27, RZ, 0x1f, R26 ;  /* 0x0000001fff1b7819 */ /* 0x000fe2000001141a */
[----:B------:R-:W-:-:S04]  /*2720*/  IMAD R8, R25, UR18, RZ ;  /* 0x0000001219087c24 */ /* 0x000fc8000f8e02ff */
[C---:B------:R-:W-:Y:S02]  /*2730*/  IMAD R5, R3.reuse, UR19, R8 ;  /* 0x0000001303057c24 */ /* 0x040fe4000f8e0208 */
[----:B---3--:R-:W-:-:S04]  /*2740*/  IMAD.WIDE.U32 R8, R3, UR18, R26 ;  /* 0x0000001203087c25 */ /* 0x008fc8000f8e001a */
[----:B------:R-:W-:Y:S01]  /*2750*/  IMAD.IADD R5, R5, 0x1, R9 ;  /* 0x0000000105057824 */ /* 0x000fe200078e0209 */
[----:B------:R-:W-:-:S04]  /*2760*/  LEA R10, P0, R8, UR12, 0x2 ;  /* 0x0000000c080a7c11 */ /* 0x000fc8000f8010ff */
[----:B--2---:R-:W-:-:S05]  /*2770*/  LEA.HI.X R11, R8, UR13, R5, 0x2, P0 ;  /* 0x0000000d080b7c11 */ /* 0x004fca00080f1405 */
[----:B------:R-:W2:Y:S01]  /*2780*/  LDG.E R5, desc[UR10][R10.64] ;  /* 0x0000000a0a057981 */ /* 0x000ea2000c1e1900 */
[----:B------:R-:W-:Y:S02]  /*2790*/  IMAD R8, R25, UR22, RZ ;  /* 0x0000001619087c24 */ /* 0x000fe4000f8e02ff */
        /* <DEDUP_REMOVED lines=22> */
[----:B------:R-:W-:-:S05]  /*2900*/  PRMT R13, R12, 0x7610, R13 ;  /* 0x000076100c0d7816 */ /* 0x000fca000000000d */
[----:B------:R2:W-:Y:S04]  /*2910*/  STG.E.U16 desc[UR10][R14.64], R13 ;  /* 0x0000000d0e007986 */ /* 0x0005e8000c10150a */
[----:B------:R-:W3:Y:S04]  /*2920*/  LDG.E R17, desc[UR10][R10.64+0x4] ;  /* 0x0000040a0a117981 */ /* 0x000ee8000c1e1900 */
[----:B01----:R-:W4:Y:S01]  /*2930*/  LDG.E.U16 R20, desc[UR10][R8.64+0x2] ;  /* 0x0000020a08147981 */ /* 0x003f22000c1e1500 */
[----:B---3--:R-:W-:-:S05]  /*2940*/  SHF.R.S32.HI R12, RZ, 0x1f, R17 ;  /* 0x0000001fff0c7819 */ /* 0x008fca0000011411 */
[----:B------:R-:W-:Y:S02]  /*2950*/  IMAD R16, R12, UR20, RZ ;  /* 0x000000140c107c24 */ /* 0x000fe4000f8e02ff */
[----:B--2---:R-:W-:-:S04]  /*2960*/  IMAD.WIDE.U32 R12, R17, UR20, R18 ;  /* 0x00000014110c7c25 */ /* 0x004fc8000f8e0012 */
[----:B------:R-:W-:Y:S01]  /*2970*/  IMAD R5, R17, UR21, R16 ;  /* 0x0000001511057c24 */ /* 0x000fe2000f8e0210 */
[----:B------:R-:W-:-:S04]  /*2980*/  LEA R16, P0, R12, UR14, 0x1 ;  /* 0x0000000e0c107c11 */ /* 0x000fc8000f8008ff */
[----:B------:R-:W-:-:S04]  /*2990*/  IADD3 R5, PT, PT, R13, R5, RZ ;  /* 0x000000050d057210 */ /* 0x000fc80007ffe0ff */
[----:B------:R-:W-:-:S05]  /*29a0*/  LEA.HI.X R17, R12, UR15, R5, 0x1, P0 ;  /* 0x0000000f0c117c11 */ /* 0x000fca00080f0c05 */
[----:B------:R-:W2:Y:S01]  /*29b0*/  LDG.E.U16 R12, desc[UR10][R16.64] ;  /* 0x0000000a100c7981 */ /* 0x000ea2000c1e1500 */
[----:B----4-:R-:W-:-:S04]  /*29c0*/  IMAD.U32 R5, R20, 0x10000, RZ ;  /* 0x0001000014057824 */ /* 0x010fc800078e00ff */
        /* <DEDUP_REMOVED lines=12> */
[----:B0-----:R-:W-:-:S04]  /*2a90*/  IMAD.WIDE.U32 R12, R15, UR20, R18 ;  /* 0x000000140f0c7c25 */ /* 0x001fc8000f8e0012 */
        /* <DEDUP_REMOVED lines=17> */
[----:B------:R-:W-:-:S04]  /*2bb0*/  IMAD.WIDE.U32 R16, R11, UR20, R18 ;  /* 0x000000140b107c25 */ /* 0x000fc8000f8e0012 */
[----:B------:R-:W-:-:S04]  /*2bc0*/  IMAD R12, R12, UR20, RZ ;  /* 0x000000140c0c7c24 */ /* 0x000fc8000f8e02ff */
[----:B------:R-:W-:Y:S01]  /*2bd0*/  IMAD R5, R11, UR21, R12 ;  /* 0x000000150b057c24 */ /* 0x000fe2000f8e020c */
[----:B------:R-:W-:-:S04]  /*2be0*/  LEA R12, P0, R16, UR14, 0x1 ;  /* 0x0000000e100c7c11 */ /* 0x000fc8000f8008ff */
[----:B------:R-:W-:-:S04]  /*2bf0*/  IADD3 R5, PT, PT, R17, R5, RZ ;  /* 0x0000000511057210 */ /* 0x000fc80007ffe0ff */
[----:B0-----:R-:W-:-:S05]  /*2c00*/  LEA.HI.X R13, R16, UR15, R5, 0x1, P0 ;  /* 0x0000000f100d7c11 */ /* 0x001fca00080f0c05 */
        /* <DEDUP_REMOVED lines=12> */
.L_x_44:
[----:B------:R-:W-:Y:S05]  /*2cd0*/  BSYNC.RECONVERGENT B1 ;  /* 0x0000000000017941 */ /* 0x000fea0003800200 */
.L_x_43:
[----:B------:R-:W4:Y:S01]  /*2ce0*/  LDCU.64 UR8, c[0x0][0x3e8] ;  /* 0x00007d00ff0877ac */ /* 0x000f220008000a00 */
[----:B------:R-:W-:-:S05]  /*2cf0*/  IADD3 R3, P0, PT, R3, 0x1, RZ ;  /* 0x0000000103037810 */ /* 0x000fca0007f1e0ff */
[----:B------:R-:W-:Y:S01]  /*2d00*/  IMAD.X R25, RZ, RZ, R25, P0 ;  /* 0x000000ffff197224 */ /* 0x000fe200000e0619 */
[----:B----4-:R-:W-:-:S04]  /*2d10*/  ISETP.GE.U32.AND P0, PT, R3, UR8, PT ;  /* 0x0000000803007c0c */ /* 0x010fc8000bf06070 */
[----:B------:R-:W-:-:S13]  /*2d20*/  ISETP.GE.AND.EX P0, PT, R25, UR9, PT, P0 ;  /* 0x0000000919007c0c */ /* 0x000fda000bf06300 */
[----:B------:R-:W-:Y:S05]  /*2d30*/  @!P0 BRA `(.L_x_48) ;  /* 0xfffffff000a08947 */ /* 0x000fea000383ffff */
.L_x_42:
[----:B------:R-:W-:Y:S05]  /*2d40*/  BSYNC.RECONVERGENT B0 ;  /* 0x0000000000007941 */ /* 0x000fea0003800200 */
.L_x_41:
[----:B------:R-:W-:Y:S01]  /*2d50*/  IADD3 R2, PT, PT, R2, 0x100, RZ ;  /* 0x0000010002027810 */ /* 0x000fe20007ffe0ff */
[----:B------:R-:W-:-:S03]  /*2d60*/  IMAD.U32 R3, RZ, RZ, UR7 ;  /* 0x00000007ff037e24 */ /* 0x000fc6000f8e00ff */
[----:B------:R-:W-:-:S04]  /*2d70*/  ISETP.LT.U32.AND P0, PT, R2, UR6, PT ;  /* 0x0000000602007c0c */ /* 0x000fc8000bf01070 */
[----:B------:R-:W-:-:S13]  /*2d80*/  ISETP.GT.AND.EX P0, PT, R3, RZ, PT, P0 ;  /* 0x000000ff0300720c */ /* 0x000fda0003f04300 */
[----:B------:R-:W-:Y:S05]  /*2d90*/  @!P0 EXIT ;  /* 0x000000000000894d */ /* 0x000fea0003800000 */
[----:B------:R-:W4:Y:S01]  /*2da0*/  LDCU.64 UR6, c[0x0][0x3c0] ;  /* 0x00007800ff0677ac */ /* 0x000f220008000a00 */
[----:B------:R-:W-:Y:S01]  /*2db0*/  IADD3 R10, P0, PT, R2, UR4, RZ ;  /* 0x00000004020a7c10 */ /* 0x000fe2000ff1e0ff */
[----:B------:R-:W-:-:S03]  /*2dc0*/  UMOV UR4, URZ ;  /* 0x000000ff00047c82 */ /* 0x000fc60008000000 */
[----:B--2---:R-:W-:Y:S01]  /*2dd0*/  IADD3.X R11, PT, PT, RZ, UR5, RZ, P0, !PT ;  /* 0x00000005ff0b7c10 */ /* 0x004fe200087fe4ff */
[----:B------:R-:W-:-:S04]  /*2de0*/  UMOV UR5, URZ ;  /* 0x000000ff00057c82 */ /* 0x000fc80008000000 */
[----:B----4-:R-:W-:Y:S02]  /*2df0*/  IMAD R3, R11, UR6, RZ ;  /* 0x000000060b037c24 */ /* 0x010fe4000f8e02ff */
[----:B---3--:R-:W-:-:S04]  /*2e00*/  IMAD.WIDE.U32 R8, R10, UR6, RZ ;  /* 0x000000060a087c25 */ /* 0x008fc8000f8e00ff */
[----:B------:R-:W-:-:S04]  /*2e10*/  IMAD R3, R10, UR7, R3 ;  /* 0x000000070a037c24 */ /* 0x000fc8000f8e0203 */
[----:B------:R-:W-:-:S07]  /*2e20*/  IMAD.IADD R3, R9, 0x1, R3 ;  /* 0x0000000109037824 */ /* 0x000fce00078e0203 */
.L_x_54:
[----:B--2---:R-:W2:Y:S01]  /*2e30*/  LDC.64 R4, c[0x0][0x3d0] ;  /* 0x0000f400ff047b82 */ /* 0x004ea20000000a00 */
[----:B---3--:R-:W3:Y:S01]  /*2e40*/  LDCU.64 UR6, c[0x0][0x398] ;  /* 0x00007300ff0677ac */ /* 0x008ee20008000a00 */
[----:B------:R-:W4:Y:S01]  /*2e50*/  LDCU.64 UR8, c[0x0][0x3c8] ;  /* 0x00007900ff0877ac */ /* 0x000f220008000a00 */
[----:B0-----:R-:W0:Y:S01]  /*2e60*/  LDCU.64 UR16, c[0x0][0x390] ;  /* 0x00007200ff1077ac */ /* 0x001e220008000a00 */
[----:B------:R-:W0:Y:S01]  /*2e70*/  LDCU.128 UR12, c[0x0][0x3a0] ;  /* 0x00007400ff0c77ac */ /* 0x000e220008000c00 */
[C---:B--2---:R-:W-:Y:S02]  /*2e80*/  IMAD R2, R4.reuse, UR5, RZ ;  /* 0x0000000504027c24 */ /* 0x044fe4000f8e02ff */
[----:B------:R-:W-:-:S04]  /*2e90*/  IMAD.WIDE.U32 R6, R4, UR4, R10 ;  /* 0x0000000404067c25 */ /* 0x000fc8000f8e000a */
[----:B------:R-:W-:Y:S01]  /*2ea0*/  IMAD R5, R5, UR4, R2 ;  /* 0x0000000405057c24 */ /* 0x000fe2000f8e0202 */
[----:B---3--:R-:W-:-:S04]  /*2eb0*/  LEA R4, P0, R6, UR6, 0x2 ;  /* 0x0000000606047c11 */ /* 0x008fc8000f8010ff */
[----:B------:R-:W-:-:S04]  /*2ec0*/  IADD3 R5, PT, PT, R7, R5, RZ ;  /* 0x0000000507057210 */ /* 0x000fc80007ffe0ff */
[----:B------:R-:W-:-:S05]  /*2ed0*/  LEA.HI.X R5, R6, UR7, R5, 0x2, P0 ;  /* 0x0000000706057c11 */ /* 0x000fca00080f1405 */
[----:B------:R-:W2:Y:S04]  /*2ee0*/  LDG.E R6, desc[UR10][R4.64] ;  /* 0x0000000a04067981 */ /* 0x000ea8000c1e1900 */
[----:B------:R-:W2:Y:S01]  /*2ef0*/  LDG.E R2, desc[UR10][R4.64+0x4] ;  /* 0x0000040a04027981 */ /* 0x000ea2000c1e1900 */
[----:B------:R-:W-:Y:S01]  /*2f00*/  BSSY.RECONVERGENT B0, `(.L_x_49) ;  /* 0x00000c5000007945 */ /* 0x000fe20003800200 */
[----:B--2---:R-:W-:-:S13]  /*2f10*/  ISETP.GE.AND P0, PT, R6, R2, PT ;  /* 0x000000020600720c */ /* 0x004fda0003f06270 */
[----:B01--4-:R-:W-:Y:S05]  /*2f20*/  @P0 BRA `(.L_x_50) ;  /* 0x0000000c00080947 */ /* 0x013fea0003800000 */
[----:B-1----:R-:W0:Y:S01]  /*2f30*/  LDC.64 R20, c[0x0][0x3b8] ;  /* 0x0000ee00ff147b82 */ /* 0x002e220000000a00 */
[--C-:B------:R-:W-:Y:S01]  /*2f40*/  IMAD.IADD R26, R2, 0x1, -R6.reuse ;  /* 0x00000001021a7824 */ /* 0x100fe200078e0a06 */
[----:B------:R-:W-:Y:S01]  /*2f50*/  MOV R4, R8 ;  /* 0x0000000800047202 */ /* 0x000fe20000000f00 */
[----:B------:R-:W-:Y:S01]  /*2f60*/  IMAD.MOV.U32 R5, RZ, RZ, R3 ;  /* 0x000000ffff057224 */ /* 0x000fe200078e0003 */
[----:B------:R-:W-:Y:S01]  /*2f70*/  BSSY.RECONVERGENT B1, `(.L_x_51) ;  /* 0x000005c000017945 */ /* 0x000fe20003800200 */
[----:B------:R-:W-:Y:S01]  /*2f80*/  SHF.L.U32 R27, R0, 0x10, RZ ;  /* 0x00000010001b7819 */ /* 0x000fe200000006ff */
[----:B------:R-:W-:Y:S01]  /*2f90*/  IMAD.MOV.U32 R22, RZ, RZ, R6 ;  /* 0x000000ffff167224 */ /* 0x000fe200078e0006 */
[----:B------:R-:W-:Y:S01]  /*2fa0*/  LOP3.LUT P0, R26, R26, 0x3, RZ, 0xc0, !PT ;  /* 0x000000031a1a7812 */ /* 0x000fe2000780c0ff */
[C---:B0-----:R-:W-:Y:S02]  /*2fb0*/  IMAD R12, R20.reuse, UR5, RZ ;  /* 0x00000005140c7c24 */ /* 0x041fe4000f8e02ff */
[----:B------:R-:W-:-:S04]  /*2fc0*/  IMAD.WIDE.U32 R4, R20, UR4, R4 ;  /* 0x0000000414047c25 */ /* 0x000fc8000f8e0004 */
[----:B------:R-:W-:-:S05]  /*2fd0*/  IMAD R21, R21, UR4, R12 ;  /* 0x0000000415157c24 */ /* 0x000fca000f8e020c */
[----:B------:R-:W-:Y:S01]  /*2fe0*/  IADD3 R21, PT, PT, R5, R21, RZ ;  /* 0x0000001505157210 */ /* 0x000fe20007ffe0ff */
        /* <DEDUP_REMOVED lines=8> */
[----:B------:R-:W-:-:S04]  /*3070*/  IMAD.WIDE.U32 R14, R16, UR4, R6 ;  /* 0x00000004100e7c25 */ /* 0x000fc8000f8e0006 */
[----:B------:R-:W-:Y:S01]  /*3080*/  IMAD.IADD R15, R15, 0x1, R17 ;  /* 0x000000010f0f7824 */ /* 0x000fe200078e0211 */
        /* <DEDUP_REMOVED lines=8> */
[----:B-1----:R-:W-:-:S04]  /*3110*/  LEA R18, P0, R22, UR6, 0x1 ;  /* 0x0000000616127c11 */ /* 0x002fc8000f8008ff */
[----:B------:R-:W-:Y:S02]  /*3120*/  IADD3 R23, PT, PT, R23, R29, RZ ;  /* 0x0000001d17177210 */ /* 0x000fe40007ffe0ff */
[----:B--2---:R-:W-:-:S05]  /*3130*/  SHF.R.S32.HI R19, RZ, 0x1f, R25 ;  /* 0x0000001fff137819 */ /* 0x004fca0000011419 */
[----:B----4-:R-:W-:Y:S01]  /*3140*/  IMAD R20, R19, R14, RZ ;  /* 0x0000000e13147224 */ /* 0x010fe200078e02ff */
[----:B------:R-:W-:-:S03]  /*3150*/  LEA.HI.X R19, R22, UR7, R23, 0x1, P0 ;  /* 0x0000000716137c11 */ /* 0x000fc600080f0c17 */
[----:B------:R-:W-:Y:S02]  /*3160*/  IMAD R29, R25, R15, R20 ;  /* 0x0000000f191d7224 */ /* 0x000fe400078e0214 */
[----:B------:R-:W-:-:S04]  /*3170*/  IMAD.MOV.U32 R20, RZ, RZ, R4 ;  /* 0x000000ffff147224 */ /* 0x000fc800078e0004 */
[----:B------:R-:W-:-:S05]  /*3180*/  IMAD.WIDE.U32 R22, R25, R14, R20 ;  /* 0x0000000e19167225 */ /* 0x000fca00078e0014 */
[----:B------:R-:W-:Y:S02]  /*3190*/  IADD3 R23, PT, PT, R23, R29, RZ ;  /* 0x0000001d17177210 */ /* 0x000fe40007ffe0ff */
[----:B0-----:R-:W-:-:S04]  /*31a0*/  LEA R24, P0, R22, R16, 0x1 ;  /* 0x0000001016187211 */ /* 0x001fc800078008ff */
        /* <DEDUP_REMOVED lines=15> */
[----:B0-----:R-:W2:Y:S02]  /*32a0*/  LDG.E R23, desc[UR10][R12.64+0x4] ;  /* 0x0000040a0c177981 */ /* 0x001ea4000c1e1900 */
[----:B--2---:R-:W-:-:S05]  /*32b0*/  SHF.R.S32.HI R25, RZ, 0x1f, R23 ;  /* 0x0000001fff197819 */ /* 0x004fca0000011417 */
[----:B------:R-:W-:-:S04]  /*32c0*/  IMAD R22, R25, R14, RZ ;  /* 0x0000000e19167224 */ /* 0x000fc800078e02ff */
[C---:B------:R-:W-:Y:S02]  /*32d0*/  IMAD R25, R23.reuse, R15, R22 ;  /* 0x0000000f17197224 */ /* 0x040fe400078e0216 */
[----:B------:R-:W-:-:S04]  /*32e0*/  IMAD.WIDE.U32 R22, R23, R14, R20 ;  /* 0x0000000e17167225 */ /* 0x000fc800078e0014 */
[----:B------:R-:W-:Y:S01]  /*32f0*/  IMAD.IADD R23, R23, 0x1, R25 ;  /* 0x0000000117177824 */ /* 0x000fe200078e0219 */
[----:B------:R-:W-:-:S04]  /*3300*/  LEA R24, P0, R22, R16, 0x1 ;  /* 0x0000001016187211 */ /* 0x000fc800078008ff */
        /* <DEDUP_REMOVED lines=21> */
[----:B------:R-:W-:-:S04]  /*3460*/  LEA R16, P0, R22, R16, 0x1 ;  /* 0x0000001016107211 */ /* 0x000fc800078008ff */
[----:B------:R-:W-:-:S04]  /*3470*/  IADD3 R14, PT, PT, R23, R15, RZ ;  /* 0x0000000f170e7210 */ /* 0x000fc80007ffe0ff */
[----:B------:R-:W-:-:S05]  /*3480*/  LEA.HI.X R17, R22, R17, R14, 0x1, P0 ;  /* 0x0000001116117211 */ /* 0x000fca00000f0c0e */
[----:B------:R-:W3:Y:S01]  /*3490*/  LDG.E.U16 R15, desc[UR10][R16.64] ;  /* 0x0000000a100f7981 */ /* 0x000ee2000c1e1500 */
[----:B--2---:R-:W-:Y:S01]  /*34a0*/  IMAD.U32 R14, R18, 0x10000, RZ ;  /* 0x00010000120e7824 */ /* 0x004fe200078e00ff */
[----:B------:R-:W-:-:S03]  /*34b0*/  IADD3 R22, PT, PT, R6, 0x3, RZ ;  /* 0x0000000306167810 */ /* 0x000fc60007ffe0ff */
[----:B------:R-:W-:-:S06]  /*34c0*/  FMUL.FTZ R14, R27, R14 ;  /* 0x0000000e1b0e7220 */ /* 0x000fcc0000410000 */
[----:B------:R-:W0:Y:S02]  /*34d0*/  F2F.BF16.F32 R14, R14 ;  /* 0x0000000e000e7304 */ /* 0x000e240000202000 */
[----:B0-----:R-:W-:Y:S01]  /*34e0*/  SHF.L.U32 R12, R14, 0x10, RZ ;  /* 0x000000100e0c7819 */ /* 0x001fe200000006ff */
[----:B---3--:R-:W-:-:S04]  /*34f0*/  IMAD.U32 R15, R15, 0x10000, RZ ;  /* 0x000100000f0f7824 */ /* 0x008fc800078e00ff */
[----:B------:R-:W-:-:S05]  /*3500*/  FADD.FTZ R12, R15, R12 ;  /* 0x0000000c0f0c7221 */ /* 0x000fca0000010000 */
[----:B------:R-:W-:-:S05]  /*3510*/  F2FP.BF16.F32.PACK_AB R12, RZ, R12 ;  /* 0x0000000cff0c723e */ /* 0x000fca00000010ff */
[----:B------:R2:W-:Y:S02]  /*3520*/  STG.E.U16 desc[UR10][R16.64], R12 ;  /* 0x0000000c10007986 */ /* 0x0005e4000c10150a */
.L_x_52:
[----:B------:R-:W-:Y:S05]  /*3530*/  BSYNC.RECONVERGENT B1 ;  /* 0x0000000000017941 */ /* 0x000fea0003800200 */
.L_x_51:
[----:B------:R-:W-:-:S05]  /*3540*/  IMAD.IADD R6, R6, 0x1, -R2 ;  /* 0x0000000106067824 */ /* 0x000fca00078e0a02 */
[----:B------:R-:W-:-:S13]  /*3550*/  ISETP.GT.U32.AND P0, PT, R6, -0x4, PT ;  /* 0xfffffffc0600780c */ /* 0x000fda0003f04070 */
[----:B------:R-:W-:Y:S05]  /*3560*/  @P0 BRA `(.L_x_50) ;  /* 0x0000000400780947 */ /* 0x000fea0003800000 */
.L_x_53:
[----:B---3--:R-:W2:Y:S01]  /*3570*/  LDC.64 R6, c[0x0][0x3d8] ;  /* 0x0000f600ff067b82 */ /* 0x008ea20000000a00 */
[----:B01----:R-:W-:Y:S01]  /*3580*/  SHF.R.S32.HI R23, RZ, 0x1f, R22 ;  /* 0x0000001fff177819 */ /* 0x003fe20000011416 */
[----:B--2---:R-:W-:-:S04]  /*3590*/  IMAD R12, R6, UR5, RZ ;  /* 0x00000005060c7c24 */ /* 0x004fc8000f8e02ff */
[----:B------:R-:W-:Y:S02]  /*35a0*/  IMAD R13, R7, UR4, R12 ;  /* 0x00000004070d7c24 */ /* 0x000fe4000f8e020c */
[----:B------:R-:W-:-:S05]  /*35b0*/  IMAD.WIDE.U32 R6, R6, UR4, R22 ;  /* 0x0000000406067c25 */ /* 0x000fca000f8e0016 */
[----:B------:R-:W-:Y:S02]  /*35c0*/  IADD3 R7, PT, PT, R13, R7, RZ ;  /* 0x000000070d077210 */ /* 0x000fe40007ffe0ff */
        /* <DEDUP_REMOVED lines=42> */
[----:B0-----:R-:W-:Y:S02]  /*3870*/  SHF.L.U32 R16, R14, 0x10, RZ ;  /* 0x000000100e107819 */ /* 0x001fe400000006ff */
        /* <DEDUP_REMOVED lines=11> */
[----:B------:R-:W-:-:S03]  /*3930*/  LEA R16, P0, R14, UR14, 0x1 ;  /* 0x0000000e0e107c11 */ /* 0x000fc6000f8008ff */
[----:B------:R-:W-:-:S05]  /*3940*/  IMAD.IADD R15, R15, 0x1, R17 ;  /* 0x000000010f0f7824 */ /* 0x000fca00078e0211 */
[----:B------:R-:W-:-:S05]  /*3950*/  LEA.HI.X R17, R14, UR15, R15, 0x1, P0 ;  /* 0x0000000f0e117c11 */ /* 0x000fca00080f0c0f */
[----:B------:R-:W2:Y:S01]  /*3960*/  LDG.E.U16 R15, desc[UR10][R16.64] ;  /* 0x0000000a100f7981 */ /* 0x000ea2000c1e1500 */
[----:B---3--:R-:W-:-:S05]  /*3970*/  SHF.L.U32 R14, R23, 0x10, RZ ;  /* 0x00000010170e7819 */ /* 0x008fca00000006ff */
        /* <DEDUP_REMOVED lines=18> */
[----:B---3--:R-:W-:Y:S02]  /*3aa0*/  SHF.L.U32 R16, R6, 0x10, RZ ;  /* 0x0000001006107819 */ /* 0x008fe400000006ff */
[----:B------:R-:W-:-:S03]  /*3ab0*/  IADD3 R22, PT, PT, R22, 0x4, RZ ;  /* 0x0000000416167810 */ /* 0x000fc60007ffe0ff */
[----:B------:R-:W-:Y:S01]  /*3ac0*/  FMUL.FTZ R16, R27, R16 ;  /* 0x000000101b107220 */ /* 0x000fe20000410000 */
[----:B------:R-:W-:-:S05]  /*3ad0*/  ISETP.NE.AND P0, PT, R22, R2, PT ;  /* 0x000000021600720c */ /* 0x000fca0003f05270 */
[----:B------:R-:W0:Y:S02]  /*3ae0*/  F2F.BF16.F32 R16, R16 ;  /* 0x0000001000107304 */ /* 0x000e240000202000 */
[----:B0-----:R-:W-:Y:S01]  /*3af0*/  IMAD.U32 R7, R16, 0x10000, RZ ;  /* 0x0001000010077824 */ /* 0x001fe200078e00ff */
[----:B--2---:R-:W-:-:S05]  /*3b00*/  SHF.L.U32 R18, R18, 0x10, RZ ;  /* 0x0000001012127819 */ /* 0x004fca00000006ff */
[----:B------:R-:W-:-:S05]  /*3b10*/  FADD.FTZ R7, R18, R7 ;  /* 0x0000000712077221 */ /* 0x000fca0000010000 */
[----:B------:R-:W-:-:S05]  /*3b20*/  F2FP.BF16.F32.PACK_AB R7, RZ, R7 ;  /* 0x00000007ff07723e */ /* 0x000fca00000010ff */
[----:B------:R3:W-:Y:S01]  /*3b30*/  STG.E.U16 desc[UR10][R14.64], R7 ;  /* 0x000000070e007986 */ /* 0x0007e2000c10150a */
[----:B------:R-:W-:Y:S05]  /*3b40*/  @P0 BRA `(.L_x_53) ;  /* 0xfffffff800880947 */ /* 0x000fea000383ffff */
.L_x_50:
[----:B------:R-:W-:Y:S05]  /*3b50*/  BSYNC.RECONVERGENT B0 ;  /* 0x0000000000007941 */ /* 0x000fea0003800200 */
.L_x_49:
[----:B------:R-:W4:Y:S01]  /*3b60*/  LDCU.64 UR6, c[0x0][0x3e8] ;  /* 0x00007d00ff0677ac */ /* 0x000f220008000a00 */
[----:B------:R-:W-:-:S04]  /*3b70*/  UIADD3 UR4, UP0, UPT, UR4, 0x1, URZ ;  /* 0x0000000104047890 */ /* 0x000fc8000ff1e0ff */
[----:B------:R-:W-:Y:S02]  /*3b80*/  UIADD3.X UR5, UPT, UPT, URZ, UR5, URZ, UP0, !UPT ;  /* 0x00000005ff057290 */ /* 0x000fe400087fe4ff */
[----:B----4-:R-:W-:-:S04]  /*3b90*/  UISETP.GE.U32.AND UP0, UPT, UR4, UR6, UPT ;  /* 0x000000060400728c */ /* 0x010fc8000bf06070 */
[----:B------:R-:W-:-:S09]  /*3ba0*/  UISETP.GE.AND.EX UP0, UPT, UR5, UR7, UPT, UP0 ;  /* 0x000000070500728c */ /* 0x000fd2000bf06300 */
[----:B------:R-:W-:Y:S05]  /*3bb0*/  BRA.U !UP0, `(.L_x_54) ;  /* 0xfffffff1089c7547 */ /* 0x000fea000b83ffff */
[----:B------:R-:W-:Y:S05]  /*3bc0*/  EXIT ;  /* 0x000000000000794d */ /* 0x000fea0003800000 */
.L_x_55:
        /* <DEDUP_REMOVED lines=11> */
.L_x_8930:


//--------------------- .text._ZN3cub18CUB_300001_SM_10006detail8for_each13static_kernelINS2_12policy_hub_t12policy_500_tElNS2_12op_wrapper_tIlZZZZZN2at6native36add_out_dense_sparse_compressed_cudaERNS7_6TensorERKS9_SC_RKN3c106ScalarEENKUlvE_clEvENKUlvE10_clEvENKUlvE_clEvENKUlvE0_clEvEUllE_N6thrust24THRUST_300001_SM_1000_NS17counting_iteratorIlNSN_11use_defaultESP_SP_EEEEEEvT0_T1_ --------------------------
	.section	.text._ZN3cub18CUB_300001_SM_10006detail8for_each13static_kernelINS2_12policy_hub_t12policy_500_tElNS2_12op_wrapper_tIlZZZZZN2at6native36add_out_dense_sparse_compressed_cudaERNS7_6TensorERKS9_SC_RKN3c106ScalarEENKUlvE_clEvENKUlvE10_clEvENKUlvE_clEvENKUlvE0_clEvEUllE_N6thrust24THRUST_300001_SM_1000_NS17counting_iteratorIlNSN_11use_defaultESP_SP_EEEEEEvT0_T1_,"ax",@progbits
	.align	128
        .global         _ZN3cub18CUB_300001_SM_10006detail8for_each13static_kernelINS2_12policy_hub_t12policy_500_tElNS2_12op_wrapper_tIlZZZZZN2at6native36add_out_dense_sparse_compressed_cudaERNS7_6TensorERKS9_SC_RKN3c106ScalarEENKUlvE_clEvENKUlvE10_clEvENKUlvE_clEvENKUlvE0_clEvEUllE_N6thrust24THRUST_300001_SM_1000_NS17counting_iteratorIlNSN_11use_defaultESP_SP_EEEEEEvT0_T1_
        .type           _ZN3cub18CUB_300001_SM_10006detail8for_each13static_kernelINS2_12policy_hub_t12policy_500_tElNS2_12op_wrapper_tIlZZZZZN2at6native36add_out_dense_sparse_compressed_cudaERNS7_6TensorERKS9_SC_RKN3c106ScalarEENKUlvE_clEvENKUlvE10_clEvENKUlvE_clEvENKUlvE0_clEvEUllE_N6thrust24THRUST_300001_SM_1000_NS17counting_iteratorIlNSN_11use_defaultESP_SP_EEEEEEvT0_T1_,@function
        .size           _ZN3cub18CUB_300001_SM_10006detail8for_each13static_kernelINS2_12policy_hub_t12policy_500_tElNS2_12op_wrapper_tIlZZZZZN2at6native36add_out_dense_sparse_compressed_cudaERNS7_6TensorERKS9_SC_RKN3c106ScalarEENKUlvE_clEvENKUlvE10_clEvENKUlvE_clEvENKUlvE0_clEvEUllE_N6thrust24THRUST_300001_SM_1000_NS17counting_iteratorIlNSN_11use_defaultESP_SP_EEEEEEvT0_T1_,(.L_x_8931 - _ZN3cub18CUB_300001_SM_10006detail8for_each13static_kernelINS2_12policy_hub_t12policy_500_tElNS2_12op_wrapper_tIlZZZZZN2at6native36add_out_dense_sparse_compressed_cudaERNS7_6TensorERKS9_SC_RKN3c106ScalarEENKUlvE_clEvENKUlvE10_clEvENKUlvE_clEvENKUlvE0_clEvEUllE_N6thrust24THRUST_300001_SM_1000_NS17counting_iteratorIlNSN_11use_defaultESP_SP_EEEEEEvT0_T1_)
        .other          _ZN3cub18CUB_300001_SM_10006detail8for_each13static_kernelINS2_12policy_hub_t12policy_500_tElNS2_12op_wrapper_tIlZZZZZN2at6native36add_out_dense_sparse_compressed_cudaERNS7_6TensorERKS9_SC_RKN3c106ScalarEENKUlvE_clEvENKUlvE10_clEvENKUlvE_clEvENKUlvE0_clEvEUllE_N6thrust24THRUST_300001_SM_1000_NS17counting_iteratorIlNSN_11use_defaultESP_SP_EEEEEEvT0_T1_,@"STO_CUDA_ENTRY STV_DEFAULT"
_ZN3cub18CUB_300001_SM_10006detail8for_each13static_kernelINS2_12policy_hub_t12policy_500_tElNS2_12op_wrapper_tIlZZZZZN2at6native36add_out_dense_sparse_compressed_cudaERNS7_6TensorERKS9_SC_RKN3c106ScalarEENKUlvE_clEvENKUlvE10_clEvENKUlvE_clEvENKUlvE0_clEvEUllE_N6thrust24THRUST_300001_SM_1000_NS17counting_iteratorIlNSN_11use_defaultESP_SP_EEEEEEvT0_T1_:
.text._ZN3cub18CUB_300001_SM_10006detail8for_each13static_kernelINS2_12policy_hub_t12policy_500_tElNS2_12op_wrapper_tIlZZZZZN2at6native36add_out_dense_sparse_compressed_cudaERNS7_6TensorERKS9_SC_RKN3c106ScalarEENKUlvE_clEvENKUlvE10_clEvENKUlvE_clEvENKUlvE0_clEvEUllE_N6thrust24THRUST_300001_SM_1000_NS17counting_iteratorIlNSN_11use_defaultESP_SP_EEEEEEvT0_T1_:
[----:B------:R-:W-:Y:S08]  /*0000*/  LDC R1, c[0x0][0x37c] ;  /* 0x0000df00ff017b82 */ /* 0x000ff00000000800 */
[----:B------:R-:W0:Y:S01]  /*0010*/  S2UR UR4, SR_CTAID.X ;  /* 0x00000000000479c3 */ /* 0x000e220000002500 */
[----:B------:R-:W1:Y:S01]  /*0020*/  LDCU.64 UR6, c[0x0][0x380] ;  /* 0x00007000ff0677ac */ /* 0x000e620008000a00 */
[----:B------:R-:W2:Y:S01]  /*0030*/  LDCU.64 UR10, c[0x0][0x358] ;  /* 0x00006b00ff0a77ac */ /* 0x000ea20008000a00 */
        /* <DEDUP_REMOVED lines=12> */
[----:B------:R-:W1:Y:S02]  /*0100*/  LDCU.U8 UR6, c[0x0][0x3b0] ;  /* 0x00007600ff0677ac */ /* 0x000e640008000000 */
[----:B-1----:R-:W-:Y:S01]  /*0110*/  UPRMT UR6, UR6, 0x8880, URZ ;  /* 0x0000888006067896 */ /* 0x002fe200080000ff */
[----:B0-----:R-:W-:Y:S01]  /*0120*/  IADD3 R6, P0, P1, R7, UR4, R2 ;  /* 0x0000000407067c10 */ /* 0x001fe2000f91e002 */
[----:B------:R-:W-:-:S03]  /*0130*/  UMOV UR4, URZ ;  /* 0x000000ff00047c82 */ /* 0x000fc60008000000 */
[----:B------:R-:W-:Y:S01]  /*0140*/  IADD3.X R7, PT, PT, RZ, UR5, R3, P0, P1 ;  /* 0x00000005ff077c10 */ /* 0x000fe200087e2403 */
[----:B------:R-:W-:-:S08]  /*0150*/  UMOV UR5, URZ ;  /* 0x000000ff00057c82 */ /* 0x000fd00008000000 */
.L_x_62:
[----:B0-----:R-:W0:Y:S01]  /*0160*/  LDC.64 R4, c[0x0][0x3d0] ;  /* 0x0000f400ff047b82 */ /* 0x001e220000000a00 */
[----:B-1----:R-:W1:Y:S01]  /*0170*/  LDCU.64 UR8, c[0x0][0x398] ;  /* 0x00007300ff0877ac */ /* 0x002e620008000a00 */
[----:B------:R-:W2:Y:S01]  /*0180*/  LDCU.64 UR16, c[0x0][0x3c8] ;  /* 0x00007900ff1077ac */ /* 0x000ea20008000a00 */
[----:B------:R-:W3:Y:S01]  /*0190*/  LDCU.64 UR18, c[0x0][0x390] ;  /* 0x00007200ff1277ac */ /* 0x000ee20008000a00 */
[----:B------:R-:W4:Y:S01]  /*01a0*/  LDCU.128 UR12, c[0x0][0x3a0] ;  /* 0x00007400ff0c77ac */ /* 0x000f220008000c00 */
        /* <DEDUP_REMOVED lines=11> */
[----:B--234-:R-:W-:Y:S05]  /*0260*/  @P0 BRA `(.L_x_58) ;  /* 0x0000000800900947 */ /* 0x01cfea0003800000 */
[----:B------:R-:W0:Y:S01]  /*0270*/  LDCU.64 UR8, c[0x0][0x3c0] ;  /* 0x00007800ff0877ac */ /* 0x000e220008000a00 */
[----:B------:R-:W1:Y:S01]  /*0280*/  LDC.64 R12, c[0x0][0x3b8] ;  /* 0x0000ee00ff0c7b82 */ /* 0x000e620000000a00 */
[----:B------:R-:W-:Y:S01]  /*0290*/  IMAD.IADD R0, R2, 0x1, -R4 ;  /* 0x0000000102007824 */ /* 0x000fe200078e0a04 */
[----:B------:R-:W-:Y:S04]  /*02a0*/  BSSY.RECONVERGENT B1, `(.L_x_59) ;  /* 0x0000054000017945 */ /* 0x000fe80003800200 */
[----:B------:R-:W-:-:S04]  /*02b0*/  LOP3.LUT R0, R0, 0x3, RZ, 0xc0, !PT ;  /* 0x0000000300007812 */ /* 0x000fc800078ec0ff */
[----:B------:R-:W-:-:S04]  /*02c0*/  ISETP.NE.U32.AND P0, PT, R0, RZ, PT ;  /* 0x000000ff0000720c */ /* 0x000fc80003f05070 */
[----:B------:R-:W-:Y:S01]  /*02d0*/  ISETP.NE.AND.EX P0, PT, RZ, RZ, PT, P0 ;  /* 0x000000ffff00720c */ /* 0x000fe20003f05300 */
[----:B0-----:R-:W-:Y:S02]  /*02e0*/  IMAD R11, R7, UR8, RZ ;  /* 0x00000008070b7c24 */ /* 0x001fe4000f8e02ff */
[----:B------:R-:W-:-:S04]  /*02f0*/  IMAD.WIDE.U32 R8, R6, UR8, RZ ;  /* 0x0000000806087c25 */ /* 0x000fc8000f8e00ff */
[----:B------:R-:W-:Y:S02]  /*0300*/  IMAD R11, R6, UR9, R11 ;  /* 0x00000009060b7c24 */ /* 0x000fe4000f8e020b */
[C---:B-1----:R-:W-:Y:S02]  /*0310*/  IMAD R10, R12.reuse, UR5, RZ ;  /* 0x000000050c0a7c24 */ /* 0x042fe4000f8e02ff */
[----:B------:R-:W-:Y:S02]  /*0320*/  IMAD.IADD R9, R9, 0x1, R11 ;  /* 0x0000000109097824 */ /* 0x000fe400078e020b */
[----:B------:R-:W-:Y:S01]  /*0330*/  IMAD R13, R13, UR4, R10 ;  /* 0x000000040d0d7c24 */ /* 0x000fe2000f8e020a */
[----:B------:R-:W-:Y:S01]  /*0340*/  MOV R10, R4 ;  /* 0x00000004000a7202 */ /* 0x000fe20000000f00 */
[----:B------:R-:W-:-:S04]  /*0350*/  IMAD.WIDE.U32 R8, R12, UR4, R8 ;  /* 0x000000040c087c25 */ /* 0x000fc8000f8e0008 */
[----:B------:R-:W-:Y:S02]  /*0360*/  IMAD.MOV.U32 R11, RZ, RZ, R5 ;  /* 0x000000ffff0b7224 */ /* 0x000fe400078e0005 */
[----:B------:R-:W-:Y:S01]  /*0370*/  IMAD.IADD R13, R9, 0x1, R13 ;  /* 0x00000001090d7824 */ /* 0x000fe200078e020d */
[----:B------:R-:W-:Y:S06]  /*0380*/  @!P0 BRA `(.L_x_60) ;  /* 0x0000000400148947 */ /* 0x000fec0003800000 */
[----:B------:R-:W0:Y:S01]  /*0390*/  LDC.64 R14, c[0x0][0x3d8] ;  /* 0x0000f600ff0e7b82 */ /* 0x000e220000000a00 */
[----:B------:R-:W1:Y:S07]  /*03a0*/  LDCU.64 UR8, c[0x0][0x390] ;  /* 0x00007200ff0877ac */ /* 0x000e6e0008000a00 */
[----:B------:R-:W2:Y:S08]  /*03b0*/  LDC.64 R16, c[0x0][0x3a0] ;  /* 0x0000e800ff107b82 */ /* 0x000eb00000000a00 */
[----:B------:R-:W3:Y:S01]  /*03c0*/  LDC.64 R22, c[0x0][0x3e0] ;  /* 0x0000f800ff167b82 */ /* 0x000ee20000000a00 */
[----:B0-----:R-:W-:-:S07]  /*03d0*/  IMAD R12, R14, UR5, RZ ;  /* 0x000000050e0c7c24 */ /* 0x001fce000f8e02ff */
[----:B------:R-:W0:Y:S01]  /*03e0*/  LDC.64 R18, c[0x0][0x3c8] ;  /* 0x0000f200ff127b82 */ /* 0x000e220000000a00 */
[----:B------:R-:W-:-:S04]  /*03f0*/  IMAD.WIDE.U32 R10, R14, UR4, R4 ;  /* 0x000000040e0a7c25 */ /* 0x000fc8000f8e0004 */
[----:B------:R-:W-:Y:S01]  /*0400*/  IMAD R15, R15, UR4, R12 ;  /* 0x000000040f0f7c24 */ /* 0x000fe2000f8e020c */
[----:B--2---:R-:W-:Y:S02]  /*0410*/  LEA R16, P0, R10, R16, 0x3 ;  /* 0x000000100a107211 */ /* 0x004fe400078018ff */
[----:B------:R-:W2:Y:S01]  /*0420*/  LDC.64 R20, c[0x0][0x3a8] ;  /* 0x0000ea00ff147b82 */ /* 0x000ea20000000a00 */
[----:B------:R-:W-:-:S05]  /*0430*/  IMAD.IADD R11, R11, 0x1, R15 ;  /* 0x000000010b0b7824 */ /* 0x000fca00078e020f */
[----:B------:R-:W-:-:S05]  /*0440*/  LEA.HI.X R17, R10, R17, R11, 0x3, P0 ;  /* 0x000000110a117211 */ /* 0x000fca00000f1c0b */
[----:B------:R-:W0:Y:S01]  /*0450*/  LDG.E.64 R10, desc[UR10][R16.64] ;  /* 0x0000000a100a7981 */ /* 0x000e22000c1e1b00 */
[C---:B---3--:R-:W-:Y:S02]  /*0460*/  IMAD R12, R22.reuse, UR5, RZ ;  /* 0x00000005160c7c24 */ /* 0x048fe4000f8e02ff */
[----:B------:R-:W-:-:S04]  /*0470*/  IMAD.WIDE.U32 R14, R22, UR4, R4 ;  /* 0x00000004160e7c25 */ /* 0x000fc8000f8e0004 */
[----:B------:R-:W-:Y:S01]  /*0480*/  IMAD R23, R23, UR4, R12 ;  /* 0x0000000417177c24 */ /* 0x000fe2000f8e020c */
[----:B-1----:R-:W-:Y:S02]  /*0490*/  IADD3 R14, P0, PT, R14, UR8, RZ ;  /* 0x000000080e0e7c10 */ /* 0x002fe4000ff1e0ff */
[----:B------:R-:W-:Y:S02]  /*04a0*/  MOV R12, R8 ;  /* 0x00000008000c7202 */ /* 0x000fe40000000f00 */
[----:B------:R-:W-:Y:S01]  /*04b0*/  IADD3.X R15, PT, PT, R15, UR9, R23, P0, !PT ;  /* 0x000000090f0f7c10 */ /* 0x000fe200087fe417 */
[-C--:B0-----:R-:W-:Y:S02]  /*04c0*/  IMAD R11, R11, R18.reuse, RZ ;  /* 0x000000120b0b7224 */ /* 0x081fe400078e02ff */
[----:B------:R-:W-:-:S04]  /*04d0*/  IMAD.WIDE.U32 R22, R10, R18, R12 ;  /* 0x000000120a167225 */ /* 0x000fc800078e000c */
[----:B------:R-:W-:Y:S01]  /*04e0*/  IMAD R11, R10, R19, R11 ;  /* 0x000000130a0b7224 */ /* 0x000fe200078e020b */
[----:B--2---:R-:W-:-:S04]  /*04f0*/  IADD3 R22, P0, PT, R22, R20, RZ ;  /* 0x0000001416167210 */ /* 0x004fc80007f1e0ff */
[----:B------:R-:W-:Y:S02]  /*0500*/  IADD3.X R23, PT, PT, R21, R23, R11, P0, !PT ;  /* 0x0000001715177210 */ /* 0x000fe400007fe40b */
[----:B------:R-:W2:Y:S04]  /*0510*/  LDG.E.S8 R11, desc[UR10][R14.64] ;  /* 0x0000000a0e0b7981 */ /* 0x000ea8000c1e1300 */
[----:B------:R-:W3:Y:S01]  /*0520*/  LDG.E.S8 R10, desc[UR10][R22.64] ;  /* 0x0000000a160a7981 */ /* 0x000ee2000c1e1300 */
[----:B--2---:R-:W-:Y:S02]  /*0530*/  IMAD R11, R11, UR6, RZ ;  /* 0x000000060b0b7c24 */ /* 0x004fe4000f8e02ff */
[----:B---3--:R-:W-:-:S05]  /*0540*/  IMAD.MOV R10, RZ, RZ, -R10 ;  /* 0x000000ffff0a7224 */ /* 0x008fca00078e0a0a */
[----:B------:R-:W-:Y:S02]  /*0550*/  ISETP.NE.AND P0, PT, R11, R10, PT ;  /* 0x0000000a0b00720c */ /* 0x000fe40003f05270 */
[----:B------:R-:W-:Y:S02]  /*0560*/  IADD3 R10, P1, PT, R4, 0x1, RZ ;  /* 0x00000001040a7810 */ /* 0x000fe40007f3e0ff */
[----:B------:R-:W-:Y:S02]  /*0570*/  SEL R25, RZ, 0x1, !P0 ;  /* 0x00000001ff197807 */ /* 0x000fe40004000000 */
[----:B------:R-:W-:Y:S01]  /*0580*/  ISETP.NE.U32.AND P0, PT, R0, 0x1, PT ;  /* 0x000000010000780c */ /* 0x000fe20003f05070 */
[----:B------:R-:W-:Y:S02]  /*0590*/  IMAD.X R11, RZ, RZ, R5, P1 ;  /* 0x000000ffff0b7224 */ /* 0x000fe400008e0605 */
[----:B------:R0:W-:Y:S01]  /*05a0*/  STG.E.U8 desc[UR10][R22.64], R25 ;  /* 0x0000001916007986 */ /* 0x0001e2000c10110a */
[----:B------:R-:W-:-:S13]  /*05b0*/  ISETP.NE.AND.EX P0, PT, RZ, RZ, PT, P0 ;  /* 0x000000ffff00720c */ /* 0x000fda0003f05300 */
[----:B0-----:R-:W-:Y:S05]  /*05c0*/  @!P0 BRA `(.L_x_60) ;  /* 0x0000000000848947 */ /* 0x001fea0003800000 */
[----:B------:R-:W2:Y:S02]  /*05d0*/  LDG.E.64 R22, desc[UR10][R16.64+0x8] ;  /* 0x0000080a10167981 */ /* 0x000ea4000c1e1b00 */
[-C--:B--2---:R-:W-:Y:S02]  /*05e0*/  IMAD R23, R23, R18.reuse, RZ ;  /* 0x0000001217177224 */ /* 0x084fe400078e02ff */
[----:B------:R-:W-:-:S04]  /*05f0*/  IMAD.WIDE.U32 R10, R22, R18, R12 ;  /* 0x00000012160a7225 */ /* 0x000fc800078e000c */
[----:B------:R-:W-:Y:S01]  /*0600*/  IMAD R23, R22, R19, R23 ;  /* 0x0000001316177224 */ /* 0x000fe200078e0217 */
[----:B------:R-:W-:-:S04]  /*0610*/  IADD3 R22, P0, PT, R10, R20, RZ ;  /* 0x000000140a167210 */ /* 0x000fc80007f1e0ff */
        /* <DEDUP_REMOVED lines=8> */
[----:B------:R-:W-:Y:S02]  /*06a0*/  ISETP.NE.U32.AND P0, PT, R0, 0x2, PT ;  /* 0x000000020000780c */ /* 0x000fe40003f05070 */
[----:B------:R-:W-:Y:S01]  /*06b0*/  IADD3.X R11, PT, PT, RZ, R5, RZ, P1, !PT ;  /* 0x00000005ff0b7210 */ /* 0x000fe20000ffe4ff */
[----:B------:R0:W-:Y:S01]  /*06c0*/  STG.E.U8 desc[UR10][R22.64], R25 ;  /* 0x0000001916007986 */ /* 0x0001e2000c10110a */
[----:B------:R-:W-:-:S13]  /*06d0*/  ISETP.NE.AND.EX P0, PT, RZ, RZ, PT, P0 ;  /* 0x000000ffff00720c */ /* 0x000fda0003f05300 */
[----:B0-----:R-:W-:Y:S05]  /*06e0*/  @!P0 BRA `(.L_x_60) ;  /* 0x00000000003c8947 */ /* 0x001fea0003800000 */
[----:B------:R-:W2:Y:S04]  /*06f0*/  LDG.E.64 R16, desc[UR10][R16.64+0x10] ;  /* 0x0000100a10107981 */ /* 0x000ea8000c1e1b00 */
[----:B------:R-:W3:Y:S01]  /*0700*/  LDG.E.S8 R14, desc[UR10][R14.64+0x2] ;  /* 0x0000020a0e0e7981 */ /* 0x000ee2000c1e1300 */
[----:B--2---:R-:W-:-:S04]  /*0710*/  IMAD.WIDE.U32 R10, R16, R18, R12 ;  /* 0x00000012100a7225 */ /* 0x004fc800078e000c */
[----:B------:R-:W-:Y:S01]  /*0720*/  IMAD R18, R17, R18, RZ ;  /* 0x0000001211127224 */ /* 0x000fe200078e02ff */
[----:B------:R-:W-:-:S03]  /*0730*/  IADD3 R20, P0, PT, R10, R20, RZ ;  /* 0x000000140a147210 */ /* 0x000fc60007f1e0ff */
[----:B------:R-:W-:-:S05]  /*0740*/  IMAD R18, R16, R19, R18 ;  /* 0x0000001310127224 */ /* 0x000fca00078e0212 */
[----:B------:R-:W-:-:S05]  /*0750*/  IADD3.X R21, PT, PT, R21, R11, R18, P0, !PT ;  /* 0x0000000b15157210 */ /* 0x000fca00007fe412 */
[----:B------:R-:W2:Y:S01]  /*0760*/  LDG.E.S8 R0, desc[UR10][R20.64] ;  /* 0x0000000a14007981 */ /* 0x000ea2000c1e1300 */
[----:B---3--:R-:W-:Y:S02]  /*0770*/  IMAD R10, R14, UR6, RZ ;  /* 0x000000060e0a7c24 */ /* 0x008fe4000f8e02ff */
[----:B--2---:R-:W-:-:S05]  /*0780*/  IMAD.MOV R11, RZ, RZ, -R0 ;  /* 0x000000ffff0b7224 */ /* 0x004fca00078e0a00 */
[----:B------:R-:W-:-:S04]  /*0790*/  ISETP.NE.AND P0, PT, R10, R11, PT ;  /* 0x0000000b0a00720c */ /* 0x000fc80003f05270 */
[----:B------:R-:W-:-:S05]  /*07a0*/  SEL R17, RZ, 0x1, !P0 ;  /* 0x00000001ff117807 */ /* 0x000fca0004000000 */
[----:B------:R0:W-:Y:S01]  /*07b0*/  STG.E.U8 desc[UR10][R20.64], R17 ;  /* 0x0000001114007986 */ /* 0x0001e2000c10110a */
[----:B------:R-:W-:-:S05]  /*07c0*/  IADD3 R10, P0, PT, R4, 0x3, RZ ;  /* 0x00000003040a7810 */ /* 0x000fca0007f1e0ff */
[----:B------:R-:W-:-:S08]  /*07d0*/  IMAD.X R11, RZ, RZ, R5, P0 ;  /* 0x000000ffff0b7224 */ /* 0x000fd000000e0605 */
.L_x_60:
[----:B------:R-:W-:Y:S05]  /*07e0*/  BSYNC.RECONVERGENT B1 ;  /* 0x0000000000017941 */ /* 0x000fea0003800200 */
.L_x_59:
[----:B------:R-:W-:Y:S01]  /*07f0*/  IADD3 R0, P0, PT, R4, -R2, RZ ;  /* 0x8000000204007210 */ /* 0x000fe20007f1e0ff */
[----:B------:R-:W1:Y:S04]  /*0800*/  LDC.64 R14, c[0x0][0x3d8] ;  /* 0x0000f600ff0e7b82 */ /* 0x000e680000000a00 */
[----:B------:R-:W-:Y:S01]  /*0810*/  IMAD.X R4, R5, 0x1, ~R3, P0 ;  /* 0x0000000105047824 */ /* 0x000fe200000e0e03 */
[----:B------:R-:W-:-:S03]  /*0820*/  ISETP.GT.U32.AND P0, PT, R0, -0x4, PT ;  /* 0xfffffffc0000780c */ /* 0x000fc60003f04070 */
[----:B0-----:R-:W0:Y:S01]  /*0830*/  LDC.64 R16, c[0x0][0x3e0] ;  /* 0x0000f800ff107b82 */ /* 0x001e220000000a00 */
[----:B------:R-:W-:-:S13]  /*0840*/  ISETP.GT.U32.AND.EX P0, PT, R4, -0x1, PT, P0 ;  /* 0xffffffff0400780c */ /* 0x000fda0003f04100 */
[----:B------:R-:W-:Y:S05]  /*0850*/  @P0 BRA `(.L_x_58) ;  /* 0x0000000400140947 */ /* 0x000fea0003800000 */
.L_x_61:
[C---:B-1----:R-:W-:Y:S02]  /*0860*/  IMAD R0, R14.reuse, UR5, RZ ;  /* 0x000000050e007c24 */ /* 0x042fe4000f8e02ff */
[----:B------:R-:W-:-:S04]  /*0870*/  IMAD.WIDE.U32 R18, R14, UR4, R10 ;  /* 0x000000040e127c25 */ /* 0x000fc8000f8e000a */
[----:B------:R-:W-:Y:S01]  /*0880*/  IMAD R5, R15, UR4, R0 ;  /* 0x000000040f057c24 */ /* 0x000fe2000f8e0200 */
[----:B------:R-:W-:-:S04]  /*0890*/  LEA R4, P0, R18, UR12, 0x3 ;  /* 0x0000000c12047c11 */ /* 0x000fc8000f8018ff */
[----:B------:R-:W-:-:S04]  /*08a0*/  IADD3 R5, PT, PT, R5, R19, RZ ;  /* 0x0000001305057210 */ /* 0x000fc80007ffe0ff */
[----:B------:R-:W-:-:S05]  /*08b0*/  LEA.HI.X R5, R18, UR13, R5, 0x3, P0 ;  /* 0x0000000d12057c11 */ /* 0x000fca00080f1c05 */
[----:B------:R-:W2:Y:S01]  /*08c0*/  LDG.E.64 R18, desc[UR10][R4.64] ;  /* 0x0000000a04127981 */ /* 0x000ea2000c1e1b00 */
[----:B------:R-:W-:Y:S02]  /*08d0*/  IMAD.MOV.U32 R12, RZ, RZ, R8 ;  /* 0x000000ffff0c7224 */ /* 0x000fe400078e0008 */
[C---:B0-----:R-:W-:Y:S02]  /*08e0*/  IMAD R0, R16.reuse, UR5, RZ ;  /* 0x0000000510007c24 */ /* 0x041fe4000f8e02ff */
[----:B------:R-:W-:-:S04]  /*08f0*/  IMAD.WIDE.U32 R20, R16, UR4, R10 ;  /* 0x0000000410147c25 */ /* 0x000fc8000f8e000a */
[----:B--2---:R-:W-:Y:S02]  /*0900*/  IMAD R25, R19, UR16, RZ ;  /* 0x0000001013197c24 */ /* 0x004fe4000f8e02ff */
[----:B------:R-:W-:-:S04]  /*0910*/  IMAD.WIDE.U32 R22, R18, UR16, R12 ;  /* 0x0000001012167c25 */ /* 0x000fc8000f8e000c */
[----:B------:R-:W-:Y:S01]  /*0920*/  IMAD R25, R18, UR17, R25 ;  /* 0x0000001112197c24 */ /* 0x000fe2000f8e0219 */
[----:B------:R-:W-:Y:S01]  /*0930*/  IADD3 R18, P1, PT, R20, UR18, RZ ;  /* 0x0000001214127c10 */ /* 0x000fe2000ff3e0ff */
[----:B------:R-:W-:Y:S01]  /*0940*/  IMAD R19, R17, UR4, R0 ;  /* 0x0000000411137c24 */ /* 0x000fe2000f8e0200 */
[----:B------:R-:W-:-:S04]  /*0950*/  IADD3 R20, P0, PT, R22, UR14, RZ ;  /* 0x0000000e16147c10 */ /* 0x000fc8000ff1e0ff */
[----:B------:R-:W-:Y:S02]  /*0960*/  IADD3.X R19, PT, PT, R19, UR19, R21, P1, !PT ;  /* 0x0000001313137c10 */ /* 0x000fe40008ffe415 */
[----:B------:R-:W-:-:S03]  /*0970*/  IADD3.X R21, PT, PT, R23, UR15, R25, P0, !PT ;  /* 0x0000000f17157c10 */ /* 0x000fc600087fe419 */
[----:B------:R-:W2:Y:S04]  /*0980*/  LDG.E.S8 R22, desc[UR10][R18.64] ;  /* 0x0000000a12167981 */ /* 0x000ea8000c1e1300 */
[----:B------:R-:W3:Y:S01]  /*0990*/  LDG.E.S8 R0, desc[UR10][R20.64] ;  /* 0x0000000a14007981 */ /* 0x000ee2000c1e1300 */
[----:B--2---:R-:W-:Y:S02]  /*09a0*/  IMAD R22, R22, UR6, RZ ;  /* 0x0000000616167c24 */ /* 0x004fe4000f8e02ff */
[----:B---3--:R-:W-:-:S05]  /*09b0*/  IMAD.MOV R23, RZ, RZ, -R0 ;  /* 0x000000ffff177224 */ /* 0x008fca00078e0a00 */
[----:B------:R-:W-:-:S04]  /*09c0*/  ISETP.NE.AND P0, PT, R22, R23, PT ;  /* 0x000000171600720c */ /* 0x000fc80003f05270 */
[----:B------:R-:W-:-:S05]  /*09d0*/  SEL R27, RZ, 0x1, !P0 ;  /* 0x00000001ff1b7807 */ /* 0x000fca0004000000 */
[----:B------:R0:W-:Y:S04]  /*09e0*/  STG.E.U8 desc[UR10][R20.64], R27 ;  /* 0x0000001b14007986 */ /* 0x0001e8000c10110a */
[----:B------:R-:W2:Y:S02]  /*09f0*/  LDG.E.64 R24, desc[UR10][R4.64+0x8] ;  /* 0x0000080a04187981 */ /* 0x000ea4000c1e1b00 */
[----:B--2---:R-:W-:Y:S02]  /*0a00*/  IMAD R25, R25, UR16, RZ ;  /* 0x0000001019197c24 */ /* 0x004fe4000f8e02ff */
[----:B------:R-:W-:-:S04]  /*0a10*/  IMAD.WIDE.U32 R22, R24, UR16, R12 ;  /* 0x0000001018167c25 */ /* 0x000fc8000f8e000c */
[----:B------:R-:W-:Y:S01]  /*0a20*/  IMAD R25, R24, UR17, R25 ;  /* 0x0000001118197c24 */ /* 0x000fe2000f8e0219 */
[----:B------:R-:W-:Y:S01]  /*0a30*/  IADD3 R22, P0, PT, R22, UR14, RZ ;  /* 0x0000000e16167c10 */ /* 0x000fe2000ff1e0ff */
[----:B------:R-:W2:Y:S03]  /*0a40*/  LDG.E.S8 R24, desc[UR10][R18.64+0x1] ;  /* 0x0000010a12187981 */ /* 0x000ea6000c1e1300 */
[----:B------:R-:W-:-:S05]  /*0a50*/  IADD3.X R23, PT, PT, R23, UR15, R25, P0, !PT ;  /* 0x0000000f17177c10 */ /* 0x000fca00087fe419 */
[----:B------:R-:W3:Y:S01]  /*0a60*/  LDG.E.S8 R0, desc[UR10][R22.64] ;  /* 0x0000000a16007981 */ /* 0x000ee2000c1e1300 */
[----:B--2---:R-:W-:Y:S02]  /*0a70*/  IMAD R24, R24, UR6, RZ ;  /* 0x0000000618187c24 */ /* 0x004fe4000f8e02ff */
[----:B---3--:R-:W-:-:S05]  /*0a80*/  IMAD.MOV R25, RZ, RZ, -R0 ;  /* 0x000000ffff197224 */ /* 0x008fca00078e0a00 */
[----:B------:R-:W-:-:S04]  /*0a90*/  ISETP.NE.AND P0, PT, R24, R25, PT ;  /* 0x000000191800720c */ /* 0x000fc80003f05270 */
[----:B0-----:R-:W-:-:S05]  /*0aa0*/  SEL R27, RZ, 0x1, !P0 ;  /* 0x00000001ff1b7807 */ /* 0x001fca0004000000 */
        /* <DEDUP_REMOVED lines=9> */
[----:B--2---:R-:W-:Y:S01]  /*0b40*/  IMAD R24, R24, UR6, RZ ;  /* 0x0000000618187c24 */ /* 0x004fe2000f8e02ff */
[----:B---3--:R-:W-:-:S04]  /*0b50*/  IADD3 R25, PT, PT, -R0, RZ, RZ ;  /* 0x000000ff00197210 */ /* 0x008fc80007ffe1ff */
[----:B------:R-:W-:-:S04]  /*0b60*/  ISETP.NE.AND P0, PT, R24, R25, PT ;  /* 0x000000191800720c */ /* 0x000fc80003f05270 */
[----:B------:R-:W-:-:S05]  /*0b70*/  SEL R25, RZ, 0x1, !P0 ;  /* 0x00000001ff197807 */ /* 0x000fca0004000000 */
[----:B------:R2:W-:Y:S04]  /*0b80*/  STG.E.U8 desc[UR10][R20.64], R25 ;  /* 0x0000001914007986 */ /* 0x0005e8000c10110a */
[----:B------:R-:W0:Y:S04]  /*0b90*/  LDG.E.64 R4, desc[UR10][R4.64+0x18] ;  /* 0x0000180a04047981 */ /* 0x000e28000c1e1b00 */
[----:B------:R-:W3:Y:S01]  /*0ba0*/  LDG.E.S8 R18, desc[UR10][R18.64+0x3] ;  /* 0x0000030a12127981 */ /* 0x000ee2000c1e1300 */
[----:B0-----:R-:W-:-:S04]  /*0bb0*/  IMAD.WIDE.U32 R22, R4, UR16, R12 ;  /* 0x0000001004167c25 */ /* 0x001fc8000f8e000c */
[----:B------:R-:W-:Y:S01]  /*0bc0*/  IMAD R27, R5, UR16, RZ ;  /* 0x00000010051b7c24 */ /* 0x000fe2000f8e02ff */
[----:B------:R-:W-:-:S03]  /*0bd0*/  IADD3 R22, P0, PT, R22, UR14, RZ ;  /* 0x0000000e16167c10 */ /* 0x000fc6000ff1e0ff */
[----:B------:R-:W-:-:S05]  /*0be0*/  IMAD R27, R4, UR17, R27 ;  /* 0x00000011041b7c24 */ /* 0x000fca000f8e021b */
[----:B------:R-:W-:-:S05]  /*0bf0*/  IADD3.X R23, PT, PT, R23, UR15, R27, P0, !PT ;  /* 0x0000000f17177c10 */ /* 0x000fca00087fe41b */
[----:B------:R-:W4:Y:S01]  /*0c00*/  LDG.E.S8 R0, desc[UR10][R22.64] ;  /* 0x0000000a16007981 */ /* 0x000f22000c1e1300 */
[----:B---3--:R-:W-:Y:S02]  /*0c10*/  IMAD R12, R18, UR6, RZ ;  /* 0x00000006120c7c24 */ /* 0x008fe4000f8e02ff */
[----:B----4-:R-:W-:-:S05]  /*0c20*/  IMAD.MOV R27, RZ, RZ, -R0 ;  /* 0x000000ffff1b7224 */ /* 0x010fca00078e0a00 */
[----:B------:R-:W-:-:S04]  /*0c30*/  ISETP.NE.AND P0, PT, R12, R27, PT ;  /* 0x0000001b0c00720c */ /* 0x000fc80003f05270 */
[----:B------:R-:W-:Y:S02]  /*0c40*/  SEL R5, RZ, 0x1, !P0 ;  /* 0x00000001ff057807 */ /* 0x000fe40004000000 */
[----:B------:R-:W-:-:S03]  /*0c50*/  IADD3 R10, P0, PT, R10, 0x4, RZ ;  /* 0x000000040a0a7810 */ /* 0x000fc60007f1e0ff */
[----:B------:R2:W-:Y:S02]  /*0c60*/  STG.E.U8 desc[UR10][R22.64], R5 ;  /* 0x0000000516007986 */ /* 0x0005e4000c10110a */
[----:B------:R-:W-:Y:S01]  /*0c70*/  IMAD.X R11, RZ, RZ, R11, P0 ;  /* 0x000000ffff0b7224 */ /* 0x000fe200000e060b */
[----:B------:R-:W-:-:S04]  /*0c80*/  ISETP.GE.U32.AND P0, PT, R10, R2, PT ;  /* 0x000000020a00720c */ /* 0x000fc80003f06070 */
[----:B------:R-:W-:-:S13]  /*0c90*/  ISETP.GE.AND.EX P0, PT, R11, R3, PT, P0 ;  /* 0x000000030b00720c */ /* 0x000fda0003f06300 */
[----:B--2---:R-:W-:Y:S05]  /*0ca0*/  @!P0 BRA `(.L_x_61) ;  /* 0xfffffff800ec8947 */ /* 0x004fea000383ffff */
.L_x_58:
[----:B------:R-:W-:Y:S05]  /*0cb0*/  BSYNC.RECONVERGENT B0 ;  /* 0x0000000000007941 */ /* 0x000fea0003800200 */
.L_x_57:
[----:B------:R-:W2:Y:S01]  /*0cc0*/  LDCU.64 UR8, c[0x0][0x3e8] ;  /* 0x00007d00ff0877ac */ /* 0x000ea20008000a00 */
[----:B------:R-:W-:-:S04]  /*0cd0*/  UIADD3 UR4, UP0, UPT, UR4, 0x1, URZ ;  /* 0x0000000104047890 */ /* 0x000fc8000ff1e0ff */
[----:B------:R-:W-:Y:S02]  /*0ce0*/  UIADD3.X UR5, UPT, UPT, URZ, UR5, URZ, UP0, !UPT ;  /* 0x00000005ff057290 */ /* 0x000fe400087fe4ff */
[----:B--2---:R-:W-:-:S04]  /*0cf0*/  UISETP.NE.U32.AND UP0, UPT, UR4, UR8, UPT ;  /* 0x000000080400728c */ /* 0x004fc8000bf05070 */
[----:B------:R-:W-:-:S09]  /*0d00*/  UISETP.NE.AND.EX UP0, UPT, UR5, UR9, UPT, UP0 ;  /* 0x000000090500728c */ /* 0x000fd2000bf05300 */
[----:B------:R-:W-:Y:S05]  /*0d10*/  BRA.U UP0, `(.L_x_62) ;  /* 0xfffffff500107547 */ /* 0x000fea000b83ffff */
[----:B------:R-:W2:Y:S01]  /*0d20*/  LDCU.64 UR4, c[0x0][0x3c0] ;  /* 0x00007800ff0477ac */ /* 0x000ea20008000a00 */
[----:B------:R-:W-:-:S05]  /*0d30*/  IADD3 R0, P0, PT, R6, 0x100, RZ ;  /* 0x0000010006007810 */ /* 0x000fca0007f1e0ff */
[----:B------:R-:W-:-:S04]  /*0d40*/  IMAD.X R2, RZ, RZ, R7, P0 ;  /* 0x000000ffff027224 */ /* 0x000fc800000e0607 */
[----:B--2---:R-:W-:Y:S02]  /*0d50*/  IMAD R3, R2, UR4, RZ ;  /* 0x0000000402037c24 */ /* 0x004fe4000f8e02ff */
[----:B------:R-:W-:Y:S01]  /*0d60*/  IMAD.WIDE.U32 R8, R0, UR4, RZ ;  /* 0x0000000400087c25 */ /* 0x000fe2000f8e00ff */
[----:B------:R-:W-:-:S03]  /*0d70*/  UMOV UR4, URZ ;  /* 0x000000ff00047c82 */ /* 0x000fc60008000000 */
[----:B------:R-:W-:Y:S01]  /*0d80*/  IMAD R3, R0, UR5, R3 ;  /* 0x0000000500037c24 */ /* 0x000fe2000f8e0203 */
[----:B------:R-:W-:-:S04]  /*0d90*/  UMOV UR5, URZ ;  /* 0x000000ff00057c82 */ /* 0x000fc80008000000 */
[----:B------:R-:W-:-:S07]  /*0da0*/  IADD3 R3, PT, PT, R9, R3, RZ ;  /* 0x0000000309037210 */ /* 0x000fce0007ffe0ff */
.L_x_68:
[----:B------:R-:W2:Y:S01]  /*0db0*/  LDC.64 R4, c[0x0][0x3d0] ;  /* 0x0000f400ff047b82 */ /* 0x000ea20000000a00 */
[----:B------:R-:W3:Y:S01]  /*0dc0*/  LDCU.64 UR8, c[0x0][0x398] ;  /* 0x00007300ff0877ac */ /* 0x000ee20008000a00 */
[----:B------:R-:W-:Y:S02]  /*0dd0*/  IMAD.MOV.U32 R10, RZ, RZ, R6 ;  /* 0x000000ffff0a7224 */ /* 0x000fe400078e0006 */
[----:B------:R-:W-:Y:S01]  /*0de0*/  IMAD.MOV.U32 R11, RZ, RZ, R7 ;  /* 0x000000ffff0b7224 */ /* 0x000fe200078e0007 */
[----:B------:R-:W4:Y:S01]  /*0df0*/  LDCU.64 UR12, c[0x0][0x3c8] ;  /* 0x00007900ff0c77ac */ /* 0x000f220008000a00 */
[----:B0-----:R-:W0:Y:S01]  /*0e00*/  LDCU.64 UR14, c[0x0][0x3a8] ;  /* 0x00007500ff0e77ac */ /* 0x001e220008000a00 */
[C---:B--2---:R-:W-:Y:S02]  /*0e10*/  IMAD R0, R4.reuse, UR5, RZ ;  /* 0x0000000504007c24 */ /* 0x044fe4000f8e02ff */
[----:B------:R-:W-:-:S04]  /*0e20*/  IMAD.WIDE.U32 R10, R4, UR4, R10 ;  /* 0x00000004040a7c25 */ /* 0x000fc8000f8e000a */
[----:B------:R-:W-:Y:S01]  /*0e30*/  IMAD R5, R5, UR4, R0 ;  /* 0x0000000405057c24 */ /* 0x000fe2000f8e0200 */
[----:B---3--:R-:W-:-:S03]  /*0e40*/  LEA R4, P0, R10, UR8, 0x3 ;  /* 0x000000080a047c11 */ /* 0x008fc6000f8018ff */
[----:B------:R-:W-:-:S05]  /*0e50*/  IMAD.IADD R5, R11, 0x1, R5 ;  /* 0x000000010b057824 */ /* 0x000fca00078e0205 */
[----:B------:R-:W-:-:S05]  /*0e60*/  LEA.HI.X R5, R10, UR9, R5, 0x3, P0 ;  /* 0x000000090a057c11 */ /* 0x000fca00080f1c05 */
[----:B------:R-:W2:Y:S04]  /*0e70*/  LDG.E.64 R10, desc[UR10][R4.64+0x800] ;  /* 0x0008000a040a7981 */ /* 0x000ea8000c1e1b00 */
[----:B------:R-:W2:Y:S01]  /*0e80*/  LDG.E.64 R12, desc[UR10][R4.64+0x808] ;  /* 0x0008080a040c7981 */ /* 0x000ea2000c1e1b00 */
[----:B------:R-:W-:Y:S01]  /*0e90*/  BSSY.RECONVERGENT B0, `(.L_x_63) ;  /* 0x00000ac000007945 */ /* 0x000fe20003800200 */
[----:B--2---:R-:W-:-:S04]  /*0ea0*/  ISETP.GE.U32.AND P0, PT, R10, R12, PT ;  /* 0x0000000c0a00720c */ /* 0x004fc80003f06070 */
[----:B------:R-:W-:-:S13]  /*0eb0*/  ISETP.GE.AND.EX P0, PT, R11, R13, PT, P0 ;  /* 0x0000000d0b00720c */ /* 0x000fda0003f06300 */
[----:B01--4-:R-:W-:Y:S05]  /*0ec0*/  @P0 BRA `(.L_x_64) ;  /* 0x0000000800a00947 */ /* 0x013fea0003800000 */
[----:B------:R-:W0:Y:S01]  /*0ed0*/  LDC.64 R16, c[0x0][0x3b8] ;  /* 0x0000ee00ff107b82 */ /* 0x000e220000000a00 */
[----:B------:R-:W-:Y:S01]  /*0ee0*/  IADD3 R0, PT, PT, -R10, R12, RZ ;  /* 0x0000000c0a007210 */ /* 0x000fe20007ffe1ff */
[----:B------:R-:W-:Y:S01]  /*0ef0*/  IMAD.MOV.U32 R2, RZ, RZ, R8 ;  /* 0x000000ffff027224 */ /* 0x000fe200078e0008 */
[----:B------:R-:W-:Y:S01]  /*0f00*/  BSSY.RECONVERGENT B1, `(.L_x_65) ;  /* 0x0000050000017945 */ /* 0x000fe20003800200 */
[----:B------:R-:W-:Y:S01]  /*0f10*/  IMAD.MOV.U32 R26, RZ, RZ, R10 ;  /* 0x000000ffff1a7224 */ /* 0x000fe200078e000a */
[----:B------:R-:W-:Y:S01]  /*0f20*/  LOP3.LUT R0, R0, 0x3, RZ, 0xc0, !PT ;  /* 0x0000000300007812 */ /* 0x000fe200078ec0ff */
[----:B------:R-:W-:-:S03]  /*0f30*/  IMAD.MOV.U32 R27, RZ, RZ, R11 ;  /* 0x000000ffff1b7224 */ /* 0x000fc600078e000b */
[----:B------:R-:W-:-:S04]  /*0f40*/  ISETP.NE.U32.AND P0, PT, R0, RZ, PT ;  /* 0x000000ff0000720c */ /* 0x000fc80003f05070 */
[----:B------:R-:W-:Y:S01]  /*0f50*/  ISETP.NE.AND.EX P0, PT, RZ, RZ, PT, P0 ;  /* 0x000000ffff00720c */ /* 0x000fe20003f05300 */
[C---:B0-----:R-:W-:Y:S02]  /*0f60*/  IMAD R4, R16.reuse, UR5, RZ ;  /* 0x0000000510047c24 */ /* 0x041fe4000f8e02ff */
[----:B-1----:R-:W-:-:S04]  /*0f70*/  IMAD.WIDE.U32 R14, R16, UR4, R2 ;  /* 0x00000004100e7c25 */ /* 0x002fc8000f8e0002 */
[----:B------:R-:W-:-:S05]  /*0f80*/  IMAD R5, R17, UR4, R4 ;  /* 0x0000000411057c24 */ /* 0x000fca000f8e0204 */
[----:B------:R-:W-:Y:S01]  /*0f90*/  IADD3 R5, PT, PT, R15, R5, RZ ;  /* 0x000000050f057210 */ /* 0x000fe20007ffe0ff */
[----:B------:R-:W-:Y:S06]  /*0fa0*/  @!P0 BRA `(.L_x_66) ;  /* 0x0000000400148947 */ /* 0x000fec0003800000 */
[----:B------:R-:W0:Y:S01]  /*0fb0*/  LDC.64 R20, c[0x0][0x3d8] ;  /* 0x0000f600ff147b82 */ /* 0x000e220000000a00 */
[----:B------:R-:W1:Y:S07]  /*0fc0*/  LDCU.64 UR8, c[0x0][0x390] ;  /* 0x00007200ff0877ac */ /* 0x000e6e0008000a00 */
[----:B------:R-:W2:Y:S08]  /*0fd0*/  LDC.64 R18, c[0x0][0x3a0] ;  /* 0x0000e800ff127b82 */ /* 0x000eb00000000a00 */
[----:B------:R-:W3:Y:S01]  /*0fe0*/  LDC.64 R22, c[0x0][0x3a8] ;  /* 0x0000ea00ff167b82 */ /* 0x000ee20000000a00 */
[----:B0-----:R-:W-:-:S02]  /*0ff0*/  IMAD R2, R20, UR5, RZ ;  /* 0x0000000514027c24 */ /* 0x001fc4000f8e02ff */
[----:B------:R-:W-:-:S04]  /*1000*/  IMAD.WIDE.U32 R16, R20, UR4, R10 ;  /* 0x0000000414107c25 */ /* 0x000fc8000f8e000a */
[----:B------:R-:W-:Y:S01]  /*1010*/  IMAD R21, R21, UR4, R2 ;  /* 0x0000000415157c24 */ /* 0x000fe2000f8e0202 */
[----:B--2---:R-:W-:-:S03]  /*1020*/  LEA R18, P0, R16, R18, 0x3 ;  /* 0x0000001210127211 */ /* 0x004fc600078018ff */
[----:B------:R-:W-:Y:S02]  /*1030*/  IMAD.IADD R2, R17, 0x1, R21 ;  /* 0x0000000111027824 */ /* 0x000fe400078e0215 */
[----:B------:R-:W0:Y:S03]  /*1040*/  LDC.64 R20, c[0x0][0x3c8] ;  /* 0x0000f200ff147b82 */ /* 0x000e260000000a00 */
[----:B------:R-:W-:-:S05]  /*1050*/  LEA.HI.X R19, R16, R19, R2, 0x3, P0 ;  /* 0x0000001310137211 */ /* 0x000fca00000f1c02 */
[----:B------:R-:W0:Y:S01]  /*1060*/  LDG.E.64 R24, desc[UR10][R18.64] ;  /* 0x0000000a12187981 */ /* 0x000e22000c1e1b00 */
[----:B------:R-:W2:Y:S01]  /*1070*/  LDC.64 R16, c[0x0][0x3e0] ;  /* 0x0000f800ff107b82 */ /* 0x000ea20000000a00 */
[----:B------:R-:W-:Y:S02]  /*1080*/  IMAD.MOV.U32 R4, RZ, RZ, R14 ;  /* 0x000000ffff047224 */ /* 0x000fe400078e000e */
[C---:B--2---:R-:W-:Y:S02]  /*1090*/  IMAD R2, R16.reuse, UR5, RZ ;  /* 0x0000000510027c24 */ /* 0x044fe4000f8e02ff */
[----:B------:R-:W-:-:S04]  /*10a0*/  IMAD.WIDE.U32 R26, R16, UR4, R10 ;  /* 0x00000004101a7c25 */ /* 0x000fc8000f8e000a */
[----:B------:R-:W-:Y:S01]  /*10b0*/  IMAD R17, R17, UR4, R2 ;  /* 0x0000000411117c24 */ /* 0x000fe2000f8e0202 */
[----:B-1----:R-:W-:-:S04]  /*10c0*/  IADD3 R16, P0, PT, R26, UR8, RZ ;  /* 0x000000081a107c10 */ /* 0x002fc8000ff1e0ff */
[----:B------:R-:W-:-:S05]  /*10d0*/  IADD3.X R17, PT, PT, R27, UR9, R17, P0, !PT ;  /* 0x000000091b117c10 */ /* 0x000fca00087fe411 */
[----:B------:R-:W2:Y:S01]  /*10e0*/  LDG.E.S8 R26, desc[UR10][R16.64] ;  /* 0x0000000a101a7981 */ /* 0x000ea2000c1e1300 */
[----:B0-----:R-:W-:-:S04]  /*10f0*/  IMAD R2, R25, R20, RZ ;  /* 0x0000001419027224 */ /* 0x001fc800078e02ff */
[C---:B------:R-:W-:Y:S02]  /*1100*/  IMAD R2, R24.reuse, R21, R2 ;  /* 0x0000001518027224 */ /* 0x040fe400078e0202 */
[----:B------:R-:W-:-:S03]  /*1110*/  IMAD.WIDE.U32 R24, R24, R20, R4 ;  /* 0x0000001418187225 */ /* 0x000fc600078e0004 */
[----:B---3--:R-:W-:-:S04]  /*1120*/  IADD3 R24, P0, PT, R24, R22, RZ ;  /* 0x0000001618187210 */ /* 0x008fc80007f1e0ff */
[----:B------:R-:W-:-:S05]  /*1130*/  IADD3.X R25, PT, PT, R23, R25, R2, P0, !PT ;  /* 0x0000001917197210 */ /* 0x000fca00007fe402 */
[----:B------:R-:W3:Y:S01]  /*1140*/  LDG.E.S8 R2, desc[UR10][R24.64] ;  /* 0x0000000a18027981 */ /* 0x000ee2000c1e1300 */
[----:B--2---:R-:W-:Y:S02]  /*1150*/  IMAD R26, R26, UR6, RZ ;  /* 0x000000061a1a7c24 */ /* 0x004fe4000f8e02ff */
[----:B---3--:R-:W-:-:S05]  /*1160*/  IMAD.MOV R27, RZ, RZ, -R2 ;  /* 0x000000ffff1b7224 */ /* 0x008fca00078e0a02 */
[----:B------:R-:W-:-:S04]  /*1170*/  ISETP.NE.AND P0, PT, R26, R27, PT ;  /* 0x0000001b1a00720c */ /* 0x000fc80003f05270 */
[----:B------:R-:W-:Y:S02]  /*1180*/  SEL R29, RZ, 0x1, !P0 ;  /* 0x00000001ff1d7807 */ /* 0x000fe40004000000 */
[----:B------:R-:W-:-:S03]  /*1190*/  ISETP.NE.U32.AND P0, PT, R0, 0x1, PT ;  /* 0x000000010000780c */ /* 0x000fc60003f05070 */
[----:B------:R0:W-:Y:S01]  /*11a0*/  STG.E.U8 desc[UR10][R24.64], R29 ;  /* 0x0000001d18007986 */ /* 0x0001e2000c10110a */
[----:B------:R-:W-:Y:S02]  /*11b0*/  ISETP.NE.AND.EX P0, PT, RZ, RZ, PT, P0 ;  /* 0x000000ffff00720c */ /* 0x000fe40003f05300 */
[----:B------:R-:W-:-:S04]  /*11c0*/  IADD3 R26, P1, PT, R10, 0x1, RZ ;  /* 0x000000010a1a7810 */ /* 0x000fc80007f3e0ff */
[----:B------:R-:W-:-:S07]  /*11d0*/  IADD3.X R27, PT, PT, RZ, R11, RZ, P1, !PT ;  /* 0x0000000bff1b7210 */ /* 0x000fce0000ffe4ff */
[----:B0-----:R-:W-:Y:S05]  /*11e0*/  @!P0 BRA `(.L_x_66) ;  /* 0x0000000000848947 */ /* 0x001fea0003800000 */
[----:B------:R-:W2:Y:S01]  /*11f0*/  LDG.E.64 R24, desc[UR10][R18.64+0x8] ;  /* 0x0000080a12187981 */ /* 0x000ea2000c1e1b00 */
[----:B------:R-:W-:-:S03]  /*1200*/  ISETP.NE.U32.AND P0, PT, R0, 0x2, PT ;  /* 0x000000020000780c */ /* 0x000fc60003f05070 */
[----:B------:R-:W3:Y:S01]  /*1210*/  LDG.E.S8 R2, desc[UR10][R16.64+0x1] ;  /* 0x0000010a10027981 */ /* 0x000ee2000c1e1300 */
[----:B--2---:R-:W-:-:S04]  /*1220*/  IMAD R0, R25, R20, RZ ;  /* 0x0000001419007224 */ /* 0x004fc800078e02ff */
[C---:B------:R-:W-:Y:S02]  /*1230*/  IMAD R0, R24.reuse, R21, R0 ;  /* 0x0000001518007224 */ /* 0x040fe400078e0200 */
[----:B------:R-:W-:-:S03]  /*1240*/  IMAD.WIDE.U32 R24, R24, R20, R4 ;  /* 0x0000001418187225 */ /* 0x000fc600078e0004 */
[----:B------:R-:W-:-:S04]  /*1250*/  IADD3 R24, P1, PT, R24, R22, RZ ;  /* 0x0000001618187210 */ /* 0x000fc80007f3e0ff */
[----:B------:R-:W-:-:S05]  /*1260*/  IADD3.X R25, PT, PT, R23, R25, R0, P1, !PT ;  /* 0x0000001917197210 */ /* 0x000fca0000ffe400 */
[----:B------:R-:W2:Y:S01]  /*1270*/  LDG.E.S8 R0, desc[UR10][R24.64] ;  /* 0x0000000a18007981 */ /* 0x000ea2000c1e1300 */
[----:B---3--:R-:W-:Y:S01]  /*1280*/  IMAD R2, R2, UR6, RZ ;  /* 0x0000000602027c24 */ /* 0x008fe2000f8e02ff */
[----:B------:R-:W-:Y:S01]  /*1290*/  ISETP.NE.AND.EX P0, PT, RZ, RZ, PT, P0 ;  /* 0x000000ffff00720c */ /* 0x000fe20003f05300 */
[----:B--2---:R-:W-:-:S05]  /*12a0*/  IMAD.MOV R27, RZ, RZ, -R0 ;  /* 0x000000ffff1b7224 */ /* 0x004fca00078e0a00 */
[----:B------:R-:W-:-:S04]  /*12b0*/  ISETP.NE.AND P1, PT, R2, R27, PT ;  /* 0x0000001b0200720c */ /* 0x000fc80003f25270 */
[----:B------:R-:W-:-:S05]  /*12c0*/  SEL R29, RZ, 0x1, !P1 ;  /* 0x00000001ff1d7807 */ /* 0x000fca0004800000 */
[----:B------:R0:W-:Y:S01]  /*12d0*/  STG.E.U8 desc[UR10][R24.64], R29 ;  /* 0x0000001d18007986 */ /* 0x0001e2000c10110a */
[----:B------:R-:W-:-:S05]  /*12e0*/  IADD3 R26, P1, PT, R10, 0x2, RZ ;  /* 0x000000020a1a7810 */ /* 0x000fca0007f3e0ff */
[----:B------:R-:W-:Y:S01]  /*12f0*/  IMAD.X R27, RZ, RZ, R11, P1 ;  /* 0x000000ffff1b7224 */ /* 0x000fe200008e060b */
[----:B------:R-:W-:Y:S07]  /*1300*/  @!P0 BRA `(.L_x_66) ;  /* 0x00000000003c8947 */ /* 0x000fee0003800000 */
[----:B------:R-:W0:Y:S04]  /*1310*/  LDG.E.64 R18, desc[UR10][R18.64+0x10] ;  /* 0x0000100a12127981 */ /* 0x000e28000c1e1b00 */
[----:B------:R-:W2:Y:S01]  /*1320*/  LDG.E.S8 R16, desc[UR10][R16.64+0x2] ;  /* 0x0000020a10107981 */ /* 0x000ea2000c1e1300 */
[----:B0-----:R-:W-:-:S04]  /*1330*/  IMAD.WIDE.U32 R24, R18, R20, R4 ;  /* 0x0000001412187225 */ /* 0x001fc800078e0004 */
[----:B------:R-:W-:Y:S01]  /*1340*/  IMAD R20, R19, R20, RZ ;  /* 0x0000001413147224 */ /* 0x000fe200078e02ff */
[----:B------:R-:W-:-:S03]  /*1350*/  IADD3 R22, P0, PT, R24, R22, RZ ;  /* 0x0000001618167210 */ /* 0x000fc60007f1e0ff */
[----:B------:R-:W-:-:S05]  /*1360*/  IMAD R20, R18, R21, R20 ;  /* 0x0000001512147224 */ /* 0x000fca00078e0214 */
[----:B------:R-:W-:-:S05]  /*1370*/  IADD3.X R23, PT, PT, R23, R25, R20, P0, !PT ;  /* 0x0000001917177210 */ /* 0x000fca00007fe414 */
[----:B------:R-:W3:Y:S01]  /*1380*/  LDG.E.S8 R0, desc[UR10][R22.64] ;  /* 0x0000000a16007981 */ /* 0x000ee2000c1e1300 */
[----:B--2---:R-:W-:Y:S02]  /*1390*/  IMAD R2, R16, UR6, RZ ;  /* 0x0000000610027c24 */ /* 0x004fe4000f8e02ff */
[----:B---3--:R-:W-:-:S05]  /*13a0*/  IMAD.MOV R21, RZ, RZ, -R0 ;  /* 0x000000ffff157224 */ /* 0x008fca00078e0a00 */
[----:B------:R-:W-:-:S04]  /*13b0*/  ISETP.NE.AND P0, PT, R2, R21, PT ;  /* 0x000000150200720c */ /* 0x000fc80003f05270 */
[----:B------:R-:W-:-:S05]  /*13c0*/  SEL R19, RZ, 0x1, !P0 ;  /* 0x00000001ff137807 */ /* 0x000fca0004000000 */
[----:B------:R1:W-:Y:S01]  /*13d0*/  STG.E.U8 desc[UR10][R22.64], R19 ;  /* 0x0000001316007986 */ /* 0x0003e2000c10110a */
[----:B------:R-:W-:-:S04]  /*13e0*/  IADD3 R26, P0, PT, R10, 0x3, RZ ;  /* 0x000000030a1a7810 */ /* 0x000fc80007f1e0ff */
[----:B------:R-:W-:-:S09]  /*13f0*/  IADD3.X R27, PT, PT, RZ, R11, RZ, P0, !PT ;  /* 0x0000000bff1b7210 */ /* 0x000fd200007fe4ff */
.L_x_66:
[----:B------:R-:W-:Y:S05]  /*1400*/  BSYNC.RECONVERGENT B1 ;  /* 0x0000000000017941 */ /* 0x000fea0003800200 */
.L_x_65:
[----:B------:R-:W-:-:S05]  /*1410*/  IADD3 R0, P0, PT, R10, -R12, RZ ;  /* 0x8000000c0a007210 */ /* 0x000fca0007f1e0ff */
[----:B------:R-:W-:Y:S01]  /*1420*/  IMAD.X R2, R11, 0x1, ~R13, P0 ;  /* 0x000000010b027824 */ /* 0x000fe200000e0e0d */
[----:B------:R-:W-:-:S04]  /*1430*/  ISETP.GT.U32.AND P0, PT, R0, -0x4, PT ;  /* 0xfffffffc0000780c */ /* 0x000fc80003f04070 */
[----:B------:R-:W-:-:S13]  /*1440*/  ISETP.GT.U32.AND.EX P0, PT, R2, -0x1, PT, P0 ;  /* 0xffffffff0200780c */ /* 0x000fda0003f04100 */
[----:B------:R-:W-:Y:S05]  /*1450*/  @P0 BRA `(.L_x_64) ;  /* 0x00000004003c0947 */ /* 0x000fea0003800000 */
[----:B------:R-:W2:Y:S01]  /*1460*/  LDC.64 R20, c[0x0][0x3d8] ;  /* 0x0000f600ff147b82 */ /* 0x000ea20000000a00 */
[----:B------:R-:W3:Y:S07]  /*1470*/  LDCU.64 UR8, c[0x0][0x3a0] ;  /* 0x00007400ff0877ac */ /* 0x000eee0008000a00 */
[----:B------:R-:W4:Y:S08]  /*1480*/  LDC.64 R10, c[0x0][0x3e0] ;  /* 0x0000f800ff0a7b82 */ /* 0x000f300000000a00 */
[----:B-1----:R-:W1:Y:S01]  /*1490*/  LDC.64 R18, c[0x0][0x390] ;  /* 0x0000e400ff127b82 */ /* 0x002e620000000a00 */
[----:B--2---:R-:W-:-:S02]  /*14a0*/  IMAD R0, R20, UR5, RZ ;  /* 0x0000000514007c24 */ /* 0x004fc4000f8e02ff */
[----:B------:R-:W-:-:S04]  /*14b0*/  IMAD.WIDE.U32 R16, R20, UR4, R26 ;  /* 0x0000000414107c25 */ /* 0x000fc8000f8e001a */
[----:B------:R-:W-:Y:S01]  /*14c0*/  IMAD R21, R21, UR4, R0 ;  /* 0x0000000415157c24 */ /* 0x000fe2000f8e0200 */
[----:B---3--:R-:W-:Y:S01]  /*14d0*/  LEA R2, P0, R16, UR8, 0x3 ;  /* 0x0000000810027c11 */ /* 0x008fe2000f8018ff */
[----:B----4-:R-:W-:Y:S02]  /*14e0*/  IMAD R0, R10, UR5, RZ ;  /* 0x000000050a007c24 */ /* 0x010fe4000f8e02ff */
[----:B------:R-:W-:Y:S01]  /*14f0*/  IMAD.IADD R17, R21, 0x1, R17 ;  /* 0x0000000115117824 */ /* 0x000fe200078e0211 */
[----:B------:R-:W-:Y:S01]  /*1500*/  IADD3 R2, P1, PT, R2, 0x10, RZ ;  /* 0x0000001002027810 */ /* 0x000fe20007f3e0ff */
[----:B------:R-:W-:-:S03]  /*1510*/  IMAD R23, R11, UR4, R0 ;  /* 0x000000040b177c24 */ /* 0x000fc6000f8e0200 */
[----:B------:R-:W-:Y:S01]  /*1520*/  LEA.HI.X R17, R16, UR9, R17, 0x3, P0 ;  /* 0x0000000910117c11 */ /* 0x000fe200080f1c11 */
[----:B-1----:R-:W-:-:S03]  /*1530*/  IMAD.WIDE.U32 R10, R10, UR4, R18 ;  /* 0x000000040a0a7c25 */ /* 0x002fc6000f8e0012 */
[----:B------:R-:W-:Y:S01]  /*1540*/  IADD3.X R17, PT, PT, RZ, R17, RZ, P1, !PT ;  /* 0x00000011ff117210 */ /* 0x000fe20000ffe4ff */
[----:B------:R-:W-:-:S07]  /*1550*/  IMAD.IADD R0, R23, 0x1, R11 ;  /* 0x0000000117007824 */ /* 0x000fce00078e020b */
.L_x_67:
[----:B------:R-:W-:-:S05]  /*1560*/  IMAD.MOV.U32 R16, RZ, RZ, R2 ;  /* 0x000000ffff107224 */ /* 0x000fca00078e0002 */
[----:B------:R-:W2:Y:S01]  /*1570*/  LDG.E.64 R18, desc[UR10][R16.64+-0x10] ;  /* 0xfffff00a10127981 */ /* 0x000ea2000c1e1b00 */
[----:B------:R-:W-:Y:S02]  /*1580*/  IMAD.MOV.U32 R4, RZ, RZ, R14 ;  /* 0x000000ffff047224 */ /* 0x000fe400078e000e */
[----:B--2---:R-:W-:Y:S02]  /*1590*/  IMAD R19, R19, UR12, RZ ;  /* 0x0000000c13137c24 */ /* 0x004fe4000f8e02ff */
[----:B------:R-:W-:-:S04]  /*15a0*/  IMAD.WIDE.U32 R20, R18, UR12, R4 ;  /* 0x0000000c12147c25 */ /* 0x000fc8000f8e0004 */
[----:B------:R-:W-:Y:S01]  /*15b0*/  IMAD R23, R18, UR13, R19 ;  /* 0x0000000d12177c24 */ /* 0x000fe2000f8e0213 */
[----:B------:R-:W-:Y:S02]  /*15c0*/  IADD3 R18, P1, PT, R26, R10, RZ ;  /* 0x0000000a1a127210 */ /* 0x000fe40007f3e0ff */
[----:B0-----:R-:W-:-:S03]  /*15d0*/  IADD3 R24, P0, PT, R20, UR14, RZ ;  /* 0x0000000e14187c10 */ /* 0x001fc6000ff1e0ff */
[----:B------:R-:W-:Y:S01]  /*15e0*/  IMAD.X R19, R27, 0x1, R0, P1 ;  /* 0x000000011b137824 */ /* 0x000fe200008e0600 */
[----:B------:R-:W-:-:S04]  /*15f0*/  IADD3.X R25, PT, PT, R21, UR15, R23, P0, !PT ;  /* 0x0000000f15197c10 */ /* 0x000fc800087fe417 */
[----:B------:R-:W2:Y:S04]  /*1600*/  LDG.E.S8 R20, desc[UR10][R18.64] ;  /* 0x0000000a12147981 */ /* 0x000ea8000c1e1300 */
[----:B------:R-:W3:Y:S01]  /*1610*/  LDG.E.S8 R2, desc[UR10][R24.64] ;  /* 0x0000000a18027981 */ /* 0x000ee2000c1e1300 */
[----:B--2---:R-:W-:Y:S01]  /*1620*/  IMAD R20, R20, UR6, RZ ;  /* 0x0000000614147c24 */ /* 0x004fe2000f8e02ff */
[----:B---3--:R-:W-:-:S04]  /*1630*/  IADD3 R21, PT, PT, -R2, RZ, RZ ;  /* 0x000000ff02157210 */ /* 0x008fc80007ffe1ff */
[----:B------:R-:W-:-:S04]  /*1640*/  ISETP.NE.AND P0, PT, R20, R21, PT ;  /* 0x000000151400720c */ /* 0x000fc80003f05270 */
[----:B------:R-:W-:-:S05]  /*1650*/  SEL R2, RZ, 0x1, !P0 ;  /* 0x00000001ff027807 */ /* 0x000fca0004000000 */
[----:B------:R0:W-:Y:S04]  /*1660*/  STG.E.U8 desc[UR10][R24.64], R2 ;  /* 0x0000000218007986 */ /* 0x0001e8000c10110a */
[----:B------:R-:W2:Y:S02]  /*1670*/  LDG.E.64 R20, desc[UR10][R16.64+-0x8] ;  /* 0xfffff80a10147981 */ /* 0x000ea4000c1e1b00 */
[----:B--2---:R-:W-:Y:S02]  /*1680*/  IMAD R21, R21, UR12, RZ ;  /* 0x0000000c15157c24 */ /* 0x004fe4000f8e02ff */
[----:B------:R-:W-:-:S04]  /*1690*/  IMAD.WIDE.U32 R22, R20, UR12, R4 ;  /* 0x0000000c14167c25 */ /* 0x000fc8000f8e0004 */
[----:B------:R-:W-:Y:S01]  /*16a0*/  IMAD R21, R20, UR13, R21 ;  /* 0x0000000d14157c24 */ /* 0x000fe2000f8e0215 */
[----:B------:R-:W-:-:S04]  /*16b0*/  IADD3 R28, P0, PT, R22, UR14, RZ ;  /* 0x0000000e161c7c10 */ /* 0x000fc8000ff1e0ff */
[----:B------:R-:W-:Y:S02]  /*16c0*/  IADD3.X R29, PT, PT, R23, UR15, R21, P0, !PT ;  /* 0x0000000f171d7c10 */ /* 0x000fe400087fe415 */
[----:B------:R-:W2:Y:S04]  /*16d0*/  LDG.E.S8 R21, desc[UR10][R18.64+0x1] ;  /* 0x0000010a12157981 */ /* 0x000ea8000c1e1300 */
        /* <DEDUP_REMOVED lines=19> */
[----:B------:R-:W2:Y:S04]  /*1810*/  LDG.E.64 R20, desc[UR10][R16.64+0x8] ;  /* 0x0000080a10147981 */ /* 0x000ea8000c1e1b00 */
[----:B------:R-:W3:Y:S01]  /*1820*/  LDG.E.S8 R18, desc[UR10][R18.64+0x3] ;  /* 0x0000030a12127981 */ /* 0x000ee2000c1e1300 */
[----:B--2---:R-:W-:-:S04]  /*1830*/  IMAD.WIDE.U32 R24, R20, UR12, R4 ;  /* 0x0000000c14187c25 */ /* 0x004fc8000f8e0004 */
[----:B------:R-:W-:-:S04]  /*1840*/  IMAD R21, R21, UR12, RZ ;  /* 0x0000000c15157c24 */ /* 0x000fc8000f8e02ff */
[----:B------:R-:W-:Y:S01]  /*1850*/  IMAD R21, R20, UR13, R21 ;  /* 0x0000000d14157c24 */ /* 0x000fe2000f8e0215 */
[----:B------:R-:W-:-:S04]  /*1860*/  IADD3 R20, P0, PT, R24, UR14, RZ ;  /* 0x0000000e18147c10 */ /* 0x000fc8000ff1e0ff */
[----:B------:R-:W-:-:S05]  /*1870*/  IADD3.X R21, PT, PT, R25, UR15, R21, P0, !PT ;  /* 0x0000000f19157c10 */ /* 0x000fca00087fe415 */
[----:B------:R-:W2:Y:S01]  /*1880*/  LDG.E.S8 R2, desc[UR10][R20.64] ;  /* 0x0000000a14027981 */ /* 0x000ea2000c1e1300 */
[----:B---3--:R-:W-:Y:S02]  /*1890*/  IMAD R4, R18, UR6, RZ ;  /* 0x0000000612047c24 */ /* 0x008fe4000f8e02ff */
[----:B--2---:R-:W-:-:S05]  /*18a0*/  IMAD.MOV R25, RZ, RZ, -R2 ;  /* 0x000000ffff197224 */ /* 0x004fca00078e0a02 */
[----:B------:R-:W-:-:S04]  /*18b0*/  ISETP.NE.AND P0, PT, R4, R25, PT ;  /* 0x000000190400720c */ /* 0x000fc80003f05270 */
[----:B0-----:R-:W-:Y:S02]  /*18c0*/  SEL R23, RZ, 0x1, !P0 ;  /* 0x00000001ff177807 */ /* 0x001fe40004000000 */
[----:B------:R-:W-:-:S03]  /*18d0*/  IADD3 R26, P0, PT, R26, 0x4, RZ ;  /* 0x000000041a1a7810 */ /* 0x000fc60007f1e0ff */
[----:B------:R2:W-:Y:S01]  /*18e0*/  STG.E.U8 desc[UR10][R20.64], R23 ;  /* 0x0000001714007986 */ /* 0x0005e2000c10110a */
[----:B------:R-:W-:Y:S02]  /*18f0*/  IADD3.X R27, PT, PT, RZ, R27, RZ, P0, !PT ;  /* 0x0000001bff1b7210 */ /* 0x000fe400007fe4ff */
[----:B------:R-:W-:-:S04]  /*1900*/  ISETP.GE.U32.AND P0, PT, R26, R12, PT ;  /* 0x0000000c1a00720c */ /* 0x000fc80003f06070 */
[----:B------:R-:W-:Y:S02]  /*1910*/  ISETP.GE.AND.EX P0, PT, R27, R13, PT, P0 ;  /* 0x0000000d1b00720c */ /* 0x000fe40003f06300 */
[----:B------:R-:W-:-:S05]  /*1920*/  IADD3 R2, P1, PT, R16, 0x20, RZ ;  /* 0x0000002010027810 */ /* 0x000fca0007f3e0ff */
[----:B------:R-:W-:-:S06]  /*1930*/  IMAD.X R17, RZ, RZ, R17, P1 ;  /* 0x000000ffff117224 */ /* 0x000fcc00008e0611 */
[----:B--2---:R-:W-:Y:S05]  /*1940*/  @!P0 BRA `(.L_x_67) ;  /* 0xfffffffc00048947 */ /* 0x004fea000383ffff */
.L_x_64:
[----:B------:R-:W-:Y:S05]  /*1950*/  BSYNC.RECONVERGENT B0 ;  /* 0x0000000000007941 */ /* 0x000fea0003800200 */
.L_x_63:
        /* <DEDUP_REMOVED lines=9> */
.L_x_56:
[----:B------:R-:W0:Y:S02]  /*19f0*/  LDC.64 R2, c[0x0][0x3e8] ;  /* 0x0000fa00ff027b82 */ /* 0x000e240000000a00 */
[----:B0-----:R-:W-:-:S04]  /*1a00*/  ISETP.GE.U32.AND P0, PT, R2, 0x1, PT ;  /* 0x000000010200780c */ /* 0x001fc80003f06070 */
[----:B------:R-:W-:-:S13]  /*1a10*/  ISETP.GE.AND.EX P0, PT, R3, RZ, PT, P0 ;  /* 0x000000ff0300720c */ /* 0x000fda0003f06300 */
[----:B------:R-:W-:Y:S05]  /*1a20*/  @!P0 EXIT ;  /* 0x000000000000894d */ /* 0x000fea0003800000 */
[----:B------:R-:W0:Y:S01]  /*1a30*/  S2R R0, SR_TID.X ;  /* 0x0000000000007919 */ /* 0x000e220000002100 */
[----:B------:R-:W-:Y:S01]  /*1a40*/  USHF.R.S32.HI UR16, URZ, 0x1f, UR6 ;  /* 0x0000001fff107899 */ /* 0x000fe20008011406 */
[----:B------:R-:W-:Y:S01]  /*1a50*/  BSSY.RECONVERGENT B0, `(.L_x_69) ;  /* 0x00000ca000007945 */ /* 0x000fe20003800200 */
[----:B------:R-:W1:Y:S01]  /*1a60*/  LDCU.64 UR8, c[0x0][0x388] ;  /* 0x00007100ff0877ac */ /* 0x000e620008000a00 */
[----:B------:R-:W2:Y:S03]  /*1a70*/  LDCU.U8 UR7, c[0x0][0x3b0] ;  /* 0x00007600ff0777ac */ /* 0x000ea60008000000 */
[----:B------:R-:W-:Y:S01]  /*1a80*/  IMAD.U32 R2, RZ, RZ, UR16 ;  /* 0x00000010ff027e24 */ /* 0x000fe2000f8e00ff */
[----:B------:R-:W3:Y:S01]  /*1a90*/  LDCU.64 UR22, c[0x0][0x3d8] ;  /* 0x00007b00ff1677ac */ /* 0x000ee20008000a00 */
[----:B------:R-:W4:Y:S01]  /*1aa0*/  LDCU.64 UR24, c[0x0][0x3c8] ;  /* 0x00007900ff1877ac */ /* 0x000f220008000a00 */
[----:B------:R-:W0:Y:S01]  /*1ab0*/  LDCU.64 UR26, c[0x0][0x3e0] ;  /* 0x00007c00ff1a77ac */ /* 0x000e220008000a00 */
[----:B-1----:R-:W-:Y:S01]  /*1ac0*/  UIADD3 UR4, UP0, UPT, UR4, UR8, URZ ;  /* 0x0000000804047290 */ /* 0x002fe2000ff1e0ff */
[----:B------:R-:W1:Y:S01]  /*1ad0*/  LDCU.64 UR28, c[0x0][0x390] ;  /* 0x00007200ff1c77ac */ /* 0x000e620008000a00 */
[----:B------:R-:W1:Y:S01]  /*1ae0*/  LDCU.128 UR12, c[0x0][0x3a0] ;  /* 0x00007400ff0c77ac */ /* 0x000e620008000c00 */
[----:B0-----:R-:W-:Y:S01]  /*1af0*/  ISETP.LT.U32.AND P0, PT, R0, UR6, PT ;  /* 0x0000000600007c0c */ /* 0x001fe2000bf01070 */
[----:B------:R-:W-:-:S02]  /*1b00*/  UIADD3.X UR5, UPT, UPT, UR5, UR9, URZ, UP0, !UPT ;  /* 0x0000000905057290 */ /* 0x000fc400087fe4ff */
[----:B--2---:R-:W-:Y:S01]  /*1b10*/  UPRMT UR8, UR7, 0x8880, URZ ;  /* 0x0000888007087896 */ /* 0x004fe200080000ff */
[----:B------:R-:W-:-:S13]  /*1b20*/  ISETP.GT.AND.EX P0, PT, R2, RZ, PT, P0 ;  /* 0x000000ff0200720c */ /* 0x000fda0003f04300 */
[----:B-1-34-:R-:W-:Y:S05]  /*1b30*/  @!P0 BRA `(.L_x_70) ;  /* 0x0000000800ec8947 */ /* 0x01afea0003800000 */
[----:B------:R-:W-:Y:S02]  /*1b40*/  HFMA2 R24, -RZ, RZ, 0, 0 ;  /* 0x00000000ff187431 */ /* 0x000fe400000001ff */
[----:B------:R-:W-:-:S07]  /*1b50*/  IMAD.MOV.U32 R23, RZ, RZ, RZ ;  /* 0x000000ffff177224 */ /* 0x000fce00078e00ff */
.L_x_76:
[----:B0-----:R-:W0:Y:S01]  /*1b60*/  LDCU.64 UR18, c[0x0][0x3d0] ;  /* 0x00007a00ff1277ac */ /* 0x001e220008000a00 */
[----:B------:R-:W-:Y:S01]  /*1b70*/  IADD3 R8, P0, PT, R0, UR4, RZ ;  /* 0x0000000400087c10 */ /* 0x000fe2000ff1e0ff */
[----:B------:R-:W1:Y:S04]  /*1b80*/  LDCU.64 UR20, c[0x0][0x398] ;  /* 0x00007300ff1477ac */ /* 0x000e680008000a00 */
[----:B------:R-:W-:Y:S02]  /*1b90*/  IMAD.X R9, RZ, RZ, UR5, P0 ;  /* 0x00000005ff097e24 */ /* 0x000fe400080e06ff */
[----:B0-----:R-:W-:Y:S02]  /*1ba0*/  IMAD R2, R24, UR18, RZ ;  /* 0x0000001218027c24 */ /* 0x001fe4000f8e02ff */
[----:B------:R-:W-:-:S04]  /*1bb0*/  IMAD.WIDE.U32 R4, R23, UR18, R8 ;  /* 0x0000001217047c25 */ /* 0x000fc8000f8e0008 */
[----:B------:R-:W-:Y:S01]  /*1bc0*/  IMAD R3, R23, UR19, R2 ;  /* 0x0000001317037c24 */ /* 0x000fe2000f8e0202 */
[----:B-1----:R-:W-:-:S03]  /*1bd0*/  LEA R2, P0, R4, UR20, 0x3 ;  /* 0x0000001404027c11 */ /* 0x002fc6000f8018ff */
[----:B------:R-:W-:-:S05]  /*1be0*/  IMAD.IADD R3, R5, 0x1, R3 ;  /* 0x0000000105037824 */ /* 0x000fca00078e0203 */
[----:B------:R-:W-:-:S05]  /*1bf0*/  LEA.HI.X R3, R4, UR21, R3, 0x3, P0 ;  /* 0x0000001504037c11 */ /* 0x000fca00080f1c03 */
[----:B------:R-:W2:Y:S04]  /*1c00*/  LDG.E.64 R6, desc[UR10][R2.64] ;  /* 0x0000000a02067981 */ /* 0x000ea8000c1e1b00 */
[----:B------:R-:W2:Y:S01]  /*1c10*/  LDG.E.64 R4, desc[UR10][R2.64+0x8] ;  /* 0x0000080a02047981 */ /* 0x000ea2000c1e1b00 */
[----:B------:R-:W-:Y:S01]  /*1c20*/  BSSY.RECONVERGENT B1, `(.L_x_71) ;  /* 0x00000a6000017945 */ /* 0x000fe20003800200 */
[----:B--2---:R-:W-:-:S04]  /*1c30*/  ISETP.GE.U32.AND P0, PT, R6, R4, PT ;  /* 0x000000040600720c */ /* 0x004fc80003f06070 */
[----:B------:R-:W-:-:S13]  /*1c40*/  ISETP.GE.AND.EX P0, PT, R7, R5, PT, P0 ;  /* 0x000000050700720c */ /* 0x000fda0003f06300 */
[----:B------:R-:W-:Y:S05]  /*1c50*/  @P0 BRA `(.L_x_72) ;  /* 0x0000000800880947 */ /* 0x000fea0003800000 */
[----:B------:R-:W0:Y:S01]  /*1c60*/  LDCU.64 UR18, c[0x0][0x3c0] ;  /* 0x00007800ff1277ac */ /* 0x000e220008000a00 */
[--C-:B------:R-:W-:Y:S01]  /*1c70*/  IMAD.IADD R22, R4, 0x1, -R6.reuse ;  /* 0x0000000104167824 */ /* 0x100fe200078e0a06 */
[----:B------:R-:W-:Y:S01]  /*1c80*/  BSSY.RECONVERGENT B2, `(.L_x_73) ;  /* 0x0000055000027945 */ /* 0x000fe20003800200 */
[----:B------:R-:W-:Y:S01]  /*1c90*/  IMAD.MOV.U32 R18, RZ, RZ, R6 ;  /* 0x000000ffff127224 */ /* 0x000fe200078e0006 */
        /* <DEDUP_REMOVED lines=9> */
[----:B------:R-:W-:-:S03]  /*1d30*/  IADD3 R9, PT, PT, R9, R3, RZ ;  /* 0x0000000309097210 */ /* 0x000fc60007ffe0ff */
[C---:B------:R-:W-:Y:S02]  /*1d40*/  IMAD R15, R23.reuse, UR21, R2 ;  /* 0x00000015170f7c24 */ /* 0x040fe4000f8e0202 */
[----:B------:R-:W-:-:S04]  /*1d50*/  IMAD.WIDE.U32 R2, R23, UR20, R8 ;  /* 0x0000001417027c25 */ /* 0x000fc8000f8e0008 */
[----:B------:R-:W-:Y:S01]  /*1d60*/  IMAD.IADD R15, R3, 0x1, R15 ;  /* 0x00000001030f7824 */ /* 0x000fe200078e020f */
        /* <DEDUP_REMOVED lines=8> */
[----:B------:R-:W0:Y:S03]  /*1df0*/  LDCU.64 UR18, c[0x0][0x3e0] ;  /* 0x00007c00ff1277ac */ /* 0x000e260008000a00 */
[----:B------:R-:W-:-:S04]  /*1e00*/  IADD3 R9, PT, PT, R11, R9, RZ ;  /* 0x000000090b097210 */ /* 0x000fc80007ffe0ff */
[----:B------:R-:W-:Y:S02]  /*1e10*/  LEA.HI.X R9, R10, R13, R9, 0x3, P0 ;  /* 0x0000000d0a097211 */ /* 0x000fe400000f1c09 */
[----:B------:R-:W1:Y:S03]  /*1e20*/  LDC.64 R10, c[0x0][0x3c8] ;  /* 0x0000f200ff0a7b82 */ /* 0x000e660000000a00 */
[----:B------:R-:W1:Y:S01]  /*1e30*/  LDG.E.64 R16, desc[UR10][R8.64] ;  /* 0x0000000a08107981 */ /* 0x000e62000c1e1b00 */
[----:B------:R-:W-:-:S04]  /*1e40*/  IMAD.MOV.U32 R14, RZ, RZ, R2 ;  /* 0x000000ffff0e7224 */ /* 0x000fc800078e0002 */
[----:B------:R-:W3:Y:S01]  /*1e50*/  LDC.64 R12, c[0x0][0x3a8] ;  /* 0x0000ea00ff0c7b82 */ /* 0x000ee20000000a00 */
[-C--:B-1----:R-:W-:Y:S02]  /*1e60*/  IMAD R17, R17, R10.reuse, RZ ;  /* 0x0000000a11117224 */ /* 0x082fe400078e02ff */
[----:B------:R-:W-:-:S04]  /*1e70*/  IMAD.WIDE.U32 R18, R16, R10, R14 ;  /* 0x0000000a10127225 */ /* 0x000fc800078e000e */
[----:B------:R-:W-:Y:S01]  /*1e80*/  IMAD R17, R16, R11, R17 ;  /* 0x0000000b10117224 */ /* 0x000fe200078e0211 */
[----:B---3--:R-:W-:Y:S01]  /*1e90*/  IADD3 R20, P0, PT, R18, R12, RZ ;  /* 0x0000000c12147210 */ /* 0x008fe20007f1e0ff */
[----:B0-----:R-:W-:-:S03]  /*1ea0*/  IMAD R18, R24, UR18, RZ ;  /* 0x0000001218127c24 */ /* 0x001fc6000f8e02ff */
[----:B------:R-:W-:Y:S01]  /*1eb0*/  IADD3.X R21, PT, PT, R13, R19, R17, P0, !PT ;  /* 0x000000130d157210 */ /* 0x000fe200007fe411 */
[----:B------:R-:W-:-:S04]  /*1ec0*/  IMAD.WIDE.U32 R16, R23, UR18, R6 ;  /* 0x0000001217107c25 */ /* 0x000fc8000f8e0006 */
[----:B------:R-:W-:Y:S01]  /*1ed0*/  IMAD R19, R23, UR19, R18 ;  /* 0x0000001317137c24 */ /* 0x000fe2000f8e0212 */
[----:B--2---:R-:W-:Y:S01]  /*1ee0*/  IADD3 R16, P0, PT, R16, UR20, RZ ;  /* 0x0000001410107c10 */ /* 0x004fe2000ff1e0ff */
[----:B------:R-:W2:Y:S03]  /*1ef0*/  LDG.E.S8 R18, desc[UR10][R20.64] ;  /* 0x0000000a14127981 */ /* 0x000ea6000c1e1300 */
[----:B------:R-:W-:-:S05]  /*1f00*/  IADD3.X R17, PT, PT, R17, UR21, R19, P0, !PT ;  /* 0x0000001511117c10 */ /* 0x000fca00087fe413 */
[----:B------:R-:W3:Y:S01]  /*1f10*/  LDG.E.S8 R19, desc[UR10][R16.64] ;  /* 0x0000000a10137981 */ /* 0x000ee2000c1e1300 */
[----:B--2---:R-:W-:Y:S02]  /*1f20*/  IMAD.MOV R18, RZ, RZ, -R18 ;  /* 0x000000ffff127224 */ /* 0x004fe400078e0a12 */
[----:B---3--:R-:W-:-:S05]  /*1f30*/  IMAD R19, R19, UR8, RZ ;  /* 0x0000000813137c24 */ /* 0x008fca000f8e02ff */
[----:B------:R-:W-:-:S04]  /*1f40*/  ISETP.NE.AND P0, PT, R19, R18, PT ;  /* 0x000000121300720c */ /* 0x000fc80003f05270 */
[----:B------:R-:W-:Y:S02]  /*1f50*/  SEL R25, RZ, 0x1, !P0 ;  /* 0x00000001ff197807 */ /* 0x000fe40004000000 */
[----:B------:R-:W-:-:S03]  /*1f60*/  ISETP.NE.U32.AND P0, PT, R22, 0x1, PT ;  /* 0x000000011600780c */ /* 0x000fc60003f05070 */
[----:B------:R0:W-:Y:S01]  /*1f70*/  STG.E.U8 desc[UR10][R20.64], R25 ;  /* 0x0000001914007986 */ /* 0x0001e2000c10110a */
[----:B------:R-:W-:Y:S02]  /*1f80*/  ISETP.NE.AND.EX P0, PT, RZ, RZ, PT, P0 ;  /* 0x000000ffff00720c */ /* 0x000fe40003f05300 */
[----:B------:R-:W-:-:S05]  /*1f90*/  IADD3 R18, P1, PT, R6, 0x1, RZ ;  /* 0x0000000106127810 */ /* 0x000fca0007f3e0ff */
[----:B------:R-:W-:-:S06]  /*1fa0*/  IMAD.X R19, RZ, RZ, R7, P1 ;  /* 0x000000ffff137224 */ /* 0x000fcc00008e0607 */
        /* <DEDUP_REMOVED lines=9> */
[----:B--2---:R-:W-:Y:S01]  /*2040*/  IMAD R19, R19, UR8, RZ ;  /* 0x0000000813137c24 */ /* 0x004fe2000f8e02ff */
[----:B---3--:R-:W-:-:S04]  /*2050*/  IADD3 R18, PT, PT, -R18, RZ, RZ ;  /* 0x000000ff12127210 */ /* 0x008fc80007ffe1ff */
        /* <DEDUP_REMOVED lines=21> */
[----:B------:R-:W-:-:S04]  /*21b0*/  IADD3 R18, P0, PT, R6, 0x3, RZ ;  /* 0x0000000306127810 */ /* 0x000fc80007f1e0ff */
[----:B------:R-:W-:-:S09]  /*21c0*/  IADD3.X R19, PT, PT, RZ, R7, RZ, P0, !PT ;  /* 0x00000007ff137210 */ /* 0x000fd200007fe4ff */
.L_x_74:
[----:B------:R-:W-:Y:S05]  /*21d0*/  BSYNC.RECONVERGENT B2 ;  /* 0x0000000000027941 */ /* 0x000fea0003800200 */
.L_x_73:
[----:B------:R-:W-:-:S05]  /*21e0*/  IADD3 R6, P0, PT, R6, -R4, RZ ;  /* 0x8000000406067210 */ /* 0x000fca0007f1e0ff */
[----:B------:R-:W-:Y:S01]  /*21f0*/  IMAD.X R7, R7, 0x1, ~R5, P0 ;  /* 0x0000000107077824 */ /* 0x000fe200000e0e05 */
[----:B------:R-:W-:-:S04]  /*2200*/  ISETP.GT.U32.AND P0, PT, R6, -0x4, PT ;  /* 0xfffffffc0600780c */ /* 0x000fc80003f04070 */
[----:B------:R-:W-:-:S13]  /*2210*/  ISETP.GT.U32.AND.EX P0, PT, R7, -0x1, PT, P0 ;  /* 0xffffffff0700780c */ /* 0x000fda0003f04100 */
[----:B------:R-:W-:Y:S05]  /*2220*/  @P0 BRA `(.L_x_72) ;  /* 0x0000000400140947 */ /* 0x000fea0003800000 */
.L_x_75:
[----:B------:R-:W-:-:S04]  /*2230*/  IMAD R6, R24, UR22, RZ ;  /* 0x0000001618067c24 */ /* 0x000fc8000f8e02ff */
[C---:B0-----:R-:W-:Y:S02]  /*2240*/  IMAD R9, R23.reuse, UR23, R6 ;  /* 0x0000001717097c24 */ /* 0x041fe4000f8e0206 */
[----:B------:R-:W-:-:S04]  /*2250*/  IMAD.WIDE.U32 R6, R23, UR22, R18 ;  /* 0x0000001617067c25 */ /* 0x000fc8000f8e0012 */
[----:B------:R-:W-:Y:S01]  /*2260*/  IMAD.IADD R7, R9, 0x1, R7 ;  /* 0x0000000109077824 */ /* 0x000fe200078e0207 */
[----:B------:R-:W-:-:S04]  /*2270*/  LEA R8, P0, R6, UR12, 0x3 ;  /* 0x0000000c06087c11 */ /* 0x000fc8000f8018ff */
[----:B------:R-:W-:-:S05]  /*2280*/  LEA.HI.X R9, R6, UR13, R7, 0x3, P0 ;  /* 0x0000000d06097c11 */ /* 0x000fca00080f1c07 */
[----:B------:R-:W2:Y:S01]  /*2290*/  LDG.E.64 R10, desc[UR10][R8.64] ;  /* 0x0000000a080a7981 */ /* 0x000ea2000c1e1b00 */
[----:B------:R-:W-:Y:S01]  /*22a0*/  MOV R14, R2 ;  /* 0x00000002000e7202 */ /* 0x000fe20000000f00 */
[----:B------:R-:W-:Y:S02]  /*22b0*/  IMAD R16, R24, UR26, RZ ;  /* 0x0000001a18107c24 */ /* 0x000fe4000f8e02ff */
[----:B------:R-:W-:-:S04]  /*22c0*/  IMAD.WIDE.U32 R6, R23, UR26, R18 ;  /* 0x0000001a17067c25 */ /* 0x000fc8000f8e0012 */
[----:B------:R-:W-:Y:S01]  /*22d0*/  IMAD R17, R23, UR27, R16 ;  /* 0x0000001b17117c24 */ /* 0x000fe2000f8e0210 */
[----:B------:R-:W-:-:S04]  /*22e0*/  IADD3 R6, P1, PT, R6, UR28, RZ ;  /* 0x0000001c06067c10 */ /* 0x000fc8000ff3e0ff */
[----:B------:R-:W-:Y:S01]  /*22f0*/  IADD3.X R7, PT, PT, R17, UR29, R7, P1, !PT ;  /* 0x0000001d11077c10 */ /* 0x000fe20008ffe407 */
        /* <DEDUP_REMOVED lines=33> */
[----:B--2---:R-:W-:Y:S01]  /*2510*/  IMAD R17, R17, UR8, RZ ;  /* 0x0000000811117c24 */ /* 0x004fe2000f8e02ff */
[----:B---3--:R-:W-:-:S04]  /*2520*/  IADD3 R16, PT, PT, -R16, RZ, RZ ;  /* 0x000000ff10107210 */ /* 0x008fc80007ffe1ff */
[----:B------:R-:W-:-:S04]  /*2530*/  ISETP.NE.AND P0, PT, R17, R16, PT ;  /* 0x000000101100720c */ /* 0x000fc80003f05270 */
[----:B------:R-:W-:-:S05]  /*2540*/  SEL R17, RZ, 0x1, !P0 ;  /* 0x00000001ff117807 */ /* 0x000fca0004000000 */
[----:B------:R1:W-:Y:S04]  /*2550*/  STG.E.U8 desc[UR10][R10.64], R17 ;  /* 0x000000110a007986 */ /* 0x0003e8000c10110a */
[----:B------:R-:W0:Y:S04]  /*2560*/  LDG.E.64 R8, desc[UR10][R8.64+0x18] ;  /* 0x0000180a08087981 */ /* 0x000e28000c1e1b00 */
[----:B------:R-:W2:Y:S01]  /*2570*/  LDG.E.S8 R6, desc[UR10][R6.64+0x3] ;  /* 0x0000030a06067981 */ /* 0x000ea2000c1e1300 */
[----:B0-----:R-:W-:-:S04]  /*2580*/  IMAD.WIDE.U32 R12, R8, UR24, R14 ;  /* 0x00000018080c7c25 */ /* 0x001fc8000f8e000e */
[----:B------:R-:W-:Y:S01]  /*2590*/  IMAD R21, R9, UR24, RZ ;  /* 0x0000001809157c24 */ /* 0x000fe2000f8e02ff */
[----:B------:R-:W-:-:S03]  /*25a0*/  IADD3 R12, P0, PT, R12, UR14, RZ ;  /* 0x0000000e0c0c7c10 */ /* 0x000fc6000ff1e0ff */
[----:B------:R-:W-:-:S05]  /*25b0*/  IMAD R21, R8, UR25, R21 ;  /* 0x0000001908157c24 */ /* 0x000fca000f8e0215 */
[----:B------:R-:W-:-:S05]  /*25c0*/  IADD3.X R13, PT, PT, R13, UR15, R21, P0, !PT ;  /* 0x0000000f0d0d7c10 */ /* 0x000fca00087fe415 */
[----:B------:R-:W3:Y:S01]  /*25d0*/  LDG.E.S8 R14, desc[UR10][R12.64] ;  /* 0x0000000a0c0e7981 */ /* 0x000ee2000c1e1300 */
[----:B--2---:R-:W-:Y:S02]  /*25e0*/  IMAD R16, R6, UR8, RZ ;  /* 0x0000000806107c24 */ /* 0x004fe4000f8e02ff */
[----:B---3--:R-:W-:-:S05]  /*25f0*/  IMAD.MOV R21, RZ, RZ, -R14 ;  /* 0x000000ffff157224 */ /* 0x008fca00078e0a0e */
[----:B------:R-:W-:-:S04]  /*2600*/  ISETP.NE.AND P0, PT, R16, R21, PT ;  /* 0x000000151000720c */ /* 0x000fc80003f05270 */
[----:B------:R-:W-:Y:S02]  /*2610*/  SEL R9, RZ, 0x1, !P0 ;  /* 0x00000001ff097807 */ /* 0x000fe40004000000 */
[----:B------:R-:W-:-:S03]  /*2620*/  IADD3 R18, P0, PT, R18, 0x4, RZ ;  /* 0x0000000412127810 */ /* 0x000fc60007f1e0ff */
[----:B------:R1:W-:Y:S02]  /*2630*/  STG.E.U8 desc[UR10][R12.64], R9 ;  /* 0x000000090c007986 */ /* 0x0003e4000c10110a */
[----:B------:R-:W-:Y:S01]  /*2640*/  IMAD.X R19, RZ, RZ, R19, P0 ;  /* 0x000000ffff137224 */ /* 0x000fe200000e0613 */
[----:B------:R-:W-:-:S04]  /*2650*/  ISETP.GE.U32.AND P0, PT, R18, R4, PT ;  /* 0x000000041200720c */ /* 0x000fc80003f06070 */
[----:B------:R-:W-:-:S13]  /*2660*/  ISETP.GE.AND.EX P0, PT, R19, R5, PT, P0 ;  /* 0x000000051300720c */ /* 0x000fda0003f06300 */
[----:B-1----:R-:W-:Y:S05]  /*2670*/  @!P0 BRA `(.L_x_75) ;  /* 0xfffffff800ec8947 */ /* 0x002fea000383ffff */
.L_x_72:
[----:B------:R-:W-:Y:S05]  /*2680*/  BSYNC.RECONVERGENT B1 ;  /* 0x0000000000017941 */ /* 0x000fea0003800200 */
.L_x_71:
[----:B------:R-:W1:Y:S01]  /*2690*/  LDCU.64 UR18, c[0x0][0x3e8] ;  /* 0x00007d00ff1277ac */ /* 0x000e620008000a00 */
[----:B------:R-:W-:-:S04]  /*26a0*/  IADD3 R23, P0, PT, R23, 0x1, RZ ;  /* 0x0000000117177810 */ /* 0x000fc80007f1e0ff */
[----:B------:R-:W-:Y:S02]  /*26b0*/  IADD3.X R24, PT, PT, RZ, R24, RZ, P0, !PT ;  /* 0x00000018ff187210 */ /* 0x000fe400007fe4ff */
[----:B-1----:R-:W-:-:S04]  /*26c0*/  ISETP.NE.U32.AND P0, PT, R23, UR18, PT ;  /* 0x0000001217007c0c */ /* 0x002fc8000bf05070 */
[----:B------:R-:W-:-:S13]  /*26d0*/  ISETP.NE.AND.EX P0, PT, R24, UR19, PT, P0 ;  /* 0x0000001318007c0c */ /* 0x000fda000bf05300 */
[----:B------:R-:W-:Y:S05]  /*26e0*/  @P0 BRA `(.L_x_76) ;  /* 0xfffffff4001c0947 */ /* 0x000fea000383ffff */
.L_x_70:
[----:B------:R-:W-:Y:S05]  /*26f0*/  BSYNC.RECONVERGENT B0 ;  /* 0x0000000000007941 */ /* 0x000fea0003800200 */
.L_x_69:
[----:B------:R-:W-:Y:S02]  /*2700*/  VIADD R0, R0, 0x100 ;  /* 0x0000010000007836 */ /* 0x000fe40000000000 */
[----:B------:R-:W-:-:S03]  /*2710*/  IMAD.U32 R2, RZ, RZ, UR16 ;  /* 0x00000010ff027e24 */ /* 0x000fc6000f8e00ff */
[----:B------:R-:W-:-:S04]  /*2720*/  ISETP.LT.U32.AND P0, PT, R0, UR6, PT ;  /* 0x0000000600007c0c */ /* 0x000fc8000bf01070 */
[----:B------:R-:W-:-:S13]  /*2730*/  ISETP.GT.AND.EX P0, PT, R2, RZ, PT, P0 ;  /* 0x000000ff0200720c */ /* 0x000fda0003f04300 */
[----:B------:R-:W-:Y:S05]  /*2740*/  @!P0 EXIT ;  /* 0x000000000000894d */ /* 0x000fea0003800000 */
[----:B------:R-:W-:Y:S01]  /*2750*/  IADD3 R6, P0, PT, R0, UR4, RZ ;  /* 0x0000000400067c10 */ /* 0x000fe2000ff1e0ff */
[----:B------:R-:W-:-:S03]  /*2760*/  UMOV UR4, URZ ;  /* 0x000000ff00047c82 */ /* 0x000fc60008000000 */
[----:B------:R-:W-:Y:S01]  /*2770*/  IADD3.X R7, PT, PT, RZ, UR5, RZ, P0, !PT ;  /* 0x00000005ff077c10 */ /* 0x000fe200087fe4ff */
[----:B------:R-:W-:-:S08]  /*2780*/  UMOV UR5, URZ ;  /* 0x000000ff00057c82 */ /* 0x000fd00008000000 */
.L_x_82:
[----:B-1----:R-:W1:Y:S01]  /*2790*/  LDC.64 R4, c[0x0][0x3d0] ;  /* 0x0000f400ff047b82 */ /* 0x002e620000000a00 */
[----:B------:R-:W2:Y:S01]  /*27a0*/  LDCU.64 UR6, c[0x0][0x398] ;  /* 0x00007300ff0677ac */ /* 0x000ea20008000a00 */
[----:B------:R-:W3:Y:S01]  /*27b0*/  LDCU.64 UR16, c[0x0][0x3c8] ;  /* 0x00007900ff1077ac */ /* 0x000ee20008000a00 */
[----:B------:R-:W4:Y:S01]  /*27c0*/  LDCU.64 UR18, c[0x0][0x390] ;  /* 0x00007200ff1277ac */ /* 0x000f220008000a00 */
[----:B0-----:R-:W0:Y:S01]  /*27d0*/  LDCU.128 UR12, c[0x0][0x3a0] ;  /* 0x00007400ff0c77ac */ /* 0x001e220008000c00 */
[C---:B-1----:R-:W-:Y:S02]  /*27e0*/  IMAD R0, R4.reuse, UR5, RZ ;  /* 0x0000000504007c24 */ /* 0x042fe4000f8e02ff */
[----:B------:R-:W-:-:S04]  /*27f0*/  IMAD.WIDE.U32 R2, R4, UR4, R6 ;  /* 0x0000000404027c25 */ /* 0x000fc8000f8e0006 */
[----:B------:R-:W-:Y:S01]  /*2800*/  IMAD R5, R5, UR4, R0 ;  /* 0x0000000405057c24 */ /* 0x000fe2000f8e0200 */
[----:B--2---:R-:W-:-:S03]  /*2810*/  LEA R8, P0, R2, UR6, 0x3 ;  /* 0x0000000602087c11 */ /* 0x004fc6000f8018ff */
[----:B------:R-:W-:-:S05]  /*2820*/  IMAD.IADD R3, R3, 0x1, R5 ;  /* 0x0000000103037824 */ /* 0x000fca00078e0205 */
[----:B0-----:R-:W-:-:S05]  /*2830*/  LEA.HI.X R9, R2, UR7, R3, 0x3, P0 ;  /* 0x0000000702097c11 */ /* 0x001fca00080f1c03 */
[----:B------:R-:W2:Y:S04]  /*2840*/  LDG.E.64 R4, desc[UR10][R8.64] ;  /* 0x0000000a08047981 */ /* 0x000ea8000c1e1b00 */
[----:B------:R-:W2:Y:S01]  /*2850*/  LDG.E.64 R2, desc[UR10][R8.64+0x8] ;  /* 0x0000080a08027981 */ /* 0x000ea2000c1e1b00 */
[----:B------:R-:W-:Y:S01]  /*2860*/  BSSY.RECONVERGENT B0, `(.L_x_77) ;  /* 0x00000a8000007945 */ /* 0x000fe20003800200 */
[----:B--2---:R-:W-:-:S04]  /*2870*/  ISETP.GE.U32.AND P0, PT, R4, R2, PT ;  /* 0x000000020400720c */ /* 0x004fc80003f06070 */
[----:B------:R-:W-:-:S13]  /*2880*/  ISETP.GE.AND.EX P0, PT, R5, R3, PT, P0 ;  /* 0x000000030500720c */ /* 0x000fda0003f06300 */
[----:B---34-:R-:W-:Y:S05]  /*2890*/  @P0 BRA `(.L_x_78) ;  /* 0x0000000800900947 */ /* 0x018fea0003800000 */
        /* <DEDUP_REMOVED lines=13> */
[----:B------:R-:W-:Y:S02]  /*2970*/  IMAD.MOV.U32 R10, RZ, RZ, R4 ;  /* 0x000000ffff0a7224 */ /* 0x000fe400078e0004 */
[----:B------:R-:W-:-:S04]  /*2980*/  IMAD.WIDE.U32 R8, R12, UR4, R8 ;  /* 0x000000040c087c25 */ /* 0x000fc8000f8e0008 */
[----:B------:R-:W-:Y:S01]  /*2990*/  IMAD.MOV.U32 R11, RZ, RZ, R5 ;  /* 0x000000ffff0b7224 */ /* 0x000fe200078e0005 */
[----:B------:R-:W-:Y:S01]  /*29a0*/  IADD3 R13, PT, PT, R9, R13, RZ ;  /* 0x0000000d090d7210 */ /* 0x000fe20007ffe0ff */
        /* <DEDUP_REMOVED lines=17> */
[----:B-1----:R-:W-:Y:S01]  /*2ac0*/  IADD3 R14, P0, PT, R14, UR6, RZ ;  /* 0x000000060e0e7c10 */ /* 0x002fe2000ff1e0ff */
[----:B------:R-:W-:-:S03]  /*2ad0*/  IMAD.MOV.U32 R12, RZ, RZ, R8 ;  /* 0x000000ffff0c7224 */ /* 0x000fc600078e0008 */
        /* <DEDUP_REMOVED lines=51> */
.L_x_80:
[----:B------:R-:W-:Y:S05]  /*2e10*/  BSYNC.RECONVERGENT B1 ;  /* 0x0000000000017941 */ /* 0x000fea0003800200 */
.L_x_79:
[----:B------:R-:W-:Y:S01]  /*2e20*/  IADD3 R0, P0, PT, R4, -R2, RZ ;  /* 0x8000000204007210 */ /* 0x000fe20007f1e0ff */
[----:B------:R-:W1:Y:S03]  /*2e30*/  LDC.64 R14, c[0x0][0x3d8] ;  /* 0x0000f600ff0e7b82 */ /* 0x000e660000000a00 */
[----:B------:R-:W-:Y:S02]  /*2e40*/  IADD3.X R4, PT, PT, R5, ~R3, RZ, P0, !PT ;  /* 0x8000000305047210 */ /* 0x000fe400007fe4ff */
[----:B------:R-:W-:-:S03]  /*2e50*/  ISETP.GT.U32.AND P0, PT, R0, -0x4, PT ;  /* 0xfffffffc0000780c */ /* 0x000fc60003f04070 */
[----:B0-----:R-:W0:Y:S01]  /*2e60*/  LDC.64 R16, c[0x0][0x3e0] ;  /* 0x0000f800ff107b82 */ /* 0x001e220000000a00 */
[----:B------:R-:W-:-:S13]  /*2e70*/  ISETP.GT.U32.AND.EX P0, PT, R4, -0x1, PT, P0 ;  /* 0xffffffff0400780c */ /* 0x000fda0003f04100 */
[----:B------:R-:W-:Y:S05]  /*2e80*/  @P0 BRA `(.L_x_78) ;  /* 0x0000000400140947 */ /* 0x000fea0003800000 */
.L_x_81:
[C---:B-1----:R-:W-:Y:S02]  /*2e90*/  IMAD R0, R14.reuse, UR5, RZ ;  /* 0x000000050e007c24 */ /* 0x042fe4000f8e02ff */
[----:B------:R-:W-:-:S04]  /*2ea0*/  IMAD.WIDE.U32 R18, R14, UR4, R10 ;  /* 0x000000040e127c25 */ /* 0x000fc8000f8e000a */
[----:B------:R-:W-:Y:S01]  /*2eb0*/  IMAD R5, R15, UR4, R0 ;  /* 0x000000040f057c24 */ /* 0x000fe2000f8e0200 */
[----:B------:R-:W-:-:S03]  /*2ec0*/  LEA R4, P0, R18, UR12, 0x3 ;  /* 0x0000000c12047c11 */ /* 0x000fc6000f8018ff */
[----:B------:R-:W-:-:S05]  /*2ed0*/  IMAD.IADD R5, R5, 0x1, R19 ;  /* 0x0000000105057824 */ /* 0x000fca00078e0213 */
        /* <DEDUP_REMOVED lines=54> */
[----:B---3--:R-:W-:Y:S01]  /*3240*/  IMAD R12, R18, UR8, RZ ;  /* 0x00000008120c7c24 */ /* 0x008fe2000f8e02ff */
[----:B----4-:R-:W-:-:S04]  /*3250*/  IADD3 R27, PT, PT, -R0, RZ, RZ ;  /* 0x000000ff001b7210 */ /* 0x010fc80007ffe1ff */
        /* <DEDUP_REMOVED lines=8> */
.L_x_78:
[----:B------:R-:W-:Y:S05]  /*32e0*/  BSYNC.RECONVERGENT B0 ;  /* 0x0000000000007941 */ /* 0x000fea0003800200 */
.L_x_77:
        /* <DEDUP_REMOVED lines=9> */
.L_x_83:
        /* <DEDUP_REMOVED lines=16> */
.L_x_8931:


//--------------------- .text._ZN3cub18CUB_300001_SM_10006detail8for_each13static_kernelINS2_12policy_hub_t12policy_500_tElNS2_12op_wrapper_tIlZZZZZN2at6native36add_out_dense_sparse_compressed_cudaERNS7_6TensorERKS9_SC_RKN3c106ScalarEENKUlvE_clEvENKUlvE10_clEvENKUlvE_clEvENKUlvE_clEvEUllE_N6thrust24THRUST_300001_SM_1000_NS17counting_iteratorIlNSN_11use_defaultESP_SP_EEEEEEvT0_T1_ --------------------------
	.section	.text._ZN3cub18CUB_300001_SM_10006detail8for_each13static_kernelINS2_12policy_hub_t12policy_500_tElNS2_12op_wrapper_tIlZZZZZN2at6native36add_out_dense_sparse_compressed_cudaERNS7_6TensorERKS9_SC_RKN3c106ScalarEENKUlvE_clEvENKUlvE10_clEvENKUlvE_clEvENKUlvE_clEvEUllE_N6thrust24THRUST_300001_SM_1000_NS17counting_iteratorIlNSN_11use_defaultESP_SP_EEEEEEvT0_T1_,"ax",@progbits
	.align	128
        .global         _ZN3cub18CUB_300001_SM_10006detail8for_each13static_kernelINS2_12policy_hub_t12policy_500_tElNS2_12op_wrapper_tIlZZZZZN2at6native36add_out_dense_sparse_compressed_cudaERNS7_6TensorERKS9_SC_RKN3c106ScalarEENKUlvE_clEvENKUlvE10_clEvENKUlvE_clEvENKUlvE_clEvEUllE_N6thrust24THRUST_300001_SM_1000_NS17counting_iteratorIlNSN_11use_defaultESP_SP_EEEEEEvT0_T1_
        .type           _ZN3cub18CUB_300001_SM_10006detail8for_each13static_kernelINS2_12policy_hub_t12policy_500_tElNS2_12op_wrapper_tIlZZZZZN2at6native36add_out_dense_sparse_compressed_cudaERNS7_6TensorERKS9_SC_RKN3c106ScalarEENKUlvE_clEvENKUlvE10_clEvENKUlvE_clEvENKUlvE_clEvEUllE_N6thrust24THRUST_300001_SM_1000_NS17counting_iteratorIlNSN_11use_defaultESP_SP_EEEEEEvT0_T1_,@function
        .size           _ZN3cub18CUB_300001_SM_10006detail8for_each13static_kernelINS2_12policy_hub_t12policy_500_tElNS2_12op_wrapper_tIlZZZZZN2at6native36add_out_dense_sparse_compressed_cudaERNS7_6TensorERKS9_SC_RKN3c106ScalarEENKUlvE_clEvENKUlvE10_clEvENKUlvE_clEvENKUlvE_clEvEUllE_N6thrust24THRUST_300001_SM_1000_NS17counting_iteratorIlNSN_11use_defaultESP_SP_EEEEEEvT0_T1_,(.L_x_8932 - _ZN3cub18CUB_300001_SM_10006detail8for_each13static_kernelINS2_12policy_hub_t12policy_500_tElNS2_12op_wrapper_tIlZZZZZN2at6native36add_out_dense_sparse_compressed_cudaERNS7_6TensorERKS9_SC_RKN3c106ScalarEENKUlvE_clEvENKUlvE10_clEvENKUlvE_clEvENKUlvE_clEvEUllE_N6thrust24THRUST_300001_SM_1000_NS17counting_iteratorIlNSN_11use_defaultESP_SP_EEEEEEvT0_T1_)
        .other          _ZN3cub18CUB_300001_SM_10006detail8for_each13static_kernelINS2_12policy_hub_t12policy_500_tElNS2_12op_wrapper_tIlZZZZZN2at6native36add_out_dense_sparse_compressed_cudaERNS7_6TensorERKS9_SC_RKN3c106ScalarEENKUlvE_clEvENKUlvE10_clEvENKUlvE_clEvENKUlvE_clEvEUllE_N6thrust24THRUST_300001_SM_1000_NS17counting_iteratorIlNSN_11use_defaultESP_SP_EEEEEEvT0_T1_,@"STO_CUDA_ENTRY STV_DEFAULT"
_ZN3cub18CUB_300001_SM_10006detail8for_each13static_kernelINS2_12policy_hub_t12policy_500_tElNS2_12op_wrapper_tIlZZZZZN2at6native36add_out_dense_sparse_compressed_cudaERNS7_6TensorERKS9_SC_RKN3c106ScalarEENKUlvE_clEvENKUlvE10_clEvENKUlvE_clEvENKUlvE_clEvEUllE_N6thrust24THRUST_300001_SM_1000_NS17counting_iteratorIlNSN_11use_defaultESP_SP_EEEEEEvT0_T1_:
.text._ZN3cub18CUB_300001_SM_10006detail8for_each13static_kernelINS2_12policy_hub_t12policy_500_tElNS2_12op_wrapper_tIlZZZZZN2at6native36add_out_dense_sparse_compressed_cudaERNS7_6TensorERKS9_SC_RKN3c106ScalarEENKUlvE_clEvENKUlvE10_clEvENKUlvE_clEvENKUlvE_clEvEUllE_N6thrust24THRUST_300001_SM_1000_NS17counting_iteratorIlNSN_11use_defaultESP_SP_EEEEEEvT0_T1_:
        /* <DEDUP_REMOVED lines=17> */
[----:B------:R-:W2:Y:S02]  /*0110*/  LDCU.U8 UR6, c[0x0][0x3b0] ;  /* 0x00007600ff0677ac */ /* 0x000ea40008000000 */
[----:B--2---:R-:W-:Y:S01]  /*0120*/  UPRMT UR6, UR6, 0x8880, URZ ;  /* 0x0000888006067896 */ /* 0x004fe200080000ff */
[----:B0-----:R-:W-:Y:S01]  /*0130*/  IADD3 R2, P0, P1, R3, UR4, R4 ;  /* 0x0000000403027c10 */ /* 0x001fe2000f91e004 */
[----:B------:R-:W-:-:S03]  /*0140*/  UMOV UR4, URZ ;  /* 0x000000ff00047c82 */ /* 0x000fc60008000000 */
[----:B------:R-:W-:Y:S01]  /*0150*/  IADD3.X R3, PT, PT, RZ, UR5, R5, P0, P1 ;  /* 0x00000005ff037c10 */ /* 0x000fe200087e2405 */
[----:B-1----:R-:W-:Y:S01]  /*0160*/  IMAD.WIDE.U32 R8, R2, UR8, RZ ;  /* 0x0000000802087c25 */ /* 0x002fe2000f8e00ff */
[----:B------:R-:W-:-:S03]  /*0170*/  UMOV UR5, URZ ;  /* 0x000000ff00057c82 */ /* 0x000fc60008000000 */
[----:B------:R-:W-:-:S04]  /*0180*/  IMAD R5, R3, UR8, RZ ;  /* 0x0000000803057c24 */ /* 0x000fc8000f8e02ff */
[----:B------:R-:W-:-:S04]  /*0190*/  IMAD R5, R2, UR9, R5 ;  /* 0x0000000902057c24 */ /* 0x000fc8000f8e0205 */
[----:B------:R-:W-:-:S07]  /*01a0*/  IMAD.IADD R11, R9, 0x1, R5 ;  /* 0x00000001090b7824 */ /* 0x000fce00078e0205 */
.L_x_90:
[----:B0-----:R-:W0:Y:S01]  /*01b0*/  LDC.64 R6, c[0x0][0x3d0] ;  /* 0x0000f400ff067b82 */ /* 0x001e220000000a00 */
[----:B------:R-:W1:Y:S01]  /*01c0*/  LDCU.64 UR8, c[0x0][0x398] ;  /* 0x00007300ff0877ac */ /* 0x000e620008000a00 */
        /* <DEDUP_REMOVED lines=13> */
[----:B--234-:R-:W-:Y:S05]  /*02a0*/  @P0 BRA `(.L_x_86) ;  /* 0x0000000800780947 */ /* 0x01cfea0003800000 */
[----:B------:R-:W0:Y:S01]  /*02b0*/  LDC.64 R14, c[0x0][0x3b8] ;  /* 0x0000ee00ff0e7b82 */ /* 0x000e220000000a00 */
[----:B------:R-:W-:Y:S01]  /*02c0*/  IMAD.MOV.U32 R10, RZ, RZ, R8 ;  /* 0x000000ffff0a7224 */ /* 0x000fe200078e0008 */
[----:B------:R-:W-:Y:S01]  /*02d0*/  IADD3 R0, PT, PT, -R4, R13, RZ ;  /* 0x0000000d04007210 */ /* 0x000fe20007ffe1ff */
[----:B------:R-:W-:Y:S02]  /*02e0*/  BSSY.RECONVERGENT B1, `(.L_x_87) ;  /* 0x000004c000017945 */ /* 0x000fe40003800200 */
[----:B0-----:R-:W-:Y:S01]  /*02f0*/  IMAD.WIDE.U32 R6, R14, UR4, R10 ;  /* 0x000000040e067c25 */ /* 0x001fe2000f8e000a */
[----:B------:R-:W-:-:S03]  /*0300*/  LOP3.LUT P0, R10, R0, 0x3, RZ, 0xc0, !PT ;  /* 0x00000003000a7812 */ /* 0x000fc6000780c0ff */
[----:B------:R-:W-:Y:S02]  /*0310*/  IMAD R12, R14, UR5, RZ ;  /* 0x000000050e0c7c24 */ /* 0x000fe4000f8e02ff */
[----:B------:R-:W-:Y:S02]  /*0320*/  IMAD.MOV.U32 R0, RZ, RZ, R4 ;  /* 0x000000ffff007224 */ /* 0x000fe400078e0004 */
        /* <DEDUP_REMOVED lines=15> */
[----:B------:R-:W2:Y:S01]  /*0420*/  LDG.E R27, desc[UR10][R16.64] ;  /* 0x0000000a101b7981 */ /* 0x000ea2000c1e1900 */
[----:B------:R-:W4:Y:S01]  /*0430*/  LDC.64 R18, c[0x0][0x3c8] ;  /* 0x0000f200ff127b82 */ /* 0x000f220000000a00 */
[----:B---3--:R-:W-:-:S04]  /*0440*/  IMAD.WIDE.U32 R22, R24, UR4, R4 ;  /* 0x0000000418167c25 */ /* 0x008fc8000f8e0004 */
[----:B------:R-:W-:Y:S01]  /*0450*/  IMAD R24, R24, UR5, RZ ;  /* 0x0000000518187c24 */ /* 0x000fe2000f8e02ff */
[----:B-1----:R-:W-:Y:S01]  /*0460*/  IADD3 R22, P0, PT, R22, UR8, RZ ;  /* 0x0000000816167c10 */ /* 0x002fe2000ff1e0ff */
[----:B------:R-:W-:Y:S02]  /*0470*/  IMAD.MOV.U32 R14, RZ, RZ, R6 ;  /* 0x000000ffff0e7224 */ /* 0x000fe400078e0006 */
[----:B------:R-:W-:-:S05]  /*0480*/  IMAD R29, R25, UR4, R24 ;  /* 0x00000004191d7c24 */ /* 0x000fca000f8e0218 */
[----:B------:R-:W-:-:S05]  /*0490*/  IADD3.X R23, PT, PT, R23, UR9, R29, P0, !PT ;  /* 0x0000000917177c10 */ /* 0x000fca00087fe41d */
[----:B------:R-:W3:Y:S01]  /*04a0*/  LDG.E.S8 R12, desc[UR10][R22.64] ;  /* 0x0000000a160c7981 */ /* 0x000ee2000c1e1300 */
[----:B--2---:R-:W-:-:S05]  /*04b0*/  SHF.R.S32.HI R25, RZ, 0x1f, R27 ;  /* 0x0000001fff197819 */ /* 0x004fca000001141b */
[-C--:B----4-:R-:W-:Y:S02]  /*04c0*/  IMAD R0, R25, R18.reuse, RZ ;  /* 0x0000001219007224 */ /* 0x090fe400078e02ff */
[----:B------:R-:W-:-:S04]  /*04d0*/  IMAD.WIDE.U32 R24, R27, R18, R14 ;  /* 0x000000121b187225 */ /* 0x000fc800078e000e */
[----:B------:R-:W-:Y:S01]  /*04e0*/  IMAD R0, R27, R19, R0 ;  /* 0x000000131b007224 */ /* 0x000fe200078e0200 */
[----:B0-----:R-:W-:-:S04]  /*04f0*/  IADD3 R24, P0, PT, R24, R20, RZ ;  /* 0x0000001418187210 */ /* 0x001fc80007f1e0ff */
[----:B------:R-:W-:-:S05]  /*0500*/  IADD3.X R25, PT, PT, R21, R25, R0, P0, !PT ;  /* 0x0000001915197210 */ /* 0x000fca00007fe400 */
[----:B------:R-:W2:Y:S01]  /*0510*/  LDG.E.S8 R0, desc[UR10][R24.64] ;  /* 0x0000000a18007981 */ /* 0x000ea2000c1e1300 */
[----:B---3--:R-:W-:Y:S01]  /*0520*/  IMAD R12, R12, UR6, RZ ;  /* 0x000000060c0c7c24 */ /* 0x008fe2000f8e02ff */
[----:B--2---:R-:W-:-:S04]  /*0530*/  IADD3 R27, PT, PT, -R0, RZ, RZ ;  /* 0x000000ff001b7210 */ /* 0x004fc80007ffe1ff */
[----:B------:R-:W-:-:S04]  /*0540*/  ISETP.NE.AND P0, PT, R12, R27, PT ;  /* 0x0000001b0c00720c */ /* 0x000fc80003f05270 */
[----:B------:R-:W-:-:S05]  /*0550*/  SEL R27, RZ, 0x1, !P0 ;  /* 0x00000001ff1b7807 */ /* 0x000fca0004000000 */
[----:B------:R0:W-:Y:S01]  /*0560*/  STG.E.U8 desc[UR10][R24.64], R27 ;  /* 0x0000001b18007986 */ /* 0x0001e2000c10110a */
[----:B------:R-:W-:Y:S01]  /*0570*/  ISETP.NE.AND P0, PT, R10, 0x1, PT ;  /* 0x000000010a00780c */ /* 0x000fe20003f05270 */
[----:B------:R-:W-:-:S12]  /*0580*/  VIADD R0, R4, 0x1 ;  /* 0x0000000104007836 */ /* 0x000fd80000000000 */
[----:B0-----:R-:W-:Y:S05]  /*0590*/  @!P0 BRA `(.L_x_88) ;  /* 0x0000000000808947 */ /* 0x001fea0003800000 */
[----:B------:R-:W2:Y:S04]  /*05a0*/  LDG.E R27, desc[UR10][R16.64+0x4] ;  /* 0x0000040a101b7981 */ /* 0x000ea8000c1e1900 */
[----:B------:R-:W3:Y:S01]  /*05b0*/  LDG.E.S8 R12, desc[UR10][R22.64+0x1] ;  /* 0x0000010a160c7981 */ /* 0x000ee2000c1e1300 */
[----:B--2---:R-:W-:-:S05]  /*05c0*/  SHF.R.S32.HI R25, RZ, 0x1f, R27 ;  /* 0x0000001fff197819 */ /* 0x004fca000001141b */
[-C--:B------:R-:W-:Y:S02]  /*05d0*/  IMAD R0, R25, R18.reuse, RZ ;  /* 0x0000001219007224 */ /* 0x080fe400078e02ff */
[----:B------:R-:W-:-:S04]  /*05e0*/  IMAD.WIDE.U32 R24, R27, R18, R14 ;  /* 0x000000121b187225 */ /* 0x000fc800078e000e */
[----:B------:R-:W-:Y:S01]  /*05f0*/  IMAD R0, R27, R19, R0 ;  /* 0x000000131b007224 */ /* 0x000fe200078e0200 */
[----:B------:R-:W-:-:S04]  /*0600*/  IADD3 R24, P0, PT, R24, R20, RZ ;  /* 0x0000001418187210 */ /* 0x000fc80007f1e0ff */
[----:B------:R-:W-:-:S05]  /*0610*/  IADD3.X R25, PT, PT, R21, R25, R0, P0, !PT ;  /* 0x0000001915197210 */ /* 0x000fca00007fe400 */
[----:B------:R-:W2:Y:S01]  /*0620*/  LDG.E.S8 R0, desc[UR10][R24.64] ;  /* 0x0000000a18007981 */ /* 0x000ea2000c1e1300 */
[----:B---3--:R-:W-:Y:S02]  /*0630*/  IMAD R12, R12, UR6, RZ ;  /* 0x000000060c0c7c24 */ /* 0x008fe4000f8e02ff */
[----:B--2---:R-:W-:-:S05]  /*0640*/  IMAD.MOV R27, RZ, RZ, -R0 ;  /* 0x000000ffff1b7224 */ /* 0x004fca00078e0a00 */
[----:B------:R-:W-:-:S04]  /*0650*/  ISETP.NE.AND P0, PT, R12, R27, PT ;  /* 0x0000001b0c00720c */ /* 0x000fc80003f05270 */
[----:B------:R-:W-:-:S05]  /*0660*/  SEL R27, RZ, 0x1, !P0 ;  /* 0x00000001ff1b7807 */ /* 0x000fca0004000000 */
[----:B------:R0:W-:Y:S01]  /*0670*/  STG.E.U8 desc[UR10][R24.64], R27 ;  /* 0x0000001b18007986 */ /* 0x0001e2000c10110a */
[----:B------:R-:W-:Y:S02]  /*0680*/  ISETP.NE.AND P0, PT, R10, 0x2, PT ;  /* 0x000000020a00780c */ /* 0x000fe40003f05270 */
[----:B------:R-:W-:-:S11]  /*0690*/  IADD3 R0, PT, PT, R4, 0x2, RZ ;  /* 0x0000000204007810 */ /* 0x000fd60007ffe0ff */
[----:B0-----:R-:W-:Y:S05]  /*06a0*/  @!P0 BRA `(.L_x_88) ;  /* 0x00000000003c8947 */ /* 0x001fea0003800000 */
[----:B------:R-:W2:Y:S04]  /*06b0*/  LDG.E R17, desc[UR10][R16.64+0x8] ;  /* 0x0000080a10117981 */ /* 0x000ea8000c1e1900 */
[----:B------:R-:W3:Y:S01]  /*06c0*/  LDG.E.S8 R22, desc[UR10][R22.64+0x2] ;  /* 0x0000020a16167981 */ /* 0x000ee2000c1e1300 */
[----:B--2---:R-:W-:Y:S01]  /*06d0*/  SHF.R.S32.HI R27, RZ, 0x1f, R17 ;  /* 0x0000001fff1b7819 */ /* 0x004fe20000011411 */
[----:B------:R-:W-:-:S04]  /*06e0*/  IMAD.WIDE.U32 R24, R17, R18, R14 ;  /* 0x0000001211187225 */ /* 0x000fc800078e000e */
        /* <DEDUP_REMOVED lines=10> */
[----:B------:R-:W-:-:S07]  /*0790*/  VIADD R0, R4, 0x3 ;  /* 0x0000000304007836 */ /* 0x000fce0000000000 */
.L_x_88:
[----:B------:R-:W-:Y:S05]  /*07a0*/  BSYNC.RECONVERGENT B1 ;  /* 0x0000000000017941 */ /* 0x000fea0003800200 */
.L_x_87:
[----:B0-----:R-:W0:Y:S01]  /*07b0*/  LDC.64 R16, c[0x0][0x3d8] ;  /* 0x0000f600ff107b82 */ /* 0x001e220000000a00 */
[----:B------:R-:W-:-:S04]  /*07c0*/  IADD3 R4, PT, PT, R4, -R13, RZ ;  /* 0x8000000d04047210 */ /* 0x000fc80007ffe0ff */
[----:B------:R-:W-:-:S13]  /*07d0*/  ISETP.GT.U32.AND P0, PT, R4, -0x4, PT ;  /* 0xfffffffc0400780c */ /* 0x000fda0003f04070 */
[----:B------:R-:W-:Y:S05]  /*07e0*/  @P0 BRA `(.L_x_86) ;  /* 0x0000000400280947 */ /* 0x000fea0003800000 */
.L_x_89:
[--C-:B------:R-:W-:Y:S01]  /*07f0*/  SHF.R.S32.HI R21, RZ, 0x1f, R0.reuse ;  /* 0x0000001fff157819 */ /* 0x100fe20000011400 */
[C---:B0-----:R-:W-:Y:S02]  /*0800*/  IMAD R4, R16.reuse, UR5, RZ ;  /* 0x0000000510047c24 */ /* 0x041fe4000f8e02ff */
[----:B------:R-:W-:Y:S02]  /*0810*/  IMAD.MOV.U32 R20, RZ, RZ, R0 ;  /* 0x000000ffff147224 */ /* 0x000fe400078e0000 */
[----:B------:R-:W-:Y:S02]  /*0820*/  IMAD R5, R17, UR4, R4 ;  /* 0x0000000411057c24 */ /* 0x000fe4000f8e0204 */
[----:B------:R-:W-:-:S04]  /*0830*/  IMAD.WIDE.U32 R18, R16, UR4, R20 ;  /* 0x0000000410127c25 */ /* 0x000fc8000f8e0014 */
[----:B------:R-:W-:Y:S01]  /*0840*/  IMAD.IADD R5, R5, 0x1, R19 ;  /* 0x0000000105057824 */ /* 0x000fe200078e0213 */
[----:B------:R-:W-:-:S04]  /*0850*/  LEA R4, P0, R18, UR12, 0x2 ;  /* 0x0000000c12047c11 */ /* 0x000fc8000f8010ff */
[----:B------:R-:W-:Y:S02]  /*0860*/  LEA.HI.X R5, R18, UR13, R5, 0x2, P0 ;  /* 0x0000000d12057c11 */ /* 0x000fe400080f1405 */
[----:B------:R-:W0:Y:S03]  /*0870*/  LDC.64 R18, c[0x0][0x3e0] ;  /* 0x0000f800ff127b82 */ /* 0x000e260000000a00 */
[----:B------:R-:W2:Y:S01]  /*0880*/  LDG.E R25, desc[UR10][R4.64] ;  /* 0x0000000a04197981 */ /* 0x000ea2000c1e1900 */
[----:B------:R-:W-:Y:S01]  /*0890*/  MOV R14, R6 ;  /* 0x00000006000e7202 */ /* 0x000fe20000000f00 */
[----:B0-----:R-:W-:-:S04]  /*08a0*/  IMAD.WIDE.U32 R22, R18, UR4, R20 ;  /* 0x0000000412167c25 */ /* 0x001fc8000f8e0014 */
[----:B------:R-:W-:-:S04]  /*08b0*/  IMAD R18, R18, UR5, RZ ;  /* 0x0000000512127c24 */ /* 0x000fc8000f8e02ff */
[----:B------:R-:W-:Y:S01]  /*08c0*/  IMAD R19, R19, UR4, R18 ;  /* 0x0000000413137c24 */ /* 0x000fe2000f8e0212 */
[----:B------:R-:W-:-:S04]  /*08d0*/  IADD3 R18, P1, PT, R22, UR18, RZ ;  /* 0x0000001216127c10 */ /* 0x000fc8000ff3e0ff */
[----:B------:R-:W-:-:S05]  /*08e0*/  IADD3.X R19, PT, PT, R19, UR19, R23, P1, !PT ;  /* 0x0000001313137c10 */ /* 0x000fca0008ffe417 */
[----:B------:R-:W3:Y:S01]  /*08f0*/  LDG.E.S8 R12, desc[UR10][R18.64] ;  /* 0x0000000a120c7981 */ /* 0x000ee2000c1e1300 */
[----:B--2---:R-:W-:Y:S01]  /*0900*/  SHF.R.S32.HI R10, RZ, 0x1f, R25 ;  /* 0x0000001fff0a7819 */ /* 0x004fe20000011419 */
[----:B------:R-:W-:-:S04]  /*0910*/  IMAD.WIDE.U32 R20, R25, UR16, R14 ;  /* 0x0000001019147c25 */ /* 0x000fc8000f8e000e */
[----:B------:R-:W-:Y:S01]  /*0920*/  IMAD R10, R10, UR16, RZ ;  /* 0x000000100a0a7c24 */ /* 0x000fe2000f8e02ff */
[----:B------:R-:W-:-:S03]  /*0930*/  IADD3 R20, P0, PT, R20, UR14, RZ ;  /* 0x0000000e14147c10 */ /* 0x000fc6000ff1e0ff */
[----:B------:R-:W-:-:S05]  /*0940*/  IMAD R25, R25, UR17, R10 ;  /* 0x0000001119197c24 */ /* 0x000fca000f8e020a */
[----:B------:R-:W-:-:S05]  /*0950*/  IADD3.X R21, PT, PT, R21, UR15, R25, P0, !PT ;  /* 0x0000000f15157c10 */ /* 0x000fca00087fe419 */
[----:B------:R-:W2:Y:S01]  /*0960*/  LDG.E.S8 R10, desc[UR10][R20.64] ;  /* 0x0000000a140a7981 */ /* 0x000ea2000c1e1300 */
[----:B---3--:R-:W-:Y:S02]  /*0970*/  IMAD R12, R12, UR6, RZ ;  /* 0x000000060c0c7c24 */ /* 0x008fe4000f8e02ff */
[----:B--2---:R-:W-:-:S05]  /*0980*/  IMAD.MOV R23, RZ, RZ, -R10 ;  /* 0x000000ffff177224 */ /* 0x004fca00078e0a0a */
[----:B------:R-:W-:-:S04]  /*0990*/  ISETP.NE.AND P0, PT, R12, R23, PT ;  /* 0x000000170c00720c */ /* 0x000fc80003f05270 */
[----:B------:R-:W-:-:S05]  /*09a0*/  SEL R25, RZ, 0x1, !P0 ;  /* 0x00000001ff197807 */ /* 0x000fca0004000000 */
[----:B------:R0:W-:Y:S04]  /*09b0*/  STG.E.U8 desc[UR10][R20.64], R25 ;  /* 0x0000001914007986 */ /* 0x0001e8000c10110a */
[----:B------:R-:W2:Y:S04]  /*09c0*/  LDG.E R27, desc[UR10][R4.64+0x4] ;  /* 0x0000040a041b7981 */ /* 0x000ea8000c1e1900 */
[----:B------:R-:W3:Y:S01]  /*09d0*/  LDG.E.S8 R12, desc[UR10][R18.64+0x1] ;  /* 0x0000010a120c7981 */ /* 0x000ee2000c1e1300 */
[----:B--2---:R-:W-:Y:S01]  /*09e0*/  SHF.R.S32.HI R10, RZ, 0x1f, R27 ;  /* 0x0000001fff0a7819 */ /* 0x004fe2000001141b */
[----:B------:R-:W-:-:S04]  /*09f0*/  IMAD.WIDE.U32 R22, R27, UR16, R14 ;  /* 0x000000101b167c25 */ /* 0x000fc8000f8e000e */
[----:B------:R-:W-:Y:S01]  /*0a00*/  IMAD R10, R10, UR16, RZ ;  /* 0x000000100a0a7c24 */ /* 0x000fe2000f8e02ff */
[----:B------:R-:W-:-:S03]  /*0a10*/  IADD3 R22, P0, PT, R22, UR14, RZ ;  /* 0x0000000e16167c10 */ /* 0x000fc6000ff1e0ff */
[----:B------:R-:W-:-:S05]  /*0a20*/  IMAD R27, R27, UR17, R10 ;  /* 0x000000111b1b7c24 */ /* 0x000fca000f8e020a */
[----:B------:R-:W-:-:S05]  /*0a30*/  IADD3.X R23, PT, PT, R23, UR15, R27, P0, !PT ;  /* 0x0000000f17177c10 */ /* 0x000fca00087fe41b */
[----:B------:R-:W0:Y:S01]  /*0a40*/  LDG.E.S8 R10, desc[UR10][R22.64] ;  /* 0x0000000a160a7981 */ /* 0x000e22000c1e1300 */
[----:B---3--:R-:W-:Y:S02]  /*0a50*/  IMAD R12, R12, UR6, RZ ;  /* 0x000000060c0c7c24 */ /* 0x008fe4000f8e02ff */
[----:B0-----:R-:W-:-:S05]  /*0a60*/  IMAD.MOV R21, RZ, RZ, -R10 ;  /* 0x000000ffff157224 */ /* 0x001fca00078e0a0a */
        /* <DEDUP_REMOVED lines=12> */
[----:B---3--:R-:W-:Y:S01]  /*0b30*/  IMAD R12, R12, UR6, RZ ;  /* 0x000000060c0c7c24 */ /* 0x008fe2000f8e02ff */
[----:B0-----:R-:W-:-:S04]  /*0b40*/  IADD3 R23, PT, PT, -R10, RZ, RZ ;  /* 0x000000ff0a177210 */ /* 0x001fc80007ffe1ff */
        /* <DEDUP_REMOVED lines=13> */
[----:B------:R-:W-:Y:S02]  /*0c20*/  VIADD R0, R0, 0x4 ;  /* 0x0000000400007836 */ /* 0x000fe40000000000 */
[----:B0-----:R-:W-:-:S05]  /*0c30*/  IMAD.MOV R21, RZ, RZ, -R10 ;  /* 0x000000ffff157224 */ /* 0x001fca00078e0a0a */
[----:B------:R-:W-:-:S04]  /*0c40*/  ISETP.NE.AND P0, PT, R12, R21, PT ;  /* 0x000000150c00720c */ /* 0x000fc80003f05270 */
[----:B------:R-:W-:-:S05]  /*0c50*/  SEL R5, RZ, 0x1, !P0 ;  /* 0x00000001ff057807 */ /* 0x000fca0004000000 */
[----:B------:R1:W-:Y:S01]  /*0c60*/  STG.E.U8 desc[UR10][R22.64], R5 ;  /* 0x0000000516007986 */ /* 0x0003e2000c10110a */
[----:B------:R-:W-:-:S13]  /*0c70*/  ISETP.NE.AND P0, PT, R0, R13, PT ;  /* 0x0000000d0000720c */ /* 0x000fda0003f05270 */
[----:B-1----:R-:W-:Y:S05]  /*0c80*/  @P0 BRA `(.L_x_89) ;  /* 0xfffffff800d80947 */ /* 0x002fea000383ffff */
.L_x_86:
[----:B------:R-:W-:Y:S05]  /*0c90*/  BSYNC.RECONVERGENT B0 ;  /* 0x0000000000007941 */ /* 0x000fea0003800200 */
.L_x_85:
[----:B------:R-:W1:Y:S01]  /*0ca0*/  LDCU.64 UR8, c[0x0][0x3e8] ;  /* 0x00007d00ff0877ac */ /* 0x000e620008000a00 */
[----:B------:R-:W-:-:S04]  /*0cb0*/  UIADD3 UR4, UP0, UPT, UR4, 0x1, URZ ;  /* 0x0000000104047890 */ /* 0x000fc8000ff1e0ff */
[----:B------:R-:W-:Y:S02]  /*0cc0*/  UIADD3.X UR5, UPT, UPT, URZ, UR5, URZ, UP0, !UPT ;  /* 0x00000005ff057290 */ /* 0x000fe400087fe4ff */
[----:B-1----:R-:W-:-:S04]  /*0cd0*/  UISETP.GE.U32.AND UP0, UPT, UR4, UR8, UPT ;  /* 0x000000080400728c */ /* 0x002fc8000bf06070 */
[----:B------:R-:W-:-:S09]  /*0ce0*/  UISETP.GE.AND.EX UP0, UPT, UR5, UR9, UPT, UP0 ;  /* 0x000000090500728c */ /* 0x000fd2000bf06300 */
[----:B------:R-:W-:Y:S05]  /*0cf0*/  BRA.U !UP0, `(.L_x_90) ;  /* 0xfffffff5082c7547 */ /* 0x000fea000b83ffff */
[----:B------:R-:W1:Y:S01]  /*0d00*/  LDCU.64 UR8, c[0x0][0x3c0] ;  /* 0x00007800ff0877ac */ /* 0x000e620008000a00 */
[----:B------:R-:W-:Y:S01]  /*0d10*/  IADD3 R0, P0, PT, R2, 0x100, RZ ;  /* 0x0000010002007810 */ /* 0x000fe20007f1e0ff */
[----:B------:R-:W2:Y:S03]  /*0d20*/  LDCU.64 UR4, c[0x0][0x3a0] ;  /* 0x00007400ff0477ac */ /* 0x000ea60008000a00 */
[----:B------:R-:W-:-:S05]  /*0d30*/  IADD3.X R4, PT, PT, RZ, R3, RZ, P0, !PT ;  /* 0x00000003ff047210 */ /* 0x000fca00007fe4ff */
[----:B-1----:R-:W-:Y:S02]  /*0d40*/  IMAD R7, R4, UR8, RZ ;  /* 0x0000000804077c24 */ /* 0x002fe4000f8e02ff */
[----:B------:R-:W-:Y:S01]  /*0d50*/  IMAD.WIDE.U32 R4, R0, UR8, RZ ;  /* 0x0000000800047c25 */ /* 0x000fe2000f8e00ff */
[----:B--2---:R-:W-:-:S03]  /*0d60*/  UIADD3 UR7, UP0, UPT, UR4, 0x8, URZ ;  /* 0x0000000804077890 */ /* 0x004fc6000ff1e0ff */
[----:B------:R-:W-:Y:S01]  /*0d70*/  IMAD R7, R0, UR9, R7 ;  /* 0x0000000900077c24 */ /* 0x000fe2000f8e0207 */
[----:B------:R-:W-:Y:S01]  /*0d80*/  UMOV UR4, URZ ;  /* 0x000000ff00047c82 */ /* 0x000fe20008000000 */
[----:B------:R-:W-:Y:S02]  /*0d90*/  UIADD3.X UR8, UPT, UPT, URZ, UR5, URZ, UP0, !UPT ;  /* 0x00000005ff087290 */ /* 0x000fe400087fe4ff */
[----:B------:R-:W-:Y:S01]  /*0da0*/  IMAD.IADD R23, R5, 0x1, R7 ;  /* 0x0000000105177824 */ /* 0x000fe200078e0207 */
[----:B------:R-:W-:-:S09]  /*0db0*/  UMOV UR5, URZ ;  /* 0x000000ff00057c82 */ /* 0x000fd20008000000 */
.L_x_96:
[----:B------:R-:W1:Y:S01]  /*0dc0*/  LDC.64 R8, c[0x0][0x3d0] ;  /* 0x0000f400ff087b82 */ /* 0x000e620000000a00 */
[----:B------:R-:W2:Y:S01]  /*0dd0*/  LDCU.64 UR12, c[0x0][0x398] ;  /* 0x00007300ff0c77ac */ /* 0x000ea20008000a00 */
[----:B------:R-:W-:Y:S01]  /*0de0*/  MOV R7, R3 ;  /* 0x0000000300077202 */ /* 0x000fe20000000f00 */
[----:B------:R-:W-:Y:S01]  /*0df0*/  IMAD.MOV.U32 R6, RZ, RZ, R2 ;  /* 0x000000ffff067224 */ /* 0x000fe200078e0002 */
[----:B------:R-:W3:Y:S01]  /*0e00*/  LDCU.64 UR14, c[0x0][0x3c8] ;  /* 0x00007900ff0e77ac */ /* 0x000ee20008000a00 */
[----:B------:R-:W4:Y:S01]  /*0e10*/  LDCU.64 UR16, c[0x0][0x3a8] ;  /* 0x00007500ff1077ac */ /* 0x000f220008000a00 */
[C---:B-1----:R-:W-:Y:S02]  /*0e20*/  IMAD R0, R8.reuse, UR5, RZ ;  /* 0x0000000508007c24 */ /* 0x042fe4000f8e02ff */
[----:B------:R-:W-:-:S04]  /*0e30*/  IMAD.WIDE.U32 R6, R8, UR4, R6 ;  /* 0x0000000408067c25 */ /* 0x000fc8000f8e0006 */
[----:B------:R-:W-:Y:S01]  /*0e40*/  IMAD R9, R9, UR4, R0 ;  /* 0x0000000409097c24 */ /* 0x000fe2000f8e0200 */
[----:B--2---:R-:W-:-:S03]  /*0e50*/  LEA R8, P0, R6, UR12, 0x2 ;  /* 0x0000000c06087c11 */ /* 0x004fc6000f8010ff */
[----:B------:R-:W-:-:S05]  /*0e60*/  IMAD.IADD R7, R7, 0x1, R9 ;  /* 0x0000000107077824 */ /* 0x000fca00078e0209 */
[----:B------:R-:W-:-:S05]  /*0e70*/  LEA.HI.X R9, R6, UR13, R7, 0x2, P0 ;  /* 0x0000000d06097c11 */ /* 0x000fca00080f1407 */
[----:B------:R-:W2:Y:S04]  /*0e80*/  LDG.E R6, desc[UR10][R8.64+0x400] ;  /* 0x0004000a08067981 */ /* 0x000ea8000c1e1900 */
[----:B------:R-:W2:Y:S01]  /*0e90*/  LDG.E R21, desc[UR10][R8.64+0x404] ;  /* 0x0004040a08157981 */ /* 0x000ea2000c1e1900 */
[----:B------:R-:W-:Y:S01]  /*0ea0*/  BSSY.RECONVERGENT B0, `(.L_x_91) ;  /* 0x00000ab000007945 */ /* 0x000fe20003800200 */
[----:B--2---:R-:W-:-:S13]  /*0eb0*/  ISETP.GE.AND P0, PT, R6, R21, PT ;  /* 0x000000150600720c */ /* 0x004fda0003f06270 */
[----:B0--34-:R-:W-:Y:S05]  /*0ec0*/  @P0 BRA `(.L_x_92) ;  /* 0x0000000800a00947 */ /* 0x019fea0003800000 */
[----:B------:R-:W1:Y:S01]  /*0ed0*/  LDC.64 R10, c[0x0][0x3b8] ;  /* 0x0000ee00ff0a7b82 */ /* 0x000e620000000a00 */
[----:B0-----:R-:W-:Y:S01]  /*0ee0*/  IMAD.IADD R16, R21, 0x1, -R6 ;  /* 0x0000000115107824 */ /* 0x001fe200078e0a06 */
[----:B------:R-:W-:Y:S01]  /*0ef0*/  MOV R22, R4 ;  /* 0x0000000400167202 */ /* 0x000fe20000000f00 */
[----:B------:R-:W-:Y:S03]  /*0f00*/  BSSY.RECONVERGENT B1, `(.L_x_93) ;  /* 0x000004f000017945 */ /* 0x000fe60003800200 */
[----:B------:R-:W-:Y:S01]  /*0f10*/  LOP3.LUT P0, R16, R16, 0x3, RZ, 0xc0, !PT ;  /* 0x0000000310107812 */ /* 0x000fe2000780c0ff */
[C---:B-1----:R-:W-:Y:S02]  /*0f20*/  IMAD R0, R10.reuse, UR5, RZ ;  /* 0x000000050a007c24 */ /* 0x042fe4000f8e02ff */
[----:B------:R-:W-:-:S04]  /*0f30*/  IMAD.WIDE.U32 R8, R10, UR4, R22 ;  /* 0x000000040a087c25 */ /* 0x000fc8000f8e0016 */
[----:B------:R-:W-:Y:S02]  /*0f40*/  IMAD R17, R11, UR4, R0 ;  /* 0x000000040b117c24 */ /* 0x000fe4000f8e0200 */
[----:B------:R-:W-:Y:S02]  /*0f50*/  IMAD.MOV.U32 R0, RZ, RZ, R6 ;  /* 0x000000ffff007224 */ /* 0x000fe400078e0006 */
[----:B------:R-:W-:Y:S02]  /*0f60*/  IMAD.IADD R17, R9, 0x1, R17 ;  /* 0x0000000109117824 */ /* 0x000fe400078e0211 */
[----:B------:R-:W-:Y:S05]  /*0f70*/  @!P0 BRA `(.L_x_94) ;  /* 0x00000004001c8947 */ /* 0x000fea0003800000 */
        /* <DEDUP_REMOVED lines=8> */
[----:B--2---:R-:W-:-:S04]  /*1000*/  LEA R10, P0, R12, R10, 0x2 ;  /* 0x0000000a0c0a7211 */ /* 0x004fc800078010ff */
[----:B------:R-:W-:Y:S02]  /*1010*/  IADD3 R0, PT, PT, R13, R15, RZ ;  /* 0x0000000f0d007210 */ /* 0x000fe40007ffe0ff */
[----:B------:R-:W0:Y:S02]  /*1020*/  LDC.64 R14, c[0x0][0x3a8] ;  /* 0x0000ea00ff0e7b82 */ /* 0x000e240000000a00 */
[----:B------:R-:W-:-:S05]  /*1030*/  LEA.HI.X R11, R12, R11, R0, 0x2, P0 ;  /* 0x0000000b0c0b7211 */ /* 0x000fca00000f1400 */
[----:B------:R-:W2:Y:S01]  /*1040*/  LDG.E R29, desc[UR10][R10.64] ;  /* 0x0000000a0a1d7981 */ /* 0x000ea2000c1e1900 */
[----:B------:R-:W4:Y:S01]  /*1050*/  LDC.64 R12, c[0x0][0x3c8] ;  /* 0x0000f200ff0c7b82 */ /* 0x000f220000000a00 */
[C---:B---3--:R-:W-:Y:S02]  /*1060*/  IMAD R0, R26.reuse, UR5, RZ ;  /* 0x000000051a007c24 */ /* 0x048fe4000f8e02ff */
[----:B------:R-:W-:Y:S02]  /*1070*/  IMAD.MOV.U32 R24, RZ, RZ, R8 ;  /* 0x000000ffff187224 */ /* 0x000fe400078e0008 */
[----:B------:R-:W-:Y:S02]  /*1080*/  IMAD R27, R27, UR4, R0 ;  /* 0x000000041b1b7c24 */ /* 0x000fe4000f8e0200 */
[----:B------:R-:W-:-:S03]  /*1090*/  IMAD.WIDE.U32 R18, R26, UR4, R6 ;  /* 0x000000041a127c25 */ /* 0x000fc6000f8e0006 */
[----:B-1----:R-:W-:-:S04]  /*10a0*/  IADD3 R18, P1, PT, R18, UR12, RZ ;  /* 0x0000000c12127c10 */ /* 0x002fc8000ff3e0ff */
[----:B------:R-:W-:-:S05]  /*10b0*/  IADD3.X R19, PT, PT, R19, UR13, R27, P1, !PT ;  /* 0x0000000d13137c10 */ /* 0x000fca0008ffe41b */
[----:B------:R-:W3:Y:S01]  /*10c0*/  LDG.E.S8 R20, desc[UR10][R18.64] ;  /* 0x0000000a12147981 */ /* 0x000ee2000c1e1300 */
[----:B--2---:R-:W-:-:S05]  /*10d0*/  SHF.R.S32.HI R25, RZ, 0x1f, R29 ;  /* 0x0000001fff197819 */ /* 0x004fca000001141d */
[-C--:B----4-:R-:W-:Y:S02]  /*10e0*/  IMAD R0, R25, R12.reuse, RZ ;  /* 0x0000000c19007224 */ /* 0x090fe400078e02ff */
[----:B------:R-:W-:Y:S02]  /*10f0*/  IMAD.MOV.U32 R25, RZ, RZ, R17 ;  /* 0x000000ffff197224 */ /* 0x000fe400078e0011 */
[C---:B------:R-:W-:Y:S02]  /*1100*/  IMAD R0, R29.reuse, R13, R0 ;  /* 0x0000000d1d007224 */ /* 0x040fe400078e0200 */
[----:B------:R-:W-:-:S03]  /*1110*/  IMAD.WIDE.U32 R24, R29, R12, R24 ;  /* 0x0000000c1d187225 */ /* 0x000fc600078e0018 */
        /* <DEDUP_REMOVED lines=11> */
[----:B------:R-:W2:Y:S01]  /*11d0*/  LDG.E R29, desc[UR10][R10.64+0x4] ;  /* 0x0000040a0a1d7981 */ /* 0x000ea2000c1e1900 */
[----:B------:R-:W-:Y:S01]  /*11e0*/  MOV R25, R17 ;  /* 0x0000001100197202 */ /* 0x000fe20000000f00 */
[----:B------:R-:W-:Y:S02]  /*11f0*/  IMAD.MOV.U32 R24, RZ, RZ, R8 ;  /* 0x000000ffff187224 */ /* 0x000fe400078e0008 */
        /* <DEDUP_REMOVED lines=25> */
[----:B---3--:R-:W-:Y:S01]  /*1390*/  IMAD R12, R18, UR6, RZ ;  /* 0x00000006120c7c24 */ /* 0x008fe2000f8e02ff */
[----:B--2---:R-:W-:-:S04]  /*13a0*/  IADD3 R13, PT, PT, -R0, RZ, RZ ;  /* 0x000000ff000d7210 */ /* 0x004fc80007ffe1ff */
[----:B------:R-:W-:-:S04]  /*13b0*/  ISETP.NE.AND P0, PT, R12, R13, PT ;  /* 0x0000000d0c00720c */ /* 0x000fc80003f05270 */
[----:B------:R-:W-:-:S05]  /*13c0*/  SEL R11, RZ, 0x1, !P0 ;  /* 0x00000001ff0b7807 */ /* 0x000fca0004000000 */
[----:B------:R0:W-:Y:S01]  /*13d0*/  STG.E.U8 desc[UR10][R14.64], R11 ;  /* 0x0000000b0e007986 */ /* 0x0001e2000c10110a */
[----:B------:R-:W-:-:S07]  /*13e0*/  VIADD R0, R6, 0x3 ;  /* 0x0000000306007836 */ /* 0x000fce0000000000 */
.L_x_94:
[----:B------:R-:W-:Y:S05]  /*13f0*/  BSYNC.RECONVERGENT B1 ;  /* 0x0000000000017941 */ /* 0x000fea0003800200 */
.L_x_93:
[----:B------:R-:W-:-:S05]  /*1400*/  IMAD.IADD R6, R6, 0x1, -R21 ;  /* 0x0000000106067824 */ /* 0x000fca00078e0a15 */
[----:B------:R-:W-:-:S13]  /*1410*/  ISETP.GT.U32.AND P0, PT, R6, -0x4, PT ;  /* 0xfffffffc0600780c */ /* 0x000fda0003f04070 */
[----:B------:R-:W-:Y:S05]  /*1420*/  @P0 BRA `(.L_x_92) ;  /* 0x0000000400480947 */ /* 0x000fea0003800000 */
[----:B------:R-:W1:Y:S01]  /*1430*/  LDC.64 R12, c[0x0][0x3e0] ;  /* 0x0000f800ff0c7b82 */ /* 0x000e620000000a00 */
[----:B------:R-:W-:-:S07]  /*1440*/  IADD3 R21, PT, PT, -R21, R0, RZ ;  /* 0x0000000015157210 */ /* 0x000fce0007ffe1ff */
[----:B0-----:R-:W0:Y:S08]  /*1450*/  LDC.64 R10, c[0x0][0x390] ;  /* 0x0000e400ff0a7b82 */ /* 0x001e300000000a00 */
[----:B------:R-:W2:Y:S01]  /*1460*/  LDC.64 R6, c[0x0][0x3d8] ;  /* 0x0000f600ff067b82 */ /* 0x000ea20000000a00 */
[----:B-1----:R-:W-:-:S04]  /*1470*/  IMAD R14, R12, UR5, RZ ;  /* 0x000000050c0e7c24 */ /* 0x002fc8000f8e02ff */
[----:B------:R-:W-:Y:S02]  /*1480*/  IMAD R13, R13, UR4, R14 ;  /* 0x000000040d0d7c24 */ /* 0x000fe4000f8e020e */
[----:B0-----:R-:W-:-:S04]  /*1490*/  IMAD.WIDE.U32 R10, R12, UR4, R10 ;  /* 0x000000040c0a7c25 */ /* 0x001fc8000f8e000a */
[----:B------:R-:W-:-:S07]  /*14a0*/  IMAD.IADD R16, R13, 0x1, R11 ;  /* 0x000000010d107824 */ /* 0x000fce00078e020b */
.L_x_95:
[--C-:B------:R-:W-:Y:S01]  /*14b0*/  SHF.R.S32.HI R15, RZ, 0x1f, R0.reuse ;  /* 0x0000001fff0f7819 */ /* 0x100fe20000011400 */
[C---:B--2---:R-:W-:Y:S02]  /*14c0*/  IMAD R12, R6.reuse, UR5, RZ ;  /* 0x00000005060c7c24 */ /* 0x044fe4000f8e02ff */
[----:B------:R-:W-:Y:S02]  /*14d0*/  IMAD.MOV.U32 R14, RZ, RZ, R0 ;  /* 0x000000ffff0e7224 */ /* 0x000fe400078e0000 */
[----:B------:R-:W-:Y:S02]  /*14e0*/  IMAD R13, R7, UR4, R12 ;  /* 0x00000004070d7c24 */ /* 0x000fe4000f8e020c */
[----:B------:R-:W-:-:S05]  /*14f0*/  IMAD.WIDE.U32 R18, R6, UR4, R14 ;  /* 0x0000000406127c25 */ /* 0x000fca000f8e000e */
[----:B------:R-:W-:Y:S02]  /*1500*/  IADD3 R13, PT, PT, R13, R19, RZ ;  /* 0x000000130d0d7210 */ /* 0x000fe40007ffe0ff */
[----:B------:R-:W-:-:S04]  /*1510*/  LEA R12, P0, R18, UR7, 0x2 ;  /* 0x00000007120c7c11 */ /* 0x000fc8000f8010ff */
[----:B------:R-:W-:-:S05]  /*1520*/  LEA.HI.X R13, R18, UR8, R13, 0x2, P0 ;  /* 0x00000008120d7c11 */ /* 0x000fca00080f140d */
[----:B------:R-:W2:Y:S01]  /*1530*/  LDG.E R25, desc[UR10][R12.64+-0x8] ;  /* 0xfffff80a0c197981 */ /* 0x000ea2000c1e1900 */
[----:B------:R-:W-:Y:S02]  /*1540*/  IMAD.MOV.U32 R18, RZ, RZ, R8 ;  /* 0x000000ffff127224 */ /* 0x000fe400078e0008 */
[----:B------:R-:W-:Y:S01]  /*1550*/  IMAD.MOV.U32 R19, RZ, RZ, R17 ;  /* 0x000000ffff137224 */ /* 0x000fe200078e0011 */
[----:B--2---:R-:W-:Y:S01]  /*1560*/  SHF.R.S32.HI R14, RZ, 0x1f, R25 ;  /* 0x0000001fff0e7819 */ /* 0x004fe20000011419 */
[----:B------:R-:W-:-:S04]  /*1570*/  IMAD.WIDE.U32 R18, R25, UR14, R18 ;  /* 0x0000000e19127c25 */ /* 0x000fc8000f8e0012 */
[----:B------:R-:W-:Y:S01]  /*1580*/  IMAD R20, R14, UR14, RZ ;  /* 0x0000000e0e147c24 */ /* 0x000fe2000f8e02ff */
[----:B------:R-:W-:Y:S02]  /*1590*/  IADD3 R14, P0, PT, R0, R10, RZ ;  /* 0x0000000a000e7210 */ /* 0x000fe40007f1e0ff */
[----:B------:R-:W-:Y:S01]  /*15a0*/  IADD3 R18, P1, PT, R18, UR16, RZ ;  /* 0x0000001012127c10 */ /* 0x000fe2000ff3e0ff */
[----:B------:R-:W-:Y:S01]  /*15b0*/  IMAD R25, R25, UR15, R20 ;  /* 0x0000000f19197c24 */ /* 0x000fe2000f8e0214 */
[----:B------:R-:W-:-:S04]  /*15c0*/  IADD3.X R15, PT, PT, R15, R16, RZ, P0, !PT ;  /* 0x000000100f0f7210 */ /* 0x000fc800007fe4ff */
[----:B------:R-:W-:Y:S01]  /*15d0*/  IADD3.X R19, PT, PT, R19, UR17, R25, P1, !PT ;  /* 0x0000001113137c10 */ /* 0x000fe20008ffe419 */
[----:B------:R-:W2:Y:S04]  /*15e0*/  LDG.E.S8 R22, desc[UR10][R14.64] ;  /* 0x0000000a0e167981 */ /* 0x000ea8000c1e1300 */
[----:B------:R-:W3:Y:S01]  /*15f0*/  LDG.E.S8 R20, desc[UR10][R18.64] ;  /* 0x0000000a12147981 */ /* 0x000ee2000c1e1300 */
[----:B--2---:R-:W-:Y:S02]  /*1600*/  IMAD R22, R22, UR6, RZ ;  /* 0x0000000616167c24 */ /* 0x004fe4000f8e02ff */
[----:B---3--:R-:W-:-:S05]  /*1610*/  IMAD.MOV R25, RZ, RZ, -R20 ;  /* 0x000000ffff197224 */ /* 0x008fca00078e0a14 */
[----:B------:R-:W-:-:S04]  /*1620*/  ISETP.NE.AND P0, PT, R22, R25, PT ;  /* 0x000000191600720c */ /* 0x000fc80003f05270 */
[----:B------:R-:W-:-:S05]  /*1630*/  SEL R27, RZ, 0x1, !P0 ;  /* 0x00000001ff1b7807 */ /* 0x000fca0004000000 */
[----:B------:R0:W-:Y:S04]  /*1640*/  STG.E.U8 desc[UR10][R18.64], R27 ;  /* 0x0000001b12007986 */ /* 0x0001e8000c10110a */
[----:B------:R-:W2:Y:S04]  /*1650*/  LDG.E R29, desc[UR10][R12.64+-0x4] ;  /* 0xfffffc0a0c1d7981 */ /* 0x000ea8000c1e1900 */
[----:B------:R-:W3:Y:S01]  /*1660*/  LDG.E.S8 R22, desc[UR10][R14.64+0x1] ;  /* 0x0000010a0e167981 */ /* 0x000ee2000c1e1300 */
[----:B0-----:R-:W-:Y:S01]  /*1670*/  MOV R19, R17 ;  /* 0x0000001100137202 */ /* 0x001fe20000000f00 */
[----:B------:R-:W-:Y:S01]  /*1680*/  IMAD.MOV.U32 R18, RZ, RZ, R8 ;  /* 0x000000ffff127224 */ /* 0x000fe200078e0008 */
[----:B--2---:R-:W-:-:S03]  /*1690*/  SHF.R.S32.HI R20, RZ, 0x1f, R29 ;  /* 0x0000001fff147819 */ /* 0x004fc6000001141d */
        /* <DEDUP_REMOVED lines=11> */
[----:B------:R-:W2:Y:S02]  /*1750*/  LDG.E R20, desc[UR10][R12.64] ;  /* 0x0000000a0c147981 */ /* 0x000ea4000c1e1900 */
[----:B--2---:R-:W-:Y:S01]  /*1760*/  SHF.R.S32.HI R22, RZ, 0x1f, R20 ;  /* 0x0000001fff167819 */ /* 0x004fe20000011414 */
[----:B------:R-:W-:-:S04]  /*1770*/  IMAD.WIDE.U32 R26, R20, UR14, R18 ;  /* 0x0000000e141a7c25 */ /* 0x000fc8000f8e0012 */
[----:B------:R-:W-:Y:S01]  /*1780*/  IMAD R22, R22, UR14, RZ ;  /* 0x0000000e16167c24 */ /* 0x000fe2000f8e02ff */
[----:B------:R-:W-:-:S03]  /*1790*/  IADD3 R26, P0, PT, R26, UR16, RZ ;  /* 0x000000101a1a7c10 */ /* 0x000fc6000ff1e0ff */
[----:B------:R-:W-:-:S05]  /*17a0*/  IMAD R22, R20, UR15, R22 ;  /* 0x0000000f14167c24 */ /* 0x000fca000f8e0216 */
[----:B------:R-:W-:Y:S02]  /*17b0*/  IADD3.X R27, PT, PT, R27, UR17, R22, P0, !PT ;  /* 0x000000111b1b7c10 */ /* 0x000fe400087fe416 */
[----:B------:R-:W2:Y:S04]  /*17c0*/  LDG.E.S8 R22, desc[UR10][R14.64+0x2] ;  /* 0x0000020a0e167981 */ /* 0x000ea8000c1e1300 */
[----:B------:R-:W0:Y:S01]  /*17d0*/  LDG.E.S8 R20, desc[UR10][R26.64] ;  /* 0x0000000a1a147981 */ /* 0x000e22000c1e1300 */
[----:B--2---:R-:W-:Y:S02]  /*17e0*/  IMAD R22, R22, UR6, RZ ;  /* 0x0000000616167c24 */ /* 0x004fe4000f8e02ff */
        /* <DEDUP_REMOVED lines=15> */
[----:B------:R-:W-:Y:S01]  /*18e0*/  VIADD R0, R0, 0x4 ;  /* 0x0000000400007836 */ /* 0x000fe20000000000 */
[----:B0-----:R-:W-:-:S04]  /*18f0*/  IADD3 R25, PT, PT, -R20, RZ, RZ ;  /* 0x000000ff14197210 */ /* 0x001fc80007ffe1ff */
[----:B------:R-:W-:-:S04]  /*1900*/  ISETP.NE.AND P0, PT, R22, R25, PT ;  /* 0x000000191600720c */ /* 0x000fc80003f05270 */
[----:B------:R-:W-:-:S05]  /*1910*/  SEL R13, RZ, 0x1, !P0 ;  /* 0x00000001ff0d7807 */ /* 0x000fca0004000000 */
[----:B------:R1:W-:Y:S01]  /*1920*/  STG.E.U8 desc[UR10][R18.64], R13 ;  /* 0x0000000d12007986 */ /* 0x0003e2000c10110a */
[----:B------:R-:W-:-:S13]  /*1930*/  ISETP.NE.AND P0, PT, R21, RZ, PT ;  /* 0x000000ff1500720c */ /* 0x000fda0003f05270 */
[----:B-1----:R-:W-:Y:S05]  /*1940*/  @P0 BRA `(.L_x_95) ;  /* 0xfffffff800d80947 */ /* 0x002fea000383ffff */
.L_x_92:
[----:B------:R-:W-:Y:S05]  /*1950*/  BSYNC.RECONVERGENT B0 ;  /* 0x0000000000007941 */ /* 0x000fea0003800200 */
.L_x_91:
[----:B------:R-:W1:Y:S01]  /*1960*/  LDCU.64 UR12, c[0x0][0x3e8] ;  /* 0x00007d00ff0c77ac */ /* 0x000e620008000a00 */
[----:B------:R-:W-:-:S04]  /*1970*/  UIADD3 UR4, UP0, UPT, UR4, 0x1, URZ ;  /* 0x0000000104047890 */ /* 0x000fc8000ff1e0ff */
[----:B------:R-:W-:Y:S02]  /*1980*/  UIADD3.X UR5, UPT, UPT, URZ, UR5, URZ, UP0, !UPT ;  /* 0x00000005ff057290 */ /* 0x000fe400087fe4ff */
[----:B-1----:R-:W-:-:S04]  /*1990*/  UISETP.GE.U32.AND UP0, UPT, UR4, UR12, UPT ;  /* 0x0000000c0400728c */ /* 0x002fc8000bf06070 */
[----:B------:R-:W-:-:S09]  /*19a0*/  UISETP.GE.AND.EX UP0, UPT, UR5, UR13, UPT, UP0 ;  /* 0x0000000d0500728c */ /* 0x000fd2000bf06300 */
[----:B------:R-:W-:Y:S05]  /*19b0*/  BRA.U !UP0, `(.L_x_96) ;  /* 0xfffffff508007547 */ /* 0x000fea000b83ffff */
[----:B------:R-:W-:Y:S05]  /*19c0*/  EXIT ;  /* 0x000000000000794d */ /* 0x000fea0003800000 */
.L_x_84:
[----:B------:R-:W0:Y:S02]  /*19d0*/  LDC.64 R2, c[0x0][0x3e8] ;  /* 0x0000fa00ff027b82 */ /* 0x000e240000000a00 */
[----:B0-----:R-:W-:-:S04]  /*19e0*/  ISETP.GE.U32.AND P0, PT, R2, 0x1, PT ;  /* 0x000000010200780c */ /* 0x001fc80003f06070 */
[----:B------:R-:W-:-:S13]  /*19f0*/  ISETP.GE.AND.EX P0, PT, R3, RZ, PT, P0 ;  /* 0x000000ff0300720c */ /* 0x000fda0003f06300 */
[----:B------:R-:W-:Y:S05]  /*1a00*/  @!P0 EXIT ;  /* 0x000000000000894d */ /* 0x000fea0003800000 */
[----:B------:R-:W0:Y:S01]  /*1a10*/  S2R R0, SR_TID.X ;  /* 0x0000000000007919 */ /* 0x000e220000002100 */
[----:B------:R-:W1:Y:S01]  /*1a20*/  LDCU.64 UR8, c[0x0][0x388] ;  /* 0x00007100ff0877ac */ /* 0x000e620008000a00 */
[----:B------:R-:W-:Y:S01]  /*1a30*/  BSSY.RECONVERGENT B0, `(.L_x_97) ;  /* 0x00000c8000007945 */ /* 0x000fe20003800200 */
[----:B------:R-:W2:Y:S01]  /*1a40*/  LDCU.U8 UR7, c[0x0][0x3b0] ;  /* 0x00007600ff0777ac */ /* 0x000ea20008000000 */
[----:B------:R-:W3:Y:S01]  /*1a50*/  LDCU.64 UR20, c[0x0][0x3d8] ;  /* 0x00007b00ff1477ac */ /* 0x000ee20008000a00 */
[----:B------:R-:W4:Y:S01]  /*1a60*/  LDCU.64 UR22, c[0x0][0x3c8] ;  /* 0x00007900ff1677ac */ /* 0x000f220008000a00 */
[----:B------:R-:W0:Y:S01]  /*1a70*/  LDCU.64 UR24, c[0x0][0x3e0] ;  /* 0x00007c00ff1877ac */ /* 0x000e220008000a00 */
[----:B-1----:R-:W-:Y:S02]  /*1a80*/  UIADD3 UR4, UP0, UPT, UR4, UR8, URZ ;  /* 0x0000000804047290 */ /* 0x002fe4000ff1e0ff */
[----:B------:R-:W-:Y:S01]  /*1a90*/  USHF.R.S32.HI UR8, URZ, 0x1f, UR6 ;  /* 0x0000001fff087899 */ /* 0x000fe20008011406 */
[----:B------:R-:W1:Y:S05]  /*1aa0*/  LDCU.64 UR26, c[0x0][0x390] ;  /* 0x00007200ff1a77ac */ /* 0x000e6a0008000a00 */
[----:B------:R-:W-:Y:S01]  /*1ab0*/  MOV R2, UR8 ;  /* 0x0000000800027c02 */ /* 0x000fe20008000f00 */
[----:B------:R-:W1:Y:S01]  /*1ac0*/  LDCU.128 UR12, c[0x0][0x3a0] ;  /* 0x00007400ff0c77ac */ /* 0x000e620008000c00 */
[----:B0-----:R-:W-:Y:S01]  /*1ad0*/  ISETP.LT.U32.AND P0, PT, R0, UR6, PT ;  /* 0x0000000600007c0c */ /* 0x001fe2000bf01070 */
[----:B------:R-:W-:-:S03]  /*1ae0*/  UIADD3.X UR5, UPT, UPT, UR5, UR9, URZ, UP0, !UPT ;  /* 0x0000000905057290 */ /* 0x000fc600087fe4ff */
[----:B------:R-:W-:Y:S01]  /*1af0*/  ISETP.GT.AND.EX P0, PT, R2, RZ, PT, P0 ;  /* 0x000000ff0200720c */ /* 0x000fe20003f04300 */
[----:B--2---:R-:W-:-:S12]  /*1b00*/  UPRMT UR7, UR7, 0x8880, URZ ;  /* 0x0000888007077896 */ /* 0x004fd800080000ff */
[----:B-1-34-:R-:W-:Y:S05]  /*1b10*/  @!P0 BRA `(.L_x_98) ;  /* 0x0000000800e48947 */ /* 0x01afea0003800000 */
[----:B------:R-:W-:Y:S01]  /*1b20*/  IADD3 RZ, P0, PT, R0, UR4, RZ ;  /* 0x0000000400ff7c10 */ /* 0x000fe2000ff1e0ff */
[----:B------:R-:W-:Y:S02]  /*1b30*/  IMAD.MOV.U32 R2, RZ, RZ, RZ ;  /* 0x000000ffff027224 */ /* 0x000fe400078e00ff */
[----:B------:R-:W-:Y:S01]  /*1b40*/  IMAD.MOV.U32 R24, RZ, RZ, RZ ;  /* 0x000000ffff187224 */ /* 0x000fe200078e00ff */
[----:B------:R-:W-:-:S09]  /*1b50*/  IADD3.X R7, PT, PT, RZ, UR5, RZ, P0, !PT ;  /* 0x00000005ff077c10 */ /* 0x000fd200087fe4ff */
.L_x_104:
[----:B0-----:R-:W0:Y:S01]  /*1b60*/  LDCU.64 UR16, c[0x0][0x3d0] ;  /* 0x00007a00ff1077ac */ /* 0x001e220008000a00 */
[----:B------:R-:W-:Y:S01]  /*1b70*/  VIADD R6, R0, UR4 ;  /* 0x0000000400067c36 */ /* 0x000fe20008000000 */
[----:B-1----:R-:W1:Y:S01]  /*1b80*/  LDCU.64 UR18, c[0x0][0x398] ;  /* 0x00007300ff1277ac */ /* 0x002e620008000a00 */
[----:B0-----:R-:W-:Y:S02]  /*1b90*/  IMAD R3, R24, UR16, RZ ;  /* 0x0000001018037c24 */ /* 0x001fe4000f8e02ff */
[----:B------:R-:W-:-:S04]  /*1ba0*/  IMAD.WIDE.U32 R8, R2, UR16, R6 ;  /* 0x0000001002087c25 */ /* 0x000fc8000f8e0006 */
[----:B------:R-:W-:Y:S01]  /*1bb0*/  IMAD R3, R2, UR17, R3 ;  /* 0x0000001102037c24 */ /* 0x000fe2000f8e0203 */
[----:B-1----:R-:W-:-:S03]  /*1bc0*/  LEA R4, P0, R8, UR18, 0x2 ;  /* 0x0000001208047c11 */ /* 0x002fc6000f8010ff */
[----:B------:R-:W-:-:S05]  /*1bd0*/  IMAD.IADD R3, R9, 0x1, R3 ;  /* 0x0000000109037824 */ /* 0x000fca00078e0203 */
[----:B------:R-:W-:-:S05]  /*1be0*/  LEA.HI.X R5, R8, UR19, R3, 0x2, P0 ;  /* 0x0000001308057c11 */ /* 0x000fca00080f1403 */
[----:B--2---:R-:W2:Y:S04]  /*1bf0*/  LDG.E R8, desc[UR10][R4.64] ;  /* 0x0000000a04087981 */ /* 0x004ea8000c1e1900 */
[----:B------:R-:W2:Y:S01]  /*1c00*/  LDG.E R3, desc[UR10][R4.64+0x4] ;  /* 0x0000040a04037981 */ /* 0x000ea2000c1e1900 */
[----:B------:R-:W-:Y:S01]  /*1c10*/  BSSY.RECONVERGENT B1, `(.L_x_99) ;  /* 0x00000a3000017945 */ /* 0x000fe20003800200 */
[----:B--2---:R-:W-:-:S13]  /*1c20*/  ISETP.GE.AND P0, PT, R8, R3, PT ;  /* 0x000000030800720c */ /* 0x004fda0003f06270 */
[----:B------:R-:W-:Y:S05]  /*1c30*/  @P0 BRA `(.L_x_100) ;  /* 0x0000000800800947 */ /* 0x000fea0003800000 */
[----:B------:R-:W0:Y:S01]  /*1c40*/  LDCU.64 UR16, c[0x0][0x3c0] ;  /* 0x00007800ff1077ac */ /* 0x000e220008000a00 */
[----:B------:R-:W-:Y:S01]  /*1c50*/  IADD3 R4, PT, PT, -R8, R3, RZ ;  /* 0x0000000308047210 */ /* 0x000fe20007ffe1ff */
[----:B------:R-:W-:Y:S01]  /*1c60*/  BSSY.RECONVERGENT B2, `(.L_x_101) ;  /* 0x0000052000027945 */ /* 0x000fe20003800200 */
[----:B------:R-:W-:Y:S01]  /*1c70*/  IMAD.MOV.U32 R26, RZ, RZ, R8 ;  /* 0x000000ffff1a7224 */ /* 0x000fe200078e0008 */
[----:B------:R-:W1:Y:S01]  /*1c80*/  LDCU.64 UR18, c[0x0][0x3b8] ;  /* 0x00007700ff1277ac */ /* 0x000e620008000a00 */
[----:B------:R-:W-:Y:S01]  /*1c90*/  LOP3.LUT P0, R4, R4, 0x3, RZ, 0xc0, !PT ;  /* 0x0000000304047812 */ /* 0x000fe2000780c0ff */
[----:B0-----:R-:W-:Y:S02]  /*1ca0*/  IMAD R5, R7, UR16, RZ ;  /* 0x0000001007057c24 */ /* 0x001fe4000f8e02ff */
[----:B------:R-:W-:-:S04]  /*1cb0*/  IMAD.WIDE.U32 R10, R6, UR16, RZ ;  /* 0x00000010060a7c25 */ /* 0x000fc8000f8e00ff */
[----:B------:R-:W-:Y:S02]  /*1cc0*/  IMAD R5, R6, UR17, R5 ;  /* 0x0000001106057c24 */ /* 0x000fe4000f8e0205 */
[----:B-1----:R-:W-:Y:S02]  /*1cd0*/  IMAD R13, R24, UR18, RZ ;  /* 0x00000012180d7c24 */ /* 0x002fe4000f8e02ff */
[----:B------:R-:W-:Y:S02]  /*1ce0*/  IMAD.IADD R11, R11, 0x1, R5 ;  /* 0x000000010b0b7824 */ /* 0x000fe400078e0205 */
[C---:B------:R-:W-:Y:S02]  /*1cf0*/  IMAD R5, R2.reuse, UR19, R13 ;  /* 0x0000001302057c24 */ /* 0x040fe4000f8e020d */
[----:B------:R-:W-:-:S05]  /*1d00*/  IMAD.WIDE.U32 R10, R2, UR18, R10 ;  /* 0x00000012020a7c25 */ /* 0x000fca000f8e000a */
[----:B------:R-:W-:Y:S01]  /*1d10*/  IADD3 R5, PT, PT, R11, R5, RZ ;  /* 0x000000050b057210 */ /* 0x000fe20007ffe0ff */
[----:B------:R-:W-:Y:S06]  /*1d20*/  @!P0 BRA `(.L_x_102) ;  /* 0x0000000400148947 */ /* 0x000fec0003800000 */
        /* <DEDUP_REMOVED lines=8> */
[----:B------:R-:W0:Y:S03]  /*1db0*/  LDCU.64 UR16, c[0x0][0x3e0] ;  /* 0x00007c00ff1077ac */ /* 0x000e260008000a00 */
[----:B------:R-:W-:Y:S01]  /*1dc0*/  IMAD.IADD R13, R13, 0x1, R17 ;  /* 0x000000010d0d7824 */ /* 0x000fe200078e0211 */
[C---:B-1----:R-:W-:Y:S01]  /*1dd0*/  LEA R14, P0, R12.reuse, R14, 0x2 ;  /* 0x0000000e0c0e7211 */ /* 0x042fe200078010ff */
[----:B------:R-:W1:Y:S03]  /*1de0*/  LDC.64 R16, c[0x0][0x3c8] ;  /* 0x0000f200ff107b82 */ /* 0x000e660000000a00 */
[----:B------:R-:W-:-:S05]  /*1df0*/  LEA.HI.X R15, R12, R15, R13, 0x2, P0 ;  /* 0x0000000f0c0f7211 */ /* 0x000fca00000f140d */
[----:B------:R-:W4:Y:S01]  /*1e00*/  LDG.E R25, desc[UR10][R14.64] ;  /* 0x0000000a0e197981 */ /* 0x000f22000c1e1900 */
[----:B0-----:R-:W-:Y:S02]  /*1e10*/  IMAD R21, R24, UR16, RZ ;  /* 0x0000001018157c24 */ /* 0x001fe4000f8e02ff */
[----:B------:R-:W-:-:S04]  /*1e20*/  IMAD.WIDE.U32 R12, R2, UR16, R8 ;  /* 0x00000010020c7c25 */ /* 0x000fc8000f8e0008 */
[----:B------:R-:W-:Y:S01]  /*1e30*/  IMAD R21, R2, UR17, R21 ;  /* 0x0000001102157c24 */ /* 0x000fe2000f8e0215 */
[----:B--2---:R-:W-:Y:S01]  /*1e40*/  IADD3 R20, P0, PT, R12, UR18, RZ ;  /* 0x000000120c147c10 */ /* 0x004fe2000ff1e0ff */
[----:B------:R-:W-:-:S03]  /*1e50*/  IMAD.MOV.U32 R12, RZ, RZ, R10 ;  /* 0x000000ffff0c7224 */ /* 0x000fc600078e000a */
[----:B------:R-:W-:Y:S02]  /*1e60*/  IADD3.X R21, PT, PT, R13, UR19, R21, P0, !PT ;  /* 0x000000130d157c10 */ /* 0x000fe400087fe415 */
[----:B------:R-:W-:Y:S02]  /*1e70*/  MOV R13, R5 ;  /* 0x00000005000d7202 */ /* 0x000fe40000000f00 */
[----:B----4-:R-:W-:Y:S01]  /*1e80*/  SHF.R.S32.HI R27, RZ, 0x1f, R25 ;  /* 0x0000001fff1b7819 */ /* 0x010fe20000011419 */
[----:B-1----:R-:W-:-:S04]  /*1e90*/  IMAD.WIDE.U32 R22, R25, R16, R12 ;  /* 0x0000001019167225 */ /* 0x002fc800078e000c */
[----:B------:R-:W-:Y:S01]  /*1ea0*/  IMAD R26, R27, R16, RZ ;  /* 0x000000101b1a7224 */ /* 0x000fe200078e02ff */
[----:B---3--:R-:W-:-:S03]  /*1eb0*/  IADD3 R22, P0, PT, R22, R18, RZ ;  /* 0x0000001216167210 */ /* 0x008fc60007f1e0ff */
[----:B------:R-:W-:-:S05]  /*1ec0*/  IMAD R26, R25, R17, R26 ;  /* 0x00000011191a7224 */ /* 0x000fca00078e021a */
[----:B------:R-:W-:Y:S02]  /*1ed0*/  IADD3.X R23, PT, PT, R19, R23, R26, P0, !PT ;  /* 0x0000001713177210 */ /* 0x000fe400007fe41a */
[----:B------:R-:W2:Y:S04]  /*1ee0*/  LDG.E.S8 R26, desc[UR10][R20.64] ;  /* 0x0000000a141a7981 */ /* 0x000ea8000c1e1300 */
[----:B------:R-:W3:Y:S01]  /*1ef0*/  LDG.E.S8 R25, desc[UR10][R22.64] ;  /* 0x0000000a16197981 */ /* 0x000ee2000c1e1300 */
[----:B--2---:R-:W-:Y:S02]  /*1f00*/  IMAD R26, R26, UR7, RZ ;  /* 0x000000071a1a7c24 */ /* 0x004fe4000f8e02ff */
[----:B---3--:R-:W-:-:S05]  /*1f10*/  IMAD.MOV R25, RZ, RZ, -R25 ;  /* 0x000000ffff197224 */ /* 0x008fca00078e0a19 */
[----:B------:R-:W-:Y:S01]  /*1f20*/  ISETP.NE.AND P0, PT, R26, R25, PT ;  /* 0x000000191a00720c */ /* 0x000fe20003f05270 */
[----:B------:R-:W-:-:S03]  /*1f30*/  VIADD R26, R8, 0x1 ;  /* 0x00000001081a7836 */ /* 0x000fc60000000000 */
[----:B------:R-:W-:Y:S02]  /*1f40*/  SEL R25, RZ, 0x1, !P0 ;  /* 0x00000001ff197807 */ /* 0x000fe40004000000 */
[----:B------:R-:W-:-:S03]  /*1f50*/  ISETP.NE.AND P0, PT, R4, 0x1, PT ;  /* 0x000000010400780c */ /* 0x000fc60003f05270 */
[----:B------:R0:W-:Y:S10]  /*1f60*/  STG.E.U8 desc[UR10][R22.64], R25 ;  /* 0x0000001916007986 */ /* 0x0001f4000c10110a */
[----:B------:R-:W-:Y:S05]  /*1f70*/  @!P0 BRA `(.L_x_102) ;  /* 0x0000000000808947 */ /* 0x000fea0003800000 */
[----:B0-----:R-:W2:Y:S02]  /*1f80*/  LDG.E R25, desc[UR10][R14.64+0x4] ;  /* 0x0000040a0e197981 */ /* 0x001ea4000c1e1900 */
[----:B--2---:R-:W-:Y:S01]  /*1f90*/  SHF.R.S32.HI R27, RZ, 0x1f, R25 ;  /* 0x0000001fff1b7819 */ /* 0x004fe20000011419 */
[----:B------:R-:W-:-:S04]  /*1fa0*/  IMAD.WIDE.U32 R22, R25, R16, R12 ;  /* 0x0000001019167225 */ /* 0x000fc800078e000c */
[----:B------:R-:W-:Y:S01]  /*1fb0*/  IMAD R26, R27, R16, RZ ;  /* 0x000000101b1a7224 */ /* 0x000fe200078e02ff */
[----:B------:R-:W-:-:S03]  /*1fc0*/  IADD3 R22, P0, PT, R22, R18, RZ ;  /* 0x0000001216167210 */ /* 0x000fc60007f1e0ff */
[----:B------:R-:W-:-:S05]  /*1fd0*/  IMAD R26, R25, R17, R26 ;  /* 0x00000011191a7224 */ /* 0x000fca00078e021a */
[----:B------:R-:W-:Y:S02]  /*1fe0*/  IADD3.X R23, PT, PT, R19, R23, R26, P0, !PT ;  /* 0x0000001713177210 */ /* 0x000fe400007fe41a */
[----:B------:R-:W2:Y:S04]  /*1ff0*/  LDG.E.S8 R26, desc[UR10][R20.64+0x1] ;  /* 0x0000010a141a7981 */ /* 0x000ea8000c1e1300 */
[----:B------:R-:W3:Y:S01]  /*2000*/  LDG.E.S8 R25, desc[UR10][R22.64] ;  /* 0x0000000a16197981 */ /* 0x000ee2000c1e1300 */
[----:B--2---:R-:W-:Y:S01]  /*2010*/  IMAD R26, R26, UR7, RZ ;  /* 0x000000071a1a7c24 */ /* 0x004fe2000f8e02ff */
[----:B---3--:R-:W-:-:S04]  /*2020*/  IADD3 R25, PT, PT, -R25, RZ, RZ ;  /* 0x000000ff19197210 */ /* 0x008fc80007ffe1ff */
[----:B------:R-:W-:Y:S01]  /*2030*/  ISETP.NE.AND P0, PT, R26, R25, PT ;  /* 0x000000191a00720c */ /* 0x000fe20003f05270 */
[----:B------:R-:W-:-:S03]  /*2040*/  VIADD R26, R8, 0x2 ;  /* 0x00000002081a7836 */ /* 0x000fc60000000000 */
[----:B------:R-:W-:Y:S02]  /*2050*/  SEL R25, RZ, 0x1, !P0 ;  /* 0x00000001ff197807 */ /* 0x000fe40004000000 */
[----:B------:R-:W-:-:S03]  /*2060*/  ISETP.NE.AND P0, PT, R4, 0x2, PT ;  /* 0x000000020400780c */ /* 0x000fc60003f05270 */
[----:B------:R1:W-:Y:S10]  /*2070*/  STG.E.U8 desc[UR10][R22.64], R25 ;  /* 0x0000001916007986 */ /* 0x0003f4000c10110a */
[----:B------:R-:W-:Y:S05]  /*2080*/  @!P0 BRA `(.L_x_102) ;  /* 0x00000000003c8947 */ /* 0x000fea0003800000 */
[----:B------:R-:W1:Y:S04]  /*2090*/  LDG.E R15, desc[UR10][R14.64+0x8] ;  /* 0x0000080a0e0f7981 */ /* 0x000e68000c1e1900 */
[----:B------:R-:W2:Y:S01]  /*20a0*/  LDG.E.S8 R20, desc[UR10][R20.64+0x2] ;  /* 0x0000020a14147981 */ /* 0x000ea2000c1e1300 */
[----:B-1----:R-:W-:Y:S01]  /*20b0*/  SHF.R.S32.HI R23, RZ, 0x1f, R15 ;  /* 0x0000001fff177819 */ /* 0x002fe2000001140f */
[----:B------:R-:W-:-:S04]  /*20c0*/  IMAD.WIDE.U32 R12, R15, R16, R12 ;  /* 0x000000100f0c7225 */ /* 0x000fc800078e000c */
[----:B------:R-:W-:Y:S01]  /*20d0*/  IMAD R16, R23, R16, RZ ;  /* 0x0000001017107224 */ /* 0x000fe200078e02ff */
[----:B------:R-:W-:-:S03]  /*20e0*/  IADD3 R18, P0, PT, R12, R18, RZ ;  /* 0x000000120c127210 */ /* 0x000fc60007f1e0ff */
[----:B------:R-:W-:-:S05]  /*20f0*/  IMAD R16, R15, R17, R16 ;  /* 0x000000110f107224 */ /* 0x000fca00078e0210 */
[----:B------:R-:W-:-:S05]  /*2100*/  IADD3.X R19, PT, PT, R19, R13, R16, P0, !PT ;  /* 0x0000000d13137210 */ /* 0x000fca00007fe410 */
[----:B------:R-:W3:Y:S01]  /*2110*/  LDG.E.S8 R4, desc[UR10][R18.64] ;  /* 0x0000000a12047981 */ /* 0x000ee2000c1e1300 */
[----:B--2---:R-:W-:Y:S01]  /*2120*/  IMAD R12, R20, UR7, RZ ;  /* 0x00000007140c7c24 */ /* 0x004fe2000f8e02ff */
[----:B------:R-:W-:Y:S01]  /*2130*/  IADD3 R26, PT, PT, R8, 0x3, RZ ;  /* 0x00000003081a7810 */ /* 0x000fe20007ffe0ff */
[----:B---3--:R-:W-:-:S05]  /*2140*/  IMAD.MOV R13, RZ, RZ, -R4 ;  /* 0x000000ffff0d7224 */ /* 0x008fca00078e0a04 */
[----:B------:R-:W-:-:S04]  /*2150*/  ISETP.NE.AND P0, PT, R12, R13, PT ;  /* 0x0000000d0c00720c */ /* 0x000fc80003f05270 */
[----:B------:R-:W-:-:S05]  /*2160*/  SEL R13, RZ, 0x1, !P0 ;  /* 0x00000001ff0d7807 */ /* 0x000fca0004000000 */
[----:B------:R2:W-:Y:S04]  /*2170*/  STG.E.U8 desc[UR10][R18.64], R13 ;  /* 0x0000000d12007986 */ /* 0x0005e8000c10110a */
.L_x_102:
[----:B------:R-:W-:Y:S05]  /*2180*/  BSYNC.RECONVERGENT B2 ;  /* 0x0000000000027941 */ /* 0x000fea0003800200 */
.L_x_101:
[----:B------:R-:W-:-:S05]  /*2190*/  IMAD.IADD R4, R8, 0x1, -R3 ;  /* 0x0000000108047824 */ /* 0x000fca00078e0a03 */
[----:B------:R-:W-:-:S13]  /*21a0*/  ISETP.GT.U32.AND P0, PT, R4, -0x4, PT ;  /* 0xfffffffc0400780c */ /* 0x000fda0003f04070 */
[----:B------:R-:W-:Y:S05]  /*21b0*/  @P0 BRA `(.L_x_100) ;  /* 0x0000000400200947 */ /* 0x000fea0003800000 */
.L_x_103:
[----:B------:R-:W-:Y:S01]  /*21c0*/  SHF.R.S32.HI R27, RZ, 0x1f, R26 ;  /* 0x0000001fff1b7819 */ /* 0x000fe2000001141a */
[----:B------:R-:W-:-:S04]  /*21d0*/  IMAD R9, R24, UR20, RZ ;  /* 0x0000001418097c24 */ /* 0x000fc8000f8e02ff */
[C---:B------:R-:W-:Y:S02]  /*21e0*/  IMAD R9, R2.reuse, UR21, R9 ;  /* 0x0000001502097c24 */ /* 0x040fe4000f8e0209 */
[----:B--2---:R-:W-:-:S04]  /*21f0*/  IMAD.WIDE.U32 R12, R2, UR20, R26 ;  /* 0x00000014020c7c25 */ /* 0x004fc8000f8e001a */
[----:B------:R-:W-:Y:S01]  /*2200*/  IMAD.IADD R9, R9, 0x1, R13 ;  /* 0x0000000109097824 */ /* 0x000fe200078e020d */
[----:B------:R-:W-:-:S04]  /*2210*/  LEA R8, P0, R12, UR12, 0x2 ;  /* 0x0000000c0c087c11 */ /* 0x000fc8000f8010ff */
[----:B------:R-:W-:-:S05]  /*2220*/  LEA.HI.X R9, R12, UR13, R9, 0x2, P0 ;  /* 0x0000000d0c097c11 */ /* 0x000fca00080f1409 */
[----:B------:R-:W2:Y:S01]  /*2230*/  LDG.E R17, desc[UR10][R8.64] ;  /* 0x0000000a08117981 */ /* 0x000ea2000c1e1900 */
[----:B------:R-:W-:Y:S01]  /*2240*/  MOV R4, R10 ;  /* 0x0000000a00047202 */ /* 0x000fe20000000f00 */
[----:B------:R-:W-:Y:S02]  /*2250*/  IMAD R19, R24, UR24, RZ ;  /* 0x0000001818137c24 */ /* 0x000fe4000f8e02ff */
[----:B------:R-:W-:-:S04]  /*2260*/  IMAD.WIDE.U32 R12, R2, UR24, R26 ;  /* 0x00000018020c7c25 */ /* 0x000fc8000f8e001a */
[----:B------:R-:W-:Y:S01]  /*2270*/  IMAD R19, R2, UR25, R19 ;  /* 0x0000001902137c24 */ /* 0x000fe2000f8e0213 */
[----:B------:R-:W-:-:S04]  /*2280*/  IADD3 R12, P1, PT, R12, UR26, RZ ;  /* 0x0000001a0c0c7c10 */ /* 0x000fc8000ff3e0ff */
[----:B------:R-:W-:Y:S02]  /*2290*/  IADD3.X R13, PT, PT, R19, UR27, R13, P1, !PT ;  /* 0x0000001b130d7c10 */ /* 0x000fe40008ffe40d */
[----:B--2---:R-:W-:Y:S01]  /*22a0*/  SHF.R.S32.HI R16, RZ, 0x1f, R17 ;  /* 0x0000001fff107819 */ /* 0x004fe20000011411 */
[----:B------:R-:W-:-:S04]  /*22b0*/  IMAD.WIDE.U32 R14, R17, UR22, R4 ;  /* 0x00000016110e7c25 */ /* 0x000fc8000f8e0004 */
[----:B------:R-:W-:Y:S01]  /*22c0*/  IMAD R16, R16, UR22, RZ ;  /* 0x0000001610107c24 */ /* 0x000fe2000f8e02ff */
[----:B------:R-:W-:-:S03]  /*22d0*/  IADD3 R14, P0, PT, R14, UR14, RZ ;  /* 0x0000000e0e0e7c10 */ /* 0x000fc6000ff1e0ff */
[----:B------:R-:W-:-:S05]  /*22e0*/  IMAD R17, R17, UR23, R16 ;  /* 0x0000001711117c24 */ /* 0x000fca000f8e0210 */
        /* <DEDUP_REMOVED lines=8> */
[----:B------:R-:W3:Y:S04]  /*2370*/  LDG.E R21, desc[UR10][R8.64+0x4] ;  /* 0x0000040a08157981 */ /* 0x000ee8000c1e1900 */
[----:B------:R-:W4:Y:S01]  /*2380*/  LDG.E.S8 R20, desc[UR10][R12.64+0x1] ;  /* 0x0000010a0c147981 */ /* 0x000f22000c1e1300 */
[----:B---3--:R-:W-:Y:S01]  /*2390*/  SHF.R.S32.HI R18, RZ, 0x1f, R21 ;  /* 0x0000001fff127819 */ /* 0x008fe20000011415 */
[----:B------:R-:W-:-:S04]  /*23a0*/  IMAD.WIDE.U32 R16, R21, UR22, R4 ;  /* 0x0000001615107c25 */ /* 0x000fc8000f8e0004 */
[----:B------:R-:W-:Y:S01]  /*23b0*/  IMAD R18, R18, UR22, RZ ;  /* 0x0000001612127c24 */ /* 0x000fe2000f8e02ff */
[----:B------:R-:W-:-:S03]  /*23c0*/  IADD3 R16, P0, PT, R16, UR14, RZ ;  /* 0x0000000e10107c10 */ /* 0x000fc6000ff1e0ff */
[----:B------:R-:W-:-:S05]  /*23d0*/  IMAD R21, R21, UR23, R18 ;  /* 0x0000001715157c24 */ /* 0x000fca000f8e0212 */
[----:B------:R-:W-:-:S05]  /*23e0*/  IADD3.X R17, PT, PT, R17, UR15, R21, P0, !PT ;  /* 0x0000000f11117c10 */ /* 0x000fca00087fe415 */
[----:B------:R-:W2:Y:S01]  /*23f0*/  LDG.E.S8 R18, desc[UR10][R16.64] ;  /* 0x0000000a10127981 */ /* 0x000ea2000c1e1300 */
[----:B----4-:R-:W-:Y:S02]  /*2400*/  IMAD R20, R20, UR7, RZ ;  /* 0x0000000714147c24 */ /* 0x010fe4000f8e02ff */
[----:B--2---:R-:W-:-:S05]  /*2410*/  IMAD.MOV R15, RZ, RZ, -R18 ;  /* 0x000000ffff0f7224 */ /* 0x004fca00078e0a12 */
        /* <DEDUP_REMOVED lines=12> */
[----:B----4-:R-:W-:Y:S01]  /*24e0*/  IMAD R20, R20, UR7, RZ ;  /* 0x0000000714147c24 */ /* 0x010fe2000f8e02ff */
[----:B--2---:R-:W-:-:S04]  /*24f0*/  IADD3 R17, PT, PT, -R18, RZ, RZ ;  /* 0x000000ff12117210 */ /* 0x004fc80007ffe1ff */
        /* <DEDUP_REMOVED lines=13> */
[----:B------:R-:W-:Y:S02]  /*25d0*/  VIADD R26, R26, 0x4 ;  /* 0x000000041a1a7836 */ /* 0x000fe40000000000 */
[----:B--2---:R-:W-:-:S05]  /*25e0*/  IMAD.MOV R15, RZ, RZ, -R4 ;  /* 0x000000ffff0f7224 */ /* 0x004fca00078e0a04 */
[----:B------:R-:W-:-:S04]  /*25f0*/  ISETP.NE.AND P0, PT, R18, R15, PT ;  /* 0x0000000f1200720c */ /* 0x000fc80003f05270 */
[----:B------:R-:W-:-:S05]  /*2600*/  SEL R9, RZ, 0x1, !P0 ;  /* 0x00000001ff097807 */ /* 0x000fca0004000000 */
[----:B------:R3:W-:Y:S01]  /*2610*/  STG.E.U8 desc[UR10][R16.64], R9 ;  /* 0x0000000910007986 */ /* 0x0007e2000c10110a */
[----:B------:R-:W-:-:S13]  /*2620*/  ISETP.NE.AND P0, PT, R26, R3, PT ;  /* 0x000000031a00720c */ /* 0x000fda0003f05270 */
[----:B---3--:R-:W-:Y:S05]  /*2630*/  @P0 BRA `(.L_x_103) ;  /* 0xfffffff800e00947 */ /* 0x008fea000383ffff */
.L_x_100:
[----:B------:R-:W-:Y:S05]  /*2640*/  BSYNC.RECONVERGENT B1 ;  /* 0x0000000000017941 */ /* 0x000fea0003800200 */
.L_x_99:
[----:B------:R-:W3:Y:S01]  /*2650*/  LDCU.64 UR16, c[0x0][0x3e8] ;  /* 0x00007d00ff1077ac */ /* 0x000ee20008000a00 */
[----:B------:R-:W-:-:S04]  /*2660*/  IADD3 R2, P0, PT, R2, 0x1, RZ ;  /* 0x0000000102027810 */ /* 0x000fc80007f1e0ff */
[----:B------:R-:W-:Y:S02]  /*2670*/  IADD3.X R24, PT, PT, RZ, R24, RZ, P0, !PT ;  /* 0x00000018ff187210 */ /* 0x000fe400007fe4ff */
[----:B---3--:R-:W-:-:S04]  /*2680*/  ISETP.GE.U32.AND P0, PT, R2, UR16, PT ;  /* 0x0000001002007c0c */ /* 0x008fc8000bf06070 */
[----:B------:R-:W-:-:S13]  /*2690*/  ISETP.GE.AND.EX P0, PT, R24, UR17, PT, P0 ;  /* 0x0000001118007c0c */ /* 0x000fda000bf06300 */
[----:B------:R-:W-:Y:S05]  /*26a0*/  @!P0 BRA `(.L_x_104) ;  /* 0xfffffff4002c8947 */ /* 0x000fea000383ffff */
.L_x_98:
[----:B------:R-:W-:Y:S05]  /*26b0*/  BSYNC.RECONVERGENT B0 ;  /* 0x0000000000007941 */ /* 0x000fea0003800200 */
.L_x_97:
[----:B------:R-:W-:Y:S01]  /*26c0*/  VIADD R0, R0, 0x100 ;  /* 0x0000010000007836 */ /* 0x000fe20000000000 */
[----:B------:R-:W-:-:S04]  /*26d0*/  MOV R2, UR8 ;  /* 0x0000000800027c02 */ /* 0x000fc80008000f00 */
[----:B------:R-:W-:-:S04]  /*26e0*/  ISETP.LT.U32.AND P0, PT, R0, UR6, PT ;  /* 0x0000000600007c0c */ /* 0x000fc8000bf01070 */
[----:B------:R-:W-:-:S13]  /*26f0*/  ISETP.GT.AND.EX P0, PT, R2, RZ, PT, P0 ;  /* 0x000000ff0200720c */ /* 0x000fda0003f04300 */
[----:B------:R-:W-:Y:S05]  /*2700*/  @!P0 EXIT ;  /* 0x000000000000894d */ /* 0x000fea0003800000 */
[----:B------:R-:W3:Y:S01]  /*2710*/  LDCU.64 UR8, c[0x0][0x3c0] ;  /* 0x00007800ff0877ac */ /* 0x000ee20008000a00 */
[----:B------:R-:W-:Y:S01]  /*2720*/  IADD3 R8, P0, PT, R0, UR4, RZ ;  /* 0x0000000400087c10 */ /* 0x000fe2000ff1e0ff */
[----:B------:R-:W-:-:S04]  /*2730*/  UMOV UR4, URZ ;  /* 0x000000ff00047c82 */ /* 0x000fc80008000000 */
[----:B------:R-:W-:Y:S01]  /*2740*/  IMAD.X R9, RZ, RZ, UR5, P0 ;  /* 0x00000005ff097e24 */ /* 0x000fe200080e06ff */
[----:B------:R-:W-:-:S03]  /*2750*/  UMOV UR5, URZ ;  /* 0x000000ff00057c82 */ /* 0x000fc60008000000 */
[----:B---3--:R-:W-:Y:S02]  /*2760*/  IMAD R3, R9, UR8, RZ ;  /* 0x0000000809037c24 */ /* 0x008fe4000f8e02ff */
[----:B------:R-:W-:-:S04]  /*2770*/  IMAD.WIDE.U32 R6, R8, UR8, RZ ;  /* 0x0000000808067c25 */ /* 0x000fc8000f8e00ff */
[----:B------:R-:W-:-:S05]  /*2780*/  IMAD R3, R8, UR9, R3 ;  /* 0x0000000908037c24 */ /* 0x000fca000f8e0203 */
[----:B------:R-:W-:-:S07]  /*2790*/  IADD3 R11, PT, PT, R7, R3, RZ ;  /* 0x00000003070b7210 */ /* 0x000fce0007ffe0ff */
.L_x_110:
[----:B------:R-:W3:Y:S01]  /*27a0*/  LDC.64 R4, c[0x0][0x3d0] ;  /* 0x0000f400ff047b82 */ /* 0x000ee20000000a00 */
[----:B------:R-:W4:Y:S01]  /*27b0*/  LDCU.64 UR8, c[0x0][0x398] ;  /* 0x00007300ff0877ac */ /* 0x000f220008000a00 */
[----:B0-----:R-:W0:Y:S01]  /*27c0*/  LDCU.64 UR16, c[0x0][0x3c8] ;  /* 0x00007900ff1077ac */ /* 0x001e220008000a00 */
[----:B------:R-:W0:Y:S01]  /*27d0*/  LDCU.64 UR18, c[0x0][0x390] ;  /* 0x00007200ff1277ac */ /* 0x000e220008000a00 */
[----:B------:R-:W0:Y:S01]  /*27e0*/  LDCU.128 UR12, c[0x0][0x3a0] ;  /* 0x00007400ff0c77ac */ /* 0x000e220008000c00 */
[C---:B---3--:R-:W-:Y:S02]  /*27f0*/  IMAD R0, R4.reuse, UR5, RZ ;  /* 0x0000000504007c24 */ /* 0x048fe4000f8e02ff */
[----:B------:R-:W-:-:S04]  /*2800*/  IMAD.WIDE.U32 R2, R4, UR4, R8 ;  /* 0x0000000404027c25 */ /* 0x000fc8000f8e0008 */
[----:B------:R-:W-:Y:S01]  /*2810*/  IMAD R5, R5, UR4, R0 ;  /* 0x0000000405057c24 */ /* 0x000fe2000f8e0200 */
[----:B----4-:R-:W-:-:S03]  /*2820*/  LEA R4, P0, R2, UR8, 0x2 ;  /* 0x0000000802047c11 */ /* 0x010fc6000f8010ff */
[----:B------:R-:W-:-:S05]  /*2830*/  IMAD.IADD R3, R3, 0x1, R5 ;  /* 0x0000000103037824 */ /* 0x000fca00078e0205 */
[----:B------:R-:W-:-:S05]  /*2840*/  LEA.HI.X R5, R2, UR9, R3, 0x2, P0 ;  /* 0x0000000902057c11 */ /* 0x000fca00080f1403 */
[----:B------:R-:W3:Y:S04]  /*2850*/  LDG.E R2, desc[UR10][R4.64] ;  /* 0x0000000a04027981 */ /* 0x000ee8000c1e1900 */
[----:B--2---:R-:W3:Y:S01]  /*2860*/  LDG.E R13, desc[UR10][R4.64+0x4] ;  /* 0x0000040a040d7981 */ /* 0x004ee2000c1e1900 */
[----:B------:R-:W-:Y:S01]  /*2870*/  BSSY.RECONVERGENT B0, `(.L_x_105) ;  /* 0x00000a1000007945 */ /* 0x000fe20003800200 */
[----:B---3--:R-:W-:-:S13]  /*2880*/  ISETP.GE.AND P0, PT, R2, R13, PT ;  /* 0x0000000d0200720c */ /* 0x008fda0003f06270 */
[----:B0-----:R-:W-:Y:S05]  /*2890*/  @P0 BRA `(.L_x_106) ;  /* 0x0000000800780947 */ /* 0x001fea0003800000 */
[----:B------:R-:W0:Y:S01]  /*28a0*/  LDC.64 R14, c[0x0][0x3b8] ;  /* 0x0000ee00ff0e7b82 */ /* 0x000e220000000a00 */
[----:B------:R-:W-:Y:S01]  /*28b0*/  IMAD.MOV.U32 R10, RZ, RZ, R6 ;  /* 0x000000ffff0a7224 */ /* 0x000fe200078e0006 */
[----:B------:R-:W-:Y:S01]  /*28c0*/  IADD3 R0, PT, PT, -R2, R13, RZ ;  /* 0x0000000d02007210 */ /* 0x000fe20007ffe1ff */
[----:B------:R-:W-:Y:S02]  /*28d0*/  BSSY.RECONVERGENT B1, `(.L_x_107) ;  /* 0x000004c000017945 */ /* 0x000fe40003800200 */
[----:B0-----:R-:W-:Y:S01]  /*28e0*/  IMAD.WIDE.U32 R4, R14, UR4, R10 ;  /* 0x000000040e047c25 */ /* 0x001fe2000f8e000a */
[----:B------:R-:W-:Y:S02]  /*28f0*/  LOP3.LUT P0, R10, R0, 0x3, RZ, 0xc0, !PT ;  /* 0x00000003000a7812 */ /* 0x000fe4000780c0ff */
[----:B------:R-:W-:Y:S01]  /*2900*/  MOV R0, R2 ;  /* 0x0000000200007202 */ /* 0x000fe20000000f00 */
[----:B------:R-:W-:-:S04]  /*2910*/  IMAD R12, R14, UR5, RZ ;  /* 0x000000050e0c7c24 */ /* 0x000fc8000f8e02ff */
[----:B------:R-:W-:-:S04]  /*2920*/  IMAD R15, R15, UR4, R12 ;  /* 0x000000040f0f7c24 */ /* 0x000fc8000f8e020c */
[----:B------:R-:W-:Y:S02]  /*2930*/  IMAD.IADD R15, R5, 0x1, R15 ;  /* 0x00000001050f7824 */ /* 0x000fe400078e020f */
[----:B------:R-:W-:Y:S05]  /*2940*/  @!P0 BRA `(.L_x_108) ;  /* 0x0000000400108947 */ /* 0x000fea0003800000 */
[----:B------:R-:W0:Y:S01]  /*2950*/  LDC.64 R20, c[0x0][0x3d8] ;  /* 0x0000f600ff147b82 */ /* 0x000e220000000a00 */
[----:B------:R-:W-:Y:S01]  /*2960*/  SHF.R.S32.HI R3, RZ, 0x1f, R2 ;  /* 0x0000001fff037819 */ /* 0x000fe20000011402 */
[----:B------:R-:W2:Y:S06]  /*2970*/  LDCU.64 UR8, c[0x0][0x390] ;  /* 0x00007200ff0877ac */ /* 0x000eac0008000a00 */
[----:B------:R-:W3:Y:S08]  /*2980*/  LDC.64 R16, c[0x0][0x3a0] ;  /* 0x0000e800ff107b82 */ /* 0x000ef00000000a00 */
[----:B-1----:R-:W1:Y:S01]  /*2990*/  LDC.64 R24, c[0x0][0x3e0] ;  /* 0x0000f800ff187b82 */ /* 0x002e620000000a00 */
[----:B0-----:R-:W-:-:S02]  /*29a0*/  IMAD R0, R20, UR5, RZ ;  /* 0x0000000514007c24 */ /* 0x001fc4000f8e02ff */
[----:B------:R-:W-:-:S04]  /*29b0*/  IMAD.WIDE.U32 R18, R20, UR4, R2 ;  /* 0x0000000414127c25 */ /* 0x000fc8000f8e0002 */
[----:B------:R-:W-:Y:S01]  /*29c0*/  IMAD R21, R21, UR4, R0 ;  /* 0x0000000415157c24 */ /* 0x000fe2000f8e0200 */
[----:B---3--:R-:W-:-:S04]  /*29d0*/  LEA R16, P0, R18, R16, 0x2 ;  /* 0x0000001012107211 */ /* 0x008fc800078010ff */
[----:B------:R-:W-:Y:S02]  /*29e0*/  IADD3 R0, PT, PT, R19, R21, RZ ;  /* 0x0000001513007210 */ /* 0x000fe40007ffe0ff */
[----:B------:R-:W0:Y:S02]  /*29f0*/  LDC.64 R20, c[0x0][0x3a8] ;  /* 0x0000ea00ff147b82 */ /* 0x000e240000000a00 */
[----:B------:R-:W-:-:S05]  /*2a00*/  LEA.HI.X R17, R18, R17, R0, 0x2, P0 ;  /* 0x0000001112117211 */ /* 0x000fca00000f1400 */
[----:B------:R-:W3:Y:S01]  /*2a10*/  LDG.E R27, desc[UR10][R16.64] ;  /* 0x0000000a101b7981 */ /* 0x000ee2000c1e1900 */
[----:B------:R-:W4:Y:S01]  /*2a20*/  LDC.64 R18, c[0x0][0x3c8] ;  /* 0x0000f200ff127b82 */ /* 0x000f220000000a00 */
[----:B-1----:R-:W-:-:S04]  /*2a30*/  IMAD.WIDE.U32 R22, R24, UR4, R2 ;  /* 0x0000000418167c25 */ /* 0x002fc8000f8e0002 */
[----:B------:R-:W-:Y:S01]  /*2a40*/  IMAD R24, R24, UR5, RZ ;  /* 0x0000000518187c24 */ /* 0x000fe2000f8e02ff */
[----:B--2---:R-:W-:Y:S01]  /*2a50*/  IADD3 R22, P0, PT, R22, UR8, RZ ;  /* 0x0000000816167c10 */ /* 0x004fe2000ff1e0ff */
[----:B------:R-:W-:Y:S02]  /*2a60*/  IMAD.MOV.U32 R14, RZ, RZ, R4 ;  /* 0x000000ffff0e7224 */ /* 0x000fe400078e0004 */
[----:B------:R-:W-:-:S05]  /*2a70*/  IMAD R29, R25, UR4, R24 ;  /* 0x00000004191d7c24 */ /* 0x000fca000f8e0218 */
[----:B------:R-:W-:-:S05]  /*2a80*/  IADD3.X R23, PT, PT, R23, UR9, R29, P0, !PT ;  /* 0x0000000917177c10 */ /* 0x000fca00087fe41d */
[----:B------:R-:W2:Y:S01]  /*2a90*/  LDG.E.S8 R12, desc[UR10][R22.64] ;  /* 0x0000000a160c7981 */ /* 0x000ea2000c1e1300 */
[----:B---3--:R-:W-:-:S05]  /*2aa0*/  SHF.R.S32.HI R25, RZ, 0x1f, R27 ;  /* 0x0000001fff197819 */ /* 0x008fca000001141b */
[-C--:B----4-:R-:W-:Y:S02]  /*2ab0*/  IMAD R0, R25, R18.reuse, RZ ;  /* 0x0000001219007224 */ /* 0x090fe400078e02ff */
[----:B------:R-:W-:-:S04]  /*2ac0*/  IMAD.WIDE.U32 R24, R27, R18, R14 ;  /* 0x000000121b187225 */ /* 0x000fc800078e000e */
[----:B------:R-:W-:Y:S01]  /*2ad0*/  IMAD R0, R27, R19, R0 ;  /* 0x000000131b007224 */ /* 0x000fe200078e0200 */
[----:B0-----:R-:W-:-:S04]  /*2ae0*/  IADD3 R24, P0, PT, R24, R20, RZ ;  /* 0x0000001418187210 */ /* 0x001fc80007f1e0ff */
[----:B------:R-:W-:-:S05]  /*2af0*/  IADD3.X R25, PT, PT, R21, R25, R0, P0, !PT ;  /* 0x0000001915197210 */ /* 0x000fca00007fe400 */
[----:B------:R-:W3:Y:S01]  /*2b00*/  LDG.E.S8 R0, desc[UR10][R24.64] ;  /* 0x0000000a18007981 */ /* 0x000ee2000c1e1300 */
[----:B--2---:R-:W-:Y:S01]  /*2b10*/  IMAD R12, R12, UR7, RZ ;  /* 0x000000070c0c7c24 */ /* 0x004fe2000f8e02ff */
[----:B---3--:R-:W-:-:S04]  /*2b20*/  IADD3 R27, PT, PT, -R0, RZ, RZ ;  /* 0x000000ff001b7210 */ /* 0x008fc80007ffe1ff */
        /* <DEDUP_REMOVED lines=38> */
.L_x_108:
[----:B------:R-:W-:Y:S05]  /*2d90*/  BSYNC.RECONVERGENT B1 ;  /* 0x0000000000017941 */ /* 0x000fea0003800200 */
.L_x_107:
[----:B0-----:R-:W0:Y:S01]  /*2da0*/  LDC.64 R16, c[0x0][0x3d8] ;  /* 0x0000f600ff107b82 */ /* 0x001e220000000a00 */
[----:B------:R-:W-:-:S04]  /*2db0*/  IADD3 R2, PT, PT, R2, -R13, RZ ;  /* 0x8000000d02027210 */ /* 0x000fc80007ffe0ff */
[----:B------:R-:W-:-:S13]  /*2dc0*/  ISETP.GT.U32.AND P0, PT, R2, -0x4, PT ;  /* 0xfffffffc0200780c */ /* 0x000fda0003f04070 */
[----:B------:R-:W-:Y:S05]  /*2dd0*/  @P0 BRA `(.L_x_106) ;  /* 0x0000000400280947 */ /* 0x000fea0003800000 */
.L_x_109:
[--C-:B------:R-:W-:Y:S01]  /*2de0*/  SHF.R.S32.HI R21, RZ, 0x1f, R0.reuse ;  /* 0x0000001fff157819 */ /* 0x100fe20000011400 */
[C---:B0-----:R-:W-:Y:S02]  /*2df0*/  IMAD R2, R16.reuse, UR5, RZ ;  /* 0x0000000510027c24 */ /* 0x041fe4000f8e02ff */
[----:B------:R-:W-:Y:S02]  /*2e00*/  IMAD.MOV.U32 R20, RZ, RZ, R0 ;  /* 0x000000ffff147224 */ /* 0x000fe400078e0000 */
[----:B------:R-:W-:Y:S02]  /*2e10*/  IMAD R3, R17, UR4, R2 ;  /* 0x0000000411037c24 */ /* 0x000fe4000f8e0202 */
[----:B------:R-:W-:-:S05]  /*2e20*/  IMAD.WIDE.U32 R18, R16, UR4, R20 ;  /* 0x0000000410127c25 */ /* 0x000fca000f8e0014 */
[----:B------:R-:W-:Y:S02]  /*2e30*/  IADD3 R3, PT, PT, R3, R19, RZ ;  /* 0x0000001303037210 */ /* 0x000fe40007ffe0ff */
[----:B------:R-:W-:-:S04]  /*2e40*/  LEA R2, P0, R18, UR12, 0x2 ;  /* 0x0000000c12027c11 */ /* 0x000fc8000f8010ff */
[----:B------:R-:W-:Y:S02]  /*2e50*/  LEA.HI.X R3, R18, UR13, R3, 0x2, P0 ;  /* 0x0000000d12037c11 */ /* 0x000fe400080f1403 */
[----:B------:R-:W0:Y:S03]  /*2e60*/  LDC.64 R18, c[0x0][0x3e0] ;  /* 0x0000f800ff127b82 */ /* 0x000e260000000a00 */
[----:B-1----:R-:W2:Y:S01]  /*2e70*/  LDG.E R25, desc[UR10][R2.64] ;  /* 0x0000000a02197981 */ /* 0x002ea2000c1e1900 */
[----:B------:R-:W-:Y:S02]  /*2e80*/  IMAD.MOV.U32 R14, RZ, RZ, R4 ;  /* 0x000000ffff0e7224 */ /* 0x000fe400078e0004 */
        /* <DEDUP_REMOVED lines=13> */
[----:B---3--:R-:W-:Y:S01]  /*2f60*/  IMAD R12, R12, UR7, RZ ;  /* 0x000000070c0c7c24 */ /* 0x008fe2000f8e02ff */
[----:B--2---:R-:W-:-:S04]  /*2f70*/  IADD3 R23, PT, PT, -R10, RZ, RZ ;  /* 0x000000ff0a177210 */ /* 0x004fc80007ffe1ff */
        /* <DEDUP_REMOVED lines=41> */
[----:B------:R-:W-:Y:S01]  /*3210*/  IADD3 R0, PT, PT, R0, 0x4, RZ ;  /* 0x0000000400007810 */ /* 0x000fe20007ffe0ff */
[----:B0-----:R-:W-:-:S05]  /*3220*/  IMAD.MOV R21, RZ, RZ, -R10 ;  /* 0x000000ffff157224 */ /* 0x001fca00078e0a0a */
[----:B------:R-:W-:-:S04]  /*3230*/  ISETP.NE.AND P0, PT, R12, R21, PT ;  /* 0x000000150c00720c */ /* 0x000fc80003f05270 */
[----:B------:R-:W-:-:S05]  /*3240*/  SEL R3, RZ, 0x1, !P0 ;  /* 0x00000001ff037807 */ /* 0x000fca0004000000 */
[----:B------:R2:W-:Y:S01]  /*3250*/  STG.E.U8 desc[UR10][R22.64], R3 ;  /* 0x0000000316007986 */ /* 0x0005e2000c10110a */
[----:B------:R-:W-:-:S13]  /*3260*/  ISETP.NE.AND P0, PT, R0, R13, PT ;  /* 0x0000000d0000720c */ /* 0x000fda0003f05270 */
[----:B--2---:R-:W-:Y:S05]  /*3270*/  @P0 BRA `(.L_x_109) ;  /* 0xfffffff800d80947 */ /* 0x004fea000383ffff */
.L_x_106:
[----:B------:R-:W-:Y:S05]  /*3280*/  BSYNC.RECONVERGENT B0 ;  /* 0x0000000000007941 */ /* 0x000fea0003800200 */
.L_x_105:
[----:B------:R-:W2:Y:S01]  /*3290*/  LDCU.64 UR8, c[0x0][0x3e8] ;  /* 0x00007d00ff0877ac */ /* 0x000ea20008000a00 */
[----:B------:R-:W-:-:S04]  /*32a0*/  UIADD3 UR4, UP0, UPT, UR4, 0x1, URZ ;  /* 0x0000000104047890 */ /* 0x000fc8000ff1e0ff */
[----:B------:R-:W-:Y:S02]  /*32b0*/  UIADD3.X UR5, UPT, UPT, URZ, UR5, URZ, UP0, !UPT ;  /* 0x00000005ff057290 */ /* 0x000fe400087fe4ff */
[----:B--2---:R-:W-:-:S04]  /*32c0*/  UISETP.GE.U32.AND UP0, UPT, UR4, UR8, UPT ;  /* 0x000000080400728c */ /* 0x004fc8000bf06070 */
[----:B------:R-:W-:-:S09]  /*32d0*/  UISETP.GE.AND.EX UP0, UPT, UR5, UR9, UPT, UP0 ;  /* 0x000000090500728c */ /* 0x000fd2000bf06300 */
[----:B------:R-:W-:Y:S05]  /*32e0*/  BRA.U !UP0, `(.L_x_110) ;  /* 0xfffffff5082c7547 */ /* 0x000fea000b83ffff */
[----:B------:R-:W-:Y:S05]  /*32f0*/  EXIT ;  /* 0x000000000000794d */ /* 0x000fea0003800000 */
.L_x_111:
        /* <DEDUP_REMOVED lines=16> */
.L_x_8932:


//--------------------- .text._ZN3cub18CUB_300001_SM_10006detail8for_each13static_kernelINS2_12policy_hub_t12policy_500_tElNS2_12op_wrapper_tIlZZZZZN2at6native36add_out_dense_sparse_compressed_cudaERNS7_6TensorERKS9_SC_RKN3c106ScalarEENKUlvE_clEvENKUlvE9_clEvENKUlvE_clEvENKUlvE0_clEvEUllE_N6thrust24THRUST_300001_SM_1000_NS17counting_iteratorIlNSN_11use_defaultESP_SP_EEEEEEvT0_T1_ --------------------------
	.section	.text._ZN3cub18CUB_300001_SM_10006detail8for_each13static_kernelINS2_12policy_hub_t12policy_500_tElNS2_12op_wrapper_tIlZZZZZN2at6native36add_out_dense_sparse_compressed_cudaERNS7_6TensorERKS9_SC_RKN3c106ScalarEENKUlvE_clEvENKUlvE9_clEvENKUlvE_clEvENKUlvE0_clEvEUllE_N6thrust24THRUST_300001_SM_1000_NS17counting_iteratorIlNSN_11use_defaultESP_SP_EEEEEEvT0_T1_,"ax",@progbits
	.align	128
        .global         _ZN3cub18CUB_300001_SM_10006detail8for_each13static_kernelINS2_12policy_hub_t12policy_500_tElNS2_12op_wrapper_tIlZZZZZN2at6native36add_out_dense_sparse_compressed_cudaERNS7_6TensorERKS9_SC_RKN3c106ScalarEENKUlvE_clEvENKUlvE9_clEvENKUlvE_clEvENKUlvE0_clEvEUllE_N6thrust24THRUST_300001_SM_1000_NS17counting_iteratorIlNSN_11use_defaultESP_SP_EEEEEEvT0_T1_
        .type           _ZN3cub18CUB_300001_SM_10006detail8for_each13static_kernelINS2_12policy_hub_t12policy_500_tElNS2_12op_wrapper_tIlZZZZZN2at6native36add_out_dense_sparse_compressed_cudaERNS7_6TensorERKS9_SC_RKN3c106ScalarEENKUlvE_clEvENKUlvE9_clEvENKUlvE_clEvENKUlvE0_clEvEUllE_N6thrust24THRUST_300001_SM_1000_NS17counting_iteratorIlNSN_11use_defaultESP_SP_EEEEEEvT0_T1_,@function
        .size           _ZN3cub18CUB_300001_SM_10006detail8for_each13static_kernelINS2_12policy_hub_t12policy_500_tElNS2_12op_wrapper_tIlZZZZZN2at6native36add_out_dense_sparse_compressed_cudaERNS7_6TensorERKS9_SC_RKN3c106ScalarEENKUlvE_clEvENKUlvE9_clEvENKUlvE_clEvENKUlvE0_clEvEUllE_N6thrust24THRUST_300001_SM_1000_NS17counting_iteratorIlNSN_11use_defaultESP_SP_EEEEEEvT0_T1_,(.L_x_8933 - _ZN3cub18CUB_300001_SM_10006detail8for_each13static_kernelINS2_12policy_hub_t12policy_500_tElNS2_12op_wrapper_tIlZZZZZN2at6native36add_out_dense_sparse_compressed_cudaERNS7_6TensorERKS9_SC_RKN3c106ScalarEENKUlvE_clEvENKUlvE9_clEvENKUlvE_clEvENKUlvE0_clEvEUllE_N6thrust24THRUST_300001_SM_1000_NS17counting_iteratorIlNSN_11use_defaultESP_SP_EEEEEEvT0_T1_)
        .other          _ZN3cub18CUB_300001_SM_10006detail8for_each13static_kernelINS2_12policy_hub_t12policy_500_tElNS2_12op_wrapper_tIlZZZZZN2at6native36add_out_dense_sparse_compressed_cudaERNS7_6TensorERKS9_SC_RKN3c106ScalarEENKUlvE_clEvENKUlvE9_clEvENKUlvE_clEvENKUlvE0_clEvEUllE_N6thrust24THRUST_300001_SM_1000_NS17counting_iteratorIlNSN_11use_defaultESP_SP_EEEEEEvT0_T1_,@"STO_CUDA_ENTRY STV_DEFAULT"
_ZN3cub18CUB_300001_SM_10006detail8for_each13static_kernelINS2_12policy_hub_t12policy_500_tElNS2_12op_wrapper_tIlZZZZZN2at6native36add_out_dense_sparse_compressed_cudaERNS7_6TensorERKS9_SC_RKN3c106ScalarEENKUlvE_clEvENKUlvE9_clEvENKUlvE_clEvENKUlvE0_clEvEUllE_N6thrust24THRUST_300001_SM_1000_NS17counting_iteratorIlNSN_11use_defaultESP_SP_EEEEEEvT0_T1_:
.text._ZN3cub18CUB_300001_SM_10006detail8for_each13static_kernelINS2_12policy_hub_t12policy_500_tElNS2_12op_wrapper_tIlZZZZZN2at6native36add_out_dense_sparse_compressed_cudaERNS7_6TensorERKS9_SC_RKN3c106ScalarEENKUlvE_clEvENKUlvE9_clEvENKUlvE_clEvENKUlvE0_clEvEUllE_N6thrust24THRUST_300001_SM_1000_NS17counting_iteratorIlNSN_11use_defaultESP_SP_EEEEEEvT0_T1_:
        /* <DEDUP_REMOVED lines=20> */
.L_x_118:
[----:B0-----:R-:W0:Y:S01]  /*0140*/  LDC.64 R2, c[0x0][0x3d0] ;  /* 0x0000f400ff027b82 */ /* 0x001e220000000a00 */
[----:B-1----:R-:W1:Y:S01]  /*0150*/  LDCU.64 UR6, c[0x0][0x398] ;  /* 0x00007300ff0677ac */ /* 0x002e620008000a00 */
[----:B--2---:R-:W2:Y:S01]  /*0160*/  LDCU.64 UR8, c[0x0][0x3c8] ;  /* 0x00007900ff0877ac */ /* 0x004ea20008000a00 */
[----:B---3--:R-:W3:Y:S01]  /*0170*/  LDCU.64 UR16, c[0x0][0x390] ;  /* 0x00007200ff1077ac */ /* 0x008ee20008000a00 */
[----:B----4-:R-:W4:Y:S01]  /*0180*/  LDCU.128 UR12, c[0x0][0x3a0] ;  /* 0x00007400ff0c77ac */ /* 0x010f220008000c00 */
[C---:B0-----:R-:W-:Y:S02]  /*0190*/  IMAD R0, R2.reuse, UR5, RZ ;  /* 0x0000000502007c24 */ /* 0x041fe4000f8e02ff */
[----:B------:R-:W-:-:S04]  /*01a0*/  IMAD.WIDE.U32 R4, R2, UR4, R12 ;  /* 0x0000000402047c25 */ /* 0x000fc8000f8e000c */
[----:B------:R-:W-:Y:S01]  /*01b0*/  IMAD R3, R3, UR4, R0 ;  /* 0x0000000403037c24 */ /* 0x000fe2000f8e0200 */
[----:B-1----:R-:W-:-:S04]  /*01c0*/  LEA R2, P0, R4, UR6, 0x3 ;  /* 0x0000000604027c11 */ /* 0x002fc8000f8018ff */
[----:B------:R-:W-:-:S04]  /*01d0*/  IADD3 R3, PT, PT, R5, R3, RZ ;  /* 0x0000000305037210 */ /* 0x000fc80007ffe0ff */
        /* <DEDUP_REMOVED lines=9> */
[----:B------:R-:W-:Y:S01]  /*0270*/  IADD3 R22, PT, PT, -R10, R4, RZ ;  /* 0x000000040a167210 */ /* 0x000fe20007ffe1ff */
[----:B------:R-:W-:Y:S03]  /*0280*/  BSSY.RECONVERGENT B1, `(.L_x_115) ;  /* 0x0000065000017945 */ /* 0x000fe60003800200 */
[----:B------:R-:W-:-:S03]  /*0290*/  LOP3.LUT R22, R22, 0x3, RZ, 0xc0, !PT ;  /* 0x0000000316167812 */ /* 0x000fc600078ec0ff */
[----:B------:R-:W2:Y:S01]  /*02a0*/  LDC.U16 R6, c[0x0][0x3b0] ;  /* 0x0000ec00ff067b82 */ /* 0x000ea20000000400 */
        /* <DEDUP_REMOVED lines=9> */
[----:B------:R-:W-:Y:S01]  /*0340*/  IMAD.WIDE.U32 R2, R8, UR4, R2 ;  /* 0x0000000408027c25 */ /* 0x000fe2000f8e0002 */
[----:B------:R-:W-:-:S03]  /*0350*/  MOV R8, R10 ;  /* 0x0000000a00087202 */ /* 0x000fc60000000f00 */
[----:B--2---:R-:W-:Y:S02]  /*0360*/  HADD2.F32 R0, -RZ, R6.H0_H0 ;  /* 0x20000006ff007230 */ /* 0x004fe40000004100 */
        /* <DEDUP_REMOVED lines=10> */
[----:B--2---:R-:W-:-:S04]  /*0410*/  LEA R16, P0, R8, R16, 0x3 ;  /* 0x0000001008107211 */ /* 0x004fc800078018ff */
[----:B------:R-:W-:Y:S02]  /*0420*/  IADD3 R6, PT, PT, R9, R15, RZ ;  /* 0x0000000f09067210 */ /* 0x000fe40007ffe0ff */
[----:B------:R-:W2:Y:S02]  /*0430*/  LDC.64 R14, c[0x0][0x3e0] ;  /* 0x0000f800ff0e7b82 */ /* 0x000ea40000000a00 */
[----:B------:R-:W-:-:S05]  /*0440*/  LEA.HI.X R17, R8, R17, R6, 0x3, P0 ;  /* 0x0000001108117211 */ /* 0x000fca00000f1c06 */
[----:B------:R-:W3:Y:S01]  /*0450*/  LDG.E.64 R8, desc[UR10][R16.64] ;  /* 0x0000000a10087981 */ /* 0x000ee2000c1e1b00 */
[C---:B--2---:R-:W-:Y:S02]  /*0460*/  IMAD R6, R14.reuse, UR5, RZ ;  /* 0x000000050e067c24 */ /* 0x044fe4000f8e02ff */
[----:B------:R-:W-:-:S04]  /*0470*/  IMAD.WIDE.U32 R24, R14, UR4, R10 ;  /* 0x000000040e187c25 */ /* 0x000fc8000f8e000a */
[----:B------:R-:W-:Y:S01]  /*0480*/  IMAD R15, R15, UR4, R6 ;  /* 0x000000040f0f7c24 */ /* 0x000fe2000f8e0206 */
[----:B-1----:R-:W-:Y:S01]  /*0490*/  LEA R14, P0, R24, UR6, 0x1 ;  /* 0x00000006180e7c11 */ /* 0x002fe2000f8008ff */
[----:B------:R-:W-:-:S03]  /*04a0*/  IMAD.MOV.U32 R6, RZ, RZ, R2 ;  /* 0x000000ffff067224 */ /* 0x000fc600078e0002 */
[----:B------:R-:W-:-:S04]  /*04b0*/  IADD3 R15, PT, PT, R25, R15, RZ ;  /* 0x0000000f190f7210 */ /* 0x000fc80007ffe0ff */
[----:B------:R-:W-:-:S05]  /*04c0*/  LEA.HI.X R15, R24, UR7, R15, 0x1, P0 ;  /* 0x00000007180f7c11 */ /* 0x000fca00080f0c0f */
[----:B------:R-:W2:Y:S01]  /*04d0*/  LDG.E.U16 R23, desc[UR10][R14.64] ;  /* 0x0000000a0e177981 */ /* 0x000ea2000c1e1500 */
[----:B---3--:R-:W-:-:S04]  /*04e0*/  IMAD R9, R9, R18, RZ ;  /* 0x0000001209097224 */ /* 0x008fc800078e02ff */
[C---:B------:R-:W-:Y:S02]  /*04f0*/  IMAD R25, R8.reuse, R19, R9 ;  /* 0x0000001308197224 */ /* 0x040fe400078e0209 */
[----:B------:R-:W-:-:S05]  /*0500*/  IMAD.WIDE.U32 R8, R8, R18, R6 ;  /* 0x0000001208087225 */ /* 0x000fca00078e0006 */
[----:B------:R-:W-:Y:S02]  /*0510*/  IADD3 R9, PT, PT, R9, R25, RZ ;  /* 0x0000001909097210 */ /* 0x000fe40007ffe0ff */
[----:B0-----:R-:W-:-:S04]  /*0520*/  LEA R24, P0, R8, R20, 0x1 ;  /* 0x0000001408187211 */ /* 0x001fc800078008ff */
[----:B------:R-:W-:-:S05]  /*0530*/  LEA.HI.X R25, R8, R21, R9, 0x1, P0 ;  /* 0x0000001508197211 */ /* 0x000fca00000f0c09 */
[----:B------:R-:W3:Y:S01]  /*0540*/  LDG.E.U16 R8, desc[UR10][R24.64] ;  /* 0x0000000a18087981 */ /* 0x000ee2000c1e1500 */
[----:B--2---:R-:W-:-:S05]  /*0550*/  HADD2.F32 R23, -RZ, R23.H0_H0 ;  /* 0x20000017ff177230 */ /* 0x004fca0000004100 */
[----:B------:R-:W-:-:S05]  /*0560*/  FMUL.FTZ R23, R0, R23 ;  /* 0x0000001700177220 */ /* 0x000fca0000410000 */
[----:B------:R-:W-:-:S05]  /*0570*/  F2FP.F16.F32.PACK_AB R23, RZ, R23 ;  /* 0x00000017ff17723e */ /* 0x000fca00000000ff */
[----:B------:R-:W-:Y:S01]  /*0580*/  HADD2.F32 R23, -RZ, R23.H0_H0 ;  /* 0x20000017ff177230 */ /* 0x000fe20000004100 */
[----:B------:R-:W-:-:S04]  /*0590*/  ISETP.NE.U32.AND P0, PT, R22, 0x1, PT ;  /* 0x000000011600780c */ /* 0x000fc80003f05070 */
[----:B------:R-:W-:Y:S01]  /*05a0*/  ISETP.NE.AND.EX P0, PT, RZ, RZ, PT, P0 ;  /* 0x000000ffff00720c */ /* 0x000fe20003f05300 */
[----:B---3--:R-:W-:-:S05]  /*05b0*/  HADD2.F32 R8, -RZ, R8.H0_H0 ;  /* 0x20000008ff087230 */ /* 0x008fca0000004100 */
[----:B------:R-:W-:-:S05]  /*05c0*/  FADD.FTZ R8, R8, R23 ;  /* 0x0000001708087221 */ /* 0x000fca0000010000 */
[----:B------:R-:W-:-:S04]  /*05d0*/  F2FP.F16.F32.PACK_AB R8, RZ, R8 ;  /* 0x00000008ff08723e */ /* 0x000fc800000000ff */
[----:B------:R-:W-:-:S05]  /*05e0*/  PRMT R23, R8, 0x7610, R23 ;  /* 0x0000761008177816 */ /* 0x000fca0000000017 */
[----:B------:R0:W-:Y:S01]  /*05f0*/  STG.E.U16 desc[UR10][R24.64], R23 ;  /* 0x0000001718007986 */ /* 0x0001e2000c10150a */
[----:B------:R-:W-:-:S04]  /*0600*/  IADD3 R8, P1, PT, R10, 0x1, RZ ;  /* 0x000000010a087810 */ /* 0x000fc80007f3e0ff */
[----:B------:R-:W-:Y:S01]  /*0610*/  IADD3.X R9, PT, PT, RZ, R11, RZ, P1, !PT ;  /* 0x0000000bff097210 */ /* 0x000fe20000ffe4ff */
[----:B------:R-:W-:Y:S08]  /*0620*/  @!P0 BRA `(.L_x_116) ;  /* 0x0000000000a88947 */ /* 0x000ff00003800000 */
[----:B------:R-:W2:Y:S04]  /*0630*/  LDG.E.64 R8, desc[UR10][R16.64+0x8] ;  /* 0x0000080a10087981 */ /* 0x000ea8000c1e1b00 */
[----:B0-----:R-:W3:Y:S01]  /*0640*/  LDG.E.U16 R23, desc[UR10][R14.64+0x2] ;  /* 0x0000020a0e177981 */ /* 0x001ee2000c1e1500 */
[----:B--2---:R-:W-:-:S04]  /*0650*/  IMAD R9, R9, R18, RZ ;  /* 0x0000001209097224 */ /* 0x004fc800078e02ff */
[C---:B------:R-:W-:Y:S02]  /*0660*/  IMAD R25, R8.reuse, R19, R9 ;  /* 0x0000001308197224 */ /* 0x040fe400078e0209 */
[----:B------:R-:W-:-:S04]  /*0670*/  IMAD.WIDE.U32 R8, R8, R18, R6 ;  /* 0x0000001208087225 */ /* 0x000fc800078e0006 */
[----:B------:R-:W-:Y:S01]  /*0680*/  IMAD.IADD R9, R9, 0x1, R25 ;  /* 0x0000000109097824 */ /* 0x000fe200078e0219 */
[----:B------:R-:W-:-:S04]  /*0690*/  LEA R24, P0, R8, R20, 0x1 ;  /* 0x0000001408187211 */ /* 0x000fc800078008ff */
[----:B------:R-:W-:-:S05]  /*06a0*/  LEA.HI.X R25, R8, R21, R9, 0x1, P0 ;  /* 0x0000001508197211 */ /* 0x000fca00000f0c09 */
[----:B------:R-:W2:Y:S01]  /*06b0*/  LDG.E.U16 R8, desc[UR10][R24.64] ;  /* 0x0000000a18087981 */ /* 0x000ea2000c1e1500 */
[----:B---3--:R-:W-:-:S05]  /*06c0*/  HADD2.F32 R23, -RZ, R23.H0_H0 ;  /* 0x20000017ff177230 */ /* 0x008fca0000004100 */
[----:B------:R-:W-:-:S05]  /*06d0*/  FMUL.FTZ R23, R0, R23 ;  /* 0x0000001700177220 */ /* 0x000fca0000410000 */
[----:B------:R-:W-:-:S05]  /*06e0*/  F2FP.F16.F32.PACK_AB R23, RZ, R23 ;  /* 0x00000017ff17723e */ /* 0x000fca00000000ff */
[----:B------:R-:W-:Y:S01]  /*06f0*/  HADD2.F32 R23, -RZ, R23.H0_H0 ;  /* 0x20000017ff177230 */ /* 0x000fe20000004100 */
[----:B------:R-:W-:-:S04]  /*0700*/  ISETP.NE.U32.AND P0, PT, R22, 0x2, PT ;  /* 0x000000021600780c */ /* 0x000fc80003f05070 */
[----:B------:R-:W-:Y:S01]  /*0710*/  ISETP.NE.AND.EX P0, PT, RZ, RZ, PT, P0 ;  /* 0x000000ffff00720c */ /* 0x000fe20003f05300 */
[----:B--2---:R-:W-:-:S05]  /*0720*/  HADD2.F32 R8, -RZ, R8.H0_H0 ;  /* 0x20000008ff087230 */ /* 0x004fca0000004100 */
        /* <DEDUP_REMOVED lines=8> */
[----:B------:R-:W3:Y:S01]  /*07b0*/  LDG.E.U16 R14, desc[UR10][R14.64+0x4] ;  /* 0x0000040a0e0e7981 */ /* 0x000ee2000c1e1500 */
[-C--:B--2---:R-:W-:Y:S02]  /*07c0*/  IMAD R22, R17, R18.reuse, RZ ;  /* 0x0000001211167224 */ /* 0x084fe400078e02ff */
[----:B------:R-:W-:-:S04]  /*07d0*/  IMAD.WIDE.U32 R8, R16, R18, R6 ;  /* 0x0000001210087225 */ /* 0x000fc800078e0006 */
[----:B------:R-:W-:Y:S01]  /*07e0*/  IMAD R19, R16, R19, R22 ;  /* 0x0000001310137224 */ /* 0x000fe200078e0216 */
[----:B------:R-:W-:-:S04]  /*07f0*/  LEA R20, P0, R8, R20, 0x1 ;  /* 0x0000001408147211 */ /* 0x000fc800078008ff */
[----:B------:R-:W-:-:S04]  /*0800*/  IADD3 R6, PT, PT, R9, R19, RZ ;  /* 0x0000001309067210 */ /* 0x000fc80007ffe0ff */
[----:B------:R-:W-:-:S05]  /*0810*/  LEA.HI.X R21, R8, R21, R6, 0x1, P0 ;  /* 0x0000001508157211 */ /* 0x000fca00000f0c06 */
[----:B------:R-:W2:Y:S01]  /*0820*/  LDG.E.U16 R6, desc[UR10][R20.64] ;  /* 0x0000000a14067981 */ /* 0x000ea2000c1e1500 */
[----:B---3--:R-:W-:-:S05]  /*0830*/  HADD2.F32 R9, -RZ, R14.H0_H0 ;  /* 0x2000000eff097230 */ /* 0x008fca0000004100 */
[----:B------:R-:W-:-:S05]  /*0840*/  FMUL.FTZ R9, R0, R9 ;  /* 0x0000000900097220 */ /* 0x000fca0000410000 */
[----:B------:R-:W-:-:S05]  /*0850*/  F2FP.F16.F32.PACK_AB R9, RZ, R9 ;  /* 0x00000009ff09723e */ /* 0x000fca00000000ff */
[----:B------:R-:W-:Y:S01]  /*0860*/  HADD2.F32 R9, -RZ, R9.H0_H0 ;  /* 0x20000009ff097230 */ /* 0x000fe20000004100 */
[----:B------:R-:W-:Y:S01]  /*0870*/  IADD3 R8, P0, PT, R10, 0x3, RZ ;  /* 0x000000030a087810 */ /* 0x000fe20007f1e0ff */
[----:B--2---:R-:W-:-:S05]  /*0880*/  HADD2.F32 R6, -RZ, R6.H0_H0 ;  /* 0x20000006ff067230 */ /* 0x004fca0000004100 */
[----:B------:R-:W-:-:S05]  /*0890*/  FADD.FTZ R6, R6, R9 ;  /* 0x0000000906067221 */ /* 0x000fca0000010000 */
[----:B------:R-:W-:-:S05]  /*08a0*/  F2FP.F16.F32.PACK_AB R6, RZ, R6 ;  /* 0x00000006ff06723e */ /* 0x000fca00000000ff */
[----:B------:R2:W-:Y:S01]  /*08b0*/  STG.E.U16 desc[UR10][R20.64], R6 ;  /* 0x0000000614007986 */ /* 0x0005e2000c10150a */
[----:B------:R-:W-:-:S07]  /*08c0*/  IMAD.X R9, RZ, RZ, R11, P0 ;  /* 0x000000ffff097224 */ /* 0x000fce00000e060b */
.L_x_116:
[----:B------:R-:W-:Y:S05]  /*08d0*/  BSYNC.RECONVERGENT B1 ;  /* 0x0000000000017941 */ /* 0x000fea0003800200 */
.L_x_115:
[----:B--2---:R-:W-:Y:S01]  /*08e0*/  IADD3 R6, P0, PT, R10, -R4, RZ ;  /* 0x800000040a067210 */ /* 0x004fe20007f1e0ff */
[----:B------:R-:W2:Y:S03]  /*08f0*/  LDC.64 R14, c[0x0][0x3d8] ;  /* 0x0000f600ff0e7b82 */ /* 0x000ea60000000a00 */
[----:B------:R-:W-:Y:S02]  /*0900*/  IADD3.X R10, PT, PT, R11, ~R5, RZ, P0, !PT ;  /* 0x800000050b0a7210 */ /* 0x000fe400007fe4ff */
[----:B------:R-:W-:-:S03]  /*0910*/  ISETP.GT.U32.AND P0, PT, R6, -0x4, PT ;  /* 0xfffffffc0600780c */ /* 0x000fc60003f04070 */
[----:B------:R-:W3:Y:S01]  /*0920*/  LDC.64 R16, c[0x0][0x3e0] ;  /* 0x0000f800ff107b82 */ /* 0x000ee20000000a00 */
[----:B------:R-:W-:-:S13]  /*0930*/  ISETP.GT.U32.AND.EX P0, PT, R10, -0x1, PT, P0 ;  /* 0xffffffff0a00780c */ /* 0x000fda0003f04100 */
[----:B------:R-:W-:Y:S05]  /*0940*/  @P0 BRA `(.L_x_114) ;  /* 0x0000000400640947 */ /* 0x000fea0003800000 */
.L_x_117:
[C---:B--2-4-:R-:W-:Y:S02]  /*0950*/  IMAD R6, R14.reuse, UR5, RZ ;  /* 0x000000050e067c24 */ /* 0x054fe4000f8e02ff */
[----:B------:R-:W-:-:S04]  /*0960*/  IMAD.WIDE.U32 R10, R14, UR4, R8 ;  /* 0x000000040e0a7c25 */ /* 0x000fc8000f8e0008 */
[----:B------:R-:W-:Y:S01]  /*0970*/  IMAD R19, R15, UR4, R6 ;  /* 0x000000040f137c24 */ /* 0x000fe2000f8e0206 */
[----:B------:R-:W-:-:S04]  /*0980*/  LEA R18, P0, R10, UR12, 0x3 ;  /* 0x0000000c0a127c11 */ /* 0x000fc8000f8018ff */
[----:B------:R-:W-:-:S04]  /*0990*/  IADD3 R11, PT, PT, R19, R11, RZ ;  /* 0x0000000b130b7210 */ /* 0x000fc80007ffe0ff */
[----:B------:R-:W-:-:S05]  /*09a0*/  LEA.HI.X R19, R10, UR13, R11, 0x3, P0 ;  /* 0x0000000d0a137c11 */ /* 0x000fca00080f1c0b */
[----:B------:R-:W2:Y:S01]  /*09b0*/  LDG.E.64 R20, desc[UR10][R18.64] ;  /* 0x0000000a12147981 */ /* 0x000ea2000c1e1b00 */
[C---:B---3--:R-:W-:Y:S02]  /*09c0*/  IMAD R6, R16.reuse, UR5, RZ ;  /* 0x0000000510067c24 */ /* 0x048fe4000f8e02ff */
[----:B01----:R-:W-:-:S04]  /*09d0*/  IMAD.WIDE.U32 R22, R16, UR4, R8 ;  /* 0x0000000410167c25 */ /* 0x003fc8000f8e0008 */
[----:B------:R-:W-:Y:S01]  /*09e0*/  IMAD R11, R17, UR4, R6 ;  /* 0x00000004110b7c24 */ /* 0x000fe2000f8e0206 */
[----:B------:R-:W-:Y:S02]  /*09f0*/  LEA R10, P0, R22, UR16, 0x1 ;  /* 0x00000010160a7c11 */ /* 0x000fe4000f8008ff */
[----:B------:R-:W-:Y:S01]  /*0a00*/  MOV R6, R2 ;  /* 0x0000000200067202 */ /* 0x000fe20000000f00 */
[----:B------:R-:W-:-:S05]  /*0a10*/  IMAD.IADD R11, R11, 0x1, R23 ;  /* 0x000000010b0b7824 */ /* 0x000fca00078e0217 */
[----:B------:R-:W-:-:S05]  /*0a20*/  LEA.HI.X R11, R22, UR17, R11, 0x1, P0 ;  /* 0x00000011160b7c11 */ /* 0x000fca00080f0c0b */
[----:B------:R-:W3:Y:S01]  /*0a30*/  LDG.E.U16 R24, desc[UR10][R10.64] ;  /* 0x0000000a0a187981 */ /* 0x000ee2000c1e1500 */
[----:B--2---:R-:W-:-:S04]  /*0a40*/  IMAD R21, R21, UR8, RZ ;  /* 0x0000000815157c24 */ /* 0x004fc8000f8e02ff */
[C---:B------:R-:W-:Y:S02]  /*0a50*/  IMAD R23, R20.reuse, UR9, R21 ;  /* 0x0000000914177c24 */ /* 0x040fe4000f8e0215 */
[----:B------:R-:W-:-:S05]  /*0a60*/  IMAD.WIDE.U32 R20, R20, UR8, R6 ;  /* 0x0000000814147c25 */ /* 0x000fca000f8e0006 */
[----:B------:R-:W-:Y:S02]  /*0a70*/  IADD3 R21, PT, PT, R21, R23, RZ ;  /* 0x0000001715157210 */ /* 0x000fe40007ffe0ff */
[----:B------:R-:W-:-:S04]  /*0a80*/  LEA R22, P0, R20, UR14, 0x1 ;  /* 0x0000000e14167c11 */ /* 0x000fc8000f8008ff */
[----:B------:R-:W-:-:S05]  /*0a90*/  LEA.HI.X R23, R20, UR15, R21, 0x1, P0 ;  /* 0x0000000f14177c11 */ /* 0x000fca00080f0c15 */
[----:B------:R-:W2:Y:S01]  /*0aa0*/  LDG.E.U16 R20, desc[UR10][R22.64] ;  /* 0x0000000a16147981 */ /* 0x000ea2000c1e1500 */
[----:B---3--:R-:W-:-:S05]  /*0ab0*/  HADD2.F32 R21, -RZ, R24.H0_H0 ;  /* 0x20000018ff157230 */ /* 0x008fca0000004100 */
[----:B------:R-:W-:-:S05]  /*0ac0*/  FMUL.FTZ R21, R0, R21 ;  /* 0x0000001500157220 */ /* 0x000fca0000410000 */
[----:B------:R-:W-:-:S05]  /*0ad0*/  F2FP.F16.F32.PACK_AB R21, RZ, R21 ;  /* 0x00000015ff15723e */ /* 0x000fca00000000ff */
[----:B------:R-:W-:Y:S02]  /*0ae0*/  HADD2.F32 R21, -RZ, R21.H0_H0 ;  /* 0x20000015ff157230 */ /* 0x000fe40000004100 */
[----:B--2---:R-:W-:-:S05]  /*0af0*/  HADD2.F32 R20, -RZ, R20.H0_H0 ;  /* 0x20000014ff147230 */ /* 0x004fca0000004100 */
[----:B------:R-:W-:-:S05]  /*0b00*/  FADD.FTZ R20, R20, R21 ;  /* 0x0000001514147221 */ /* 0x000fca0000010000 */
[----:B------:R-:W-:-:S04]  /*0b10*/  F2FP.F16.F32.PACK_AB R20, RZ, R20 ;  /* 0x00000014ff14723e */ /* 0x000fc800000000ff */
        /* <DEDUP_REMOVED lines=18> */
[----:B0-----:R-:W-:-:S05]  /*0c40*/  PRMT R27, R20, 0x7610, R27 ;  /* 0x00007610141b7816 */ /* 0x001fca000000001b */
[----:B------:R0:W-:Y:S04]  /*0c50*/  STG.E.U16 desc[UR10][R24.64], R27 ;  /* 0x0000001b18007986 */ /* 0x0001e8000c10150a */
[----:B------:R-:W2:Y:S04]  /*0c60*/  LDG.E.64 R20, desc[UR10][R18.64+0x10] ;  /* 0x0000100a12147981 */ /* 0x000ea8000c1e1b00 */
        /* <DEDUP_REMOVED lines=26> */
[----:B---3--:R-:W-:-:S05]  /*0e10*/  HADD2.F32 R25, -RZ, R10.H0_H0 ;  /* 0x2000000aff197230 */ /* 0x008fca0000004100 */
[----:B------:R-:W-:-:S05]  /*0e20*/  FMUL.FTZ R25, R0, R25 ;  /* 0x0000001900197220 */ /* 0x000fca0000410000 */
[----:B------:R-:W-:-:S05]  /*0e30*/  F2FP.F16.F32.PACK_AB R25, RZ, R25 ;  /* 0x00000019ff19723e */ /* 0x000fca00000000ff */
[----:B------:R-:W-:Y:S01]  /*0e40*/  HADD2.F32 R25, -RZ, R25.H0_H0 ;  /* 0x20000019ff197230 */ /* 0x000fe20000004100 */
[----:B------:R-:W-:-:S05]  /*0e50*/  IADD3 R8, P0, PT, R8, 0x4, RZ ;  /* 0x0000000408087810 */ /* 0x000fca0007f1e0ff */
[----:B------:R-:W-:Y:S01]  /*0e60*/  IMAD.X R9, RZ, RZ, R9, P0 ;  /* 0x000000ffff097224 */ /* 0x000fe200000e0609 */
[----:B------:R-:W-:-:S04]  /*0e70*/  ISETP.GE.U32.AND P0, PT, R8, R4, PT ;  /* 0x000000040800720c */ /* 0x000fc80003f06070 */
[----:B------:R-:W-:Y:S01]  /*0e80*/  ISETP.GE.AND.EX P0, PT, R9, R5, PT, P0 ;  /* 0x000000050900720c */ /* 0x000fe20003f06300 */
[----:B--2---:R-:W-:-:S05]  /*0e90*/  HADD2.F32 R6, -RZ, R6.H0_H0 ;  /* 0x20000006ff067230 */ /* 0x004fca0000004100 */
[----:B------:R-:W-:-:S05]  /*0ea0*/  FADD.FTZ R6, R6, R25 ;  /* 0x0000001906067221 */ /* 0x000fca0000010000 */
[----:B------:R-:W-:-:S05]  /*0eb0*/  F2FP.F16.F32.PACK_AB R6, RZ, R6 ;  /* 0x00000006ff06723e */ /* 0x000fca00000000ff */
[----:B------:R4:W-:Y:S01]  /*0ec0*/  STG.E.U16 desc[UR10][R20.64], R6 ;  /* 0x0000000614007986 */ /* 0x0009e2000c10150a */
[----:B------:R-:W-:Y:S05]  /*0ed0*/  @!P0 BRA `(.L_x_117) ;  /* 0xfffffff8009c8947 */ /* 0x000fea000383ffff */
.L_x_114:
[----:B------:R-:W-:Y:S05]  /*0ee0*/  BSYNC.RECONVERGENT B0 ;  /* 0x0000000000007941 */ /* 0x000fea0003800200 */
.L_x_113:
[----:B------:R-:W5:Y:S01]  /*0ef0*/  LDCU.64 UR6, c[0x0][0x3e8] ;  /* 0x00007d00ff0677ac */ /* 0x000f620008000a00 */
[----:B------:R-:W-:-:S04]  /*0f00*/  UIADD3 UR4, UP0, UPT, UR4, 0x1, URZ ;  /* 0x0000000104047890 */ /* 0x000fc8000ff1e0ff */
[----:B------:R-:W-:Y:S02]  /*0f10*/  UIADD3.X UR5, UPT, UPT, URZ, UR5, URZ, UP0, !UPT ;  /* 0x00000005ff057290 */ /* 0x000fe400087fe4ff */
[----:B-----5:R-:W-:-:S04]  /*0f20*/  UISETP.NE.U32.AND UP0, UPT, UR4, UR6, UPT ;  /* 0x000000060400728c */ /* 0x020fc8000bf05070 */
[----:B------:R-:W-:-:S09]  /*0f30*/  UISETP.NE.AND.EX UP0, UPT, UR5, UR7, UPT, UP0 ;  /* 0x000000070500728c */ /* 0x000fd2000bf05300 */
[----:B------:R-:W-:Y:S05]  /*0f40*/  BRA.U UP0, `(.L_x_118) ;  /* 0xfffffff1007c7547 */ /* 0x000fea000b83ffff */
[----:B------:R-:W5:Y:S01]  /*0f50*/  LDCU.64 UR4, c[0x0][0x3c0] ;  /* 0x00007800ff0477ac */ /* 0x000f620008000a00 */
[----:B------:R-:W-:-:S04]  /*0f60*/  IADD3 R0, P0, PT, R12, 0x100, RZ ;  /* 0x000001000c007810 */ /* 0x000fc80007f1e0ff */
[----:B------:R-:W-:-:S05]  /*0f70*/  IADD3.X R2, PT, PT, RZ, R13, RZ, P0, !PT ;  /* 0x0000000dff027210 */ /* 0x000fca00007fe4ff */
[----:B-----5:R-:W-:Y:S02]  /*0f80*/  IMAD R3, R2, UR4, RZ ;  /* 0x0000000402037c24 */ /* 0x020fe4000f8e02ff */
[----:B------:R-:W-:Y:S01]  /*0f90*/  IMAD.WIDE.U32 R10, R0, UR4, RZ ;  /* 0x00000004000a7c25 */ /* 0x000fe2000f8e00ff */
[----:B------:R-:W-:-:S03]  /*0fa0*/  UMOV UR4, URZ ;  /* 0x000000ff00047c82 */ /* 0x000fc60008000000 */
[----:B------:R-:W-:Y:S01]  /*0fb0*/  IMAD R3, R0, UR5, R3 ;  /* 0x0000000500037c24 */ /* 0x000fe2000f8e0203 */
[----:B------:R-:W-:-:S04]  /*0fc0*/  UMOV UR5, URZ ;  /* 0x000000ff00057c82 */ /* 0x000fc80008000000 */
[----:B------:R-:W-:-:S07]  /*0fd0*/  IADD3 R3, PT, PT, R11, R3, RZ ;  /* 0x000000030b037210 */ /* 0x000fce0007ffe0ff */
.L_x_124:
[----:B------:R-:W5:Y:S01]  /*0fe0*/  LDC.64 R4, c[0x0][0x3d0] ;  /* 0x0000f400ff047b82 */ /* 0x000f620000000a00 */
[----:B0-----:R-:W0:Y:S01]  /*0ff0*/  LDCU.64 UR6, c[0x0][0x398] ;  /* 0x00007300ff0677ac */ /* 0x001e220008000a00 */
[----:B------:R-:W-:Y:S01]  /*1000*/  MOV R7, R13 ;  /* 0x0000000d00077202 */ /* 0x000fe20000000f00 */
[----:B----4-:R-:W-:Y:S01]  /*1010*/  IMAD.MOV.U32 R6, RZ, RZ, R12 ;  /* 0x000000ffff067224 */ /* 0x010fe200078e000c */
[----:B------:R-:W4:Y:S01]  /*1020*/  LDCU.64 UR12, c[0x0][0x3c8] ;  /* 0x00007900ff0c77ac */ /* 0x000f220008000a00 */
[----:B------:R-:W0:Y:S01]  /*1030*/  LDCU.64 UR14, c[0x0][0x3a8] ;  /* 0x00007500ff0e77ac */ /* 0x000e220008000a00 */
[C---:B-----5:R-:W-:Y:S02]  /*1040*/  IMAD R0, R4.reuse, UR5, RZ ;  /* 0x0000000504007c24 */ /* 0x060fe4000f8e02ff */
[----:B------:R-:W-:-:S04]  /*1050*/  IMAD.WIDE.U32 R6, R4, UR4, R6 ;  /* 0x0000000404067c25 */ /* 0x000fc8000f8e0006 */
[----:B------:R-:W-:Y:S01]  /*1060*/  IMAD R5, R5, UR4, R0 ;  /* 0x0000000405057c24 */ /* 0x000fe2000f8e0200 */
[----:B0-----:R-:W-:-:S04]  /*1070*/  LEA R4, P0, R6, UR6, 0x3 ;  /* 0x0000000606047c11 */ /* 0x001fc8000f8018ff */
[----:B------:R-:W-:-:S04]  /*1080*/  IADD3 R5, PT, PT, R7, R5, RZ ;  /* 0x0000000507057210 */ /* 0x000fc80007ffe0ff */
[----:B------:R-:W-:-:S05]  /*1090*/  LEA.HI.X R5, R6, UR7, R5, 0x3, P0 ;  /* 0x0000000706057c11 */ /* 0x000fca00080f1c05 */
[----:B------:R-:W5:Y:S04]  /*10a0*/  LDG.E.64 R8, desc[UR10][R4.64+0x800] ;  /* 0x0008000a04087981 */ /* 0x000f68000c1e1b00 */
[----:B------:R-:W5:Y:S01]  /*10b0*/  LDG.E.64 R6, desc[UR10][R4.64+0x808] ;  /* 0x0008080a04067981 */ /* 0x000f62000c1e1b00 */
[----:B------:R-:W-:Y:S01]  /*10c0*/  BSSY.RECONVERGENT B0, `(.L_x_119) ;  /* 0x00000d5000007945 */ /* 0x000fe20003800200 */
[----:B-----5:R-:W-:-:S04]  /*10d0*/  ISETP.GE.U32.AND P0, PT, R8, R6, PT ;  /* 0x000000060800720c */ /* 0x020fc80003f06070 */
[----:B------:R-:W-:-:S13]  /*10e0*/  ISETP.GE.AND.EX P0, PT, R9, R7, PT, P0 ;  /* 0x000000070900720c */ /* 0x000fda0003f06300 */
[----:B-1--4-:R-:W-:Y:S05]  /*10f0*/  @P0 BRA `(.L_x_120) ;  /* 0x0000000c00440947 */ /* 0x012fea0003800000 */
[----:B-1----:R-:W0:Y:S01]  /*1100*/  LDC.64 R22, c[0x0][0x3b8] ;  /* 0x0000ee00ff167b82 */ /* 0x002e220000000a00 */
[----:B------:R-:W-:Y:S01]  /*1110*/  IMAD.IADD R0, R6, 0x1, -R8 ;  /* 0x0000000106007824 */ /* 0x000fe200078e0a08 */
[----:B------:R-:W-:Y:S01]  /*1120*/  MOV R2, R10 ;  /* 0x0000000a00027202 */ /* 0x000fe20000000f00 */
[----:B------:R-:W-:Y:S01]  /*1130*/  BSSY.RECONVERGENT B1, `(.L_x_121) ;  /* 0x0000061000017945 */ /* 0x000fe20003800200 */
[----:B------:R-:W-:Y:S01]  /*1140*/  MOV R24, R8 ;  /* 0x0000000800187202 */ /* 0x000fe20000000f00 */
[----:B------:R-:W-:Y:S01]  /*1150*/  IMAD.MOV.U32 R25, RZ, RZ, R9 ;  /* 0x000000ffff197224 */ /* 0x000fe200078e0009 */
[----:B------:R-:W-:Y:S02]  /*1160*/  LOP3.LUT R0, R0, 0x3, RZ, 0xc0, !PT ;  /* 0x0000000300007812 */ /* 0x000fe400078ec0ff */
[----:B--2---:R-:W1:Y:S02]  /*1170*/  LDC.U16 R15, c[0x0][0x3b0] ;  /* 0x0000ec00ff0f7b82 */ /* 0x004e640000000400 */
[----:B------:R-:W-:-:S04]  /*1180*/  ISETP.NE.U32.AND P0, PT, R0, RZ, PT ;  /* 0x000000ff0000720c */ /* 0x000fc80003f05070 */
[----:B------:R-:W-:Y:S01]  /*1190*/  ISETP.NE.AND.EX P0, PT, RZ, RZ, PT, P0 ;  /* 0x000000ffff00720c */ /* 0x000fe20003f05300 */
[C---:B0-----:R-:W-:Y:S02]  /*11a0*/  IMAD R14, R22.reuse, UR5, RZ ;  /* 0x00000005160e7c24 */ /* 0x041fe4000f8e02ff */
[----:B------:R-:W-:-:S04]  /*11b0*/  IMAD.WIDE.U32 R4, R22, UR4, R2 ;  /* 0x0000000416047c25 */ /* 0x000fc8000f8e0002 */
[----:B------:R-:W-:Y:S02]  /*11c0*/  IMAD R23, R23, UR4, R14 ;  /* 0x0000000417177c24 */ /* 0x000fe4000f8e020e */
[----:B-1----:R-:W-:-:S03]  /*11d0*/  HADD2.F32 R2, -RZ, R15.H0_H0 ;  /* 0x2000000fff027230 */ /* 0x002fc60000004100 */
[----:B------:R-:W-:Y:S01]  /*11e0*/  IADD3 R23, PT, PT, R5, R23, RZ ;  /* 0x0000001705177210 */ /* 0x000fe20007ffe0ff */
[----:B------:R-:W-:Y:S06]  /*11f0*/  @!P0 BRA `(.L_x_122) ;  /* 0x0000000400508947 */ /* 0x000fec0003800000 */
[----:B------:R-:W0:Y:S01]  /*1200*/  LDC.64 R20, c[0x0][0x3d8] ;  /* 0x0000f600ff147b82 */ /* 0x000e220000000a00 */
[----:B------:R-:W1:Y:S07]  /*1210*/  LDCU.64 UR6, c[0x0][0x390] ;  /* 0x00007200ff0677ac */ /* 0x000e6e0008000a00 */
[----:B------:R-:W2:Y:S08]  /*1220*/  LDC.64 R14, c[0x0][0x3a0] ;  /* 0x0000e800ff0e7b82 */ /* 0x000eb00000000a00 */
[----:B------:R-:W4:Y:S01]  /*1230*/  LDC.64 R26, c[0x0][0x3e0] ;  /* 0x0000f800ff1a7b82 */ /* 0x000f220000000a00 */
[----:B0-----:R-:W-:-:S02]  /*1240*/  IMAD R18, R20, UR5, RZ ;  /* 0x0000000514127c24 */ /* 0x001fc4000f8e02ff */
[----:B---3--:R-:W-:-:S04]  /*1250*/  IMAD.WIDE.U32 R16, R20, UR4, R8 ;  /* 0x0000000414107c25 */ /* 0x008fc8000f8e0008 */
[----:B------:R-:W-:Y:S01]  /*1260*/  IMAD R19, R21, UR4, R18 ;  /* 0x0000000415137c24 */ /* 0x000fe2000f8e0212 */
[----:B--2---:R-:W-:-:S04]  /*1270*/  LEA R14, P0, R16, R14, 0x3 ;  /* 0x0000000e100e7211 */ /* 0x004fc800078018ff */
[----:B------:R-:W-:-:S04]  /*1280*/  IADD3 R17, PT, PT, R17, R19, RZ ;  /* 0x0000001311117210 */ /* 0x000fc80007ffe0ff */
[----:B------:R-:W-:Y:S02]  /*1290*/  LEA.HI.X R15, R16, R15, R17, 0x3, P0 ;  /* 0x0000000f100f7211 */ /* 0x000fe400000f1c11 */
[----:B------:R-:W0:Y:S03]  /*12a0*/  LDC.64 R16, c[0x0][0x3c8] ;  /* 0x0000f200ff107b82 */ /* 0x000e260000000a00 */
[----:B------:R-:W0:Y:S01]  /*12b0*/  LDG.E.64 R24, desc[UR10][R14.64] ;  /* 0x0000000a0e187981 */ /* 0x000e22000c1e1b00 */
[----:B----4-:R-:W-:-:S04]  /*12c0*/  IMAD R18, R26, UR5, RZ ;  /* 0x000000051a127c24 */ /* 0x010fc8000f8e02ff */
[----:B------:R-:W-:Y:S02]  /*12d0*/  IMAD R21, R27, UR4, R18 ;  /* 0x000000041b157c24 */ /* 0x000fe4000f8e0212 */
[----:B------:R-:W2:Y:S01]  /*12e0*/  LDC.64 R18, c[0x0][0x3a8] ;  /* 0x0000ea00ff127b82 */ /* 0x000ea20000000a00 */
[----:B------:R-:W-:-:S04]  /*12f0*/  IMAD.WIDE.U32 R26, R26, UR4, R8 ;  /* 0x000000041a1a7c25 */ /* 0x000fc8000f8e0008 */
[----:B------:R-:W-:Y:S01]  /*1300*/  IMAD.IADD R21, R27, 0x1, R21 ;  /* 0x000000011b157824 */ /* 0x000fe200078e0215 */
[----:B-1----:R-:W-:-:S04]  /*1310*/  LEA R20, P0, R26, UR6, 0x1 ;  /* 0x000000061a147c11 */ /* 0x002fc8000f8008ff */
[----:B------:R-:W-:Y:S01]  /*1320*/  LEA.HI.X R21, R26, UR7, R21, 0x1, P0 ;  /* 0x000000071a157c11 */ /* 0x000fe200080f0c15 */
[----:B0-----:R-:W-:-:S04]  /*1330*/  IMAD R22, R25, R16, RZ ;  /* 0x0000001019167224 */ /* 0x001fc800078e02ff */
[----:B------:R-:W-:Y:S01]  /*1340*/  IMAD R27, R24, R17, R22 ;  /* 0x00000011181b7224 */ /* 0x000fe200078e0216 */
[----:B------:R-:W-:-:S05]  /*1350*/  MOV R22, R4 ;  /* 0x0000000400167202 */ /* 0x000fca0000000f00 */
[----:B------:R-:W-:-:S05]  /*1360*/  IMAD.WIDE.U32 R24, R24, R16, R22 ;  /* 0x0000001018187225 */ /* 0x000fca00078e0016 */
[----:B------:R-:W-:Y:S02]  /*1370*/  IADD3 R25, PT, PT, R25, R27, RZ ;  /* 0x0000001b19197210 */ /* 0x000fe40007ffe0ff */
[----:B--2---:R-:W-:-:S04]  /*1380*/  LEA R26, P0, R24, R18, 0x1 ;  /* 0x00000012181a7211 */ /* 0x004fc800078008ff */
[----:B------:R-:W-:Y:S02]  /*1390*/  LEA.HI.X R27, R24, R19, R25, 0x1, P0 ;  /* 0x00000013181b7211 */ /* 0x000fe400000f0c19 */
[----:B------:R-:W2:Y:S02]  /*13a0*/  LDG.E.U16 R24, desc[UR10][R20.64] ;  /* 0x0000000a14187981 */ /* 0x000ea4000c1e1500 */
[----:B--2---:R-:W-:Y:S02]  /*13b0*/  HADD2.F32 R25, -RZ, R24.H0_H0 ;  /* 0x20000018ff197230 */ /* 0x004fe40000004100 */
[----:B------:R-:W2:Y:S03]  /*13c0*/  LDG.E.U16 R24, desc[UR10][R26.64] ;  /* 0x0000000a1a187981 */ /* 0x000ea6000c1e1500 */
        /* <DEDUP_REMOVED lines=10> */
[----:B------:R-:W-:-:S05]  /*1470*/  IADD3 R24, P1, PT, R8, 0x1, RZ ;  /* 0x0000000108187810 */ /* 0x000fca0007f3e0ff */
[----:B------:R-:W-:Y:S01]  /*1480*/  IMAD.X R25, RZ, RZ, R9, P1 ;  /* 0x000000ffff197224 */ /* 0x000fe200008e0609 */
[----:B------:R-:W-:Y:S07]  /*1490*/  @!P0 BRA `(.L_x_122) ;  /* 0x0000000000a88947 */ /* 0x000fee0003800000 */
[----:B------:R-:W2:Y:S02]  /*14a0*/  LDG.E.64 R24, desc[UR10][R14.64+0x8] ;  /* 0x0000080a0e187981 */ /* 0x000ea4000c1e1b00 */
[----:B--2---:R-:W-:-:S04]  /*14b0*/  IMAD R25, R25, R16, RZ ;  /* 0x0000001019197224 */ /* 0x004fc800078e02ff */
[C---:B0-----:R-:W-:Y:S02]  /*14c0*/  IMAD R27, R24.reuse, R17, R25 ;  /* 0x00000011181b7224 */ /* 0x041fe400078e0219 */
[----:B------:R-:W-:-:S05]  /*14d0*/  IMAD.WIDE.U32 R24, R24, R16, R22 ;  /* 0x0000001018187225 */ /* 0x000fca00078e0016 */
[----:B------:R-:W-:Y:S02]  /*14e0*/  IADD3 R25, PT, PT, R25, R27, RZ ;  /* 0x0000001b19197210 */ /* 0x000fe40007ffe0ff */
[----:B------:R-:W-:-:S04]  /*14f0*/  LEA R26, P0, R24, R18, 0x1 ;  /* 0x00000012181a7211 */ /* 0x000fc800078008ff */
        /* <DEDUP_REMOVED lines=22> */
[----:B------:R-:W-:-:S03]  /*1660*/  LEA R18, P0, R24, R18, 0x1 ;  /* 0x0000001218127211 */ /* 0x000fc600078008ff */
[----:B------:R-:W-:-:S05]  /*1670*/  IMAD.IADD R0, R25, 0x1, R17 ;  /* 0x0000000119007824 */ /* 0x000fca00078e0211 */
[----:B------:R-:W-:-:S05]  /*1680*/  LEA.HI.X R19, R24, R19, R0, 0x1, P0 ;  /* 0x0000001318137211 */ /* 0x000fca00000f0c00 */
[----:B------:R-:W2:Y:S01]  /*1690*/  LDG.E.U16 R0, desc[UR10][R18.64] ;  /* 0x0000000a12007981 */ /* 0x000ea2000c1e1500 */
[----:B---3--:R-:W-:-:S05]  /*16a0*/  HADD2.F32 R17, -RZ, R20.H0_H0 ;  /* 0x20000014ff117230 */ /* 0x008fca0000004100 */
[----:B------:R-:W-:-:S05]  /*16b0*/  FMUL.FTZ R17, R2, R17 ;  /* 0x0000001102117220 */ /* 0x000fca0000410000 */
[----:B------:R-:W-:-:S05]  /*16c0*/  F2FP.F16.F32.PACK_AB R17, RZ, R17 ;  /* 0x00000011ff11723e */ /* 0x000fca00000000ff */
[----:B------:R-:W-:Y:S01]  /*16d0*/  HADD2.F32 R17, -RZ, R17.H0_H0 ;  /* 0x20000011ff117230 */ /* 0x000fe20000004100 */
[----:B------:R-:W-:-:S04]  /*16e0*/  IADD3 R24, P0, PT, R8, 0x3, RZ ;  /* 0x0000000308187810 */ /* 0x000fc80007f1e0ff */
[----:B------:R-:W-:Y:S01]  /*16f0*/  IADD3.X R25, PT, PT, RZ, R9, RZ, P0, !PT ;  /* 0x00000009ff197210 */ /* 0x000fe200007fe4ff */
[----:B--2---:R-:W-:-:S05]  /*1700*/  HADD2.F32 R0, -RZ, R0.H0_H0 ;  /* 0x20000000ff007230 */ /* 0x004fca0000004100 */
[----:B------:R-:W-:-:S05]  /*1710*/  FADD.FTZ R0, R0, R17 ;  /* 0x0000001100007221 */ /* 0x000fca0000010000 */
[----:B------:R-:W-:-:S05]  /*1720*/  F2FP.F16.F32.PACK_AB R0, RZ, R0 ;  /* 0x00000000ff00723e */ /* 0x000fca00000000ff */
[----:B------:R2:W-:Y:S02]  /*1730*/  STG.E.U16 desc[UR10][R18.64], R0 ;  /* 0x0000000012007986 */ /* 0x0005e4000c10150a */
.L_x_122:
[----:B------:R-:W-:Y:S05]  /*1740*/  BSYNC.RECONVERGENT B1 ;  /* 0x0000000000017941 */ /* 0x000fea0003800200 */
.L_x_121:
[----:B--2---:R-:W-:-:S04]  /*1750*/  IADD3 R0, P0, PT, R8, -R6, RZ ;  /* 0x8000000608007210 */ /* 0x004fc80007f1e0ff */
[----:B------:R-:W-:Y:S02]  /*1760*/  IADD3.X R8, PT, PT, R9, ~R7, RZ, P0, !PT ;  /* 0x8000000709087210 */ /* 0x000fe400007fe4ff */
[----:B------:R-:W-:-:S04]  /*1770*/  ISETP.GT.U32.AND P0, PT, R0, -0x4, PT ;  /* 0xfffffffc0000780c */ /* 0x000fc80003f04070 */
[----:B------:R-:W-:-:S13]  /*1780*/  ISETP.GT.U32.AND.EX P0, PT, R8, -0x1, PT, P0 ;  /* 0xffffffff0800780c */ /* 0x000fda0003f04100 */
[----:B------:R-:W-:Y:S05]  /*1790*/  @P0 BRA `(.L_x_120) ;  /* 0x00000004009c0947 */ /* 0x000fea0003800000 */
[----:B------:R-:W2:Y:S01]  /*17a0*/  LDC.64 R18, c[0x0][0x3e0] ;  /* 0x0000f800ff127b82 */ /* 0x000ea20000000a00 */
[----:B------:R-:W4:Y:S01]  /*17b0*/  LDCU.64 UR8, c[0x0][0x390] ;  /* 0x00007200ff0877ac */ /* 0x000f220008000a00 */
[----:B------:R-:W5:Y:S06]  /*17c0*/  LDCU.64 UR6, c[0x0][0x3a0] ;  /* 0x00007400ff0677ac */ /* 0x000f6c0008000a00 */
[----:B---3--:R-:W3:Y:S01]  /*17d0*/  LDC.64 R16, c[0x0][0x3d8] ;  /* 0x0000f600ff107b82 */ /* 0x008ee20000000a00 */
[C---:B--2---:R-:W-:Y:S02]  /*17e0*/  IMAD R20, R18.reuse, UR5, RZ ;  /* 0x0000000512147c24 */ /* 0x044fe4000f8e02ff */
[----:B------:R-:W-:-:S04]  /*17f0*/  IMAD.WIDE.U32 R8, R18, UR4, R24 ;  /* 0x0000000412087c25 */ /* 0x000fc8000f8e0018 */
[----:B------:R-:W-:Y:S02]  /*1800*/  IMAD R19, R19, UR4, R20 ;  /* 0x0000000413137c24 */ /* 0x000fe4000f8e0214 */
[C---:B---3--:R-:W-:Y:S02]  /*1810*/  IMAD R0, R16.reuse, UR5, RZ ;  /* 0x0000000510007c24 */ /* 0x048fe4000f8e02ff */
[----:B------:R-:W-:Y:S01]  /*1820*/  IMAD.WIDE.U32 R14, R16, UR4, R24 ;  /* 0x00000004100e7c25 */ /* 0x000fe2000f8e0018 */
[----:B------:R-:W-:-:S03]  /*1830*/  IADD3 R9, PT, PT, R19, R9, RZ ;  /* 0x0000000913097210 */ /* 0x000fc60007ffe0ff */
[----:B------:R-:W-:Y:S01]  /*1840*/  IMAD R17, R17, UR4, R0 ;  /* 0x0000000411117c24 */ /* 0x000fe2000f8e0200 */
[----:B----4-:R-:W-:Y:S02]  /*1850*/  LEA R0, P2, R8, UR8, 0x1 ;  /* 0x0000000808007c11 */ /* 0x010fe4000f8408ff */
[----:B-----5:R-:W-:Y:S01]  /*1860*/  LEA R18, P0, R14, UR6, 0x3 ;  /* 0x000000060e127c11 */ /* 0x020fe2000f8018ff */
[----:B------:R-:W-:Y:S01]  /*1870*/  IMAD.IADD R15, R17, 0x1, R15 ;  /* 0x00000001110f7824 */ /* 0x000fe200078e020f */
[----:B------:R-:W-:Y:S02]  /*1880*/  IADD3 R0, P3, PT, R0, 0x4, RZ ;  /* 0x0000000400007810 */ /* 0x000fe40007f7e0ff */
[----:B------:R-:W-:Y:S02]  /*1890*/  LEA.HI.X R8, R8, UR9, R9, 0x1, P2 ;  /* 0x0000000908087c11 */ /* 0x000fe400090f0c09 */
[----:B------:R-:W-:Y:S02]  /*18a0*/  IADD3 R18, P1, PT, R18, 0x10, RZ ;  /* 0x0000001012127810 */ /* 0x000fe40007f3e0ff */
[----:B------:R-:W-:Y:S01]  /*18b0*/  LEA.HI.X R14, R14, UR7, R15, 0x3, P0 ;  /* 0x000000070e0e7c11 */ /* 0x000fe200080f1c0f */
[----:B------:R-:W-:-:S03]  /*18c0*/  IMAD.X R15, RZ, RZ, R8, P3 ;  /* 0x000000ffff0f7224 */ /* 0x000fc600018e0608 */
[----:B------:R-:W-:-:S07]  /*18d0*/  IADD3.X R9, PT, PT, RZ, R14, RZ, P1, !PT ;  /* 0x0000000eff097210 */ /* 0x000fce0000ffe4ff */
.L_x_123:
[----:B------:R-:W-:-:S05]  /*18e0*/  MOV R8, R18 ;  /* 0x0000001200087202 */ /* 0x000fca0000000f00 */
[----:B----4-:R-:W2:Y:S01]  /*18f0*/  LDG.E.64 R16, desc[UR10][R8.64+-0x10] ;  /* 0xfffff00a08107981 */ /* 0x010ea2000c1e1b00 */
[----:B------:R-:W-:Y:S01]  /*1900*/  MOV R14, R0 ;  /* 0x00000000000e7202 */ /* 0x000fe20000000f00 */
[----:B------:R-:W-:-:S04]  /*1910*/  IMAD.MOV.U32 R22, RZ, RZ, R4 ;  /* 0x000000ffff167224 */ /* 0x000fc800078e0004 */
        /* <DEDUP_REMOVED lines=15> */
[----:B01----:R-:W-:-:S05]  /*1a10*/  PRMT R26, R16, 0x7610, R26 ;  /* 0x00007610101a7816 */ /* 0x003fca000000001a */
        /* <DEDUP_REMOVED lines=50> */
[----:B------:R-:W-:-:S04]  /*1d40*/  IADD3 R24, P0, PT, R24, 0x4, RZ ;  /* 0x0000000418187810 */ /* 0x000fc80007f1e0ff */
[----:B------:R-:W-:Y:S02]  /*1d50*/  IADD3.X R25, PT, PT, RZ, R25, RZ, P0, !PT ;  /* 0x00000019ff197210 */ /* 0x000fe400007fe4ff */
[----:B------:R-:W-:-:S04]  /*1d60*/  ISETP.GE.U32.AND P0, PT, R24, R6, PT ;  /* 0x000000061800720c */ /* 0x000fc80003f06070 */
[----:B------:R-:W-:Y:S02]  /*1d70*/  ISETP.GE.AND.EX P0, PT, R25, R7, PT, P0 ;  /* 0x000000071900720c */ /* 0x000fe40003f06300 */
[----:B0-----:R-:W-:Y:S02]  /*1d80*/  IADD3 R18, P1, PT, R8, 0x20, RZ ;  /* 0x0000002008127810 */ /* 0x001fe40007f3e0ff */
[----:B------:R-:W-:-:S03]  /*1d90*/  IADD3 R0, P2, PT, R14, 0x8, RZ ;  /* 0x000000080e007810 */ /* 0x000fc60007f5e0ff */
[----:B------:R-:W-:Y:S01]  /*1da0*/  IMAD.X R9, RZ, RZ, R9, P1 ;  /* 0x000000ffff097224 */ /* 0x000fe200008e0609 */
[----:B------:R-:W-:Y:S01]  /*1db0*/  IADD3.X R15, PT, PT, RZ, R15, RZ, P2, !PT ;  /* 0x0000000fff0f7210 */ /* 0x000fe200017fe4ff */
[----:B--2---:R-:W-:-:S05]  /*1dc0*/  HADD2.F32 R20, -RZ, R20.H0_H0 ;  /* 0x20000014ff147230 */ /* 0x004fca0000004100 */
[----:B------:R-:W-:-:S05]  /*1dd0*/  FADD.FTZ R20, R20, R21 ;  /* 0x0000001514147221 */ /* 0x000fca0000010000 */
[----:B------:R-:W-:-:S05]  /*1de0*/  F2FP.F16.F32.PACK_AB R20, RZ, R20 ;  /* 0x00000014ff14723e */ /* 0x000fca00000000ff */
[----:B------:R4:W-:Y:S01]  /*1df0*/  STG.E.U16 desc[UR10][R16.64], R20 ;  /* 0x0000001410007986 */ /* 0x0009e2000c10150a */
[----:B------:R-:W-:Y:S05]  /*1e00*/  @!P0 BRA `(.L_x_123) ;  /* 0xfffffff800b48947 */ /* 0x000fea000383ffff */
.L_x_120:
[----:B------:R-:W-:Y:S05]  /*1e10*/  BSYNC.RECONVERGENT B0 ;  /* 0x0000000000007941 */ /* 0x000fea0003800200 */
.L_x_119:
        /* <DEDUP_REMOVED lines=9> */
.L_x_112:
        /* <DEDUP_REMOVED lines=8> */
[----:B------:R-:W2:Y:S05]  /*1f30*/  LDCU.64 UR18, c[0x0][0x3d8] ;  /* 0x00007b00ff1277ac */ /* 0x000eaa0008000a00 */
[----:B------:R-:W-:Y:S01]  /*1f40*/  MOV R2, UR7 ;  /* 0x0000000700027c02 */ /* 0x000fe20008000f00 */
[----:B------:R-:W3:Y:S01]  /*1f50*/  LDCU.64 UR20, c[0x0][0x3c8] ;  /* 0x00007900ff1477ac */ /* 0x000ee20008000a00 */
[----:B------:R-:W4:Y:S01]  /*1f60*/  LDCU.64 UR22, c[0x0][0x3e0] ;  /* 0x00007c00ff1677ac */ /* 0x000f220008000a00 */
[----:B-1----:R-:W-:Y:S01]  /*1f70*/  UIADD3 UR4, UP0, UPT, UR4, UR8, URZ ;  /* 0x0000000804047290 */ /* 0x002fe2000ff1e0ff */
[----:B------:R-:W1:Y:S01]  /*1f80*/  LDCU.64 UR24, c[0x0][0x390] ;  /* 0x00007200ff1877ac */ /* 0x000e620008000a00 */
[----:B------:R-:W1:Y:S02]  /*1f90*/  LDCU.128 UR12, c[0x0][0x3a0] ;  /* 0x00007400ff0c77ac */ /* 0x000e640008000c00 */
[----:B------:R-:W-:Y:S01]  /*1fa0*/  UIADD3.X UR5, UPT, UPT, UR5, UR9, URZ, UP0, !UPT ;  /* 0x0000000905057290 */ /* 0x000fe200087fe4ff */
[----:B0-----:R-:W-:-:S04]  /*1fb0*/  ISETP.LT.U32.AND P0, PT, R0, UR6, PT ;  /* 0x0000000600007c0c */ /* 0x001fc8000bf01070 */
[----:B------:R-:W-:-:S13]  /*1fc0*/  ISETP.GT.AND.EX P0, PT, R2, RZ, PT, P0 ;  /* 0x000000ff0200720c */ /* 0x000fda0003f04300 */
[----:B-1234-:R-:W-:Y:S05]  /*1fd0*/  @!P0 BRA `(.L_x_126) ;  /* 0x0000000c007c8947 */ /* 0x01efea0003800000 */
[----:B------:R-:W-:-:S07]  /*1fe0*/  CS2R R2, SRZ ;  /* 0x0000000000027805 */ /* 0x000fce000001ff00 */
.L_x_132:
[----:B0-----:R-:W0:Y:S01]  /*1ff0*/  LDCU.64 UR8, c[0x0][0x3d0] ;  /* 0x00007a00ff0877ac */ /* 0x001e220008000a00 */
[----:B------:R-:W-:Y:S01]  /*2000*/  IADD3 R12, P0, PT, R0, UR4, RZ ;  /* 0x00000004000c7c10 */ /* 0x000fe2000ff1e0ff */
[----:B-1----:R-:W1:Y:S04]  /*2010*/  LDCU.64 UR16, c[0x0][0x398] ;  /* 0x00007300ff1077ac */ /* 0x002e680008000a00 */
[----:B--23--:R-:W-:Y:S02]  /*2020*/  IMAD.X R13, RZ, RZ, UR5, P0 ;  /* 0x00000005ff0d7e24 */ /* 0x00cfe400080e06ff */
[----:B0-----:R-:W-:Y:S02]  /*2030*/  IMAD R5, R3, UR8, RZ ;  /* 0x0000000803057c24 */ /* 0x001fe4000f8e02ff */
[----:B------:R-:W-:-:S04]  /*2040*/  IMAD.WIDE.U32 R6, R2, UR8, R12 ;  /* 0x0000000802067c25 */ /* 0x000fc8000f8e000c */
[----:B------:R-:W-:Y:S01]  /*2050*/  IMAD R5, R2, UR9, R5 ;  /* 0x0000000902057c24 */ /* 0x000fe2000f8e0205 */
[----:B-1----:R-:W-:-:S04]  /*2060*/  LEA R4, P0, R6, UR16, 0x3 ;  /* 0x0000001006047c11 */ /* 0x002fc8000f8018ff */
[----:B------:R-:W-:-:S04]  /*2070*/  IADD3 R5, PT, PT, R7, R5, RZ ;  /* 0x0000000507057210 */ /* 0x000fc80007ffe0ff */
        /* <DEDUP_REMOVED lines=8> */
[----:B------:R-:W-:Y:S01]  /*2100*/  IADD3 R4, PT, PT, -R10, R8, RZ ;  /* 0x000000080a047210 */ /* 0x000fe20007ffe1ff */
[----:B------:R-:W1:Y:S01]  /*2110*/  LDC.U16 R14, c[0x0][0x3b0] ;  /* 0x0000ec00ff0e7b82 */ /* 0x000e620000000400 */
[----:B------:R-:W-:Y:S01]  /*2120*/  BSSY.RECONVERGENT B2, `(.L_x_129) ;  /* 0x0000065000027945 */ /* 0x000fe20003800200 */
[----:B------:R-:W2:Y:S01]  /*2130*/  LDCU.64 UR16, c[0x0][0x3b8] ;  /* 0x00007700ff1077ac */ /* 0x000ea20008000a00 */
[----:B------:R-:W-:Y:S02]  /*2140*/  LOP3.LUT R4, R4, 0x3, RZ, 0xc0, !PT ;  /* 0x0000000304047812 */ /* 0x000fe400078ec0ff */
[----:B------:R-:W-:Y:S02]  /*2150*/  MOV R22, R10 ;  /* 0x0000000a00167202 */ /* 0x000fe40000000f00 */
[----:B------:R-:W-:Y:S02]  /*2160*/  ISETP.NE.U32.AND P0, PT, R4, RZ, PT ;  /* 0x000000ff0400720c */ /* 0x000fe40003f05070 */
[----:B------:R-:W-:-:S02]  /*2170*/  MOV R23, R11 ;  /* 0x0000000b00177202 */ /* 0x000fc40000000f00 */
[----:B------:R-:W-:Y:S01]  /*2180*/  ISETP.NE.AND.EX P0, PT, RZ, RZ, PT, P0 ;  /* 0x000000ffff00720c */ /* 0x000fe20003f05300 */
[----:B0-----:R-:W-:-:S04]  /*2190*/  IMAD R5, R13, UR8, RZ ;  /* 0x000000080d057c24 */ /* 0x001fc8000f8e02ff */
[C---:B------:R-:W-:Y:S02]  /*21a0*/  IMAD R5, R12.reuse, UR9, R5 ;  /* 0x000000090c057c24 */ /* 0x040fe4000f8e0205 */
[----:B------:R-:W-:-:S04]  /*21b0*/  IMAD.WIDE.U32 R12, R12, UR8, RZ ;  /* 0x000000080c0c7c25 */ /* 0x000fc8000f8e00ff */
[----:B------:R-:W-:Y:S02]  /*21c0*/  IMAD.IADD R13, R13, 0x1, R5 ;  /* 0x000000010d0d7824 */ /* 0x000fe400078e0205 */
[----:B--2---:R-:W-:Y:S02]  /*21d0*/  IMAD R5, R3, UR16, RZ ;  /* 0x0000001003057c24 */ /* 0x004fe4000f8e02ff */
[----:B------:R-:W-:-:S04]  /*21e0*/  IMAD.WIDE.U32 R6, R2, UR16, R12 ;  /* 0x0000001002067c25 */ /* 0x000fc8000f8e000c */
[----:B------:R-:W-:Y:S02]  /*21f0*/  IMAD R19, R2, UR17, R5 ;  /* 0x0000001102137c24 */ /* 0x000fe4000f8e0205 */
[----:B-1----:R-:W-:Y:S02]  /*2200*/  HADD2.F32 R5, -RZ, R14.H0_H0 ;  /* 0x2000000eff057230 */ /* 0x002fe40000004100 */
[----:B------:R-:W-:Y:S01]  /*2210*/  IMAD.IADD R19, R7, 0x1, R19 ;  /* 0x0000000107137824 */ /* 0x000fe200078e0213 */
[----:B------:R-:W-:Y:S06]  /*2220*/  @!P0 BRA `(.L_x_130) ;  /* 0x0000000400508947 */ /* 0x000fec0003800000 */
[----:B------:R-:W0:Y:S01]  /*2230*/  LDCU.64 UR8, c[0x0][0x3d8] ;  /* 0x00007b00ff0877ac */ /* 0x000e220008000a00 */
[----:B------:R-:W1:Y:S01]  /*2240*/  LDC.64 R12, c[0x0][0x3a0] ;  /* 0x0000e800ff0c7b82 */ /* 0x000e620000000a00 */
[----:B------:R-:W-:Y:S01]  /*2250*/  MOV R18, R6 ;  /* 0x0000000600127202 */ /* 0x000fe20000000f00 */
[----:B------:R-:W2:Y:S01]  /*2260*/  LDCU.64 UR16, c[0x0][0x390] ;  /* 0x00007200ff1077ac */ /* 0x000ea20008000a00 */
[----:B0-----:R-:W-:Y:S02]  /*2270*/  IMAD R17, R3, UR8, RZ ;  /* 0x0000000803117c24 */ /* 0x001fe4000f8e02ff */
[----:B------:R-:W-:-:S04]  /*2280*/  IMAD.WIDE.U32 R14, R2, UR8, R10 ;  /* 0x00000008020e7c25 */ /* 0x000fc8000f8e000a */
[----:B------:R-:W-:Y:S01]  /*2290*/  IMAD R17, R2, UR9, R17 ;  /* 0x0000000902117c24 */ /* 0x000fe2000f8e0211 */
[C---:B-1----:R-:W-:Y:S01]  /*22a0*/  LEA R12, P0, R14.reuse, R12, 0x3 ;  /* 0x0000000c0e0c7211 */ /* 0x042fe200078018ff */
[----:B------:R-:W0:Y:S03]  /*22b0*/  LDCU.64 UR8, c[0x0][0x3e0] ;  /* 0x00007c00ff0877ac */ /* 0x000e260008000a00 */
[----:B------:R-:W-:Y:S02]  /*22c0*/  IADD3 R15, PT, PT, R15, R17, RZ ;  /* 0x000000110f0f7210 */ /* 0x000fe40007ffe0ff */
[----:B------:R-:W1:Y:S02]  /*22d0*/  LDC.64 R16, c[0x0][0x3a8] ;  /* 0x0000ea00ff107b82 */ /* 0x000e640000000a00 */
[----:B------:R-:W-:-:S05]  /*22e0*/  LEA.HI.X R13, R14, R13, R15, 0x3, P0 ;  /* 0x0000000d0e0d7211 */ /* 0x000fca00000f1c0f */
[----:B------:R-:W3:Y:S01]  /*22f0*/  LDG.E.64 R20, desc[UR10][R12.64] ;  /* 0x0000000a0c147981 */ /* 0x000ee2000c1e1b00 */
[----:B------:R-:W3:Y:S02]  /*2300*/  LDC.64 R14, c[0x0][0x3c8] ;  /* 0x0000f200ff0e7b82 */ /* 0x000ee40000000a00 */
[----:B---3--:R-:W-:-:S04]  /*2310*/  IMAD R21, R21, R14, RZ ;  /* 0x0000000e15157224 */ /* 0x008fc800078e02ff */
[C---:B------:R-:W-:Y:S02]  /*2320*/  IMAD R23, R20.reuse, R15, R21 ;  /* 0x0000000f14177224 */ /* 0x040fe400078e0215 */
[----:B------:R-:W-:-:S04]  /*2330*/  IMAD.WIDE.U32 R20, R20, R14, R18 ;  /* 0x0000000e14147225 */ /* 0x000fc800078e0012 */
[----:B------:R-:W-:Y:S01]  /*2340*/  IMAD.IADD R21, R21, 0x1, R23 ;  /* 0x0000000115157824 */ /* 0x000fe200078e0217 */
[----:B-1----:R-:W-:Y:S01]  /*2350*/  LEA R24, P0, R20, R16, 0x1 ;  /* 0x0000001014187211 */ /* 0x002fe200078008ff */
[----:B0-----:R-:W-:-:S03]  /*2360*/  IMAD R23, R3, UR8, RZ ;  /* 0x0000000803177c24 */ /* 0x001fc6000f8e02ff */
[----:B------:R-:W-:Y:S01]  /*2370*/  LEA.HI.X R25, R20, R17, R21, 0x1, P0 ;  /* 0x0000001114197211 */ /* 0x000fe200000f0c15 */
[C---:B------:R-:W-:Y:S02]  /*2380*/  IMAD R21, R2.reuse, UR9, R23 ;  /* 0x0000000902157c24 */ /* 0x040fe4000f8e0217 */
[----:B------:R-:W-:-:S05]  /*2390*/  IMAD.WIDE.U32 R22, R2, UR8, R10 ;  /* 0x0000000802167c25 */ /* 0x000fca000f8e000a */
[----:B------:R-:W-:Y:S02]  /*23a0*/  IADD3 R21, PT, PT, R23, R21, RZ ;  /* 0x0000001517157210 */ /* 0x000fe40007ffe0ff */
[----:B--2---:R-:W-:-:S04]  /*23b0*/  LEA R20, P0, R22, UR16, 0x1 ;  /* 0x0000001016147c11 */ /* 0x004fc8000f8008ff */
[----:B------:R-:W-:Y:S02]  /*23c0*/  LEA.HI.X R21, R22, UR17, R21, 0x1, P0 ;  /* 0x0000001116157c11 */ /* 0x000fe400080f0c15 */
[----:B------:R-:W2:Y:S04]  /*23d0*/  LDG.E.U16 R22, desc[UR10][R24.64] ;  /* 0x0000000a18167981 */ /* 0x000ea8000c1e1500 */
[----:B------:R-:W3:Y:S01]  /*23e0*/  LDG.E.U16 R23, desc[UR10][R20.64] ;  /* 0x0000000a14177981 */ /* 0x000ee2000c1e1500 */
[----:B------:R-:W-:-:S04]  /*23f0*/  ISETP.NE.U32.AND P0, PT, R4, 0x1, PT ;  /* 0x000000010400780c */ /* 0x000fc80003f05070 */
[----:B------:R-:W-:Y:S01]  /*2400*/  ISETP.NE.AND.EX P0, PT, RZ, RZ, PT, P0 ;  /* 0x000000ffff00720c */ /* 0x000fe20003f05300 */
[----:B---3--:R-:W-:-:S05]  /*2410*/  HADD2.F32 R26, -RZ, R23.H0_H0 ;  /* 0x20000017ff1a7230 */ /* 0x008fca0000004100 */
[----:B------:R-:W-:-:S05]  /*2420*/  FMUL.FTZ R26, R5, R26 ;  /* 0x0000001a051a7220 */ /* 0x000fca0000410000 */
[----:B------:R-:W-:Y:S01]  /*2430*/  F2FP.F16.F32.PACK_AB R26, RZ, R26 ;  /* 0x0000001aff1a723e */ /* 0x000fe200000000ff */
[----:B--2---:R-:W-:-:S04]  /*2440*/  HADD2.F32 R22, -RZ, R22.H0_H0 ;  /* 0x20000016ff167230 */ /* 0x004fc80000004100 */
[----:B------:R-:W-:-:S05]  /*2450*/  HADD2.F32 R23, -RZ, R26.H0_H0 ;  /* 0x2000001aff177230 */ /* 0x000fca0000004100 */
[----:B------:R-:W-:-:S05]  /*2460*/  FADD.FTZ R22, R22, R23 ;  /* 0x0000001716167221 */ /* 0x000fca0000010000 */
[----:B------:R-:W-:-:S04]  /*2470*/  F2FP.F16.F32.PACK_AB R22, RZ, R22 ;  /* 0x00000016ff16723e */ /* 0x000fc800000000ff */
[----:B------:R-:W-:-:S05]  /*2480*/  PRMT R26, R22, 0x7610, R26 ;  /* 0x00007610161a7816 */ /* 0x000fca000000001a */
[----:B------:R0:W-:Y:S01]  /*2490*/  STG.E.U16 desc[UR10][R24.64], R26 ;  /* 0x0000001a18007986 */ /* 0x0001e2000c10150a */
[----:B------:R-:W-:-:S04]  /*24a0*/  IADD3 R22, P1, PT, R10, 0x1, RZ ;  /* 0x000000010a167810 */ /* 0x000fc80007f3e0ff */
[----:B------:R-:W-:Y:S01]  /*24b0*/  IADD3.X R23, PT, PT, RZ, R11, RZ, P1, !PT ;  /* 0x0000000bff177210 */ /* 0x000fe20000ffe4ff */
[----:B------:R-:W-:Y:S08]  /*24c0*/  @!P0 BRA `(.L_x_130) ;  /* 0x0000000000a88947 */ /* 0x000ff00003800000 */
[----:B------:R-:W2:Y:S02]  /*24d0*/  LDG.E.64 R22, desc[UR10][R12.64+0x8] ;  /* 0x0000080a0c167981 */ /* 0x000ea4000c1e1b00 */
[----:B--2---:R-:W-:-:S04]  /*24e0*/  IMAD R23, R23, R14, RZ ;  /* 0x0000000e17177224 */ /* 0x004fc800078e02ff */
[C---:B0-----:R-:W-:Y:S02]  /*24f0*/  IMAD R25, R22.reuse, R15, R23 ;  /* 0x0000000f16197224 */ /* 0x041fe400078e0217 */
[----:B------:R-:W-:-:S04]  /*2500*/  IMAD.WIDE.U32 R22, R22, R14, R18 ;  /* 0x0000000e16167225 */ /* 0x000fc800078e0012 */
[----:B------:R-:W-:Y:S01]  /*2510*/  IMAD.IADD R23, R23, 0x1, R25 ;  /* 0x0000000117177824 */ /* 0x000fe200078e0219 */
[----:B------:R-:W-:-:S04]  /*2520*/  LEA R24, P0, R22, R16, 0x1 ;  /* 0x0000001016187211 */ /* 0x000fc800078008ff */
[----:B------:R-:W-:Y:S02]  /*2530*/  LEA.HI.X R25, R22, R17, R23, 0x1, P0 ;  /* 0x0000001116197211 */ /* 0x000fe400000f0c17 */
[----:B------:R-:W2:Y:S04]  /*2540*/  LDG.E.U16 R23, desc[UR10][R20.64+0x2] ;  /* 0x0000020a14177981 */ /* 0x000ea8000c1e1500 */
[----:B------:R-:W3:Y:S01]  /*2550*/  LDG.E.U16 R22, desc[UR10][R24.64] ;  /* 0x0000000a18167981 */ /* 0x000ee2000c1e1500 */
[----:B------:R-:W-:-:S04]  /*2560*/  ISETP.NE.U32.AND P0, PT, R4, 0x2, PT ;  /* 0x000000020400780c */ /* 0x000fc80003f05070 */
[----:B------:R-:W-:Y:S01]  /*2570*/  ISETP.NE.AND.EX P0, PT, RZ, RZ, PT, P0 ;  /* 0x000000ffff00720c */ /* 0x000fe20003f05300 */
[----:B--2---:R-:W-:Y:S02]  /*2580*/  HADD2.F32 R26, -RZ, R23.H0_H0 ;  /* 0x20000017ff1a7230 */ /* 0x004fe40000004100 */
[----:B---3--:R-:W-:-:S03]  /*2590*/  HADD2.F32 R22, -RZ, R22.H0_H0 ;  /* 0x20000016ff167230 */ /* 0x008fc60000004100 */
[----:B------:R-:W-:-:S05]  /*25a0*/  FMUL.FTZ R26, R5, R26 ;  /* 0x0000001a051a7220 */ /* 0x000fca0000410000 */
[----:B------:R-:W-:-:S05]  /*25b0*/  F2FP.F16.F32.PACK_AB R26, RZ, R26 ;  /* 0x0000001aff1a723e */ /* 0x000fca00000000ff */
[----:B------:R-:W-:-:S05]  /*25c0*/  HADD2.F32 R23, -RZ, R26.H0_H0 ;  /* 0x2000001aff177230 */ /* 0x000fca0000004100 */
[----:B------:R-:W-:-:S05]  /*25d0*/  FADD.FTZ R22, R22, R23 ;  /* 0x0000001716167221 */ /* 0x000fca0000010000 */
[----:B------:R-:W-:-:S04]  /*25e0*/  F2FP.F16.F32.PACK_AB R22, RZ, R22 ;  /* 0x00000016ff16723e */ /* 0x000fc800000000ff */
[----:B------:R-:W-:Y:S02]  /*25f0*/  PRMT R26, R22, 0x7610, R26 ;  /* 0x00007610161a7816 */ /* 0x000fe4000000001a */
[----:B------:R-:W-:-:S03]  /*2600*/  IADD3 R22, P1, PT, R10, 0x2, RZ ;  /* 0x000000020a167810 */ /* 0x000fc60007f3e0ff */
[----:B------:R1:W-:Y:S01]  /*2610*/  STG.E.U16 desc[UR10][R24.64], R26 ;  /* 0x0000001a18007986 */ /* 0x0003e2000c10150a */
        /* <DEDUP_REMOVED lines=15> */
[----:B------:R-:W-:-:S05]  /*2710*/  IADD3 R22, P0, PT, R10, 0x3, RZ ;  /* 0x000000030a167810 */ /* 0x000fca0007f1e0ff */
[----:B------:R-:W-:Y:S02]  /*2720*/  IMAD.X R23, RZ, RZ, R11, P0 ;  /* 0x000000ffff177224 */ /* 0x000fe400000e060b */
[----:B--2---:R-:W-:-:S05]  /*2730*/  HADD2.F32 R14, -RZ, R14.H0_H0 ;  /* 0x2000000eff0e7230 */ /* 0x004fca0000004100 */
[----:B------:R-:W-:-:S05]  /*2740*/  FADD.FTZ R13, R14, R13 ;  /* 0x0000000d0e0d7221 */ /* 0x000fca0000010000 */
[----:B------:R-:W-:-:S05]  /*2750*/  F2FP.F16.F32.PACK_AB R13, RZ, R13 ;  /* 0x0000000dff0d723e */ /* 0x000fca00000000ff */
[----:B------:R2:W-:Y:S02]  /*2760*/  STG.E.U16 desc[UR10][R16.64], R13 ;  /* 0x0000000d10007986 */ /* 0x0005e4000c10150a */
.L_x_130:
[----:B------:R-:W-:Y:S05]  /*2770*/  BSYNC.RECONVERGENT B2 ;  /* 0x0000000000027941 */ /* 0x000fea0003800200 */
.L_x_129:
[----:B------:R-:W-:-:S04]  /*2780*/  IADD3 R4, P0, PT, R10, -R8, RZ ;  /* 0x800000080a047210 */ /* 0x000fc80007f1e0ff */
[----:B------:R-:W-:Y:S02]  /*2790*/  IADD3.X R10, PT, PT, R11, ~R9, RZ, P0, !PT ;  /* 0x800000090b0a7210 */ /* 0x000fe400007fe4ff */
[----:B------:R-:W-:-:S04]  /*27a0*/  ISETP.GT.U32.AND P0, PT, R4, -0x4, PT ;  /* 0xfffffffc0400780c */ /* 0x000fc80003f04070 */
[----:B------:R-:W-:-:S13]  /*27b0*/  ISETP.GT.U32.AND.EX P0, PT, R10, -0x1, PT, P0 ;  /* 0xffffffff0a00780c */ /* 0x000fda0003f04100 */
[----:B------:R-:W-:Y:S05]  /*27c0*/  @P0 BRA `(.L_x_128) ;  /* 0x0000000400640947 */ /* 0x000fea0003800000 */
.L_x_131:
[----:B------:R-:W-:-:S04]  /*27d0*/  IMAD R11, R3, UR18, RZ ;  /* 0x00000012030b7c24 */ /* 0x000fc8000f8e02ff */
[C---:B--23--:R-:W-:Y:S02]  /*27e0*/  IMAD R13, R2.reuse, UR19, R11 ;  /* 0x00000013020d7c24 */ /* 0x04cfe4000f8e020b */
[----:B------:R-:W-:-:S05]  /*27f0*/  IMAD.WIDE.U32 R10, R2, UR18, R22 ;  /* 0x00000012020a7c25 */ /* 0x000fca000f8e0016 */
[----:B------:R-:W-:Y:S02]  /*2800*/  IADD3 R11, PT, PT, R13, R11, RZ ;  /* 0x0000000b0d0b7210 */ /* 0x000fe40007ffe0ff */
[----:B------:R-:W-:-:S04]  /*2810*/  LEA R12, P0, R10, UR12, 0x3 ;  /* 0x0000000c0a0c7c11 */ /* 0x000fc8000f8018ff */
[----:B------:R-:W-:-:S05]  /*2820*/  LEA.HI.X R13, R10, UR13, R11, 0x3, P0 ;  /* 0x0000000d0a0d7c11 */ /* 0x000fca00080f1c0b */
[----:B------:R-:W2:Y:S01]  /*2830*/  LDG.E.64 R16, desc[UR10][R12.64] ;  /* 0x0000000a0c107981 */ /* 0x000ea2000c1e1b00 */
[----:B------:R-:W-:Y:S01]  /*2840*/  IMAD R11, R3, UR22, RZ ;  /* 0x00000016030b7c24 */ /* 0x000fe2000f8e02ff */
[----:B------:R-:W-:Y:S01]  /*2850*/  MOV R18, R6 ;  /* 0x0000000600127202 */ /* 0x000fe20000000f00 */
[----:B------:R-:W-:-:S04]  /*2860*/  IMAD.WIDE.U32 R14, R2, UR22, R22 ;  /* 0x00000016020e7c25 */ /* 0x000fc8000f8e0016 */
[----:B------:R-:W-:Y:S01]  /*2870*/  IMAD R11, R2, UR23, R11 ;  /* 0x00000017020b7c24 */ /* 0x000fe2000f8e020b */
[----:B------:R-:W-:-:S03]  /*2880*/  LEA R10, P0, R14, UR24, 0x1 ;  /* 0x000000180e0a7c11 */ /* 0x000fc6000f8008ff */
[----:B------:R-:W-:-:S05]  /*2890*/  IMAD.IADD R11, R11, 0x1, R15 ;  /* 0x000000010b0b7824 */ /* 0x000fca00078e020f */
[----:B------:R-:W-:-:S05]  /*28a0*/  LEA.HI.X R11, R14, UR25, R11, 0x1, P0 ;  /* 0x000000190e0b7c11 */ /* 0x000fca00080f0c0b */
        /* <DEDUP_REMOVED lines=69> */
[----:B------:R-:W-:Y:S01]  /*2d00*/  ISETP.GE.AND.EX P0, PT, R23, R9, PT, P0 ;  /* 0x000000091700720c */ /* 0x000fe20003f06300 */
[----:B--2---:R-:W-:-:S05]  /*2d10*/  HADD2.F32 R18, -RZ, R18.H0_H0 ;  /* 0x20000012ff127230 */ /* 0x004fca0000004100 */
[----:B------:R-:W-:-:S05]  /*2d20*/  FADD.FTZ R13, R18, R13 ;  /* 0x0000000d120d7221 */ /* 0x000fca0000010000 */
[----:B------:R-:W-:-:S05]  /*2d30*/  F2FP.F16.F32.PACK_AB R13, RZ, R13 ;  /* 0x0000000dff0d723e */ /* 0x000fca00000000ff */
[----:B------:R3:W-:Y:S01]  /*2d40*/  STG.E.U16 desc[UR10][R14.64], R13 ;  /* 0x0000000d0e007986 */ /* 0x0007e2000c10150a */
[----:B------:R-:W-:Y:S05]  /*2d50*/  @!P0 BRA `(.L_x_131) ;  /* 0xfffffff8009c8947 */ /* 0x000fea000383ffff */
.L_x_128:
[----:B------:R-:W-:Y:S05]  /*2d60*/  BSYNC.RECONVERGENT B1 ;  /* 0x0000000000017941 */ /* 0x000fea0003800200 */
.L_x_127:
[----:B------:R-:W4:Y:S01]  /*2d70*/  LDCU.64 UR8, c[0x0][0x3e8] ;  /* 0x00007d00ff0877ac */ /* 0x000f220008000a00 */
[----:B------:R-:W-:-:S05]  /*2d80*/  IADD3 R2, P0, PT, R2, 0x1, RZ ;  /* 0x0000000102027810 */ /* 0x000fca0007f1e0ff */
[----:B------:R-:W-:Y:S01]  /*2d90*/  IMAD.X R3, RZ, RZ, R3, P0 ;  /* 0x000000ffff037224 */ /* 0x000fe200000e0603 */
[----:B----4-:R-:W-:-:S04]  /*2da0*/  ISETP.NE.U32.AND P0, PT, R2, UR8, PT ;  /* 0x0000000802007c0c */ /* 0x010fc8000bf05070 */
[----:B------:R-:W-:-:S13]  /*2db0*/  ISETP.NE.AND.EX P0, PT, R3, UR9, PT, P0 ;  /* 0x0000000903007c0c */ /* 0x000fda000bf05300 */
[----:B------:R-:W-:Y:S05]  /*2dc0*/  @P0 BRA `(.L_x_132) ;  /* 0xfffffff000880947 */ /* 0x000fea000383ffff */
.L_x_126:
[----:B------:R-:W-:Y:S05]  /*2dd0*/  BSYNC.RECONVERGENT B0 ;  /* 0x0000000000007941 */ /* 0x000fea0003800200 */
.L_x_125:
[----:B------:R-:W-:Y:S02]  /*2de0*/  IADD3 R0, PT, PT, R0, 0x100, RZ ;  /* 0x0000010000007810 */ /* 0x000fe40007ffe0ff */
[----:B------:R-:W-:Y:S02]  /*2df0*/  MOV R2, UR7 ;  /* 0x0000000700027c02 */ /* 0x000fe40008000f00 */
[----:B------:R-:W-:-:S04]  /*2e00*/  ISETP.LT.U32.AND P0, PT, R0, UR6, PT ;  /* 0x0000000600007c0c */ /* 0x000fc8000bf01070 */
[----:B------:R-:W-:-:S13]  /*2e10*/  ISETP.GT.AND.EX P0, PT, R2, RZ, PT, P0 ;  /* 0x000000ff0200720c */ /* 0x000fda0003f04300 */
[----:B------:R-:W-:Y:S05]  /*2e20*/  @!P0 EXIT ;  /* 0x000000000000894d */ /* 0x000fea0003800000 */
[----:B------:R-:W-:Y:S01]  /*2e30*/  IADD3 R6, P0, PT, R0, UR4, RZ ;  /* 0x0000000400067c10 */ /* 0x000fe2000ff1e0ff */
[----:B------:R-:W-:-:S03]  /*2e40*/  UMOV UR4, URZ ;  /* 0x000000ff00047c82 */ /* 0x000fc60008000000 */
[----:B------:R-:W-:Y:S01]  /*2e50*/  IADD3.X R7, PT, PT, RZ, UR5, RZ, P0, !PT ;  /* 0x00000005ff077c10 */ /* 0x000fe200087fe4ff */
[----:B------:R-:W-:-:S08]  /*2e60*/  UMOV UR5, URZ ;  /* 0x000000ff00057c82 */ /* 0x000fd00008000000 */
.L_x_138:
[----:B----4-:R-:W4:Y:S01]  /*2e70*/  LDC.64 R2, c[0x0][0x3d0] ;  /* 0x0000f400ff027b82 */ /* 0x010f220000000a00 */
[----:B------:R-:W5:Y:S01]  /*2e80*/  LDCU.64 UR6, c[0x0][0x398] ;  /* 0x00007300ff0677ac */ /* 0x000f620008000a00 */
[----:B0-----:R-:W0:Y:S01]  /*2e90*/  LDCU.64 UR8, c[0x0][0x3c8] ;  /* 0x00007900ff0877ac */ /* 0x001e220008000a00 */
[----:B------:R-:W0:Y:S01]  /*2ea0*/  LDCU.64 UR16, c[0x0][0x390] ;  /* 0x00007200ff1077ac */ /* 0x000e220008000a00 */
[----:B------:R-:W0:Y:S01]  /*2eb0*/  LDCU.128 UR12, c[0x0][0x3a0] ;  /* 0x00007400ff0c77ac */ /* 0x000e220008000c00 */
[C---:B----4-:R-:W-:Y:S02]  /*2ec0*/  IMAD R0, R2.reuse, UR5, RZ ;  /* 0x0000000502007c24 */ /* 0x050fe4000f8e02ff */
[----:B------:R-:W-:-:S04]  /*2ed0*/  IMAD.WIDE.U32 R4, R2, UR4, R6 ;  /* 0x0000000402047c25 */ /* 0x000fc8000f8e0006 */
[----:B------:R-:W-:Y:S01]  /*2ee0*/  IMAD R3, R3, UR4, R0 ;  /* 0x0000000403037c24 */ /* 0x000fe2000f8e0200 */
[----:B-----5:R-:W-:-:S03]  /*2ef0*/  LEA R2, P0, R4, UR6, 0x3 ;  /* 0x0000000604027c11 */ /* 0x020fc6000f8018ff */
[----:B------:R-:W-:-:S05]  /*2f00*/  IMAD.IADD R3, R5, 0x1, R3 ;  /* 0x0000000105037824 */ /* 0x000fca00078e0203 */
[----:B------:R-:W-:-:S05]  /*2f10*/  LEA.HI.X R3, R4, UR7, R3, 0x3, P0 ;  /* 0x0000000704037c11 */ /* 0x000fca00080f1c03 */
[----:B--23--:R-:W2:Y:S04]  /*2f20*/  LDG.E.64 R12, desc[UR10][R2.64] ;  /* 0x0000000a020c7981 */ /* 0x00cea8000c1e1b00 */
[----:B------:R-:W2:Y:S01]  /*2f30*/  LDG.E.64 R4, desc[UR10][R2.64+0x8] ;  /* 0x0000080a02047981 */ /* 0x000ea2000c1e1b00 */
[----:B------:R-:W-:Y:S01]  /*2f40*/  BSSY.RECONVERGENT B0, `(.L_x_133) ;  /* 0x00000cd000007945 */ /* 0x000fe20003800200 */
[----:B--2---:R-:W-:-:S04]  /*2f50*/  ISETP.GE.U32.AND P0, PT, R12, R4, PT ;  /* 0x000000040c00720c */ /* 0x004fc80003f06070 */
[----:B------:R-:W-:-:S13]  /*2f60*/  ISETP.GE.AND.EX P0, PT, R13, R5, PT, P0 ;  /* 0x000000050d00720c */ /* 0x000fda0003f06300 */
[----:B01----:R-:W-:Y:S05]  /*2f70*/  @P0 BRA `(.L_x_134) ;  /* 0x0000000c00240947 */ /* 0x003fea0003800000 */
[----:B------:R-:W0:Y:S01]  /*2f80*/  LDCU.64 UR6, c[0x0][0x3c0] ;  /* 0x00007800ff0677ac */ /* 0x000e220008000a00 */
[----:B------:R-:W2:Y:S01]  /*2f90*/  LDC.64 R10, c[0x0][0x3b8] ;  /* 0x0000ee00ff0a7b82 */ /* 0x000ea20000000a00 */
[----:B------:R-:W-:Y:S01]  /*2fa0*/  IADD3 R22, PT, PT, -R12, R4, RZ ;  /* 0x000000040c167210 */ /* 0x000fe20007ffe1ff */
[----:B------:R-:W-:Y:S03]  /*2fb0*/  BSSY.RECONVERGENT B1, `(.L_x_135) ;  /* 0x0000065000017945 */ /* 0x000fe60003800200 */
[----:B------:R-:W-:-:S03]  /*2fc0*/  LOP3.LUT R22, R22, 0x3, RZ, 0xc0, !PT ;  /* 0x0000000316167812 */ /* 0x000fc600078ec0ff */
[----:B------:R-:W3:Y:S01]  /*2fd0*/  LDC.U16 R8, c[0x0][0x3b0] ;  /* 0x0000ec00ff087b82 */ /* 0x000ee20000000400 */
[----:B------:R-:W-:-:S04]  /*2fe0*/  ISETP.NE.U32.AND P0, PT, R22, RZ, PT ;  /* 0x000000ff1600720c */ /* 0x000fc80003f05070 */
[----:B------:R-:W-:Y:S01]  /*2ff0*/  ISETP.NE.AND.EX P0, PT, RZ, RZ, PT, P0 ;  /* 0x000000ffff00720c */ /* 0x000fe20003f05300 */
[----:B0-----:R-:W-:Y:S02]  /*3000*/  IMAD R9, R7, UR6, RZ ;  /* 0x0000000607097c24 */ /* 0x001fe4000f8e02ff */
[----:B------:R-:W-:-:S04]  /*3010*/  IMAD.WIDE.U32 R2, R6, UR6, RZ ;  /* 0x0000000606027c25 */ /* 0x000fc8000f8e00ff */
[----:B------:R-:W-:Y:S02]  /*3020*/  IMAD R9, R6, UR7, R9 ;  /* 0x0000000706097c24 */ /* 0x000fe4000f8e0209 */
[----:B--2---:R-:W-:-:S03]  /*3030*/  IMAD R0, R10, UR5, RZ ;  /* 0x000000050a007c24 */ /* 0x004fc6000f8e02ff */
[----:B------:R-:W-:Y:S01]  /*3040*/  IADD3 R3, PT, PT, R3, R9, RZ ;  /* 0x0000000903037210 */ /* 0x000fe20007ffe0ff */
[----:B------:R-:W-:Y:S02]  /*3050*/  IMAD R9, R11, UR4, R0 ;  /* 0x000000040b097c24 */ /* 0x000fe4000f8e0200 */
[----:B------:R-:W-:Y:S02]  /*3060*/  IMAD.MOV.U32 R11, RZ, RZ, R13 ;  /* 0x000000ffff0b7224 */ /* 0x000fe400078e000d */
[----:B------:R-:W-:Y:S01]  /*3070*/  IMAD.WIDE.U32 R2, R10, UR4, R2 ;  /* 0x000000040a027c25 */ /* 0x000fe2000f8e0002 */
[----:B------:R-:W-:-:S03]  /*3080*/  MOV R10, R12 ;  /* 0x0000000c000a7202 */ /* 0x000fc60000000f00 */
[----:B---3--:R-:W-:Y:S01]  /*3090*/  HADD2.F32 R0, -RZ, R8.H0_H0 ;  /* 0x20000008ff007230 */ /* 0x008fe20000004100 */
[----:B------:R-:W-:Y:S01]  /*30a0*/  IADD3 R9, PT, PT, R3, R9, RZ ;  /* 0x0000000903097210 */ /* 0x000fe20007ffe0ff */
[----:B------:R-:W-:Y:S06]  /*30b0*/  @!P0 BRA `(.L_x_136) ;  /* 0x0000000400508947 */ /* 0x000fec0003800000 */
[----:B------:R-:W0:Y:S01]  /*30c0*/  LDC.64 R14, c[0x0][0x3d8] ;  /* 0x0000f600ff0e7b82 */ /* 0x000e220000000a00 */
[----:B------:R-:W2:Y:S07]  /*30d0*/  LDCU.64 UR6, c[0x0][0x390] ;  /* 0x00007200ff0677ac */ /* 0x000eae0008000a00 */
[----:B------:R-:W3:Y:S08]  /*30e0*/  LDC.64 R16, c[0x0][0x3a0] ;  /* 0x0000e800ff107b82 */ /* 0x000ef00000000a00 */
[----:B------:R-:W4:Y:S01]  /*30f0*/  LDC.64 R18, c[0x0][0x3c8] ;  /* 0x0000f200ff127b82 */ /* 0x000f220000000a00 */
[----:B0-----:R-:W-:-:S07]  /*3100*/  IMAD R8, R14, UR5, RZ ;  /* 0x000000050e087c24 */ /* 0x001fce000f8e02ff */
[----:B------:R-:W0:Y:S01]  /*3110*/  LDC.64 R20, c[0x0][0x3a8] ;  /* 0x0000ea00ff147b82 */ /* 0x000e220000000a00 */
[----:B------:R-:W-:-:S04]  /*3120*/  IMAD.WIDE.U32 R10, R14, UR4, R12 ;  /* 0x000000040e0a7c25 */ /* 0x000fc8000f8e000c */
[----:B------:R-:W-:Y:S01]  /*3130*/  IMAD R15, R15, UR4, R8 ;  /* 0x000000040f0f7c24 */ /* 0x000fe2000f8e0208 */
[----:B---3--:R-:W-:-:S04]  /*3140*/  LEA R16, P0, R10, R16, 0x3 ;  /* 0x000000100a107211 */ /* 0x008fc800078018ff */
[----:B------:R-:W-:Y:S02]  /*3150*/  IADD3 R8, PT, PT, R11, R15, RZ ;  /* 0x0000000f0b087210 */ /* 0x000fe40007ffe0ff */
[----:B------:R-:W3:Y:S02]  /*3160*/  LDC.64 R14, c[0x0][0x3e0] ;  /* 0x0000f800ff0e7b82 */ /* 0x000ee40000000a00 */
[----:B------:R-:W-:-:S05]  /*3170*/  LEA.HI.X R17, R10, R17, R8, 0x3, P0 ;  /* 0x000000110a117211 */ /* 0x000fca00000f1c08 */
[----:B------:R-:W4:Y:S01]  /*3180*/  LDG.E.64 R10, desc[UR10][R16.64] ;  /* 0x0000000a100a7981 */ /* 0x000f22000c1e1b00 */
[C---:B---3--:R-:W-:Y:S02]  /*3190*/  IMAD R8, R14.reuse, UR5, RZ ;  /* 0x000000050e087c24 */ /* 0x048fe4000f8e02ff */
[----:B-1----:R-:W-:-:S04]  /*31a0*/  IMAD.WIDE.U32 R24, R14, UR4, R12 ;  /* 0x000000040e187c25 */ /* 0x002fc8000f8e000c */
[----:B------:R-:W-:Y:S01]  /*31b0*/  IMAD R15, R15, UR4, R8 ;  /* 0x000000040f0f7c24 */ /* 0x000fe2000f8e0208 */
[----:B--2---:R-:W-:Y:S01]  /*31c0*/  LEA R14, P0, R24, UR6, 0x1 ;  /* 0x00000006180e7c11 */ /* 0x004fe2000f8008ff */
[----:B------:R-:W-:-:S03]  /*31d0*/  IMAD.MOV.U32 R8, RZ, RZ, R2 ;  /* 0x000000ffff087224 */ /* 0x000fc600078e0002 */
[----:B------:R-:W-:-:S04]  /*31e0*/  IADD3 R15, PT, PT, R25, R15, RZ ;  /* 0x0000000f190f7210 */ /* 0x000fc80007ffe0ff */
[----:B------:R-:W-:-:S05]  /*31f0*/  LEA.HI.X R15, R24, UR7, R15, 0x1, P0 ;  /* 0x00000007180f7c11 */ /* 0x000fca00080f0c0f */
[----:B------:R-:W2:Y:S01]  /*3200*/  LDG.E.U16 R23, desc[UR10][R14.64] ;  /* 0x0000000a0e177981 */ /* 0x000ea2000c1e1500 */
[----:B----4-:R-:W-:-:S04]  /*3210*/  IMAD R11, R11, R18, RZ ;  /* 0x000000120b0b7224 */ /* 0x010fc800078e02ff */
        /* <DEDUP_REMOVED lines=24> */
[----:B------:R-:W-:-:S05]  /*33a0*/  IMAD.WIDE.U32 R10, R10, R18, R8 ;  /* 0x000000120a0a7225 */ /* 0x000fca00078e0008 */
[----:B------:R-:W-:Y:S02]  /*33b0*/  IADD3 R11, PT, PT, R11, R25, RZ ;  /* 0x000000190b0b7210 */ /* 0x000fe40007ffe0ff */
        /* <DEDUP_REMOVED lines=17> */
[----:B------:R-:W3:Y:S04]  /*34d0*/  LDG.E.64 R16, desc[UR10][R16.64+0x10] ;  /* 0x0000100a10107981 */ /* 0x000ee8000c1e1b00 */
[----:B------:R-:W4:Y:S01]  /*34e0*/  LDG.E.U16 R14, desc[UR10][R14.64+0x4] ;  /* 0x0000040a0e0e7981 */ /* 0x000f22000c1e1500 */
[-C--:B---3--:R-:W-:Y:S02]  /*34f0*/  IMAD R22, R17, R18.reuse, RZ ;  /* 0x0000001211167224 */ /* 0x088fe400078e02ff */
[----:B------:R-:W-:-:S04]  /*3500*/  IMAD.WIDE.U32 R10, R16, R18, R8 ;  /* 0x00000012100a7225 */ /* 0x000fc800078e0008 */
[----:B------:R-:W-:Y:S01]  /*3510*/  IMAD R19, R16, R19, R22 ;  /* 0x0000001310137224 */ /* 0x000fe200078e0216 */
[----:B------:R-:W-:-:S04]  /*3520*/  LEA R20, P0, R10, R20, 0x1 ;  /* 0x000000140a147211 */ /* 0x000fc800078008ff */
[----:B------:R-:W-:-:S04]  /*3530*/  IADD3 R8, PT, PT, R11, R19, RZ ;  /* 0x000000130b087210 */ /* 0x000fc80007ffe0ff */
[----:B------:R-:W-:-:S05]  /*3540*/  LEA.HI.X R21, R10, R21, R8, 0x1, P0 ;  /* 0x000000150a157211 */ /* 0x000fca00000f0c08 */
[----:B------:R-:W3:Y:S01]  /*3550*/  LDG.E.U16 R8, desc[UR10][R20.64] ;  /* 0x0000000a14087981 */ /* 0x000ee2000c1e1500 */
[----:B----4-:R-:W-:-:S05]  /*3560*/  HADD2.F32 R11, -RZ, R14.H0_H0 ;  /* 0x2000000eff0b7230 */ /* 0x010fca0000004100 */
[----:B------:R-:W-:-:S05]  /*3570*/  FMUL.FTZ R11, R0, R11 ;  /* 0x0000000b000b7220 */ /* 0x000fca0000410000 */
[----:B------:R-:W-:-:S05]  /*3580*/  F2FP.F16.F32.PACK_AB R11, RZ, R11 ;  /* 0x0000000bff0b723e */ /* 0x000fca00000000ff */
[----:B------:R-:W-:Y:S01]  /*3590*/  HADD2.F32 R11, -RZ, R11.H0_H0 ;  /* 0x2000000bff0b7230 */ /* 0x000fe20000004100 */
[----:B------:R-:W-:Y:S01]  /*35a0*/  IADD3 R10, P0, PT, R12, 0x3, RZ ;  /* 0x000000030c0a7810 */ /* 0x000fe20007f1e0ff */
[----:B---3--:R-:W-:-:S05]  /*35b0*/  HADD2.F32 R8, -RZ, R8.H0_H0 ;  /* 0x20000008ff087230 */ /* 0x008fca0000004100 */
[----:B------:R-:W-:-:S05]  /*35c0*/  FADD.FTZ R8, R8, R11 ;  /* 0x0000000b08087221 */ /* 0x000fca0000010000 */
[----:B------:R-:W-:-:S05]  /*35d0*/  F2FP.F16.F32.PACK_AB R8, RZ, R8 ;  /* 0x00000008ff08723e */ /* 0x000fca00000000ff */
[----:B------:R3:W-:Y:S01]  /*35e0*/  STG.E.U16 desc[UR10][R20.64], R8 ;  /* 0x0000000814007986 */ /* 0x0007e2000c10150a */
[----:B------:R-:W-:-:S07]  /*35f0*/  IADD3.X R11, PT, PT, RZ, R13, RZ, P0, !PT ;  /* 0x0000000dff0b7210 */ /* 0x000fce00007fe4ff */
.L_x_136:
[----:B------:R-:W-:Y:S05]  /*3600*/  BSYNC.RECONVERGENT B1 ;  /* 0x0000000000017941 */ /* 0x000fea0003800200 */
.L_x_135:
[----:B---3--:R-:W-:Y:S01]  /*3610*/  IADD3 R8, P0, PT, R12, -R4, RZ ;  /* 0x800000040c087210 */ /* 0x008fe20007f1e0ff */
[----:B------:R-:W3:Y:S03]  /*3620*/  LDC.64 R14, c[0x0][0x3d8] ;  /* 0x0000f600ff0e7b82 */ /* 0x000ee60000000a00 */
[----:B------:R-:W-:Y:S02]  /*3630*/  IADD3.X R12, PT, PT, R13, ~R5, RZ, P0, !PT ;  /* 0x800000050d0c7210 */ /* 0x000fe400007fe4ff */
[----:B------:R-:W-:-:S03]  /*3640*/  ISETP.GT.U32.AND P0, PT, R8, -0x4, PT ;  /* 0xfffffffc0800780c */ /* 0x000fc60003f04070 */
[----:B------:R-:W4:Y:S01]  /*3650*/  LDC.64 R16, c[0x0][0x3e0] ;  /* 0x0000f800ff107b82 */ /* 0x000f220000000a00 */
[----:B------:R-:W-:-:S13]  /*3660*/  ISETP.GT.U32.AND.EX P0, PT, R12, -0x1, PT, P0 ;  /* 0xffffffff0c00780c */ /* 0x000fda0003f04100 */
[----:B------:R-:W-:Y:S05]  /*3670*/  @P0 BRA `(.L_x_134) ;  /* 0x0000000400640947 */ /* 0x000fea0003800000 */
.L_x_137:
[C---:B-1-3--:R-:W-:Y:S02]  /*3680*/  IMAD R8, R14.reuse, UR5, RZ ;  /* 0x000000050e087c24 */ /* 0x04afe4000f8e02ff */
[----:B------:R-:W-:-:S04]  /*3690*/  IMAD.WIDE.U32 R12, R14, UR4, R10 ;  /* 0x000000040e0c7c25 */ /* 0x000fc8000f8e000a */
[----:B------:R-:W-:Y:S01]  /*36a0*/  IMAD R19, R15, UR4, R8 ;  /* 0x000000040f137c24 */ /* 0x000fe2000f8e0208 */
[----:B------:R-:W-:-:S03]  /*36b0*/  LEA R18, P0, R12, UR12, 0x3 ;  /* 0x0000000c0c127c11 */ /* 0x000fc6000f8018ff */
[----:B------:R-:W-:-:S05]  /*36c0*/  IMAD.IADD R13, R19, 0x1, R13 ;  /* 0x00000001130d7824 */ /* 0x000fca00078e020d */
[----:B------:R-:W-:-:S05]  /*36d0*/  LEA.HI.X R19, R12, UR13, R13, 0x3, P0 ;  /* 0x0000000d0c137c11 */ /* 0x000fca00080f1c0d */
[----:B------:R-:W3:Y:S01]  /*36e0*/  LDG.E.64 R20, desc[UR10][R18.64] ;  /* 0x0000000a12147981 */ /* 0x000ee2000c1e1b00 */
[C---:B----4-:R-:W-:Y:S02]  /*36f0*/  IMAD R8, R16.reuse, UR5, RZ ;  /* 0x0000000510087c24 */ /* 0x050fe4000f8e02ff */
[----:B0-2---:R-:W-:-:S04]  /*3700*/  IMAD.WIDE.U32 R22, R16, UR4, R10 ;  /* 0x0000000410167c25 */ /* 0x005fc8000f8e000a */
[----:B------:R-:W-:Y:S01]  /*3710*/  IMAD R13, R17, UR4, R8 ;  /* 0x00000004110d7c24 */ /* 0x000fe2000f8e0208 */
[----:B------:R-:W-:Y:S02]  /*3720*/  LEA R12, P0, R22, UR16, 0x1 ;  /* 0x00000010160c7c11 */ /* 0x000fe4000f8008ff */
[----:B------:R-:W-:Y:S02]  /*3730*/  MOV R8, R2 ;  /* 0x0000000200087202 */ /* 0x000fe40000000f00 */
[----:B------:R-:W-:-:S04]  /*3740*/  IADD3 R13, PT, PT, R13, R23, RZ ;  /* 0x000000170d0d7210 */ /* 0x000fc80007ffe0ff */
[----:B------:R-:W-:-:S05]  /*3750*/  LEA.HI.X R13, R22, UR17, R13, 0x1, P0 ;  /* 0x00000011160d7c11 */ /* 0x000fca00080f0c0d */
[----:B-1----:R-:W2:Y:S01]  /*3760*/  LDG.E.U16 R24, desc[UR10][R12.64] ;  /* 0x0000000a0c187981 */ /* 0x002ea2000c1e1500 */
[----:B---3--:R-:W-:-:S04]  /*3770*/  IMAD R21, R21, UR8, RZ ;  /* 0x0000000815157c24 */ /* 0x008fc8000f8e02ff */
[C---:B------:R-:W-:Y:S02]  /*3780*/  IMAD R23, R20.reuse, UR9, R21 ;  /* 0x0000000914177c24 */ /* 0x040fe4000f8e0215 */
[----:B------:R-:W-:-:S05]  /*3790*/  IMAD.WIDE.U32 R20, R20, UR8, R8 ;  /* 0x0000000814147c25 */ /* 0x000fca000f8e0008 */
[----:B------:R-:W-:Y:S02]  /*37a0*/  IADD3 R21, PT, PT, R21, R23, RZ ;  /* 0x0000001715157210 */ /* 0x000fe40007ffe0ff */
[----:B------:R-:W-:-:S04]  /*37b0*/  LEA R22, P0, R20, UR14, 0x1 ;  /* 0x0000000e14167c11 */ /* 0x000fc8000f8008ff */
[----:B------:R-:W-:-:S05]  /*37c0*/  LEA.HI.X R23, R20, UR15, R21, 0x1, P0 ;  /* 0x0000000f14177c11 */ /* 0x000fca00080f0c15 */
[----:B------:R-:W3:Y:S01]  /*37d0*/  LDG.E.U16 R20, desc[UR10][R22.64] ;  /* 0x0000000a16147981 */ /* 0x000ee2000c1e1500 */
[----:B--2---:R-:W-:-:S05]  /*37e0*/  HADD2.F32 R21, -RZ, R24.H0_H0 ;  /* 0x20000018ff157230 */ /* 0x004fca0000004100 */
[----:B------:R-:W-:-:S05]  /*37f0*/  FMUL.FTZ R21, R0, R21 ;  /* 0x0000001500157220 */ /* 0x000fca0000410000 */
[----:B------:R-:W-:-:S05]  /*3800*/  F2FP.F16.F32.PACK_AB R21, RZ, R21 ;  /* 0x00000015ff15723e */ /* 0x000fca00000000ff */
[----:B------:R-:W-:Y:S02]  /*3810*/  HADD2.F32 R21, -RZ, R21.H0_H0 ;  /* 0x20000015ff157230 */ /* 0x000fe40000004100 */
[----:B---3--:R-:W-:-:S05]  /*3820*/  HADD2.F32 R20, -RZ, R20.H0_H0 ;  /* 0x20000014ff147230 */ /* 0x008fca0000004100 */
        /* <DEDUP_REMOVED lines=62> */
.L_x_134:
[----:B------:R-:W-:Y:S05]  /*3c10*/  BSYNC.RECONVERGENT B0 ;  /* 0x0000000000007941 */ /* 0x000fea0003800200 */
.L_x_133:
        /* <DEDUP_REMOVED lines=9> */
.L_x_139:
        /* <DEDUP_REMOVED lines=13> */
.L_x_8933:


//--------------------- .text._ZN3cub18CUB_300001_SM_10006detail8for_each13static_kernelINS2_12policy_hub_t12policy_500_tElNS2_12op_wrapper_tIlZZZZZN2at6native36add_out_dense_sparse_compressed_cudaERNS7_6TensorERKS9_SC_RKN3c106ScalarEENKUlvE_clEvENKUlvE9_clEvENKUlvE_clEvENKUlvE_clEvEUllE_N6thrust24THRUST_300001_SM_1000_NS17counting_iteratorIlNSN_11use_defaultESP_SP_EEEEEEvT0_T1_ --------------------------
	.section	.text._ZN3cub18CUB_300001_SM_10006detail8for_each13static_kernelINS2_12policy_hub_t12policy_500_tElNS2_12op_wrapper_tIlZZZZZN2at6native36add_out_dense_sparse_compressed_cudaERNS7_6TensorERKS9_SC_RKN3c106ScalarEENKUlvE_clEvENKUlvE9_clEvENKUlvE_clEvENKUlvE_clEvEUllE_N6thrust24THRUST_300001_SM_1000_NS17counting_iteratorIlNSN_11use_defaultESP_SP_EEEEEEvT0_T1_,"ax",@progbits
	.align	128
        .global         _ZN3cub18CUB_300001_SM_10006detail8for_each13static_kernelINS2_12policy_hub_t12policy_500_tElNS2_12op_wrapper_tIlZZZZZN2at6native36add_out_dense_sparse_compressed_cudaERNS7_6TensorERKS9_SC_RKN3c106ScalarEENKUlvE_clEvENKUlvE9_clEvENKUlvE_clEvENKUlvE_clEvEUllE_N6thrust24THRUST_300001_SM_1000_NS17counting_iteratorIlNSN_11use_defaultESP_SP_EEEEEEvT0_T1_
        .type           _ZN3cub18CUB_300001_SM_10006detail8for_each13static_kernelINS2_12policy_hub_t12policy_500_tElNS2_12op_wrapper_tIlZZZZZN2at6native36add_out_dense_sparse_compressed_cudaERNS7_6TensorERKS9_SC_RKN3c106ScalarEENKUlvE_clEvENKUlvE9_clEvENKUlvE_clEvENKUlvE_clEvEUllE_N6thrust24THRUST_300001_SM_1000_NS17counting_iteratorIlNSN_11use_defaultESP_SP_EEEEEEvT0_T1_,@function
        .size           _ZN3cub18CUB_300001_SM_10006detail8for_each13static_kernelINS2_12policy_hub_t12policy_500_tElNS2_12op_wrapper_tIlZZZZZN2at6native36add_out_dense_sparse_compressed_cudaERNS7_6TensorERKS9_SC_RKN3c106ScalarEENKUlvE_clEvENKUlvE9_clEvENKUlvE_clEvENKUlvE_clEvEUllE_N6thrust24THRUST_300001_SM_1000_NS17counting_iteratorIlNSN_11use_defaultESP_SP_EEEEEEvT0_T1_,(.L_x_8934 - _ZN3cub18CUB_300001_SM_10006detail8for_each13static_kernelINS2_12policy_hub_t12policy_500_tElNS2_12op_wrapper_tIlZZZZZN2at6native36add_out_dense_sparse_compressed_cudaERNS7_6TensorERKS9_SC_RKN3c106ScalarEENKUlvE_clEvENKUlvE9_clEvENKUlvE_clEvENKUlvE_clEvEUllE_N6thrust24THRUST_300001_SM_1000_NS17counting_iteratorIlNSN_11use_defaultESP_SP_EEEEEEvT0_T1_)
        .other          _ZN3cub18CUB_300001_SM_10006detail8for_each13static_kernelINS2_12policy_hub_t12policy_500_tElNS2_12op_wrapper_tIlZZZZZN2at6native36add_out_dense_sparse_compressed_cudaERNS7_6TensorERKS9_SC_RKN3c106ScalarEENKUlvE_clEvENKUlvE9_clEvENKUlvE_clEvENKUlvE_clEvEUllE_N6thrust24THRUST_300001_SM_1000_NS17counting_iteratorIlNSN_11use_defaultESP_SP_EEEEEEvT0_T1_,@"STO_CUDA_ENTRY STV_DEFAULT"
_ZN3cub18CUB_300001_SM_10006detail8for_each13static_kernelINS2_12policy_hub_t12policy_500_tElNS2_12op_wrapper_tIlZZZZZN2at6native36add_out_dense_sparse_compressed_cudaERNS7_6TensorERKS9_SC_RKN3c106ScalarEENKUlvE_clEvENKUlvE9_clEvENKUlvE_clEvENKUlvE_clEvEUllE_N6thrust24THRUST_300001_SM_1000_NS17counting_iteratorIlNSN_11use_defaultESP_SP_EEEEEEvT0_T1_:
.text._ZN3cub18CUB_300001_SM_10006detail8for_each13static_kernelINS2_12policy_hub_t12policy_500_tElNS2_12op_wrapper_tIlZZZZZN2at6native36add_out_dense_sparse_compressed_cudaERNS7_6TensorERKS9_SC_RKN3c106ScalarEENKUlvE_clEvENKUlvE9_clEvENKUlvE_clEvENKUlvE_clEvEUllE_N6thrust24THRUST_300001_SM_1000_NS17counting_iteratorIlNSN_11use_defaultESP_SP_EEEEEEvT0_T1_:
        /* <DEDUP_REMOVED lines=25> */
.L_x_146:
[----:B0-----:R-:W0:Y:S01]  /*0190*/  LDC.64 R4, c[0x0][0x3d0] ;  /* 0x0000f400ff047b82 */ /* 0x001e220000000a00 */
[----:B-1----:R-:W1:Y:S01]  /*01a0*/  LDCU.64 UR6, c[0x0][0x398] ;  /* 0x00007300ff0677ac */ /* 0x002e620008000a00 */
[----:B--2---:R-:W2:Y:S01]  /*01b0*/  LDCU.64 UR8, c[0x0][0x3c8] ;  /* 0x00007900ff0877ac */ /* 0x004ea20008000a00 */
[----:B---3--:R-:W3:Y:S01]  /*01c0*/  LDCU.64 UR16, c[0x0][0x390] ;  /* 0x00007200ff1077ac */ /* 0x008ee20008000a00 */
[----:B------:R-:W4:Y:S01]  /*01d0*/  LDCU.128 UR12, c[0x0][0x3a0] ;  /* 0x00007400ff0c77ac */ /* 0x000f220008000c00 */
[C---:B0-----:R-:W-:Y:S02]  /*01e0*/  IMAD R0, R4.reuse, UR5, RZ ;  /* 0x0000000504007c24 */ /* 0x041fe4000f8e02ff */
[----:B------:R-:W-:-:S04]  /*01f0*/  IMAD.WIDE.U32 R6, R4, UR4, R10 ;  /* 0x0000000404067c25 */ /* 0x000fc8000f8e000a */
[----:B------:R-:W-:Y:S01]  /*0200*/  IMAD R5, R5, UR4, R0 ;  /* 0x0000000405057c24 */ /* 0x000fe2000f8e0200 */
[----:B-1----:R-:W-:-:S04]  /*0210*/  LEA R4, P0, R6, UR6, 0x2 ;  /* 0x0000000606047c11 */ /* 0x002fc8000f8010ff */
[----:B------:R-:W-:-:S04]  /*0220*/  IADD3 R5, PT, PT, R7, R5, RZ ;  /* 0x0000000507057210 */ /* 0x000fc80007ffe0ff */
        /* <DEDUP_REMOVED lines=9> */
[----:B------:R-:W-:Y:S01]  /*02c0*/  BSSY.RECONVERGENT B1, `(.L_x_143) ;  /* 0x000005d000017945 */ /* 0x000fe20003800200 */
[----:B------:R-:W-:-:S04]  /*02d0*/  MOV R22, R6 ;  /* 0x0000000600167202 */ /* 0x000fc80000000f00 */
[----:B------:R-:W1:Y:S01]  /*02e0*/  LDC.U16 R26, c[0x0][0x3b0] ;  /* 0x0000ec00ff1a7b82 */ /* 0x000e620000000400 */
[----:B0-----:R-:W-:Y:S01]  /*02f0*/  IMAD.WIDE.U32 R4, R20, UR4, R2 ;  /* 0x0000000414047c25 */ /* 0x001fe2000f8e0002 */
[----:B------:R-:W-:-:S03]  /*0300*/  LOP3.LUT P0, R2, R12, 0x3, RZ, 0xc0, !PT ;  /* 0x000000030c027812 */ /* 0x000fc6000780c0ff */
[----:B------:R-:W-:-:S04]  /*0310*/  IMAD R14, R20, UR5, RZ ;  /* 0x00000005140e7c24 */ /* 0x000fc8000f8e02ff */
[----:B------:R-:W-:Y:S02]  /*0320*/  IMAD R21, R21, UR4, R14 ;  /* 0x0000000415157c24 */ /* 0x000fe4000f8e020e */
[----:B-1----:R-:W-:-:S03]  /*0330*/  HADD2.F32 R26, -RZ, R26.H0_H0 ;  /* 0x2000001aff1a7230 */ /* 0x002fc60000004100 */
        /* <DEDUP_REMOVED lines=19> */
[----:B-1----:R-:W-:Y:S02]  /*0470*/  LEA R18, P0, R22, UR6, 0x1 ;  /* 0x0000000616127c11 */ /* 0x002fe4000f8008ff */
[----:B------:R-:W-:Y:S01]  /*0480*/  MOV R20, R4 ;  /* 0x0000000400147202 */ /* 0x000fe20000000f00 */
[----:B------:R-:W-:Y:S01]  /*0490*/  IMAD.IADD R23, R23, 0x1, R27 ;  /* 0x0000000117177824 */ /* 0x000fe200078e021b */
[----:B--2---:R-:W-:-:S05]  /*04a0*/  SHF.R.S32.HI R19, RZ, 0x1f, R25 ;  /* 0x0000001fff137819 */ /* 0x004fca0000011419 */
[-C--:B----4-:R-:W-:Y:S01]  /*04b0*/  IMAD R24, R19, R14.reuse, RZ ;  /* 0x0000000e13187224 */ /* 0x090fe200078e02ff */
[----:B------:R-:W-:Y:S01]  /*04c0*/  LEA.HI.X R19, R22, UR7, R23, 0x1, P0 ;  /* 0x0000000716137c11 */ /* 0x000fe200080f0c17 */
[----:B------:R-:W-:-:S04]  /*04d0*/  IMAD.WIDE.U32 R22, R25, R14, R20 ;  /* 0x0000000e19167225 */ /* 0x000fc800078e0014 */
[----:B------:R-:W-:Y:S01]  /*04e0*/  IMAD R27, R25, R15, R24 ;  /* 0x0000000f191b7224 */ /* 0x000fe200078e0218 */
[----:B0-----:R-:W-:-:S04]  /*04f0*/  LEA R24, P0, R22, R16, 0x1 ;  /* 0x0000001016187211 */ /* 0x001fc800078008ff */
[----:B------:R-:W-:-:S04]  /*0500*/  IADD3 R23, PT, PT, R23, R27, RZ ;  /* 0x0000001b17177210 */ /* 0x000fc80007ffe0ff */
[----:B------:R-:W-:Y:S02]  /*0510*/  LEA.HI.X R25, R22, R17, R23, 0x1, P0 ;  /* 0x0000001116197211 */ /* 0x000fe400000f0c17 */
[----:B------:R-:W2:Y:S04]  /*0520*/  LDG.E.U16 R23, desc[UR10][R18.64] ;  /* 0x0000000a12177981 */ /* 0x000ea8000c1e1500 */
[----:B------:R-:W3:Y:S01]  /*0530*/  LDG.E.U16 R22, desc[UR10][R24.64] ;  /* 0x0000000a18167981 */ /* 0x000ee2000c1e1500 */
[----:B------:R-:W-:Y:S01]  /*0540*/  ISETP.NE.AND P0, PT, R2, 0x1, PT ;  /* 0x000000010200780c */ /* 0x000fe20003f05270 */
        /* <DEDUP_REMOVED lines=43> */
[----:B--2---:R-:W-:-:S05]  /*0800*/  HADD2.F32 R15, -RZ, R18.H0_H0 ;  /* 0x20000012ff0f7230 */ /* 0x004fca0000004100 */
[----:B------:R-:W-:-:S05]  /*0810*/  FMUL.FTZ R15, R26, R15 ;  /* 0x0000000f1a0f7220 */ /* 0x000fca0000410000 */
[----:B------:R-:W-:-:S05]  /*0820*/  F2FP.F16.F32.PACK_AB R15, RZ, R15 ;  /* 0x0000000fff0f723e */ /* 0x000fca00000000ff */
[----:B------:R-:W-:Y:S01]  /*0830*/  HADD2.F32 R15, -RZ, R15.H0_H0 ;  /* 0x2000000fff0f7230 */ /* 0x000fe20000004100 */
[----:B------:R-:W-:Y:S01]  /*0840*/  IADD3 R22, PT, PT, R6, 0x3, RZ ;  /* 0x0000000306167810 */ /* 0x000fe20007ffe0ff */
[----:B---3--:R-:W-:-:S05]  /*0850*/  HADD2.F32 R2, -RZ, R2.H0_H0 ;  /* 0x20000002ff027230 */ /* 0x008fca0000004100 */
[----:B------:R-:W-:-:S05]  /*0860*/  FADD.FTZ R2, R2, R15 ;  /* 0x0000000f02027221 */ /* 0x000fca0000010000 */
[----:B------:R-:W-:-:S05]  /*0870*/  F2FP.F16.F32.PACK_AB R2, RZ, R2 ;  /* 0x00000002ff02723e */ /* 0x000fca00000000ff */
[----:B------:R2:W-:Y:S02]  /*0880*/  STG.E.U16 desc[UR10][R16.64], R2 ;  /* 0x0000000210007986 */ /* 0x0005e4000c10150a */
.L_x_144:
[----:B------:R-:W-:Y:S05]  /*0890*/  BSYNC.RECONVERGENT B1 ;  /* 0x0000000000017941 */ /* 0x000fea0003800200 */
.L_x_143:
[----:B------:R-:W3:Y:S01]  /*08a0*/  LDC.64 R12, c[0x0][0x3d8] ;  /* 0x0000f600ff0c7b82 */ /* 0x000ee20000000a00 */
[----:B--2---:R-:W-:-:S05]  /*08b0*/  IMAD.IADD R2, R6, 0x1, -R0 ;  /* 0x0000000106027824 */ /* 0x004fca00078e0a00 */
[----:B------:R-:W-:-:S13]  /*08c0*/  ISETP.GT.U32.AND P0, PT, R2, -0x4, PT ;  /* 0xfffffffc0200780c */ /* 0x000fda0003f04070 */
[----:B------:R-:W-:Y:S05]  /*08d0*/  @P0 BRA `(.L_x_142) ;  /* 0x0000000400740947 */ /* 0x000fea0003800000 */
.L_x_145:
[----:B01----:R-:W-:Y:S01]  /*08e0*/  SHF.R.S32.HI R23, RZ, 0x1f, R22 ;  /* 0x0000001fff177819 */ /* 0x003fe20000011416 */
[----:B--23--:R-:W-:-:S04]  /*08f0*/  IMAD R2, R12, UR5, RZ ;  /* 0x000000050c027c24 */ /* 0x00cfc8000f8e02ff */
[----:B------:R-:W-:Y:S02]  /*0900*/  IMAD R15, R13, UR4, R2 ;  /* 0x000000040d0f7c24 */ /* 0x000fe4000f8e0202 */
[----:B------:R-:W-:-:S05]  /*0910*/  IMAD.WIDE.U32 R6, R12, UR4, R22 ;  /* 0x000000040c067c25 */ /* 0x000fca000f8e0016 */
[----:B------:R-:W-:Y:S02]  /*0920*/  IADD3 R7, PT, PT, R15, R7, RZ ;  /* 0x000000070f077210 */ /* 0x000fe40007ffe0ff */
[----:B------:R-:W-:-:S04]  /*0930*/  LEA R14, P0, R6, UR12, 0x2 ;  /* 0x0000000c060e7c11 */ /* 0x000fc8000f8010ff */
[----:B------:R-:W-:Y:S02]  /*0940*/  LEA.HI.X R15, R6, UR13, R7, 0x2, P0 ;  /* 0x0000000d060f7c11 */ /* 0x000fe400080f1407 */
[----:B------:R-:W0:Y:S03]  /*0950*/  LDC.64 R6, c[0x0][0x3e0] ;  /* 0x0000f800ff067b82 */ /* 0x000e260000000a00 */
[----:B------:R-:W2:Y:S01]  /*0960*/  LDG.E R19, desc[UR10][R14.64] ;  /* 0x0000000a0e137981 */ /* 0x000ea2000c1e1900 */
[----:B------:R-:W-:Y:S01]  /*0970*/  MOV R20, R4 ;  /* 0x0000000400147202 */ /* 0x000fe20000000f00 */
[C---:B0-----:R-:W-:Y:S02]  /*0980*/  IMAD R2, R6.reuse, UR5, RZ ;  /* 0x0000000506027c24 */ /* 0x041fe4000f8e02ff */
[----:B------:R-:W-:-:S04]  /*0990*/  IMAD.WIDE.U32 R16, R6, UR4, R22 ;  /* 0x0000000406107c25 */ /* 0x000fc8000f8e0016 */
[----:B------:R-:W-:Y:S01]  /*09a0*/  IMAD R7, R7, UR4, R2 ;  /* 0x0000000407077c24 */ /* 0x000fe2000f8e0202 */
[----:B------:R-:W-:-:S04]  /*09b0*/  LEA R6, P0, R16, UR16, 0x1 ;  /* 0x0000001010067c11 */ /* 0x000fc8000f8008ff */
[----:B------:R-:W-:-:S04]  /*09c0*/  IADD3 R7, PT, PT, R7, R17, RZ ;  /* 0x0000001107077210 */ /* 0x000fc80007ffe0ff */
[----:B------:R-:W-:Y:S02]  /*09d0*/  LEA.HI.X R7, R16, UR17, R7, 0x1, P0 ;  /* 0x0000001110077c11 */ /* 0x000fe400080f0c07 */
[----:B--2---:R-:W-:Y:S01]  /*09e0*/  SHF.R.S32.HI R2, RZ, 0x1f, R19 ;  /* 0x0000001fff027819 */ /* 0x004fe20000011413 */
[----:B------:R-:W-:-:S04]  /*09f0*/  IMAD.WIDE.U32 R16, R19, UR8, R20 ;  /* 0x0000000813107c25 */ /* 0x000fc8000f8e0014 */
[----:B------:R-:W-:Y:S02]  /*0a00*/  IMAD R18, R2, UR8, RZ ;  /* 0x0000000802127c24 */ /* 0x000fe4000f8e02ff */
[----:B------:R-:W2:Y:S02]  /*0a10*/  LDG.E.U16 R2, desc[UR10][R6.64] ;  /* 0x0000000a06027981 */ /* 0x000ea4000c1e1500 */
[----:B------:R-:W-:Y:S01]  /*0a20*/  IMAD R19, R19, UR9, R18 ;  /* 0x0000000913137c24 */ /* 0x000fe2000f8e0212 */
[----:B------:R-:W-:-:S03]  /*0a30*/  LEA R18, P0, R16, UR14, 0x1 ;  /* 0x0000000e10127c11 */ /* 0x000fc6000f8008ff */
[----:B------:R-:W-:-:S05]  /*0a40*/  IMAD.IADD R17, R17, 0x1, R19 ;  /* 0x0000000111117824 */ /* 0x000fca00078e0213 */
        /* <DEDUP_REMOVED lines=11> */
[----:B------:R-:W2:Y:S02]  /*0b00*/  LDG.E R23, desc[UR10][R14.64+0x4] ;  /* 0x0000040a0e177981 */ /* 0x000ea4000c1e1900 */
[----:B--2---:R-:W-:Y:S01]  /*0b10*/  SHF.R.S32.HI R2, RZ, 0x1f, R23 ;  /* 0x0000001fff027819 */ /* 0x004fe20000011417 */
[----:B------:R-:W-:-:S04]  /*0b20*/  IMAD.WIDE.U32 R16, R23, UR8, R20 ;  /* 0x0000000817107c25 */ /* 0x000fc8000f8e0014 */
[----:B------:R-:W-:Y:S02]  /*0b30*/  IMAD R24, R2, UR8, RZ ;  /* 0x0000000802187c24 */ /* 0x000fe4000f8e02ff */
[----:B------:R-:W2:Y:S02]  /*0b40*/  LDG.E.U16 R2, desc[UR10][R6.64+0x2] ;  /* 0x0000020a06027981 */ /* 0x000ea4000c1e1500 */
[----:B------:R-:W-:Y:S01]  /*0b50*/  IMAD R23, R23, UR9, R24 ;  /* 0x0000000917177c24 */ /* 0x000fe2000f8e0218 */
[----:B------:R-:W-:-:S04]  /*0b60*/  LEA R24, P0, R16, UR14, 0x1 ;  /* 0x0000000e10187c11 */ /* 0x000fc8000f8008ff */
[----:B------:R-:W-:-:S04]  /*0b70*/  IADD3 R17, PT, PT, R17, R23, RZ ;  /* 0x0000001711117210 */ /* 0x000fc80007ffe0ff */
[----:B0-----:R-:W-:-:S05]  /*0b80*/  LEA.HI.X R25, R16, UR15, R17, 0x1, P0 ;  /* 0x0000000f10197c11 */ /* 0x001fca00080f0c11 */
        /* <DEDUP_REMOVED lines=27> */
[----:B0-----:R-:W-:-:S05]  /*0d40*/  PRMT R23, R16, 0x7610, R23 ;  /* 0x0000761010177816 */ /* 0x001fca0000000017 */
[----:B------:R0:W-:Y:S04]  /*0d50*/  STG.E.U16 desc[UR10][R18.64], R23 ;  /* 0x0000001712007986 */ /* 0x0001e8000c10150a */
[----:B------:R-:W2:Y:S04]  /*0d60*/  LDG.E R15, desc[UR10][R14.64+0xc] ;  /* 0x00000c0a0e0f7981 */ /* 0x000ea8000c1e1900 */
[----:B------:R-:W0:Y:S01]  /*0d70*/  LDG.E.U16 R6, desc[UR10][R6.64+0x6] ;  /* 0x0000060a06067981 */ /* 0x000e22000c1e1500 */
[----:B--2---:R-:W-:Y:S01]  /*0d80*/  SHF.R.S32.HI R2, RZ, 0x1f, R15 ;  /* 0x0000001fff027819 */ /* 0x004fe2000001140f */
[----:B------:R-:W-:-:S04]  /*0d90*/  IMAD.WIDE.U32 R24, R15, UR8, R20 ;  /* 0x000000080f187c25 */ /* 0x000fc8000f8e0014 */
[----:B------:R-:W-:-:S04]  /*0da0*/  IMAD R2, R2, UR8, RZ ;  /* 0x0000000802027c24 */ /* 0x000fc8000f8e02ff */
[----:B------:R-:W-:Y:S01]  /*0db0*/  IMAD R17, R15, UR9, R2 ;  /* 0x000000090f117c24 */ /* 0x000fe2000f8e0202 */
[----:B------:R-:W-:-:S04]  /*0dc0*/  LEA R16, P0, R24, UR14, 0x1 ;  /* 0x0000000e18107c11 */ /* 0x000fc8000f8008ff */
[----:B------:R-:W-:-:S04]  /*0dd0*/  IADD3 R17, PT, PT, R25, R17, RZ ;  /* 0x0000001119117210 */ /* 0x000fc80007ffe0ff */
[----:B------:R-:W-:-:S05]  /*0de0*/  LEA.HI.X R17, R24, UR15, R17, 0x1, P0 ;  /* 0x0000000f18117c11 */ /* 0x000fca00080f0c11 */
[----:B------:R-:W2:Y:S01]  /*0df0*/  LDG.E.U16 R2, desc[UR10][R16.64] ;  /* 0x0000000a10027981 */ /* 0x000ea2000c1e1500 */
[----:B0-----:R-:W-:-:S05]  /*0e00*/  HADD2.F32 R19, -RZ, R6.H0_H0 ;  /* 0x20000006ff137230 */ /* 0x001fca0000004100 */
[----:B------:R-:W-:-:S05]  /*0e10*/  FMUL.FTZ R19, R26, R19 ;  /* 0x000000131a137220 */ /* 0x000fca0000410000 */
[----:B------:R-:W-:-:S05]  /*0e20*/  F2FP.F16.F32.PACK_AB R19, RZ, R19 ;  /* 0x00000013ff13723e */ /* 0x000fca00000000ff */
[----:B------:R-:W-:Y:S02]  /*0e30*/  HADD2.F32 R19, -RZ, R19.H0_H0 ;  /* 0x20000013ff137230 */ /* 0x000fe40000004100 */
[----:B------:R-:W-:-:S05]  /*0e40*/  VIADD R22, R22, 0x4 ;  /* 0x0000000416167836 */ /* 0x000fca0000000000 */
[----:B------:R-:W-:Y:S01]  /*0e50*/  ISETP.NE.AND P0, PT, R22, R0, PT ;  /* 0x000000001600720c */ /* 0x000fe20003f05270 */
[----:B--2---:R-:W-:-:S05]  /*0e60*/  HADD2.F32 R2, -RZ, R2.H0_H0 ;  /* 0x20000002ff027230 */ /* 0x004fca0000004100 */
[----:B------:R-:W-:-:S05]  /*0e70*/  FADD.FTZ R2, R2, R19 ;  /* 0x0000001302027221 */ /* 0x000fca0000010000 */
[----:B------:R-:W-:-:S05]  /*0e80*/  F2FP.F16.F32.PACK_AB R2, RZ, R2 ;  /* 0x00000002ff02723e */ /* 0x000fca00000000ff */
[----:B------:R2:W-:Y:S01]  /*0e90*/  STG.E.U16 desc[UR10][R16.64], R2 ;  /* 0x0000000210007986 */ /* 0x0005e2000c10150a */
[----:B------:R-:W-:Y:S05]  /*0ea0*/  @P0 BRA `(.L_x_145) ;  /* 0xfffffff8008c0947 */ /* 0x000fea000383ffff */
.L_x_142:
[----:B------:R-:W-:Y:S05]  /*0eb0*/  BSYNC.RECONVERGENT B0 ;  /* 0x0000000000007941 */ /* 0x000fea0003800200 */
.L_x_141:
[----:B------:R-:W4:Y:S01]  /*0ec0*/  LDCU.64 UR6, c[0x0][0x3e8] ;  /* 0x00007d00ff0677ac */ /* 0x000f220008000a00 */
[----:B------:R-:W-:-:S04]  /*0ed0*/  UIADD3 UR4, UP0, UPT, UR4, 0x1, URZ ;  /* 0x0000000104047890 */ /* 0x000fc8000ff1e0ff */
[----:B------:R-:W-:Y:S02]  /*0ee0*/  UIADD3.X UR5, UPT, UPT, URZ, UR5, URZ, UP0, !UPT ;  /* 0x00000005ff057290 */ /* 0x000fe400087fe4ff */
[----:B----4-:R-:W-:-:S04]  /*0ef0*/  UISETP.GE.U32.AND UP0, UPT, UR4, UR6, UPT ;  /* 0x000000060400728c */ /* 0x010fc8000bf06070 */
[----:B------:R-:W-:-:S09]  /*0f00*/  UISETP.GE.AND.EX UP0, UPT, UR5, UR7, UPT, UP0 ;  /* 0x000000070500728c */ /* 0x000fd2000bf06300 */
[----:B------:R-:W-:Y:S05]  /*0f10*/  BRA.U !UP0, `(.L_x_146) ;  /* 0xfffffff1089c7547 */ /* 0x000fea000b83ffff */
[----:B------:R-:W4:Y:S01]  /*0f20*/  LDCU.64 UR8, c[0x0][0x3a0] ;  /* 0x00007400ff0877ac */ /* 0x000f220008000a00 */
[----:B--2---:R-:W-:Y:S01]  /*0f30*/  IADD3 R2, PT, PT, R10, 0x100, RZ ;  /* 0x000001000a027810 */ /* 0x004fe20007ffe0ff */
[----:B------:R-:W2:Y:S01]  /*0f40*/  LDCU.64 UR6, c[0x0][0x390] ;  /* 0x00007200ff0677ac */ /* 0x000ea20008000a00 */
[----:B------:R-:W5:Y:S01]  /*0f50*/  LDCU UR4, c[0x0][0x3c0] ;  /* 0x00007800ff0477ac */ /* 0x000f620008000800 */
[----:B------:R-:W-:Y:S01]  /*0f60*/  UMOV UR5, URZ ;  /* 0x000000ff00057c82 */ /* 0x000fe20008000000 */
[----:B----4-:R-:W-:Y:S02]  /*0f70*/  UIADD3 UR8, UP0, UPT, UR8, 0x8, URZ ;  /* 0x0000000808087890 */ /* 0x010fe4000ff1e0ff */
[----:B--2---:R-:W-:Y:S02]  /*0f80*/  UIADD3 UR6, UP1, UPT, UR6, 0x4, URZ ;  /* 0x0000000406067890 */ /* 0x004fe4000ff3e0ff */
[----:B------:R-:W-:Y:S01]  /*0f90*/  UIADD3.X UR9, UPT, UPT, URZ, UR9, URZ, UP0, !UPT ;  /* 0x00000009ff097290 */ /* 0x000fe200087fe4ff */
[----:B-----5:R-:W-:Y:S01]  /*0fa0*/  IMAD.WIDE.U32 R2, R2, UR4, RZ ;  /* 0x0000000402027c25 */ /* 0x020fe2000f8e00ff */
[----:B------:R-:W-:Y:S01]  /*0fb0*/  UIADD3.X UR7, UPT, UPT, URZ, UR7, URZ, UP1, !UPT ;  /* 0x00000007ff077290 */ /* 0x000fe20008ffe4ff */
[----:B------:R-:W-:-:S11]  /*0fc0*/  UMOV UR4, URZ ;  /* 0x000000ff00047c82 */ /* 0x000fd60008000000 */
.L_x_152:
[----:B--2---:R-:W2:Y:S01]  /*0fd0*/  LDC.64 R6, c[0x0][0x3d0] ;  /* 0x0000f400ff067b82 */ /* 0x004ea20000000a00 */
[----:B------:R-:W4:Y:S01]  /*0fe0*/  LDCU.64 UR12, c[0x0][0x398] ;  /* 0x00007300ff0c77ac */ /* 0x000f220008000a00 */
[----:B------:R-:W-:Y:S02]  /*0ff0*/  MOV R4, R10 ;  /* 0x0000000a00047202 */ /* 0x000fe40000000f00 */
[----:B------:R-:W-:Y:S01]  /*1000*/  MOV R5, R11 ;  /* 0x0000000b00057202 */ /* 0x000fe20000000f00 */
[----:B0-----:R-:W0:Y:S01]  /*1010*/  LDCU.64 UR14, c[0x0][0x3c8] ;  /* 0x00007900ff0e77ac */ /* 0x001e220008000a00 */
[----:B------:R-:W0:Y:S01]  /*1020*/  LDCU.64 UR16, c[0x0][0x3a8] ;  /* 0x00007500ff1077ac */ /* 0x000e220008000a00 */
[C---:B--2---:R-:W-:Y:S02]  /*1030*/  IMAD R0, R6.reuse, UR5, RZ ;  /* 0x0000000506007c24 */ /* 0x044fe4000f8e02ff */
[----:B------:R-:W-:-:S04]  /*1040*/  IMAD.WIDE.U32 R4, R6, UR4, R4 ;  /* 0x0000000406047c25 */ /* 0x000fc8000f8e0004 */
[----:B------:R-:W-:Y:S01]  /*1050*/  IMAD R7, R7, UR4, R0 ;  /* 0x0000000407077c24 */ /* 0x000fe2000f8e0200 */
[----:B----4-:R-:W-:-:S03]  /*1060*/  LEA R6, P0, R4, UR12, 0x2 ;  /* 0x0000000c04067c11 */ /* 0x010fc6000f8010ff */
[----:B------:R-:W-:-:S05]  /*1070*/  IMAD.IADD R5, R5, 0x1, R7 ;  /* 0x0000000105057824 */ /* 0x000fca00078e0207 */
[----:B------:R-:W-:-:S05]  /*1080*/  LEA.HI.X R7, R4, UR13, R5, 0x2, P0 ;  /* 0x0000000d04077c11 */ /* 0x000fca00080f1405 */
[----:B------:R-:W2:Y:S04]  /*1090*/  LDG.E R4, desc[UR10][R6.64+0x400] ;  /* 0x0004000a06047981 */ /* 0x000ea8000c1e1900 */
[----:B------:R-:W2:Y:S01]  /*10a0*/  LDG.E R21, desc[UR10][R6.64+0x404] ;  /* 0x0004040a06157981 */ /* 0x000ea2000c1e1900 */
[----:B------:R-:W-:Y:S01]  /*10b0*/  BSSY.RECONVERGENT B0, `(.L_x_147) ;  /* 0x00000d0000007945 */ /* 0x000fe20003800200 */
[----:B--2---:R-:W-:-:S13]  /*10c0*/  ISETP.GE.AND P0, PT, R4, R21, PT ;  /* 0x000000150400720c */ /* 0x004fda0003f06270 */
[----:B0--3--:R-:W-:Y:S05]  /*10d0*/  @P0 BRA `(.L_x_148) ;  /* 0x0000000c00340947 */ /* 0x009fea0003800000 */
[----:B------:R-:W0:Y:S01]  /*10e0*/  LDCU.64 UR12, c[0x0][0x3c0] ;  /* 0x00007800ff0c77ac */ /* 0x000e220008000a00 */
[----:B------:R-:W2:Y:S01]  /*10f0*/  LDC.64 R8, c[0x0][0x3b8] ;  /* 0x0000ee00ff087b82 */ /* 0x000ea20000000a00 */
[----:B------:R-:W-:Y:S01]  /*1100*/  IADD3 R0, P0, PT, R10, 0x100, RZ ;  /* 0x000001000a007810 */ /* 0x000fe20007f1e0ff */
[----:B------:R-:W-:Y:S01]  /*1110*/  BSSY.RECONVERGENT B1, `(.L_x_149) ;  /* 0x0000065000017945 */ /* 0x000fe20003800200 */
[----:B------:R-:W-:Y:S02]  /*1120*/  MOV R20, R4 ;  /* 0x0000000400147202 */ /* 0x000fe40000000f00 */
[----:B------:R-:W-:-:S03]  /*1130*/  IADD3.X R6, PT, PT, RZ, R11, RZ, P0, !PT ;  /* 0x0000000bff067210 */ /* 0x000fc600007fe4ff */
[----:B---3--:R-:W3:Y:S02]  /*1140*/  LDC.U16 R12, c[0x0][0x3b0] ;  /* 0x0000ec00ff0c7b82 */ /* 0x008ee40000000400 */
[----:B0-----:R-:W-:Y:S01]  /*1150*/  IMAD R7, R6, UR12, RZ ;  /* 0x0000000c06077c24 */ /* 0x001fe2000f8e02ff */
[----:B------:R-:W-:-:S03]  /*1160*/  IADD3 R6, PT, PT, -R4, R21, RZ ;  /* 0x0000001504067210 */ /* 0x000fc60007ffe1ff */
[----:B------:R-:W-:Y:S01]  /*1170*/  IMAD R7, R0, UR13, R7 ;  /* 0x0000000d00077c24 */ /* 0x000fe2000f8e0207 */
[----:B------:R-:W-:Y:S01]  /*1180*/  LOP3.LUT P0, RZ, R6, 0x3, RZ, 0xc0, !PT ;  /* 0x0000000306ff7812 */ /* 0x000fe2000780c0ff */
[----:B------:R-:W-:Y:S02]  /*1190*/  IMAD.MOV.U32 R6, RZ, RZ, R2 ;  /* 0x000000ffff067224 */ /* 0x000fe400078e0002 */
[----:B--2---:R-:W-:Y:S01]  /*11a0*/  IMAD R0, R8, UR5, RZ ;  /* 0x0000000508007c24 */ /* 0x004fe2000f8e02ff */
[----:B------:R-:W-:-:S03]  /*11b0*/  IADD3 R7, PT, PT, R3, R7, RZ ;  /* 0x0000000703077210 */ /* 0x000fc60007ffe0ff */
[----:B------:R-:W-:Y:S02]  /*11c0*/  IMAD R9, R9, UR4, R0 ;  /* 0x0000000409097c24 */ /* 0x000fe4000f8e0200 */
[----:B------:R-:W-:-:S04]  /*11d0*/  IMAD.WIDE.U32 R6, R8, UR4, R6 ;  /* 0x0000000408067c25 */ /* 0x000fc8000f8e0006 */
[----:B---3--:R-:W-:Y:S01]  /*11e0*/  HADD2.F32 R0, -RZ, R12.H0_H0 ;  /* 0x2000000cff007230 */ /* 0x008fe20000004100 */
[----:B------:R-:W-:Y:S01]  /*11f0*/  IADD3 R9, PT, PT, R7, R9, RZ ;  /* 0x0000000907097210 */ /* 0x000fe20007ffe0ff */
[----:B------:R-:W-:Y:S06]  /*1200*/  @!P0 BRA `(.L_x_150) ;  /* 0x0000000400548947 */ /* 0x000fec0003800000 */
[----:B------:R-:W0:Y:S01]  /*1210*/  LDC.64 R12, c[0x0][0x3d8] ;  /* 0x0000f600ff0c7b82 */ /* 0x000e220000000a00 */
[----:B------:R-:W-:Y:S01]  /*1220*/  SHF.R.S32.HI R5, RZ, 0x1f, R4 ;  /* 0x0000001fff057819 */ /* 0x000fe20000011404 */
[----:B------:R-:W2:Y:S06]  /*1230*/  LDCU.64 UR12, c[0x0][0x390] ;  /* 0x00007200ff0c77ac */ /* 0x000eac0008000a00 */
[----:B------:R-:W3:Y:S08]  /*1240*/  LDC.64 R16, c[0x0][0x3a0] ;  /* 0x0000e800ff107b82 */ /* 0x000ef00000000a00 */
[----:B------:R-:W4:Y:S01]  /*1250*/  LDC.64 R18, c[0x0][0x3e0] ;  /* 0x0000f800ff127b82 */ /* 0x000f220000000a00 */
[----:B0-----:R-:W-:-:S02]  /*1260*/  IMAD R8, R12, UR5, RZ ;  /* 0x000000050c087c24 */ /* 0x001fc4000f8e02ff */
[----:B------:R-:W-:-:S04]  /*1270*/  IMAD.WIDE.U32 R14, R12, UR4, R4 ;  /* 0x000000040c0e7c25 */ /* 0x000fc8000f8e0004 */
[----:B------:R-:W-:Y:S01]  /*1280*/  IMAD R13, R13, UR4, R8 ;  /* 0x000000040d0d7c24 */ /* 0x000fe2000f8e0208 */
[----:B---3--:R-:W-:-:S04]  /*1290*/  LEA R12, P0, R14, R16, 0x2 ;  /* 0x000000100e0c7211 */ /* 0x008fc800078010ff */
[----:B------:R-:W-:-:S04]  /*12a0*/  IADD3 R8, PT, PT, R15, R13, RZ ;  /* 0x0000000d0f087210 */ /* 0x000fc80007ffe0ff */
[----:B------:R-:W-:Y:S02]  /*12b0*/  LEA.HI.X R13, R14, R17, R8, 0x2, P0 ;  /* 0x000000110e0d7211 */ /* 0x000fe400000f1408 */
[----:B------:R-:W0:Y:S03]  /*12c0*/  LDC.64 R14, c[0x0][0x3c8] ;  /* 0x0000f200ff0e7b82 */ /* 0x000e260000000a00 */
[----:B-1----:R-:W3:Y:S01]  /*12d0*/  LDG.E R25, desc[UR10][R12.64] ;  /* 0x0000000a0c197981 */ /* 0x002ee2000c1e1900 */
[C---:B----4-:R-:W-:Y:S02]  /*12e0*/  IMAD R8, R18.reuse, UR5, RZ ;  /* 0x0000000512087c24 */ /* 0x050fe4000f8e02ff */
[----:B------:R-:W-:Y:S02]  /*12f0*/  IMAD.WIDE.U32 R22, R18, UR4, R4 ;  /* 0x0000000412167c25 */ /* 0x000fe4000f8e0004 */
[----:B------:R-:W1:Y:S02]  /*1300*/  LDC.64 R16, c[0x0][0x3a8] ;  /* 0x0000ea00ff107b82 */ /* 0x000e640000000a00 */
[----:B------:R-:W-:Y:S01]  /*1310*/  IMAD R19, R19, UR4, R8 ;  /* 0x0000000413137c24 */ /* 0x000fe2000f8e0208 */
[----:B--2---:R-:W-:Y:S01]  /*1320*/  LEA R18, P0, R22, UR12, 0x1 ;  /* 0x0000000c16127c11 */ /* 0x004fe2000f8008ff */
[----:B------:R-:W-:-:S03]  /*1330*/  IMAD.MOV.U32 R8, RZ, RZ, R6 ;  /* 0x000000ffff087224 */ /* 0x000fc600078e0006 */
[----:B------:R-:W-:-:S04]  /*1340*/  IADD3 R19, PT, PT, R23, R19, RZ ;  /* 0x0000001317137210 */ /* 0x000fc80007ffe0ff */
[----:B------:R-:W-:-:S05]  /*1350*/  LEA.HI.X R19, R22, UR13, R19, 0x1, P0 ;  /* 0x0000000d16137c11 */ /* 0x000fca00080f0c13 */
[----:B------:R-:W2:Y:S01]  /*1360*/  LDG.E.U16 R20, desc[UR10][R18.64] ;  /* 0x0000000a12147981 */ /* 0x000ea2000c1e1500 */
[----:B---3--:R-:W-:Y:S01]  /*1370*/  SHF.R.S32.HI R23, RZ, 0x1f, R25 ;  /* 0x0000001fff177819 */ /* 0x008fe20000011419 */
[----:B0-----:R-:W-:-:S04]  /*1380*/  IMAD.HI.U32 R24, R25, R14, R8 ;  /* 0x0000000e19187227 */ /* 0x001fc800078e0008 */
[----:B------:R-:W-:-:S04]  /*1390*/  IMAD R22, R23, R14, RZ ;  /* 0x0000000e17167224 */ /* 0x000fc800078e02ff */
[C---:B------:R-:W-:Y:S02]  /*13a0*/  IMAD R23, R25.reuse, R15, R22 ;  /* 0x0000000f19177224 */ /* 0x040fe400078e0216 */
[----:B------:R-:W-:-:S03]  /*13b0*/  IMAD R25, R25, R14, R8 ;  /* 0x0000000e19197224 */ /* 0x000fc600078e0208 */
[----:B------:R-:W-:Y:S02]  /*13c0*/  IADD3 R24, PT, PT, R24, R23, RZ ;  /* 0x0000001718187210 */ /* 0x000fe40007ffe0ff */
[----:B-1----:R-:W-:-:S04]  /*13d0*/  LEA R22, P0, R25, R16, 0x1 ;  /* 0x0000001019167211 */ /* 0x002fc800078008ff */
[----:B------:R-:W-:-:S05]  /*13e0*/  LEA.HI.X R23, R25, R17, R24, 0x1, P0 ;  /* 0x0000001119177211 */ /* 0x000fca00000f0c18 */
[----:B------:R-:W3:Y:S01]  /*13f0*/  LDG.E.U16 R24, desc[UR10][R22.64] ;  /* 0x0000000a16187981 */ /* 0x000ee2000c1e1500 */
[----:B--2---:R-:W-:-:S05]  /*1400*/  HADD2.F32 R25, -RZ, R20.H0_H0 ;  /* 0x20000014ff197230 */ /* 0x004fca0000004100 */
[----:B------:R-:W-:-:S05]  /*1410*/  FMUL.FTZ R25, R0, R25 ;  /* 0x0000001900197220 */ /* 0x000fca0000410000 */
[----:B------:R-:W-:-:S05]  /*1420*/  F2FP.F16.F32.PACK_AB R25, RZ, R25 ;  /* 0x00000019ff19723e */ /* 0x000fca00000000ff */
[----:B------:R-:W-:Y:S01]  /*1430*/  HADD2.F32 R25, -RZ, R25.H0_H0 ;  /* 0x20000019ff197230 */ /* 0x000fe20000004100 */
[----:B------:R-:W-:-:S04]  /*1440*/  IADD3 R26, PT, PT, -R4, R21, RZ ;  /* 0x00000015041a7210 */ /* 0x000fc80007ffe1ff */
[----:B------:R-:W-:-:S04]  /*1450*/  LOP3.LUT R26, R26, 0x3, RZ, 0xc0, !PT ;  /* 0x000000031a1a7812 */ /* 0x000fc800078ec0ff */
[----:B------:R-:W-:Y:S02]  /*1460*/  ISETP.NE.AND P0, PT, R26, 0x1, PT ;  /* 0x000000011a00780c */ /* 0x000fe40003f05270 */
[----:B------:R-:W-:Y:S01]  /*1470*/  IADD3 R20, PT, PT, R4, 0x1, RZ ;  /* 0x0000000104147810 */ /* 0x000fe20007ffe0ff */
[----:B---3--:R-:W-:-:S05]  /*1480*/  HADD2.F32 R24, -RZ, R24.H0_H0 ;  /* 0x20000018ff187230 */ /* 0x008fca0000004100 */
[----:B------:R-:W-:-:S05]  /*1490*/  FADD.FTZ R24, R24, R25 ;  /* 0x0000001918187221 */ /* 0x000fca0000010000 */
[----:B------:R-:W-:-:S05]  /*14a0*/  F2FP.F16.F32.PACK_AB R24, RZ, R24 ;  /* 0x00000018ff18723e */ /* 0x000fca00000000ff */
        /* <DEDUP_REMOVED lines=16> */
[----:B------:R-:W-:Y:S01]  /*15b0*/  ISETP.NE.AND P0, PT, R26, 0x2, PT ;  /* 0x000000021a00780c */ /* 0x000fe20003f05270 */
[----:B--2---:R-:W-:-:S05]  /*15c0*/  HADD2.F32 R20, -RZ, R20.H0_H0 ;  /* 0x20000014ff147230 */ /* 0x004fca0000004100 */
[----:B------:R-:W-:-:S05]  /*15d0*/  FADD.FTZ R20, R20, R27 ;  /* 0x0000001b14147221 */ /* 0x000fca0000010000 */
[----:B------:R-:W-:-:S04]  /*15e0*/  F2FP.F16.F32.PACK_AB R20, RZ, R20 ;  /* 0x00000014ff14723e */ /* 0x000fc800000000ff */
[----:B------:R-:W-:-:S05]  /*15f0*/  PRMT R22, R20, 0x7610, R22 ;  /* 0x0000761014167816 */ /* 0x000fca0000000016 */
[----:B------:R2:W-:Y:S01]  /*1600*/  STG.E.U16 desc[UR10][R24.64], R22 ;  /* 0x0000001618007986 */ /* 0x0005e2000c10150a */
[----:B------:R-:W-:Y:S01]  /*1610*/  VIADD R20, R4, 0x2 ;  /* 0x0000000204147836 */ /* 0x000fe20000000000 */
[----:B------:R-:W-:Y:S06]  /*1620*/  @!P0 BRA `(.L_x_150) ;  /* 0x00000000004c8947 */ /* 0x000fec0003800000 */
[----:B------:R-:W3:Y:S04]  /*1630*/  LDG.E R13, desc[UR10][R12.64+0x8] ;  /* 0x0000080a0c0d7981 */ /* 0x000ee8000c1e1900 */
[----:B------:R-:W4:Y:S01]  /*1640*/  LDG.E.U16 R18, desc[UR10][R18.64+0x4] ;  /* 0x0000040a12127981 */ /* 0x000f22000c1e1500 */
[----:B---3--:R-:W-:-:S05]  /*1650*/  SHF.R.S32.HI R23, RZ, 0x1f, R13 ;  /* 0x0000001fff177819 */ /* 0x008fca000001140d */
[-C--:B------:R-:W-:Y:S02]  /*1660*/  IMAD R20, R23, R14.reuse, RZ ;  /* 0x0000000e17147224 */ /* 0x080fe400078e02ff */
[----:B--2---:R-:W-:-:S04]  /*1670*/  IMAD.WIDE.U32 R22, R13, R14, R8 ;  /* 0x0000000e0d167225 */ /* 0x004fc800078e0008 */
[----:B------:R-:W-:Y:S01]  /*1680*/  IMAD R15, R13, R15, R20 ;  /* 0x0000000f0d0f7224 */ /* 0x000fe200078e0214 */
[----:B------:R-:W-:-:S04]  /*1690*/  LEA R16, P0, R22, R16, 0x1 ;  /* 0x0000001016107211 */ /* 0x000fc800078008ff */
[----:B------:R-:W-:-:S04]  /*16a0*/  IADD3 R8, PT, PT, R23, R15, RZ ;  /* 0x0000000f17087210 */ /* 0x000fc80007ffe0ff */
[----:B------:R-:W-:-:S05]  /*16b0*/  LEA.HI.X R17, R22, R17, R8, 0x1, P0 ;  /* 0x0000001116117211 */ /* 0x000fca00000f0c08 */
[----:B------:R-:W2:Y:S01]  /*16c0*/  LDG.E.U16 R8, desc[UR10][R16.64] ;  /* 0x0000000a10087981 */ /* 0x000ea2000c1e1500 */
[----:B----4-:R-:W-:-:S05]  /*16d0*/  HADD2.F32 R15, -RZ, R18.H0_H0 ;  /* 0x20000012ff0f7230 */ /* 0x010fca0000004100 */
[----:B------:R-:W-:-:S05]  /*16e0*/  FMUL.FTZ R15, R0, R15 ;  /* 0x0000000f000f7220 */ /* 0x000fca0000410000 */
[----:B------:R-:W-:-:S05]  /*16f0*/  F2FP.F16.F32.PACK_AB R15, RZ, R15 ;  /* 0x0000000fff0f723e */ /* 0x000fca00000000ff */
[----:B------:R-:W-:Y:S01]  /*1700*/  HADD2.F32 R15, -RZ, R15.H0_H0 ;  /* 0x2000000fff0f7230 */ /* 0x000fe20000004100 */
[----:B------:R-:W-:Y:S01]  /*1710*/  IADD3 R20, PT, PT, R4, 0x3, RZ ;  /* 0x0000000304147810 */ /* 0x000fe20007ffe0ff */
[----:B--2---:R-:W-:-:S05]  /*1720*/  HADD2.F32 R8, -RZ, R8.H0_H0 ;  /* 0x20000008ff087230 */ /* 0x004fca0000004100 */
[----:B------:R-:W-:-:S05]  /*1730*/  FADD.FTZ R8, R8, R15 ;  /* 0x0000000f08087221 */ /* 0x000fca0000010000 */
[----:B------:R-:W-:-:S05]  /*1740*/  F2FP.F16.F32.PACK_AB R8, RZ, R8 ;  /* 0x00000008ff08723e */ /* 0x000fca00000000ff */
[----:B------:R3:W-:Y:S02]  /*1750*/  STG.E.U16 desc[UR10][R16.64], R8 ;  /* 0x0000000810007986 */ /* 0x0007e4000c10150a */
.L_x_150:
[----:B------:R-:W-:Y:S05]  /*1760*/  BSYNC.RECONVERGENT B1 ;  /* 0x0000000000017941 */ /* 0x000fea0003800200 */
.L_x_149:
[----:B------:R-:W-:-:S04]  /*1770*/  IADD3 R4, PT, PT, R4, -R21, RZ ;  /* 0x8000001504047210 */ /* 0x000fc80007ffe0ff */
[----:B------:R-:W-:-:S13]  /*1780*/  ISETP.GT.U32.AND P0, PT, R4, -0x4, PT ;  /* 0xfffffffc0400780c */ /* 0x000fda0003f04070 */
[----:B------:R-:W-:Y:S05]  /*1790*/  @P0 BRA `(.L_x_148) ;  /* 0x0000000400840947 */ /* 0x000fea0003800000 */
[----:B------:R-:W4:Y:S01]  /*17a0*/  LDC.64 R4, c[0x0][0x3d8] ;  /* 0x0000f600ff047b82 */ /* 0x000f220000000a00 */
[----:B------:R-:W-:-:S07]  /*17b0*/  IADD3 R21, PT, PT, -R21, R20, RZ ;  /* 0x0000001415157210 */ /* 0x000fce0007ffe1ff */
.L_x_151:
[--C-:B------:R-:W-:Y:S01]  /*17c0*/  SHF.R.S32.HI R13, RZ, 0x1f, R20.reuse ;  /* 0x0000001fff0d7819 */ /* 0x100fe20000011414 */
[C---:B0--34-:R-:W-:Y:S01]  /*17d0*/  IMAD R8, R4.reuse, UR5, RZ ;  /* 0x0000000504087c24 */ /* 0x059fe2000f8e02ff */
[----:B012---:R-:W0:Y:S01]  /*17e0*/  LDC.64 R22, c[0x0][0x3e0] ;  /* 0x0000f800ff167b82 */ /* 0x007e220000000a00 */
[----:B------:R-:W-:Y:S02]  /*17f0*/  IMAD.MOV.U32 R12, RZ, RZ, R20 ;  /* 0x000000ffff0c7224 */ /* 0x000fe400078e0014 */
[----:B------:R-:W-:Y:S02]  /*1800*/  IMAD R15, R5, UR4, R8 ;  /* 0x00000004050f7c24 */ /* 0x000fe4000f8e0208 */
[----:B------:R-:W-:-:S05]  /*1810*/  IMAD.WIDE.U32 R16, R4, UR4, R12 ;  /* 0x0000000404107c25 */ /* 0x000fca000f8e000c */
[----:B------:R-:W-:Y:S02]  /*1820*/  IADD3 R15, PT, PT, R15, R17, RZ ;  /* 0x000000110f0f7210 */ /* 0x000fe40007ffe0ff */
[----:B------:R-:W-:-:S04]  /*1830*/  LEA R14, P0, R16, UR8, 0x2 ;  /* 0x00000008100e7c11 */ /* 0x000fc8000f8010ff */
[----:B------:R-:W-:-:S05]  /*1840*/  LEA.HI.X R15, R16, UR9, R15, 0x2, P0 ;  /* 0x00000009100f7c11 */ /* 0x000fca00080f140f */
[----:B------:R-:W2:Y:S01]  /*1850*/  LDG.E R17, desc[UR10][R14.64+-0x8] ;  /* 0xfffff80a0e117981 */ /* 0x000ea2000c1e1900 */
[C---:B0-----:R-:W-:Y:S02]  /*1860*/  IMAD R8, R22.reuse, UR5, RZ ;  /* 0x0000000516087c24 */ /* 0x041fe4000f8e02ff */
[----:B------:R-:W-:-:S04]  /*1870*/  IMAD.WIDE.U32 R18, R22, UR4, R12 ;  /* 0x0000000416127c25 */ /* 0x000fc8000f8e000c */
[----:B------:R-:W-:Y:S01]  /*1880*/  IMAD R13, R23, UR4, R8 ;  /* 0x00000004170d7c24 */ /* 0x000fe2000f8e0208 */
[----:B------:R-:W-:Y:S02]  /*1890*/  LEA R12, P0, R18, UR6, 0x1 ;  /* 0x00000006120c7c11 */ /* 0x000fe4000f8008ff */
[----:B------:R-:W-:Y:S02]  /*18a0*/  MOV R8, R6 ;  /* 0x0000000600087202 */ /* 0x000fe40000000f00 */
[----:B------:R-:W-:-:S04]  /*18b0*/  IADD3 R13, PT, PT, R13, R19, RZ ;  /* 0x000000130d0d7210 */ /* 0x000fc80007ffe0ff */
[----:B------:R-:W-:-:S05]  /*18c0*/  LEA.HI.X R13, R18, UR7, R13, 0x1, P0 ;  /* 0x00000007120d7c11 */ /* 0x000fca00080f0c0d */
[----:B------:R-:W3:Y:S01]  /*18d0*/  LDG.E.U16 R22, desc[UR10][R12.64+-0x4] ;  /* 0xfffffc0a0c167981 */ /* 0x000ee2000c1e1500 */
        /* <DEDUP_REMOVED lines=14> */
[----:B------:R-:W-:-:S05]  /*19c0*/  F2FP.F16.F32.PACK_AB R8, RZ, R8 ;  /* 0x00000008ff08723e */ /* 0x000fca00000000ff */
[----:B------:R0:W-:Y:S04]  /*19d0*/  STG.E.U16 desc[UR10][R16.64], R8 ;  /* 0x0000000810007986 */ /* 0x0001e8000c10150a */
[----:B------:R-:W0:Y:S04]  /*19e0*/  LDG.E R23, desc[UR10][R14.64+-0x4] ;  /* 0xfffffc0a0e177981 */ /* 0x000e28000c1e1900 */
[----:B------:R-:W2:Y:S01]  /*19f0*/  LDG.E.U16 R24, desc[UR10][R12.64+-0x2] ;  /* 0xfffffe0a0c187981 */ /* 0x000ea2000c1e1500 */
[----:B0-----:R-:W-:-:S05]  /*1a00*/  SHF.R.S32.HI R8, RZ, 0x1f, R23 ;  /* 0x0000001fff087819 */ /* 0x001fca0000011417 */
[----:B------:R-:W-:Y:S02]  /*1a10*/  IMAD R22, R8, UR14, RZ ;  /* 0x0000000e08167c24 */ /* 0x000fe4000f8e02ff */
[----:B------:R-:W-:-:S04]  /*1a20*/  IMAD.MOV.U32 R8, RZ, RZ, R6 ;  /* 0x000000ffff087224 */ /* 0x000fc800078e0006 */
[----:B------:R-:W-:-:S04]  /*1a30*/  IMAD.WIDE.U32 R18, R23, UR14, R8 ;  /* 0x0000000e17127c25 */ /* 0x000fc8000f8e0008 */
        /* <DEDUP_REMOVED lines=47> */
[----:B------:R-:W-:-:S04]  /*1d30*/  IADD3 R21, PT, PT, R21, 0x4, RZ ;  /* 0x0000000415157810 */ /* 0x000fc80007ffe0ff */
[----:B------:R-:W-:Y:S01]  /*1d40*/  ISETP.NE.AND P0, PT, R21, RZ, PT ;  /* 0x000000ff1500720c */ /* 0x000fe20003f05270 */
[----:B------:R-:W-:Y:S02]  /*1d50*/  VIADD R20, R20, 0x4 ;  /* 0x0000000414147836 */ /* 0x000fe40000000000 */
[----:B--2---:R-:W-:-:S05]  /*1d60*/  HADD2.F32 R8, -RZ, R8.H0_H0 ;  /* 0x20000008ff087230 */ /* 0x004fca0000004100 */
[----:B------:R-:W-:-:S05]  /*1d70*/  FADD.FTZ R8, R8, R19 ;  /* 0x0000001308087221 */ /* 0x000fca0000010000 */
[----:B------:R-:W-:-:S05]  /*1d80*/  F2FP.F16.F32.PACK_AB R8, RZ, R8 ;  /* 0x00000008ff08723e */ /* 0x000fca00000000ff */
[----:B------:R0:W-:Y:S01]  /*1d90*/  STG.E.U16 desc[UR10][R16.64], R8 ;  /* 0x0000000810007986 */ /* 0x0001e2000c10150a */
[----:B------:R-:W-:Y:S05]  /*1da0*/  @P0 BRA `(.L_x_151) ;  /* 0xfffffff800840947 */ /* 0x000fea000383ffff */
.L_x_148:
[----:B------:R-:W-:Y:S05]  /*1db0*/  BSYNC.RECONVERGENT B0 ;  /* 0x0000000000007941 */ /* 0x000fea0003800200 */
.L_x_147:
[----:B------:R-:W4:Y:S01]  /*1dc0*/  LDCU.64 UR12, c[0x0][0x3e8] ;  /* 0x00007d00ff0c77ac */ /* 0x000f220008000a00 */
[----:B------:R-:W-:-:S04]  /*1dd0*/  UIADD3 UR4, UP0, UPT, UR4, 0x1, URZ ;  /* 0x0000000104047890 */ /* 0x000fc8000ff1e0ff */
[----:B------:R-:W-:Y:S02]  /*1de0*/  UIADD3.X UR5, UPT, UPT, URZ, UR5, URZ, UP0, !UPT ;  /* 0x00000005ff057290 */ /* 0x000fe400087fe4ff */
[----:B----4-:R-:W-:-:S04]  /*1df0*/  UISETP.GE.U32.AND UP0, UPT, UR4, UR12, UPT ;  /* 0x0000000c0400728c */ /* 0x010fc8000bf06070 */
[----:B------:R-:W-:-:S09]  /*1e00*/  UISETP.GE.AND.EX UP0, UPT, UR5, UR13, UPT, UP0 ;  /* 0x0000000d0500728c */ /* 0x000fd2000bf06300 */
[----:B------:R-:W-:Y:S05]  /*1e10*/  BRA.U !UP0, `(.L_x_152) ;  /* 0xfffffff1086c7547 */ /* 0x000fea000b83ffff */
[----:B------:R-:W-:Y:S05]  /*1e20*/  EXIT ;  /* 0x000000000000794d */ /* 0x000fea0003800000 */
.L_x_140:
        /* <DEDUP_REMOVED lines=19> */
[----:B------:R-:W-:Y:S02]  /*1f60*/  IADD3 RZ, P0, PT, R0, UR4, RZ ;  /* 0x0000000400ff7c10 */ /* 0x000fe4000ff1e0ff */
[----:B------:R-:W-:Y:S02]  /*1f70*/  CS2R R2, SRZ ;  /* 0x0000000000027805 */ /* 0x000fe4000001ff00 */
[----:B------:R-:W-:-:S09]  /*1f80*/  IADD3.X R9, PT, PT, RZ, UR5, RZ, P0, !PT ;  /* 0x00000005ff097c10 */ /* 0x000fd200087fe4ff */
.L_x_160:
[----:B0-----:R-:W0:Y:S01]  /*1f90*/  LDCU.64 UR8, c[0x0][0x3d0] ;  /* 0x00007a00ff0877ac */ /* 0x001e220008000a00 */
[----:B------:R-:W-:Y:S01]  /*1fa0*/  IADD3 R8, PT, PT, R0, UR4, RZ ;  /* 0x0000000400087c10 */ /* 0x000fe2000fffe0ff */
[----:B-1----:R-:W1:Y:S01]  /*1fb0*/  LDCU.64 UR16, c[0x0][0x398] ;  /* 0x00007300ff1077ac */ /* 0x002e620008000a00 */
[----:B0-----:R-:W-:-:S03]  /*1fc0*/  IMAD R7, R3, UR8, RZ ;  /* 0x0000000803077c24 */ /* 0x001fc6000f8e02ff */
[----:B--2---:R-:W-:-:S04]  /*1fd0*/  IMAD.WIDE.U32 R4, R2, UR8, R8 ;  /* 0x0000000802047c25 */ /* 0x004fc8000f8e0008 */
[----:B------:R-:W-:Y:S01]  /*1fe0*/  IMAD R7, R2, UR9, R7 ;  /* 0x0000000902077c24 */ /* 0x000fe2000f8e0207 */
[----:B-1----:R-:W-:-:S04]  /*1ff0*/  LEA R10, P0, R4, UR16, 0x2 ;  /* 0x00000010040a7c11 */ /* 0x002fc8000f8010ff */
[----:B------:R-:W-:-:S04]  /*2000*/  IADD3 R5, PT, PT, R5, R7, RZ ;  /* 0x0000000705057210 */ /* 0x000fc80007ffe0ff */
[----:B------:R-:W-:-:S05]  /*2010*/  LEA.HI.X R11, R4, UR17, R5, 0x2, P0 ;  /* 0x00000011040b7c11 */ /* 0x000fca00080f1405 */
[----:B------:R-:W2:Y:S04]  /*2020*/  LDG.E R6, desc[UR10][R10.64] ;  /* 0x0000000a0a067981 */ /* 0x000ea8000c1e1900 */
[----:B------:R-:W2:Y:S01]  /*2030*/  LDG.E R4, desc[UR10][R10.64+0x4] ;  /* 0x0000040a0a047981 */ /* 0x000ea2000c1e1900 */
[----:B------:R-:W-:Y:S01]  /*2040*/  BSSY.RECONVERGENT B1, `(.L_x_155) ;  /* 0x00000c7000017945 */ /* 0x000fe20003800200 */
[----:B--2---:R-:W-:-:S13]  /*2050*/  ISETP.GE.AND P0, PT, R6, R4, PT ;  /* 0x000000040600720c */ /* 0x004fda0003f06270 */
[----:B------:R-:W-:Y:S05]  /*2060*/  @P0 BRA `(.L_x_156) ;  /* 0x0000000c00100947 */ /* 0x000fea0003800000 */
[----:B------:R-:W0:Y:S01]  /*2070*/  LDCU.64 UR8, c[0x0][0x3c0] ;  /* 0x00007800ff0877ac */ /* 0x000e220008000a00 */
[----:B------:R-:W1:Y:S01]  /*2080*/  LDC.U16 R26, c[0x0][0x3b0] ;  /* 0x0000ec00ff1a7b82 */ /* 0x000e620000000400 */
[----:B------:R-:W-:Y:S01]  /*2090*/  BSSY.RECONVERGENT B2, `(.L_x_157) ;  /* 0x0000062000027945 */ /* 0x000fe20003800200 */
[----:B------:R-:W-:Y:S01]  /*20a0*/  MOV R22, R6 ;  /* 0x0000000600167202 */ /* 0x000fe20000000f00 */
[----:B------:R-:W2:Y:S01]  /*20b0*/  LDCU.64 UR16, c[0x0][0x3b8] ;  /* 0x00007700ff1077ac */ /* 0x000ea20008000a00 */
[----:B0-----:R-:W-:Y:S02]  /*20c0*/  IMAD R5, R9, UR8, RZ ;  /* 0x0000000809057c24 */ /* 0x001fe4000f8e02ff */
[----:B------:R-:W-:-:S04]  /*20d0*/  IMAD.WIDE.U32 R10, R8, UR8, RZ ;  /* 0x00000008080a7c25 */ /* 0x000fc8000f8e00ff */
[----:B------:R-:W-:Y:S02]  /*20e0*/  IMAD R5, R8, UR9, R5 ;  /* 0x0000000908057c24 */ /* 0x000fe4000f8e0205 */
[----:B--2---:R-:W-:Y:S02]  /*20f0*/  IMAD R13, R3, UR16, RZ ;  /* 0x00000010030d7c24 */ /* 0x004fe4000f8e02ff */
[----:B------:R-:W-:Y:S01]  /*2100*/  IMAD.IADD R11, R11, 0x1, R5 ;  /* 0x000000010b0b7824 */ /* 0x000fe200078e0205 */
[----:B------:R-:W-:Y:S01]  /*2110*/  IADD3 R5, PT, PT, -R6, R4, RZ ;  /* 0x0000000406057210 */ /* 0x000fe20007ffe1ff */
[C---:B------:R-:W-:Y:S02]  /*2120*/  IMAD R13, R2.reuse, UR17, R13 ;  /* 0x00000011020d7c24 */ /* 0x040fe4000f8e020d */
[----:B------:R-:W-:Y:S01]  /*2130*/  IMAD.WIDE.U32 R10, R2, UR16, R10 ;  /* 0x00000010020a7c25 */ /* 0x000fe2000f8e000a */
[----:B------:R-:W-:-:S03]  /*2140*/  LOP3.LUT P0, R5, R5, 0x3, RZ, 0xc0, !PT ;  /* 0x0000000305057812 */ /* 0x000fc6000780c0ff */
[----:B-1----:R-:W-:Y:S01]  /*2150*/  HADD2.F32 R26, -RZ, R26.H0_H0 ;  /* 0x2000001aff1a7230 */ /* 0x002fe20000004100 */
[----:B------:R-:W-:-:S09]  /*2160*/  IADD3 R21, PT, PT, R11, R13, RZ ;  /* 0x0000000d0b157210 */ /* 0x000fd20007ffe0ff */
[----:B------:R-:W-:Y:S05]  /*2170*/  @!P0 BRA `(.L_x_158) ;  /* 0x00000004004c8947 */ /* 0x000fea0003800000 */
[----:B------:R-:W0:Y:S01]  /*2180*/  LDCU.64 UR8, c[0x0][0x3d8] ;  /* 0x00007b00ff0877ac */ /* 0x000e220008000a00 */
[----:B------:R-:W1:Y:S01]  /*2190*/  LDC.64 R12, c[0x0][0x3a0] ;  /* 0x0000e800ff0c7b82 */ /* 0x000e620000000a00 */
[----:B------:R-:W-:Y:S01]  /*21a0*/  SHF.R.S32.HI R7, RZ, 0x1f, R6 ;  /* 0x0000001fff077819 */ /* 0x000fe20000011406 */
[----:B------:R-:W2:Y:S01]  /*21b0*/  LDCU.64 UR16, c[0x0][0x390] ;  /* 0x00007200ff1077ac */ /* 0x000ea20008000a00 */
        /* <DEDUP_REMOVED lines=8> */
[----:B------:R-:W3:Y:S01]  /*2240*/  LDG.E R25, desc[UR10][R12.64] ;  /* 0x0000000a0c197981 */ /* 0x000ee2000c1e1900 */
[----:B------:R-:W-:Y:S01]  /*2250*/  MOV R20, R10 ;  /* 0x0000000a00147202 */ /* 0x000fe20000000f00 */
[----:B0-----:R-:W-:Y:S02]  /*2260*/  IMAD R17, R3, UR8, RZ ;  /* 0x0000000803117c24 */ /* 0x001fe4000f8e02ff */
[----:B------:R-:W-:-:S04]  /*2270*/  IMAD.WIDE.U32 R22, R2, UR8, R6 ;  /* 0x0000000802167c25 */ /* 0x000fc8000f8e0006 */
[----:B------:R-:W-:Y:S01]  /*2280*/  IMAD R19, R2, UR9, R17 ;  /* 0x0000000902137c24 */ /* 0x000fe2000f8e0211 */
[----:B--2---:R-:W-:Y:S01]  /*2290*/  LEA R18, P0, R22, UR16, 0x1 ;  /* 0x0000001016127c11 */ /* 0x004fe2000f8008ff */
[----:B------:R-:W0:Y:S02]  /*22a0*/  LDC.64 R16, c[0x0][0x3a8] ;  /* 0x0000ea00ff107b82 */ /* 0x000e240000000a00 */
[----:B------:R-:W-:-:S05]  /*22b0*/  IMAD.IADD R19, R23, 0x1, R19 ;  /* 0x0000000117137824 */ /* 0x000fca00078e0213 */
[----:B------:R-:W-:-:S05]  /*22c0*/  LEA.HI.X R19, R22, UR17, R19, 0x1, P0 ;  /* 0x0000001116137c11 */ /* 0x000fca00080f0c13 */
[----:B------:R-:W2:Y:S01]  /*22d0*/  LDG.E.U16 R27, desc[UR10][R18.64] ;  /* 0x0000000a121b7981 */ /* 0x000ea2000c1e1500 */
[----:B---3--:R-:W-:-:S05]  /*22e0*/  SHF.R.S32.HI R23, RZ, 0x1f, R25 ;  /* 0x0000001fff177819 */ /* 0x008fca0000011419 */
[----:B-1----:R-:W-:-:S04]  /*22f0*/  IMAD R22, R23, R14, RZ ;  /* 0x0000000e17167224 */ /* 0x002fc800078e02ff */
        /* <DEDUP_REMOVED lines=10> */
[----:B------:R-:W-:Y:S01]  /*23a0*/  ISETP.NE.AND P0, PT, R5, 0x1, PT ;  /* 0x000000010500780c */ /* 0x000fe20003f05270 */
[----:B---3--:R-:W-:-:S05]  /*23b0*/  HADD2.F32 R22, -RZ, R22.H0_H0 ;  /* 0x20000016ff167230 */ /* 0x008fca0000004100 */
[----:B------:R-:W-:-:S05]  /*23c0*/  FADD.FTZ R22, R22, R27 ;  /* 0x0000001b16167221 */ /* 0x000fca0000010000 */
[----:B------:R-:W-:-:S04]  /*23d0*/  F2FP.F16.F32.PACK_AB R22, RZ, R22 ;  /* 0x00000016ff16723e */ /* 0x000fc800000000ff */
[----:B------:R-:W-:-:S05]  /*23e0*/  PRMT R23, R22, 0x7610, R23 ;  /* 0x0000761016177816 */ /* 0x000fca0000000017 */
[----:B------:R0:W-:Y:S01]  /*23f0*/  STG.E.U16 desc[UR10][R24.64], R23 ;  /* 0x0000001718007986 */ /* 0x0001e2000c10150a */
[----:B------:R-:W-:Y:S01]  /*2400*/  IADD3 R22, PT, PT, R6, 0x1, RZ ;  /* 0x0000000106167810 */ /* 0x000fe20007ffe0ff */
[----:B------:R-:W-:Y:S06]  /*2410*/  @!P0 BRA `(.L_x_158) ;  /* 0x0000000000a48947 */ /* 0x000fec0003800000 */
        /* <DEDUP_REMOVED lines=22> */
[----:B------:R-:W2:Y:S04]  /*2580*/  LDG.E R13, desc[UR10][R12.64+0x8] ;  /* 0x0000080a0c0d7981 */ /* 0x000ea8000c1e1900 */
[----:B------:R-:W3:Y:S01]  /*2590*/  LDG.E.U16 R18, desc[UR10][R18.64+0x4] ;  /* 0x0000040a12127981 */ /* 0x000ee2000c1e1500 */
[----:B--2---:R-:W-:Y:S01]  /*25a0*/  SHF.R.S32.HI R5, RZ, 0x1f, R13 ;  /* 0x0000001fff057819 */ /* 0x004fe2000001140d */
[----:B-1----:R-:W-:-:S04]  /*25b0*/  IMAD.WIDE.U32 R22, R13, R14, R20 ;  /* 0x0000000e0d167225 */ /* 0x002fc800078e0014 */
[----:B------:R-:W-:-:S04]  /*25c0*/  IMAD R24, R5, R14, RZ ;  /* 0x0000000e05187224 */ /* 0x000fc800078e02ff */
        /* <DEDUP_REMOVED lines=14> */
.L_x_158:
[----:B------:R-:W-:Y:S05]  /*26b0*/  BSYNC.RECONVERGENT B2 ;  /* 0x0000000000027941 */ /* 0x000fea0003800200 */
.L_x_157:
[----:B--2---:R-:W-:-:S04]  /*26c0*/  IADD3 R5, PT, PT, R6, -R4, RZ ;  /* 0x8000000406057210 */ /* 0x004fc80007ffe0ff */
[----:B------:R-:W-:-:S13]  /*26d0*/  ISETP.GT.U32.AND P0, PT, R5, -0x4, PT ;  /* 0xfffffffc0500780c */ /* 0x000fda0003f04070 */
[----:B------:R-:W-:Y:S05]  /*26e0*/  @P0 BRA `(.L_x_156) ;  /* 0x0000000400700947 */ /* 0x000fea0003800000 */
.L_x_159:
[----:B01----:R-:W-:Y:S01]  /*26f0*/  SHF.R.S32.HI R23, RZ, 0x1f, R22 ;  /* 0x0000001fff177819 */ /* 0x003fe20000011416 */
[----:B--2---:R-:W-:-:S04]  /*2700*/  IMAD R5, R3, UR18, RZ ;  /* 0x0000001203057c24 */ /* 0x004fc8000f8e02ff */
[C---:B------:R-:W-:Y:S02]  /*2710*/  IMAD R5, R2.reuse, UR19, R5 ;  /* 0x0000001302057c24 */ /* 0x040fe4000f8e0205 */
[----:B------:R-:W-:-:S05]  /*2720*/  IMAD.WIDE.U32 R6, R2, UR18, R22 ;  /* 0x0000001202067c25 */ /* 0x000fca000f8e0016 */
[----:B------:R-:W-:Y:S02]  /*2730*/  IADD3 R5, PT, PT, R5, R7, RZ ;  /* 0x0000000705057210 */ /* 0x000fe40007ffe0ff */
[----:B------:R-:W-:-:S04]  /*2740*/  LEA R12, P0, R6, UR12, 0x2 ;  /* 0x0000000c060c7c11 */ /* 0x000fc8000f8010ff */
[----:B------:R-:W-:-:S05]  /*2750*/  LEA.HI.X R13, R6, UR13, R5, 0x2, P0 ;  /* 0x0000000d060d7c11 */ /* 0x000fca00080f1405 */
[----:B------:R-:W2:Y:S01]  /*2760*/  LDG.E R5, desc[UR10][R12.64] ;  /* 0x0000000a0c057981 */ /* 0x000ea2000c1e1900 */
        /* <DEDUP_REMOVED lines=69> */
[----:B------:R-:W-:-:S03]  /*2bc0*/  LEA R14, P0, R18, UR14, 0x1 ;  /* 0x0000000e120e7c11 */ /* 0x000fc6000f8008ff */
[----:B------:R-:W-:-:S05]  /*2bd0*/  IMAD.IADD R5, R19, 0x1, R5 ;  /* 0x0000000113057824 */ /* 0x000fca00078e0205 */
[----:B0-----:R-:W-:-:S05]  /*2be0*/  LEA.HI.X R15, R18, UR15, R5, 0x1, P0 ;  /* 0x0000000f120f7c11 */ /* 0x001fca00080f0c05 */
[----:B------:R-:W2:Y:S01]  /*2bf0*/  LDG.E.U16 R18, desc[UR10][R14.64] ;  /* 0x0000000a0e127981 */ /* 0x000ea2000c1e1500 */
[----:B---3--:R-:W-:-:S05]  /*2c00*/  HADD2.F32 R5, -RZ, R6.H0_H0 ;  /* 0x20000006ff057230 */ /* 0x008fca0000004100 */
[----:B------:R-:W-:-:S05]  /*2c10*/  FMUL.FTZ R5, R26, R5 ;  /* 0x000000051a057220 */ /* 0x000fca0000410000 */
[----:B------:R-:W-:-:S05]  /*2c20*/  F2FP.F16.F32.PACK_AB R5, RZ, R5 ;  /* 0x00000005ff05723e */ /* 0x000fca00000000ff */
[----:B------:R-:W-:Y:S01]  /*2c30*/  HADD2.F32 R5, -RZ, R5.H0_H0 ;  /* 0x20000005ff057230 */ /* 0x000fe20000004100 */
[----:B------:R-:W-:-:S04]  /*2c40*/  IADD3 R22, PT, PT, R22, 0x4, RZ ;  /* 0x0000000416167810 */ /* 0x000fc80007ffe0ff */
[----:B------:R-:W-:Y:S01]  /*2c50*/  ISETP.NE.AND P0, PT, R22, R4, PT ;  /* 0x000000041600720c */ /* 0x000fe20003f05270 */
[----:B--2---:R-:W-:-:S05]  /*2c60*/  HADD2.F32 R18, -RZ, R18.H0_H0 ;  /* 0x20000012ff127230 */ /* 0x004fca0000004100 */
[----:B------:R-:W-:-:S05]  /*2c70*/  FADD.FTZ R5, R18, R5 ;  /* 0x0000000512057221 */ /* 0x000fca0000010000 */
[----:B------:R-:W-:-:S05]  /*2c80*/  F2FP.F16.F32.PACK_AB R5, RZ, R5 ;  /* 0x00000005ff05723e */ /* 0x000fca00000000ff */
[----:B------:R2:W-:Y:S01]  /*2c90*/  STG.E.U16 desc[UR10][R14.64], R5 ;  /* 0x000000050e007986 */ /* 0x0005e2000c10150a */
[----:B------:R-:W-:Y:S05]  /*2ca0*/  @P0 BRA `(.L_x_159) ;  /* 0xfffffff800900947 */ /* 0x000fea000383ffff */
.L_x_156:
[----:B------:R-:W-:Y:S05]  /*2cb0*/  BSYNC.RECONVERGENT B1 ;  /* 0x0000000000017941 */ /* 0x000fea0003800200 */
.L_x_155:
[----:B------:R-:W3:Y:S01]  /*2cc0*/  LDCU.64 UR8, c[0x0][0x3e8] ;  /* 0x00007d00ff0877ac */ /* 0x000ee20008000a00 */
[----:B------:R-:W-:-:S04]  /*2cd0*/  IADD3 R2, P0, PT, R2, 0x1, RZ ;  /* 0x0000000102027810 */ /* 0x000fc80007f1e0ff */
[----:B------:R-:W-:Y:S02]  /*2ce0*/  IADD3.X R3, PT, PT, RZ, R3, RZ, P0, !PT ;  /* 0x00000003ff037210 */ /* 0x000fe400007fe4ff */
[----:B---3--:R-:W-:-:S04]  /*2cf0*/  ISETP.GE.U32.AND P0, PT, R2, UR8, PT ;  /* 0x0000000802007c0c */ /* 0x008fc8000bf06070 */
[----:B------:R-:W-:-:S13]  /*2d00*/  ISETP.GE.AND.EX P0, PT, R3, UR9, PT, P0 ;  /* 0x0000000903007c0c */ /* 0x000fda000bf06300 */
[----:B------:R-:W-:Y:S05]  /*2d10*/  @!P0 BRA `(.L_x_160) ;  /* 0xfffffff0009c8947 */ /* 0x000fea000383ffff */
.L_x_154:
[----:B------:R-:W-:Y:S05]  /*2d20*/  BSYNC.RECONVERGENT B0 ;  /* 0x0000000000007941 */ /* 0x000fea0003800200 */
.L_x_153:
[----:B------:R-:W-:Y:S02]  /*2d30*/  IADD3 R0, PT, PT, R0, 0x100, RZ ;  /* 0x0000010000007810 */ /* 0x000fe40007ffe0ff */
[----:B------:R-:W-:Y:S02]  /*2d40*/  MOV R2, UR7 ;  /* 0x0000000700027c02 */ /* 0x000fe40008000f00 */
        /* <DEDUP_REMOVED lines=12> */
.L_x_166:
[----:B--2---:R-:W2:Y:S01]  /*2e10*/  LDC.64 R4, c[0x0][0x3d0] ;  /* 0x0000f400ff047b82 */ /* 0x004ea20000000a00 */
[----:B---3--:R-:W3:Y:S01]  /*2e20*/  LDCU.64 UR6, c[0x0][0x398] ;  /* 0x00007300ff0677ac */ /* 0x008ee20008000a00 */
[----:B----4-:R-:W4:Y:S01]  /*2e30*/  LDCU.64 UR8, c[0x0][0x3c8] ;  /* 0x00007900ff0877ac */ /* 0x010f220008000a00 */
        /* <DEDUP_REMOVED lines=12> */
[----:B0---4-:R-:W-:Y:S05]  /*2f00*/  @P0 BRA `(.L_x_162) ;  /* 0x0000000c00080947 */ /* 0x011fea0003800000 */
[----:B------:R-:W0:Y:S01]  /*2f10*/  LDC.64 R20, c[0x0][0x3b8] ;  /* 0x0000ee00ff147b82 */ /* 0x000e220000000a00 */
[----:B------:R-:W-:Y:S01]  /*2f20*/  MOV R2, R8 ;  /* 0x0000000800027202 */ /* 0x000fe20000000f00 */
[----:B------:R-:W-:Y:S01]  /*2f30*/  BSSY.RECONVERGENT B1, `(.L_x_163) ;  /* 0x000005e000017945 */ /* 0x000fe20003800200 */
[----:B------:R-:W-:Y:S01]  /*2f40*/  IADD3 R12, PT, PT, -R6, R0, RZ ;  /* 0x00000000060c7210 */ /* 0x000fe20007ffe1ff */
[----:B------:R-:W-:-:S04]  /*2f50*/  IMAD.MOV.U32 R22, RZ, RZ, R6 ;  /* 0x000000ffff167224 */ /* 0x000fc800078e0006 */
[----:B------:R-:W2:Y:S01]  /*2f60*/  LDC.U16 R26, c[0x0][0x3b0] ;  /* 0x0000ec00ff1a7b82 */ /* 0x000ea20000000400 */
[----:B0-----:R-:W-:Y:S01]  /*2f70*/  IMAD.WIDE.U32 R4, R20, UR4, R2 ;  /* 0x0000000414047c25 */ /* 0x001fe2000f8e0002 */
[----:B------:R-:W-:-:S03]  /*2f80*/  LOP3.LUT P0, R2, R12, 0x3, RZ, 0xc0, !PT ;  /* 0x000000030c027812 */ /* 0x000fc6000780c0ff */
[----:B------:R-:W-:-:S04]  /*2f90*/  IMAD R14, R20, UR5, RZ ;  /* 0x00000005140e7c24 */ /* 0x000fc8000f8e02ff */
[----:B------:R-:W-:Y:S02]  /*2fa0*/  IMAD R21, R21, UR4, R14 ;  /* 0x0000000415157c24 */ /* 0x000fe4000f8e020e */
[----:B--2---:R-:W-:-:S03]  /*2fb0*/  HADD2.F32 R26, -RZ, R26.H0_H0 ;  /* 0x2000001aff1a7230 */ /* 0x004fc60000004100 */
[----:B------:R-:W-:Y:S01]  /*2fc0*/  IADD3 R21, PT, PT, R5, R21, RZ ;  /* 0x0000001505157210 */ /* 0x000fe20007ffe0ff */
[----:B------:R-:W-:Y:S06]  /*2fd0*/  @!P0 BRA `(.L_x_164) ;  /* 0x00000004004c8947 */ /* 0x000fec0003800000 */
[----:B------:R-:W0:Y:S01]  /*2fe0*/  LDC.64 R16, c[0x0][0x3d8] ;  /* 0x0000f600ff107b82 */ /* 0x000e220000000a00 */
[----:B------:R-:W-:Y:S01]  /*2ff0*/  SHF.R.S32.HI R7, RZ, 0x1f, R6 ;  /* 0x0000001fff077819 */ /* 0x000fe20000011406 */
[----:B------:R-:W2:Y:S06]  /*3000*/  LDCU.64 UR6, c[0x0][0x390] ;  /* 0x00007200ff0677ac */ /* 0x000eac0008000a00 */
[----:B------:R-:W3:Y:S08]  /*3010*/  LDC.64 R12, c[0x0][0x3a0] ;  /* 0x0000e800ff0c7b82 */ /* 0x000ef00000000a00 */
[----:B------:R-:W4:Y:S01]  /*3020*/  LDC.64 R18, c[0x0][0x3e0] ;  /* 0x0000f800ff127b82 */ /* 0x000f220000000a00 */
[----:B0-----:R-:W-:-:S04]  /*3030*/  IMAD R14, R16, UR5, RZ ;  /* 0x00000005100e7c24 */ /* 0x001fc8000f8e02ff */
[----:B------:R-:W-:Y:S02]  /*3040*/  IMAD R17, R17, UR4, R14 ;  /* 0x0000000411117c24 */ /* 0x000fe4000f8e020e */
[----:B------:R-:W-:-:S05]  /*3050*/  IMAD.WIDE.U32 R14, R16, UR4, R6 ;  /* 0x00000004100e7c25 */ /* 0x000fca000f8e0006 */
[----:B------:R-:W-:Y:S02]  /*3060*/  IADD3 R15, PT, PT, R15, R17, RZ ;  /* 0x000000110f0f7210 */ /* 0x000fe40007ffe0ff */
[C---:B---3--:R-:W-:Y:S01]  /*3070*/  LEA R12, P0, R14.reuse, R12, 0x2 ;  /* 0x0000000c0e0c7211 */ /* 0x048fe200078010ff */
[----:B------:R-:W0:Y:S03]  /*3080*/  LDC.64 R16, c[0x0][0x3a8] ;  /* 0x0000ea00ff107b82 */ /* 0x000e260000000a00 */
[----:B------:R-:W-:-:S05]  /*3090*/  LEA.HI.X R13, R14, R13, R15, 0x2, P0 ;  /* 0x0000000d0e0d7211 */ /* 0x000fca00000f140f */
[----:B-1----:R-:W3:Y:S01]  /*30a0*/  LDG.E R25, desc[UR10][R12.64] ;  /* 0x0000000a0c197981 */ /* 0x002ee2000c1e1900 */
[----:B------:R-:W1:Y:S01]  /*30b0*/  LDC.64 R14, c[0x0][0x3c8] ;  /* 0x0000f200ff0e7b82 */ /* 0x000e620000000a00 */
[C---:B----4-:R-:W-:Y:S02]  /*30c0*/  IMAD R20, R18.reuse, UR5, RZ ;  /* 0x0000000512147c24 */ /* 0x050fe4000f8e02ff */
[----:B------:R-:W-:-:S04]  /*30d0*/  IMAD.WIDE.U32 R22, R18, UR4, R6 ;  /* 0x0000000412167c25 */ /* 0x000fc8000f8e0006 */
[----:B------:R-:W-:Y:S01]  /*30e0*/  IMAD R27, R19, UR4, R20 ;  /* 0x00000004131b7c24 */ /* 0x000fe2000f8e0214 */
[----:B--2---:R-:W-:Y:S02]  /*30f0*/  LEA R18, P0, R22, UR6, 0x1 ;  /* 0x0000000616127c11 */ /* 0x004fe4000f8008ff */
[----:B------:R-:W-:Y:S02]  /*3100*/  MOV R20, R4 ;  /* 0x0000000400147202 */ /* 0x000fe40000000f00 */
[----:B------:R-:W-:Y:S02]  /*3110*/  IADD3 R23, PT, PT, R23, R27, RZ ;  /* 0x0000001b17177210 */ /* 0x000fe40007ffe0ff */
[----:B---3--:R-:W-:-:S05]  /*3120*/  SHF.R.S32.HI R19, RZ, 0x1f, R25 ;  /* 0x0000001fff137819 */ /* 0x008fca0000011419 */
[-C--:B-1----:R-:W-:Y:S01]  /*3130*/  IMAD R24, R19, R14.reuse, RZ ;  /* 0x0000000e13187224 */ /* 0x082fe200078e02ff */
[----:B------:R-:W-:Y:S01]  /*3140*/  LEA.HI.X R19, R22, UR7, R23, 0x1, P0 ;  /* 0x0000000716137c11 */ /* 0x000fe200080f0c17 */
[----:B------:R-:W-:-:S04]  /*3150*/  IMAD.WIDE.U32 R22, R25, R14, R20 ;  /* 0x0000000e19167225 */ /* 0x000fc800078e0014 */
[----:B------:R-:W-:Y:S01]  /*3160*/  IMAD R27, R25, R15, R24 ;  /* 0x0000000f191b7224 */ /* 0x000fe200078e0218 */
[----:B0-----:R-:W-:-:S03]  /*3170*/  LEA R24, P0, R22, R16, 0x1 ;  /* 0x0000001016187211 */ /* 0x001fc600078008ff */
[----:B------:R-:W-:-:S05]  /*3180*/  IMAD.IADD R23, R23, 0x1, R27 ;  /* 0x0000000117177824 */ /* 0x000fca00078e021b */
        /* <DEDUP_REMOVED lines=37> */
[----:B------:R-:W2:Y:S04]  /*33e0*/  LDG.E R13, desc[UR10][R12.64+0x8] ;  /* 0x0000080a0c0d7981 */ /* 0x000ea8000c1e1900 */
[----:B------:R-:W3:Y:S01]  /*33f0*/  LDG.E.U16 R18, desc[UR10][R18.64+0x4] ;  /* 0x0000040a12127981 */ /* 0x000ee2000c1e1500 */
[----:B--2---:R-:W-:-:S05]  /*3400*/  SHF.R.S32.HI R23, RZ, 0x1f, R13 ;  /* 0x0000001fff177819 */ /* 0x004fca000001140d */
[-C--:B------:R-:W-:Y:S02]  /*3410*/  IMAD R2, R23, R14.reuse, RZ ;  /* 0x0000000e17027224 */ /* 0x080fe400078e02ff */
        /* <DEDUP_REMOVED lines=9> */
[----:B------:R-:W-:Y:S02]  /*34b0*/  HADD2.F32 R15, -RZ, R15.H0_H0 ;  /* 0x2000000fff0f7230 */ /* 0x000fe40000004100 */
[----:B------:R-:W-:Y:S02]  /*34c0*/  VIADD R22, R6, 0x3 ;  /* 0x0000000306167836 */ /* 0x000fe40000000000 */
[----:B--2---:R-:W-:-:S05]  /*34d0*/  HADD2.F32 R2, -RZ, R2.H0_H0 ;  /* 0x20000002ff027230 */ /* 0x004fca0000004100 */
[----:B------:R-:W-:-:S05]  /*34e0*/  FADD.FTZ R2, R2, R15 ;  /* 0x0000000f02027221 */ /* 0x000fca0000010000 */
[----:B------:R-:W-:-:S05]  /*34f0*/  F2FP.F16.F32.PACK_AB R2, RZ, R2 ;  /* 0x00000002ff02723e */ /* 0x000fca00000000ff */
[----:B------:R3:W-:Y:S02]  /*3500*/  STG.E.U16 desc[UR10][R16.64], R2 ;  /* 0x0000000210007986 */ /* 0x0007e4000c10150a */
.L_x_164:
[----:B------:R-:W-:Y:S05]  /*3510*/  BSYNC.RECONVERGENT B1 ;  /* 0x0000000000017941 */ /* 0x000fea0003800200 */
.L_x_163:
[----:B------:R-:W4:Y:S01]  /*3520*/  LDC.64 R12, c[0x0][0x3d8] ;  /* 0x0000f600ff0c7b82 */ /* 0x000f220000000a00 */
[----:B---3--:R-:W-:-:S04]  /*3530*/  IADD3 R2, PT, PT, R6, -R0, RZ ;  /* 0x8000000006027210 */ /* 0x008fc80007ffe0ff */
[----:B------:R-:W-:-:S13]  /*3540*/  ISETP.GT.U32.AND P0, PT, R2, -0x4, PT ;  /* 0xfffffffc0200780c */ /* 0x000fda0003f04070 */
[----:B------:R-:W-:Y:S05]  /*3550*/  @P0 BRA `(.L_x_162) ;  /* 0x0000000400740947 */ /* 0x000fea0003800000 */
.L_x_165:
[----:B012---:R-:W-:Y:S01]  /*3560*/  SHF.R.S32.HI R23, RZ, 0x1f, R22 ;  /* 0x0000001fff177819 */ /* 0x007fe20000011416 */
[----:B---34-:R-:W-:-:S04]  /*3570*/  IMAD R2, R12, UR5, RZ ;  /* 0x000000050c027c24 */ /* 0x018fc8000f8e02ff */
        /* <DEDUP_REMOVED lines=91> */
.L_x_162:
[----:B------:R-:W-:Y:S05]  /*3b30*/  BSYNC.RECONVERGENT B0 ;  /* 0x0000000000007941 */ /* 0x000fea0003800200 */
.L_x_161:
[----:B------:R-:W5:Y:S01]  /*3b40*/  LDCU.64 UR6, c[0x0][0x3e8] ;  /* 0x00007d00ff0677ac */ /* 0x000f620008000a00 */
[----:B------:R-:W-:-:S04]  /*3b50*/  UIADD3 UR4, UP0, UPT, UR4, 0x1, URZ ;  /* 0x0000000104047890 */ /* 0x000fc8000ff1e0ff */
[----:B------:R-:W-:Y:S02]  /*3b60*/  UIADD3.X UR5, UPT, UPT, URZ, UR5, URZ, UP0, !UPT ;  /* 0x00000005ff057290 */ /* 0x000fe400087fe4ff */
[----:B-----5:R-:W-:-:S04]  /*3b70*/  UISETP.GE.U32.AND UP0, UPT, UR4, UR6, UPT ;  /* 0x000000060400728c */ /* 0x020fc8000bf06070 */
[----:B------:R-:W-:-:S09]  /*3b80*/  UISETP.GE.AND.EX UP0, UPT, UR5, UR7, UPT, UP0 ;  /* 0x000000070500728c */ /* 0x000fd2000bf06300 */
[----:B------:R-:W-:Y:S05]  /*3b90*/  BRA.U !UP0, `(.L_x_166) ;  /* 0xfffffff1089c7547 */ /* 0x000fea000b83ffff */
[----:B------:R-:W-:Y:S05]  /*3ba0*/  EXIT ;  /* 0x000000000000794d */ /* 0x000fea0003800000 */
.L_x_167:
        /* <DEDUP_REMOVED lines=13> */
.L_x_8934:


//--------------------- .text._ZN3cub18CUB_300001_SM_10006detail8for_each13static_kernelINS2_12policy_hub_t12policy_500_tElNS2_12op_wrapper_tIlZZZZZN2at6native36add_out_dense_sparse_compressed_cudaERNS7_6TensorERKS9_SC_RKN3c106ScalarEENKUlvE_clEvENKUlvE8_clEvENKUlvE_clEvENKUlvE0_clEvEUllE_N6thrust24THRUST_300001_SM_1000_NS17counting_iteratorIlNSN_11use_defaultESP_SP_EEEEEEvT0_T1_ --------------------------
	.section	.text._ZN3cub18CUB_300001_SM_10006detail8for_each13static_kernelINS2_12policy_hub_t12policy_500_tElNS2_12op_wrapper_tIlZZZZZN2at6native36add_out_dense_sparse_compressed_cudaERNS7_6TensorERKS9_SC_RKN3c106ScalarEENKUlvE_clEvENKUlvE8_clEvENKUlvE_clEvENKUlvE0_clEvEUllE_N6thrust24THRUST_300001_SM_1000_NS17counting_iteratorIlNSN_11use_defaultESP_SP_EEEEEEvT0_T1_,"ax",@progbits
	.align	128
        .global         _ZN3cub18CUB_300001_SM_10006detail8for_each13static_kernelINS2_12policy_hub_t12policy_500_tElNS2_12op_wrapper_tIlZZZZZN2at6native36add_out_dense_sparse_compressed_cudaERNS7_6TensorERKS9_SC_RKN3c106ScalarEENKUlvE_clEvENKUlvE8_clEvENKUlvE_clEvENKUlvE0_clEvEUllE_N6thrust24THRUST_300001_SM_1000_NS17counting_iteratorIlNSN_11use_defaultESP_SP_EEEEEEvT0_T1_
        .type           _ZN3cub18CUB_300001_SM_10006detail8for_each13static_kernelINS2_12policy_hub_t12policy_500_tElNS2_12op_wrapper_tIlZZZZZN2at6native36add_out_dense_sparse_compressed_cudaERNS7_6TensorERKS9_SC_RKN3c106ScalarEENKUlvE_clEvENKUlvE8_clEvENKUlvE_clEvENKUlvE0_clEvEUllE_N6thrust24THRUST_300001_SM_1000_NS17counting_iteratorIlNSN_11use_defaultESP_SP_EEEEEEvT0_T1_,@function
        .size           _ZN3cub18CUB_300001_SM_10006detail8for_each13static_kernelINS2_12policy_hub_t12policy_500_tElNS2_12op_wrapper_tIlZZZZZN2at6native36add_out_dense_sparse_compressed_cudaERNS7_6TensorERKS9_SC_RKN3c106ScalarEENKUlvE_clEvENKUlvE8_clEvENKUlvE_clEvENKUlvE0_clEvEUllE_N6thrust24THRUST_300001_SM_1000_NS17counting_iteratorIlNSN_11use_defaultESP_SP_EEEEEEvT0_T1_,(.L_x_8935 - _ZN3cub18CUB_300001_SM_10006detail8for_each13static_kernelINS2_12policy_hub_t12policy_500_tElNS2_12op_wrapper_tIlZZZZZN2at6native36add_out_dense_sparse_compressed_cudaERNS7_6TensorERKS9_SC_RKN3c106ScalarEENKUlvE_clEvENKUlvE8_clEvENKUlvE_clEvENKUlvE0_clEvEUllE_N6thrust24THRUST_300001_SM_1000_NS17counting_iteratorIlNSN_11use_defaultESP_SP_EEEEEEvT0_T1_)
        .other          _ZN3cub18CUB_300001_SM_10006detail8for_each13static_kernelINS2_12policy_hub_t12policy_500_tElNS2_12op_wrapper_tIlZZZZZN2at6native36add_out_dense_sparse_compressed_cudaERNS7_6TensorERKS9_SC_RKN3c106ScalarEENKUlvE_clEvENKUlvE8_clEvENKUlvE_clEvENKUlvE0_clEvEUllE_N6thrust24THRUST_300001_SM_1000_NS17counting_iteratorIlNSN_11use_defaultESP_SP_EEEEEEvT0_T1_,@"STO_CUDA_ENTRY STV_DEFAULT"
_ZN3cub18CUB_300001_SM_10006detail8for_each13static_kernelINS2_12policy_hub_t12policy_500_tElNS2_12op_wrapper_tIlZZZZZN2at6native36add_out_dense_sparse_compressed_cudaERNS7_6TensorERKS9_SC_RKN3c106ScalarEENKUlvE_clEvENKUlvE8_clEvENKUlvE_clEvENKUlvE0_clEvEUllE_N6thrust24THRUST_300001_SM_1000_NS17counting_iteratorIlNSN_11use_defaultESP_SP_EEEEEEvT0_T1_:
.text._ZN3cub18CUB_300001_SM_10006detail8for_each13static_kernelINS2_12policy_hub_t12policy_500_tElNS2_12op_wrapper_tIlZZZZZN2at6native36add_out_dense_sparse_compressed_cudaERNS7_6TensorERKS9_SC_RKN3c106ScalarEENKUlvE_clEvENKUlvE8_clEvENKUlvE_clEvENKUlvE0_clEvEUllE_N6thrust24THRUST_300001_SM_1000_NS17counting_iteratorIlNSN_11use_defaultESP_SP_EEEEEEvT0_T1_:
        /* <DEDUP_REMOVED lines=20> */
.L_x_174:
        /* <DEDUP_REMOVED lines=24> */
[----:B------:R-:W-:-:S03]  /*02c0*/  ISETP.NE.AND.EX P0, PT, RZ, RZ, PT, P0 ;  /* 0x000000ffff00720c */ /* 0x000fc60003f05300 */
[----:B------:R-:W3:Y:S01]  /*02d0*/  LDC.U16 R14, c[0x0][0x3b2] ;  /* 0x0000ec80ff0e7b82 */ /* 0x000ee20000000400 */
[----:B0-----:R-:W-:Y:S02]  /*02e0*/  IMAD R11, R3, UR6, RZ ;  /* 0x00000006030b7c24 */ /* 0x001fe4000f8e02ff */
[----:B------:R-:W-:-:S04]  /*02f0*/  IMAD.WIDE.U32 R6, R2, UR6, RZ ;  /* 0x0000000602067c25 */ /* 0x000fc8000f8e00ff */
[----:B------:R-:W-:Y:S02]  /*0300*/  IMAD R11, R2, UR7, R11 ;  /* 0x00000007020b7c24 */ /* 0x000fe4000f8e020b */
[----:B-1----:R-:W-:-:S03]  /*0310*/  IMAD R0, R12, UR5, RZ ;  /* 0x000000050c007c24 */ /* 0x002fc6000f8e02ff */
[----:B------:R-:W-:Y:S01]  /*0320*/  IADD3 R7, PT, PT, R7, R11, RZ ;  /* 0x0000000b07077210 */ /* 0x000fe20007ffe0ff */
[----:B------:R-:W-:Y:S01]  /*0330*/  IMAD R11, R13, UR4, R0 ;  /* 0x000000040d0b7c24 */ /* 0x000fe2000f8e0200 */
[----:B------:R-:W-:Y:S01]  /*0340*/  MOV R13, R9 ;  /* 0x00000009000d7202 */ /* 0x000fe20000000f00 */
[----:B--2---:R-:W-:Y:S02]  /*0350*/  HADD2.F32 R10, -RZ, R10.H0_H0 ;  /* 0x2000000aff0a7230 */ /* 0x004fe40000004100 */
[----:B------:R-:W-:Y:S01]  /*0360*/  IMAD.WIDE.U32 R6, R12, UR4, R6 ;  /* 0x000000040c067c25 */ /* 0x000fe2000f8e0006 */
[----:B------:R-:W-:-:S04]  /*0370*/  MOV R12, R8 ;  /* 0x00000008000c7202 */ /* 0x000fc80000000f00 */
[----:B------:R-:W-:Y:S01]  /*0380*/  IADD3 R11, PT, PT, R7, R11, RZ ;  /* 0x0000000b070b7210 */ /* 0x000fe20007ffe0ff */
[----:B---3--:R-:W-:Y:S01]  /*0390*/  HADD2.F32 R0, -RZ, R14.H0_H0 ;  /* 0x2000000eff007230 */ /* 0x008fe20000004100 */
        /* <DEDUP_REMOVED lines=10> */
[----:B------:R-:W-:-:S04]  /*0440*/  IADD3 R13, PT, PT, R13, R15, RZ ;  /* 0x0000000f0d0d7210 */ /* 0x000fc80007ffe0ff */
[----:B------:R-:W-:-:S05]  /*0450*/  LEA.HI.X R23, R12, R23, R13, 0x3, P0 ;  /* 0x000000170c177211 */ /* 0x000fca00000f1c0d */
[----:B------:R-:W0:Y:S01]  /*0460*/  LDG.E.64 R12, desc[UR10][R22.64] ;  /* 0x0000000a160c7981 */ /* 0x000e22000c1e1b00 */
[C---:B---3--:R-:W-:Y:S02]  /*0470*/  IMAD R14, R18.reuse, UR5, RZ ;  /* 0x00000005120e7c24 */ /* 0x048fe4000f8e02ff */
[----:B------:R-:W-:-:S04]  /*0480*/  IMAD.WIDE.U32 R16, R18, UR4, R8 ;  /* 0x0000000412107c25 */ /* 0x000fc8000f8e0008 */
[----:B------:R-:W-:Y:S01]  /*0490*/  IMAD R19, R19, UR4, R14 ;  /* 0x0000000413137c24 */ /* 0x000fe2000f8e020e */
[----:B-1----:R-:W-:Y:S01]  /*04a0*/  LEA R18, P0, R16, UR6, 0x2 ;  /* 0x0000000610127c11 */ /* 0x002fe2000f8010ff */
[----:B------:R-:W1:Y:S03]  /*04b0*/  LDC.64 R14, c[0x0][0x3a8] ;  /* 0x0000ea00ff0e7b82 */ /* 0x000e660000000a00 */
[----:B------:R-:W-:-:S04]  /*04c0*/  IADD3 R17, PT, PT, R17, R19, RZ ;  /* 0x0000001311117210 */ /* 0x000fc80007ffe0ff */
[----:B------:R-:W-:Y:S02]  /*04d0*/  LEA.HI.X R19, R16, UR7, R17, 0x2, P0 ;  /* 0x0000000710137c11 */ /* 0x000fe400080f1411 */
[----:B------:R-:W-:Y:S02]  /*04e0*/  MOV R16, R6 ;  /* 0x0000000600107202 */ /* 0x000fe40000000f00 */
[----:B------:R-:W-:Y:S01]  /*04f0*/  MOV R17, R11 ;  /* 0x0000000b00117202 */ /* 0x000fe20000000f00 */
[----:B------:R-:W2:Y:S01]  /*0500*/  LDG.E.U16 R25, desc[UR10][R18.64+0x2] ;  /* 0x0000020a12197981 */ /* 0x000ea2000c1e1500 */
[----:B0-----:R-:W-:-:S03]  /*0510*/  IMAD R26, R13, R20, RZ ;  /* 0x000000140d1a7224 */ /* 0x001fc600078e02ff */
[----:B------:R-:W3:Y:S01]  /*0520*/  LDG.E.U16 R13, desc[UR10][R18.64] ;  /* 0x0000000a120d7981 */ /* 0x000ee2000c1e1500 */
[----:B------:R-:W-:-:S04]  /*0530*/  IMAD.WIDE.U32 R28, R12, R20, R16 ;  /* 0x000000140c1c7225 */ /* 0x000fc800078e0010 */
[----:B------:R-:W-:Y:S01]  /*0540*/  IMAD R27, R12, R21, R26 ;  /* 0x000000150c1b7224 */ /* 0x000fe200078e021a */
[----:B-1----:R-:W-:-:S04]  /*0550*/  LEA R26, P0, R28, R14, 0x2 ;  /* 0x0000000e1c1a7211 */ /* 0x002fc800078010ff */
[----:B------:R-:W-:-:S04]  /*0560*/  IADD3 R12, PT, PT, R29, R27, RZ ;  /* 0x0000001b1d0c7210 */ /* 0x000fc80007ffe0ff */
[----:B------:R-:W-:-:S05]  /*0570*/  LEA.HI.X R27, R28, R15, R12, 0x2, P0 ;  /* 0x0000000f1c1b7211 */ /* 0x000fca00000f140c */
[----:B------:R-:W4:Y:S01]  /*0580*/  LDG.E R28, desc[UR10][R26.64] ;  /* 0x0000000a1a1c7981 */ /* 0x000f22000c1e1900 */
[----:B--2---:R-:W-:Y:S01]  /*0590*/  HADD2.F32 R25, -RZ, R25.H0_H0 ;  /* 0x20000019ff197230 */ /* 0x004fe20000004100 */
[----:B------:R-:W-:-:S04]  /*05a0*/  ISETP.NE.U32.AND P0, PT, R24, 0x1, PT ;  /* 0x000000011800780c */ /* 0x000fc80003f05070 */
[-C--:B------:R-:W-:Y:S01]  /*05b0*/  FMUL.FTZ R29, R0, R25.reuse ;  /* 0x00000019001d7220 */ /* 0x080fe20000410000 */
[----:B------:R-:W-:Y:S01]  /*05c0*/  FMUL.FTZ R25, R10, R25 ;  /* 0x000000190a197220 */ /* 0x000fe20000410000 */
[----:B------:R-:W-:Y:S01]  /*05d0*/  ISETP.NE.AND.EX P0, PT, RZ, RZ, PT, P0 ;  /* 0x000000ffff00720c */ /* 0x000fe20003f05300 */
[----:B---3--:R-:W-:-:S05]  /*05e0*/  HADD2.F32 R13, -RZ, R13.H0_H0 ;  /* 0x2000000dff0d7230 */ /* 0x008fca0000004100 */
[-C--:B------:R-:W-:Y:S01]  /*05f0*/  FFMA.FTZ R29, R10, R13.reuse, -R29 ;  /* 0x0000000d0a1d7223 */ /* 0x080fe2000001081d */
[----:B------:R-:W-:-:S05]  /*0600*/  FFMA.FTZ R12, R0, R13, R25 ;  /* 0x0000000d000c7223 */ /* 0x000fca0000010019 */
[----:B------:R-:W-:-:S05]  /*0610*/  F2FP.F16.F32.PACK_AB R29, R12, R29 ;  /* 0x0000001d0c1d723e */ /* 0x000fca00000000ff */
[--C-:B------:R-:W-:Y:S02]  /*0620*/  HADD2.F32 R13, -RZ, R29.reuse.H0_H0 ;  /* 0x2000001dff0d7230 */ /* 0x100fe40000004100 */
[----:B------:R-:W-:Y:S02]  /*0630*/  HADD2.F32 R29, -RZ, R29.H1_H1 ;  /* 0x3000001dff1d7230 */ /* 0x000fe40000004100 */
[--C-:B----4-:R-:W-:Y:S02]  /*0640*/  HADD2.F32 R12, -RZ, R28.reuse.H0_H0 ;  /* 0x2000001cff0c7230 */ /* 0x110fe40000004100 */
[----:B------:R-:W-:-:S03]  /*0650*/  HADD2.F32 R28, -RZ, R28.H1_H1 ;  /* 0x3000001cff1c7230 */ /* 0x000fc60000004100 */
[----:B------:R-:W-:Y:S02]  /*0660*/  FADD.FTZ R12, R12, R13 ;  /* 0x0000000d0c0c7221 */ /* 0x000fe40000010000 */
[----:B------:R-:W-:-:S05]  /*0670*/  FADD.FTZ R29, R28, R29 ;  /* 0x0000001d1c1d7221 */ /* 0x000fca0000010000 */
[----:B------:R-:W-:Y:S02]  /*0680*/  F2FP.F16.F32.PACK_AB R29, R29, R12 ;  /* 0x0000000c1d1d723e */ /* 0x000fe400000000ff */
[----:B------:R-:W-:-:S03]  /*0690*/  IADD3 R12, P1, PT, R8, 0x1, RZ ;  /* 0x00000001080c7810 */ /* 0x000fc60007f3e0ff */
[----:B------:R0:W-:Y:S01]  /*06a0*/  STG.E desc[UR10][R26.64], R29 ;  /* 0x0000001d1a007986 */ /* 0x0001e2000c10190a */
[----:B------:R-:W-:Y:S01]  /*06b0*/  IADD3.X R13, PT, PT, RZ, R9, RZ, P1, !PT ;  /* 0x00000009ff0d7210 */ /* 0x000fe20000ffe4ff */
[----:B------:R-:W-:Y:S08]  /*06c0*/  @!P0 BRA `(.L_x_172) ;  /* 0x0000000000e48947 */ /* 0x000ff00003800000 */
[----:B0-----:R-:W2:Y:S04]  /*06d0*/  LDG.E.64 R26, desc[UR10][R22.64+0x8] ;  /* 0x0000080a161a7981 */ /* 0x001ea8000c1e1b00 */
[----:B------:R-:W3:Y:S04]  /*06e0*/  LDG.E.U16 R28, desc[UR10][R18.64+0x6] ;  /* 0x0000060a121c7981 */ /* 0x000ee8000c1e1500 */
[----:B------:R-:W4:Y:S01]  /*06f0*/  LDG.E.U16 R25, desc[UR10][R18.64+0x4] ;  /* 0x0000040a12197981 */ /* 0x000f22000c1e1500 */
[-C--:B--2---:R-:W-:Y:S02]  /*0700*/  IMAD R27, R27, R20.reuse, RZ ;  /* 0x000000141b1b7224 */ /* 0x084fe400078e02ff */
[----:B------:R-:W-:-:S04]  /*0710*/  IMAD.WIDE.U32 R12, R26, R20, R16 ;  /* 0x000000141a0c7225 */ /* 0x000fc800078e0010 */
[----:B------:R-:W-:Y:S01]  /*0720*/  IMAD R27, R26, R21, R27 ;  /* 0x000000151a1b7224 */ /* 0x000fe200078e021b */
[----:B------:R-:W-:-:S04]  /*0730*/  LEA R26, P0, R12, R14, 0x2 ;  /* 0x0000000e0c1a7211 */ /* 0x000fc800078010ff */
[----:B------:R-:W-:-:S04]  /*0740*/  IADD3 R13, PT, PT, R13, R27, RZ ;  /* 0x0000001b0d0d7210 */ /* 0x000fc80007ffe0ff */
[----:B------:R-:W-:-:S05]  /*0750*/  LEA.HI.X R27, R12, R15, R13, 0x2, P0 ;  /* 0x0000000f0c1b7211 */ /* 0x000fca00000f140d */
[----:B------:R-:W2:Y:S01]  /*0760*/  LDG.E R30, desc[UR10][R26.64] ;  /* 0x0000000a1a1e7981 */ /* 0x000ea2000c1e1900 */
[----:B---3--:R-:W-:Y:S02]  /*0770*/  HADD2.F32 R13, -RZ, R28.H0_H0 ;  /* 0x2000001cff0d7230 */ /* 0x008fe40000004100 */
[----:B----4-:R-:W-:-:S03]  /*0780*/  HADD2.F32 R25, -RZ, R25.H0_H0 ;  /* 0x20000019ff197230 */ /* 0x010fc60000004100 */
[-C--:B------:R-:W-:Y:S01]  /*0790*/  FMUL.FTZ R29, R0, R13.reuse ;  /* 0x0000000d001d7220 */ /* 0x080fe20000410000 */
[----:B------:R-:W-:-:S03]  /*07a0*/  FMUL.FTZ R13, R10, R13 ;  /* 0x0000000d0a0d7220 */ /* 0x000fc60000410000 */
[-C--:B------:R-:W-:Y:S01]  /*07b0*/  FFMA.FTZ R29, R10, R25.reuse, -R29 ;  /* 0x000000190a1d7223 */ /* 0x080fe2000001081d */
[----:B------:R-:W-:-:S05]  /*07c0*/  FFMA.FTZ R12, R0, R25, R13 ;  /* 0x00000019000c7223 */ /* 0x000fca000001000d */
[----:B------:R-:W-:-:S05]  /*07d0*/  F2FP.F16.F32.PACK_AB R29, R12, R29 ;  /* 0x0000001d0c1d723e */ /* 0x000fca00000000ff */
[--C-:B------:R-:W-:Y:S02]  /*07e0*/  HADD2.F32 R13, -RZ, R29.reuse.H0_H0 ;  /* 0x2000001dff0d7230 */ /* 0x100fe40000004100 */
[----:B------:R-:W-:Y:S01]  /*07f0*/  HADD2.F32 R29, -RZ, R29.H1_H1 ;  /* 0x3000001dff1d7230 */ /* 0x000fe20000004100 */
[----:B------:R-:W-:-:S04]  /*0800*/  ISETP.NE.U32.AND P0, PT, R24, 0x2, PT ;  /* 0x000000021800780c */ /* 0x000fc80003f05070 */
[----:B------:R-:W-:Y:S01]  /*0810*/  ISETP.NE.AND.EX P0, PT, RZ, RZ, PT, P0 ;  /* 0x000000ffff00720c */ /* 0x000fe20003f05300 */
[--C-:B--2---:R-:W-:Y:S02]  /*0820*/  HADD2.F32 R12, -RZ, R30.reuse.H0_H0 ;  /* 0x2000001eff0c7230 */ /* 0x104fe40000004100 */
[----:B------:R-:W-:-:S03]  /*0830*/  HADD2.F32 R30, -RZ, R30.H1_H1 ;  /* 0x3000001eff1e7230 */ /* 0x000fc60000004100 */
[----:B------:R-:W-:Y:S02]  /*0840*/  FADD.FTZ R12, R12, R13 ;  /* 0x0000000d0c0c7221 */ /* 0x000fe40000010000 */
[----:B------:R-:W-:-:S05]  /*0850*/  FADD.FTZ R29, R30, R29 ;  /* 0x0000001d1e1d7221 */ /* 0x000fca0000010000 */
[----:B------:R-:W-:-:S05]  /*0860*/  F2FP.F16.F32.PACK_AB R29, R29, R12 ;  /* 0x0000000c1d1d723e */ /* 0x000fca00000000ff */
[----:B------:R1:W-:Y:S01]  /*0870*/  STG.E desc[UR10][R26.64], R29 ;  /* 0x0000001d1a007986 */ /* 0x0003e2000c10190a */
[----:B------:R-:W-:-:S04]  /*0880*/  IADD3 R12, P1, PT, R8, 0x2, RZ ;  /* 0x00000002080c7810 */ /* 0x000fc80007f3e0ff */
[----:B------:R-:W-:Y:S01]  /*0890*/  IADD3.X R13, PT, PT, RZ, R9, RZ, P1, !PT ;  /* 0x00000009ff0d7210 */ /* 0x000fe20000ffe4ff */
[----:B------:R-:W-:Y:S08]  /*08a0*/  @!P0 BRA `(.L_x_172) ;  /* 0x00000000006c8947 */ /* 0x000ff00003800000 */
[----:B------:R-:W1:Y:S04]  /*08b0*/  LDG.E.64 R22, desc[UR10][R22.64+0x10] ;  /* 0x0000100a16167981 */ /* 0x000e68000c1e1b00 */
[----:B------:R-:W2:Y:S04]  /*08c0*/  LDG.E.U16 R25, desc[UR10][R18.64+0xa] ;  /* 0x00000a0a12197981 */ /* 0x000ea8000c1e1500 */
[----:B------:R-:W3:Y:S01]  /*08d0*/  LDG.E.U16 R24, desc[UR10][R18.64+0x8] ;  /* 0x0000080a12187981 */ /* 0x000ee2000c1e1500 */
[-C--:B-1----:R-:W-:Y:S02]  /*08e0*/  IMAD R26, R23, R20.reuse, RZ ;  /* 0x00000014171a7224 */ /* 0x082fe400078e02ff */
[----:B------:R-:W-:-:S04]  /*08f0*/  IMAD.WIDE.U32 R12, R22, R20, R16 ;  /* 0x00000014160c7225 */ /* 0x000fc800078e0010 */
[----:B------:R-:W-:Y:S01]  /*0900*/  IMAD R21, R22, R21, R26 ;  /* 0x0000001516157224 */ /* 0x000fe200078e021a */
[----:B------:R-:W-:-:S04]  /*0910*/  LEA R14, P0, R12, R14, 0x2 ;  /* 0x0000000e0c0e7211 */ /* 0x000fc800078010ff */
[----:B------:R-:W-:-:S04]  /*0920*/  IADD3 R13, PT, PT, R13, R21, RZ ;  /* 0x000000150d0d7210 */ /* 0x000fc80007ffe0ff */
[----:B------:R-:W-:-:S05]  /*0930*/  LEA.HI.X R15, R12, R15, R13, 0x2, P0 ;  /* 0x0000000f0c0f7211 */ /* 0x000fca00000f140d */
[----:B------:R-:W4:Y:S01]  /*0940*/  LDG.E R16, desc[UR10][R14.64] ;  /* 0x0000000a0e107981 */ /* 0x000f22000c1e1900 */
[----:B--2---:R-:W-:Y:S02]  /*0950*/  HADD2.F32 R25, -RZ, R25.H0_H0 ;  /* 0x20000019ff197230 */ /* 0x004fe40000004100 */
[----:B---3--:R-:W-:-:S03]  /*0960*/  HADD2.F32 R13, -RZ, R24.H0_H0 ;  /* 0x20000018ff0d7230 */ /* 0x008fc60000004100 */
[-C--:B------:R-:W-:Y:S01]  /*0970*/  FMUL.FTZ R17, R0, R25.reuse ;  /* 0x0000001900117220 */ /* 0x080fe20000410000 */
[----:B------:R-:W-:-:S03]  /*0980*/  FMUL.FTZ R25, R10, R25 ;  /* 0x000000190a197220 */ /* 0x000fc60000410000 */
        /* <DEDUP_REMOVED lines=9> */
[----:B------:R-:W-:-:S05]  /*0a20*/  F2FP.F16.F32.PACK_AB R17, R17, R12 ;  /* 0x0000000c1111723e */ /* 0x000fca00000000ff */
[----:B------:R2:W-:Y:S01]  /*0a30*/  STG.E desc[UR10][R14.64], R17 ;  /* 0x000000110e007986 */ /* 0x0005e2000c10190a */
[----:B------:R-:W-:-:S04]  /*0a40*/  IADD3 R12, P0, PT, R8, 0x3, RZ ;  /* 0x00000003080c7810 */ /* 0x000fc80007f1e0ff */
[----:B------:R-:W-:-:S09]  /*0a50*/  IADD3.X R13, PT, PT, RZ, R9, RZ, P0, !PT ;  /* 0x00000009ff0d7210 */ /* 0x000fd200007fe4ff */
.L_x_172:
[----:B------:R-:W-:Y:S05]  /*0a60*/  BSYNC.RECONVERGENT B1 ;  /* 0x0000000000017941 */ /* 0x000fea0003800200 */
.L_x_171:
[----:B------:R-:W-:Y:S01]  /*0a70*/  IADD3 R8, P0, PT, R8, -R4, RZ ;  /* 0x8000000408087210 */ /* 0x000fe20007f1e0ff */
[----:B--2---:R-:W2:Y:S03]  /*0a80*/  LDC.64 R14, c[0x0][0x3d8] ;  /* 0x0000f600ff0e7b82 */ /* 0x004ea60000000a00 */
[----:B------:R-:W-:Y:S02]  /*0a90*/  IADD3.X R9, PT, PT, R9, ~R5, RZ, P0, !PT ;  /* 0x8000000509097210 */ /* 0x000fe400007fe4ff */
[----:B------:R-:W-:-:S04]  /*0aa0*/  ISETP.GT.U32.AND P0, PT, R8, -0x4, PT ;  /* 0xfffffffc0800780c */ /* 0x000fc80003f04070 */
[----:B------:R-:W-:-:S13]  /*0ab0*/  ISETP.GT.U32.AND.EX P0, PT, R9, -0x1, PT, P0 ;  /* 0xffffffff0900780c */ /* 0x000fda0003f04100 */
[----:B------:R-:W-:Y:S05]  /*0ac0*/  @P0 BRA `(.L_x_170) ;  /* 0x0000000400e00947 */ /* 0x000fea0003800000 */
.L_x_173:
[----:B--2---:R-:W-:-:S04]  /*0ad0*/  IMAD R8, R14, UR5, RZ ;  /* 0x000000050e087c24 */ /* 0x004fc8000f8e02ff */
[----:B---3--:R-:W-:Y:S02]  /*0ae0*/  IMAD R17, R15, UR4, R8 ;  /* 0x000000040f117c24 */ /* 0x008fe4000f8e0208 */
[----:B------:R-:W-:-:S05]  /*0af0*/  IMAD.WIDE.U32 R8, R14, UR4, R12 ;  /* 0x000000040e087c25 */ /* 0x000fca000f8e000c */
        /* <DEDUP_REMOVED lines=10> */
[----:B------:R-:W-:Y:S02]  /*0ba0*/  LEA.HI.X R9, R16, UR17, R9, 0x2, P0 ;  /* 0x0000001110097c11 */ /* 0x000fe400080f1409 */
[----:B------:R-:W-:Y:S02]  /*0bb0*/  MOV R16, R6 ;  /* 0x0000000600107202 */ /* 0x000fe40000000f00 */
[----:B------:R-:W-:Y:S01]  /*0bc0*/  MOV R17, R11 ;  /* 0x0000000b00117202 */ /* 0x000fe20000000f00 */
[----:B------:R-:W2:Y:S04]  /*0bd0*/  LDG.E.U16 R25, desc[UR10][R8.64+0x2] ;  /* 0x0000020a08197981 */ /* 0x000ea8000c1e1500 */
[----:B------:R-:W4:Y:S01]  /*0be0*/  LDG.E.U16 R24, desc[UR10][R8.64] ;  /* 0x0000000a08187981 */ /* 0x000f22000c1e1500 */
[----:B---3--:R-:W-:-:S02]  /*0bf0*/  IMAD R21, R21, UR8, RZ ;  /* 0x0000000815157c24 */ /* 0x008fc4000f8e02ff */
[----:B------:R-:W-:-:S04]  /*0c00*/  IMAD.WIDE.U32 R22, R20, UR8, R16 ;  /* 0x0000000814167c25 */ /* 0x000fc8000f8e0010 */
[----:B------:R-:W-:Y:S01]  /*0c10*/  IMAD R21, R20, UR9, R21 ;  /* 0x0000000914157c24 */ /* 0x000fe2000f8e0215 */
[----:B------:R-:W-:-:S04]  /*0c20*/  LEA R20, P0, R22, UR14, 0x2 ;  /* 0x0000000e16147c11 */ /* 0x000fc8000f8010ff */
[----:B------:R-:W-:-:S04]  /*0c30*/  IADD3 R21, PT, PT, R23, R21, RZ ;  /* 0x0000001517157210 */ /* 0x000fc80007ffe0ff */
[----:B------:R-:W-:-:S05]  /*0c40*/  LEA.HI.X R21, R22, UR15, R21, 0x2, P0 ;  /* 0x0000000f16157c11 */ /* 0x000fca00080f1415 */
[----:B01----:R-:W3:Y:S01]  /*0c50*/  LDG.E R26, desc[UR10][R20.64] ;  /* 0x0000000a141a7981 */ /* 0x003ee2000c1e1900 */
[----:B--2---:R-:W-:Y:S02]  /*0c60*/  HADD2.F32 R25, -RZ, R25.H0_H0 ;  /* 0x20000019ff197230 */ /* 0x004fe40000004100 */
[----:B----4-:R-:W-:-:S03]  /*0c70*/  HADD2.F32 R23, -RZ, R24.H0_H0 ;  /* 0x20000018ff177230 */ /* 0x010fc60000004100 */
[-C--:B------:R-:W-:Y:S01]  /*0c80*/  FMUL.FTZ R27, R0, R25.reuse ;  /* 0x00000019001b7220 */ /* 0x080fe20000410000 */
[----:B------:R-:W-:-:S03]  /*0c90*/  FMUL.FTZ R25, R10, R25 ;  /* 0x000000190a197220 */ /* 0x000fc60000410000 */
[-C--:B------:R-:W-:Y:S01]  /*0ca0*/  FFMA.FTZ R27, R10, R23.reuse, -R27 ;  /* 0x000000170a1b7223 */ /* 0x080fe2000001081b */
[----:B------:R-:W-:-:S05]  /*0cb0*/  FFMA.FTZ R22, R0, R23, R25 ;  /* 0x0000001700167223 */ /* 0x000fca0000010019 */
[----:B------:R-:W-:-:S05]  /*0cc0*/  F2FP.F16.F32.PACK_AB R27, R22, R27 ;  /* 0x0000001b161b723e */ /* 0x000fca00000000ff */
[--C-:B------:R-:W-:Y:S02]  /*0cd0*/  HADD2.F32 R23, -RZ, R27.reuse.H0_H0 ;  /* 0x2000001bff177230 */ /* 0x100fe40000004100 */
[----:B------:R-:W-:Y:S02]  /*0ce0*/  HADD2.F32 R27, -RZ, R27.H1_H1 ;  /* 0x3000001bff1b7230 */ /* 0x000fe40000004100 */
[--C-:B---3--:R-:W-:Y:S02]  /*0cf0*/  HADD2.F32 R22, -RZ, R26.reuse.H0_H0 ;  /* 0x2000001aff167230 */ /* 0x108fe40000004100 */
[----:B------:R-:W-:-:S03]  /*0d00*/  HADD2.F32 R26, -RZ, R26.H1_H1 ;  /* 0x3000001aff1a7230 */ /* 0x000fc60000004100 */
[----:B------:R-:W-:Y:S02]  /*0d10*/  FADD.FTZ R22, R22, R23 ;  /* 0x0000001716167221 */ /* 0x000fe40000010000 */
[----:B------:R-:W-:-:S05]  /*0d20*/  FADD.FTZ R27, R26, R27 ;  /* 0x0000001b1a1b7221 */ /* 0x000fca0000010000 */
[----:B------:R-:W-:-:S05]  /*0d30*/  F2FP.F16.F32.PACK_AB R27, R27, R22 ;  /* 0x000000161b1b723e */ /* 0x000fca00000000ff */
[----:B------:R0:W-:Y:S04]  /*0d40*/  STG.E desc[UR10][R20.64], R27 ;  /* 0x0000001b14007986 */ /* 0x0001e8000c10190a */
[----:B------:R-:W2:Y:S04]  /*0d50*/  LDG.E.64 R22, desc[UR10][R18.64+0x8] ;  /* 0x0000080a12167981 */ /* 0x000ea8000c1e1b00 */
[----:B------:R-:W3:Y:S04]  /*0d60*/  LDG.E.U16 R28, desc[UR10][R8.64+0x6] ;  /* 0x0000060a081c7981 */ /* 0x000ee8000c1e1500 */
[----:B------:R-:W0:Y:S01]  /*0d70*/  LDG.E.U16 R26, desc[UR10][R8.64+0x4] ;  /* 0x0000040a081a7981 */ /* 0x000e22000c1e1500 */
[----:B--2---:R-:W-:-:S02]  /*0d80*/  IMAD R23, R23, UR8, RZ ;  /* 0x0000000817177c24 */ /* 0x004fc4000f8e02ff */
[----:B------:R-:W-:-:S04]  /*0d90*/  IMAD.WIDE.U32 R24, R22, UR8, R16 ;  /* 0x0000000816187c25 */ /* 0x000fc8000f8e0010 */
[----:B------:R-:W-:Y:S01]  /*0da0*/  IMAD R23, R22, UR9, R23 ;  /* 0x0000000916177c24 */ /* 0x000fe2000f8e0217 */
[----:B------:R-:W-:-:S04]  /*0db0*/  LEA R22, P0, R24, UR14, 0x2 ;  /* 0x0000000e18167c11 */ /* 0x000fc8000f8010ff */
[----:B------:R-:W-:-:S04]  /*0dc0*/  IADD3 R23, PT, PT, R25, R23, RZ ;  /* 0x0000001719177210 */ /* 0x000fc80007ffe0ff */
[----:B------:R-:W-:-:S05]  /*0dd0*/  LEA.HI.X R23, R24, UR15, R23, 0x2, P0 ;  /* 0x0000000f18177c11 */ /* 0x000fca00080f1417 */
[----:B------:R-:W2:Y:S01]  /*0de0*/  LDG.E R24, desc[UR10][R22.64] ;  /* 0x0000000a16187981 */ /* 0x000ea2000c1e1900 */
[----:B---3--:R-:W-:Y:S02]  /*0df0*/  HADD2.F32 R25, -RZ, R28.H0_H0 ;  /* 0x2000001cff197230 */ /* 0x008fe40000004100 */
[----:B0-----:R-:W-:-:S03]  /*0e00*/  HADD2.F32 R21, -RZ, R26.H0_H0 ;  /* 0x2000001aff157230 */ /* 0x001fc60000004100 */
[-C--:B------:R-:W-:Y:S01]  /*0e10*/  FMUL.FTZ R27, R0, R25.reuse ;  /* 0x00000019001b7220 */ /* 0x080fe20000410000 */
[----:B------:R-:W-:-:S03]  /*0e20*/  FMUL.FTZ R25, R10, R25 ;  /* 0x000000190a197220 */ /* 0x000fc60000410000 */
[-C--:B------:R-:W-:Y:S01]  /*0e30*/  FFMA.FTZ R27, R10, R21.reuse, -R27 ;  /* 0x000000150a1b7223 */ /* 0x080fe2000001081b */
[----:B------:R-:W-:-:S05]  /*0e40*/  FFMA.FTZ R20, R0, R21, R25 ;  /* 0x0000001500147223 */ /* 0x000fca0000010019 */
[----:B------:R-:W-:-:S05]  /*0e50*/  F2FP.F16.F32.PACK_AB R27, R20, R27 ;  /* 0x0000001b141b723e */ /* 0x000fca00000000ff */
[--C-:B------:R-:W-:Y:S02]  /*0e60*/  HADD2.F32 R21, -RZ, R27.reuse.H0_H0 ;  /* 0x2000001bff157230 */ /* 0x100fe40000004100 */
[----:B------:R-:W-:Y:S02]  /*0e70*/  HADD2.F32 R27, -RZ, R27.H1_H1 ;  /* 0x3000001bff1b7230 */ /* 0x000fe40000004100 */
[--C-:B--2---:R-:W-:Y:S02]  /*0e80*/  HADD2.F32 R20, -RZ, R24.reuse.H0_H0 ;  /* 0x20000018ff147230 */ /* 0x104fe40000004100 */
        /* <DEDUP_REMOVED lines=32> */
[----:B------:R-:W4:Y:S01]  /*1090*/  LDG.E.U16 R24, desc[UR10][R8.64+0xc] ;  /* 0x00000c0a08187981 */ /* 0x000f22000c1e1500 */
        /* <DEDUP_REMOVED lines=8> */
[----:B----4-:R-:W-:-:S03]  /*1120*/  HADD2.F32 R19, -RZ, R24.H0_H0 ;  /* 0x20000018ff137230 */ /* 0x010fc60000004100 */
[-C--:B0-----:R-:W-:Y:S01]  /*1130*/  FMUL.FTZ R21, R0, R25.reuse ;  /* 0x0000001900157220 */ /* 0x081fe20000410000 */
[----:B------:R-:W-:-:S03]  /*1140*/  FMUL.FTZ R25, R10, R25 ;  /* 0x000000190a197220 */ /* 0x000fc60000410000 */
[-C--:B------:R-:W-:Y:S01]  /*1150*/  FFMA.FTZ R21, R10, R19.reuse, -R21 ;  /* 0x000000130a157223 */ /* 0x080fe20000010815 */
[----:B------:R-:W-:-:S05]  /*1160*/  FFMA.FTZ R8, R0, R19, R25 ;  /* 0x0000001300087223 */ /* 0x000fca0000010019 */
[----:B------:R-:W-:-:S05]  /*1170*/  F2FP.F16.F32.PACK_AB R21, R8, R21 ;  /* 0x000000150815723e */ /* 0x000fca00000000ff */
[--C-:B------:R-:W-:Y:S02]  /*1180*/  HADD2.F32 R19, -RZ, R21.reuse.H0_H0 ;  /* 0x20000015ff137230 */ /* 0x100fe40000004100 */
[----:B------:R-:W-:Y:S01]  /*1190*/  HADD2.F32 R18, -RZ, R21.H1_H1 ;  /* 0x30000015ff127230 */ /* 0x000fe20000004100 */
[----:B------:R-:W-:-:S04]  /*11a0*/  IADD3 R12, P0, PT, R12, 0x4, RZ ;  /* 0x000000040c0c7810 */ /* 0x000fc80007f1e0ff */
[----:B------:R-:W-:Y:S02]  /*11b0*/  IADD3.X R13, PT, PT, RZ, R13, RZ, P0, !PT ;  /* 0x0000000dff0d7210 */ /* 0x000fe400007fe4ff */
[----:B------:R-:W-:-:S04]  /*11c0*/  ISETP.GE.U32.AND P0, PT, R12, R4, PT ;  /* 0x000000040c00720c */ /* 0x000fc80003f06070 */
[----:B------:R-:W-:Y:S01]  /*11d0*/  ISETP.GE.AND.EX P0, PT, R13, R5, PT, P0 ;  /* 0x000000050d00720c */ /* 0x000fe20003f06300 */
[--C-:B--2---:R-:W-:Y:S02]  /*11e0*/  HADD2.F32 R8, -RZ, R9.reuse.H0_H0 ;  /* 0x20000009ff087230 */ /* 0x104fe40000004100 */
[----:B------:R-:W-:-:S03]  /*11f0*/  HADD2.F32 R9, -RZ, R9.H1_H1 ;  /* 0x30000009ff097230 */ /* 0x000fc60000004100 */
[----:B------:R-:W-:Y:S02]  /*1200*/  FADD.FTZ R8, R8, R19 ;  /* 0x0000001308087221 */ /* 0x000fe40000010000 */
[----:B------:R-:W-:-:S05]  /*1210*/  FADD.FTZ R9, R9, R18 ;  /* 0x0000001209097221 */ /* 0x000fca0000010000 */
[----:B------:R-:W-:-:S05]  /*1220*/  F2FP.F16.F32.PACK_AB R9, R9, R8 ;  /* 0x000000080909723e */ /* 0x000fca00000000ff */
[----:B------:R3:W-:Y:S01]  /*1230*/  STG.E desc[UR10][R16.64], R9 ;  /* 0x0000000910007986 */ /* 0x0007e2000c10190a */
[----:B------:R-:W-:Y:S05]  /*1240*/  @!P0 BRA `(.L_x_173) ;  /* 0xfffffff800208947 */ /* 0x000fea000383ffff */
.L_x_170:
[----:B------:R-:W-:Y:S05]  /*1250*/  BSYNC.RECONVERGENT B0 ;  /* 0x0000000000007941 */ /* 0x000fea0003800200 */
.L_x_169:
[----:B------:R-:W4:Y:S01]  /*1260*/  LDCU.64 UR6, c[0x0][0x3e8] ;  /* 0x00007d00ff0677ac */ /* 0x000f220008000a00 */
[----:B------:R-:W-:-:S04]  /*1270*/  UIADD3 UR4, UP0, UPT, UR4, 0x1, URZ ;  /* 0x0000000104047890 */ /* 0x000fc8000ff1e0ff */
[----:B------:R-:W-:Y:S02]  /*1280*/  UIADD3.X UR5, UPT, UPT, URZ, UR5, URZ, UP0, !UPT ;  /* 0x00000005ff057290 */ /* 0x000fe400087fe4ff */
[----:B----4-:R-:W-:-:S04]  /*1290*/  UISETP.NE.U32.AND UP0, UPT, UR4, UR6, UPT ;  /* 0x000000060400728c */ /* 0x010fc8000bf05070 */
[----:B------:R-:W-:-:S09]  /*12a0*/  UISETP.NE.AND.EX UP0, UPT, UR5, UR7, UPT, UP0 ;  /* 0x000000070500728c */ /* 0x000fd2000bf05300 */
[----:B------:R-:W-:Y:S05]  /*12b0*/  BRA.U UP0, `(.L_x_174) ;  /* 0xffffffed00a07547 */ /* 0x000fea000b83ffff */
[----:B------:R-:W4:Y:S01]  /*12c0*/  LDCU.64 UR4, c[0x0][0x3c0] ;  /* 0x00007800ff0477ac */ /* 0x000f220008000a00 */
[----:B------:R-:W-:-:S04]  /*12d0*/  IADD3 R0, P0, PT, R2, 0x100, RZ ;  /* 0x0000010002007810 */ /* 0x000fc80007f1e0ff */
[----:B------:R-:W-:-:S05]  /*12e0*/  IADD3.X R4, PT, PT, RZ, R3, RZ, P0, !PT ;  /* 0x00000003ff047210 */ /* 0x000fca00007fe4ff */
[----:B----4-:R-:W-:Y:S02]  /*12f0*/  IMAD R7, R4, UR4, RZ ;  /* 0x0000000404077c24 */ /* 0x010fe4000f8e02ff */
[----:B------:R-:W-:Y:S01]  /*1300*/  IMAD.WIDE.U32 R4, R0, UR4, RZ ;  /* 0x0000000400047c25 */ /* 0x000fe2000f8e00ff */
[----:B------:R-:W-:-:S03]  /*1310*/  UMOV UR4, URZ ;  /* 0x000000ff00047c82 */ /* 0x000fc60008000000 */
[----:B------:R-:W-:Y:S01]  /*1320*/  IMAD R7, R0, UR5, R7 ;  /* 0x0000000500077c24 */ /* 0x000fe2000f8e0207 */
[----:B------:R-:W-:-:S04]  /*1330*/  UMOV UR5, URZ ;  /* 0x000000ff00057c82 */ /* 0x000fc80008000000 */
[----:B------:R-:W-:-:S07]  /*1340*/  IADD3 R23, PT, PT, R5, R7, RZ ;  /* 0x0000000705177210 */ /* 0x000fce0007ffe0ff */
.L_x_180:
[----:B---3--:R-:W3:Y:S01]  /*1350*/  LDC.64 R8, c[0x0][0x3d0] ;  /* 0x0000f400ff087b82 */ /* 0x008ee20000000a00 */
[----:B------:R-:W4:Y:S01]  /*1360*/  LDCU.64 UR6, c[0x0][0x398] ;  /* 0x00007300ff0677ac */ /* 0x000f220008000a00 */
[----:B------:R-:W-:Y:S02]  /*1370*/  MOV R6, R2 ;  /* 0x0000000200067202 */ /* 0x000fe40000000f00 */
[----:B------:R-:W-:Y:S01]  /*1380*/  MOV R7, R3 ;  /* 0x0000000300077202 */ /* 0x000fe20000000f00 */
[----:B0-----:R-:W0:Y:S01]  /*1390*/  LDCU.64 UR12, c[0x0][0x3c8] ;  /* 0x00007900ff0c77ac */ /* 0x001e220008000a00 */
[----:B------:R-:W0:Y:S01]  /*13a0*/  LDCU.64 UR14, c[0x0][0x3a8] ;  /* 0x00007500ff0e77ac */ /* 0x000e220008000a00 */
[C---:B---3--:R-:W-:Y:S02]  /*13b0*/  IMAD R0, R8.reuse, UR5, RZ ;  /* 0x0000000508007c24 */ /* 0x048fe4000f8e02ff */
[----:B------:R-:W-:-:S04]  /*13c0*/  IMAD.WIDE.U32 R6, R8, UR4, R6 ;  /* 0x0000000408067c25 */ /* 0x000fc8000f8e0006 */
[----:B------:R-:W-:Y:S01]  /*13d0*/  IMAD R9, R9, UR4, R0 ;  /* 0x0000000409097c24 */ /* 0x000fe2000f8e0200 */
[----:B----4-:R-:W-:-:S04]  /*13e0*/  LEA R8, P0, R6, UR6, 0x3 ;  /* 0x0000000606087c11 */ /* 0x010fc8000f8018ff */
[----:B------:R-:W-:-:S04]  /*13f0*/  IADD3 R7, PT, PT, R7, R9, RZ ;  /* 0x0000000907077210 */ /* 0x000fc80007ffe0ff */
[----:B------:R-:W-:-:S05]  /*1400*/  LEA.HI.X R9, R6, UR7, R7, 0x3, P0 ;  /* 0x0000000706097c11 */ /* 0x000fca00080f1c07 */
[----:B------:R-:W3:Y:S04]  /*1410*/  LDG.E.64 R10, desc[UR10][R8.64+0x800] ;  /* 0x0008000a080a7981 */ /* 0x000ee8000c1e1b00 */
[----:B------:R-:W3:Y:S01]  /*1420*/  LDG.E.64 R6, desc[UR10][R8.64+0x808] ;  /* 0x0008080a08067981 */ /* 0x000ee2000c1e1b00 */
[----:B------:R-:W-:Y:S01]  /*1430*/  BSSY.RECONVERGENT B0, `(.L_x_175) ;  /* 0x000010b000007945 */ /* 0x000fe20003800200 */
[----:B---3--:R-:W-:-:S04]  /*1440*/  ISETP.GE.U32.AND P0, PT, R10, R6, PT ;  /* 0x000000060a00720c */ /* 0x008fc80003f06070 */
[----:B------:R-:W-:-:S13]  /*1450*/  ISETP.GE.AND.EX P0, PT, R11, R7, PT, P0 ;  /* 0x000000070b00720c */ /* 0x000fda0003f06300 */
[----:B012---:R-:W-:Y:S05]  /*1460*/  @P0 BRA `(.L_x_176) ;  /* 0x00000010001c0947 */ /* 0x007fea0003800000 */
[----:B--2---:R-:W0:Y:S01]  /*1470*/  LDC.64 R14, c[0x0][0x3b8] ;  /* 0x0000ee00ff0e7b82 */ /* 0x004e220000000a00 */
[----:B------:R-:W-:Y:S01]  /*1480*/  IADD3 R24, PT, PT, -R10, R6, RZ ;  /* 0x000000060a187210 */ /* 0x000fe20007ffe1ff */
[----:B------:R-:W-:Y:S01]  /*1490*/  BSSY.RECONVERGENT B1, `(.L_x_177) ;  /* 0x000007a000017945 */ /* 0x000fe20003800200 */
[----:B------:R-:W-:Y:S02]  /*14a0*/  MOV R22, R4 ;  /* 0x0000000400167202 */ /* 0x000fe40000000f00 */
[----:B------:R-:W-:Y:S02]  /*14b0*/  LOP3.LUT R24, R24, 0x3, RZ, 0xc0, !PT ;  /* 0x0000000318187812 */ /* 0x000fe400078ec0ff */
[----:B-1----:R-:W-:Y:S01]  /*14c0*/  MOV R26, R10 ;  /* 0x0000000a001a7202 */ /* 0x002fe20000000f00 */
[----:B------:R-:W1:Y:S01]  /*14d0*/  LDC.U16 R12, c[0x0][0x3b0] ;  /* 0x0000ec00ff0c7b82 */ /* 0x000e620000000400 */
[----:B------:R-:W-:Y:S02]  /*14e0*/  ISETP.NE.U32.AND P0, PT, R24, RZ, PT ;  /* 0x000000ff1800720c */ /* 0x000fe40003f05070 */
[----:B------:R-:W-:-:S02]  /*14f0*/  MOV R25, R11 ;  /* 0x0000000b00197202 */ /* 0x000fc40000000f00 */
[----:B------:R-:W-:-:S03]  /*1500*/  ISETP.NE.AND.EX P0, PT, RZ, RZ, PT, P0 ;  /* 0x000000ffff00720c */ /* 0x000fc60003f05300 */
[----:B------:R-:W2:Y:S01]  /*1510*/  LDC.U16 R13, c[0x0][0x3b2] ;  /* 0x0000ec80ff0d7b82 */ /* 0x000ea20000000400 */
[C---:B0-----:R-:W-:Y:S02]  /*1520*/  IMAD R0, R14.reuse, UR5, RZ ;  /* 0x000000050e007c24 */ /* 0x041fe4000f8e02ff */
[----:B------:R-:W-:-:S04]  /*1530*/  IMAD.WIDE.U32 R8, R14, UR4, R22 ;  /* 0x000000040e087c25 */ /* 0x000fc8000f8e0016 */
[----:B------:R-:W-:Y:S02]  /*1540*/  IMAD R15, R15, UR4, R0 ;  /* 0x000000040f0f7c24 */ /* 0x000fe4000f8e0200 */
[----:B-1----:R-:W-:-:S03]  /*1550*/  HADD2.F32 R0, -RZ, R12.H0_H0 ;  /* 0x2000000cff007230 */ /* 0x002fc60000004100 */
[----:B------:R-:W-:Y:S01]  /*1560*/  IADD3 R15, PT, PT, R9, R15, RZ ;  /* 0x0000000f090f7210 */ /* 0x000fe20007ffe0ff */
[----:B--2---:R-:W-:Y:S01]  /*1570*/  HADD2.F32 R22, -RZ, R13.H0_H0 ;  /* 0x2000000dff167230 */ /* 0x004fe20000004100 */
        /* <DEDUP_REMOVED lines=8> */
[----:B--2---:R-:W-:-:S04]  /*1600*/  LEA R16, P0, R12, R18, 0x3 ;  /* 0x000000120c107211 */ /* 0x004fc800078018ff */
[----:B------:R-:W-:-:S04]  /*1610*/  IADD3 R13, PT, PT, R13, R17, RZ ;  /* 0x000000110d0d7210 */ /* 0x000fc80007ffe0ff */
[----:B------:R-:W-:Y:S02]  /*1620*/  LEA.HI.X R17, R12, R19, R13, 0x3, P0 ;  /* 0x000000130c117211 */ /* 0x000fe400000f1c0d */
[----:B------:R-:W0:Y:S03]  /*1630*/  LDC.64 R18, c[0x0][0x3c8] ;  /* 0x0000f200ff127b82 */ /* 0x000e260000000a00 */
        /* <DEDUP_REMOVED lines=8> */
[----:B------:R-:W-:-:S03]  /*16c0*/  MOV R14, R8 ;  /* 0x00000008000e7202 */ /* 0x000fc60000000f00 */
[----:B------:R-:W2:Y:S04]  /*16d0*/  LDG.E.U16 R31, desc[UR10][R12.64+0x2] ;  /* 0x0000020a0c1f7981 */ /* 0x000ea8000c1e1500 */
[----:B------:R-:W3:Y:S01]  /*16e0*/  LDG.E.U16 R30, desc[UR10][R12.64] ;  /* 0x0000000a0c1e7981 */ /* 0x000ee2000c1e1500 */
[----:B0-----:R-:W-:-:S04]  /*16f0*/  IMAD R25, R27, R18, RZ ;  /* 0x000000121b197224 */ /* 0x001fc800078e02ff */
[C---:B------:R-:W-:Y:S02]  /*1700*/  IMAD R25, R26.reuse, R19, R25 ;  /* 0x000000131a197224 */ /* 0x040fe400078e0219 */
[----:B------:R-:W-:-:S03]  /*1710*/  IMAD.WIDE.U32 R26, R26, R18, R14 ;  /* 0x000000121a1a7225 */ /* 0x000fc600078e000e */
[----:B-1----:R-:W-:Y:S02]  /*1720*/  LEA R28, P0, R26, R20, 0x2 ;  /* 0x000000141a1c7211 */ /* 0x002fe400078010ff */
        /* <DEDUP_REMOVED lines=14> */
[--C-:B----4-:R-:W-:Y:S02]  /*1810*/  HADD2.F32 R26, -RZ, R25.reuse.H0_H0 ;  /* 0x20000019ff1a7230 */ /* 0x110fe40000004100 */
        /* <DEDUP_REMOVED lines=8> */
[----:B0-----:R-:W2:Y:S04]  /*18a0*/  LDG.E.64 R26, desc[UR10][R16.64+0x8] ;  /* 0x0000080a101a7981 */ /* 0x001ea8000c1e1b00 */
[----:B------:R-:W3:Y:S04]  /*18b0*/  LDG.E.U16 R31, desc[UR10][R12.64+0x6] ;  /* 0x0000060a0c1f7981 */ /* 0x000ee8000c1e1500 */
[----:B------:R-:W4:Y:S01]  /*18c0*/  LDG.E.U16 R30, desc[UR10][R12.64+0x4] ;  /* 0x0000040a0c1e7981 */ /* 0x000f22000c1e1500 */
[----:B--2---:R-:W-:-:S04]  /*18d0*/  IMAD R25, R27, R18, RZ ;  /* 0x000000121b197224 */ /* 0x004fc800078e02ff */
[C---:B------:R-:W-:Y:S02]  /*18e0*/  IMAD R25, R26.reuse, R19, R25 ;  /* 0x000000131a197224 */ /* 0x040fe400078e0219 */
[----:B------:R-:W-:-:S03]  /*18f0*/  IMAD.WIDE.U32 R26, R26, R18, R14 ;  /* 0x000000121a1a7225 */ /* 0x000fc600078e000e */
[----:B------:R-:W-:Y:S02]  /*1900*/  LEA R28, P0, R26, R20, 0x2 ;  /* 0x000000141a1c7211 */ /* 0x000fe400078010ff */
        /* <DEDUP_REMOVED lines=23> */
[----:B------:R-:W2:Y:S04]  /*1a80*/  LDG.E.64 R16, desc[UR10][R16.64+0x10] ;  /* 0x0000100a10107981 */ /* 0x000ea8000c1e1b00 */
[----:B-1----:R-:W3:Y:S04]  /*1a90*/  LDG.E.U16 R27, desc[UR10][R12.64+0xa] ;  /* 0x00000a0a0c1b7981 */ /* 0x002ee8000c1e1500 */
        /* <DEDUP_REMOVED lines=17> */
[----:B------:R-:W-:-:S04]  /*1bb0*/  IADD3 R26, P0, PT, R10, 0x3, RZ ;  /* 0x000000030a1a7810 */ /* 0x000fc80007f1e0ff */
[----:B------:R-:W-:Y:S01]  /*1bc0*/  IADD3.X R25, PT, PT, RZ, R11, RZ, P0, !PT ;  /* 0x0000000bff197210 */ /* 0x000fe200007fe4ff */
[--C-:B--2---:R-:W-:Y:S02]  /*1bd0*/  HADD2.F32 R12, -RZ, R13.reuse.H0_H0 ;  /* 0x2000000dff0c7230 */ /* 0x104fe40000004100 */
[----:B------:R-:W-:-:S03]  /*1be0*/  HADD2.F32 R13, -RZ, R13.H1_H1 ;  /* 0x3000000dff0d7230 */ /* 0x000fc60000004100 */
[----:B------:R-:W-:Y:S02]  /*1bf0*/  FADD.FTZ R12, R12, R17 ;  /* 0x000000110c0c7221 */ /* 0x000fe40000010000 */
[----:B------:R-:W-:-:S05]  /*1c00*/  FADD.FTZ R13, R13, R14 ;  /* 0x0000000e0d0d7221 */ /* 0x000fca0000010000 */
[----:B------:R-:W-:-:S05]  /*1c10*/  F2FP.F16.F32.PACK_AB R13, R13, R12 ;  /* 0x0000000c0d0d723e */ /* 0x000fca00000000ff */
[----:B------:R2:W-:Y:S02]  /*1c20*/  STG.E desc[UR10][R20.64], R13 ;  /* 0x0000000d14007986 */ /* 0x0005e4000c10190a */
.L_x_178:
[----:B------:R-:W-:Y:S05]  /*1c30*/  BSYNC.RECONVERGENT B1 ;  /* 0x0000000000017941 */ /* 0x000fea0003800200 */
.L_x_177:
[----:B------:R-:W-:-:S04]  /*1c40*/  IADD3 R10, P0, PT, R10, -R6, RZ ;  /* 0x800000060a0a7210 */ /* 0x000fc80007f1e0ff */
[----:B------:R-:W-:Y:S02]  /*1c50*/  IADD3.X R11, PT, PT, R11, ~R7, RZ, P0, !PT ;  /* 0x800000070b0b7210 */ /* 0x000fe400007fe4ff */
[----:B------:R-:W-:-:S04]  /*1c60*/  ISETP.GT.U32.AND P0, PT, R10, -0x4, PT ;  /* 0xfffffffc0a00780c */ /* 0x000fc80003f04070 */
[----:B------:R-:W-:-:S13]  /*1c70*/  ISETP.GT.U32.AND.EX P0, PT, R11, -0x1, PT, P0 ;  /* 0xffffffff0b00780c */ /* 0x000fda0003f04100 */
[----:B------:R-:W-:Y:S05]  /*1c80*/  @P0 BRA `(.L_x_176) ;  /* 0x0000000800140947 */ /* 0x000fea0003800000 */
[----:B------:R-:W3:Y:S01]  /*1c90*/  LDC.64 R16, c[0x0][0x3d8] ;  /* 0x0000f600ff107b82 */ /* 0x000ee20000000a00 */
[----:B------:R-:W4:Y:S01]  /*1ca0*/  LDCU.64 UR6, c[0x0][0x3a0] ;  /* 0x00007400ff0677ac */ /* 0x000f220008000a00 */
[----:B------:R-:W-:Y:S01]  /*1cb0*/  MOV R24, R26 ;  /* 0x0000001a00187202 */ /* 0x000fe20000000f00 */
[----:B------:R-:W5:Y:S05]  /*1cc0*/  LDCU.64 UR8, c[0x0][0x390] ;  /* 0x00007200ff0877ac */ /* 0x000f6a0008000a00 */
[----:B------:R-:W0:Y:S01]  /*1cd0*/  LDC.64 R18, c[0x0][0x3e0] ;  /* 0x0000f800ff127b82 */ /* 0x000e220000000a00 */
[C---:B---3--:R-:W-:Y:S02]  /*1ce0*/  IMAD R14, R16.reuse, UR5, RZ ;  /* 0x00000005100e7c24 */ /* 0x048fe4000f8e02ff */
[----:B--2---:R-:W-:-:S04]  /*1cf0*/  IMAD.WIDE.U32 R12, R16, UR4, R24 ;  /* 0x00000004100c7c25 */ /* 0x004fc8000f8e0018 */
[----:B------:R-:W-:Y:S01]  /*1d00*/  IMAD R17, R17, UR4, R14 ;  /* 0x0000000411117c24 */ /* 0x000fe2000f8e020e */
[----:B----4-:R-:W-:Y:S01]  /*1d10*/  LEA R16, P0, R12, UR6, 0x3 ;  /* 0x000000060c107c11 */ /* 0x010fe2000f8018ff */
[C---:B0-----:R-:W-:Y:S02]  /*1d20*/  IMAD R20, R18.reuse, UR5, RZ ;  /* 0x0000000512147c24 */ /* 0x041fe4000f8e02ff */
[----:B------:R-:W-:Y:S01]  /*1d30*/  IMAD.WIDE.U32 R10, R18, UR4, R24 ;  /* 0x00000004120a7c25 */ /* 0x000fe2000f8e0018 */
[----:B------:R-:W-:Y:S02]  /*1d40*/  IADD3 R13, PT, PT, R17, R13, RZ ;  /* 0x0000000d110d7210 */ /* 0x000fe40007ffe0ff */
[----:B------:R-:W-:Y:S01]  /*1d50*/  IADD3 R16, P1, PT, R16, 0x10, RZ ;  /* 0x0000001010107810 */ /* 0x000fe20007f3e0ff */
[----:B------:R-:W-:Y:S01]  /*1d60*/  IMAD R19, R19, UR4, R20 ;  /* 0x0000000413137c24 */ /* 0x000fe2000f8e0214 */
[----:B-----5:R-:W-:Y:S02]  /*1d70*/  LEA R14, P2, R10, UR8, 0x2 ;  /* 0x000000080a0e7c11 */ /* 0x020fe4000f8410ff */
[----:B------:R-:W-:-:S02]  /*1d80*/  LEA.HI.X R12, R12, UR7, R13, 0x3, P0 ;  /* 0x000000070c0c7c11 */ /* 0x000fc400080f1c0d */
[----:B------:R-:W-:Y:S02]  /*1d90*/  IADD3 R11, PT, PT, R19, R11, RZ ;  /* 0x0000000b130b7210 */ /* 0x000fe40007ffe0ff */
[----:B------:R-:W-:Y:S02]  /*1da0*/  IADD3 R14, P3, PT, R14, 0x8, RZ ;  /* 0x000000080e0e7810 */ /* 0x000fe40007f7e0ff */
[----:B------:R-:W-:Y:S02]  /*1db0*/  LEA.HI.X R10, R10, UR9, R11, 0x2, P2 ;  /* 0x000000090a0a7c11 */ /* 0x000fe400090f140b */
[----:B------:R-:W-:Y:S02]  /*1dc0*/  IADD3.X R11, PT, PT, RZ, R12, RZ, P1, !PT ;  /* 0x0000000cff0b7210 */ /* 0x000fe40000ffe4ff */
[----:B------:R-:W-:-:S07]  /*1dd0*/  IADD3.X R13, PT, PT, RZ, R10, RZ, P3, !PT ;  /* 0x0000000aff0d7210 */ /* 0x000fce0001ffe4ff */
.L_x_179:
[----:B------:R-:W-:-:S05]  /*1de0*/  MOV R10, R16 ;  /* 0x00000010000a7202 */ /* 0x000fca0000000f00 */
[----:B------:R-:W2:Y:S01]  /*1df0*/  LDG.E.64 R16, desc[UR10][R10.64+-0x10] ;  /* 0xfffff00a0a107981 */ /* 0x000ea2000c1e1b00 */
[----:B------:R-:W-:Y:S02]  /*1e00*/  MOV R12, R14 ;  /* 0x0000000e000c7202 */ /* 0x000fe40000000f00 */
[----:B------:R-:W-:-:S03]  /*1e10*/  MOV R14, R8 ;  /* 0x00000008000e7202 */ /* 0x000fc60000000f00 */
[----:B---3--:R-:W3:Y:S04]  /*1e20*/  LDG.E.U16 R21, desc[UR10][R12.64+-0x6] ;  /* 0xfffffa0a0c157981 */ /* 0x008ee8000c1e1500 */
[----:B------:R-:W4:Y:S01]  /*1e30*/  LDG.E.U16 R20, desc[UR10][R12.64+-0x8] ;  /* 0xfffff80a0c147981 */ /* 0x000f22000c1e1500 */
[----:B--2---:R-:W-:Y:S02]  /*1e40*/  IMAD R17, R17, UR12, RZ ;  /* 0x0000000c11117c24 */ /* 0x004fe4000f8e02ff */
        /* <DEDUP_REMOVED lines=8> */
[-C--:B-1----:R-:W-:Y:S01]  /*1ed0*/  FMUL.FTZ R27, R22, R21.reuse ;  /* 0x00000015161b7220 */ /* 0x082fe20000410000 */
        /* <DEDUP_REMOVED lines=84> */
[----:B------:R-:W-:Y:S02]  /*2420*/  ISETP.GE.AND.EX P0, PT, R25, R7, PT, P0 ;  /* 0x000000071900720c */ /* 0x000fe40003f06300 */
[----:B------:R-:W-:-:S04]  /*2430*/  IADD3 R16, P1, PT, R10, 0x20, RZ ;  /* 0x000000200a107810 */ /* 0x000fc80007f3e0ff */
[----:B------:R-:W-:Y:S01]  /*2440*/  IADD3.X R11, PT, PT, RZ, R11, RZ, P1, !PT ;  /* 0x0000000bff0b7210 */ /* 0x000fe20000ffe4ff */
        /* <DEDUP_REMOVED lines=9> */
.L_x_176:
[----:B------:R-:W-:Y:S05]  /*24e0*/  BSYNC.RECONVERGENT B0 ;  /* 0x0000000000007941 */ /* 0x000fea0003800200 */
.L_x_175:
[----:B------:R-:W4:Y:S01]  /*24f0*/  LDC.64 R6, c[0x0][0x3e8] ;  /* 0x0000fa00ff067b82 */ /* 0x000f220000000a00 */
[----:B------:R-:W-:-:S04]  /*2500*/  UIADD3 UR6, UP0, UPT, UR4, 0x1, URZ ;  /* 0x0000000104067890 */ /* 0x000fc8000ff1e0ff */
[----:B------:R-:W-:Y:S02]  /*2510*/  UIADD3.X UR7, UPT, UPT, URZ, UR5, URZ, UP0, !UPT ;  /* 0x00000005ff077290 */ /* 0x000fe400087fe4ff */
[----:B----4-:R-:W-:-:S04]  /*2520*/  ISETP.NE.U32.AND P0, PT, R6, UR6, PT ;  /* 0x0000000606007c0c */ /* 0x010fc8000bf05070 */
[----:B------:R-:W-:-:S13]  /*2530*/  ISETP.NE.AND.EX P0, PT, R7, UR7, PT, P0 ;  /* 0x0000000707007c0c */ /* 0x000fda000bf05300 */
[----:B------:R-:W-:Y:S05]  /*2540*/  @!P0 EXIT ;  /* 0x000000000000894d */ /* 0x000fea0003800000 */
[----:B------:R-:W-:Y:S01]  /*2550*/  UMOV UR4, UR6 ;  /* 0x0000000600047c82 */ /* 0x000fe20008000000 */
[----:B------:R-:W-:Y:S01]  /*2560*/  UMOV UR5, UR7 ;  /* 0x0000000700057c82 */ /* 0x000fe20008000000 */
[----:B------:R-:W-:Y:S05]  /*2570*/  BRA `(.L_x_180) ;  /* 0xffffffec00747947 */ /* 0x000fea000383ffff */
.L_x_168:
        /* <DEDUP_REMOVED lines=9> */
[----:B------:R-:W3:Y:S01]  /*2610*/  LDCU.64 UR20, c[0x0][0x3c8] ;  /* 0x00007900ff1477ac */ /* 0x000ee20008000a00 */
[----:B------:R-:W4:Y:S01]  /*2620*/  LDCU.64 UR22, c[0x0][0x3e0] ;  /* 0x00007c00ff1677ac */ /* 0x000f220008000a00 */
[----:B-1----:R-:W-:Y:S01]  /*2630*/  UIADD3 UR4, UP0, UPT, UR4, UR8, URZ ;  /* 0x0000000804047290 */ /* 0x002fe2000ff1e0ff */
[----:B------:R-:W1:Y:S01]  /*2640*/  LDCU.64 UR24, c[0x0][0x390] ;  /* 0x00007200ff1877ac */ /* 0x000e620008000a00 */
[----:B------:R-:W1:Y:S02]  /*2650*/  LDCU.128 UR12, c[0x0][0x3a0] ;  /* 0x00007400ff0c77ac */ /* 0x000e640008000c00 */
[----:B------:R-:W-:Y:S01]  /*2660*/  UIADD3.X UR5, UPT, UPT, UR5, UR9, URZ, UP0, !UPT ;  /* 0x0000000905057290 */ /* 0x000fe200087fe4ff */
[----:B0-----:R-:W-:-:S02]  /*2670*/  ISETP.LT.U32.AND P0, PT, R0, UR6, PT ;  /* 0x0000000600007c0c */ /* 0x001fc4000bf01070 */
[----:B------:R-:W-:-:S04]  /*2680*/  MOV R0, UR7 ;  /* 0x0000000700007c02 */ /* 0x000fc80008000f00 */
[----:B------:R-:W-:-:S13]  /*2690*/  ISETP.GT.AND.EX P0, PT, R0, RZ, PT, P0 ;  /* 0x000000ff0000720c */ /* 0x000fda0003f04300 */
[----:B-1234-:R-:W-:Y:S05]  /*26a0*/  @!P0 BRA `(.L_x_182) ;  /* 0x0000001000588947 */ /* 0x01efea0003800000 */
[----:B------:R-:W-:Y:S01]  /*26b0*/  HFMA2 R19, -RZ, RZ, 0, 0 ;  /* 0x00000000ff137431 */ /* 0x000fe200000001ff */
[----:B------:R-:W-:-:S07]  /*26c0*/  MOV R23, RZ ;  /* 0x000000ff00177202 */ /* 0x000fce0000000f00 */
.L_x_188:
[----:B0-----:R-:W0:Y:S01]  /*26d0*/  S2R R8, SR_TID.X ;  /* 0x0000000000087919 */ /* 0x001e220000002100 */
[----:B-1----:R-:W1:Y:S01]  /*26e0*/  LDCU.64 UR8, c[0x0][0x3d0] ;  /* 0x00007a00ff0877ac */ /* 0x002e620008000a00 */
[----:B--2---:R-:W2:Y:S01]  /*26f0*/  LDCU.64 UR16, c[0x0][0x398] ;  /* 0x00007300ff1077ac */ /* 0x004ea20008000a00 */
[----:B-1----:R-:W-:-:S04]  /*2700*/  IMAD R0, R23, UR8, RZ ;  /* 0x0000000817007c24 */ /* 0x002fc8000f8e02ff */
[----:B------:R-:W-:Y:S01]  /*2710*/  IMAD R5, R19, UR9, R0 ;  /* 0x0000000913057c24 */ /* 0x000fe2000f8e0200 */
[----:B0-----:R-:W-:-:S04]  /*2720*/  IADD3 R8, P0, PT, R8, UR4, RZ ;  /* 0x0000000408087c10 */ /* 0x001fc8000ff1e0ff */
[----:B------:R-:W-:-:S03]  /*2730*/  IADD3.X R9, PT, PT, RZ, UR5, RZ, P0, !PT ;  /* 0x00000005ff097c10 */ /* 0x000fc600087fe4ff */
[----:B------:R-:W-:-:S05]  /*2740*/  IMAD.WIDE.U32 R2, R19, UR8, R8 ;  /* 0x0000000813027c25 */ /* 0x000fca000f8e0008 */
[----:B------:R-:W-:Y:S02]  /*2750*/  IADD3 R3, PT, PT, R3, R5, RZ ;  /* 0x0000000503037210 */ /* 0x000fe40007ffe0ff */
[----:B--2---:R-:W-:-:S04]  /*2760*/  LEA R4, P0, R2, UR16, 0x3 ;  /* 0x0000001002047c11 */ /* 0x004fc8000f8018ff */
[----:B------:R-:W-:-:S05]  /*2770*/  LEA.HI.X R5, R2, UR17, R3, 0x3, P0 ;  /* 0x0000001102057c11 */ /* 0x000fca00080f1c03 */
[----:B---3--:R-:W2:Y:S04]  /*2780*/  LDG.E.64 R6, desc[UR10][R4.64] ;  /* 0x0000000a04067981 */ /* 0x008ea8000c1e1b00 */
        /* <DEDUP_REMOVED lines=12> */
[----:B------:R-:W-:Y:S01]  /*2850*/  ISETP.NE.U32.AND P0, PT, R22, RZ, PT ;  /* 0x000000ff1600720c */ /* 0x000fe20003f05070 */
[----:B------:R-:W3:Y:S01]  /*2860*/  LDC.U16 R18, c[0x0][0x3b2] ;  /* 0x0000ec80ff127b82 */ /* 0x000ee20000000400 */
[----:B------:R-:W-:-:S02]  /*2870*/  MOV R21, R7 ;  /* 0x0000000700157202 */ /* 0x000fc40000000f00 */
[----:B------:R-:W-:Y:S01]  /*2880*/  ISETP.NE.AND.EX P0, PT, RZ, RZ, PT, P0 ;  /* 0x000000ffff00720c */ /* 0x000fe20003f05300 */
[----:B0-----:R-:W-:-:S04]  /*2890*/  IMAD R5, R9, UR8, RZ ;  /* 0x0000000809057c24 */ /* 0x001fc8000f8e02ff */
[C---:B------:R-:W-:Y:S02]  /*28a0*/  IMAD R5, R8.reuse, UR9, R5 ;  /* 0x0000000908057c24 */ /* 0x040fe4000f8e0205 */
[----:B------:R-:W-:-:S04]  /*28b0*/  IMAD.WIDE.U32 R8, R8, UR8, RZ ;  /* 0x0000000808087c25 */ /* 0x000fc8000f8e00ff */
[----:B--2---:R-:W-:Y:S01]  /*28c0*/  IMAD R0, R23, UR16, RZ ;  /* 0x0000001017007c24 */ /* 0x004fe2000f8e02ff */
[----:B------:R-:W-:-:S03]  /*28d0*/  IADD3 R9, PT, PT, R9, R5, RZ ;  /* 0x0000000509097210 */ /* 0x000fc60007ffe0ff */
[C---:B------:R-:W-:Y:S02]  /*28e0*/  IMAD R17, R19.reuse, UR17, R0 ;  /* 0x0000001113117c24 */ /* 0x040fe4000f8e0200 */
[----:B------:R-:W-:-:S04]  /*28f0*/  IMAD.WIDE.U32 R4, R19, UR16, R8 ;  /* 0x0000001013047c25 */ /* 0x000fc8000f8e0008 */
[----:B-1----:R-:W-:Y:S01]  /*2900*/  HADD2.F32 R0, -RZ, R10.H0_H0 ;  /* 0x2000000aff007230 */ /* 0x002fe20000004100 */
[----:B------:R-:W-:Y:S01]  /*2910*/  IADD3 R17, PT, PT, R5, R17, RZ ;  /* 0x0000001105117210 */ /* 0x000fe20007ffe0ff */
[----:B---3--:R-:W-:Y:S01]  /*2920*/  HADD2.F32 R18, -RZ, R18.H0_H0 ;  /* 0x20000012ff127230 */ /* 0x008fe20000004100 */
        /* <DEDUP_REMOVED lines=13> */
[----:B0-----:R-:W-:Y:S02]  /*2a00*/  IMAD R12, R23, UR8, RZ ;  /* 0x00000008170c7c24 */ /* 0x001fe4000f8e02ff */
[----:B------:R-:W-:-:S04]  /*2a10*/  IMAD.WIDE.U32 R24, R19, UR8, R6 ;  /* 0x0000000813187c25 */ /* 0x000fc8000f8e0006 */
[----:B------:R-:W-:Y:S01]  /*2a20*/  IMAD R15, R19, UR9, R12 ;  /* 0x00000009130f7c24 */ /* 0x000fe2000f8e020c */
[----:B--2---:R-:W-:Y:S01]  /*2a30*/  LEA R14, P0, R24, UR16, 0x2 ;  /* 0x00000010180e7c11 */ /* 0x004fe2000f8010ff */
[----:B------:R-:W0:Y:S03]  /*2a40*/  LDC.64 R12, c[0x0][0x3a8] ;  /* 0x0000ea00ff0c7b82 */ /* 0x000e260000000a00 */
[----:B------:R-:W-:-:S04]  /*2a50*/  IADD3 R15, PT, PT, R25, R15, RZ ;  /* 0x0000000f190f7210 */ /* 0x000fc80007ffe0ff */
[----:B------:R-:W-:Y:S02]  /*2a60*/  LEA.HI.X R15, R24, UR17, R15, 0x2, P0 ;  /* 0x00000011180f7c11 */ /* 0x000fe400080f140f */
[----:B------:R-:W-:-:S03]  /*2a70*/  MOV R16, R4 ;  /* 0x0000000400107202 */ /* 0x000fc60000000f00 */
[----:B------:R-:W2:Y:S01]  /*2a80*/  LDG.E.U16 R28, desc[UR10][R14.64+0x2] ;  /* 0x0000020a0e1c7981 */ /* 0x000ea2000c1e1500 */
[----:B-1----:R-:W-:-:S03]  /*2a90*/  IMAD R26, R21, R10, RZ ;  /* 0x0000000a151a7224 */ /* 0x002fc600078e02ff */
[----:B------:R-:W3:Y:S01]  /*2aa0*/  LDG.E.U16 R21, desc[UR10][R14.64] ;  /* 0x0000000a0e157981 */ /* 0x000ee2000c1e1500 */
[----:B------:R-:W-:-:S04]  /*2ab0*/  IMAD.WIDE.U32 R24, R20, R10, R16 ;  /* 0x0000000a14187225 */ /* 0x000fc800078e0010 */
[----:B------:R-:W-:Y:S01]  /*2ac0*/  IMAD R27, R20, R11, R26 ;  /* 0x0000000b141b7224 */ /* 0x000fe200078e021a */
[----:B0-----:R-:W-:-:S04]  /*2ad0*/  LEA R26, P0, R24, R12, 0x2 ;  /* 0x0000000c181a7211 */ /* 0x001fc800078010ff */
[----:B------:R-:W-:-:S04]  /*2ae0*/  IADD3 R20, PT, PT, R25, R27, RZ ;  /* 0x0000001b19147210 */ /* 0x000fc80007ffe0ff */
[----:B------:R-:W-:-:S05]  /*2af0*/  LEA.HI.X R27, R24, R13, R20, 0x2, P0 ;  /* 0x0000000d181b7211 */ /* 0x000fca00000f1414 */
[----:B------:R-:W4:Y:S01]  /*2b00*/  LDG.E R24, desc[UR10][R26.64] ;  /* 0x0000000a1a187981 */ /* 0x000f22000c1e1900 */
[----:B------:R-:W-:Y:S01]  /*2b10*/  ISETP.NE.U32.AND P0, PT, R22, 0x1, PT ;  /* 0x000000011600780c */ /* 0x000fe20003f05070 */
[----:B--2---:R-:W-:-:S03]  /*2b20*/  HADD2.F32 R25, -RZ, R28.H0_H0 ;  /* 0x2000001cff197230 */ /* 0x004fc60000004100 */
[----:B------:R-:W-:Y:S02]  /*2b30*/  ISETP.NE.AND.EX P0, PT, RZ, RZ, PT, P0 ;  /* 0x000000ffff00720c */ /* 0x000fe40003f05300 */
[-C--:B------:R-:W-:Y:S01]  /*2b40*/  FMUL.FTZ R29, R18, R25.reuse ;  /* 0x00000019121d7220 */ /* 0x080fe20000410000 */
[----:B------:R-:W-:Y:S01]  /*2b50*/  FMUL.FTZ R25, R0, R25 ;  /* 0x0000001900197220 */ /* 0x000fe20000410000 */
        /* <DEDUP_REMOVED lines=15> */
[----:B------:R-:W2:Y:S04]  /*2c50*/  LDG.E.64 R24, desc[UR10][R8.64+0x8] ;  /* 0x0000080a08187981 */ /* 0x000ea8000c1e1b00 */
[----:B0-----:R-:W3:Y:S04]  /*2c60*/  LDG.E.U16 R27, desc[UR10][R14.64+0x6] ;  /* 0x0000060a0e1b7981 */ /* 0x001ee8000c1e1500 */
        /* <DEDUP_REMOVED lines=47> */
[----:B------:R-:W-:Y:S01]  /*2f60*/  IADD3 R20, P0, PT, R6, 0x3, RZ ;  /* 0x0000000306147810 */ /* 0x000fe20007f1e0ff */
[--C-:B--2---:R-:W-:Y:S02]  /*2f70*/  HADD2.F32 R8, -RZ, R10.reuse.H0_H0 ;  /* 0x2000000aff087230 */ /* 0x104fe40000004100 */
[----:B------:R-:W-:-:S03]  /*2f80*/  HADD2.F32 R10, -RZ, R10.H1_H1 ;  /* 0x3000000aff0a7230 */ /* 0x000fc60000004100 */
[----:B------:R-:W-:Y:S02]  /*2f90*/  FADD.FTZ R8, R8, R9 ;  /* 0x0000000908087221 */ /* 0x000fe40000010000 */
[----:B------:R-:W-:-:S05]  /*2fa0*/  FADD.FTZ R21, R10, R21 ;  /* 0x000000150a157221 */ /* 0x000fca0000010000 */
[----:B------:R-:W-:-:S05]  /*2fb0*/  F2FP.F16.F32.PACK_AB R9, R21, R8 ;  /* 0x000000081509723e */ /* 0x000fca00000000ff */
[----:B------:R2:W-:Y:S01]  /*2fc0*/  STG.E desc[UR10][R12.64], R9 ;  /* 0x000000090c007986 */ /* 0x0005e2000c10190a */
[----:B------:R-:W-:-:S07]  /*2fd0*/  IADD3.X R21, PT, PT, RZ, R7, RZ, P0, !PT ;  /* 0x00000007ff157210 */ /* 0x000fce00007fe4ff */
.L_x_186:
[----:B------:R-:W-:Y:S05]  /*2fe0*/  BSYNC.RECONVERGENT B2 ;  /* 0x0000000000027941 */ /* 0x000fea0003800200 */
.L_x_185:
[----:B------:R-:W-:-:S04]  /*2ff0*/  IADD3 R6, P0, PT, R6, -R2, RZ ;  /* 0x8000000206067210 */ /* 0x000fc80007f1e0ff */
[----:B------:R-:W-:Y:S02]  /*3000*/  IADD3.X R7, PT, PT, R7, ~R3, RZ, P0, !PT ;  /* 0x8000000307077210 */ /* 0x000fe400007fe4ff */
[----:B------:R-:W-:-:S04]  /*3010*/  ISETP.GT.U32.AND P0, PT, R6, -0x4, PT ;  /* 0xfffffffc0600780c */ /* 0x000fc80003f04070 */
[----:B------:R-:W-:-:S13]  /*3020*/  ISETP.GT.U32.AND.EX P0, PT, R7, -0x1, PT, P0 ;  /* 0xffffffff0700780c */ /* 0x000fda0003f04100 */
[----:B------:R-:W-:Y:S05]  /*3030*/  @P0 BRA `(.L_x_184) ;  /* 0x0000000400d80947 */ /* 0x000fea0003800000 */
.L_x_187:
[----:B------:R-:W-:-:S04]  /*3040*/  IMAD R6, R23, UR18, RZ ;  /* 0x0000001217067c24 */ /* 0x000fc8000f8e02ff */
[C---:B--2---:R-:W-:Y:S02]  /*3050*/  IMAD R9, R19.reuse, UR19, R6 ;  /* 0x0000001313097c24 */ /* 0x044fe4000f8e0206 */
[----:B---3--:R-:W-:-:S05]  /*3060*/  IMAD.WIDE.U32 R6, R19, UR18, R20 ;  /* 0x0000001213067c25 */ /* 0x008fca000f8e0014 */
[----:B------:R-:W-:Y:S02]  /*3070*/  IADD3 R7, PT, PT, R9, R7, RZ ;  /* 0x0000000709077210 */ /* 0x000fe40007ffe0ff */
        /* <DEDUP_REMOVED lines=8> */
[----:B------:R-:W-:Y:S02]  /*3100*/  LEA.HI.X R7, R12, UR25, R7, 0x2, P0 ;  /* 0x000000190c077c11 */ /* 0x000fe400080f1407 */
[----:B------:R-:W-:-:S03]  /*3110*/  MOV R16, R4 ;  /* 0x0000000400107202 */ /* 0x000fc60000000f00 */
[----:B------:R-:W3:Y:S04]  /*3120*/  LDG.E.U16 R15, desc[UR10][R6.64+0x2] ;  /* 0x0000020a060f7981 */ /* 0x000ee8000c1e1500 */
        /* <DEDUP_REMOVED lines=25> */
[----:B------:R-:W1:Y:S01]  /*32c0*/  LDG.E.U16 R22, desc[UR10][R6.64+0x4] ;  /* 0x0000040a06167981 */ /* 0x000e62000c1e1500 */
        /* <DEDUP_REMOVED lines=8> */
[----:B-1----:R-:W-:-:S03]  /*3350*/  HADD2.F32 R11, -RZ, R22.H0_H0 ;  /* 0x20000016ff0b7230 */ /* 0x002fc60000004100 */
        /* <DEDUP_REMOVED lines=39> */
[----:B------:R-:W1:Y:S04]  /*35d0*/  LDG.E.U16 R24, desc[UR10][R6.64+0xe] ;  /* 0x00000e0a06187981 */ /* 0x000e68000c1e1500 */
[----:B------:R-:W3:Y:S01]  /*35e0*/  LDG.E.U16 R22, desc[UR10][R6.64+0xc] ;  /* 0x00000c0a06167981 */ /* 0x000ee2000c1e1500 */
[----:B--2---:R-:W-:-:S02]  /*35f0*/  IMAD R13, R9, UR20, RZ ;  /* 0x00000014090d7c24 */ /* 0x004fc4000f8e02ff */
[----:B------:R-:W-:-:S04]  /*3600*/  IMAD.WIDE.U32 R14, R8, UR20, R16 ;  /* 0x00000014080e7c25 */ /* 0x000fc8000f8e0010 */
[----:B------:R-:W-:Y:S01]  /*3610*/  IMAD R13, R8, UR21, R13 ;  /* 0x00000015080d7c24 */ /* 0x000fe2000f8e020d */
[----:B------:R-:W-:-:S04]  /*3620*/  LEA R12, P0, R14, UR14, 0x2 ;  /* 0x0000000e0e0c7c11 */ /* 0x000fc8000f8010ff */
[----:B------:R-:W-:-:S04]  /*3630*/  IADD3 R13, PT, PT, R15, R13, RZ ;  /* 0x0000000d0f0d7210 */ /* 0x000fc80007ffe0ff */
[----:B------:R-:W-:-:S05]  /*3640*/  LEA.HI.X R13, R14, UR15, R13, 0x2, P0 ;  /* 0x0000000f0e0d7c11 */ /* 0x000fca00080f140d */
[----:B------:R-:W2:Y:S01]  /*3650*/  LDG.E R7, desc[UR10][R12.64] ;  /* 0x0000000a0c077981 */ /* 0x000ea2000c1e1900 */
[----:B-1----:R-:W-:Y:S02]  /*3660*/  HADD2.F32 R11, -RZ, R24.H0_H0 ;  /* 0x20000018ff0b7230 */ /* 0x002fe40000004100 */
        /* <DEDUP_REMOVED lines=19> */
.L_x_184:
[----:B------:R-:W-:Y:S05]  /*37a0*/  BSYNC.RECONVERGENT B1 ;  /* 0x0000000000017941 */ /* 0x000fea0003800200 */
.L_x_183:
[----:B------:R-:W4:Y:S01]  /*37b0*/  LDCU.64 UR8, c[0x0][0x3e8] ;  /* 0x00007d00ff0877ac */ /* 0x000f220008000a00 */
[----:B------:R-:W-:-:S04]  /*37c0*/  IADD3 R19, P0, PT, R19, 0x1, RZ ;  /* 0x0000000113137810 */ /* 0x000fc80007f1e0ff */
[----:B------:R-:W-:Y:S02]  /*37d0*/  IADD3.X R23, PT, PT, RZ, R23, RZ, P0, !PT ;  /* 0x00000017ff177210 */ /* 0x000fe400007fe4ff */
[----:B----4-:R-:W-:-:S04]  /*37e0*/  ISETP.NE.U32.AND P0, PT, R19, UR8, PT ;  /* 0x0000000813007c0c */ /* 0x010fc8000bf05070 */
[----:B------:R-:W-:-:S13]  /*37f0*/  ISETP.NE.AND.EX P0, PT, R23, UR9, PT, P0 ;  /* 0x0000000917007c0c */ /* 0x000fda000bf05300 */
[----:B------:R-:W-:Y:S05]  /*3800*/  @P0 BRA `(.L_x_188) ;  /* 0xffffffec00b00947 */ /* 0x000fea000383ffff */
.L_x_182:
[----:B------:R-:W-:Y:S05]  /*3810*/  BSYNC.RECONVERGENT B0 ;  /* 0x0000000000007941 */ /* 0x000fea0003800200 */
.L_x_181:
[----:B------:R-:W4:Y:S01]  /*3820*/  S2R R4, SR_TID.X ;  /* 0x0000000000047919 */ /* 0x000f220000002100 */
[----:B------:R-:W-:Y:S02]  /*3830*/  MOV R0, UR7 ;  /* 0x0000000700007c02 */ /* 0x000fe40008000f00 */
[----:B----4-:R-:W-:-:S04]  /*3840*/  IADD3 R4, PT, PT, R4, 0x100, RZ ;  /* 0x0000010004047810 */ /* 0x010fc80007ffe0ff */
[----:B------:R-:W-:-:S04]  /*3850*/  ISETP.LT.U32.AND P0, PT, R4, UR6, PT ;  /* 0x0000000604007c0c */ /* 0x000fc8000bf01070 */
[----:B------:R-:W-:-:S13]  /*3860*/  ISETP.GT.AND.EX P0, PT, R0, RZ, PT, P0 ;  /* 0x000000ff0000720c */ /* 0x000fda0003f04300 */
[----:B------:R-:W-:Y:S05]  /*3870*/  @!P0 EXIT ;  /* 0x000000000000894d */ /* 0x000fea0003800000 */
[----:B------:R-:W-:Y:S01]  /*3880*/  IADD3 R4, P0, PT, R4, UR4, RZ ;  /* 0x0000000404047c10 */ /* 0x000fe2000ff1e0ff */
[----:B------:R-:W-:-:S03]  /*3890*/  UMOV UR4, URZ ;  /* 0x000000ff00047c82 */ /* 0x000fc60008000000 */
[----:B------:R-:W-:Y:S01]  /*38a0*/  IADD3.X R5, PT, PT, RZ, UR5, RZ, P0, !PT ;  /* 0x00000005ff057c10 */ /* 0x000fe200087fe4ff */
[----:B------:R-:W-:-:S08]  /*38b0*/  UMOV UR5, URZ ;  /* 0x000000ff00057c82 */ /* 0x000fd00008000000 */
.L_x_194:
[----:B---3--:R-:W3:Y:S01]  /*38c0*/  LDC.64 R6, c[0x0][0x3d0] ;  /* 0x0000f400ff067b82 */ /* 0x008ee20000000a00 */
[----:B------:R-:W4:Y:S01]  /*38d0*/  LDCU.64 UR6, c[0x0][0x398] ;  /* 0x00007300ff0677ac */ /* 0x000f220008000a00 */
[----:B0-----:R-:W0:Y:S01]  /*38e0*/  LDCU.64 UR8, c[0x0][0x3c8] ;  /* 0x00007900ff0877ac */ /* 0x001e220008000a00 */
[----:B------:R-:W0:Y:S01]  /*38f0*/  LDCU.64 UR16, c[0x0][0x390] ;  /* 0x00007200ff1077ac */ /* 0x000e220008000a00 */
[----:B------:R-:W0:Y:S01]  /*3900*/  LDCU.128 UR12, c[0x0][0x3a0] ;  /* 0x00007400ff0c77ac */ /* 0x000e220008000c00 */
[C---:B---3--:R-:W-:Y:S02]  /*3910*/  IMAD R0, R6.reuse, UR5, RZ ;  /* 0x0000000506007c24 */ /* 0x048fe4000f8e02ff */
[----:B------:R-:W-:-:S04]  /*3920*/  IMAD.WIDE.U32 R2, R6, UR4, R4 ;  /* 0x0000000406027c25 */ /* 0x000fc8000f8e0004 */
[----:B------:R-:W-:Y:S01]  /*3930*/  IMAD R7, R7, UR4, R0 ;  /* 0x0000000407077c24 */ /* 0x000fe2000f8e0200 */
[----:B----4-:R-:W-:-:S04]  /*3940*/  LEA R6, P0, R2, UR6, 0x3 ;  /* 0x0000000602067c11 */ /* 0x010fc8000f8018ff */
[----:B------:R-:W-:-:S04]  /*3950*/  IADD3 R3, PT, PT, R3, R7, RZ ;  /* 0x0000000703037210 */ /* 0x000fc80007ffe0ff */
[----:B------:R-:W-:-:S05]  /*3960*/  LEA.HI.X R7, R2, UR7, R3, 0x3, P0 ;  /* 0x0000000702077c11 */ /* 0x000fca00080f1c03 */
[----:B--2---:R-:W2:Y:S04]  /*3970*/  LDG.E.64 R8, desc[UR10][R6.64] ;  /* 0x0000000a06087981 */ /* 0x004ea8000c1e1b00 */
[----:B------:R-:W2:Y:S01]  /*3980*/  LDG.E.64 R2, desc[UR10][R6.64+0x8] ;  /* 0x0000080a06027981 */ /* 0x000ea2000c1e1b00 */
[----:B------:R-:W-:Y:S01]  /*3990*/  BSSY.RECONVERGENT B0, `(.L_x_189) ;  /* 0x0000104000007945 */ /* 0x000fe20003800200 */
[----:B--2---:R-:W-:-:S04]  /*39a0*/  ISETP.GE.U32.AND P0, PT, R8, R2, PT ;  /* 0x000000020800720c */ /* 0x004fc80003f06070 */
[----:B------:R-:W-:-:S13]  /*39b0*/  ISETP.GE.AND.EX P0, PT, R9, R3, PT, P0 ;  /* 0x000000030900720c */ /* 0x000fda0003f06300 */
[----:B01----:R-:W-:Y:S05]  /*39c0*/  @P0 BRA `(.L_x_190) ;  /* 0x0000001000000947 */ /* 0x003fea0003800000 */
[----:B------:R-:W0:Y:S01]  /*39d0*/  LDCU.64 UR6, c[0x0][0x3c0] ;  /* 0x00007800ff0677ac */ /* 0x000e220008000a00 */
[----:B------:R-:W2:Y:S01]  /*39e0*/  LDC.64 R12, c[0x0][0x3b8] ;  /* 0x0000ee00ff0c7b82 */ /* 0x000ea20000000a00 */
[----:B-1----:R-:W-:Y:S01]  /*39f0*/  IADD3 R24, PT, PT, -R8, R2, RZ ;  /* 0x0000000208187210 */ /* 0x002fe20007ffe1ff */
[----:B------:R-:W-:Y:S03]  /*3a00*/  BSSY.RECONVERGENT B1, `(.L_x_191) ;  /* 0x000007e000017945 */ /* 0x000fe60003800200 */
[----:B------:R-:W-:-:S03]  /*3a10*/  LOP3.LUT R24, R24, 0x3, RZ, 0xc0, !PT ;  /* 0x0000000318187812 */ /* 0x000fc600078ec0ff */
[----:B------:R-:W1:Y:S01]  /*3a20*/  LDC.U16 R10, c[0x0][0x3b0] ;  /* 0x0000ec00ff0a7b82 */ /* 0x000e620000000400 */
[----:B------:R-:W-:-:S04]  /*3a30*/  ISETP.NE.U32.AND P0, PT, R24, RZ, PT ;  /* 0x000000ff1800720c */ /* 0x000fc80003f05070 */
[----:B------:R-:W-:-:S03]  /*3a40*/  ISETP.NE.AND.EX P0, PT, RZ, RZ, PT, P0 ;  /* 0x000000ffff00720c */ /* 0x000fc60003f05300 */
[----:B------:R-:W3:Y:S01]  /*3a50*/  LDC.U16 R14, c[0x0][0x3b2] ;  /* 0x0000ec80ff0e7b82 */ /* 0x000ee20000000400 */
[----:B0-----:R-:W-:Y:S02]  /*3a60*/  IMAD R11, R5, UR6, RZ ;  /* 0x00000006050b7c24 */ /* 0x001fe4000f8e02ff */
[----:B------:R-:W-:-:S04]  /*3a70*/  IMAD.WIDE.U32 R6, R4, UR6, RZ ;  /* 0x0000000604067c25 */ /* 0x000fc8000f8e00ff */
[----:B------:R-:W-:Y:S02]  /*3a80*/  IMAD R11, R4, UR7, R11 ;  /* 0x00000007040b7c24 */ /* 0x000fe4000f8e020b */
[----:B--2---:R-:W-:-:S03]  /*3a90*/  IMAD R0, R12, UR5, RZ ;  /* 0x000000050c007c24 */ /* 0x004fc6000f8e02ff */
[----:B------:R-:W-:Y:S01]  /*3aa0*/  IADD3 R7, PT, PT, R7, R11, RZ ;  /* 0x0000000b07077210 */ /* 0x000fe20007ffe0ff */
[----:B------:R-:W-:Y:S01]  /*3ab0*/  IMAD R11, R13, UR4, R0 ;  /* 0x000000040d0b7c24 */ /* 0x000fe2000f8e0200 */
[----:B------:R-:W-:Y:S01]  /*3ac0*/  MOV R13, R9 ;  /* 0x00000009000d7202 */ /* 0x000fe20000000f00 */
[----:B-1----:R-:W-:Y:S02]  /*3ad0*/  HADD2.F32 R10, -RZ, R10.H0_H0 ;  /* 0x2000000aff0a7230 */ /* 0x002fe40000004100 */
        /* <DEDUP_REMOVED lines=112> */
.L_x_192:
[----:B------:R-:W-:Y:S05]  /*41e0*/  BSYNC.RECONVERGENT B1 ;  /* 0x0000000000017941 */ /* 0x000fea0003800200 */
.L_x_191:
[----:B------:R-:W-:Y:S01]  /*41f0*/  IADD3 R8, P0, PT, R8, -R2, RZ ;  /* 0x8000000208087210 */ /* 0x000fe20007f1e0ff */
[----:B--2---:R-:W2:Y:S03]  /*4200*/  LDC.64 R14, c[0x0][0x3d8] ;  /* 0x0000f600ff0e7b82 */ /* 0x004ea60000000a00 */
[----:B------:R-:W-:Y:S02]  /*4210*/  IADD3.X R9, PT, PT, R9, ~R3, RZ, P0, !PT ;  /* 0x8000000309097210 */ /* 0x000fe400007fe4ff */
[----:B------:R-:W-:-:S04]  /*4220*/  ISETP.GT.U32.AND P0, PT, R8, -0x4, PT ;  /* 0xfffffffc0800780c */ /* 0x000fc80003f04070 */
[----:B------:R-:W-:-:S13]  /*4230*/  ISETP.GT.U32.AND.EX P0, PT, R9, -0x1, PT, P0 ;  /* 0xffffffff0900780c */ /* 0x000fda0003f04100 */
[----:B------:R-:W-:Y:S05]  /*4240*/  @P0 BRA `(.L_x_190) ;  /* 0x0000000400e00947 */ /* 0x000fea0003800000 */
.L_x_193:
        /* <DEDUP_REMOVED lines=120> */
.L_x_190:
[----:B------:R-:W-:Y:S05]  /*49d0*/  BSYNC.RECONVERGENT B0 ;  /* 0x0000000000007941 */ /* 0x000fea0003800200 */
.L_x_189:
        /* <DEDUP_REMOVED lines=9> */
.L_x_195:
        /* <DEDUP_REMOVED lines=9> */
.L_x_8935:


//--------------------- .text._ZN3cub18CUB_300001_SM_10006detail8for_each13static_kernelINS2_12policy_hub_t12policy_500_tElNS2_12op_wrapper_tIlZZZZZN2at6native36add_out_dense_sparse_compressed_cudaERNS7_6TensorERKS9_SC_RKN3c106ScalarEENKUlvE_clEvENKUlvE8_clEvENKUlvE_clEvENKUlvE_clEvEUllE_N6thrust24THRUST_300001_SM_1000_NS17counting_iteratorIlNSN_11use_defaultESP_SP_EEEEEEvT0_T1_ --------------------------
	.section	.text._ZN3cub18CUB_300001_SM_10006detail8for_each13static_kernelINS2_12policy_hub_t12policy_500_tElNS2_12op_wrapper_tIlZZZZZN2at6native36add_out_dense_sparse_compressed_cudaERNS7_6TensorERKS9_SC_RKN3c106ScalarEENKUlvE_clEvENKUlvE8_clEvENKUlvE_clEvENKUlvE_clEvEUllE_N6thrust24THRUST_300001_SM_1000_NS17counting_iteratorIlNSN_11use_defaultESP_SP_EEEEEEvT0_T1_,"ax",@progbits
	.align	128
        .global         _ZN3cub18CUB_300001_SM_10006detail8for_each13static_kernelINS2_12policy_hub_t12policy_500_tElNS2_12op_wrapper_tIlZZZZZN2at6native36add_out_dense_sparse_compressed_cudaERNS7_6TensorERKS9_SC_RKN3c106ScalarEENKUlvE_clEvENKUlvE8_clEvENKUlvE_clEvENKUlvE_clEvEUllE_N6thrust24THRUST_300001_SM_1000_NS17counting_iteratorIlNSN_11use_defaultESP_SP_EEEEEEvT0_T1_
        .type           _ZN3cub18CUB_300001_SM_10006detail8for_each13static_kernelINS2_12policy_hub_t12policy_500_tElNS2_12op_wrapper_tIlZZZZZN2at6native36add_out_dense_sparse_compressed_cudaERNS7_6TensorERKS9_SC_RKN3c106ScalarEENKUlvE_clEvENKUlvE8_clEvENKUlvE_clEvENKUlvE_clEvEUllE_N6thrust24THRUST_300001_SM_1000_NS17counting_iteratorIlNSN_11use_defaultESP_SP_EEEEEEvT0_T1_,@function
        .size           _ZN3cub18CUB_300001_SM_10006detail8for_each13static_kernelINS2_12policy_hub_t12policy_500_tElNS2_12op_wrapper_tIlZZZZZN2at6native36add_out_dense_sparse_compressed_cudaERNS7_6TensorERKS9_SC_RKN3c106ScalarEENKUlvE_clEvENKUlvE8_clEvENKUlvE_clEvENKUlvE_clEvEUllE_N6thrust24THRUST_300001_SM_1000_NS17counting_iteratorIlNSN_11use_defaultESP_SP_EEEEEEvT0_T1_,(.L_x_8936 - _ZN3cub18CUB_300001_SM_10006detail8for_each13static_kernelINS2_12policy_hub_t12policy_500_tElNS2_12op_wrapper_tIlZZZZZN2at6native36add_out_dense_sparse_compressed_cudaERNS7_6TensorERKS9_SC_RKN3c106ScalarEENKUlvE_clEvENKUlvE8_clEvENKUlvE_clEvENKUlvE_clEvEUllE_N6thrust24THRUST_300001_SM_1000_NS17counting_iteratorIlNSN_11use_defaultESP_SP_EEEEEEvT0_T1_)
        .other          _ZN3cub18CUB_300001_SM_10006detail8for_each13static_kernelINS2_12policy_hub_t12policy_500_tElNS2_12op_wrapper_tIlZZZZZN2at6native36add_out_dense_sparse_compressed_cudaERNS7_6TensorERKS9_SC_RKN3c106ScalarEENKUlvE_clEvENKUlvE8_clEvENKUlvE_clEvENKUlvE_clEvEUllE_N6thrust24THRUST_300001_SM_1000_NS17counting_iteratorIlNSN_11use_defaultESP_SP_EEEEEEvT0_T1_,@"STO_CUDA_ENTRY STV_DEFAULT"
_ZN3cub18CUB_300001_SM_10006detail8for_each13static_kernelINS2_12policy_hub_t12policy_500_tElNS2_12op_wrapper_tIlZZZZZN2at6native36add_out_dense_sparse_compressed_cudaERNS7_6TensorERKS9_SC_RKN3c106ScalarEENKUlvE_clEvENKUlvE8_clEvENKUlvE_clEvENKUlvE_clEvEUllE_N6thrust24THRUST_300001_SM_1000_NS17counting_iteratorIlNSN_11use_defaultESP_SP_EEEEEEvT0_T1_:
.text._ZN3cub18CUB_300001_SM_10006detail8for_each13static_kernelINS2_12policy_hub_t12policy_500_tElNS2_12op_wrapper_tIlZZZZZN2at6native36add_out_dense_sparse_compressed_cudaERNS7_6TensorERKS9_SC_RKN3c106ScalarEENKUlvE_clEvENKUlvE8_clEvENKUlvE_clEvENKUlvE_clEvEUllE_N6thrust24THRUST_300001_SM_1000_NS17counting_iteratorIlNSN_11use_defaultESP_SP_EEEEEEvT0_T1_:
        /* <DEDUP_REMOVED lines=20> */
.L_x_202:
        /* <DEDUP_REMOVED lines=16> */
[----:B------:R-:W0:Y:S01]  /*0240*/  LDCU.64 UR6, c[0x0][0x3c0] ;  /* 0x00007800ff0677ac */ /* 0x000e220008000a00 */
[----:B------:R-:W1:Y:S01]  /*0250*/  LDC.64 R16, c[0x0][0x3b8] ;  /* 0x0000ee00ff107b82 */ /* 0x000e620000000a00 */
[----:B------:R-:W-:Y:S01]  /*0260*/  IADD3 R0, PT, PT, -R4, R23, RZ ;  /* 0x0000001704007210 */ /* 0x000fe20007ffe1ff */
[----:B------:R-:W-:Y:S01]  /*0270*/  BSSY.RECONVERGENT B1, `(.L_x_199) ;  /* 0x0000079000017945 */ /* 0x000fe20003800200 */
[----:B------:R-:W-:Y:S02]  /*0280*/  MOV R18, R4 ;  /* 0x0000000400127202 */ /* 0x000fe40000000f00 */
[----:B------:R-:W-:-:S03]  /*0290*/  LOP3.LUT P0, R0, R0, 0x3, RZ, 0xc0, !PT ;  /* 0x0000000300007812 */ /* 0x000fc6000780c0ff */
[----:B------:R-:W2:Y:S08]  /*02a0*/  LDC.U16 R22, c[0x0][0x3b0] ;  /* 0x0000ec00ff167b82 */ /* 0x000eb00000000400 */
[----:B------:R-:W3:Y:S01]  /*02b0*/  LDC.U16 R24, c[0x0][0x3b2] ;  /* 0x0000ec80ff187b82 */ /* 0x000ee20000000400 */
[----:B0-----:R-:W-:Y:S02]  /*02c0*/  IMAD R9, R7, UR6, RZ ;  /* 0x0000000607097c24 */ /* 0x001fe4000f8e02ff */
[----:B------:R-:W-:-:S04]  /*02d0*/  IMAD.WIDE.U32 R2, R6, UR6, RZ ;  /* 0x0000000606027c25 */ /* 0x000fc8000f8e00ff */
[----:B------:R-:W-:Y:S02]  /*02e0*/  IMAD R9, R6, UR7, R9 ;  /* 0x0000000706097c24 */ /* 0x000fe4000f8e0209 */
[----:B-1----:R-:W-:-:S03]  /*02f0*/  IMAD R8, R16, UR5, RZ ;  /* 0x0000000510087c24 */ /* 0x002fc6000f8e02ff */
[----:B------:R-:W-:Y:S01]  /*0300*/  IADD3 R3, PT, PT, R3, R9, RZ ;  /* 0x0000000903037210 */ /* 0x000fe20007ffe0ff */
[----:B------:R-:W-:Y:S02]  /*0310*/  IMAD R17, R17, UR4, R8 ;  /* 0x0000000411117c24 */ /* 0x000fe4000f8e0208 */
[----:B--2---:R-:W-:Y:S02]  /*0320*/  HADD2.F32 R22, -RZ, R22.H0_H0 ;  /* 0x20000016ff167230 */ /* 0x004fe40000004100 */
[----:B------:R-:W-:-:S05]  /*0330*/  IMAD.WIDE.U32 R2, R16, UR4, R2 ;  /* 0x0000000410027c25 */ /* 0x000fca000f8e0002 */
[----:B------:R-:W-:Y:S01]  /*0340*/  IADD3 R17, PT, PT, R3, R17, RZ ;  /* 0x0000001103117210 */ /* 0x000fe20007ffe0ff */
[----:B---3--:R-:W-:Y:S01]  /*0350*/  HADD2.F32 R24, -RZ, R24.H0_H0 ;  /* 0x20000018ff187230 */ /* 0x008fe20000004100 */
        /* <DEDUP_REMOVED lines=10> */
[----:B--2---:R-:W-:-:S04]  /*0400*/  LEA R8, P0, R10, R8, 0x2 ;  /* 0x000000080a087211 */ /* 0x004fc800078010ff */
[----:B------:R-:W-:Y:S02]  /*0410*/  LEA.HI.X R9, R10, R9, R11, 0x2, P0 ;  /* 0x000000090a097211 */ /* 0x000fe400000f140b */
[----:B------:R-:W0:Y:S03]  /*0420*/  LDC.64 R10, c[0x0][0x3c8] ;  /* 0x0000f200ff0a7b82 */ /* 0x000e260000000a00 */
[----:B------:R-:W2:Y:S01]  /*0430*/  LDG.E R21, desc[UR10][R8.64] ;  /* 0x0000000a08157981 */ /* 0x000ea2000c1e1900 */
        /* <DEDUP_REMOVED lines=8> */
[----:B------:R-:W3:Y:S04]  /*04c0*/  LDG.E.U16 R26, desc[UR10][R14.64+0x2] ;  /* 0x0000020a0e1a7981 */ /* 0x000ee8000c1e1500 */
[----:B------:R-:W4:Y:S01]  /*04d0*/  LDG.E.U16 R25, desc[UR10][R14.64] ;  /* 0x0000000a0e197981 */ /* 0x000f22000c1e1500 */
[----:B--2---:R-:W-:-:S05]  /*04e0*/  SHF.R.S32.HI R19, RZ, 0x1f, R21 ;  /* 0x0000001fff137819 */ /* 0x004fca0000011415 */
[----:B0-----:R-:W-:-:S04]  /*04f0*/  IMAD R18, R19, R10, RZ ;  /* 0x0000000a13127224 */ /* 0x001fc800078e02ff */
[C---:B------:R-:W-:Y:S02]  /*0500*/  IMAD R27, R21.reuse, R11, R18 ;  /* 0x0000000b151b7224 */ /* 0x040fe400078e0212 */
[----:B------:R-:W-:-:S05]  /*0510*/  IMAD.WIDE.U32 R18, R21, R10, R16 ;  /* 0x0000000a15127225 */ /* 0x000fca00078e0010 */
[----:B------:R-:W-:Y:S02]  /*0520*/  IADD3 R19, PT, PT, R19, R27, RZ ;  /* 0x0000001b13137210 */ /* 0x000fe40007ffe0ff */
[----:B-1----:R-:W-:-:S04]  /*0530*/  LEA R20, P0, R18, R12, 0x2 ;  /* 0x0000000c12147211 */ /* 0x002fc800078010ff */
        /* <DEDUP_REMOVED lines=11> */
[----:B------:R-:W-:Y:S01]  /*05f0*/  ISETP.NE.AND P0, PT, R0, 0x1, PT ;  /* 0x000000010000780c */ /* 0x000fe20003f05270 */
[--C-:B--2---:R-:W-:Y:S02]  /*0600*/  HADD2.F32 R19, -RZ, R18.reuse.H0_H0 ;  /* 0x20000012ff137230 */ /* 0x104fe40000004100 */
[----:B------:R-:W-:-:S03]  /*0610*/  HADD2.F32 R18, -RZ, R18.H1_H1 ;  /* 0x30000012ff127230 */ /* 0x000fc60000004100 */
[----:B------:R-:W-:Y:S02]  /*0620*/  FADD.FTZ R19, R19, R26 ;  /* 0x0000001a13137221 */ /* 0x000fe40000010000 */
[----:B------:R-:W-:-:S05]  /*0630*/  FADD.FTZ R18, R18, R27 ;  /* 0x0000001b12127221 */ /* 0x000fca0000010000 */
[----:B------:R-:W-:-:S05]  /*0640*/  F2FP.F16.F32.PACK_AB R19, R18, R19 ;  /* 0x000000131213723e */ /* 0x000fca00000000ff */
[----:B------:R0:W-:Y:S01]  /*0650*/  STG.E desc[UR10][R20.64], R19 ;  /* 0x0000001314007986 */ /* 0x0001e2000c10190a */
[----:B------:R-:W-:Y:S01]  /*0660*/  IADD3 R18, PT, PT, R4, 0x1, RZ ;  /* 0x0000000104127810 */ /* 0x000fe20007ffe0ff */
[----:B------:R-:W-:Y:S06]  /*0670*/  @!P0 BRA `(.L_x_200) ;  /* 0x0000000000e08947 */ /* 0x000fec0003800000 */
[----:B0-----:R-:W2:Y:S04]  /*0680*/  LDG.E R19, desc[UR10][R8.64+0x4] ;  /* 0x0000040a08137981 */ /* 0x001ea8000c1e1900 */
[----:B------:R-:W3:Y:S04]  /*0690*/  LDG.E.U16 R26, desc[UR10][R14.64+0x6] ;  /* 0x0000060a0e1a7981 */ /* 0x000ee8000c1e1500 */
[----:B------:R-:W4:Y:S01]  /*06a0*/  LDG.E.U16 R25, desc[UR10][R14.64+0x4] ;  /* 0x0000040a0e197981 */ /* 0x000f22000c1e1500 */
[----:B--2---:R-:W-:-:S05]  /*06b0*/  SHF.R.S32.HI R21, RZ, 0x1f, R19 ;  /* 0x0000001fff157819 */ /* 0x004fca0000011413 */
[----:B------:R-:W-:-:S04]  /*06c0*/  IMAD R18, R21, R10, RZ ;  /* 0x0000000a15127224 */ /* 0x000fc800078e02ff */
[C---:B------:R-:W-:Y:S02]  /*06d0*/  IMAD R21, R19.reuse, R11, R18 ;  /* 0x0000000b13157224 */ /* 0x040fe400078e0212 */
[----:B------:R-:W-:-:S05]  /*06e0*/  IMAD.WIDE.U32 R18, R19, R10, R16 ;  /* 0x0000000a13127225 */ /* 0x000fca00078e0010 */
[----:B------:R-:W-:Y:S02]  /*06f0*/  IADD3 R19, PT, PT, R19, R21, RZ ;  /* 0x0000001513137210 */ /* 0x000fe40007ffe0ff */
[----:B------:R-:W-:-:S04]  /*0700*/  LEA R20, P0, R18, R12, 0x2 ;  /* 0x0000000c12147211 */ /* 0x000fc800078010ff */
        /* <DEDUP_REMOVED lines=20> */
[----:B------:R-:W2:Y:S04]  /*0850*/  LDG.E R9, desc[UR10][R8.64+0x8] ;  /* 0x0000080a08097981 */ /* 0x000ea8000c1e1900 */
[----:B------:R-:W3:Y:S04]  /*0860*/  LDG.E.U16 R0, desc[UR10][R14.64+0xa] ;  /* 0x00000a0a0e007981 */ /* 0x000ee8000c1e1500 */
[----:B-1----:R-:W4:Y:S01]  /*0870*/  LDG.E.U16 R20, desc[UR10][R14.64+0x8] ;  /* 0x0000080a0e147981 */ /* 0x002f22000c1e1500 */
[----:B--2---:R-:W-:-:S05]  /*0880*/  SHF.R.S32.HI R19, RZ, 0x1f, R9 ;  /* 0x0000001fff137819 */ /* 0x004fca0000011409 */
[-C--:B------:R-:W-:Y:S02]  /*0890*/  IMAD R26, R19, R10.reuse, RZ ;  /* 0x0000000a131a7224 */ /* 0x080fe400078e02ff */
        /* <DEDUP_REMOVED lines=15> */
[----:B------:R-:W-:Y:S01]  /*0990*/  IADD3 R18, PT, PT, R4, 0x3, RZ ;  /* 0x0000000304127810 */ /* 0x000fe20007ffe0ff */
[--C-:B--2---:R-:W-:Y:S02]  /*09a0*/  HADD2.F32 R0, -RZ, R10.reuse.H0_H0 ;  /* 0x2000000aff007230 */ /* 0x104fe40000004100 */
[----:B------:R-:W-:-:S03]  /*09b0*/  HADD2.F32 R10, -RZ, R10.H1_H1 ;  /* 0x3000000aff0a7230 */ /* 0x000fc60000004100 */
[----:B------:R-:W-:Y:S02]  /*09c0*/  FADD.FTZ R0, R0, R9 ;  /* 0x0000000900007221 */ /* 0x000fe40000010000 */
[----:B------:R-:W-:-:S05]  /*09d0*/  FADD.FTZ R19, R10, R19 ;  /* 0x000000130a137221 */ /* 0x000fca0000010000 */
[----:B------:R-:W-:-:S05]  /*09e0*/  F2FP.F16.F32.PACK_AB R19, R19, R0 ;  /* 0x000000001313723e */ /* 0x000fca00000000ff */
[----:B------:R2:W-:Y:S02]  /*09f0*/  STG.E desc[UR10][R12.64], R19 ;  /* 0x000000130c007986 */ /* 0x0005e4000c10190a */
.L_x_200:
[----:B------:R-:W-:Y:S05]  /*0a00*/  BSYNC.RECONVERGENT B1 ;  /* 0x0000000000017941 */ /* 0x000fea0003800200 */
.L_x_199:
[----:B------:R-:W3:Y:S01]  /*0a10*/  LDC.64 R8, c[0x0][0x3d8] ;  /* 0x0000f600ff087b82 */ /* 0x000ee20000000a00 */
[----:B------:R-:W-:-:S04]  /*0a20*/  IADD3 R0, PT, PT, R4, -R23, RZ ;  /* 0x8000001704007210 */ /* 0x000fc80007ffe0ff */
[----:B------:R-:W-:-:S13]  /*0a30*/  ISETP.GT.U32.AND P0, PT, R0, -0x4, PT ;  /* 0xfffffffc0000780c */ /* 0x000fda0003f04070 */
[----:B------:R-:W-:Y:S05]  /*0a40*/  @P0 BRA `(.L_x_198) ;  /* 0x0000000400e80947 */ /* 0x000fea0003800000 */
.L_x_201:
[----:B012---:R-:W-:Y:S01]  /*0a50*/  SHF.R.S32.HI R19, RZ, 0x1f, R18 ;  /* 0x0000001fff137819 */ /* 0x007fe20000011412 */
[----:B---3--:R-:W-:-:S04]  /*0a60*/  IMAD R0, R8, UR5, RZ ;  /* 0x0000000508007c24 */ /* 0x008fc8000f8e02ff */
[----:B------:R-:W-:Y:S02]  /*0a70*/  IMAD R11, R9, UR4, R0 ;  /* 0x00000004090b7c24 */ /* 0x000fe4000f8e0200 */
[----:B----4-:R-:W-:-:S05]  /*0a80*/  IMAD.WIDE.U32 R4, R8, UR4, R18 ;  /* 0x0000000408047c25 */ /* 0x010fca000f8e0012 */
        /* <DEDUP_REMOVED lines=11> */
[----:B------:R-:W-:-:S05]  /*0b40*/  LEA.HI.X R5, R12, UR17, R5, 0x2, P0 ;  /* 0x000000110c057c11 */ /* 0x000fca00080f1405 */
[----:B------:R-:W3:Y:S04]  /*0b50*/  LDG.E.U16 R20, desc[UR10][R4.64+0x2] ;  /* 0x0000020a04147981 */ /* 0x000ee8000c1e1500 */
[----:B------:R-:W4:Y:S01]  /*0b60*/  LDG.E.U16 R19, desc[UR10][R4.64] ;  /* 0x0000000a04137981 */ /* 0x000f22000c1e1500 */
[----:B--2---:R-:W-:Y:S01]  /*0b70*/  SHF.R.S32.HI R0, RZ, 0x1f, R15 ;  /* 0x0000001fff007819 */ /* 0x004fe2000001140f */
[----:B------:R-:W-:-:S04]  /*0b80*/  IMAD.WIDE.U32 R12, R15, UR8, R16 ;  /* 0x000000080f0c7c25 */ /* 0x000fc8000f8e0010 */
[----:B------:R-:W-:-:S04]  /*0b90*/  IMAD R0, R0, UR8, RZ ;  /* 0x0000000800007c24 */ /* 0x000fc8000f8e02ff */
[----:B------:R-:W-:Y:S01]  /*0ba0*/  IMAD R15, R15, UR9, R0 ;  /* 0x000000090f0f7c24 */ /* 0x000fe2000f8e0200 */
[----:B------:R-:W-:-:S04]  /*0bb0*/  LEA R14, P0, R12, UR14, 0x2 ;  /* 0x0000000e0c0e7c11 */ /* 0x000fc8000f8010ff */
[----:B------:R-:W-:-:S04]  /*0bc0*/  IADD3 R13, PT, PT, R13, R15, RZ ;  /* 0x0000000f0d0d7210 */ /* 0x000fc80007ffe0ff */
[----:B------:R-:W-:-:S05]  /*0bd0*/  LEA.HI.X R15, R12, UR15, R13, 0x2, P0 ;  /* 0x0000000f0c0f7c11 */ /* 0x000fca00080f140d */
        /* <DEDUP_REMOVED lines=16> */
[----:B------:R-:W2:Y:S04]  /*0ce0*/  LDG.E R21, desc[UR10][R10.64+0x4] ;  /* 0x0000040a0a157981 */ /* 0x000ea8000c1e1900 */
        /* <DEDUP_REMOVED lines=52> */
[----:B------:R-:W3:Y:S01]  /*1030*/  LDG.E.U16 R25, desc[UR10][R4.64+0xe] ;  /* 0x00000e0a04197981 */ /* 0x000ee2000c1e1500 */
        /* <DEDUP_REMOVED lines=8> */
[----:B------:R-:W4:Y:S01]  /*10c0*/  LDG.E R5, desc[UR10][R12.64] ;  /* 0x0000000a0c057981 */ /* 0x000f22000c1e1900 */
[----:B---3--:R-:W-:-:S05]  /*10d0*/  HADD2.F32 R25, -RZ, R25.H0_H0 ;  /* 0x20000019ff197230 */ /* 0x008fca0000004100 */
[-C--:B0-----:R-:W-:Y:S01]  /*10e0*/  FMUL.FTZ R15, R24, R25.reuse ;  /* 0x00000019180f7220 */ /* 0x081fe20000410000 */
[----:B------:R-:W-:Y:S01]  /*10f0*/  FMUL.FTZ R25, R22, R25 ;  /* 0x0000001916197220 */ /* 0x000fe20000410000 */
[----:B------:R-:W-:-:S04]  /*1100*/  IADD3 R18, PT, PT, R18, 0x4, RZ ;  /* 0x0000000412127810 */ /* 0x000fc80007ffe0ff */
[----:B------:R-:W-:Y:S01]  /*1110*/  ISETP.NE.AND P0, PT, R18, R23, PT ;  /* 0x000000171200720c */ /* 0x000fe20003f05270 */
[----:B--2---:R-:W-:-:S05]  /*1120*/  HADD2.F32 R11, -RZ, R0.H0_H0 ;  /* 0x20000000ff0b7230 */ /* 0x004fca0000004100 */
[-C--:B------:R-:W-:Y:S01]  /*1130*/  FFMA.FTZ R15, R22, R11.reuse, -R15 ;  /* 0x0000000b160f7223 */ /* 0x080fe2000001080f */
[----:B------:R-:W-:-:S05]  /*1140*/  FFMA.FTZ R0, R24, R11, R25 ;  /* 0x0000000b18007223 */ /* 0x000fca0000010019 */
[----:B------:R-:W-:Y:S01]  /*1150*/  F2FP.F16.F32.PACK_AB R15, R0, R15 ;  /* 0x0000000f000f723e */ /* 0x000fe200000000ff */
[----:B----4-:R-:W-:-:S04]  /*1160*/  HADD2.F32 R0, -RZ, R5.H0_H0 ;  /* 0x20000005ff007230 */ /* 0x010fc80000004100 */
[--C-:B------:R-:W-:Y:S02]  /*1170*/  HADD2.F32 R11, -RZ, R15.reuse.H0_H0 ;  /* 0x2000000fff0b7230 */ /* 0x100fe40000004100 */
[----:B------:R-:W-:Y:S02]  /*1180*/  HADD2.F32 R4, -RZ, R15.H1_H1 ;  /* 0x3000000fff047230 */ /* 0x000fe40000004100 */
[----:B------:R-:W-:Y:S02]  /*1190*/  HADD2.F32 R5, -RZ, R5.H1_H1 ;  /* 0x30000005ff057230 */ /* 0x000fe40000004100 */
[----:B------:R-:W-:-:S03]  /*11a0*/  FADD.FTZ R0, R0, R11 ;  /* 0x0000000b00007221 */ /* 0x000fc60000010000 */
[----:B------:R-:W-:-:S05]  /*11b0*/  FADD.FTZ R5, R5, R4 ;  /* 0x0000000405057221 */ /* 0x000fca0000010000 */
[----:B------:R-:W-:-:S05]  /*11c0*/  F2FP.F16.F32.PACK_AB R5, R5, R0 ;  /* 0x000000000505723e */ /* 0x000fca00000000ff */
[----:B------:R4:W-:Y:S01]  /*11d0*/  STG.E desc[UR10][R12.64], R5 ;  /* 0x000000050c007986 */ /* 0x0009e2000c10190a */
[----:B------:R-:W-:Y:S05]  /*11e0*/  @P0 BRA `(.L_x_201) ;  /* 0xfffffff800180947 */ /* 0x000fea000383ffff */
.L_x_198:
[----:B------:R-:W-:Y:S05]  /*11f0*/  BSYNC.RECONVERGENT B0 ;  /* 0x0000000000007941 */ /* 0x000fea0003800200 */
.L_x_197:
[----:B------:R-:W5:Y:S01]  /*1200*/  LDCU.64 UR6, c[0x0][0x3e8] ;  /* 0x00007d00ff0677ac */ /* 0x000f620008000a00 */
[----:B------:R-:W-:-:S04]  /*1210*/  UIADD3 UR4, UP0, UPT, UR4, 0x1, URZ ;  /* 0x0000000104047890 */ /* 0x000fc8000ff1e0ff */
[----:B------:R-:W-:Y:S02]  /*1220*/  UIADD3.X UR5, UPT, UPT, URZ, UR5, URZ, UP0, !UPT ;  /* 0x00000005ff057290 */ /* 0x000fe400087fe4ff */
[----:B-----5:R-:W-:-:S04]  /*1230*/  UISETP.GE.U32.AND UP0, UPT, UR4, UR6, UPT ;  /* 0x000000060400728c */ /* 0x020fc8000bf06070 */
[----:B------:R-:W-:-:S09]  /*1240*/  UISETP.GE.AND.EX UP0, UPT, UR5, UR7, UPT, UP0 ;  /* 0x000000070500728c */ /* 0x000fd2000bf06300 */
[----:B------:R-:W-:Y:S05]  /*1250*/  BRA.U !UP0, `(.L_x_202) ;  /* 0xffffffed08b87547 */ /* 0x000fea000b83ffff */
[----:B------:R-:W5:Y:S01]  /*1260*/  LDCU.64 UR8, c[0x0][0x3a0] ;  /* 0x00007400ff0877ac */ /* 0x000f620008000a00 */
[----:B------:R-:W0:Y:S01]  /*1270*/  LDCU.64 UR6, c[0x0][0x390] ;  /* 0x00007200ff0677ac */ /* 0x000e220008000a00 */
[----:B------:R-:W-:Y:S01]  /*1280*/  UMOV UR4, URZ ;  /* 0x000000ff00047c82 */ /* 0x000fe20008000000 */
[----:B------:R-:W-:Y:S01]  /*1290*/  UMOV UR5, URZ ;  /* 0x000000ff00057c82 */ /* 0x000fe20008000000 */
[----:B-----5:R-:W-:Y:S02]  /*12a0*/  UIADD3 UR8, UP0, UPT, UR8, 0x8, URZ ;  /* 0x0000000808087890 */ /* 0x020fe4000ff1e0ff */
[----:B0-----:R-:W-:Y:S02]  /*12b0*/  UIADD3 UR6, UP1, UPT, UR6, 0x8, URZ ;  /* 0x0000000806067890 */ /* 0x001fe4000ff3e0ff */
[----:B------:R-:W-:Y:S02]  /*12c0*/  UIADD3.X UR9, UPT, UPT, URZ, UR9, URZ, UP0, !UPT ;  /* 0x00000009ff097290 */ /* 0x000fe400087fe4ff */
[----:B------:R-:W-:-:S12]  /*12d0*/  UIADD3.X UR7, UPT, UPT, URZ, UR7, URZ, UP1, !UPT ;  /* 0x00000007ff077290 */ /* 0x000fd80008ffe4ff */
.L_x_208:
[----:B0-----:R-:W0:Y:S01]  /*12e0*/  LDC.64 R2, c[0x0][0x3d0] ;  /* 0x0000f400ff027b82 */ /* 0x001e220000000a00 */
[----:B------:R-:W5:Y:S01]  /*12f0*/  LDCU.64 UR12, c[0x0][0x398] ;  /* 0x00007300ff0c77ac */ /* 0x000f620008000a00 */
[----:B------:R-:W-:Y:S02]  /*1300*/  MOV R4, R6 ;  /* 0x0000000600047202 */ /* 0x000fe40000000f00 */
[----:B----4-:R-:W-:Y:S01]  /*1310*/  MOV R5, R7 ;  /* 0x0000000700057202 */ /* 0x010fe20000000f00 */
[----:B------:R-:W4:Y:S01]  /*1320*/  LDCU.64 UR14, c[0x0][0x3c8] ;  /* 0x00007900ff0e77ac */ /* 0x000f220008000a00 */
[----:B------:R-:W0:Y:S02]  /*1330*/  LDCU.64 UR16, c[0x0][0x3a8] ;  /* 0x00007500ff1077ac */ /* 0x000e240008000a00 */
[C---:B0-----:R-:W-:Y:S02]  /*1340*/  IMAD R0, R2.reuse, UR5, RZ ;  /* 0x0000000502007c24 */ /* 0x041fe4000f8e02ff */
[----:B------:R-:W-:-:S04]  /*1350*/  IMAD.WIDE.U32 R4, R2, UR4, R4 ;  /* 0x0000000402047c25 */ /* 0x000fc8000f8e0004 */
[----:B------:R-:W-:Y:S01]  /*1360*/  IMAD R3, R3, UR4, R0 ;  /* 0x0000000403037c24 */ /* 0x000fe2000f8e0200 */
[----:B-----5:R-:W-:-:S04]  /*1370*/  LEA R2, P0, R4, UR12, 0x2 ;  /* 0x0000000c04027c11 */ /* 0x020fc8000f8010ff */
[----:B------:R-:W-:-:S04]  /*1380*/  IADD3 R3, PT, PT, R5, R3, RZ ;  /* 0x0000000305037210 */ /* 0x000fc80007ffe0ff */
[----:B------:R-:W-:-:S05]  /*1390*/  LEA.HI.X R3, R4, UR13, R3, 0x2, P0 ;  /* 0x0000000d04037c11 */ /* 0x000fca00080f1403 */
[----:B---3--:R-:W3:Y:S04]  /*13a0*/  LDG.E R8, desc[UR10][R2.64+0x400] ;  /* 0x0004000a02087981 */ /* 0x008ee8000c1e1900 */
[----:B-1----:R-:W3:Y:S01]  /*13b0*/  LDG.E R21, desc[UR10][R2.64+0x404] ;  /* 0x0004040a02157981 */ /* 0x002ee2000c1e1900 */
[----:B------:R-:W-:Y:S01]  /*13c0*/  BSSY.RECONVERGENT B0, `(.L_x_203) ;  /* 0x000010c000007945 */ /* 0x000fe20003800200 */
[----:B---3--:R-:W-:-:S13]  /*13d0*/  ISETP.GE.AND P0, PT, R8, R21, PT ;  /* 0x000000150800720c */ /* 0x008fda0003f06270 */
[----:B----4-:R-:W-:Y:S05]  /*13e0*/  @P0 BRA `(.L_x_204) ;  /* 0x0000001000240947 */ /* 0x010fea0003800000 */
[----:B------:R-:W0:Y:S01]  /*13f0*/  LDCU.64 UR12, c[0x0][0x3c0] ;  /* 0x00007800ff0c77ac */ /* 0x000e220008000a00 */
[----:B------:R-:W1:Y:S01]  /*1400*/  LDC.64 R2, c[0x0][0x3b8] ;  /* 0x0000ee00ff027b82 */ /* 0x000e620000000a00 */
[----:B------:R-:W-:Y:S01]  /*1410*/  IADD3 R4, P0, PT, R6, 0x100, RZ ;  /* 0x0000010006047810 */ /* 0x000fe20007f1e0ff */
[----:B------:R-:W-:Y:S01]  /*1420*/  BSSY.RECONVERGENT B1, `(.L_x_205) ;  /* 0x0000081000017945 */ /* 0x000fe20003800200 */
[----:B--2---:R-:W-:Y:S02]  /*1430*/  IADD3 R12, PT, PT, -R8, R21, RZ ;  /* 0x00000015080c7210 */ /* 0x004fe40007ffe1ff */
[----:B------:R-:W-:Y:S02]  /*1440*/  IADD3.X R0, PT, PT, RZ, R7, RZ, P0, !PT ;  /* 0x00000007ff007210 */ /* 0x000fe400007fe4ff */
[----:B------:R-:W-:Y:S01]  /*1450*/  LOP3.LUT P0, RZ, R12, 0x3, RZ, 0xc0, !PT ;  /* 0x000000030cff7812 */ /* 0x000fe2000780c0ff */
[----:B------:R-:W2:Y:S08]  /*1460*/  LDC.U16 R10, c[0x0][0x3b0] ;  /* 0x0000ec00ff0a7b82 */ /* 0x000eb00000000400 */
[----:B------:R-:W3:Y:S01]  /*1470*/  LDC.U16 R20, c[0x0][0x3b2] ;  /* 0x0000ec80ff147b82 */ /* 0x000ee20000000400 */
[----:B0-----:R-:W-:-:S04]  /*1480*/  IMAD R5, R0, UR12, RZ ;  /* 0x0000000c00057c24 */ /* 0x001fc8000f8e02ff */
[C---:B------:R-:W-:Y:S02]  /*1490*/  IMAD R11, R4.reuse, UR13, R5 ;  /* 0x0000000d040b7c24 */ /* 0x040fe4000f8e0205 */
[----:B------:R-:W-:-:S04]  /*14a0*/  IMAD.WIDE.U32 R4, R4, UR12, RZ ;  /* 0x0000000c04047c25 */ /* 0x000fc8000f8e00ff */
[----:B-1----:R-:W-:Y:S01]  /*14b0*/  IMAD R0, R2, UR5, RZ ;  /* 0x0000000502007c24 */ /* 0x002fe2000f8e02ff */
[----:B------:R-:W-:-:S03]  /*14c0*/  IADD3 R5, PT, PT, R5, R11, RZ ;  /* 0x0000000b05057210 */ /* 0x000fc60007ffe0ff */
[----:B------:R-:W-:Y:S02]  /*14d0*/  IMAD R11, R3, UR4, R0 ;  /* 0x00000004030b7c24 */ /* 0x000fe4000f8e0200 */
[----:B------:R-:W-:Y:S01]  /*14e0*/  IMAD.WIDE.U32 R2, R2, UR4, R4 ;  /* 0x0000000402027c25 */ /* 0x000fe2000f8e0004 */
[----:B------:R-:W-:-:S03]  /*14f0*/  MOV R4, R8 ;  /* 0x0000000800047202 */ /* 0x000fc60000000f00 */
[----:B--2---:R-:W-:Y:S01]  /*1500*/  HADD2.F32 R0, -RZ, R10.H0_H0 ;  /* 0x2000000aff007230 */ /* 0x004fe20000004100 */
        /* <DEDUP_REMOVED lines=14> */
[----:B------:R-:W-:Y:S02]  /*15f0*/  LEA.HI.X R13, R10, R15, R4, 0x2, P0 ;  /* 0x0000000f0a0d7211 */ /* 0x000fe400000f1404 */
[----:B------:R-:W2:Y:S03]  /*1600*/  LDC.64 R14, c[0x0][0x3c8] ;  /* 0x0000f200ff0e7b82 */ /* 0x000ea60000000a00 */
[----:B------:R-:W4:Y:S01]  /*1610*/  LDG.E R23, desc[UR10][R12.64] ;  /* 0x0000000a0c177981 */ /* 0x000f22000c1e1900 */
[C---:B---3--:R-:W-:Y:S02]  /*1620*/  IMAD R4, R18.reuse, UR5, RZ ;  /* 0x0000000512047c24 */ /* 0x048fe4000f8e02ff */
[----:B------:R-:W-:-:S04]  /*1630*/  IMAD.WIDE.U32 R10, R18, UR4, R8 ;  /* 0x00000004120a7c25 */ /* 0x000fc8000f8e0008 */
[----:B------:R-:W-:Y:S01]  /*1640*/  IMAD R19, R19, UR4, R4 ;  /* 0x0000000413137c24 */ /* 0x000fe2000f8e0204 */
[----:B-1----:R-:W-:-:S04]  /*1650*/  LEA R18, P0, R10, UR12, 0x2 ;  /* 0x0000000c0a127c11 */ /* 0x002fc8000f8010ff */
[----:B------:R-:W-:-:S04]  /*1660*/  IADD3 R11, PT, PT, R11, R19, RZ ;  /* 0x000000130b0b7210 */ /* 0x000fc80007ffe0ff */
[----:B------:R-:W-:Y:S02]  /*1670*/  LEA.HI.X R19, R10, UR13, R11, 0x2, P0 ;  /* 0x0000000d0a137c11 */ /* 0x000fe400080f140b */
[-C--:B------:R-:W-:Y:S02]  /*1680*/  MOV R4, R2.reuse ;  /* 0x0000000200047202 */ /* 0x080fe40000000f00 */
[----:B------:R-:W-:Y:S01]  /*1690*/  MOV R10, R2 ;  /* 0x00000002000a7202 */ /* 0x000fe20000000f00 */
[----:B------:R-:W3:Y:S04]  /*16a0*/  LDG.E.U16 R24, desc[UR10][R18.64+0x2] ;  /* 0x0000020a12187981 */ /* 0x000ee8000c1e1500 */
[----:B------:R-:W5:Y:S01]  /*16b0*/  LDG.E.U16 R25, desc[UR10][R18.64] ;  /* 0x0000000a12197981 */ /* 0x000f62000c1e1500 */
[----:B----4-:R-:W-:Y:S01]  /*16c0*/  SHF.R.S32.HI R11, RZ, 0x1f, R23 ;  /* 0x0000001fff0b7819 */ /* 0x010fe20000011417 */
[----:B--2---:R-:W-:-:S04]  /*16d0*/  IMAD.HI.U32 R4, R23, R14, R4 ;  /* 0x0000000e17047227 */ /* 0x004fc800078e0004 */
[----:B------:R-:W-:-:S04]  /*16e0*/  IMAD R22, R11, R14, RZ ;  /* 0x0000000e0b167224 */ /* 0x000fc800078e02ff */
[C---:B------:R-:W-:Y:S02]  /*16f0*/  IMAD R27, R23.reuse, R15, R22 ;  /* 0x0000000f171b7224 */ /* 0x040fe400078e0216 */
[----:B------:R-:W-:-:S03]  /*1700*/  IMAD R23, R23, R14, R10 ;  /* 0x0000000e17177224 */ /* 0x000fc600078e020a */
[----:B------:R-:W-:Y:S02]  /*1710*/  IADD3 R4, PT, PT, R4, R27, RZ ;  /* 0x0000001b04047210 */ /* 0x000fe40007ffe0ff */
[----:B0-----:R-:W-:-:S04]  /*1720*/  LEA R22, P0, R23, R16, 0x2 ;  /* 0x0000001017167211 */ /* 0x001fc800078010ff */
[----:B------:R-:W-:-:S05]  /*1730*/  LEA.HI.X R23, R23, R17, R4, 0x2, P0 ;  /* 0x0000001117177211 */ /* 0x000fca00000f1404 */
[----:B------:R-:W2:Y:S01]  /*1740*/  LDG.E R4, desc[UR10][R22.64] ;  /* 0x0000000a16047981 */ /* 0x000ea2000c1e1900 */
[----:B---3--:R-:W-:Y:S02]  /*1750*/  HADD2.F32 R27, -RZ, R24.H0_H0 ;  /* 0x20000018ff1b7230 */ /* 0x008fe40000004100 */
[----:B-----5:R-:W-:-:S03]  /*1760*/  HADD2.F32 R25, -RZ, R25.H0_H0 ;  /* 0x20000019ff197230 */ /* 0x020fc60000004100 */
[-C--:B------:R-:W-:Y:S01]  /*1770*/  FMUL.FTZ R29, R20, R27.reuse ;  /* 0x0000001b141d7220 */ /* 0x080fe20000410000 */
[----:B------:R-:W-:-:S03]  /*1780*/  FMUL.FTZ R27, R0, R27 ;  /* 0x0000001b001b7220 */ /* 0x000fc60000410000 */
[-C--:B------:R-:W-:Y:S01]  /*1790*/  FFMA.FTZ R29, R0, R25.reuse, -R29 ;  /* 0x00000019001d7223 */ /* 0x080fe2000001081d */
[----:B------:R-:W-:-:S05]  /*17a0*/  FFMA.FTZ R24, R20, R25, R27 ;  /* 0x0000001914187223 */ /* 0x000fca000001001b */
[----:B------:R-:W-:-:S05]  /*17b0*/  F2FP.F16.F32.PACK_AB R29, R24, R29 ;  /* 0x0000001d181d723e */ /* 0x000fca00000000ff */
[--C-:B------:R-:W-:Y:S02]  /*17c0*/  HADD2.F32 R25, -RZ, R29.reuse.H0_H0 ;  /* 0x2000001dff197230 */ /* 0x100fe40000004100 */
[----:B------:R-:W-:Y:S01]  /*17d0*/  HADD2.F32 R29, -RZ, R29.H1_H1 ;  /* 0x3000001dff1d7230 */ /* 0x000fe20000004100 */
[----:B------:R-:W-:Y:S01]  /*17e0*/  MOV R11, R5 ;  /* 0x00000005000b7202 */ /* 0x000fe20000000f00 */
[--C-:B--2---:R-:W-:Y:S02]  /*17f0*/  HADD2.F32 R24, -RZ, R4.reuse.H0_H0 ;  /* 0x20000004ff187230 */ /* 0x104fe40000004100 */
[----:B------:R-:W-:-:S03]  /*1800*/  HADD2.F32 R4, -RZ, R4.H1_H1 ;  /* 0x30000004ff047230 */ /* 0x000fc60000004100 */
[----:B------:R-:W-:Y:S02]  /*1810*/  FADD.FTZ R24, R24, R25 ;  /* 0x0000001918187221 */ /* 0x000fe40000010000 */
[----:B------:R-:W-:-:S05]  /*1820*/  FADD.FTZ R29, R4, R29 ;  /* 0x0000001d041d7221 */ /* 0x000fca0000010000 */
[----:B------:R-:W-:Y:S02]  /*1830*/  F2FP.F16.F32.PACK_AB R29, R29, R24 ;  /* 0x000000181d1d723e */ /* 0x000fe400000000ff */
[----:B------:R-:W-:-:S03]  /*1840*/  IADD3 R24, PT, PT, -R8, R21, RZ ;  /* 0x0000001508187210 */ /* 0x000fc60007ffe1ff */
[----:B------:R0:W-:Y:S01]  /*1850*/  STG.E desc[UR10][R22.64], R29 ;  /* 0x0000001d16007986 */ /* 0x0001e2000c10190a */
[----:B------:R-:W-:-:S04]  /*1860*/  LOP3.LUT R24, R24, 0x3, RZ, 0xc0, !PT ;  /* 0x0000000318187812 */ /* 0x000fc800078ec0ff */
[----:B------:R-:W-:Y:S02]  /*1870*/  ISETP.NE.AND P0, PT, R24, 0x1, PT ;  /* 0x000000011800780c */ /* 0x000fe40003f05270 */
[----:B------:R-:W-:-:S11]  /*1880*/  IADD3 R4, PT, PT, R8, 0x1, RZ ;  /* 0x0000000108047810 */ /* 0x000fd60007ffe0ff */
[----:B0-----:R-:W-:Y:S05]  /*1890*/  @!P0 BRA `(.L_x_206) ;  /* 0x0000000000e48947 */ /* 0x001fea0003800000 */
[----:B------:R-:W2:Y:S04]  /*18a0*/  LDG.E R23, desc[UR10][R12.64+0x4] ;  /* 0x0000040a0c177981 */ /* 0x000ea8000c1e1900 */
[----:B------:R-:W3:Y:S04]  /*18b0*/  LDG.E.U16 R25, desc[UR10][R18.64+0x6] ;  /* 0x0000060a12197981 */ /* 0x000ee8000c1e1500 */
[----:B------:R-:W4:Y:S01]  /*18c0*/  LDG.E.U16 R26, desc[UR10][R18.64+0x4] ;  /* 0x0000040a121a7981 */ /* 0x000f22000c1e1500 */
[----:B--2---:R-:W-:-:S05]  /*18d0*/  SHF.R.S32.HI R27, RZ, 0x1f, R23 ;  /* 0x0000001fff1b7819 */ /* 0x004fca0000011417 */
[----:B------:R-:W-:-:S04]  /*18e0*/  IMAD R4, R27, R14, RZ ;  /* 0x0000000e1b047224 */ /* 0x000fc800078e02ff */
[C---:B------:R-:W-:Y:S02]  /*18f0*/  IMAD R27, R23.reuse, R15, R4 ;  /* 0x0000000f171b7224 */ /* 0x040fe400078e0204 */
[----:B------:R-:W-:-:S04]  /*1900*/  IMAD.HI.U32 R4, R23, R14, R10 ;  /* 0x0000000e17047227 */ /* 0x000fc800078e000a */
[----:B------:R-:W-:Y:S01]  /*1910*/  IMAD R23, R23, R14, R10 ;  /* 0x0000000e17177224 */ /* 0x000fe200078e020a */
[----:B------:R-:W-:-:S04]  /*1920*/  IADD3 R4, PT, PT, R4, R27, RZ ;  /* 0x0000001b04047210 */ /* 0x000fc80007ffe0ff */
        /* <DEDUP_REMOVED lines=23> */
[----:B0-----:R-:W4:Y:S01]  /*1aa0*/  LDG.E.U16 R22, desc[UR10][R18.64+0x8] ;  /* 0x0000080a12167981 */ /* 0x001f22000c1e1500 */
[----:B--2---:R-:W-:Y:S01]  /*1ab0*/  SHF.R.S32.HI R23, RZ, 0x1f, R13 ;  /* 0x0000001fff177819 */ /* 0x004fe2000001140d */
[----:B------:R-:W-:-:S04]  /*1ac0*/  IMAD.WIDE.U32 R10, R13, R14, R10 ;  /* 0x0000000e0d0a7225 */ /* 0x000fc800078e000a */
[----:B------:R-:W-:-:S04]  /*1ad0*/  IMAD R24, R23, R14, RZ ;  /* 0x0000000e17187224 */ /* 0x000fc800078e02ff */
        /* <DEDUP_REMOVED lines=9> */
[-C--:B------:R-:W-:Y:S01]  /*1b70*/  FFMA.FTZ R20, R20, R11.reuse, R15 ;  /* 0x0000000b14147223 */ /* 0x080fe2000001000f */
[----:B------:R-:W-:-:S05]  /*1b80*/  FFMA.FTZ R13, R0, R11, -R13 ;  /* 0x0000000b000d7223 */ /* 0x000fca000001080d */
        /* <DEDUP_REMOVED lines=8> */
[----:B------:R1:W-:Y:S01]  /*1c10*/  STG.E desc[UR10][R16.64], R13 ;  /* 0x0000000d10007986 */ /* 0x0003e2000c10190a */
[----:B------:R-:W-:-:S07]  /*1c20*/  IADD3 R4, PT, PT, R8, 0x3, RZ ;  /* 0x0000000308047810 */ /* 0x000fce0007ffe0ff */
.L_x_206:
[----:B------:R-:W-:Y:S05]  /*1c30*/  BSYNC.RECONVERGENT B1 ;  /* 0x0000000000017941 */ /* 0x000fea0003800200 */
.L_x_205:
[----:B------:R-:W-:-:S04]  /*1c40*/  IADD3 R8, PT, PT, R8, -R21, RZ ;  /* 0x8000001508087210 */ /* 0x000fc80007ffe0ff */
[----:B------:R-:W-:-:S13]  /*1c50*/  ISETP.GT.U32.AND P0, PT, R8, -0x4, PT ;  /* 0xfffffffc0800780c */ /* 0x000fda0003f04070 */
[----:B------:R-:W-:Y:S05]  /*1c60*/  @P0 BRA `(.L_x_204) ;  /* 0x0000000800040947 */ /* 0x000fea0003800000 */
[----:B------:R-:W2:Y:S01]  /*1c70*/  LDC.64 R8, c[0x0][0x3d8] ;  /* 0x0000f600ff087b82 */ /* 0x000ea20000000a00 */
[----:B------:R-:W-:-:S07]  /*1c80*/  IADD3 R21, PT, PT, -R21, R4, RZ ;  /* 0x0000000415157210 */ /* 0x000fce0007ffe1ff */
.L_x_207:
[----:B--2---:R-:W-:Y:S01]  /*1c90*/  IMAD R10, R8, UR5, RZ ;  /* 0x00000005080a7c24 */ /* 0x004fe2000f8e02ff */
[----:B---3--:R-:W-:Y:S01]  /*1ca0*/  SHF.R.S32.HI R11, RZ, 0x1f, R4 ;  /* 0x0000001fff0b7819 */ /* 0x008fe20000011404 */
[----:B-1----:R-:W1:Y:S02]  /*1cb0*/  LDC.64 R16, c[0x0][0x3e0] ;  /* 0x0000f800ff107b82 */ /* 0x002e640000000a00 */
[----:B------:R-:W-:Y:S01]  /*1cc0*/  IMAD R15, R9, UR4, R10 ;  /* 0x00000004090f7c24 */ /* 0x000fe2000f8e020a */
[----:B------:R-:W-:-:S05]  /*1cd0*/  MOV R10, R4 ;  /* 0x00000004000a7202 */ /* 0x000fca0000000f00 */
[----:B------:R-:W-:-:S05]  /*1ce0*/  IMAD.WIDE.U32 R12, R8, UR4, R10 ;  /* 0x00000004080c7c25 */ /* 0x000fca000f8e000a */
[----:B------:R-:W-:Y:S02]  /*1cf0*/  IADD3 R13, PT, PT, R15, R13, RZ ;  /* 0x0000000d0f0d7210 */ /* 0x000fe40007ffe0ff */
[----:B------:R-:W-:-:S04]  /*1d00*/  LEA R14, P0, R12, UR8, 0x2 ;  /* 0x000000080c0e7c11 */ /* 0x000fc8000f8010ff */
[----:B------:R-:W-:-:S05]  /*1d10*/  LEA.HI.X R15, R12, UR9, R13, 0x2, P0 ;  /* 0x000000090c0f7c11 */ /* 0x000fca00080f140d */
[----:B------:R-:W2:Y:S01]  /*1d20*/  LDG.E R19, desc[UR10][R14.64+-0x8] ;  /* 0xfffff80a0e137981 */ /* 0x000ea2000c1e1900 */
[C---:B-1----:R-:W-:Y:S02]  /*1d30*/  IMAD R18, R16.reuse, UR5, RZ ;  /* 0x0000000510127c24 */ /* 0x042fe4000f8e02ff */
[----:B------:R-:W-:-:S04]  /*1d40*/  IMAD.WIDE.U32 R12, R16, UR4, R10 ;  /* 0x00000004100c7c25 */ /* 0x000fc8000f8e000a */
[----:B------:R-:W-:Y:S01]  /*1d50*/  IMAD R11, R17, UR4, R18 ;  /* 0x00000004110b7c24 */ /* 0x000fe2000f8e0212 */
[----:B------:R-:W-:-:S04]  /*1d60*/  LEA R10, P0, R12, UR6, 0x2 ;  /* 0x000000060c0a7c11 */ /* 0x000fc8000f8010ff */
[----:B------:R-:W-:-:S04]  /*1d70*/  IADD3 R11, PT, PT, R11, R13, RZ ;  /* 0x0000000d0b0b7210 */ /* 0x000fc80007ffe0ff */
[----:B------:R-:W-:Y:S02]  /*1d80*/  LEA.HI.X R11, R12, UR7, R11, 0x2, P0 ;  /* 0x000000070c0b7c11 */ /* 0x000fe400080f140b */
[----:B------:R-:W-:-:S03]  /*1d90*/  MOV R13, R5 ;  /* 0x00000005000d7202 */ /* 0x000fc60000000f00 */
[----:B------:R-:W3:Y:S04]  /*1da0*/  LDG.E.U16 R20, desc[UR10][R10.64+-0x6] ;  /* 0xfffffa0a0a147981 */ /* 0x000ee8000c1e1500 */
[----:B0-----:R-:W4:Y:S01]  /*1db0*/  LDG.E.U16 R22, desc[UR10][R10.64+-0x8] ;  /* 0xfffff80a0a167981 */ /* 0x001f22000c1e1500 */
[----:B--2---:R-:W-:-:S05]  /*1dc0*/  SHF.R.S32.HI R12, RZ, 0x1f, R19 ;  /* 0x0000001fff0c7819 */ /* 0x004fca0000011413 */
[----:B------:R-:W-:Y:S01]  /*1dd0*/  IMAD R18, R12, UR14, RZ ;  /* 0x0000000e0c127c24 */ /* 0x000fe2000f8e02ff */
[----:B------:R-:W-:-:S05]  /*1de0*/  MOV R12, R2 ;  /* 0x00000002000c7202 */ /* 0x000fca0000000f00 */
[----:B------:R-:W-:-:S04]  /*1df0*/  IMAD.WIDE.U32 R16, R19, UR14, R12 ;  /* 0x0000000e13107c25 */ /* 0x000fc8000f8e000c */
[----:B------:R-:W-:Y:S01]  /*1e00*/  IMAD R19, R19, UR15, R18 ;  /* 0x0000000f13137c24 */ /* 0x000fe2000f8e0212 */
[----:B------:R-:W-:-:S04]  /*1e10*/  LEA R18, P0, R16, UR16, 0x2 ;  /* 0x0000001010127c11 */ /* 0x000fc8000f8010ff */
[----:B------:R-:W-:-:S04]  /*1e20*/  IADD3 R17, PT, PT, R17, R19, RZ ;  /* 0x0000001311117210 */ /* 0x000fc80007ffe0ff */
[----:B------:R-:W-:-:S05]  /*1e30*/  LEA.HI.X R19, R16, UR17, R17, 0x2, P0 ;  /* 0x0000001110137c11 */ /* 0x000fca00080f1411 */
[----:B------:R-:W2:Y:S01]  /*1e40*/  LDG.E R17, desc[UR10][R18.64] ;  /* 0x0000000a12117981 */ /* 0x000ea2000c1e1900 */
[----:B------:R-:W0:Y:S01]  /*1e50*/  LDC.U16 R16, c[0x0][0x3b2] ;  /* 0x0000ec80ff107b82 */ /* 0x000e220000000400 */
[----:B---3--:R-:W-:Y:S02]  /*1e60*/  HADD2.F32 R25, -RZ, R20.H0_H0 ;  /* 0x20000014ff197230 */ /* 0x008fe40000004100 */
[----:B----4-:R-:W-:Y:S02]  /*1e70*/  HADD2.F32 R23, -RZ, R22.H0_H0 ;  /* 0x20000016ff177230 */ /* 0x010fe40000004100 */
[----:B0-----:R-:W-:-:S05]  /*1e80*/  HADD2.F32 R16, -RZ, R16.H0_H0 ;  /* 0x20000010ff107230 */ /* 0x001fca0000004100 */
        /* <DEDUP_REMOVED lines=23> */
[----:B0-----:R-:W4:Y:S01]  /*2000*/  LDG.E R17, desc[UR10][R24.64] ;  /* 0x0000000a18117981 */ /* 0x001f22000c1e1900 */
[----:B---3--:R-:W-:-:S05]  /*2010*/  HADD2.F32 R23, -RZ, R26.H0_H0 ;  /* 0x2000001aff177230 */ /* 0x008fca0000004100 */
[-C--:B------:R-:W-:Y:S01]  /*2020*/  FMUL.FTZ R27, R16, R23.reuse ;  /* 0x00000017101b7220 */ /* 0x080fe20000410000 */
[----:B------:R-:W-:Y:S01]  /*2030*/  FMUL.FTZ R23, R0, R23 ;  /* 0x0000001700177220 */ /* 0x000fe20000410000 */
        /* <DEDUP_REMOVED lines=11> */
[----:B------:R0:W-:Y:S04]  /*20f0*/  STG.E desc[UR10][R24.64], R17 ;  /* 0x0000001118007986 */ /* 0x0001e8000c10190a */
[----:B------:R-:W2:Y:S04]  /*2100*/  LDG.E R23, desc[UR10][R14.64] ;  /* 0x0000000a0e177981 */ /* 0x000ea8000c1e1900 */
[----:B------:R-:W3:Y:S04]  /*2110*/  LDG.E.U16 R26, desc[UR10][R10.64+0x2] ;  /* 0x0000020a0a1a7981 */ /* 0x000ee8000c1e1500 */
[----:B------:R-:W4:Y:S01]  /*2120*/  LDG.E.U16 R20, desc[UR10][R10.64] ;  /* 0x0000000a0a147981 */ /* 0x000f22000c1e1500 */
[----:B--2---:R-:W-:-:S05]  /*2130*/  SHF.R.S32.HI R18, RZ, 0x1f, R23 ;  /* 0x0000001fff127819 */ /* 0x004fca0000011417 */
[----:B------:R-:W-:Y:S02]  /*2140*/  IMAD R22, R18, UR14, RZ ;  /* 0x0000000e12167c24 */ /* 0x000fe4000f8e02ff */
[----:B------:R-:W-:-:S04]  /*2150*/  IMAD.WIDE.U32 R18, R23, UR14, R12 ;  /* 0x0000000e17127c25 */ /* 0x000fc8000f8e000c */
[----:B------:R-:W-:Y:S01]  /*2160*/  IMAD R23, R23, UR15, R22 ;  /* 0x0000000f17177c24 */ /* 0x000fe2000f8e0216 */
[----:B------:R-:W-:-:S04]  /*2170*/  LEA R22, P0, R18, UR16, 0x2 ;  /* 0x0000001012167c11 */ /* 0x000fc8000f8010ff */
[----:B------:R-:W-:-:S04]  /*2180*/  IADD3 R19, PT, PT, R19, R23, RZ ;  /* 0x0000001713137210 */ /* 0x000fc80007ffe0ff */
[----:B------:R-:W-:-:S05]  /*2190*/  LEA.HI.X R23, R18, UR17, R19, 0x2, P0 ;  /* 0x0000001112177c11 */ /* 0x000fca00080f1413 */
[----:B0-----:R-:W2:Y:S01]  /*21a0*/  LDG.E R17, desc[UR10][R22.64] ;  /* 0x0000000a16117981 */ /* 0x001ea2000c1e1900 */
        /* <DEDUP_REMOVED lines=16> */
[----:B------:R-:W0:Y:S04]  /*22b0*/  LDG.E.U16 R24, desc[UR10][R10.64+0x6] ;  /* 0x0000060a0a187981 */ /* 0x000e28000c1e1500 */
        /* <DEDUP_REMOVED lines=8> */
[----:B------:R-:W2:Y:S01]  /*2340*/  LDG.E R11, desc[UR10][R12.64] ;  /* 0x0000000a0c0b7981 */ /* 0x000ea2000c1e1900 */
[----:B0-----:R-:W-:Y:S02]  /*2350*/  HADD2.F32 R17, -RZ, R24.H0_H0 ;  /* 0x20000018ff117230 */ /* 0x001fe40000004100 */
[----:B---3--:R-:W-:-:S03]  /*2360*/  HADD2.F32 R15, -RZ, R20.H0_H0 ;  /* 0x20000014ff0f7230 */ /* 0x008fc60000004100 */
[-C--:B------:R-:W-:Y:S01]  /*2370*/  FMUL.FTZ R19, R0, R17.reuse ;  /* 0x0000001100137220 */ /* 0x080fe20000410000 */
[----:B------:R-:W-:-:S03]  /*2380*/  FMUL.FTZ R17, R16, R17 ;  /* 0x0000001110117220 */ /* 0x000fc60000410000 */
[-C--:B------:R-:W-:Y:S01]  /*2390*/  FFMA.FTZ R16, R16, R15.reuse, R19 ;  /* 0x0000000f10107223 */ /* 0x080fe20000010013 */
[----:B------:R-:W-:-:S05]  /*23a0*/  FFMA.FTZ R17, R0, R15, -R17 ;  /* 0x0000000f00117223 */ /* 0x000fca0000010811 */
[----:B------:R-:W-:-:S05]  /*23b0*/  F2FP.F16.F32.PACK_AB R17, R16, R17 ;  /* 0x000000111011723e */ /* 0x000fca00000000ff */
[--C-:B------:R-:W-:Y:S02]  /*23c0*/  HADD2.F32 R15, -RZ, R17.reuse.H0_H0 ;  /* 0x20000011ff0f7230 */ /* 0x100fe40000004100 */
[----:B------:R-:W-:Y:S01]  /*23d0*/  HADD2.F32 R14, -RZ, R17.H1_H1 ;  /* 0x30000011ff0e7230 */ /* 0x000fe20000004100 */
[----:B------:R-:W-:-:S04]  /*23e0*/  IADD3 R21, PT, PT, R21, 0x4, RZ ;  /* 0x0000000415157810 */ /* 0x000fc80007ffe0ff */
[----:B------:R-:W-:Y:S02]  /*23f0*/  ISETP.NE.AND P0, PT, R21, RZ, PT ;  /* 0x000000ff1500720c */ /* 0x000fe40003f05270 */
[----:B------:R-:W-:Y:S01]  /*2400*/  IADD3 R4, PT, PT, R4, 0x4, RZ ;  /* 0x0000000404047810 */ /* 0x000fe20007ffe0ff */
[--C-:B--2---:R-:W-:Y:S02]  /*2410*/  HADD2.F32 R10, -RZ, R11.reuse.H0_H0 ;  /* 0x2000000bff0a7230 */ /* 0x104fe40000004100 */
[----:B------:R-:W-:-:S03]  /*2420*/  HADD2.F32 R11, -RZ, R11.H1_H1 ;  /* 0x3000000bff0b7230 */ /* 0x000fc60000004100 */
[----:B------:R-:W-:Y:S02]  /*2430*/  FADD.FTZ R10, R10, R15 ;  /* 0x0000000f0a0a7221 */ /* 0x000fe40000010000 */
[----:B------:R-:W-:-:S05]  /*2440*/  FADD.FTZ R11, R11, R14 ;  /* 0x0000000e0b0b7221 */ /* 0x000fca0000010000 */
[----:B------:R-:W-:-:S05]  /*2450*/  F2FP.F16.F32.PACK_AB R11, R11, R10 ;  /* 0x0000000a0b0b723e */ /* 0x000fca00000000ff */
[----:B------:R3:W-:Y:S01]  /*2460*/  STG.E desc[UR10][R12.64], R11 ;  /* 0x0000000b0c007986 */ /* 0x0007e2000c10190a */
[----:B------:R-:W-:Y:S05]  /*2470*/  @P0 BRA `(.L_x_207) ;  /* 0xfffffff800040947 */ /* 0x000fea000383ffff */
.L_x_204:
[----:B------:R-:W-:Y:S05]  /*2480*/  BSYNC.RECONVERGENT B0 ;  /* 0x0000000000007941 */ /* 0x000fea0003800200 */
.L_x_203:
[----:B------:R-:W4:Y:S01]  /*2490*/  LDCU.64 UR12, c[0x0][0x3e8] ;  /* 0x00007d00ff0c77ac */ /* 0x000f220008000a00 */
[----:B------:R-:W-:-:S04]  /*24a0*/  UIADD3 UR4, UP0, UPT, UR4, 0x1, URZ ;  /* 0x0000000104047890 */ /* 0x000fc8000ff1e0ff */
[----:B------:R-:W-:Y:S02]  /*24b0*/  UIADD3.X UR5, UPT, UPT, URZ, UR5, URZ, UP0, !UPT ;  /* 0x00000005ff057290 */ /* 0x000fe400087fe4ff */
[----:B----4-:R-:W-:-:S04]  /*24c0*/  UISETP.GE.U32.AND UP0, UPT, UR4, UR12, UPT ;  /* 0x0000000c0400728c */ /* 0x010fc8000bf06070 */
[----:B------:R-:W-:-:S09]  /*24d0*/  UISETP.GE.AND.EX UP0, UPT, UR5, UR13, UPT, UP0 ;  /* 0x0000000d0500728c */ /* 0x000fd2000bf06300 */
[----:B------:R-:W-:Y:S05]  /*24e0*/  BRA.U !UP0, `(.L_x_208) ;  /* 0xffffffed087c7547 */ /* 0x000fea000b83ffff */
[----:B------:R-:W-:Y:S05]  /*24f0*/  EXIT ;  /* 0x000000000000794d */ /* 0x000fea0003800000 */
.L_x_196:
        /* <DEDUP_REMOVED lines=20> */
.L_x_216:
[----:B0-----:R-:W0:Y:S01]  /*2640*/  LDCU.64 UR8, c[0x0][0x3d0] ;  /* 0x00007a00ff0877ac */ /* 0x001e220008000a00 */
[----:B------:R-:W-:Y:S01]  /*2650*/  IADD3 R4, P0, PT, R0, UR4, RZ ;  /* 0x0000000400047c10 */ /* 0x000fe2000ff1e0ff */
[----:B-1----:R-:W1:Y:S03]  /*2660*/  LDCU.64 UR16, c[0x0][0x398] ;  /* 0x00007300ff1077ac */ /* 0x002e660008000a00 */
[----:B------:R-:W-:Y:S01]  /*2670*/  IADD3.X R5, PT, PT, RZ, UR5, RZ, P0, !PT ;  /* 0x00000005ff057c10 */ /* 0x000fe200087fe4ff */
[----:B0-----:R-:W-:-:S04]  /*2680*/  IMAD R2, R20, UR8, RZ ;  /* 0x0000000814027c24 */ /* 0x001fc8000f8e02ff */
[C---:B--2---:R-:W-:Y:S02]  /*2690*/  IMAD R7, R21.reuse, UR9, R2 ;  /* 0x0000000915077c24 */ /* 0x044fe4000f8e0202 */
[----:B---3--:R-:W-:-:S05]  /*26a0*/  IMAD.WIDE.U32 R2, R21, UR8, R4 ;  /* 0x0000000815027c25 */ /* 0x008fca000f8e0004 */
[----:B------:R-:W-:Y:S02]  /*26b0*/  IADD3 R3, PT, PT, R3, R7, RZ ;  /* 0x0000000703037210 */ /* 0x000fe40007ffe0ff */
[----:B-1----:R-:W-:-:S04]  /*26c0*/  LEA R6, P0, R2, UR16, 0x2 ;  /* 0x0000001002067c11 */ /* 0x002fc8000f8010ff */
        /* <DEDUP_REMOVED lines=8> */
[----:B------:R-:W-:Y:S01]  /*2750*/  IADD3 R22, PT, PT, -R2, R23, RZ ;  /* 0x0000001702167210 */ /* 0x000fe20007ffe1ff */
[----:B------:R-:W-:Y:S01]  /*2760*/  BSSY.RECONVERGENT B2, `(.L_x_213) ;  /* 0x000007a000027945 */ /* 0x000fe20003800200 */
[----:B------:R-:W2:Y:S01]  /*2770*/  LDCU.64 UR16, c[0x0][0x3b8] ;  /* 0x00007700ff1077ac */ /* 0x000ea20008000a00 */
[----:B------:R-:W-:Y:S02]  /*2780*/  MOV R26, R2 ;  /* 0x00000002001a7202 */ /* 0x000fe40000000f00 */
[----:B------:R-:W-:Y:S02]  /*2790*/  LOP3.LUT P0, R22, R22, 0x3, RZ, 0xc0, !PT ;  /* 0x0000000316167812 */ /* 0x000fe4000780c0ff */
[----:B------:R-:W3:Y:S01]  /*27a0*/  LDC.U16 R25, c[0x0][0x3b2] ;  /* 0x0000ec80ff197b82 */ /* 0x000ee20000000400 */
[----:B0-----:R-:W-:-:S04]  /*27b0*/  IMAD R5, R5, UR8, RZ ;  /* 0x0000000805057c24 */ /* 0x001fc8000f8e02ff */
[C---:B------:R-:W-:Y:S02]  /*27c0*/  IMAD R7, R4.reuse, UR9, R5 ;  /* 0x0000000904077c24 */ /* 0x040fe4000f8e0205 */
[----:B------:R-:W-:-:S04]  /*27d0*/  IMAD.WIDE.U32 R4, R4, UR8, RZ ;  /* 0x0000000804047c25 */ /* 0x000fc8000f8e00ff */
[----:B--2---:R-:W-:Y:S01]  /*27e0*/  IMAD R6, R20, UR16, RZ ;  /* 0x0000001014067c24 */ /* 0x004fe2000f8e02ff */
[----:B------:R-:W-:Y:S01]  /*27f0*/  IADD3 R5, PT, PT, R5, R7, RZ ;  /* 0x0000000705057210 */ /* 0x000fe20007ffe0ff */
[----:B-1----:R-:W-:Y:S02]  /*2800*/  HADD2.F32 R24, -RZ, R24.H0_H0 ;  /* 0x20000018ff187230 */ /* 0x002fe40000004100 */
[C---:B------:R-:W-:Y:S02]  /*2810*/  IMAD R15, R21.reuse, UR17, R6 ;  /* 0x00000011150f7c24 */ /* 0x040fe4000f8e0206 */
[----:B------:R-:W-:-:S04]  /*2820*/  IMAD.WIDE.U32 R4, R21, UR16, R4 ;  /* 0x0000001015047c25 */ /* 0x000fc8000f8e0004 */
[----:B---3--:R-:W-:Y:S01]  /*2830*/  HADD2.F32 R25, -RZ, R25.H0_H0 ;  /* 0x20000019ff197230 */ /* 0x008fe20000004100 */
[----:B------:R-:W-:Y:S01]  /*2840*/  IADD3 R15, PT, PT, R5, R15, RZ ;  /* 0x0000000f050f7210 */ /* 0x000fe20007ffe0ff */
[----:B------:R-:W-:Y:S06]  /*2850*/  @!P0 BRA `(.L_x_214) ;  /* 0x0000000400a88947 */ /* 0x000fec0003800000 */
[----:B------:R-:W0:Y:S01]  /*2860*/  LDCU.64 UR16, c[0x0][0x3e0] ;  /* 0x00007c00ff1077ac */ /* 0x000e220008000a00 */
[----:B------:R-:W1:Y:S01]  /*2870*/  LDC.64 R8, c[0x0][0x3a0] ;  /* 0x0000e800ff087b82 */ /* 0x000e620000000a00 */
[----:B------:R-:W-:Y:S01]  /*2880*/  SHF.R.S32.HI R3, RZ, 0x1f, R2 ;  /* 0x0000001fff037819 */ /* 0x000fe20000011402 */
[----:B------:R-:W2:Y:S01]  /*2890*/  LDCU.64 UR8, c[0x0][0x3d8] ;  /* 0x00007b00ff0877ac */ /* 0x000ea20008000a00 */
[----:B------:R-:W3:Y:S01]  /*28a0*/  LDCU.64 UR18, c[0x0][0x390] ;  /* 0x00007200ff1277ac */ /* 0x000ee20008000a00 */
[----:B0-----:R-:W-:-:S04]  /*28b0*/  IMAD R10, R20, UR16, RZ ;  /* 0x00000010140a7c24 */ /* 0x001fc8000f8e02ff */
[C---:B------:R-:W-:Y:S02]  /*28c0*/  IMAD R7, R21.reuse, UR17, R10 ;  /* 0x0000001115077c24 */ /* 0x040fe4000f8e020a */
[----:B--2---:R-:W-:Y:S02]  /*28d0*/  IMAD R6, R20, UR8, RZ ;  /* 0x0000000814067c24 */ /* 0x004fe4000f8e02ff */
[----:B------:R-:W-:-:S04]  /*28e0*/  IMAD.WIDE.U32 R10, R21, UR16, R2 ;  /* 0x00000010150a7c25 */ /* 0x000fc8000f8e0002 */
[----:B------:R-:W-:Y:S01]  /*28f0*/  IMAD R17, R21, UR9, R6 ;  /* 0x0000000915117c24 */ /* 0x000fe2000f8e0206 */
[----:B------:R-:W-:Y:S01]  /*2900*/  IADD3 R7, PT, PT, R11, R7, RZ ;  /* 0x000000070b077210 */ /* 0x000fe20007ffe0ff */
[----:B------:R-:W-:Y:S01]  /*2910*/  IMAD.WIDE.U32 R12, R21, UR8, R2 ;  /* 0x00000008150c7c25 */ /* 0x000fe2000f8e0002 */
[----:B---3--:R-:W-:-:S04]  /*2920*/  LEA R6, P1, R10, UR18, 0x2 ;  /* 0x000000120a067c11 */ /* 0x008fc8000f8210ff */
[----:B------:R-:W-:Y:S02]  /*2930*/  IADD3 R11, PT, PT, R13, R17, RZ ;  /* 0x000000110d0b7210 */ /* 0x000fe40007ffe0ff */
[----:B-1----:R-:W-:Y:S02]  /*2940*/  LEA R8, P0, R12, R8, 0x2 ;  /* 0x000000080c087211 */ /* 0x002fe400078010ff */
[----:B------:R-:W-:Y:S02]  /*2950*/  LEA.HI.X R7, R10, UR19, R7, 0x2, P1 ;  /* 0x000000130a077c11 */ /* 0x000fe400088f1407 */
[----:B------:R-:W-:Y:S02]  /*2960*/  LEA.HI.X R9, R12, R9, R11, 0x2, P0 ;  /* 0x000000090c097211 */ /* 0x000fe400000f140b */
[----:B------:R-:W0:Y:S01]  /*2970*/  LDC.64 R10, c[0x0][0x3c8] ;  /* 0x0000f200ff0a7b82 */ /* 0x000e220000000a00 */
[----:B------:R-:W2:Y:S04]  /*2980*/  LDG.E.U16 R16, desc[UR10][R6.64+0x2] ;  /* 0x0000020a06107981 */ /* 0x000ea8000c1e1500 */
[----:B------:R-:W3:Y:S03]  /*2990*/  LDG.E R17, desc[UR10][R8.64] ;  /* 0x0000000a08117981 */ /* 0x000ee6000c1e1900 */
[----:B------:R-:W1:Y:S01]  /*29a0*/  LDC.64 R12, c[0x0][0x3a8] ;  /* 0x0000ea00ff0c7b82 */ /* 0x000e620000000a00 */
[----:B------:R-:W4:Y:S01]  /*29b0*/  LDG.E.U16 R14, desc[UR10][R6.64] ;  /* 0x0000000a060e7981 */ /* 0x000f22000c1e1500 */
[----:B--2---:R-:W-:Y:S01]  /*29c0*/  HADD2.F32 R16, -RZ, R16.H0_H0 ;  /* 0x20000010ff107230 */ /* 0x004fe20000004100 */
[----:B---3--:R-:W-:-:S04]  /*29d0*/  SHF.R.S32.HI R27, RZ, 0x1f, R17 ;  /* 0x0000001fff1b7819 */ /* 0x008fc80000011411 */
[-C--:B------:R-:W-:Y:S01]  /*29e0*/  FMUL.FTZ R19, R25, R16.reuse ;  /* 0x0000001019137220 */ /* 0x080fe20000410000 */
[----:B------:R-:W-:Y:S01]  /*29f0*/  FMUL.FTZ R16, R24, R16 ;  /* 0x0000001018107220 */ /* 0x000fe20000410000 */
[----:B----4-:R-:W-:Y:S02]  /*2a00*/  HADD2.F32 R14, -RZ, R14.H0_H0 ;  /* 0x2000000eff0e7230 */ /* 0x010fe40000004100 */
[----:B0-----:R-:W-:-:S03]  /*2a10*/  IMAD R26, R27, R10, RZ ;  /* 0x0000000a1b1a7224 */ /* 0x001fc600078e02ff */
[-C--:B------:R-:W-:Y:S01]  /*2a20*/  FFMA.FTZ R18, R24, R14.reuse, -R19 ;  /* 0x0000000e18127223 */ /* 0x080fe20000010813 */
[----:B------:R-:W-:Y:S01]  /*2a30*/  FFMA.FTZ R27, R25, R14, R16 ;  /* 0x0000000e191b7223 */ /* 0x000fe20000010010 */
[----:B------:R-:W-:Y:S01]  /*2a40*/  MOV R14, R4 ;  /* 0x00000004000e7202 */ /* 0x000fe20000000f00 */
[----:B------:R-:W-:-:S04]  /*2a50*/  IMAD R19, R17, R11, R26 ;  /* 0x0000000b11137224 */ /* 0x000fc800078e021a */
[----:B------:R-:W-:-:S04]  /*2a60*/  IMAD.HI.U32 R26, R17, R10, R14 ;  /* 0x0000000a111a7227 */ /* 0x000fc800078e000e */
[----:B------:R-:W-:Y:S01]  /*2a70*/  IMAD R17, R17, R10, R14 ;  /* 0x0000000a11117224 */ /* 0x000fe200078e020e */
[----:B------:R-:W-:-:S04]  /*2a80*/  IADD3 R26, PT, PT, R26, R19, RZ ;  /* 0x000000131a1a7210 */ /* 0x000fc80007ffe0ff */
[----:B-1----:R-:W-:-:S04]  /*2a90*/  LEA R16, P0, R17, R12, 0x2 ;  /* 0x0000000c11107211 */ /* 0x002fc800078010ff */
[----:B------:R-:W-:-:S05]  /*2aa0*/  LEA.HI.X R17, R17, R13, R26, 0x2, P0 ;  /* 0x0000000d11117211 */ /* 0x000fca00000f141a */
[----:B------:R-:W2:Y:S01]  /*2ab0*/  LDG.E R19, desc[UR10][R16.64] ;  /* 0x0000000a10137981 */ /* 0x000ea2000c1e1900 */
[----:B------:R-:W-:Y:S02]  /*2ac0*/  F2FP.F16.F32.PACK_AB R27, R27, R18 ;  /* 0x000000121b1b723e */ /* 0x000fe400000000ff */
[----:B------:R-:W-:-:S03]  /*2ad0*/  ISETP.NE.AND P0, PT, R22, 0x1, PT ;  /* 0x000000011600780c */ /* 0x000fc60003f05270 */
[--C-:B------:R-:W-:Y:S02]  /*2ae0*/  HADD2.F32 R29, -RZ, R27.reuse.H0_H0 ;  /* 0x2000001bff1d7230 */ /* 0x100fe40000004100 */
[----:B------:R-:W-:Y:S02]  /*2af0*/  HADD2.F32 R26, -RZ, R27.H1_H1 ;  /* 0x3000001bff1a7230 */ /* 0x000fe40000004100 */
[--C-:B--2---:R-:W-:Y:S02]  /*2b00*/  HADD2.F32 R18, -RZ, R19.reuse.H0_H0 ;  /* 0x20000013ff127230 */ /* 0x104fe40000004100 */
[----:B------:R-:W-:-:S03]  /*2b10*/  HADD2.F32 R19, -RZ, R19.H1_H1 ;  /* 0x30000013ff137230 */ /* 0x000fc60000004100 */
[----:B------:R-:W-:Y:S02]  /*2b20*/  FADD.FTZ R18, R18, R29 ;  /* 0x0000001d12127221 */ /* 0x000fe40000010000 */
[----:B------:R-:W-:Y:S01]  /*2b30*/  FADD.FTZ R19, R19, R26 ;  /* 0x0000001a13137221 */ /* 0x000fe20000010000 */
[----:B------:R-:W-:-:S04]  /*2b40*/  IADD3 R26, PT, PT, R2, 0x1, RZ ;  /* 0x00000001021a7810 */ /* 0x000fc80007ffe0ff */
[----:B------:R-:W-:-:S05]  /*2b50*/  F2FP.F16.F32.PACK_AB R19, R19, R18 ;  /* 0x000000121313723e */ /* 0x000fca00000000ff */
[----:B------:R0:W-:Y:S01]  /*2b60*/  STG.E desc[UR10][R16.64], R19 ;  /* 0x0000001310007986 */ /* 0x0001e2000c10190a */
        /* <DEDUP_REMOVED lines=11> */
[----:B------:R-:W4:Y:S01]  /*2c20*/  LDG.E R16, desc[UR10][R18.64] ;  /* 0x0000000a12107981 */ /* 0x000f22000c1e1900 */
[----:B---3--:R-:W-:-:S05]  /*2c30*/  HADD2.F32 R26, -RZ, R26.H0_H0 ;  /* 0x2000001aff1a7230 */ /* 0x008fca0000004100 */
[-C--:B------:R-:W-:Y:S01]  /*2c40*/  FMUL.FTZ R27, R25, R26.reuse ;  /* 0x0000001a191b7220 */ /* 0x080fe20000410000 */
[----:B------:R-:W-:Y:S01]  /*2c50*/  FMUL.FTZ R26, R24, R26 ;  /* 0x0000001a181a7220 */ /* 0x000fe20000410000 */
[----:B------:R-:W-:Y:S01]  /*2c60*/  ISETP.NE.AND P0, PT, R22, 0x2, PT ;  /* 0x000000021600780c */ /* 0x000fe20003f05270 */
[----:B--2---:R-:W-:-:S05]  /*2c70*/  HADD2.F32 R17, -RZ, R17.H0_H0 ;  /* 0x20000011ff117230 */ /* 0x004fca0000004100 */
[-C--:B------:R-:W-:Y:S01]  /*2c80*/  FFMA.FTZ R27, R24, R17.reuse, -R27 ;  /* 0x00000011181b7223 */ /* 0x080fe2000001081b */
[----:B------:R-:W-:-:S05]  /*2c90*/  FFMA.FTZ R26, R25, R17, R26 ;  /* 0x00000011191a7223 */ /* 0x000fca000001001a */
[----:B------:R-:W-:Y:S01]  /*2ca0*/  F2FP.F16.F32.PACK_AB R27, R26, R27 ;  /* 0x0000001b1a1b723e */ /* 0x000fe200000000ff */
[--C-:B----4-:R-:W-:Y:S02]  /*2cb0*/  HADD2.F32 R17, -RZ, R16.reuse.H0_H0 ;  /* 0x20000010ff117230 */ /* 0x110fe40000004100 */
[----:B------:R-:W-:Y:S02]  /*2cc0*/  HADD2.F32 R16, -RZ, R16.H1_H1 ;  /* 0x30000010ff107230 */ /* 0x000fe40000004100 */
[--C-:B------:R-:W-:Y:S02]  /*2cd0*/  HADD2.F32 R26, -RZ, R27.reuse.H0_H0 ;  /* 0x2000001bff1a7230 */ /* 0x100fe40000004100 */
        /* <DEDUP_REMOVED lines=8> */
[----:B-1----:R-:W3:Y:S04]  /*2d60*/  LDG.E.U16 R18, desc[UR10][R6.64+0xa] ;  /* 0x00000a0a06127981 */ /* 0x002ee8000c1e1500 */
[----:B------:R-:W4:Y:S01]  /*2d70*/  LDG.E.U16 R19, desc[UR10][R6.64+0x8] ;  /* 0x0000080a06137981 */ /* 0x000f22000c1e1500 */
        /* <DEDUP_REMOVED lines=24> */
.L_x_214:
[----:B------:R-:W-:Y:S05]  /*2f00*/  BSYNC.RECONVERGENT B2 ;  /* 0x0000000000027941 */ /* 0x000fea0003800200 */
.L_x_213:
[----:B------:R-:W-:-:S04]  /*2f10*/  IADD3 R2, PT, PT, R2, -R23, RZ ;  /* 0x8000001702027210 */ /* 0x000fc80007ffe0ff */
[----:B------:R-:W-:-:S13]  /*2f20*/  ISETP.GT.U32.AND P0, PT, R2, -0x4, PT ;  /* 0xfffffffc0200780c */ /* 0x000fda0003f04070 */
[----:B------:R-:W-:Y:S05]  /*2f30*/  @P0 BRA `(.L_x_212) ;  /* 0x0000000400e40947 */ /* 0x000fea0003800000 */
.L_x_215:
[----:B------:R-:W-:Y:S01]  /*2f40*/  SHF.R.S32.HI R27, RZ, 0x1f, R26 ;  /* 0x0000001fff1b7819 */ /* 0x000fe2000001141a */
[----:B------:R-:W-:-:S04]  /*2f50*/  IMAD R2, R20, UR20, RZ ;  /* 0x0000001414027c24 */ /* 0x000fc8000f8e02ff */
[C---:B--2---:R-:W-:Y:S02]  /*2f60*/  IMAD R7, R21.reuse, UR21, R2 ;  /* 0x0000001515077c24 */ /* 0x044fe4000f8e0202 */
[----:B---3--:R-:W-:-:S05]  /*2f70*/  IMAD.WIDE.U32 R2, R21, UR20, R26 ;  /* 0x0000001415027c25 */ /* 0x008fca000f8e001a */
[----:B------:R-:W-:Y:S02]  /*2f80*/  IADD3 R3, PT, PT, R7, R3, RZ ;  /* 0x0000000307037210 */ /* 0x000fe40007ffe0ff */
[----:B------:R-:W-:-:S04]  /*2f90*/  LEA R6, P0, R2, UR12, 0x2 ;  /* 0x0000000c02067c11 */ /* 0x000fc8000f8010ff */
[----:B------:R-:W-:-:S05]  /*2fa0*/  LEA.HI.X R7, R2, UR13, R3, 0x2, P0 ;  /* 0x0000000d02077c11 */ /* 0x000fca00080f1403 */
[----:B------:R-:W2:Y:S01]  /*2fb0*/  LDG.E R9, desc[UR10][R6.64] ;  /* 0x0000000a06097981 */ /* 0x000ea2000c1e1900 */
        /* <DEDUP_REMOVED lines=20> */
[----:B0-----:R-:W-:-:S03]  /*3100*/  FMUL.FTZ R16, R24, R13 ;  /* 0x0000000d18107220 */ /* 0x001fc60000410000 */
        /* <DEDUP_REMOVED lines=9> */
[----:B-1----:R-:W-:-:S05]  /*31a0*/  F2FP.F16.F32.PACK_AB R17, R10, R11 ;  /* 0x0000000b0a11723e */ /* 0x002fca00000000ff */
        /* <DEDUP_REMOVED lines=71> */
[--C-:B0-----:R-:W-:Y:S02]  /*3620*/  HADD2.F32 R9, -RZ, R7.reuse.H0_H0 ;  /* 0x20000007ff097230 */ /* 0x101fe40000004100 */
[----:B------:R-:W-:Y:S01]  /*3630*/  HADD2.F32 R6, -RZ, R7.H1_H1 ;  /* 0x30000007ff067230 */ /* 0x000fe20000004100 */
[----:B------:R-:W-:-:S04]  /*3640*/  IADD3 R26, PT, PT, R26, 0x4, RZ ;  /* 0x000000041a1a7810 */ /* 0x000fc80007ffe0ff */
[----:B------:R-:W-:Y:S01]  /*3650*/  ISETP.NE.AND P0, PT, R26, R23, PT ;  /* 0x000000171a00720c */ /* 0x000fe20003f05270 */
[--C-:B--2---:R-:W-:Y:S02]  /*3660*/  HADD2.F32 R2, -RZ, R3.reuse.H0_H0 ;  /* 0x20000003ff027230 */ /* 0x104fe40000004100 */
[----:B------:R-:W-:-:S03]  /*3670*/  HADD2.F32 R3, -RZ, R3.H1_H1 ;  /* 0x30000003ff037230 */ /* 0x000fc60000004100 */
[----:B------:R-:W-:Y:S02]  /*3680*/  FADD.FTZ R2, R2, R9 ;  /* 0x0000000902027221 */ /* 0x000fe40000010000 */
[----:B------:R-:W-:-:S05]  /*3690*/  FADD.FTZ R3, R3, R6 ;  /* 0x0000000603037221 */ /* 0x000fca0000010000 */
[----:B------:R-:W-:-:S05]  /*36a0*/  F2FP.F16.F32.PACK_AB R3, R3, R2 ;  /* 0x000000020303723e */ /* 0x000fca00000000ff */
[----:B------:R3:W-:Y:S01]  /*36b0*/  STG.E desc[UR10][R10.64], R3 ;  /* 0x000000030a007986 */ /* 0x0007e2000c10190a */
[----:B------:R-:W-:Y:S05]  /*36c0*/  @P0 BRA `(.L_x_215) ;  /* 0xfffffff8001c0947 */ /* 0x000fea000383ffff */
.L_x_212:
[----:B------:R-:W-:Y:S05]  /*36d0*/  BSYNC.RECONVERGENT B1 ;  /* 0x0000000000017941 */ /* 0x000fea0003800200 */
.L_x_211:
[----:B------:R-:W4:Y:S01]  /*36e0*/  LDCU.64 UR8, c[0x0][0x3e8] ;  /* 0x00007d00ff0877ac */ /* 0x000f220008000a00 */
[----:B------:R-:W-:-:S04]  /*36f0*/  IADD3 R21, P0, PT, R21, 0x1, RZ ;  /* 0x0000000115157810 */ /* 0x000fc80007f1e0ff */
[----:B------:R-:W-:Y:S02]  /*3700*/  IADD3.X R20, PT, PT, RZ, R20, RZ, P0, !PT ;  /* 0x00000014ff147210 */ /* 0x000fe400007fe4ff */
[----:B----4-:R-:W-:-:S04]  /*3710*/  ISETP.GE.U32.AND P0, PT, R21, UR8, PT ;  /* 0x0000000815007c0c */ /* 0x010fc8000bf06070 */
[----:B------:R-:W-:-:S13]  /*3720*/  ISETP.GE.AND.EX P0, PT, R20, UR9, PT, P0 ;  /* 0x0000000914007c0c */ /* 0x000fda000bf06300 */
[----:B------:R-:W-:Y:S05]  /*3730*/  @!P0 BRA `(.L_x_216) ;  /* 0xffffffec00c08947 */ /* 0x000fea000383ffff */
.L_x_210:
[----:B------:R-:W-:Y:S05]  /*3740*/  BSYNC.RECONVERGENT B0 ;  /* 0x0000000000007941 */ /* 0x000fea0003800200 */
.L_x_209:
[----:B------:R-:W-:Y:S02]  /*3750*/  IADD3 R0, PT, PT, R0, 0x100, RZ ;  /* 0x0000010000007810 */ /* 0x000fe40007ffe0ff */
[----:B------:R-:W-:Y:S02]  /*3760*/  MOV R2, UR7 ;  /* 0x0000000700027c02 */ /* 0x000fe40008000f00 */
[----:B------:R-:W-:-:S04]  /*3770*/  ISETP.LT.U32.AND P0, PT, R0, UR6, PT ;  /* 0x0000000600007c0c */ /* 0x000fc8000bf01070 */
[----:B------:R-:W-:-:S13]  /*3780*/  ISETP.GT.AND.EX P0, PT, R2, RZ, PT, P0 ;  /* 0x000000ff0200720c */ /* 0x000fda0003f04300 */
[----:B------:R-:W-:Y:S05]  /*3790*/  @!P0 EXIT ;  /* 0x000000000000894d */ /* 0x000fea0003800000 */
[----:B------:R-:W-:Y:S01]  /*37a0*/  IADD3 R6, P0, PT, R0, UR4, RZ ;  /* 0x0000000400067c10 */ /* 0x000fe2000ff1e0ff */
[----:B------:R-:W-:-:S03]  /*37b0*/  UMOV UR4, URZ ;  /* 0x000000ff00047c82 */ /* 0x000fc60008000000 */
[----:B--2---:R-:W-:Y:S01]  /*37c0*/  IADD3.X R7, PT, PT, RZ, UR5, RZ, P0, !PT ;  /* 0x00000005ff077c10 */ /* 0x004fe200087fe4ff */
[----:B------:R-:W-:-:S08]  /*37d0*/  UMOV UR5, URZ ;  /* 0x000000ff00057c82 */ /* 0x000fd00008000000 */
.L_x_222:
[----:B--23--:R-:W2:Y:S01]  /*37e0*/  LDC.64 R2, c[0x0][0x3d0] ;  /* 0x0000f400ff027b82 */ /* 0x00cea20000000a00 */
[----:B------:R-:W3:Y:S01]  /*37f0*/  LDCU.64 UR6, c[0x0][0x398] ;  /* 0x00007300ff0677ac */ /* 0x000ee20008000a00 */
        /* <DEDUP_REMOVED lines=14> */
[----:B------:R-:W0:Y:S01]  /*38e0*/  LDCU.64 UR6, c[0x0][0x3c0] ;  /* 0x00007800ff0677ac */ /* 0x000e220008000a00 */
[----:B-1----:R-:W1:Y:S01]  /*38f0*/  LDC.64 R16, c[0x0][0x3b8] ;  /* 0x0000ee00ff107b82 */ /* 0x002e620000000a00 */
        /* <DEDUP_REMOVED lines=122> */
.L_x_220:
[----:B------:R-:W-:Y:S05]  /*40a0*/  BSYNC.RECONVERGENT B1 ;  /* 0x0000000000017941 */ /* 0x000fea0003800200 */
.L_x_219:
[----:B------:R-:W3:Y:S01]  /*40b0*/  LDC.64 R8, c[0x0][0x3d8] ;  /* 0x0000f600ff087b82 */ /* 0x000ee20000000a00 */
[----:B------:R-:W-:-:S04]  /*40c0*/  IADD3 R0, PT, PT, R4, -R23, RZ ;  /* 0x8000001704007210 */ /* 0x000fc80007ffe0ff */
[----:B------:R-:W-:-:S13]  /*40d0*/  ISETP.GT.U32.AND P0, PT, R0, -0x4, PT ;  /* 0xfffffffc0000780c */ /* 0x000fda0003f04070 */
[----:B------:R-:W-:Y:S05]  /*40e0*/  @P0 BRA `(.L_x_218) ;  /* 0x0000000400e80947 */ /* 0x000fea0003800000 */
.L_x_221:
        /* <DEDUP_REMOVED lines=122> */
.L_x_218:
[----:B------:R-:W-:Y:S05]  /*4890*/  BSYNC.RECONVERGENT B0 ;  /* 0x0000000000007941 */ /* 0x000fea0003800200 */
.L_x_217:
[----:B------:R-:W5:Y:S01]  /*48a0*/  LDCU.64 UR6, c[0x0][0x3e8] ;  /* 0x00007d00ff0677ac */ /* 0x000f620008000a00 */
[----:B------:R-:W-:-:S04]  /*48b0*/  UIADD3 UR4, UP0, UPT, UR4, 0x1, URZ ;  /* 0x0000000104047890 */ /* 0x000fc8000ff1e0ff */
[----:B------:R-:W-:Y:S02]  /*48c0*/  UIADD3.X UR5, UPT, UPT, URZ, UR5, URZ, UP0, !UPT ;  /* 0x00000005ff057290 */ /* 0x000fe400087fe4ff */
[----:B-----5:R-:W-:-:S04]  /*48d0*/  UISETP.GE.U32.AND UP0, UPT, UR4, UR6, UPT ;  /* 0x000000060400728c */ /* 0x020fc8000bf06070 */
[----:B------:R-:W-:-:S09]  /*48e0*/  UISETP.GE.AND.EX UP0, UPT, UR5, UR7, UPT, UP0 ;  /* 0x000000070500728c */ /* 0x000fd2000bf06300 */
[----:B------:R-:W-:Y:S05]  /*48f0*/  BRA.U !UP0, `(.L_x_222) ;  /* 0xffffffed08b87547 */ /* 0x000fea000b83ffff */
[----:B------:R-:W-:Y:S05]  /*4900*/  EXIT ;  /* 0x000000000000794d */ /* 0x000fea0003800000 */
.L_x_223:
        /* <DEDUP_REMOVED lines=15> */
.L_x_8936:


//--------------------- .text._ZN3cub18CUB_300001_SM_10006detail8for_each13static_kernelINS2_12policy_hub_t12policy_500_tElNS2_12op_wrapper_tIlZZZZZN2at6native36add_out_dense_sparse_compressed_cudaERNS7_6TensorERKS9_SC_RKN3c106ScalarEENKUlvE_clEvENKUlvE7_clEvENKUlvE_clEvENKUlvE0_clEvEUllE_N6thrust24THRUST_300001_SM_1000_NS17counting_iteratorIlNSN_11use_defaultESP_SP_EEEEEEvT0_T1_ --------------------------
	.section	.text._ZN3cub18CUB_300001_SM_10006detail8for_each13static_kernelINS2_12policy_hub_t12policy_500_tElNS2_12op_wrapper_tIlZZZZZN2at6native36add_out_dense_sparse_compressed_cudaERNS7_6TensorERKS9_SC_RKN3c106ScalarEENKUlvE_clEvENKUlvE7_clEvENKUlvE_clEvENKUlvE0_clEvEUllE_N6thrust24THRUST_300001_SM_1000_NS17counting_iteratorIlNSN_11use_defaultESP_SP_EEEEEEvT0_T1_,"ax",@progbits
	.align	128
        .global         _ZN3cub18CUB_300001_SM_10006detail8for_each13static_kernelINS2_12policy_hub_t12policy_500_tElNS2_12op_wrapper_tIlZZZZZN2at6native36add_out_dense_sparse_compressed_cudaERNS7_6TensorERKS9_SC_RKN3c106ScalarEENKUlvE_clEvENKUlvE7_clEvENKUlvE_clEvENKUlvE0_clEvEUllE_N6thrust24THRUST_300001_SM_1000_NS17counting_iteratorIlNSN_11use_defaultESP_SP_EEEEEEvT0_T1_
        .type           _ZN3cub18CUB_300001_SM_10006detail8for_each13static_kernelINS2_12policy_hub_t12policy_500_tElNS2_12op_wrapper_tIlZZZZZN2at6native36add_out_dense_sparse_compressed_cudaERNS7_6TensorERKS9_SC_RKN3c106ScalarEENKUlvE_clEvENKUlvE7_clEvENKUlvE_clEvENKUlvE0_clEvEUllE_N6thrust24THRUST_300001_SM_1000_NS17counting_iteratorIlNSN_11use_defaultESP_SP_EEEEEEvT0_T1_,@function
        .size           _ZN3cub18CUB_300001_SM_10006detail8for_each13static_kernelINS2_12policy_hub_t12policy_500_tElNS2_12op_wrapper_tIlZZZZZN2at6native36add_out_dense_sparse_compressed_cudaERNS7_6TensorERKS9_SC_RKN3c106ScalarEENKUlvE_clEvENKUlvE7_clEvENKUlvE_clEvENKUlvE0_clEvEUllE_N6thrust24THRUST_300001_SM_1000_NS17counting_iteratorIlNSN_11use_defaultESP_SP_EEEEEEvT0_T1_,(.L_x_8937 - _ZN3cub18CUB_300001_SM_10006detail8for_each13static_kernelINS2_12policy_hub_t12policy_500_tElNS2_12op_wrapper_tIlZZZZZN2at6native36add_out_dense_sparse_compressed_cudaERNS7_6TensorERKS9_SC_RKN3c106ScalarEENKUlvE_clEvENKUlvE7_clEvENKUlvE_clEvENKUlvE0_clEvEUllE_N6thrust24THRUST_300001_SM_1000_NS17counting_iteratorIlNSN_11use_defaultESP_SP_EEEEEEvT0_T1_)
        .other          _ZN3cub18CUB_300001_SM_10006detail8for_each13static_kernelINS2_12policy_hub_t12policy_500_tElNS2_12op_wrapper_tIlZZZZZN2at6native36add_out_dense_sparse_compressed_cudaERNS7_6TensorERKS9_SC_RKN3c106ScalarEENKUlvE_clEvENKUlvE7_clEvENKUlvE_clEvENKUlvE0_clEvEUllE_N6thrust24THRUST_300001_SM_1000_NS17counting_iteratorIlNSN_11use_defaultESP_SP_EEEEEEvT0_T1_,@"STO_CUDA_ENTRY STV_DEFAULT"
_ZN3cub18CUB_300001_SM_10006detail8for_each13static_kernelINS2_12policy_hub_t12policy_500_tElNS2_12op_wrapper_tIlZZZZZN2at6native36add_out_dense_sparse_compressed_cudaERNS7_6TensorERKS9_SC_RKN3c106ScalarEENKUlvE_clEvENKUlvE7_clEvENKUlvE_clEvENKUlvE0_clEvEUllE_N6thrust24THRUST_300001_SM_1000_NS17counting_iteratorIlNSN_11use_defaultESP_SP_EEEEEEvT0_T1_:
.text._ZN3cub18CUB_300001_SM_10006detail8for_each13static_kernelINS2_12policy_hub_t12policy_500_tElNS2_12op_wrapper_tIlZZZZZN2at6native36add_out_dense_sparse_compressed_cudaERNS7_6TensorERKS9_SC_RKN3c106ScalarEENKUlvE_clEvENKUlvE7_clEvENKUlvE_clEvENKUlvE0_clEvEUllE_N6thrust24THRUST_300001_SM_1000_NS17counting_iteratorIlNSN_11use_defaultESP_SP_EEEEEEvT0_T1_:
[----:B------:R-:W0:Y:S08]  /*0000*/  LDC R1, c[0x0][0x37c] ;  /* 0x0000df00ff017b82 */ /* 0x000e300000000800 */
[----:B------:R-:W1:Y:S01]  /*0010*/  S2UR UR4, SR_CTAID.X ;  /* 0x00000000000479c3 */ /* 0x000e620000002500 */
[----:B------:R-:W2:Y:S01]  /*0020*/  LDCU.64 UR6, c[0x0][0x380] ;  /* 0x00007000ff0677ac */ /* 0x000ea20008000a00 */
[----:B0-----:R-:W-:Y:S01]  /*0030*/  IADD3 R1, PT, PT, R1, -0x10, RZ ;  /* 0xfffffff001017810 */ /* 0x001fe20007ffe0ff */
[----:B------:R-:W0:Y:S01]  /*0040*/  LDCU.64 UR10, c[0x0][0x358] ;  /* 0x00006b00ff0a77ac */ /* 0x000e220008000a00 */
[----:B-1----:R-:W-:-:S04]  /*0050*/  UIMAD.WIDE.U32 UR4, UR4, 0x200, URZ ;  /* 0x00000200040478a5 */ /* 0x002fc8000f8e00ff */
[----:B--2---:R-:W-:-:S04]  /*0060*/  UIADD3 UR6, UP0, UPT, -UR4, UR6, URZ ;  /* 0x0000000604067290 */ /* 0x004fc8000ff1e1ff */
[----:B------:R-:W-:Y:S02]  /*0070*/  UIADD3.X UR7, UPT, UPT, ~UR5, UR7, URZ, UP0, !UPT ;  /* 0x0000000705077290 */ /* 0x000fe400087fe5ff */
[----:B------:R-:W-:-:S04]  /*0080*/  UISETP.GE.U32.AND UP0, UPT, UR6, 0x200, UPT ;  /* 0x000002000600788c */ /* 0x000fc8000bf06070 */
[----:B------:R-:W-:-:S09]  /*0090*/  UISETP.GE.AND.EX UP0, UPT, UR7, URZ, UPT, UP0 ;  /* 0x000000ff0700728c */ /* 0x000fd2000bf06300 */
[----:B0-----:R-:W-:Y:S05]  /*00a0*/  BRA.U !UP0, `(.L_x_224) ;  /* 0x0000001d08447547 */ /* 0x001fea000b800000 */
        /* <DEDUP_REMOVED lines=10> */
.L_x_230:
[----:B0-----:R-:W0:Y:S01]  /*0150*/  LDC.64 R6, c[0x0][0x3d0] ;  /* 0x0000f400ff067b82 */ /* 0x001e220000000a00 */
[----:B-1----:R-:W1:Y:S01]  /*0160*/  LDCU.64 UR6, c[0x0][0x398] ;  /* 0x00007300ff0677ac */ /* 0x002e620008000a00 */
[----:B--2---:R-:W2:Y:S01]  /*0170*/  LDCU.64 UR8, c[0x0][0x3c8] ;  /* 0x00007900ff0877ac */ /* 0x004ea20008000a00 */
[----:B---3--:R-:W3:Y:S01]  /*0180*/  LDCU.64 UR16, c[0x0][0x390] ;  /* 0x00007200ff1077ac */ /* 0x008ee20008000a00 */
[----:B----4-:R-:W4:Y:S01]  /*0190*/  LDCU.64 UR18, c[0x0][0x3b0] ;  /* 0x00007600ff1277ac */ /* 0x010f220008000a00 */
[----:B------:R-:W0:Y:S02]  /*01a0*/  LDCU.128 UR12, c[0x0][0x3a0] ;  /* 0x00007400ff0c77ac */ /* 0x000e240008000c00 */
        /* <DEDUP_REMOVED lines=15> */
[----:B------:R-:W-:Y:S01]  /*02a0*/  BSSY.RECONVERGENT B1, `(.L_x_227) ;  /* 0x0000060000017945 */ /* 0x000fe20003800200 */
[----:B------:R-:W-:Y:S02]  /*02b0*/  MOV R24, R4 ;  /* 0x0000000400187202 */ /* 0x000fe40000000f00 */
[----:B------:R-:W-:Y:S02]  /*02c0*/  LOP3.LUT R28, R28, 0x3, RZ, 0xc0, !PT ;  /* 0x000000031c1c7812 */ /* 0x000fe400078ec0ff */
[----:B------:R-:W-:Y:S02]  /*02d0*/  MOV R25, R5 ;  /* 0x0000000500197202 */ /* 0x000fe40000000f00 */
        /* <DEDUP_REMOVED lines=8> */
[----:B------:R-:W-:-:S05]  /*0360*/  IMAD.WIDE.U32 R8, R12, UR4, R8 ;  /* 0x000000040c087c25 */ /* 0x000fca000f8e0008 */
        /* <DEDUP_REMOVED lines=9> */
[----:B--2---:R-:W-:Y:S01]  /*0400*/  LEA R12, P0, R10, R16, 0x3 ;  /* 0x000000100a0c7211 */ /* 0x004fe200078018ff */
[----:B------:R-:W0:Y:S03]  /*0410*/  LDC.64 R14, c[0x0][0x3c8] ;  /* 0x0000f200ff0e7b82 */ /* 0x000e260000000a00 */
[----:B------:R-:W-:-:S04]  /*0420*/  IADD3 R11, PT, PT, R11, R13, RZ ;  /* 0x0000000d0b0b7210 */ /* 0x000fc80007ffe0ff */
[----:B------:R-:W-:Y:S02]  /*0430*/  LEA.HI.X R13, R10, R17, R11, 0x3, P0 ;  /* 0x000000110a0d7211 */ /* 0x000fe400000f1c0b */
[----:B------:R-:W2:Y:S03]  /*0440*/  LDC.64 R16, c[0x0][0x3a8] ;  /* 0x0000ea00ff107b82 */ /* 0x000ea60000000a00 */
[----:B------:R-:W0:Y:S01]  /*0450*/  LDG.E.64 R22, desc[UR10][R12.64] ;  /* 0x0000000a0c167981 */ /* 0x000e22000c1e1b00 */
[C---:B---3--:R-:W-:Y:S01]  /*0460*/  IMAD R10, R18.reuse, UR5, RZ ;  /* 0x00000005120a7c24 */ /* 0x048fe2000f8e02ff */
[----:B------:R-:W-:Y:S01]  /*0470*/  MOV R20, R8 ;  /* 0x0000000800147202 */ /* 0x000fe20000000f00 */
[----:B------:R-:W-:Y:S01]  /*0480*/  IMAD.WIDE.U32 R24, R18, UR4, R4 ;  /* 0x0000000412187c25 */ /* 0x000fe2000f8e0004 */
[----:B------:R-:W-:-:S03]  /*0490*/  MOV R21, R0 ;  /* 0x0000000000157202 */ /* 0x000fc60000000f00 */
[----:B------:R-:W-:Y:S01]  /*04a0*/  IMAD R19, R19, UR4, R10 ;  /* 0x0000000413137c24 */ /* 0x000fe2000f8e020a */
[----:B-1----:R-:W-:-:S04]  /*04b0*/  LEA R18, P0, R24, UR6, 0x3 ;  /* 0x0000000618127c11 */ /* 0x002fc8000f8018ff */
[----:B------:R-:W-:-:S04]  /*04c0*/  IADD3 R19, PT, PT, R25, R19, RZ ;  /* 0x0000001319137210 */ /* 0x000fc80007ffe0ff */
[----:B------:R-:W-:-:S05]  /*04d0*/  LEA.HI.X R19, R24, UR7, R19, 0x3, P0 ;  /* 0x0000000718137c11 */ /* 0x000fca00080f1c13 */
[----:B------:R-:W3:Y:S01]  /*04e0*/  LDG.E.64 R24, desc[UR10][R18.64] ;  /* 0x0000000a12187981 */ /* 0x000ee2000c1e1b00 */
[-C--:B0-----:R-:W-:Y:S02]  /*04f0*/  IMAD R23, R23, R14.reuse, RZ ;  /* 0x0000000e17177224 */ /* 0x081fe400078e02ff */
[----:B------:R-:W-:-:S04]  /*0500*/  IMAD.WIDE.U32 R10, R22, R14, R20 ;  /* 0x0000000e160a7225 */ /* 0x000fc800078e0014 */
[----:B------:R-:W-:Y:S01]  /*0510*/  IMAD R23, R22, R15, R23 ;  /* 0x0000000f16177224 */ /* 0x000fe200078e0217 */
[----:B--2---:R-:W-:-:S04]  /*0520*/  LEA R22, P0, R10, R16, 0x3 ;  /* 0x000000100a167211 */ /* 0x004fc800078018ff */
[----:B------:R-:W-:-:S04]  /*0530*/  IADD3 R11, PT, PT, R11, R23, RZ ;  /* 0x000000170b0b7210 */ /* 0x000fc80007ffe0ff */
[----:B------:R-:W-:Y:S02]  /*0540*/  LEA.HI.X R23, R10, R17, R11, 0x3, P0 ;  /* 0x000000110a177211 */ /* 0x000fe400000f1c0b */
[----:B------:R-:W3:Y:S03]  /*0550*/  LDC.64 R10, c[0x0][0x3b0] ;  /* 0x0000ec00ff0a7b82 */ /* 0x000ee60000000a00 */
[----:B------:R-:W2:Y:S01]  /*0560*/  LDG.E.64 R26, desc[UR10][R22.64] ;  /* 0x0000000a161a7981 */ /* 0x000ea2000c1e1b00 */
[----:B------:R-:W-:Y:S01]  /*0570*/  ISETP.NE.U32.AND P0, PT, R28, 0x1, PT ;  /* 0x000000011c00780c */ /* 0x000fe20003f05070 */
[C---:B---3--:R-:W-:Y:S01]  /*0580*/  FMUL.FTZ R29, R25.reuse, R11 ;  /* 0x0000000b191d7220 */ /* 0x048fe20000410000 */
[----:B------:R-:W-:-:S03]  /*0590*/  FMUL.FTZ R25, R25, R10 ;  /* 0x0000000a19197220 */ /* 0x000fc60000410000 */
[C---:B------:R-:W-:Y:S01]  /*05a0*/  FFMA.FTZ R29, R24.reuse, R10, -R29 ;  /* 0x0000000a181d7223 */ /* 0x040fe2000001081d */
[----:B------:R-:W-:Y:S01]  /*05b0*/  FFMA.FTZ R24, R24, R11, R25 ;  /* 0x0000000b18187223 */ /* 0x000fe20000010019 */
[----:B------:R-:W-:Y:S02]  /*05c0*/  ISETP.NE.AND.EX P0, PT, RZ, RZ, PT, P0 ;  /* 0x000000ffff00720c */ /* 0x000fe40003f05300 */
[----:B--2---:R-:W-:Y:S01]  /*05d0*/  FADD.FTZ R26, R29, R26 ;  /* 0x0000001a1d1a7221 */ /* 0x004fe20000010000 */
[----:B------:R-:W-:-:S05]  /*05e0*/  FADD.FTZ R27, R24, R27 ;  /* 0x0000001b181b7221 */ /* 0x000fca0000010000 */
[----:B------:R0:W-:Y:S01]  /*05f0*/  STG.E.64 desc[UR10][R22.64], R26 ;  /* 0x0000001a16007986 */ /* 0x0001e2000c101b0a */
[----:B------:R-:W-:-:S04]  /*0600*/  IADD3 R24, P1, PT, R4, 0x1, RZ ;  /* 0x0000000104187810 */ /* 0x000fc80007f3e0ff */
[----:B------:R-:W-:Y:S01]  /*0610*/  IADD3.X R25, PT, PT, RZ, R5, RZ, P1, !PT ;  /* 0x00000005ff197210 */ /* 0x000fe20000ffe4ff */
[----:B------:R-:W-:Y:S08]  /*0620*/  @!P0 BRA `(.L_x_228) ;  /* 0x00000000009c8947 */ /* 0x000ff00003800000 */
[----:B0-----:R-:W2:Y:S04]  /*0630*/  LDG.E.64 R22, desc[UR10][R12.64+0x8] ;  /* 0x0000080a0c167981 */ /* 0x001ea8000c1e1b00 */
[----:B------:R-:W3:Y:S01]  /*0640*/  LDG.E.64 R24, desc[UR10][R18.64+0x8] ;  /* 0x0000080a12187981 */ /* 0x000ee2000c1e1b00 */
[-C--:B--2---:R-:W-:Y:S02]  /*0650*/  IMAD R23, R23, R14.reuse, RZ ;  /* 0x0000000e17177224 */ /* 0x084fe400078e02ff */
[----:B------:R-:W-:-:S04]  /*0660*/  IMAD.WIDE.U32 R26, R22, R14, R20 ;  /* 0x0000000e161a7225 */ /* 0x000fc800078e0014 */
[----:B------:R-:W-:Y:S01]  /*0670*/  IMAD R23, R22, R15, R23 ;  /* 0x0000000f16177224 */ /* 0x000fe200078e0217 */
[----:B------:R-:W-:-:S04]  /*0680*/  LEA R22, P0, R26, R16, 0x3 ;  /* 0x000000101a167211 */ /* 0x000fc800078018ff */
[----:B------:R-:W-:-:S04]  /*0690*/  IADD3 R23, PT, PT, R27, R23, RZ ;  /* 0x000000171b177210 */ /* 0x000fc80007ffe0ff */
[----:B------:R-:W-:-:S05]  /*06a0*/  LEA.HI.X R23, R26, R17, R23, 0x3, P0 ;  /* 0x000000111a177211 */ /* 0x000fca00000f1c17 */
[----:B------:R-:W2:Y:S01]  /*06b0*/  LDG.E.64 R26, desc[UR10][R22.64] ;  /* 0x0000000a161a7981 */ /* 0x000ea2000c1e1b00 */
[C---:B---3--:R-:W-:Y:S01]  /*06c0*/  FMUL.FTZ R29, R25.reuse, R11 ;  /* 0x0000000b191d7220 */ /* 0x048fe20000410000 */
[----:B------:R-:W-:-:S03]  /*06d0*/  FMUL.FTZ R25, R25, R10 ;  /* 0x0000000a19197220 */ /* 0x000fc60000410000 */
[C---:B------:R-:W-:Y:S01]  /*06e0*/  FFMA.FTZ R29, R24.reuse, R10, -R29 ;  /* 0x0000000a181d7223 */ /* 0x040fe2000001081d */
[----:B------:R-:W-:Y:S01]  /*06f0*/  FFMA.FTZ R24, R24, R11, R25 ;  /* 0x0000000b18187223 */ /* 0x000fe20000010019 */
[----:B------:R-:W-:-:S04]  /*0700*/  ISETP.NE.U32.AND P0, PT, R28, 0x2, PT ;  /* 0x000000021c00780c */ /* 0x000fc80003f05070 */
[----:B------:R-:W-:Y:S01]  /*0710*/  ISETP.NE.AND.EX P0, PT, RZ, RZ, PT, P0 ;  /* 0x000000ffff00720c */ /* 0x000fe20003f05300 */
[----:B--2---:R-:W-:Y:S01]  /*0720*/  FADD.FTZ R26, R29, R26 ;  /* 0x0000001a1d1a7221 */ /* 0x004fe20000010000 */
[----:B------:R-:W-:-:S05]  /*0730*/  FADD.FTZ R27, R24, R27 ;  /* 0x0000001b181b7221 */ /* 0x000fca0000010000 */
[----:B------:R1:W-:Y:S01]  /*0740*/  STG.E.64 desc[UR10][R22.64], R26 ;  /* 0x0000001a16007986 */ /* 0x0003e2000c101b0a */
[----:B------:R-:W-:-:S04]  /*0750*/  IADD3 R24, P1, PT, R4, 0x2, RZ ;  /* 0x0000000204187810 */ /* 0x000fc80007f3e0ff */
[----:B------:R-:W-:Y:S01]  /*0760*/  IADD3.X R25, PT, PT, RZ, R5, RZ, P1, !PT ;  /* 0x00000005ff197210 */ /* 0x000fe20000ffe4ff */
[----:B------:R-:W-:Y:S08]  /*0770*/  @!P0 BRA `(.L_x_228) ;  /* 0x0000000000488947 */ /* 0x000ff00003800000 */
[----:B------:R-:W1:Y:S04]  /*0780*/  LDG.E.64 R12, desc[UR10][R12.64+0x10] ;  /* 0x0000100a0c0c7981 */ /* 0x000e68000c1e1b00 */
[----:B------:R-:W2:Y:S01]  /*0790*/  LDG.E.64 R18, desc[UR10][R18.64+0x10] ;  /* 0x0000100a12127981 */ /* 0x000ea2000c1e1b00 */
[-C--:B-1----:R-:W-:Y:S02]  /*07a0*/  IMAD R22, R13, R14.reuse, RZ ;  /* 0x0000000e0d167224 */ /* 0x082fe400078e02ff */
[----:B------:R-:W-:-:S04]  /*07b0*/  IMAD.WIDE.U32 R20, R12, R14, R20 ;  /* 0x0000000e0c147225 */ /* 0x000fc800078e0014 */
[----:B------:R-:W-:Y:S01]  /*07c0*/  IMAD R15, R12, R15, R22 ;  /* 0x0000000f0c0f7224 */ /* 0x000fe200078e0216 */
[----:B------:R-:W-:-:S04]  /*07d0*/  LEA R16, P0, R20, R16, 0x3 ;  /* 0x0000001014107211 */ /* 0x000fc800078018ff */
[----:B------:R-:W-:-:S04]  /*07e0*/  IADD3 R14, PT, PT, R21, R15, RZ ;  /* 0x0000000f150e7210 */ /* 0x000fc80007ffe0ff */
[----:B------:R-:W-:-:S05]  /*07f0*/  LEA.HI.X R17, R20, R17, R14, 0x3, P0 ;  /* 0x0000001114117211 */ /* 0x000fca00000f1c0e */
[----:B------:R-:W3:Y:S01]  /*0800*/  LDG.E.64 R20, desc[UR10][R16.64] ;  /* 0x0000000a10147981 */ /* 0x000ee2000c1e1b00 */
[C---:B--2---:R-:W-:Y:S01]  /*0810*/  FMUL.FTZ R15, R19.reuse, R11 ;  /* 0x0000000b130f7220 */ /* 0x044fe20000410000 */
[----:B------:R-:W-:-:S03]  /*0820*/  FMUL.FTZ R14, R19, R10 ;  /* 0x0000000a130e7220 */ /* 0x000fc60000410000 */
[C---:B------:R-:W-:Y:S01]  /*0830*/  FFMA.FTZ R15, R18.reuse, R10, -R15 ;  /* 0x0000000a120f7223 */ /* 0x040fe2000001080f */
[----:B------:R-:W-:Y:S01]  /*0840*/  FFMA.FTZ R14, R18, R11, R14 ;  /* 0x0000000b120e7223 */ /* 0x000fe2000001000e */
[----:B------:R-:W-:-:S04]  /*0850*/  IADD3 R24, P0, PT, R4, 0x3, RZ ;  /* 0x0000000304187810 */ /* 0x000fc80007f1e0ff */
[----:B------:R-:W-:Y:S01]  /*0860*/  IADD3.X R25, PT, PT, RZ, R5, RZ, P0, !PT ;  /* 0x00000005ff197210 */ /* 0x000fe200007fe4ff */
[----:B---3--:R-:W-:Y:S01]  /*0870*/  FADD.FTZ R20, R15, R20 ;  /* 0x000000140f147221 */ /* 0x008fe20000010000 */
[----:B------:R-:W-:-:S05]  /*0880*/  FADD.FTZ R21, R14, R21 ;  /* 0x000000150e157221 */ /* 0x000fca0000010000 */
[----:B------:R2:W-:Y:S02]  /*0890*/  STG.E.64 desc[UR10][R16.64], R20 ;  /* 0x0000001410007986 */ /* 0x0005e4000c101b0a */
.L_x_228:
[----:B------:R-:W-:Y:S05]  /*08a0*/  BSYNC.RECONVERGENT B1 ;  /* 0x0000000000017941 */ /* 0x000fea0003800200 */
.L_x_227:
[----:B------:R-:W-:Y:S01]  /*08b0*/  IADD3 R4, P0, PT, R4, -R6, RZ ;  /* 0x8000000604047210 */ /* 0x000fe20007f1e0ff */
[----:B------:R-:W3:Y:S03]  /*08c0*/  LDC.64 R10, c[0x0][0x3d8] ;  /* 0x0000f600ff0a7b82 */ /* 0x000ee60000000a00 */
[----:B------:R-:W-:Y:S02]  /*08d0*/  IADD3.X R5, PT, PT, R5, ~R7, RZ, P0, !PT ;  /* 0x8000000705057210 */ /* 0x000fe400007fe4ff */
[----:B------:R-:W-:-:S03]  /*08e0*/  ISETP.GT.U32.AND P0, PT, R4, -0x4, PT ;  /* 0xfffffffc0400780c */ /* 0x000fc60003f04070 */
[----:B------:R-:W4:Y:S01]  /*08f0*/  LDC.64 R12, c[0x0][0x3e0] ;  /* 0x0000f800ff0c7b82 */ /* 0x000f220000000a00 */
[----:B------:R-:W-:-:S13]  /*0900*/  ISETP.GT.U32.AND.EX P0, PT, R5, -0x1, PT, P0 ;  /* 0xffffffff0500780c */ /* 0x000fda0003f04100 */
[----:B------:R-:W-:Y:S05]  /*0910*/  @P0 BRA `(.L_x_226) ;  /* 0x00000004004c0947 */ /* 0x000fea0003800000 */
.L_x_229:
[----:B---3--:R-:W-:-:S04]  /*0920*/  IMAD R4, R10, UR5, RZ ;  /* 0x000000050a047c24 */ /* 0x008fc8000f8e02ff */
[----:B0-----:R-:W-:Y:S02]  /*0930*/  IMAD R15, R11, UR4, R4 ;  /* 0x000000040b0f7c24 */ /* 0x001fe4000f8e0204 */
[----:B------:R-:W-:-:S05]  /*0940*/  IMAD.WIDE.U32 R4, R10, UR4, R24 ;  /* 0x000000040a047c25 */ /* 0x000fca000f8e0018 */
[----:B------:R-:W-:Y:S02]  /*0950*/  IADD3 R5, PT, PT, R15, R5, RZ ;  /* 0x000000050f057210 */ /* 0x000fe40007ffe0ff */
[----:B--2---:R-:W-:-:S04]  /*0960*/  LEA R16, P0, R4, UR12, 0x3 ;  /* 0x0000000c04107c11 */ /* 0x004fc8000f8018ff */
[----:B------:R-:W-:-:S05]  /*0970*/  LEA.HI.X R17, R4, UR13, R5, 0x3, P0 ;  /* 0x0000000d04117c11 */ /* 0x000fca00080f1c05 */
[----:B------:R-:W2:Y:S01]  /*0980*/  LDG.E.64 R20, desc[UR10][R16.64] ;  /* 0x0000000a10147981 */ /* 0x000ea2000c1e1b00 */
[C---:B----4-:R-:W-:Y:S01]  /*0990*/  IMAD R4, R12.reuse, UR5, RZ ;  /* 0x000000050c047c24 */ /* 0x050fe2000f8e02ff */
[----:B------:R-:W-:Y:S01]  /*09a0*/  MOV R14, R8 ;  /* 0x00000008000e7202 */ /* 0x000fe20000000f00 */
[----:B01----:R-:W-:Y:S01]  /*09b0*/  IMAD.WIDE.U32 R22, R12, UR4, R24 ;  /* 0x000000040c167c25 */ /* 0x003fe2000f8e0018 */
[----:B------:R-:W-:-:S03]  /*09c0*/  MOV R15, R0 ;  /* 0x00000000000f7202 */ /* 0x000fc60000000f00 */
[----:B------:R-:W-:Y:S01]  /*09d0*/  IMAD R5, R13, UR4, R4 ;  /* 0x000000040d057c24 */ /* 0x000fe2000f8e0204 */
[----:B------:R-:W-:-:S04]  /*09e0*/  LEA R4, P0, R22, UR16, 0x3 ;  /* 0x0000001016047c11 */ /* 0x000fc8000f8018ff */
[----:B------:R-:W-:-:S04]  /*09f0*/  IADD3 R5, PT, PT, R5, R23, RZ ;  /* 0x0000001705057210 */ /* 0x000fc80007ffe0ff */
[----:B------:R-:W-:-:S05]  /*0a00*/  LEA.HI.X R5, R22, UR17, R5, 0x3, P0 ;  /* 0x0000001116057c11 */ /* 0x000fca00080f1c05 */
[----:B------:R-:W3:Y:S01]  /*0a10*/  LDG.E.64 R22, desc[UR10][R4.64] ;  /* 0x0000000a04167981 */ /* 0x000ee2000c1e1b00 */
[----:B--2---:R-:W-:Y:S02]  /*0a20*/  IMAD R21, R21, UR8, RZ ;  /* 0x0000000815157c24 */ /* 0x004fe4000f8e02ff */
[----:B------:R-:W-:-:S04]  /*0a30*/  IMAD.WIDE.U32 R18, R20, UR8, R14 ;  /* 0x0000000814127c25 */ /* 0x000fc8000f8e000e */
[----:B------:R-:W-:Y:S01]  /*0a40*/  IMAD R21, R20, UR9, R21 ;  /* 0x0000000914157c24 */ /* 0x000fe2000f8e0215 */
[----:B------:R-:W-:-:S04]  /*0a50*/  LEA R20, P0, R18, UR14, 0x3 ;  /* 0x0000000e12147c11 */ /* 0x000fc8000f8018ff */
[----:B------:R-:W-:-:S04]  /*0a60*/  IADD3 R19, PT, PT, R19, R21, RZ ;  /* 0x0000001513137210 */ /* 0x000fc80007ffe0ff */
[----:B------:R-:W-:-:S05]  /*0a70*/  LEA.HI.X R21, R18, UR15, R19, 0x3, P0 ;  /* 0x0000000f12157c11 */ /* 0x000fca00080f1c13 */
[----:B------:R-:W2:Y:S01]  /*0a80*/  LDG.E.64 R18, desc[UR10][R20.64] ;  /* 0x0000000a14127981 */ /* 0x000ea2000c1e1b00 */
[C---:B---3--:R-:W-:Y:S01]  /*0a90*/  FMUL.FTZ R27, R23.reuse, UR19 ;  /* 0x00000013171b7c20 */ /* 0x048fe20008410000 */
[----:B------:R-:W-:-:S03]  /*0aa0*/  FMUL.FTZ R23, R23, UR18 ;  /* 0x0000001217177c20 */ /* 0x000fc60008410000 */
[C---:B------:R-:W-:Y:S01]  /*0ab0*/  FFMA.FTZ R27, R22.reuse, UR18, -R27 ;  /* 0x00000012161b7c23 */ /* 0x040fe2000801081b */
[----:B------:R-:W-:-:S03]  /*0ac0*/  FFMA.FTZ R22, R22, UR19, R23 ;  /* 0x0000001316167c23 */ /* 0x000fc60008010017 */
[----:B--2---:R-:W-:Y:S01]  /*0ad0*/  FADD.FTZ R28, R27, R18 ;  /* 0x000000121b1c7221 */ /* 0x004fe20000010000 */
[----:B------:R-:W-:-:S05]  /*0ae0*/  FADD.FTZ R29, R22, R19 ;  /* 0x00000013161d7221 */ /* 0x000fca0000010000 */
[----:B------:R0:W-:Y:S04]  /*0af0*/  STG.E.64 desc[UR10][R20.64], R28 ;  /* 0x0000001c14007986 */ /* 0x0001e8000c101b0a */
[----:B------:R-:W2:Y:S04]  /*0b00*/  LDG.E.64 R18, desc[UR10][R16.64+0x8] ;  /* 0x0000080a10127981 */ /* 0x000ea8000c1e1b00 */
[----:B------:R-:W0:Y:S01]  /*0b10*/  LDG.E.64 R22, desc[UR10][R4.64+0x8] ;  /* 0x0000080a04167981 */ /* 0x000e22000c1e1b00 */
[----:B--2---:R-:W-:Y:S02]  /*0b20*/  IMAD R19, R19, UR8, RZ ;  /* 0x0000000813137c24 */ /* 0x004fe4000f8e02ff */
[----:B------:R-:W-:-:S04]  /*0b30*/  IMAD.WIDE.U32 R26, R18, UR8, R14 ;  /* 0x00000008121a7c25 */ /* 0x000fc8000f8e000e */
[----:B------:R-:W-:Y:S01]  /*0b40*/  IMAD R19, R18, UR9, R19 ;  /* 0x0000000912137c24 */ /* 0x000fe2000f8e0213 */
[----:B------:R-:W-:-:S04]  /*0b50*/  LEA R18, P0, R26, UR14, 0x3 ;  /* 0x0000000e1a127c11 */ /* 0x000fc8000f8018ff */
[----:B------:R-:W-:-:S04]  /*0b60*/  IADD3 R19, PT, PT, R27, R19, RZ ;  /* 0x000000131b137210 */ /* 0x000fc80007ffe0ff */
[----:B------:R-:W-:-:S05]  /*0b70*/  LEA.HI.X R19, R26, UR15, R19, 0x3, P0 ;  /* 0x0000000f1a137c11 */ /* 0x000fca00080f1c13 */
[----:B------:R-:W2:Y:S01]  /*0b80*/  LDG.E.64 R26, desc[UR10][R18.64] ;  /* 0x0000000a121a7981 */ /* 0x000ea2000c1e1b00 */
[C---:B0-----:R-:W-:Y:S01]  /*0b90*/  FMUL.FTZ R21, R23.reuse, UR19 ;  /* 0x0000001317157c20 */ /* 0x041fe20008410000 */
        /* <DEDUP_REMOVED lines=32> */
[----:B0-----:R-:W-:-:S03]  /*0da0*/  FMUL.FTZ R21, R5, UR18 ;  /* 0x0000001205157c20 */ /* 0x001fc60008410000 */
[C---:B------:R-:W-:Y:S01]  /*0db0*/  FFMA.FTZ R23, R4.reuse, UR18, -R23 ;  /* 0x0000001204177c23 */ /* 0x040fe20008010817 */
[----:B------:R-:W-:Y:S01]  /*0dc0*/  FFMA.FTZ R16, R4, UR19, R21 ;  /* 0x0000001304107c23 */ /* 0x000fe20008010015 */
[----:B------:R-:W-:-:S04]  /*0dd0*/  IADD3 R24, P0, PT, R24, 0x4, RZ ;  /* 0x0000000418187810 */ /* 0x000fc80007f1e0ff */
[----:B------:R-:W-:Y:S02]  /*0de0*/  IADD3.X R25, PT, PT, RZ, R25, RZ, P0, !PT ;  /* 0x00000019ff197210 */ /* 0x000fe400007fe4ff */
[----:B------:R-:W-:-:S04]  /*0df0*/  ISETP.GE.U32.AND P0, PT, R24, R6, PT ;  /* 0x000000061800720c */ /* 0x000fc80003f06070 */
[----:B------:R-:W-:Y:S01]  /*0e00*/  ISETP.GE.AND.EX P0, PT, R25, R7, PT, P0 ;  /* 0x000000071900720c */ /* 0x000fe20003f06300 */
[----:B--2---:R-:W-:Y:S01]  /*0e10*/  FADD.FTZ R18, R23, R18 ;  /* 0x0000001217127221 */ /* 0x004fe20000010000 */
[----:B------:R-:W-:-:S05]  /*0e20*/  FADD.FTZ R19, R16, R19 ;  /* 0x0000001310137221 */ /* 0x000fca0000010000 */
[----:B------:R0:W-:Y:S06]  /*0e30*/  STG.E.64 desc[UR10][R14.64], R18 ;  /* 0x000000120e007986 */ /* 0x0001ec000c101b0a */
[----:B------:R-:W-:Y:S05]  /*0e40*/  @!P0 BRA `(.L_x_229) ;  /* 0xfffffff800b48947 */ /* 0x000fea000383ffff */
.L_x_226:
[----:B------:R-:W-:Y:S05]  /*0e50*/  BSYNC.RECONVERGENT B0 ;  /* 0x0000000000007941 */ /* 0x000fea0003800200 */
.L_x_225:
        /* <DEDUP_REMOVED lines=13> */
[----:B------:R0:W-:Y:S01]  /*0f30*/  STL.64 [R1], R6 ;  /* 0x0000000601007387 */ /* 0x0001e20000100a00 */
[----:B------:R-:W-:-:S03]  /*0f40*/  UMOV UR5, URZ ;  /* 0x000000ff00057c82 */ /* 0x000fc60008000000 */
[----:B------:R-:W-:-:S05]  /*0f50*/  IADD3 R0, PT, PT, R7, R5, RZ ;  /* 0x0000000507007210 */ /* 0x000fca0007ffe0ff */
[----:B------:R0:W-:Y:S02]  /*0f60*/  STL [R1+0x8], R0 ;  /* 0x0000080001007387 */ /* 0x0001e40000100800 */
.L_x_236:
[----:B0-----:R-:W0:Y:S01]  /*0f70*/  LDC.64 R6, c[0x0][0x3d0] ;  /* 0x0000f400ff067b82 */ /* 0x001e220000000a00 */
[----:B------:R-:W5:Y:S01]  /*0f80*/  LDCU.64 UR6, c[0x0][0x398] ;  /* 0x00007300ff0677ac */ /* 0x000f620008000a00 */
[----:B------:R-:W-:Y:S02]  /*0f90*/  MOV R4, R2 ;  /* 0x0000000200047202 */ /* 0x000fe40000000f00 */
[----:B------:R-:W-:Y:S01]  /*0fa0*/  MOV R5, R3 ;  /* 0x0000000300057202 */ /* 0x000fe20000000f00 */
[----:B------:R-:W0:Y:S01]  /*0fb0*/  LDCU.64 UR12, c[0x0][0x3c8] ;  /* 0x00007900ff0c77ac */ /* 0x000e220008000a00 */
[----:B------:R-:W0:Y:S01]  /*0fc0*/  LDCU.64 UR14, c[0x0][0x3b0] ;  /* 0x00007600ff0e77ac */ /* 0x000e220008000a00 */
[----:B------:R-:W0:Y:S02]  /*0fd0*/  LDCU.64 UR16, c[0x0][0x3a8] ;  /* 0x00007500ff1077ac */ /* 0x000e240008000a00 */
[C---:B0-----:R-:W-:Y:S02]  /*0fe0*/  IMAD R0, R6.reuse, UR5, RZ ;  /* 0x0000000506007c24 */ /* 0x041fe4000f8e02ff */
[----:B------:R-:W-:-:S04]  /*0ff0*/  IMAD.WIDE.U32 R4, R6, UR4, R4 ;  /* 0x0000000406047c25 */ /* 0x000fc8000f8e0004 */
[----:B------:R-:W-:Y:S01]  /*1000*/  IMAD R7, R7, UR4, R0 ;  /* 0x0000000407077c24 */ /* 0x000fe2000f8e0200 */
[----:B-----5:R-:W-:-:S04]  /*1010*/  LEA R8, P0, R4, UR6, 0x3 ;  /* 0x0000000604087c11 */ /* 0x020fc8000f8018ff */
[----:B------:R-:W-:-:S04]  /*1020*/  IADD3 R5, PT, PT, R5, R7, RZ ;  /* 0x0000000705057210 */ /* 0x000fc80007ffe0ff */
[----:B------:R-:W-:-:S05]  /*1030*/  LEA.HI.X R9, R4, UR7, R5, 0x3, P0 ;  /* 0x0000000704097c11 */ /* 0x000fca00080f1c05 */
[----:B------:R-:W5:Y:S04]  /*1040*/  LDG.E.64 R4, desc[UR10][R8.64+0x800] ;  /* 0x0008000a08047981 */ /* 0x000f68000c1e1b00 */
[----:B------:R-:W5:Y:S01]  /*1050*/  LDG.E.64 R6, desc[UR10][R8.64+0x808] ;  /* 0x0008080a08067981 */ /* 0x000f62000c1e1b00 */
[----:B------:R-:W-:Y:S01]  /*1060*/  BSSY.RECONVERGENT B0, `(.L_x_231) ;  /* 0x00000cc000007945 */ /* 0x000fe20003800200 */
[----:B-----5:R-:W-:-:S04]  /*1070*/  ISETP.GE.U32.AND P0, PT, R4, R6, PT ;  /* 0x000000060400720c */ /* 0x020fc80003f06070 */
[----:B------:R-:W-:-:S13]  /*1080*/  ISETP.GE.AND.EX P0, PT, R5, R7, PT, P0 ;  /* 0x000000070500720c */ /* 0x000fda0003f06300 */
[----:B---34-:R-:W-:Y:S05]  /*1090*/  @P0 BRA `(.L_x_232) ;  /* 0x0000000c00200947 */ /* 0x018fea0003800000 */
[----:B------:R-:W5:Y:S01]  /*10a0*/  LDL R14, [R1+0x8] ;  /* 0x00000800010e7983 */ /* 0x000f620000100800 */
[----:B---3--:R-:W0:Y:S03]  /*10b0*/  LDC.64 R10, c[0x0][0x3b8] ;  /* 0x0000ee00ff0a7b82 */ /* 0x008e260000000a00 */
[----:B----4-:R-:W3:Y:S01]  /*10c0*/  LDL.64 R12, [R1] ;  /* 0x00000000010c7983 */ /* 0x010ee20000100a00 */
[----:B------:R-:W-:Y:S01]  /*10d0*/  IADD3 R28, PT, PT, -R4, R6, RZ ;  /* 0x00000006041c7210 */ /* 0x000fe20007ffe1ff */
[----:B------:R-:W-:Y:S01]  /*10e0*/  BSSY.RECONVERGENT B1, `(.L_x_233) ;  /* 0x000005e000017945 */ /* 0x000fe20003800200 */
[----:B------:R-:W-:Y:S02]  /*10f0*/  MOV R24, R4 ;  /* 0x0000000400187202 */ /* 0x000fe40000000f00 */
[----:B------:R-:W-:Y:S02]  /*1100*/  LOP3.LUT R28, R28, 0x3, RZ, 0xc0, !PT ;  /* 0x000000031c1c7812 */ /* 0x000fe400078ec0ff */
[----:B------:R-:W-:-:S02]  /*1110*/  MOV R25, R5 ;  /* 0x0000000500197202 */ /* 0x000fc40000000f00 */
[----:B------:R-:W-:-:S04]  /*1120*/  ISETP.NE.U32.AND P0, PT, R28, RZ, PT ;  /* 0x000000ff1c00720c */ /* 0x000fc80003f05070 */
[----:B------:R-:W-:Y:S01]  /*1130*/  ISETP.NE.AND.EX P0, PT, RZ, RZ, PT, P0 ;  /* 0x000000ffff00720c */ /* 0x000fe20003f05300 */
[----:B0-----:R-:W-:-:S04]  /*1140*/  IMAD R0, R10, UR5, RZ ;  /* 0x000000050a007c24 */ /* 0x001fc8000f8e02ff */
[----:B------:R-:W-:Y:S01]  /*1150*/  IMAD R11, R11, UR4, R0 ;  /* 0x000000040b0b7c24 */ /* 0x000fe2000f8e0200 */
[----:B-----5:R-:W-:Y:S02]  /*1160*/  MOV R9, R14 ;  /* 0x0000000e00097202 */ /* 0x020fe40000000f00 */
[----:B---3--:R-:W-:-:S05]  /*1170*/  MOV R8, R12 ;  /* 0x0000000c00087202 */ /* 0x008fca0000000f00 */
[----:B------:R-:W-:-:S05]  /*1180*/  IMAD.WIDE.U32 R8, R10, UR4, R8 ;  /* 0x000000040a087c25 */ /* 0x000fca000f8e0008 */
[----:B------:R-:W-:Y:S01]  /*1190*/  IADD3 R0, PT, PT, R9, R11, RZ ;  /* 0x0000000b09007210 */ /* 0x000fe20007ffe0ff */
[----:B------:R-:W-:Y:S06]  /*11a0*/  @!P0 BRA `(.L_x_234) ;  /* 0x0000000400448947 */ /* 0x000fec0003800000 */
[----:B--2---:R-:W0:Y:S01]  /*11b0*/  LDC.64 R16, c[0x0][0x3d8] ;  /* 0x0000f600ff107b82 */ /* 0x004e220000000a00 */
[----:B------:R-:W2:Y:S07]  /*11c0*/  LDCU.64 UR6, c[0x0][0x390] ;  /* 0x00007200ff0677ac */ /* 0x000eae0008000a00 */
[----:B------:R-:W3:Y:S01]  /*11d0*/  LDC.64 R12, c[0x0][0x3a0] ;  /* 0x0000e800ff0c7b82 */ /* 0x000ee20000000a00 */
[C---:B0-----:R-:W-:Y:S02]  /*11e0*/  IMAD R14, R16.reuse, UR5, RZ ;  /* 0x00000005100e7c24 */ /* 0x041fe4000f8e02ff */
[----:B------:R-:W-:-:S04]  /*11f0*/  IMAD.WIDE.U32 R10, R16, UR4, R4 ;  /* 0x00000004100a7c25 */ /* 0x000fc8000f8e0004 */
[----:B------:R-:W-:Y:S01]  /*1200*/  IMAD R15, R17, UR4, R14 ;  /* 0x00000004110f7c24 */ /* 0x000fe2000f8e020e */
[----:B---3--:R-:W-:Y:S01]  /*1210*/  LEA R12, P0, R10, R12, 0x3 ;  /* 0x0000000c0a0c7211 */ /* 0x008fe200078018ff */
[----:B------:R-:W0:Y:S03]  /*1220*/  LDC.64 R16, c[0x0][0x3a8] ;  /* 0x0000ea00ff107b82 */ /* 0x000e260000000a00 */
[----:B------:R-:W-:-:S04]  /*1230*/  IADD3 R11, PT, PT, R11, R15, RZ ;  /* 0x0000000f0b0b7210 */ /* 0x000fc80007ffe0ff */
[----:B------:R-:W-:Y:S02]  /*1240*/  LEA.HI.X R13, R10, R13, R11, 0x3, P0 ;  /* 0x0000000d0a0d7211 */ /* 0x000fe400000f1c0b */
[----:B------:R-:W3:Y:S03]  /*1250*/  LDC.64 R10, c[0x0][0x3e0] ;  /* 0x0000f800ff0a7b82 */ /* 0x000ee60000000a00 */
[----:B------:R-:W4:Y:S01]  /*1260*/  LDG.E.64 R24, desc[UR10][R12.64] ;  /* 0x0000000a0c187981 */ /* 0x000f22000c1e1b00 */
[----:B------:R-:W-:Y:S02]  /*1270*/  MOV R20, R8 ;  /* 0x0000000800147202 */ /* 0x000fe40000000f00 */
[----:B------:R-:W-:Y:S02]  /*1280*/  MOV R21, R0 ;  /* 0x0000000000157202 */ /* 0x000fe40000000f00 */
[----:B------:R-:W4:Y:S01]  /*1290*/  LDC.64 R14, c[0x0][0x3c8] ;  /* 0x0000f200ff0e7b82 */ /* 0x000f220000000a00 */
[----:B---3--:R-:W-:-:S02]  /*12a0*/  IMAD R18, R10, UR5, RZ ;  /* 0x000000050a127c24 */ /* 0x008fc4000f8e02ff */
[----:B-1----:R-:W-:-:S04]  /*12b0*/  IMAD.WIDE.U32 R22, R10, UR4, R4 ;  /* 0x000000040a167c25 */ /* 0x002fc8000f8e0004 */
[----:B------:R-:W-:Y:S01]  /*12c0*/  IMAD R11, R11, UR4, R18 ;  /* 0x000000040b0b7c24 */ /* 0x000fe2000f8e0212 */
[----:B--2---:R-:W-:-:S04]  /*12d0*/  LEA R18, P0, R22, UR6, 0x3 ;  /* 0x0000000616127c11 */ /* 0x004fc8000f8018ff */
[----:B------:R-:W-:Y:S01]  /*12e0*/  IADD3 R23, PT, PT, R23, R11, RZ ;  /* 0x0000000b17177210 */ /* 0x000fe20007ffe0ff */
[-C--:B----4-:R-:W-:Y:S02]  /*12f0*/  IMAD R19, R25, R14.reuse, RZ ;  /* 0x0000000e19137224 */ /* 0x090fe400078e02ff */
[----:B------:R-:W-:-:S04]  /*1300*/  IMAD.WIDE.U32 R10, R24, R14, R20 ;  /* 0x0000000e180a7225 */ /* 0x000fc800078e0014 */
[----:B------:R-:W-:Y:S01]  /*1310*/  IMAD R24, R24, R15, R19 ;  /* 0x0000000f18187224 */ /* 0x000fe200078e0213 */
[----:B------:R-:W-:Y:S02]  /*1320*/  LEA.HI.X R19, R22, UR7, R23, 0x3, P0 ;  /* 0x0000000716137c11 */ /* 0x000fe400080f1c17 */
[C---:B0-----:R-:W-:Y:S02]  /*1330*/  LEA R22, P0, R10.reuse, R16, 0x3 ;  /* 0x000000100a167211 */ /* 0x041fe400078018ff */
[----:B------:R-:W-:Y:S02]  /*1340*/  IADD3 R11, PT, PT, R11, R24, RZ ;  /* 0x000000180b0b7210 */ /* 0x000fe40007ffe0ff */
[----:B------:R-:W2:Y:S02]  /*1350*/  LDG.E.64 R24, desc[UR10][R18.64] ;  /* 0x0000000a12187981 */ /* 0x000ea4000c1e1b00 */
[----:B------:R-:W-:Y:S02]  /*1360*/  LEA.HI.X R23, R10, R17, R11, 0x3, P0 ;  /* 0x000000110a177211 */ /* 0x000fe400000f1c0b */
[----:B------:R-:W2:Y:S03]  /*1370*/  LDC.64 R10, c[0x0][0x3b0] ;  /* 0x0000ec00ff0a7b82 */ /* 0x000ea60000000a00 */
[----:B------:R-:W3:Y:S01]  /*1380*/  LDG.E.64 R26, desc[UR10][R22.64] ;  /* 0x0000000a161a7981 */ /* 0x000ee2000c1e1b00 */
[----:B------:R-:W-:-:S04]  /*1390*/  ISETP.NE.U32.AND P0, PT, R28, 0x1, PT ;  /* 0x000000011c00780c */ /* 0x000fc80003f05070 */
[----:B------:R-:W-:Y:S01]  /*13a0*/  ISETP.NE.AND.EX P0, PT, RZ, RZ, PT, P0 ;  /* 0x000000ffff00720c */ /* 0x000fe20003f05300 */
[C---:B--2---:R-:W-:Y:S01]  /*13b0*/  FMUL.FTZ R29, R25.reuse, R11 ;  /* 0x0000000b191d7220 */ /* 0x044fe20000410000 */
[----:B------:R-:W-:-:S03]  /*13c0*/  FMUL.FTZ R25, R25, R10 ;  /* 0x0000000a19197220 */ /* 0x000fc60000410000 */
[C---:B------:R-:W-:Y:S01]  /*13d0*/  FFMA.FTZ R29, R24.reuse, R10, -R29 ;  /* 0x0000000a181d7223 */ /* 0x040fe2000001081d */
[----:B------:R-:W-:Y:S01]  /*13e0*/  FFMA.FTZ R25, R24, R11, R25 ;  /* 0x0000000b18197223 */ /* 0x000fe20000010019 */
[----:B------:R-:W-:Y:S02]  /*13f0*/  IADD3 R24, P1, PT, R4, 0x1, RZ ;  /* 0x0000000104187810 */ /* 0x000fe40007f3e0ff */
[----:B---3--:R-:W-:Y:S01]  /*1400*/  FADD.FTZ R26, R29, R26 ;  /* 0x0000001a1d1a7221 */ /* 0x008fe20000010000 */
[----:B------:R-:W-:Y:S01]  /*1410*/  FADD.FTZ R27, R25, R27 ;  /* 0x0000001b191b7221 */ /* 0x000fe20000010000 */
[----:B------:R-:W-:-:S04]  /*1420*/  IADD3.X R25, PT, PT, RZ, R5, RZ, P1, !PT ;  /* 0x00000005ff197210 */ /* 0x000fc80000ffe4ff */
[----:B------:R0:W-:Y:S01]  /*1430*/  STG.E.64 desc[UR10][R22.64], R26 ;  /* 0x0000001a16007986 */ /* 0x0001e2000c101b0a */
[----:B------:R-:W-:Y:S05]  /*1440*/  @!P0 BRA `(.L_x_234) ;  /* 0x00000000009c8947 */ /* 0x000fea0003800000 */
        /* <DEDUP_REMOVED lines=14> */
[----:B------:R-:W-:Y:S02]  /*1530*/  ISETP.NE.AND.EX P0, PT, RZ, RZ, PT, P0 ;  /* 0x000000ffff00720c */ /* 0x000fe40003f05300 */
[----:B------:R-:W-:Y:S01]  /*1540*/  IADD3 R24, P1, PT, R4, 0x2, RZ ;  /* 0x0000000204187810 */ /* 0x000fe20007f3e0ff */
[----:B--2---:R-:W-:Y:S01]  /*1550*/  FADD.FTZ R26, R29, R26 ;  /* 0x0000001a1d1a7221 */ /* 0x004fe20000010000 */
[----:B------:R-:W-:-:S05]  /*1560*/  FADD.FTZ R27, R25, R27 ;  /* 0x0000001b191b7221 */ /* 0x000fca0000010000 */
[----:B------:R3:W-:Y:S01]  /*1570*/  STG.E.64 desc[UR10][R22.64], R26 ;  /* 0x0000001a16007986 */ /* 0x0007e2000c101b0a */
[----:B------:R-:W-:-:S03]  /*1580*/  IADD3.X R25, PT, PT, RZ, R5, RZ, P1, !PT ;  /* 0x00000005ff197210 */ /* 0x000fc60000ffe4ff */
[----:B------:R-:W-:Y:S05]  /*1590*/  @!P0 BRA `(.L_x_234) ;  /* 0x0000000000488947 */ /* 0x000fea0003800000 */
[----:B------:R-:W3:Y:S04]  /*15a0*/  LDG.E.64 R12, desc[UR10][R12.64+0x10] ;  /* 0x0000100a0c0c7981 */ /* 0x000ee8000c1e1b00 */
[----:B------:R-:W2:Y:S01]  /*15b0*/  LDG.E.64 R18, desc[UR10][R18.64+0x10] ;  /* 0x0000100a12127981 */ /* 0x000ea2000c1e1b00 */
[-C--:B---3--:R-:W-:Y:S02]  /*15c0*/  IMAD R22, R13, R14.reuse, RZ ;  /* 0x0000000e0d167224 */ /* 0x088fe400078e02ff */
        /* <DEDUP_REMOVED lines=15> */
.L_x_234:
[----:B------:R-:W-:Y:S05]  /*16c0*/  BSYNC.RECONVERGENT B1 ;  /* 0x0000000000017941 */ /* 0x000fea0003800200 */
.L_x_233:
[----:B------:R-:W-:-:S04]  /*16d0*/  IADD3 R4, P0, PT, R4, -R6, RZ ;  /* 0x8000000604047210 */ /* 0x000fc80007f1e0ff */
[----:B------:R-:W-:Y:S02]  /*16e0*/  IADD3.X R5, PT, PT, R5, ~R7, RZ, P0, !PT ;  /* 0x8000000705057210 */ /* 0x000fe400007fe4ff */
[----:B------:R-:W-:-:S04]  /*16f0*/  ISETP.GT.U32.AND P0, PT, R4, -0x4, PT ;  /* 0xfffffffc0400780c */ /* 0x000fc80003f04070 */
[----:B------:R-:W-:-:S13]  /*1700*/  ISETP.GT.U32.AND.EX P0, PT, R5, -0x1, PT, P0 ;  /* 0xffffffff0500780c */ /* 0x000fda0003f04100 */
[----:B------:R-:W-:Y:S05]  /*1710*/  @P0 BRA `(.L_x_232) ;  /* 0x0000000400800947 */ /* 0x000fea0003800000 */
[----:B----4-:R-:W2:Y:S01]  /*1720*/  LDC.64 R14, c[0x0][0x3d8] ;  /* 0x0000f600ff0e7b82 */ /* 0x010ea20000000a00 */
[----:B------:R-:W4:Y:S01]  /*1730*/  LDCU.64 UR6, c[0x0][0x3a0] ;  /* 0x00007400ff0677ac */ /* 0x000f220008000a00 */
[----:B------:R-:W5:Y:S06]  /*1740*/  LDCU.64 UR8, c[0x0][0x390] ;  /* 0x00007200ff0877ac */ /* 0x000f6c0008000a00 */
[----:B------:R-:W0:Y:S01]  /*1750*/  LDC.64 R10, c[0x0][0x3e0] ;  /* 0x0000f800ff0a7b82 */ /* 0x000e220000000a00 */
[C---:B--2---:R-:W-:Y:S02]  /*1760*/  IMAD R16, R14.reuse, UR5, RZ ;  /* 0x000000050e107c24 */ /* 0x044fe4000f8e02ff */
[----:B------:R-:W-:-:S04]  /*1770*/  IMAD.WIDE.U32 R4, R14, UR4, R24 ;  /* 0x000000040e047c25 */ /* 0x000fc8000f8e0018 */
        /* <DEDUP_REMOVED lines=14> */
.L_x_235:
[----:B------:R-:W-:Y:S01]  /*1860*/  MOV R4, R14 ;  /* 0x0000000e00047202 */ /* 0x000fe20000000f00 */
[----:B------:R-:W2:Y:S04]  /*1870*/  LDG.E.64 R16, desc[UR10][R10.64+-0x10] ;  /* 0xfffff00a0a107981 */ /* 0x000ea8000c1e1b00 */
[----:B------:R-:W4:Y:S01]  /*1880*/  LDG.E.64 R14, desc[UR10][R4.64+-0x10] ;  /* 0xfffff00a040e7981 */ /* 0x000f22000c1e1b00 */
[----:B0-----:R-:W-:Y:S02]  /*1890*/  MOV R12, R8 ;  /* 0x00000008000c7202 */ /* 0x001fe40000000f00 */
[----:B------:R-:W-:Y:S01]  /*18a0*/  MOV R13, R0 ;  /* 0x00000000000d7202 */ /* 0x000fe20000000f00 */
[----:B----4-:R-:W-:Y:S02]  /*18b0*/  IMAD R15, R15, UR12, RZ ;  /* 0x0000000c0f0f7c24 */ /* 0x010fe4000f8e02ff */
[----:B------:R-:W-:-:S04]  /*18c0*/  IMAD.WIDE.U32 R18, R14, UR12, R12 ;  /* 0x0000000c0e127c25 */ /* 0x000fc8000f8e000c */
[----:B------:R-:W-:Y:S01]  /*18d0*/  IMAD R15, R14, UR13, R15 ;  /* 0x0000000d0e0f7c24 */ /* 0x000fe2000f8e020f */
[----:B------:R-:W-:-:S04]  /*18e0*/  LEA R14, P0, R18, UR16, 0x3 ;  /* 0x00000010120e7c11 */ /* 0x000fc8000f8018ff */
[----:B------:R-:W-:-:S04]  /*18f0*/  IADD3 R15, PT, PT, R19, R15, RZ ;  /* 0x0000000f130f7210 */ /* 0x000fc80007ffe0ff */
[----:B------:R-:W-:-:S05]  /*1900*/  LEA.HI.X R15, R18, UR17, R15, 0x3, P0 ;  /* 0x00000011120f7c11 */ /* 0x000fca00080f1c0f */
[----:B------:R-:W1:Y:S01]  /*1910*/  LDG.E.64 R18, desc[UR10][R14.64] ;  /* 0x0000000a0e127981 */ /* 0x000e62000c1e1b00 */
[C---:B--2---:R-:W-:Y:S01]  /*1920*/  FMUL.FTZ R21, R17.reuse, UR15 ;  /* 0x0000000f11157c20 */ /* 0x044fe20008410000 */
[----:B------:R-:W-:-:S03]  /*1930*/  FMUL.FTZ R17, R17, UR14 ;  /* 0x0000000e11117c20 */ /* 0x000fc60008410000 */
[C---:B------:R-:W-:Y:S01]  /*1940*/  FFMA.FTZ R21, R16.reuse, UR14, -R21 ;  /* 0x0000000e10157c23 */ /* 0x040fe20008010815 */
[----:B------:R-:W-:-:S03]  /*1950*/  FFMA.FTZ R16, R16, UR15, R17 ;  /* 0x0000000f10107c23 */ /* 0x000fc60008010011 */
[----:B-1-3--:R-:W-:Y:S01]  /*1960*/  FADD.FTZ R22, R21, R18 ;  /* 0x0000001215167221 */ /* 0x00afe20000010000 */
        /* <DEDUP_REMOVED lines=10> */
[----:B------:R-:W0:Y:S01]  /*1a10*/  LDG.E.64 R20, desc[UR10][R16.64] ;  /* 0x0000000a10147981 */ /* 0x000e22000c1e1b00 */
[C---:B---3--:R-:W-:Y:S01]  /*1a20*/  FMUL.FTZ R27, R19.reuse, UR15 ;  /* 0x0000000f131b7c20 */ /* 0x048fe20008410000 */
[----:B------:R-:W-:-:S03]  /*1a30*/  FMUL.FTZ R19, R19, UR14 ;  /* 0x0000000e13137c20 */ /* 0x000fc60008410000 */
[C---:B------:R-:W-:Y:S01]  /*1a40*/  FFMA.FTZ R27, R18.reuse, UR14, -R27 ;  /* 0x0000000e121b7c23 */ /* 0x040fe2000801081b */
[----:B------:R-:W-:-:S03]  /*1a50*/  FFMA.FTZ R18, R18, UR15, R19 ;  /* 0x0000000f12127c23 */ /* 0x000fc60008010013 */
[----:B0-----:R-:W-:Y:S01]  /*1a60*/  FADD.FTZ R22, R27, R20 ;  /* 0x000000141b167221 */ /* 0x001fe20000010000 */
        /* <DEDUP_REMOVED lines=18> */
[----:B0-----:R-:W2:Y:S02]  /*1b90*/  LDG.E.64 R16, desc[UR10][R4.64+0x8] ;  /* 0x0000080a04107981 */ /* 0x001ea4000c1e1b00 */
[----:B--2---:R-:W-:Y:S02]  /*1ba0*/  IMAD R17, R17, UR12, RZ ;  /* 0x0000000c11117c24 */ /* 0x004fe4000f8e02ff */
[----:B------:R-:W-:-:S04]  /*1bb0*/  IMAD.WIDE.U32 R18, R16, UR12, R12 ;  /* 0x0000000c10127c25 */ /* 0x000fc8000f8e000c */
[----:B------:R-:W-:Y:S01]  /*1bc0*/  IMAD R17, R16, UR13, R17 ;  /* 0x0000000d10117c24 */ /* 0x000fe2000f8e0211 */
[----:B------:R-:W-:-:S04]  /*1bd0*/  LEA R12, P0, R18, UR16, 0x3 ;  /* 0x00000010120c7c11 */ /* 0x000fc8000f8018ff */
[----:B------:R-:W-:Y:S02]  /*1be0*/  IADD3 R13, PT, PT, R19, R17, RZ ;  /* 0x00000011130d7210 */ /* 0x000fe40007ffe0ff */
[----:B------:R0:W2:Y:S02]  /*1bf0*/  LDG.E.64 R16, desc[UR10][R10.64+0x8] ;  /* 0x0000080a0a107981 */ /* 0x0000a4000c1e1b00 */
[----:B------:R-:W-:-:S05]  /*1c00*/  LEA.HI.X R13, R18, UR17, R13, 0x3, P0 ;  /* 0x00000011120d7c11 */ /* 0x000fca00080f1c0d */
[----:B------:R-:W3:Y:S01]  /*1c10*/  LDG.E.64 R18, desc[UR10][R12.64] ;  /* 0x0000000a0c127981 */ /* 0x000ee2000c1e1b00 */
[----:B------:R-:W-:-:S04]  /*1c20*/  IADD3 R24, P0, PT, R24, 0x4, RZ ;  /* 0x0000000418187810 */ /* 0x000fc80007f1e0ff */
[----:B------:R-:W-:Y:S02]  /*1c30*/  IADD3.X R25, PT, PT, RZ, R25, RZ, P0, !PT ;  /* 0x00000019ff197210 */ /* 0x000fe400007fe4ff */
[----:B------:R-:W-:-:S04]  /*1c40*/  ISETP.GE.U32.AND P0, PT, R24, R6, PT ;  /* 0x000000061800720c */ /* 0x000fc80003f06070 */
[----:B------:R-:W-:Y:S02]  /*1c50*/  ISETP.GE.AND.EX P0, PT, R25, R7, PT, P0 ;  /* 0x000000071900720c */ /* 0x000fe40003f06300 */
[----:B-1----:R-:W-:Y:S02]  /*1c60*/  IADD3 R14, P1, PT, R4, 0x20, RZ ;  /* 0x00000020040e7810 */ /* 0x002fe40007f3e0ff */
[----:B0-----:R-:W-:Y:S02]  /*1c70*/  IADD3 R10, P2, PT, R10, 0x20, RZ ;  /* 0x000000200a0a7810 */ /* 0x001fe40007f5e0ff */
[----:B------:R-:W-:Y:S02]  /*1c80*/  IADD3.X R5, PT, PT, RZ, R5, RZ, P1, !PT ;  /* 0x00000005ff057210 */ /* 0x000fe40000ffe4ff */
[----:B------:R-:W-:Y:S01]  /*1c90*/  IADD3.X R11, PT, PT, RZ, R11, RZ, P2, !PT ;  /* 0x0000000bff0b7210 */ /* 0x000fe200017fe4ff */
[C---:B--2---:R-:W-:Y:S01]  /*1ca0*/  FMUL.FTZ R23, R17.reuse, UR15 ;  /* 0x0000000f11177c20 */ /* 0x044fe20008410000 */
[----:B------:R-:W-:-:S03]  /*1cb0*/  FMUL.FTZ R17, R17, UR14 ;  /* 0x0000000e11117c20 */ /* 0x000fc60008410000 */
[C---:B------:R-:W-:Y:S01]  /*1cc0*/  FFMA.FTZ R23, R16.reuse, UR14, -R23 ;  /* 0x0000000e10177c23 */ /* 0x040fe20008010817 */
[----:B------:R-:W-:-:S03]  /*1cd0*/  FFMA.FTZ R16, R16, UR15, R17 ;  /* 0x0000000f10107c23 */ /* 0x000fc60008010011 */
[----:B---3--:R-:W-:Y:S01]  /*1ce0*/  FADD.FTZ R18, R23, R18 ;  /* 0x0000001217127221 */ /* 0x008fe20000010000 */
[----:B------:R-:W-:-:S05]  /*1cf0*/  FADD.FTZ R19, R16, R19 ;  /* 0x0000001310137221 */ /* 0x000fca0000010000 */
[----:B------:R0:W-:Y:S01]  /*1d00*/  STG.E.64 desc[UR10][R12.64], R18 ;  /* 0x000000120c007986 */ /* 0x0001e2000c101b0a */
[----:B------:R-:W-:Y:S05]  /*1d10*/  @!P0 BRA `(.L_x_235) ;  /* 0xfffffff800d08947 */ /* 0x000fea000383ffff */
.L_x_232:
[----:B------:R-:W-:Y:S05]  /*1d20*/  BSYNC.RECONVERGENT B0 ;  /* 0x0000000000007941 */ /* 0x000fea0003800200 */
.L_x_231:
        /* <DEDUP_REMOVED lines=9> */
.L_x_224:
        /* <DEDUP_REMOVED lines=13> */
[----:B------:R-:W1:Y:S01]  /*1e90*/  LDCU.64 UR26, c[0x0][0x3b0] ;  /* 0x00007600ff1a77ac */ /* 0x000e620008000a00 */
[----:B------:R-:W1:Y:S01]  /*1ea0*/  LDCU.128 UR12, c[0x0][0x3a0] ;  /* 0x00007400ff0c77ac */ /* 0x000e620008000c00 */
[----:B0-----:R-:W-:Y:S01]  /*1eb0*/  ISETP.LT.U32.AND P0, PT, R0, UR6, PT ;  /* 0x0000000600007c0c */ /* 0x001fe2000bf01070 */
[----:B------:R-:W-:Y:S01]  /*1ec0*/  UIADD3.X UR5, UPT, UPT, UR5, UR9, URZ, UP0, !UPT ;  /* 0x0000000905057290 */ /* 0x000fe200087fe4ff */
[----:B------:R-:W-:-:S04]  /*1ed0*/  MOV R0, UR7 ;  /* 0x0000000700007c02 */ /* 0x000fc80008000f00 */
[----:B------:R-:W-:-:S13]  /*1ee0*/  ISETP.GT.AND.EX P0, PT, R0, RZ, PT, P0 ;  /* 0x000000ff0000720c */ /* 0x000fda0003f04300 */
[----:B-1234-:R-:W-:Y:S05]  /*1ef0*/  @!P0 BRA `(.L_x_238) ;  /* 0x0000000c005c8947 */ /* 0x01efea0003800000 */
[----:B------:R-:W-:Y:S01]  /*1f00*/  HFMA2 R0, -RZ, RZ, 0, 0 ;  /* 0x00000000ff007431 */ /* 0x000fe200000001ff */
[----:B------:R-:W-:-:S07]  /*1f10*/  MOV R2, RZ ;  /* 0x000000ff00027202 */ /* 0x000fce0000000f00 */
.L_x_244:
        /* <DEDUP_REMOVED lines=19> */
[----:B------:R-:W-:Y:S01]  /*2050*/  BSSY.RECONVERGENT B2, `(.L_x_241) ;  /* 0x0000061000027945 */ /* 0x000fe20003800200 */
[----:B------:R-:W-:Y:S01]  /*2060*/  MOV R22, R4 ;  /* 0x0000000400167202 */ /* 0x000fe20000000f00 */
[----:B------:R-:W1:Y:S01]  /*2070*/  LDCU.64 UR16, c[0x0][0x3b8] ;  /* 0x00007700ff1077ac */ /* 0x000e620008000a00 */
[----:B------:R-:W-:Y:S02]  /*2080*/  LOP3.LUT R28, R28, 0x3, RZ, 0xc0, !PT ;  /* 0x000000031c1c7812 */ /* 0x000fe400078ec0ff */
[----:B------:R-:W-:Y:S02]  /*2090*/  MOV R29, R5 ;  /* 0x00000005001d7202 */ /* 0x000fe40000000f00 */
        /* <DEDUP_REMOVED lines=8> */
[----:B------:R-:W-:-:S05]  /*2120*/  IMAD.WIDE.U32 R8, R0, UR16, R10 ;  /* 0x0000001000087c25 */ /* 0x000fca000f8e000a */
[----:B------:R-:W-:Y:S01]  /*2130*/  IADD3 R3, PT, PT, R9, R3, RZ ;  /* 0x0000000309037210 */ /* 0x000fe20007ffe0ff */
[----:B------:R-:W-:Y:S06]  /*2140*/  @!P0 BRA `(.L_x_242) ;  /* 0x0000000400448947 */ /* 0x000fec0003800000 */
[----:B------:R-:W0:Y:S01]  /*2150*/  LDCU.64 UR8, c[0x0][0x3d8] ;  /* 0x00007b00ff0877ac */ /* 0x000e220008000a00 */
[----:B------:R-:W1:Y:S01]  /*2160*/  LDC.64 R14, c[0x0][0x3a0] ;  /* 0x0000e800ff0e7b82 */ /* 0x000e620000000a00 */
[----:B------:R-:W2:Y:S07]  /*2170*/  LDCU.64 UR16, c[0x0][0x390] ;  /* 0x00007200ff1077ac */ /* 0x000eae0008000a00 */
[----:B------:R-:W3:Y:S01]  /*2180*/  LDC.64 R16, c[0x0][0x3a8] ;  /* 0x0000ea00ff107b82 */ /* 0x000ee20000000a00 */
[----:B0-----:R-:W-:-:S02]  /*2190*/  IMAD R13, R2, UR8, RZ ;  /* 0x00000008020d7c24 */ /* 0x001fc4000f8e02ff */
        /* <DEDUP_REMOVED lines=8> */
[----:B------:R-:W-:Y:S02]  /*2220*/  MOV R20, R8 ;  /* 0x0000000800147202 */ /* 0x000fe40000000f00 */
[----:B------:R-:W-:Y:S01]  /*2230*/  MOV R21, R3 ;  /* 0x0000000300157202 */ /* 0x000fe20000000f00 */
[----:B0-----:R-:W-:Y:S02]  /*2240*/  IMAD R11, R2, UR8, RZ ;  /* 0x00000008020b7c24 */ /* 0x001fe4000f8e02ff */
[----:B------:R-:W-:-:S04]  /*2250*/  IMAD.WIDE.U32 R24, R0, UR8, R4 ;  /* 0x0000000800187c25 */ /* 0x000fc8000f8e0004 */
[----:B------:R-:W-:Y:S01]  /*2260*/  IMAD R11, R0, UR9, R11 ;  /* 0x00000009000b7c24 */ /* 0x000fe2000f8e020b */
[----:B--2---:R-:W-:-:S04]  /*2270*/  LEA R18, P0, R24, UR16, 0x3 ;  /* 0x0000001018127c11 */ /* 0x004fc8000f8018ff */
[----:B------:R-:W-:-:S04]  /*2280*/  IADD3 R19, PT, PT, R25, R11, RZ ;  /* 0x0000000b19137210 */ /* 0x000fc80007ffe0ff */
[----:B------:R-:W-:Y:S01]  /*2290*/  LEA.HI.X R19, R24, UR17, R19, 0x3, P0 ;  /* 0x0000001118137c11 */ /* 0x000fe200080f1c13 */
[-C--:B-1----:R-:W-:Y:S02]  /*22a0*/  IMAD R23, R23, R14.reuse, RZ ;  /* 0x0000000e17177224 */ /* 0x082fe400078e02ff */
[----:B------:R-:W-:-:S04]  /*22b0*/  IMAD.WIDE.U32 R10, R22, R14, R20 ;  /* 0x0000000e160a7225 */ /* 0x000fc800078e0014 */
[----:B------:R-:W-:Y:S01]  /*22c0*/  IMAD R23, R22, R15, R23 ;  /* 0x0000000f16177224 */ /* 0x000fe200078e0217 */
[----:B---3--:R-:W-:-:S04]  /*22d0*/  LEA R24, P0, R10, R16, 0x3 ;  /* 0x000000100a187211 */ /* 0x008fc800078018ff */
        /* <DEDUP_REMOVED lines=10> */
[----:B------:R-:W-:-:S03]  /*2380*/  FFMA.FTZ R22, R22, R11, R23 ;  /* 0x0000000b16167223 */ /* 0x000fc60000010017 */
[----:B---3--:R-:W-:Y:S01]  /*2390*/  FADD.FTZ R26, R29, R26 ;  /* 0x0000001a1d1a7221 */ /* 0x008fe20000010000 */
[----:B------:R-:W-:Y:S01]  /*23a0*/  FADD.FTZ R27, R22, R27 ;  /* 0x0000001b161b7221 */ /* 0x000fe20000010000 */
[----:B------:R-:W-:-:S04]  /*23b0*/  IADD3 R22, P1, PT, R4, 0x1, RZ ;  /* 0x0000000104167810 */ /* 0x000fc80007f3e0ff */
[----:B------:R0:W-:Y:S01]  /*23c0*/  STG.E.64 desc[UR10][R24.64], R26 ;  /* 0x0000001a18007986 */ /* 0x0001e2000c101b0a */
[----:B------:R-:W-:Y:S01]  /*23d0*/  IADD3.X R29, PT, PT, RZ, R5, RZ, P1, !PT ;  /* 0x00000005ff1d7210 */ /* 0x000fe20000ffe4ff */
[----:B------:R-:W-:Y:S07]  /*23e0*/  @!P0 BRA `(.L_x_242) ;  /* 0x00000000009c8947 */ /* 0x000fee0003800000 */
[----:B------:R-:W2:Y:S04]  /*23f0*/  LDG.E.64 R22, desc[UR10][R12.64+0x8] ;  /* 0x0000080a0c167981 */ /* 0x000ea8000c1e1b00 */
[----:B0-----:R-:W3:Y:S01]  /*2400*/  LDG.E.64 R24, desc[UR10][R18.64+0x8] ;  /* 0x0000080a12187981 */ /* 0x001ee2000c1e1b00 */
[-C--:B--2---:R-:W-:Y:S02]  /*2410*/  IMAD R23, R23, R14.reuse, RZ ;  /* 0x0000000e17177224 */ /* 0x084fe400078e02ff */
[----:B------:R-:W-:-:S04]  /*2420*/  IMAD.WIDE.U32 R26, R22, R14, R20 ;  /* 0x0000000e161a7225 */ /* 0x000fc800078e0014 */
[----:B------:R-:W-:Y:S01]  /*2430*/  IMAD R23, R22, R15, R23 ;  /* 0x0000000f16177224 */ /* 0x000fe200078e0217 */
[----:B------:R-:W-:-:S04]  /*2440*/  LEA R22, P0, R26, R16, 0x3 ;  /* 0x000000101a167211 */ /* 0x000fc800078018ff */
[----:B------:R-:W-:-:S04]  /*2450*/  IADD3 R23, PT, PT, R27, R23, RZ ;  /* 0x000000171b177210 */ /* 0x000fc80007ffe0ff */
[----:B------:R-:W-:-:S05]  /*2460*/  LEA.HI.X R23, R26, R17, R23, 0x3, P0 ;  /* 0x000000111a177211 */ /* 0x000fca00000f1c17 */
[----:B------:R-:W2:Y:S01]  /*2470*/  LDG.E.64 R26, desc[UR10][R22.64] ;  /* 0x0000000a161a7981 */ /* 0x000ea2000c1e1b00 */
[CC--:B---3--:R-:W-:Y:S01]  /*2480*/  FMUL.FTZ R29, R25.reuse, R11.reuse ;  /* 0x0000000b191d7220 */ /* 0x0c8fe20000410000 */
[----:B------:R-:W-:Y:S01]  /*2490*/  ISETP.NE.U32.AND P0, PT, R28, 0x2, PT ;  /* 0x000000021c00780c */ /* 0x000fe20003f05070 */
[-C--:B------:R-:W-:Y:S02]  /*24a0*/  FMUL.FTZ R25, R25, R10.reuse ;  /* 0x0000000a19197220 */ /* 0x080fe40000410000 */
[C---:B------:R-:W-:Y:S01]  /*24b0*/  FFMA.FTZ R29, R24.reuse, R10, -R29 ;  /* 0x0000000a181d7223 */ /* 0x040fe2000001081d */
[----:B------:R-:W-:Y:S01]  /*24c0*/  ISETP.NE.AND.EX P0, PT, RZ, RZ, PT, P0 ;  /* 0x000000ffff00720c */ /* 0x000fe20003f05300 */
[----:B------:R-:W-:Y:S02]  /*24d0*/  FFMA.FTZ R24, R24, R11, R25 ;  /* 0x0000000b18187223 */ /* 0x000fe40000010019 */
[----:B--2---:R-:W-:Y:S02]  /*24e0*/  FADD.FTZ R26, R29, R26 ;  /* 0x0000001a1d1a7221 */ /* 0x004fe40000010000 */
[----:B------:R-:W-:-:S05]  /*24f0*/  FADD.FTZ R27, R24, R27 ;  /* 0x0000001b181b7221 */ /* 0x000fca0000010000 */
[----:B------:R0:W-:Y:S02]  /*2500*/  STG.E.64 desc[UR10][R22.64], R26 ;  /* 0x0000001a16007986 */ /* 0x0001e4000c101b0a */
[----:B0-----:R-:W-:-:S04]  /*2510*/  IADD3 R22, P1, PT, R4, 0x2, RZ ;  /* 0x0000000204167810 */ /* 0x001fc80007f3e0ff */
[----:B------:R-:W-:Y:S01]  /*2520*/  IADD3.X R29, PT, PT, RZ, R5, RZ, P1, !PT ;  /* 0x00000005ff1d7210 */ /* 0x000fe20000ffe4ff */
[----:B------:R-:W-:Y:S08]  /*2530*/  @!P0 BRA `(.L_x_242) ;  /* 0x0000000000488947 */ /* 0x000ff00003800000 */
[----:B------:R-:W2:Y:S04]  /*2540*/  LDG.E.64 R12, desc[UR10][R12.64+0x10] ;  /* 0x0000100a0c0c7981 */ /* 0x000ea8000c1e1b00 */
        /* <DEDUP_REMOVED lines=12> */
[----:B------:R-:W-:-:S04]  /*2610*/  IADD3 R22, P0, PT, R4, 0x3, RZ ;  /* 0x0000000304167810 */ /* 0x000fc80007f1e0ff */
[----:B------:R-:W-:Y:S01]  /*2620*/  IADD3.X R29, PT, PT, RZ, R5, RZ, P0, !PT ;  /* 0x00000005ff1d7210 */ /* 0x000fe200007fe4ff */
[----:B--2---:R-:W-:Y:S01]  /*2630*/  FADD.FTZ R20, R15, R20 ;  /* 0x000000140f147221 */ /* 0x004fe20000010000 */
[----:B------:R-:W-:-:S05]  /*2640*/  FADD.FTZ R21, R14, R21 ;  /* 0x000000150e157221 */ /* 0x000fca0000010000 */
[----:B------:R1:W-:Y:S02]  /*2650*/  STG.E.64 desc[UR10][R16.64], R20 ;  /* 0x0000001410007986 */ /* 0x0003e4000c101b0a */
.L_x_242:
[----:B------:R-:W-:Y:S05]  /*2660*/  BSYNC.RECONVERGENT B2 ;  /* 0x0000000000027941 */ /* 0x000fea0003800200 */
.L_x_241:
[----:B------:R-:W-:-:S04]  /*2670*/  IADD3 R4, P0, PT, R4, -R6, RZ ;  /* 0x8000000604047210 */ /* 0x000fc80007f1e0ff */
[----:B------:R-:W-:Y:S02]  /*2680*/  IADD3.X R5, PT, PT, R5, ~R7, RZ, P0, !PT ;  /* 0x8000000705057210 */ /* 0x000fe400007fe4ff */
[----:B------:R-:W-:-:S04]  /*2690*/  ISETP.GT.U32.AND P0, PT, R4, -0x4, PT ;  /* 0xfffffffc0400780c */ /* 0x000fc80003f04070 */
[----:B------:R-:W-:-:S13]  /*26a0*/  ISETP.GT.U32.AND.EX P0, PT, R5, -0x1, PT, P0 ;  /* 0xffffffff0500780c */ /* 0x000fda0003f04100 */
[----:B------:R-:W-:Y:S05]  /*26b0*/  @P0 BRA `(.L_x_240) ;  /* 0x0000000400500947 */ /* 0x000fea0003800000 */
.L_x_243:
[----:B--2---:R-:W-:Y:S01]  /*26c0*/  IMAD R5, R2, UR18, RZ ;  /* 0x0000001202057c24 */ /* 0x004fe2000f8e02ff */
[----:B------:R-:W-:-:S03]  /*26d0*/  MOV R23, R29 ;  /* 0x0000001d00177202 */ /* 0x000fc60000000f00 */
[C---:B------:R-:W-:Y:S02]  /*26e0*/  IMAD R11, R0.reuse, UR19, R5 ;  /* 0x00000013000b7c24 */ /* 0x040fe4000f8e0205 */
[----:B------:R-:W-:-:S05]  /*26f0*/  IMAD.WIDE.U32 R4, R0, UR18, R22 ;  /* 0x0000001200047c25 */ /* 0x000fca000f8e0016 */
[----:B------:R-:W-:Y:S02]  /*2700*/  IADD3 R5, PT, PT, R11, R5, RZ ;  /* 0x000000050b057210 */ /* 0x000fe40007ffe0ff */
[----:B------:R-:W-:-:S04]  /*2710*/  LEA R12, P0, R4, UR12, 0x3 ;  /* 0x0000000c040c7c11 */ /* 0x000fc8000f8018ff */
[----:B------:R-:W-:-:S05]  /*2720*/  LEA.HI.X R13, R4, UR13, R5, 0x3, P0 ;  /* 0x0000000d040d7c11 */ /* 0x000fca00080f1c05 */
[----:B-1----:R-:W2:Y:S01]  /*2730*/  LDG.E.64 R16, desc[UR10][R12.64] ;  /* 0x0000000a0c107981 */ /* 0x002ea2000c1e1b00 */
[----:B------:R-:W-:Y:S01]  /*2740*/  IMAD R5, R2, UR22, RZ ;  /* 0x0000001602057c24 */ /* 0x000fe2000f8e02ff */
[----:B------:R-:W-:Y:S01]  /*2750*/  MOV R4, R8 ;  /* 0x0000000800047202 */ /* 0x000fe20000000f00 */
[----:B------:R-:W-:-:S04]  /*2760*/  IMAD.WIDE.U32 R18, R0, UR22, R22 ;  /* 0x0000001600127c25 */ /* 0x000fc8000f8e0016 */
[----:B------:R-:W-:Y:S01]  /*2770*/  IMAD R5, R0, UR23, R5 ;  /* 0x0000001700057c24 */ /* 0x000fe2000f8e0205 */
[----:B------:R-:W-:-:S04]  /*2780*/  LEA R10, P0, R18, UR24, 0x3 ;  /* 0x00000018120a7c11 */ /* 0x000fc8000f8018ff */
[----:B------:R-:W-:Y:S02]  /*2790*/  IADD3 R11, PT, PT, R5, R19, RZ ;  /* 0x00000013050b7210 */ /* 0x000fe40007ffe0ff */
[----:B------:R-:W-:Y:S02]  /*27a0*/  MOV R5, R3 ;  /* 0x0000000300057202 */ /* 0x000fe40000000f00 */
        /* <DEDUP_REMOVED lines=51> */
[----:B0-----:R-:W-:-:S04]  /*2ae0*/  IMAD.WIDE.U32 R14, R12, UR20, R4 ;  /* 0x000000140c0e7c25 */ /* 0x001fc8000f8e0004 */
[----:B------:R-:W-:Y:S01]  /*2af0*/  IMAD R5, R12, UR21, R19 ;  /* 0x000000150c057c24 */ /* 0x000fe2000f8e0213 */
[----:B------:R-:W-:-:S04]  /*2b00*/  LEA R4, P0, R14, UR14, 0x3 ;  /* 0x0000000e0e047c11 */ /* 0x000fc8000f8018ff */
[----:B------:R-:W-:-:S04]  /*2b10*/  IADD3 R5, PT, PT, R15, R5, RZ ;  /* 0x000000050f057210 */ /* 0x000fc80007ffe0ff */
[----:B------:R-:W-:-:S05]  /*2b20*/  LEA.HI.X R5, R14, UR15, R5, 0x3, P0 ;  /* 0x0000000f0e057c11 */ /* 0x000fca00080f1c05 */
[----:B------:R-:W2:Y:S01]  /*2b30*/  LDG.E.64 R18, desc[UR10][R4.64] ;  /* 0x0000000a04127981 */ /* 0x000ea2000c1e1b00 */
[C---:B---3--:R-:W-:Y:S01]  /*2b40*/  FMUL.FTZ R15, R11.reuse, UR27 ;  /* 0x0000001b0b0f7c20 */ /* 0x048fe20008410000 */
[----:B-1----:R-:W-:-:S03]  /*2b50*/  FMUL.FTZ R17, R11, UR26 ;  /* 0x0000001a0b117c20 */ /* 0x002fc60008410000 */
        /* <DEDUP_REMOVED lines=10> */
.L_x_240:
[----:B------:R-:W-:Y:S05]  /*2c00*/  BSYNC.RECONVERGENT B1 ;  /* 0x0000000000017941 */ /* 0x000fea0003800200 */
.L_x_239:
[----:B------:R-:W3:Y:S01]  /*2c10*/  LDCU.64 UR8, c[0x0][0x3e8] ;  /* 0x00007d00ff0877ac */ /* 0x000ee20008000a00 */
[----:B------:R-:W-:-:S04]  /*2c20*/  IADD3 R0, P0, PT, R0, 0x1, RZ ;  /* 0x0000000100007810 */ /* 0x000fc80007f1e0ff */
[----:B------:R-:W-:Y:S02]  /*2c30*/  IADD3.X R2, PT, PT, RZ, R2, RZ, P0, !PT ;  /* 0x00000002ff027210 */ /* 0x000fe400007fe4ff */
[----:B---3--:R-:W-:-:S04]  /*2c40*/  ISETP.NE.U32.AND P0, PT, R0, UR8, PT ;  /* 0x0000000800007c0c */ /* 0x008fc8000bf05070 */
[----:B------:R-:W-:-:S13]  /*2c50*/  ISETP.NE.AND.EX P0, PT, R2, UR9, PT, P0 ;  /* 0x0000000902007c0c */ /* 0x000fda000bf05300 */
[----:B------:R-:W-:Y:S05]  /*2c60*/  @P0 BRA `(.L_x_244) ;  /* 0xfffffff000ac0947 */ /* 0x000fea000383ffff */
.L_x_238:
[----:B------:R-:W-:Y:S05]  /*2c70*/  BSYNC.RECONVERGENT B0 ;  /* 0x0000000000007941 */ /* 0x000fea0003800200 */
.L_x_237:
[----:B------:R-:W3:Y:S01]  /*2c80*/  S2R R2, SR_TID.X ;  /* 0x0000000000027919 */ /* 0x000ee20000002100 */
[----:B------:R-:W-:Y:S02]  /*2c90*/  MOV R0, UR7 ;  /* 0x0000000700007c02 */ /* 0x000fe40008000f00 */
[----:B---3--:R-:W-:-:S04]  /*2ca0*/  IADD3 R2, PT, PT, R2, 0x100, RZ ;  /* 0x0000010002027810 */ /* 0x008fc80007ffe0ff */
[----:B------:R-:W-:-:S04]  /*2cb0*/  ISETP.LT.U32.AND P0, PT, R2, UR6, PT ;  /* 0x0000000602007c0c */ /* 0x000fc8000bf01070 */
[----:B------:R-:W-:-:S13]  /*2cc0*/  ISETP.GT.AND.EX P0, PT, R0, RZ, PT, P0 ;  /* 0x000000ff0000720c */ /* 0x000fda0003f04300 */
[----:B------:R-:W-:Y:S05]  /*2cd0*/  @!P0 EXIT ;  /* 0x000000000000894d */ /* 0x000fea0003800000 */
[----:B------:R-:W-:Y:S01]  /*2ce0*/  IADD3 R2, P0, PT, R2, UR4, RZ ;  /* 0x0000000402027c10 */ /* 0x000fe2000ff1e0ff */
[----:B------:R-:W-:-:S03]  /*2cf0*/  UMOV UR4, URZ ;  /* 0x000000ff00047c82 */ /* 0x000fc60008000000 */
[----:B------:R-:W-:Y:S01]  /*2d00*/  IADD3.X R3, PT, PT, RZ, UR5, RZ, P0, !PT ;  /* 0x00000005ff037c10 */ /* 0x000fe200087fe4ff */
[----:B------:R-:W-:-:S08]  /*2d10*/  UMOV UR5, URZ ;  /* 0x000000ff00057c82 */ /* 0x000fd00008000000 */
.L_x_250:
[----:B---3--:R-:W3:Y:S01]  /*2d20*/  LDC.64 R6, c[0x0][0x3d0] ;  /* 0x0000f400ff067b82 */ /* 0x008ee20000000a00 */
[----:B----4-:R-:W4:Y:S01]  /*2d30*/  LDCU.64 UR6, c[0x0][0x398] ;  /* 0x00007300ff0677ac */ /* 0x010f220008000a00 */
[----:B------:R-:W0:Y:S01]  /*2d40*/  LDCU.64 UR8, c[0x0][0x3c8] ;  /* 0x00007900ff0877ac */ /* 0x000e220008000a00 */
[----:B------:R-:W0:Y:S01]  /*2d50*/  LDCU.64 UR16, c[0x0][0x390] ;  /* 0x00007200ff1077ac */ /* 0x000e220008000a00 */
[----:B------:R-:W0:Y:S01]  /*2d60*/  LDCU.64 UR18, c[0x0][0x3b0] ;  /* 0x00007600ff1277ac */ /* 0x000e220008000a00 */
[----:B------:R-:W0:Y:S01]  /*2d70*/  LDCU.128 UR12, c[0x0][0x3a0] ;  /* 0x00007400ff0c77ac */ /* 0x000e220008000c00 */
[C---:B---3--:R-:W-:Y:S02]  /*2d80*/  IMAD R0, R6.reuse, UR5, RZ ;  /* 0x0000000506007c24 */ /* 0x048fe4000f8e02ff */
[----:B--2---:R-:W-:-:S04]  /*2d90*/  IMAD.WIDE.U32 R4, R6, UR4, R2 ;  /* 0x0000000406047c25 */ /* 0x004fc8000f8e0002 */
[----:B------:R-:W-:Y:S01]  /*2da0*/  IMAD R7, R7, UR4, R0 ;  /* 0x0000000407077c24 */ /* 0x000fe2000f8e0200 */
[----:B----4-:R-:W-:-:S04]  /*2db0*/  LEA R8, P0, R4, UR6, 0x3 ;  /* 0x0000000604087c11 */ /* 0x010fc8000f8018ff */
[----:B------:R-:W-:-:S04]  /*2dc0*/  IADD3 R5, PT, PT, R5, R7, RZ ;  /* 0x0000000705057210 */ /* 0x000fc80007ffe0ff */
[----:B------:R-:W-:-:S05]  /*2dd0*/  LEA.HI.X R9, R4, UR7, R5, 0x3, P0 ;  /* 0x0000000704097c11 */ /* 0x000fca00080f1c05 */
[----:B------:R-:W2:Y:S04]  /*2de0*/  LDG.E.64 R4, desc[UR10][R8.64] ;  /* 0x0000000a08047981 */ /* 0x000ea8000c1e1b00 */
[----:B------:R-:W2:Y:S01]  /*2df0*/  LDG.E.64 R6, desc[UR10][R8.64+0x8] ;  /* 0x0000080a08067981 */ /* 0x000ea2000c1e1b00 */
[----:B------:R-:W-:Y:S01]  /*2e00*/  BSSY.RECONVERGENT B0, `(.L_x_245) ;  /* 0x00000c2000007945 */ /* 0x000fe20003800200 */
[----:B--2---:R-:W-:-:S04]  /*2e10*/  ISETP.GE.U32.AND P0, PT, R4, R6, PT ;  /* 0x000000060400720c */ /* 0x004fc80003f06070 */
[----:B------:R-:W-:-:S13]  /*2e20*/  ISETP.GE.AND.EX P0, PT, R5, R7, PT, P0 ;  /* 0x000000070500720c */ /* 0x000fda0003f06300 */
[----:B0-----:R-:W-:Y:S05]  /*2e30*/  @P0 BRA `(.L_x_246) ;  /* 0x0000000800f80947 */ /* 0x001fea0003800000 */
[----:B------:R-:W0:Y:S01]  /*2e40*/  LDCU.64 UR6, c[0x0][0x3c0] ;  /* 0x00007800ff0677ac */ /* 0x000e220008000a00 */
[----:B------:R-:W2:Y:S01]  /*2e50*/  LDC.64 R12, c[0x0][0x3b8] ;  /* 0x0000ee00ff0c7b82 */ /* 0x000ea20000000a00 */
        /* <DEDUP_REMOVED lines=13> */
[----:B------:R-:W-:-:S05]  /*2f30*/  IMAD.WIDE.U32 R8, R12, UR4, R8 ;  /* 0x000000040c087c25 */ /* 0x000fca000f8e0008 */
[----:B------:R-:W-:Y:S01]  /*2f40*/  IADD3 R0, PT, PT, R9, R11, RZ ;  /* 0x0000000b09007210 */ /* 0x000fe20007ffe0ff */
[----:B------:R-:W-:Y:S06]  /*2f50*/  @!P0 BRA `(.L_x_248) ;  /* 0x0000000400448947 */ /* 0x000fec0003800000 */
[----:B------:R-:W0:Y:S01]  /*2f60*/  LDC.64 R14, c[0x0][0x3d8] ;  /* 0x0000f600ff0e7b82 */ /* 0x000e220000000a00 */
[----:B------:R-:W2:Y:S07]  /*2f70*/  LDCU.64 UR6, c[0x0][0x390] ;  /* 0x00007200ff0677ac */ /* 0x000eae0008000a00 */
[----:B-1----:R-:W1:Y:S08]  /*2f80*/  LDC.64 R16, c[0x0][0x3a0] ;  /* 0x0000e800ff107b82 */ /* 0x002e700000000a00 */
[----:B------:R-:W3:Y:S01]  /*2f90*/  LDC.64 R18, c[0x0][0x3e0] ;  /* 0x0000f800ff127b82 */ /* 0x000ee20000000a00 */
[----:B0-----:R-:W-:-:S02]  /*2fa0*/  IMAD R12, R14, UR5, RZ ;  /* 0x000000050e0c7c24 */ /* 0x001fc4000f8e02ff */
[----:B------:R-:W-:-:S04]  /*2fb0*/  IMAD.WIDE.U32 R10, R14, UR4, R4 ;  /* 0x000000040e0a7c25 */ /* 0x000fc8000f8e0004 */
[----:B------:R-:W-:Y:S01]  /*2fc0*/  IMAD R13, R15, UR4, R12 ;  /* 0x000000040f0d7c24 */ /* 0x000fe2000f8e020c */
[----:B-1----:R-:W-:Y:S01]  /*2fd0*/  LEA R12, P0, R10, R16, 0x3 ;  /* 0x000000100a0c7211 */ /* 0x002fe200078018ff */
[----:B------:R-:W0:Y:S03]  /*2fe0*/  LDC.64 R14, c[0x0][0x3c8] ;  /* 0x0000f200ff0e7b82 */ /* 0x000e260000000a00 */
[----:B------:R-:W-:-:S04]  /*2ff0*/  IADD3 R11, PT, PT, R11, R13, RZ ;  /* 0x0000000d0b0b7210 */ /* 0x000fc80007ffe0ff */
[----:B------:R-:W-:Y:S02]  /*3000*/  LEA.HI.X R13, R10, R17, R11, 0x3, P0 ;  /* 0x000000110a0d7211 */ /* 0x000fe400000f1c0b */
[----:B------:R-:W1:Y:S03]  /*3010*/  LDC.64 R16, c[0x0][0x3a8] ;  /* 0x0000ea00ff107b82 */ /* 0x000e660000000a00 */
[----:B------:R-:W0:Y:S01]  /*3020*/  LDG.E.64 R22, desc[UR10][R12.64] ;  /* 0x0000000a0c167981 */ /* 0x000e22000c1e1b00 */
[C---:B---3--:R-:W-:Y:S01]  /*3030*/  IMAD R10, R18.reuse, UR5, RZ ;  /* 0x00000005120a7c24 */ /* 0x048fe2000f8e02ff */
[----:B------:R-:W-:Y:S01]  /*3040*/  MOV R20, R8 ;  /* 0x0000000800147202 */ /* 0x000fe20000000f00 */
[----:B------:R-:W-:Y:S01]  /*3050*/  IMAD.WIDE.U32 R24, R18, UR4, R4 ;  /* 0x0000000412187c25 */ /* 0x000fe2000f8e0004 */
[----:B------:R-:W-:-:S03]  /*3060*/  MOV R21, R0 ;  /* 0x0000000000157202 */ /* 0x000fc60000000f00 */
[----:B------:R-:W-:Y:S01]  /*3070*/  IMAD R19, R19, UR4, R10 ;  /* 0x0000000413137c24 */ /* 0x000fe2000f8e020a */
[----:B--2---:R-:W-:-:S04]  /*3080*/  LEA R18, P0, R24, UR6, 0x3 ;  /* 0x0000000618127c11 */ /* 0x004fc8000f8018ff */
[----:B------:R-:W-:-:S04]  /*3090*/  IADD3 R19, PT, PT, R25, R19, RZ ;  /* 0x0000001319137210 */ /* 0x000fc80007ffe0ff */
[----:B------:R-:W-:-:S05]  /*30a0*/  LEA.HI.X R19, R24, UR7, R19, 0x3, P0 ;  /* 0x0000000718137c11 */ /* 0x000fca00080f1c13 */
[----:B------:R-:W2:Y:S01]  /*30b0*/  LDG.E.64 R24, desc[UR10][R18.64] ;  /* 0x0000000a12187981 */ /* 0x000ea2000c1e1b00 */
[-C--:B0-----:R-:W-:Y:S02]  /*30c0*/  IMAD R23, R23, R14.reuse, RZ ;  /* 0x0000000e17177224 */ /* 0x081fe400078e02ff */
[----:B------:R-:W-:-:S04]  /*30d0*/  IMAD.WIDE.U32 R10, R22, R14, R20 ;  /* 0x0000000e160a7225 */ /* 0x000fc800078e0014 */
[----:B------:R-:W-:Y:S01]  /*30e0*/  IMAD R23, R22, R15, R23 ;  /* 0x0000000f16177224 */ /* 0x000fe200078e0217 */
[----:B-1----:R-:W-:-:S04]  /*30f0*/  LEA R22, P0, R10, R16, 0x3 ;  /* 0x000000100a167211 */ /* 0x002fc800078018ff */
[----:B------:R-:W-:-:S04]  /*3100*/  IADD3 R11, PT, PT, R11, R23, RZ ;  /* 0x000000170b0b7210 */ /* 0x000fc80007ffe0ff */
[----:B------:R-:W-:Y:S02]  /*3110*/  LEA.HI.X R23, R10, R17, R11, 0x3, P0 ;  /* 0x000000110a177211 */ /* 0x000fe400000f1c0b */
[----:B------:R-:W2:Y:S03]  /*3120*/  LDC.64 R10, c[0x0][0x3b0] ;  /* 0x0000ec00ff0a7b82 */ /* 0x000ea60000000a00 */
[----:B------:R-:W3:Y:S01]  /*3130*/  LDG.E.64 R26, desc[UR10][R22.64] ;  /* 0x0000000a161a7981 */ /* 0x000ee2000c1e1b00 */
[----:B------:R-:W-:Y:S01]  /*3140*/  ISETP.NE.U32.AND P0, PT, R28, 0x1, PT ;  /* 0x000000011c00780c */ /* 0x000fe20003f05070 */
[C---:B--2---:R-:W-:Y:S01]  /*3150*/  FMUL.FTZ R29, R25.reuse, R11 ;  /* 0x0000000b191d7220 */ /* 0x044fe20000410000 */
[----:B------:R-:W-:-:S03]  /*3160*/  FMUL.FTZ R25, R25, R10 ;  /* 0x0000000a19197220 */ /* 0x000fc60000410000 */
[C---:B------:R-:W-:Y:S01]  /*3170*/  FFMA.FTZ R29, R24.reuse, R10, -R29 ;  /* 0x0000000a181d7223 */ /* 0x040fe2000001081d */
[----:B------:R-:W-:Y:S01]  /*3180*/  FFMA.FTZ R24, R24, R11, R25 ;  /* 0x0000000b18187223 */ /* 0x000fe20000010019 */
[----:B------:R-:W-:Y:S02]  /*3190*/  ISETP.NE.AND.EX P0, PT, RZ, RZ, PT, P0 ;  /* 0x000000ffff00720c */ /* 0x000fe40003f05300 */
[----:B---3--:R-:W-:Y:S01]  /*31a0*/  FADD.FTZ R26, R29, R26 ;  /* 0x0000001a1d1a7221 */ /* 0x008fe20000010000 */
        /* <DEDUP_REMOVED lines=44> */
.L_x_248:
[----:B------:R-:W-:Y:S05]  /*3470*/  BSYNC.RECONVERGENT B1 ;  /* 0x0000000000017941 */ /* 0x000fea0003800200 */
.L_x_247:
[----:B------:R-:W-:Y:S01]  /*3480*/  IADD3 R4, P0, PT, R4, -R6, RZ ;  /* 0x8000000604047210 */ /* 0x000fe20007f1e0ff */
[----:B------:R-:W4:Y:S03]  /*3490*/  LDC.64 R10, c[0x0][0x3d8] ;  /* 0x0000f600ff0a7b82 */ /* 0x000f260000000a00 */
[----:B------:R-:W-:Y:S02]  /*34a0*/  IADD3.X R5, PT, PT, R5, ~R7, RZ, P0, !PT ;  /* 0x8000000705057210 */ /* 0x000fe400007fe4ff */
[----:B------:R-:W-:-:S03]  /*34b0*/  ISETP.GT.U32.AND P0, PT, R4, -0x4, PT ;  /* 0xfffffffc0400780c */ /* 0x000fc60003f04070 */
[----:B------:R-:W0:Y:S01]  /*34c0*/  LDC.64 R12, c[0x0][0x3e0] ;  /* 0x0000f800ff0c7b82 */ /* 0x000e220000000a00 */
[----:B------:R-:W-:-:S13]  /*34d0*/  ISETP.GT.U32.AND.EX P0, PT, R5, -0x1, PT, P0 ;  /* 0xffffffff0500780c */ /* 0x000fda0003f04100 */
[----:B------:R-:W-:Y:S05]  /*34e0*/  @P0 BRA `(.L_x_246) ;  /* 0x00000004004c0947 */ /* 0x000fea0003800000 */
.L_x_249:
[----:B0---4-:R-:W-:-:S04]  /*34f0*/  IMAD R4, R10, UR5, RZ ;  /* 0x000000050a047c24 */ /* 0x011fc8000f8e02ff */
[----:B------:R-:W-:Y:S02]  /*3500*/  IMAD R15, R11, UR4, R4 ;  /* 0x000000040b0f7c24 */ /* 0x000fe4000f8e0204 */
[----:B------:R-:W-:-:S05]  /*3510*/  IMAD.WIDE.U32 R4, R10, UR4, R24 ;  /* 0x000000040a047c25 */ /* 0x000fca000f8e0018 */
[----:B------:R-:W-:Y:S02]  /*3520*/  IADD3 R5, PT, PT, R15, R5, RZ ;  /* 0x000000050f057210 */ /* 0x000fe40007ffe0ff */
[----:B-1-3--:R-:W-:-:S04]  /*3530*/  LEA R16, P0, R4, UR12, 0x3 ;  /* 0x0000000c04107c11 */ /* 0x00afc8000f8018ff */
[----:B------:R-:W-:-:S05]  /*3540*/  LEA.HI.X R17, R4, UR13, R5, 0x3, P0 ;  /* 0x0000000d04117c11 */ /* 0x000fca00080f1c05 */
[----:B------:R-:W3:Y:S01]  /*3550*/  LDG.E.64 R20, desc[UR10][R16.64] ;  /* 0x0000000a10147981 */ /* 0x000ee2000c1e1b00 */
[C---:B0-----:R-:W-:Y:S01]  /*3560*/  IMAD R4, R12.reuse, UR5, RZ ;  /* 0x000000050c047c24 */ /* 0x041fe2000f8e02ff */
[----:B------:R-:W-:Y:S01]  /*3570*/  MOV R5, R0 ;  /* 0x0000000000057202 */ /* 0x000fe20000000f00 */
[----:B--2---:R-:W-:-:S04]  /*3580*/  IMAD.WIDE.U32 R22, R12, UR4, R24 ;  /* 0x000000040c167c25 */ /* 0x004fc8000f8e0018 */
[----:B------:R-:W-:Y:S01]  /*3590*/  IMAD R15, R13, UR4, R4 ;  /* 0x000000040d0f7c24 */ /* 0x000fe2000f8e0204 */
[----:B------:R-:W-:Y:S02]  /*35a0*/  MOV R4, R8 ;  /* 0x0000000800047202 */ /* 0x000fe40000000f00 */
[----:B------:R-:W-:Y:S02]  /*35b0*/  LEA R14, P0, R22, UR16, 0x3 ;  /* 0x00000010160e7c11 */ /* 0x000fe4000f8018ff */
[----:B------:R-:W-:-:S04]  /*35c0*/  IADD3 R15, PT, PT, R15, R23, RZ ;  /* 0x000000170f0f7210 */ /* 0x000fc80007ffe0ff */
[----:B------:R-:W-:-:S05]  /*35d0*/  LEA.HI.X R15, R22, UR17, R15, 0x3, P0 ;  /* 0x00000011160f7c11 */ /* 0x000fca00080f1c0f */
[----:B------:R-:W2:Y:S01]  /*35e0*/  LDG.E.64 R22, desc[UR10][R14.64] ;  /* 0x0000000a0e167981 */ /* 0x000ea2000c1e1b00 */
[----:B---3--:R-:W-:Y:S02]  /*35f0*/  IMAD R21, R21, UR8, RZ ;  /* 0x0000000815157c24 */ /* 0x008fe4000f8e02ff */
[----:B------:R-:W-:-:S04]  /*3600*/  IMAD.WIDE.U32 R18, R20, UR8, R4 ;  /* 0x0000000814127c25 */ /* 0x000fc8000f8e0004 */
[----:B------:R-:W-:Y:S01]  /*3610*/  IMAD R21, R20, UR9, R21 ;  /* 0x0000000914157c24 */ /* 0x000fe2000f8e0215 */
[----:B------:R-:W-:-:S04]  /*3620*/  LEA R20, P0, R18, UR14, 0x3 ;  /* 0x0000000e12147c11 */ /* 0x000fc8000f8018ff */
[----:B------:R-:W-:-:S04]  /*3630*/  IADD3 R19, PT, PT, R19, R21, RZ ;  /* 0x0000001513137210 */ /* 0x000fc80007ffe0ff */
[----:B------:R-:W-:-:S05]  /*3640*/  LEA.HI.X R21, R18, UR15, R19, 0x3, P0 ;  /* 0x0000000f12157c11 */ /* 0x000fca00080f1c13 */
[----:B------:R-:W3:Y:S01]  /*3650*/  LDG.E.64 R18, desc[UR10][R20.64] ;  /* 0x0000000a14127981 */ /* 0x000ee2000c1e1b00 */
[C---:B--2---:R-:W-:Y:S01]  /*3660*/  FMUL.FTZ R27, R23.reuse, UR19 ;  /* 0x00000013171b7c20 */ /* 0x044fe20008410000 */
[----:B------:R-:W-:-:S03]  /*3670*/  FMUL.FTZ R23, R23, UR18 ;  /* 0x0000001217177c20 */ /* 0x000fc60008410000 */
[C---:B------:R-:W-:Y:S01]  /*3680*/  FFMA.FTZ R27, R22.reuse, UR18, -R27 ;  /* 0x00000012161b7c23 */ /* 0x040fe2000801081b */
[----:B------:R-:W-:-:S03]  /*3690*/  FFMA.FTZ R22, R22, UR19, R23 ;  /* 0x0000001316167c23 */ /* 0x000fc60008010017 */
[----:B---3--:R-:W-:Y:S01]  /*36a0*/  FADD.FTZ R28, R27, R18 ;  /* 0x000000121b1c7221 */ /* 0x008fe20000010000 */
        /* <DEDUP_REMOVED lines=55> */
.L_x_246:
[----:B------:R-:W-:Y:S05]  /*3a20*/  BSYNC.RECONVERGENT B0 ;  /* 0x0000000000007941 */ /* 0x000fea0003800200 */
.L_x_245:
[----:B0-----:R-:W0:Y:S01]  /*3a30*/  LDC.64 R4, c[0x0][0x3e8] ;  /* 0x0000fa00ff047b82 */ /* 0x001e220000000a00 */
[----:B------:R-:W-:-:S04]  /*3a40*/  UIADD3 UR6, UP0, UPT, UR4, 0x1, URZ ;  /* 0x0000000104067890 */ /* 0x000fc8000ff1e0ff */
[----:B------:R-:W-:Y:S02]  /*3a50*/  UIADD3.X UR7, UPT, UPT, URZ, UR5, URZ, UP0, !UPT ;  /* 0x00000005ff077290 */ /* 0x000fe400087fe4ff */
[----:B0-----:R-:W-:-:S04]  /*3a60*/  ISETP.NE.U32.AND P0, PT, R4, UR6, PT ;  /* 0x0000000604007c0c */ /* 0x001fc8000bf05070 */
[----:B------:R-:W-:-:S13]  /*3a70*/  ISETP.NE.AND.EX P0, PT, R5, UR7, PT, P0 ;  /* 0x0000000705007c0c */ /* 0x000fda000bf05300 */
[----:B------:R-:W-:Y:S05]  /*3a80*/  @!P0 EXIT ;  /* 0x000000000000894d */ /* 0x000fea0003800000 */
[----:B------:R-:W-:Y:S01]  /*3a90*/  UMOV UR4, UR6 ;  /* 0x0000000600047c82 */ /* 0x000fe20008000000 */
[----:B------:R-:W-:Y:S01]  /*3aa0*/  UMOV UR5, UR7 ;  /* 0x0000000700057c82 */ /* 0x000fe20008000000 */
[----:B------:R-:W-:Y:S05]  /*3ab0*/  BRA `(.L_x_250) ;  /* 0xfffffff000987947 */ /* 0x000fea000383ffff */
.L_x_251:
        /* <DEDUP_REMOVED lines=12> */
.L_x_8937:


//--------------------- .text._ZN3cub18CUB_300001_SM_10006detail8for_each13static_kernelINS2_12policy_hub_t12policy_500_tElNS2_12op_wrapper_tIlZZZZZN2at6native36add_out_dense_sparse_compressed_cudaERNS7_6TensorERKS9_SC_RKN3c106ScalarEENKUlvE_clEvENKUlvE7_clEvENKUlvE_clEvENKUlvE_clEvEUllE_N6thrust24THRUST_300001_SM_1000_NS17counting_iteratorIlNSN_11use_defaultESP_SP_EEEEEEvT0_T1_ --------------------------
	.section	.text._ZN3cub18CUB_300001_SM_10006detail8for_each13static_kernelINS2_12policy_hub_t12policy_500_tElNS2_12op_wrapper_tIlZZZZZN2at6native36add_out_dense_sparse_compressed_cudaERNS7_6TensorERKS9_SC_RKN3c106ScalarEENKUlvE_clEvENKUlvE7_clEvENKUlvE_clEvENKUlvE_clEvEUllE_N6thrust24THRUST_300001_SM_1000_NS17counting_iteratorIlNSN_11use_defaultESP_SP_EEEEEEvT0_T1_,"ax",@progbits
	.align	128
        .global         _ZN3cub18CUB_300001_SM_10006detail8for_each13static_kernelINS2_12policy_hub_t12policy_500_tElNS2_12op_wrapper_tIlZZZZZN2at6native36add_out_dense_sparse_compressed_cudaERNS7_6TensorERKS9_SC_RKN3c106ScalarEENKUlvE_clEvENKUlvE7_clEvENKUlvE_clEvENKUlvE_clEvEUllE_N6thrust24THRUST_300001_SM_1000_NS17counting_iteratorIlNSN_11use_defaultESP_SP_EEEEEEvT0_T1_
        .type           _ZN3cub18CUB_300001_SM_10006detail8for_each13static_kernelINS2_12policy_hub_t12policy_500_tElNS2_12op_wrapper_tIlZZZZZN2at6native36add_out_dense_sparse_compressed_cudaERNS7_6TensorERKS9_SC_RKN3c106ScalarEENKUlvE_clEvENKUlvE7_clEvENKUlvE_clEvENKUlvE_clEvEUllE_N6thrust24THRUST_300001_SM_1000_NS17counting_iteratorIlNSN_11use_defaultESP_SP_EEEEEEvT0_T1_,@function
        .size           _ZN3cub18CUB_300001_SM_10006detail8for_each13static_kernelINS2_12policy_hub_t12policy_500_tElNS2_12op_wrapper_tIlZZZZZN2at6native36add_out_dense_sparse_compressed_cudaERNS7_6TensorERKS9_SC_RKN3c106ScalarEENKUlvE_clEvENKUlvE7_clEvENKUlvE_clEvENKUlvE_clEvEUllE_N6thrust24THRUST_300001_SM_1000_NS17counting_iteratorIlNSN_11use_defaultESP_SP_EEEEEEvT0_T1_,(.L_x_8938 - _ZN3cub18CUB_300001_SM_10006detail8for_each13static_kernelINS2_12policy_hub_t12policy_500_tElNS2_12op_wrapper_tIlZZZZZN2at6native36add_out_dense_sparse_compressed_cudaERNS7_6TensorERKS9_SC_RKN3c106ScalarEENKUlvE_clEvENKUlvE7_clEvENKUlvE_clEvENKUlvE_clEvEUllE_N6thrust24THRUST_300001_SM_1000_NS17counting_iteratorIlNSN_11use_defaultESP_SP_EEEEEEvT0_T1_)
        .other          _ZN3cub18CUB_300001_SM_10006detail8for_each13static_kernelINS2_12policy_hub_t12policy_500_tElNS2_12op_wrapper_tIlZZZZZN2at6native36add_out_dense_sparse_compressed_cudaERNS7_6TensorERKS9_SC_RKN3c106ScalarEENKUlvE_clEvENKUlvE7_clEvENKUlvE_clEvENKUlvE_clEvEUllE_N6thrust24THRUST_300001_SM_1000_NS17counting_iteratorIlNSN_11use_defaultESP_SP_EEEEEEvT0_T1_,@"STO_CUDA_ENTRY STV_DEFAULT"
_ZN3cub18CUB_300001_SM_10006detail8for_each13static_kernelINS2_12policy_hub_t12policy_500_tElNS2_12op_wrapper_tIlZZZZZN2at6native36add_out_dense_sparse_compressed_cudaERNS7_6TensorERKS9_SC_RKN3c106ScalarEENKUlvE_clEvENKUlvE7_clEvENKUlvE_clEvENKUlvE_clEvEUllE_N6thrust24THRUST_300001_SM_1000_NS17counting_iteratorIlNSN_11use_defaultESP_SP_EEEEEEvT0_T1_:
.text._ZN3cub18CUB_300001_SM_10006detail8for_each13static_kernelINS2_12policy_hub_t12policy_500_tElNS2_12op_wrapper_tIlZZZZZN2at6native36add_out_dense_sparse_compressed_cudaERNS7_6TensorERKS9_SC_RKN3c106ScalarEENKUlvE_clEvENKUlvE7_clEvENKUlvE_clEvENKUlvE_clEvEUllE_N6thrust24THRUST_300001_SM_1000_NS17counting_iteratorIlNSN_11use_defaultESP_SP_EEEEEEvT0_T1_:
        /* <DEDUP_REMOVED lines=21> */
.L_x_258:
        /* <DEDUP_REMOVED lines=21> */
[----:B------:R-:W-:Y:S01]  /*02a0*/  MOV R24, R6 ;  /* 0x0000000600187202 */ /* 0x000fe20000000f00 */
[----:B0-----:R-:W-:Y:S02]  /*02b0*/  IMAD R9, R5, UR6, RZ ;  /* 0x0000000605097c24 */ /* 0x001fe4000f8e02ff */
[----:B------:R-:W-:-:S04]  /*02c0*/  IMAD.WIDE.U32 R2, R4, UR6, RZ ;  /* 0x0000000604027c25 */ /* 0x000fc8000f8e00ff */
[----:B------:R-:W-:Y:S02]  /*02d0*/  IMAD R9, R4, UR7, R9 ;  /* 0x0000000704097c24 */ /* 0x000fe4000f8e0209 */
[----:B-1----:R-:W-:-:S03]  /*02e0*/  IMAD R10, R12, UR5, RZ ;  /* 0x000000050c0a7c24 */ /* 0x002fc6000f8e02ff */
[----:B------:R-:W-:Y:S01]  /*02f0*/  IADD3 R9, PT, PT, R3, R9, RZ ;  /* 0x0000000903097210 */ /* 0x000fe20007ffe0ff */
[----:B------:R-:W-:Y:S01]  /*0300*/  IMAD R11, R13, UR4, R10 ;  /* 0x000000040d0b7c24 */ /* 0x000fe2000f8e020a */
[----:B------:R-:W-:Y:S02]  /*0310*/  LOP3.LUT P0, R3, R8, 0x3, RZ, 0xc0, !PT ;  /* 0x0000000308037812 */ /* 0x000fe4000780c0ff */
[----:B------:R-:W-:-:S05]  /*0320*/  MOV R8, R2 ;  /* 0x0000000200087202 */ /* 0x000fca0000000f00 */
[----:B------:R-:W-:-:S05]  /*0330*/  IMAD.WIDE.U32 R8, R12, UR4, R8 ;  /* 0x000000040c087c25 */ /* 0x000fca000f8e0008 */
        /* <DEDUP_REMOVED lines=15> */
[C---:B---3--:R-:W-:Y:S01]  /*0430*/  IMAD R16, R20.reuse, UR5, RZ ;  /* 0x0000000514107c24 */ /* 0x048fe2000f8e02ff */
[----:B------:R-:W-:Y:S01]  /*0440*/  MOV R18, R8 ;  /* 0x0000000800127202 */ /* 0x000fe20000000f00 */
[----:B------:R-:W-:Y:S02]  /*0450*/  IMAD.WIDE.U32 R22, R20, UR4, R6 ;  /* 0x0000000414167c25 */ /* 0x000fe4000f8e0006 */
[----:B------:R-:W3:Y:S02]  /*0460*/  LDC.64 R14, c[0x0][0x3a8] ;  /* 0x0000ea00ff0e7b82 */ /* 0x000ee40000000a00 */
[----:B------:R-:W-:Y:S01]  /*0470*/  IMAD R21, R21, UR4, R16 ;  /* 0x0000000415157c24 */ /* 0x000fe2000f8e0210 */
[----:B-1----:R-:W-:-:S04]  /*0480*/  LEA R16, P0, R22, UR6, 0x3 ;  /* 0x0000000616107c11 */ /* 0x002fc8000f8018ff */
[----:B------:R-:W-:Y:S02]  /*0490*/  IADD3 R23, PT, PT, R23, R21, RZ ;  /* 0x0000001517177210 */ /* 0x000fe40007ffe0ff */
[----:B--2---:R-:W-:-:S05]  /*04a0*/  SHF.R.S32.HI R19, RZ, 0x1f, R17 ;  /* 0x0000001fff137819 */ /* 0x004fca0000011411 */
[----:B0-----:R-:W-:Y:S01]  /*04b0*/  IMAD R24, R19, R12, RZ ;  /* 0x0000000c13187224 */ /* 0x001fe200078e02ff */
[----:B------:R-:W-:-:S03]  /*04c0*/  MOV R19, R2 ;  /* 0x0000000200137202 */ /* 0x000fc60000000f00 */
[C---:B------:R-:W-:Y:S02]  /*04d0*/  IMAD R25, R17.reuse, R13, R24 ;  /* 0x0000000d11197224 */ /* 0x040fe400078e0218 */
[----:B------:R-:W-:Y:S01]  /*04e0*/  IMAD.WIDE.U32 R20, R17, R12, R18 ;  /* 0x0000000c11147225 */ /* 0x000fe200078e0012 */
[----:B------:R-:W-:Y:S02]  /*04f0*/  LEA.HI.X R17, R22, UR7, R23, 0x3, P0 ;  /* 0x0000000716117c11 */ /* 0x000fe400080f1c17 */
[C---:B---3--:R-:W-:Y:S02]  /*0500*/  LEA R22, P0, R20.reuse, R14, 0x3 ;  /* 0x0000000e14167211 */ /* 0x048fe400078018ff */
[----:B------:R-:W-:Y:S02]  /*0510*/  IADD3 R21, PT, PT, R21, R25, RZ ;  /* 0x0000001915157210 */ /* 0x000fe40007ffe0ff */
[----:B------:R-:W2:Y:S02]  /*0520*/  LDG.E.64 R24, desc[UR10][R16.64] ;  /* 0x0000000a10187981 */ /* 0x000ea4000c1e1b00 */
[----:B------:R-:W-:-:S02]  /*0530*/  LEA.HI.X R23, R20, R15, R21, 0x3, P0 ;  /* 0x0000000f14177211 */ /* 0x000fc400000f1c15 */
[----:B------:R-:W2:Y:S03]  /*0540*/  LDC.64 R20, c[0x0][0x3b0] ;  /* 0x0000ec00ff147b82 */ /* 0x000ea60000000a00 */
[----:B------:R-:W3:Y:S01]  /*0550*/  LDG.E.64 R26, desc[UR10][R22.64] ;  /* 0x0000000a161a7981 */ /* 0x000ee2000c1e1b00 */
[----:B------:R-:W-:Y:S01]  /*0560*/  ISETP.NE.AND P0, PT, R3, 0x1, PT ;  /* 0x000000010300780c */ /* 0x000fe20003f05270 */
[C---:B--2---:R-:W-:Y:S01]  /*0570*/  FMUL.FTZ R29, R25.reuse, R21 ;  /* 0x00000015191d7220 */ /* 0x044fe20000410000 */
[----:B------:R-:W-:-:S03]  /*0580*/  FMUL.FTZ R28, R25, R20 ;  /* 0x00000014191c7220 */ /* 0x000fc60000410000 */
[C---:B------:R-:W-:Y:S01]  /*0590*/  FFMA.FTZ R29, R24.reuse, R20, -R29 ;  /* 0x00000014181d7223 */ /* 0x040fe2000001081d */
[----:B------:R-:W-:Y:S01]  /*05a0*/  FFMA.FTZ R28, R24, R21, R28 ;  /* 0x00000015181c7223 */ /* 0x000fe2000001001c */
[----:B------:R-:W-:Y:S02]  /*05b0*/  IADD3 R24, PT, PT, R6, 0x1, RZ ;  /* 0x0000000106187810 */ /* 0x000fe40007ffe0ff */
[----:B---3--:R-:W-:Y:S01]  /*05c0*/  FADD.FTZ R26, R29, R26 ;  /* 0x0000001a1d1a7221 */ /* 0x008fe20000010000 */
[----:B------:R-:W-:-:S05]  /*05d0*/  FADD.FTZ R27, R28, R27 ;  /* 0x0000001b1c1b7221 */ /* 0x000fca0000010000 */
[----:B------:R0:W-:Y:S01]  /*05e0*/  STG.E.64 desc[UR10][R22.64], R26 ;  /* 0x0000001a16007986 */ /* 0x0001e2000c101b0a */
[----:B------:R-:W-:Y:S05]  /*05f0*/  @!P0 BRA `(.L_x_256) ;  /* 0x0000000000988947 */ /* 0x000fea0003800000 */
[----:B0-----:R-:W2:Y:S02]  /*0600*/  LDG.E R23, desc[UR10][R10.64+0x4] ;  /* 0x0000040a0a177981 */ /* 0x001ea4000c1e1900 */
[----:B--2---:R-:W-:-:S05]  /*0610*/  SHF.R.S32.HI R25, RZ, 0x1f, R23 ;  /* 0x0000001fff197819 */ /* 0x004fca0000011417 */
[-C--:B------:R-:W-:Y:S02]  /*0620*/  IMAD R22, R25, R12.reuse, RZ ;  /* 0x0000000c19167224 */ /* 0x080fe400078e02ff */
[----:B------:R-:W-:-:S04]  /*0630*/  IMAD.WIDE.U32 R24, R23, R12, R18 ;  /* 0x0000000c17187225 */ /* 0x000fc800078e0012 */
[----:B------:R-:W-:Y:S01]  /*0640*/  IMAD R23, R23, R13, R22 ;  /* 0x0000000d17177224 */ /* 0x000fe200078e0216 */
[----:B------:R-:W-:-:S04]  /*0650*/  LEA R22, P0, R24, R14, 0x3 ;  /* 0x0000000e18167211 */ /* 0x000fc800078018ff */
[----:B------:R-:W-:-:S04]  /*0660*/  IADD3 R23, PT, PT, R25, R23, RZ ;  /* 0x0000001719177210 */ /* 0x000fc80007ffe0ff */
[----:B------:R-:W-:Y:S02]  /*0670*/  LEA.HI.X R23, R24, R15, R23, 0x3, P0 ;  /* 0x0000000f18177211 */ /* 0x000fe400000f1c17 */
[----:B------:R-:W2:Y:S04]  /*0680*/  LDG.E.64 R24, desc[UR10][R16.64+0x8] ;  /* 0x0000080a10187981 */ /* 0x000ea8000c1e1b00 */
        /* <DEDUP_REMOVED lines=11> */
[----:B------:R-:W2:Y:S04]  /*0740*/  LDG.E R11, desc[UR10][R10.64+0x8] ;  /* 0x0000080a0a0b7981 */ /* 0x000ea8000c1e1900 */
[----:B------:R-:W3:Y:S01]  /*0750*/  LDG.E.64 R16, desc[UR10][R16.64+0x10] ;  /* 0x0000100a10107981 */ /* 0x000ee2000c1e1b00 */
[----:B--2---:R-:W-:Y:S01]  /*0760*/  SHF.R.S32.HI R3, RZ, 0x1f, R11 ;  /* 0x0000001fff037819 */ /* 0x004fe2000001140b */
[----:B------:R-:W-:-:S04]  /*0770*/  IMAD.WIDE.U32 R18, R11, R12, R18 ;  /* 0x0000000c0b127225 */ /* 0x000fc800078e0012 */
[----:B-1----:R-:W-:Y:S01]  /*0780*/  IMAD R22, R3, R12, RZ ;  /* 0x0000000c03167224 */ /* 0x002fe200078e02ff */
[----:B------:R-:W-:-:S03]  /*0790*/  LEA R14, P0, R18, R14, 0x3 ;  /* 0x0000000e120e7211 */ /* 0x000fc600078018ff */
[----:B------:R-:W-:-:S05]  /*07a0*/  IMAD R3, R11, R13, R22 ;  /* 0x0000000d0b037224 */ /* 0x000fca00078e0216 */
[----:B------:R-:W-:-:S04]  /*07b0*/  IADD3 R3, PT, PT, R19, R3, RZ ;  /* 0x0000000313037210 */ /* 0x000fc80007ffe0ff */
[----:B------:R-:W-:-:S05]  /*07c0*/  LEA.HI.X R15, R18, R15, R3, 0x3, P0 ;  /* 0x0000000f120f7211 */ /* 0x000fca00000f1c03 */
[----:B------:R-:W2:Y:S01]  /*07d0*/  LDG.E.64 R12, desc[UR10][R14.64] ;  /* 0x0000000a0e0c7981 */ /* 0x000ea2000c1e1b00 */
[C---:B---3--:R-:W-:Y:S01]  /*07e0*/  FMUL.FTZ R3, R17.reuse, R21 ;  /* 0x0000001511037220 */ /* 0x048fe20000410000 */
[----:B------:R-:W-:-:S03]  /*07f0*/  FMUL.FTZ R10, R17, R20 ;  /* 0x00000014110a7220 */ /* 0x000fc60000410000 */
[C---:B------:R-:W-:Y:S01]  /*0800*/  FFMA.FTZ R3, R16.reuse, R20, -R3 ;  /* 0x0000001410037223 */ /* 0x040fe20000010803 */
[----:B------:R-:W-:Y:S01]  /*0810*/  FFMA.FTZ R10, R16, R21, R10 ;  /* 0x00000015100a7223 */ /* 0x000fe2000001000a */
[----:B------:R-:W-:Y:S02]  /*0820*/  IADD3 R24, PT, PT, R6, 0x3, RZ ;  /* 0x0000000306187810 */ /* 0x000fe40007ffe0ff */
[----:B--2---:R-:W-:Y:S01]  /*0830*/  FADD.FTZ R12, R3, R12 ;  /* 0x0000000c030c7221 */ /* 0x004fe20000010000 */
[----:B------:R-:W-:-:S05]  /*0840*/  FADD.FTZ R13, R10, R13 ;  /* 0x0000000d0a0d7221 */ /* 0x000fca0000010000 */
[----:B------:R2:W-:Y:S02]  /*0850*/  STG.E.64 desc[UR10][R14.64], R12 ;  /* 0x0000000c0e007986 */ /* 0x0005e4000c101b0a */
.L_x_256:
[----:B------:R-:W-:Y:S05]  /*0860*/  BSYNC.RECONVERGENT B1 ;  /* 0x0000000000017941 */ /* 0x000fea0003800200 */
.L_x_255:
[----:B------:R-:W3:Y:S01]  /*0870*/  LDC.64 R10, c[0x0][0x3d8] ;  /* 0x0000f600ff0a7b82 */ /* 0x000ee20000000a00 */
[----:B------:R-:W-:-:S04]  /*0880*/  IADD3 R3, PT, PT, R6, -R0, RZ ;  /* 0x8000000006037210 */ /* 0x000fc80007ffe0ff */
[----:B------:R-:W-:-:S03]  /*0890*/  ISETP.GT.U32.AND P0, PT, R3, -0x4, PT ;  /* 0xfffffffc0300780c */ /* 0x000fc60003f04070 */
[----:B--2---:R-:W2:Y:S10]  /*08a0*/  LDC.64 R12, c[0x0][0x3e0] ;  /* 0x0000f800ff0c7b82 */ /* 0x004eb40000000a00 */
[----:B------:R-:W-:Y:S05]  /*08b0*/  @P0 BRA `(.L_x_254) ;  /* 0x0000000400580947 */ /* 0x000fea0003800000 */
.L_x_257:
[----:B------:R-:W-:Y:S01]  /*08c0*/  SHF.R.S32.HI R25, RZ, 0x1f, R24 ;  /* 0x0000001fff197819 */ /* 0x000fe20000011418 */
[----:B---34-:R-:W-:-:S04]  /*08d0*/  IMAD R6, R10, UR5, RZ ;  /* 0x000000050a067c24 */ /* 0x018fc8000f8e02ff */
[----:B------:R-:W-:Y:S02]  /*08e0*/  IMAD R3, R11, UR4, R6 ;  /* 0x000000040b037c24 */ /* 0x000fe4000f8e0206 */
[----:B------:R-:W-:-:S05]  /*08f0*/  IMAD.WIDE.U32 R6, R10, UR4, R24 ;  /* 0x000000040a067c25 */ /* 0x000fca000f8e0018 */
[----:B------:R-:W-:Y:S02]  /*0900*/  IADD3 R3, PT, PT, R3, R7, RZ ;  /* 0x0000000703037210 */ /* 0x000fe40007ffe0ff */
[----:B------:R-:W-:-:S04]  /*0910*/  LEA R16, P0, R6, UR12, 0x2 ;  /* 0x0000000c06107c11 */ /* 0x000fc8000f8010ff */
[----:B------:R-:W-:-:S05]  /*0920*/  LEA.HI.X R17, R6, UR13, R3, 0x2, P0 ;  /* 0x0000000d06117c11 */ /* 0x000fca00080f1403 */
[----:B------:R-:W3:Y:S01]  /*0930*/  LDG.E R3, desc[UR10][R16.64] ;  /* 0x0000000a10037981 */ /* 0x000ee2000c1e1900 */
[C---:B--2---:R-:W-:Y:S01]  /*0940*/  IMAD R6, R12.reuse, UR5, RZ ;  /* 0x000000050c067c24 */ /* 0x044fe2000f8e02ff */
[----:B------:R-:W-:Y:S01]  /*0950*/  MOV R7, R2 ;  /* 0x0000000200077202 */ /* 0x000fe20000000f00 */
[----:B------:R-:W-:-:S04]  /*0960*/  IMAD.WIDE.U32 R20, R12, UR4, R24 ;  /* 0x000000040c147c25 */ /* 0x000fc8000f8e0018 */
[----:B------:R-:W-:Y:S01]  /*0970*/  IMAD R15, R13, UR4, R6 ;  /* 0x000000040d0f7c24 */ /* 0x000fe2000f8e0206 */
[----:B------:R-:W-:-:S04]  /*0980*/  LEA R14, P0, R20, UR16, 0x3 ;  /* 0x00000010140e7c11 */ /* 0x000fc8000f8018ff */
[----:B------:R-:W-:-:S04]  /*0990*/  IADD3 R15, PT, PT, R15, R21, RZ ;  /* 0x000000150f0f7210 */ /* 0x000fc80007ffe0ff */
[----:B------:R-:W-:Y:S02]  /*09a0*/  LEA.HI.X R15, R20, UR17, R15, 0x3, P0 ;  /* 0x00000011140f7c11 */ /* 0x000fe400080f1c0f */
[----:B---3--:R-:W-:-:S05]  /*09b0*/  SHF.R.S32.HI R6, RZ, 0x1f, R3 ;  /* 0x0000001fff067819 */ /* 0x008fca0000011403 */
[----:B01----:R-:W-:Y:S01]  /*09c0*/  IMAD R22, R6, UR8, RZ ;  /* 0x0000000806167c24 */ /* 0x003fe2000f8e02ff */
[----:B------:R-:W-:-:S05]  /*09d0*/  MOV R6, R8 ;  /* 0x0000000800067202 */ /* 0x000fca0000000f00 */
[----:B------:R-:W-:-:S04]  /*09e0*/  IMAD.WIDE.U32 R18, R3, UR8, R6 ;  /* 0x0000000803127c25 */ /* 0x000fc8000f8e0006 */
[----:B------:R-:W-:Y:S01]  /*09f0*/  IMAD R3, R3, UR9, R22 ;  /* 0x0000000903037c24 */ /* 0x000fe2000f8e0216 */
[----:B------:R-:W-:Y:S01]  /*0a00*/  LEA R20, P0, R18, UR14, 0x3 ;  /* 0x0000000e12147c11 */ /* 0x000fe2000f8018ff */
[----:B------:R-:W2:Y:S03]  /*0a10*/  LDG.E.64 R22, desc[UR10][R14.64] ;  /* 0x0000000a0e167981 */ /* 0x000ea6000c1e1b00 */
        /* <DEDUP_REMOVED lines=10> */
[----:B------:R-:W2:Y:S04]  /*0ac0*/  LDG.E R3, desc[UR10][R16.64+0x4] ;  /* 0x0000040a10037981 */ /* 0x000ea8000c1e1900 */
[----:B------:R-:W3:Y:S01]  /*0ad0*/  LDG.E.64 R22, desc[UR10][R14.64+0x8] ;  /* 0x0000080a0e167981 */ /* 0x000ee2000c1e1b00 */
[----:B--2---:R-:W-:Y:S01]  /*0ae0*/  SHF.R.S32.HI R18, RZ, 0x1f, R3 ;  /* 0x0000001fff127819 */ /* 0x004fe20000011403 */
[----:B------:R-:W-:-:S04]  /*0af0*/  IMAD.WIDE.U32 R26, R3, UR8, R6 ;  /* 0x00000008031a7c25 */ /* 0x000fc8000f8e0006 */
[----:B------:R-:W-:-:S04]  /*0b00*/  IMAD R18, R18, UR8, RZ ;  /* 0x0000000812127c24 */ /* 0x000fc8000f8e02ff */
        /* <DEDUP_REMOVED lines=29> */
[----:B------:R-:W2:Y:S04]  /*0ce0*/  LDG.E R17, desc[UR10][R16.64+0xc] ;  /* 0x00000c0a10117981 */ /* 0x000ea8000c1e1900 */
[----:B------:R-:W3:Y:S01]  /*0cf0*/  LDG.E.64 R14, desc[UR10][R14.64+0x18] ;  /* 0x0000180a0e0e7981 */ /* 0x000ee2000c1e1b00 */
[----:B--2---:R-:W-:Y:S01]  /*0d00*/  SHF.R.S32.HI R3, RZ, 0x1f, R17 ;  /* 0x0000001fff037819 */ /* 0x004fe20000011411 */
[----:B0-----:R-:W-:-:S04]  /*0d10*/  IMAD.WIDE.U32 R18, R17, UR8, R6 ;  /* 0x0000000811127c25 */ /* 0x001fc8000f8e0006 */
        /* <DEDUP_REMOVED lines=9> */
[----:B------:R-:W-:Y:S01]  /*0db0*/  FFMA.FTZ R16, R14, UR19, R17 ;  /* 0x000000130e107c23 */ /* 0x000fe20008010011 */
[----:B------:R-:W-:-:S04]  /*0dc0*/  IADD3 R24, PT, PT, R24, 0x4, RZ ;  /* 0x0000000418187810 */ /* 0x000fc80007ffe0ff */
[----:B------:R-:W-:Y:S01]  /*0dd0*/  ISETP.NE.AND P0, PT, R24, R0, PT ;  /* 0x000000001800720c */ /* 0x000fe20003f05270 */
[----:B--2---:R-:W-:Y:S01]  /*0de0*/  FADD.FTZ R18, R3, R18 ;  /* 0x0000001203127221 */ /* 0x004fe20000010000 */
[----:B------:R-:W-:-:S05]  /*0df0*/  FADD.FTZ R19, R16, R19 ;  /* 0x0000001310137221 */ /* 0x000fca0000010000 */
[----:B------:R4:W-:Y:S06]  /*0e00*/  STG.E.64 desc[UR10][R6.64], R18 ;  /* 0x0000001206007986 */ /* 0x0009ec000c101b0a */
[----:B------:R-:W-:Y:S05]  /*0e10*/  @P0 BRA `(.L_x_257) ;  /* 0xfffffff800a80947 */ /* 0x000fea000383ffff */
.L_x_254:
[----:B------:R-:W-:Y:S05]  /*0e20*/  BSYNC.RECONVERGENT B0 ;  /* 0x0000000000007941 */ /* 0x000fea0003800200 */
.L_x_253:
        /* <DEDUP_REMOVED lines=14> */
.L_x_264:
[----:B01----:R-:W0:Y:S01]  /*0f10*/  LDC.64 R2, c[0x0][0x3d0] ;  /* 0x0000f400ff027b82 */ /* 0x003e220000000a00 */
[----:B------:R-:W5:Y:S01]  /*0f20*/  LDCU.64 UR12, c[0x0][0x398] ;  /* 0x00007300ff0c77ac */ /* 0x000f620008000a00 */
[----:B----4-:R-:W-:Y:S02]  /*0f30*/  MOV R6, R4 ;  /* 0x0000000400067202 */ /* 0x010fe40000000f00 */
[----:B------:R-:W-:Y:S01]  /*0f40*/  MOV R7, R5 ;  /* 0x0000000500077202 */ /* 0x000fe20000000f00 */
[----:B------:R-:W4:Y:S01]  /*0f50*/  LDCU.64 UR16, c[0x0][0x3c8] ;  /* 0x00007900ff1077ac */ /* 0x000f220008000a00 */
        /* <DEDUP_REMOVED lines=8> */
[----:B--2---:R-:W2:Y:S04]  /*0fe0*/  LDG.E R12, desc[UR10][R2.64+0x400] ;  /* 0x0004000a020c7981 */ /* 0x004ea8000c1e1900 */
[----:B------:R-:W2:Y:S01]  /*0ff0*/  LDG.E R25, desc[UR10][R2.64+0x404] ;  /* 0x0004040a02197981 */ /* 0x000ea2000c1e1900 */
[----:B------:R-:W-:Y:S01]  /*1000*/  BSSY.RECONVERGENT B0, `(.L_x_259) ;  /* 0x00000c5000007945 */ /* 0x000fe20003800200 */
[----:B--2---:R-:W-:-:S13]  /*1010*/  ISETP.GE.AND P0, PT, R12, R25, PT ;  /* 0x000000190c00720c */ /* 0x004fda0003f06270 */
[----:B----4-:R-:W-:Y:S05]  /*1020*/  @P0 BRA `(.L_x_260) ;  /* 0x0000000c00080947 */ /* 0x010fea0003800000 */
[----:B------:R-:W0:Y:S01]  /*1030*/  LDCU.64 UR12, c[0x0][0x3c0] ;  /* 0x00007800ff0c77ac */ /* 0x000e220008000a00 */
[----:B------:R-:W2:Y:S01]  /*1040*/  LDC.64 R16, c[0x0][0x3b8] ;  /* 0x0000ee00ff107b82 */ /* 0x000ea20000000a00 */
[----:B------:R-:W-:Y:S01]  /*1050*/  IADD3 R0, P0, PT, R4, 0x100, RZ ;  /* 0x0000010004007810 */ /* 0x000fe20007f1e0ff */
[----:B------:R-:W-:Y:S01]  /*1060*/  BSSY.RECONVERGENT B1, `(.L_x_261) ;  /* 0x0000061000017945 */ /* 0x000fe20003800200 */
[----:B-1----:R-:W-:Y:S02]  /*1070*/  MOV R22, R12 ;  /* 0x0000000c00167202 */ /* 0x002fe40000000f00 */
[----:B------:R-:W-:-:S05]  /*1080*/  IADD3.X R2, PT, PT, RZ, R5, RZ, P0, !PT ;  /* 0x00000005ff027210 */ /* 0x000fca00007fe4ff */
[----:B0-----:R-:W-:Y:S02]  /*1090*/  IMAD R3, R2, UR12, RZ ;  /* 0x0000000c02037c24 */ /* 0x001fe4000f8e02ff */
[----:B---3--:R-:W-:-:S04]  /*10a0*/  IMAD.WIDE.U32 R10, R0, UR12, RZ ;  /* 0x0000000c000a7c25 */ /* 0x008fc8000f8e00ff */
[----:B------:R-:W-:Y:S01]  /*10b0*/  IMAD R3, R0, UR13, R3 ;  /* 0x0000000d00037c24 */ /* 0x000fe2000f8e0203 */
[----:B------:R-:W-:Y:S01]  /*10c0*/  IADD3 R0, PT, PT, -R12, R25, RZ ;  /* 0x000000190c007210 */ /* 0x000fe20007ffe1ff */
[----:B--2---:R-:W-:-:S03]  /*10d0*/  IMAD R2, R16, UR5, RZ ;  /* 0x0000000510027c24 */ /* 0x004fc6000f8e02ff */
[----:B------:R-:W-:Y:S01]  /*10e0*/  LOP3.LUT P0, R0, R0, 0x3, RZ, 0xc0, !PT ;  /* 0x0000000300007812 */ /* 0x000fe2000780c0ff */
[----:B------:R-:W-:Y:S01]  /*10f0*/  IMAD R17, R17, UR4, R2 ;  /* 0x0000000411117c24 */ /* 0x000fe2000f8e0202 */
[----:B------:R-:W-:-:S03]  /*1100*/  IADD3 R11, PT, PT, R11, R3, RZ ;  /* 0x000000030b0b7210 */ /* 0x000fc60007ffe0ff */
[----:B------:R-:W-:-:S05]  /*1110*/  IMAD.WIDE.U32 R10, R16, UR4, R10 ;  /* 0x00000004100a7c25 */ /* 0x000fca000f8e000a */
[----:B------:R-:W-:-:S03]  /*1120*/  IADD3 R17, PT, PT, R11, R17, RZ ;  /* 0x000000110b117210 */ /* 0x000fc60007ffe0ff */
[----:B------:R-:W-:Y:S05]  /*1130*/  @!P0 BRA `(.L_x_262) ;  /* 0x00000004004c8947 */ /* 0x000fea0003800000 */
[----:B------:R-:W0:Y:S01]  /*1140*/  LDC.64 R8, c[0x0][0x3d8] ;  /* 0x0000f600ff087b82 */ /* 0x000e220000000a00 */
[----:B------:R-:W1:Y:S01]  /*1150*/  LDCU.64 UR12, c[0x0][0x3a0] ;  /* 0x00007400ff0c77ac */ /* 0x000e620008000a00 */
[----:B------:R-:W-:Y:S01]  /*1160*/  SHF.R.S32.HI R13, RZ, 0x1f, R12 ;  /* 0x0000001fff0d7819 */ /* 0x000fe2000001140c */
[----:B------:R-:W2:Y:S05]  /*1170*/  LDCU.64 UR14, c[0x0][0x390] ;  /* 0x00007200ff0e77ac */ /* 0x000eaa0008000a00 */
[----:B------:R-:W3:Y:S08]  /*1180*/  LDC.64 R2, c[0x0][0x3e0] ;  /* 0x0000f800ff027b82 */ /* 0x000ef00000000a00 */
[----:B------:R-:W4:Y:S01]  /*1190*/  LDC R27, c[0x0][0x3a8] ;  /* 0x0000ea00ff1b7b82 */ /* 0x000f220000000800 */
[----:B0-----:R-:W-:-:S07]  /*11a0*/  IMAD R6, R8, UR5, RZ ;  /* 0x0000000508067c24 */ /* 0x001fce000f8e02ff */
[----:B------:R-:W0:Y:S01]  /*11b0*/  LDC R29, c[0x0][0x3ac] ;  /* 0x0000eb00ff1d7b82 */ /* 0x000e220000000800 */
[----:B------:R-:W-:Y:S02]  /*11c0*/  IMAD R9, R9, UR4, R6 ;  /* 0x0000000409097c24 */ /* 0x000fe4000f8e0206 */
[----:B------:R-:W-:-:S05]  /*11d0*/  IMAD.WIDE.U32 R6, R8, UR4, R12 ;  /* 0x0000000408067c25 */ /* 0x000fca000f8e000c */
[----:B------:R-:W-:Y:S02]  /*11e0*/  IADD3 R7, PT, PT, R7, R9, RZ ;  /* 0x0000000907077210 */ /* 0x000fe40007ffe0ff */
[----:B-1----:R-:W-:-:S04]  /*11f0*/  LEA R8, P0, R6, UR12, 0x2 ;  /* 0x0000000c06087c11 */ /* 0x002fc8000f8010ff */
[----:B------:R-:W-:Y:S01]  /*1200*/  LEA.HI.X R9, R6, UR13, R7, 0x2, P0 ;  /* 0x0000000d06097c11 */ /* 0x000fe200080f1407 */
[----:B---3--:R-:W-:-:S04]  /*1210*/  IMAD R6, R2, UR5, RZ ;  /* 0x0000000502067c24 */ /* 0x008fc8000f8e02ff */
[----:B------:R-:W3:Y:S01]  /*1220*/  LDG.E R19, desc[UR10][R8.64] ;  /* 0x0000000a08137981 */ /* 0x000ee2000c1e1900 */
[----:B------:R-:W-:-:S04]  /*1230*/  IMAD.WIDE.U32 R14, R2, UR4, R12 ;  /* 0x00000004020e7c25 */ /* 0x000fc8000f8e000c */
[----:B------:R-:W-:Y:S01]  /*1240*/  IMAD R3, R3, UR4, R6 ;  /* 0x0000000403037c24 */ /* 0x000fe2000f8e0206 */
[----:B--2---:R-:W-:-:S04]  /*1250*/  LEA R6, P0, R14, UR14, 0x3 ;  /* 0x0000000e0e067c11 */ /* 0x004fc8000f8018ff */
[----:B------:R-:W-:-:S04]  /*1260*/  IADD3 R3, PT, PT, R15, R3, RZ ;  /* 0x000000030f037210 */ /* 0x000fc80007ffe0ff */
[----:B------:R-:W-:Y:S02]  /*1270*/  LEA.HI.X R7, R14, UR15, R3, 0x3, P0 ;  /* 0x0000000f0e077c11 */ /* 0x000fe400080f1c03 */
[----:B------:R-:W1:Y:S03]  /*1280*/  LDC.64 R2, c[0x0][0x3c8] ;  /* 0x0000f200ff027b82 */ /* 0x000e660000000a00 */
[----:B------:R-:W2:Y:S01]  /*1290*/  LDG.E.64 R20, desc[UR10][R6.64] ;  /* 0x0000000a06147981 */ /* 0x000ea2000c1e1b00 */
[----:B------:R-:W-:-:S04]  /*12a0*/  MOV R16, R10 ;  /* 0x0000000a00107202 */ /* 0x000fc80000000f00 */
[----:B------:R-:W2:Y:S01]  /*12b0*/  LDC.64 R14, c[0x0][0x3b0] ;  /* 0x0000ec00ff0e7b82 */ /* 0x000ea20000000a00 */
[----:B---3--:R-:W-:Y:S01]  /*12c0*/  SHF.R.S32.HI R23, RZ, 0x1f, R19 ;  /* 0x0000001fff177819 */ /* 0x008fe20000011413 */
[----:B-1----:R-:W-:-:S04]  /*12d0*/  IMAD.HI.U32 R22, R19, R2, R16 ;  /* 0x0000000213167227 */ /* 0x002fc800078e0010 */
[-C--:B------:R-:W-:Y:S02]  /*12e0*/  IMAD R18, R23, R2.reuse, RZ ;  /* 0x0000000217127224 */ /* 0x080fe400078e02ff */
[C---:B------:R-:W-:Y:S02]  /*12f0*/  IMAD R24, R19.reuse, R2, R16 ;  /* 0x0000000213187224 */ /* 0x040fe400078e0210 */
[----:B------:R-:W-:-:S03]  /*1300*/  IMAD R23, R19, R3, R18 ;  /* 0x0000000313177224 */ /* 0x000fc600078e0212 */
[----:B----4-:R-:W-:Y:S02]  /*1310*/  LEA R18, P0, R24, R27, 0x3 ;  /* 0x0000001b18127211 */ /* 0x010fe400078018ff */
[----:B------:R-:W-:-:S04]  /*1320*/  IADD3 R22, PT, PT, R22, R23, RZ ;  /* 0x0000001716167210 */ /* 0x000fc80007ffe0ff */
[----:B0-----:R-:W-:Y:S01]  /*1330*/  LEA.HI.X R19, R24, R29, R22, 0x3, P0 ;  /* 0x0000001d18137211 */ /* 0x001fe200000f1c16 */
[C---:B--2---:R-:W-:Y:S01]  /*1340*/  FMUL.FTZ R23, R21.reuse, R15 ;  /* 0x0000000f15177220 */ /* 0x044fe20000410000 */
[----:B------:R-:W-:-:S03]  /*1350*/  FMUL.FTZ R22, R21, R14 ;  /* 0x0000000e15167220 */ /* 0x000fc60000410000 */
[C---:B------:R-:W-:Y:S01]  /*1360*/  FFMA.FTZ R23, R20.reuse, R14, -R23 ;  /* 0x0000000e14177223 */ /* 0x040fe20000010817 */
[----:B------:R-:W-:Y:S02]  /*1370*/  FFMA.FTZ R22, R20, R15, R22 ;  /* 0x0000000f14167223 */ /* 0x000fe40000010016 */
[----:B------:R-:W2:Y:S01]  /*1380*/  LDG.E.64 R20, desc[UR10][R18.64] ;  /* 0x0000000a12147981 */ /* 0x000ea2000c1e1b00 */
[----:B------:R-:W-:Y:S01]  /*1390*/  ISETP.NE.AND P0, PT, R0, 0x1, PT ;  /* 0x000000010000780c */ /* 0x000fe20003f05270 */
[----:B--2---:R-:W-:Y:S01]  /*13a0*/  FADD.FTZ R20, R23, R20 ;  /* 0x0000001417147221 */ /* 0x004fe20000010000 */
[----:B------:R-:W-:Y:S01]  /*13b0*/  FADD.FTZ R21, R22, R21 ;  /* 0x0000001516157221 */ /* 0x000fe20000010000 */
[----:B------:R-:W-:-:S04]  /*13c0*/  IADD3 R22, PT, PT, R12, 0x1, RZ ;  /* 0x000000010c167810 */ /* 0x000fc80007ffe0ff */
[----:B------:R0:W-:Y:S06]  /*13d0*/  STG.E.64 desc[UR10][R18.64], R20 ;  /* 0x0000001412007986 */ /* 0x0001ec000c101b0a */
[----:B------:R-:W-:Y:S05]  /*13e0*/  @!P0 BRA `(.L_x_262) ;  /* 0x0000000000a08947 */ /* 0x000fea0003800000 */
[----:B0-----:R-:W2:Y:S02]  /*13f0*/  LDG.E R19, desc[UR10][R8.64+0x4] ;  /* 0x0000040a08137981 */ /* 0x001ea4000c1e1900 */
[----:B--2---:R-:W-:Y:S01]  /*1400*/  SHF.R.S32.HI R21, RZ, 0x1f, R19 ;  /* 0x0000001fff157819 */ /* 0x004fe20000011413 */
[----:B------:R-:W-:-:S04]  /*1410*/  IMAD.WIDE.U32 R22, R19, R2, R16 ;  /* 0x0000000213167225 */ /* 0x000fc800078e0010 */
[----:B------:R-:W-:Y:S01]  /*1420*/  IMAD R0, R21, R2, RZ ;  /* 0x0000000215007224 */ /* 0x000fe200078e02ff */
[----:B------:R-:W-:Y:S01]  /*1430*/  LEA R18, P0, R22, R27, 0x3 ;  /* 0x0000001b16127211 */ /* 0x000fe200078018ff */
[----:B------:R-:W2:Y:S02]  /*1440*/  LDG.E.64 R20, desc[UR10][R6.64+0x8] ;  /* 0x0000080a06147981 */ /* 0x000ea4000c1e1b00 */
[----:B------:R-:W-:-:S05]  /*1450*/  IMAD R19, R19, R3, R0 ;  /* 0x0000000313137224 */ /* 0x000fca00078e0200 */
[----:B------:R-:W-:-:S04]  /*1460*/  IADD3 R0, PT, PT, R23, R19, RZ ;  /* 0x0000001317007210 */ /* 0x000fc80007ffe0ff */
[----:B------:R-:W-:-:S05]  /*1470*/  LEA.HI.X R19, R22, R29, R0, 0x3, P0 ;  /* 0x0000001d16137211 */ /* 0x000fca00000f1c00 */
[----:B------:R-:W3:Y:S01]  /*1480*/  LDG.E.64 R22, desc[UR10][R18.64] ;  /* 0x0000000a12167981 */ /* 0x000ee2000c1e1b00 */
[C---:B--2---:R-:W-:Y:S01]  /*1490*/  FMUL.FTZ R0, R21.reuse, R15 ;  /* 0x0000000f15007220 */ /* 0x044fe20000410000 */
[----:B------:R-:W-:-:S03]  /*14a0*/  FMUL.FTZ R24, R21, R14 ;  /* 0x0000000e15187220 */ /* 0x000fc60000410000 */
[C---:B------:R-:W-:Y:S01]  /*14b0*/  FFMA.FTZ R21, R20.reuse, R14, -R0 ;  /* 0x0000000e14157223 */ /* 0x040fe20000010800 */
[----:B------:R-:W-:Y:S01]  /*14c0*/  FFMA.FTZ R24, R20, R15, R24 ;  /* 0x0000000f14187223 */ /* 0x000fe20000010018 */
[----:B------:R-:W-:Y:S02]  /*14d0*/  IADD3 R0, PT, PT, -R12, R25, RZ ;  /* 0x000000190c007210 */ /* 0x000fe40007ffe1ff */
[----:B---3--:R-:W-:Y:S01]  /*14e0*/  FADD.FTZ R20, R21, R22 ;  /* 0x0000001615147221 */ /* 0x008fe20000010000 */
[----:B------:R-:W-:Y:S01]  /*14f0*/  FADD.FTZ R21, R24, R23 ;  /* 0x0000001718157221 */ /* 0x000fe20000010000 */
[----:B------:R-:W-:-:S04]  /*1500*/  LOP3.LUT R0, R0, 0x3, RZ, 0xc0, !PT ;  /* 0x0000000300007812 */ /* 0x000fc800078ec0ff */
[----:B------:R1:W-:Y:S01]  /*1510*/  STG.E.64 desc[UR10][R18.64], R20 ;  /* 0x0000001412007986 */ /* 0x0003e2000c101b0a */
[----:B------:R-:W-:Y:S02]  /*1520*/  ISETP.NE.AND P0, PT, R0, 0x2, PT ;  /* 0x000000020000780c */ /* 0x000fe40003f05270 */
[----:B------:R-:W-:-:S11]  /*1530*/  IADD3 R22, PT, PT, R12, 0x2, RZ ;  /* 0x000000020c167810 */ /* 0x000fd60007ffe0ff */
[----:B-1----:R-:W-:Y:S05]  /*1540*/  @!P0 BRA `(.L_x_262) ;  /* 0x0000000000488947 */ /* 0x002fea0003800000 */
[----:B------:R-:W2:Y:S04]  /*1550*/  LDG.E R9, desc[UR10][R8.64+0x8] ;  /* 0x0000080a08097981 */ /* 0x000ea8000c1e1900 */
[----:B------:R-:W3:Y:S01]  /*1560*/  LDG.E.64 R6, desc[UR10][R6.64+0x10] ;  /* 0x0000100a06067981 */ /* 0x000ee2000c1e1b00 */
[----:B--2---:R-:W-:-:S05]  /*1570*/  SHF.R.S32.HI R19, RZ, 0x1f, R9 ;  /* 0x0000001fff137819 */ /* 0x004fca0000011409 */
[-C--:B------:R-:W-:Y:S02]  /*1580*/  IMAD R0, R19, R2.reuse, RZ ;  /* 0x0000000213007224 */ /* 0x080fe400078e02ff */
        /* <DEDUP_REMOVED lines=14> */
.L_x_262:
[----:B------:R-:W-:Y:S05]  /*1670*/  BSYNC.RECONVERGENT B1 ;  /* 0x0000000000017941 */ /* 0x000fea0003800200 */
.L_x_261:
[----:B------:R-:W-:-:S04]  /*1680*/  IADD3 R0, PT, PT, R12, -R25, RZ ;  /* 0x800000190c007210 */ /* 0x000fc80007ffe0ff */
[----:B------:R-:W-:-:S13]  /*1690*/  ISETP.GT.U32.AND P0, PT, R0, -0x4, PT ;  /* 0xfffffffc0000780c */ /* 0x000fda0003f04070 */
[----:B------:R-:W-:Y:S05]  /*16a0*/  @P0 BRA `(.L_x_260) ;  /* 0x0000000400680947 */ /* 0x000fea0003800000 */
[----:B-1----:R-:W1:Y:S01]  /*16b0*/  LDC.64 R2, c[0x0][0x3d8] ;  /* 0x0000f600ff027b82 */ /* 0x002e620000000a00 */
[----:B------:R-:W-:-:S07]  /*16c0*/  IADD3 R25, PT, PT, -R25, R22, RZ ;  /* 0x0000001619197210 */ /* 0x000fce0007ffe1ff */
[----:B------:R-:W2:Y:S02]  /*16d0*/  LDC.64 R6, c[0x0][0x3e0] ;  /* 0x0000f800ff067b82 */ /* 0x000ea40000000a00 */
.L_x_263:
[----:B------:R-:W-:Y:S01]  /*16e0*/  SHF.R.S32.HI R23, RZ, 0x1f, R22 ;  /* 0x0000001fff177819 */ /* 0x000fe20000011416 */
[----:B-1----:R-:W-:-:S04]  /*16f0*/  IMAD R0, R2, UR5, RZ ;  /* 0x0000000502007c24 */ /* 0x002fc8000f8e02ff */
        /* <DEDUP_REMOVED lines=9> */
[----:B0---4-:R-:W-:Y:S01]  /*1790*/  IMAD R19, R7, UR4, R0 ;  /* 0x0000000407137c24 */ /* 0x011fe2000f8e0200 */
[----:B------:R-:W-:-:S04]  /*17a0*/  LEA R8, P0, R14, UR6, 0x3 ;  /* 0x000000060e087c11 */ /* 0x000fc8000f8018ff */
[----:B------:R-:W-:Y:S02]  /*17b0*/  IADD3 R15, PT, PT, R19, R15, RZ ;  /* 0x0000000f130f7210 */ /* 0x000fe40007ffe0ff */
[----:B---3--:R-:W-:Y:S01]  /*17c0*/  SHF.R.S32.HI R0, RZ, 0x1f, R9 ;  /* 0x0000001fff007819 */ /* 0x008fe20000011409 */
[----:B------:R-:W-:-:S04]  /*17d0*/  IMAD.HI.U32 R18, R9, UR16, R16 ;  /* 0x0000001009127c27 */ /* 0x000fc8000f8e0010 */
[----:B------:R-:W-:Y:S02]  /*17e0*/  IMAD R20, R0, UR16, RZ ;  /* 0x0000001000147c24 */ /* 0x000fe4000f8e02ff */
[C---:B------:R-:W-:Y:S02]  /*17f0*/  IMAD R0, R9.reuse, UR16, R16 ;  /* 0x0000001009007c24 */ /* 0x040fe4000f8e0210 */
[----:B------:R-:W-:Y:S01]  /*1800*/  IMAD R19, R9, UR17, R20 ;  /* 0x0000001109137c24 */ /* 0x000fe2000f8e0214 */
[----:B------:R-:W-:Y:S02]  /*1810*/  LEA.HI.X R9, R14, UR7, R15, 0x3, P0 ;  /* 0x000000070e097c11 */ /* 0x000fe400080f1c0f */
[----:B------:R-:W-:Y:S02]  /*1820*/  LEA R14, P0, R0, UR20, 0x3 ;  /* 0x00000014000e7c11 */ /* 0x000fe4000f8018ff */
[----:B------:R-:W-:Y:S02]  /*1830*/  IADD3 R15, PT, PT, R18, R19, RZ ;  /* 0x00000013120f7210 */ /* 0x000fe40007ffe0ff */
[----:B------:R-:W2:Y:S02]  /*1840*/  LDG.E.64 R18, desc[UR10][R8.64+-0x10] ;  /* 0xfffff00a08127981 */ /* 0x000ea4000c1e1b00 */
        /* <DEDUP_REMOVED lines=10> */
[----:B------:R-:W0:Y:S01]  /*18f0*/  LDG.E.64 R20, desc[UR10][R8.64+-0x8] ;  /* 0xfffff80a08147981 */ /* 0x000e22000c1e1b00 */
[----:B--2---:R-:W-:Y:S01]  /*1900*/  SHF.R.S32.HI R0, RZ, 0x1f, R19 ;  /* 0x0000001fff007819 */ /* 0x004fe20000011413 */
[----:B------:R-:W-:-:S04]  /*1910*/  IMAD.WIDE.U32 R26, R19, UR16, R16 ;  /* 0x00000010131a7c25 */ /* 0x000fc8000f8e0010 */
[----:B------:R-:W-:Y:S01]  /*1920*/  IMAD R0, R0, UR16, RZ ;  /* 0x0000001000007c24 */ /* 0x000fe2000f8e02ff */
[----:B------:R-:W-:-:S03]  /*1930*/  LEA R18, P0, R26, UR20, 0x3 ;  /* 0x000000141a127c11 */ /* 0x000fc6000f8018ff */
[----:B------:R-:W-:-:S05]  /*1940*/  IMAD R19, R19, UR17, R0 ;  /* 0x0000001113137c24 */ /* 0x000fca000f8e0200 */
        /* <DEDUP_REMOVED lines=10> */
[----:B------:R-:W2:Y:S04]  /*19f0*/  LDG.E R15, desc[UR10][R12.64] ;  /* 0x0000000a0c0f7981 */ /* 0x000ea8000c1e1900 */
[----:B------:R-:W0:Y:S01]  /*1a00*/  LDG.E.64 R20, desc[UR10][R8.64] ;  /* 0x0000000a08147981 */ /* 0x000e22000c1e1b00 */
        /* <DEDUP_REMOVED lines=28> */
[----:B------:R-:W-:Y:S01]  /*1bd0*/  FFMA.FTZ R0, R8, UR19, R13 ;  /* 0x0000001308007c23 */ /* 0x000fe2000801000d */
[----:B------:R-:W-:-:S04]  /*1be0*/  IADD3 R25, PT, PT, R25, 0x4, RZ ;  /* 0x0000000419197810 */ /* 0x000fc80007ffe0ff */
[----:B------:R-:W-:Y:S02]  /*1bf0*/  ISETP.NE.AND P0, PT, R25, RZ, PT ;  /* 0x000000ff1900720c */ /* 0x000fe40003f05270 */
[----:B------:R-:W-:Y:S01]  /*1c00*/  IADD3 R22, PT, PT, R22, 0x4, RZ ;  /* 0x0000000416167810 */ /* 0x000fe20007ffe0ff */
[----:B--2---:R-:W-:Y:S01]  /*1c10*/  FADD.FTZ R20, R15, R20 ;  /* 0x000000140f147221 */ /* 0x004fe20000010000 */
[----:B------:R-:W-:-:S05]  /*1c20*/  FADD.FTZ R21, R0, R21 ;  /* 0x0000001500157221 */ /* 0x000fca0000010000 */
[----:B------:R4:W-:Y:S04]  /*1c30*/  STG.E.64 desc[UR10][R18.64], R20 ;  /* 0x0000001412007986 */ /* 0x0009e8000c101b0a */
[----:B------:R-:W-:Y:S05]  /*1c40*/  @P0 BRA `(.L_x_263) ;  /* 0xfffffff800a40947 */ /* 0x000fea000383ffff */
.L_x_260:
[----:B------:R-:W-:Y:S05]  /*1c50*/  BSYNC.RECONVERGENT B0 ;  /* 0x0000000000007941 */ /* 0x000fea0003800200 */
.L_x_259:
[----:B------:R-:W2:Y:S01]  /*1c60*/  LDCU.64 UR12, c[0x0][0x3e8] ;  /* 0x00007d00ff0c77ac */ /* 0x000ea20008000a00 */
[----:B------:R-:W-:-:S04]  /*1c70*/  UIADD3 UR4, UP0, UPT, UR4, 0x1, URZ ;  /* 0x0000000104047890 */ /* 0x000fc8000ff1e0ff */
[----:B------:R-:W-:Y:S02]  /*1c80*/  UIADD3.X UR5, UPT, UPT, URZ, UR5, URZ, UP0, !UPT ;  /* 0x00000005ff057290 */ /* 0x000fe400087fe4ff */
[----:B--2---:R-:W-:-:S04]  /*1c90*/  UISETP.GE.U32.AND UP0, UPT, UR4, UR12, UPT ;  /* 0x0000000c0400728c */ /* 0x004fc8000bf06070 */
[----:B------:R-:W-:-:S09]  /*1ca0*/  UISETP.GE.AND.EX UP0, UPT, UR5, UR13, UPT, UP0 ;  /* 0x0000000d0500728c */ /* 0x000fd2000bf06300 */
[----:B------:R-:W-:Y:S05]  /*1cb0*/  BRA.U !UP0, `(.L_x_264) ;  /* 0xfffffff108947547 */ /* 0x000fea000b83ffff */
[----:B------:R-:W-:Y:S05]  /*1cc0*/  EXIT ;  /* 0x000000000000794d */ /* 0x000fea0003800000 */
.L_x_252:
        /* <DEDUP_REMOVED lines=14> */
[----:B------:R-:W1:Y:S01]  /*1db0*/  LDCU.64 UR26, c[0x0][0x3b0] ;  /* 0x00007600ff1a77ac */ /* 0x000e620008000a00 */
[----:B------:R-:W1:Y:S01]  /*1dc0*/  LDCU.128 UR12, c[0x0][0x3a0] ;  /* 0x00007400ff0c77ac */ /* 0x000e620008000c00 */
[----:B0-----:R-:W-:Y:S01]  /*1dd0*/  ISETP.LT.U32.AND P0, PT, R27, UR6, PT ;  /* 0x000000061b007c0c */ /* 0x001fe2000bf01070 */
[----:B------:R-:W-:-:S03]  /*1de0*/  UIADD3.X UR5, UPT, UPT, UR5, UR9, URZ, UP0, !UPT ;  /* 0x0000000905057290 */ /* 0x000fc600087fe4ff */
[----:B------:R-:W-:-:S13]  /*1df0*/  ISETP.GT.AND.EX P0, PT, R0, RZ, PT, P0 ;  /* 0x000000ff0000720c */ /* 0x000fda0003f04300 */
[----:B-1234-:R-:W-:Y:S05]  /*1e00*/  @!P0 BRA `(.L_x_266) ;  /* 0x0000000c003c8947 */ /* 0x01efea0003800000 */
[----:B------:R-:W-:Y:S01]  /*1e10*/  HFMA2 R0, -RZ, RZ, 0, 0 ;  /* 0x00000000ff007431 */ /* 0x000fe200000001ff */
[----:B------:R-:W-:-:S07]  /*1e20*/  MOV R2, RZ ;  /* 0x000000ff00027202 */ /* 0x000fce0000000f00 */
.L_x_272:
[----:B0-----:R-:W0:Y:S01]  /*1e30*/  LDCU.64 UR8, c[0x0][0x3d0] ;  /* 0x00007a00ff0877ac */ /* 0x001e220008000a00 */
[----:B------:R-:W-:Y:S01]  /*1e40*/  IADD3 R8, P0, PT, R27, UR4, RZ ;  /* 0x000000041b087c10 */ /* 0x000fe2000ff1e0ff */
[----:B-1----:R-:W1:Y:S03]  /*1e50*/  LDCU.64 UR16, c[0x0][0x398] ;  /* 0x00007300ff1077ac */ /* 0x002e660008000a00 */
[----:B------:R-:W-:Y:S01]  /*1e60*/  IADD3.X R9, PT, PT, RZ, UR5, RZ, P0, !PT ;  /* 0x00000005ff097c10 */ /* 0x000fe200087fe4ff */
[----:B0-----:R-:W-:Y:S02]  /*1e70*/  IMAD R3, R2, UR8, RZ ;  /* 0x0000000802037c24 */ /* 0x001fe4000f8e02ff */
[----:B------:R-:W-:-:S04]  /*1e80*/  IMAD.WIDE.U32 R6, R0, UR8, R8 ;  /* 0x0000000800067c25 */ /* 0x000fc8000f8e0008 */
[----:B------:R-:W-:Y:S01]  /*1e90*/  IMAD R3, R0, UR9, R3 ;  /* 0x0000000900037c24 */ /* 0x000fe2000f8e0203 */
[----:B-1----:R-:W-:-:S04]  /*1ea0*/  LEA R4, P0, R6, UR16, 0x2 ;  /* 0x0000001006047c11 */ /* 0x002fc8000f8010ff */
[----:B------:R-:W-:-:S04]  /*1eb0*/  IADD3 R3, PT, PT, R7, R3, RZ ;  /* 0x0000000307037210 */ /* 0x000fc80007ffe0ff */
[----:B------:R-:W-:-:S05]  /*1ec0*/  LEA.HI.X R5, R6, UR17, R3, 0x2, P0 ;  /* 0x0000001106057c11 */ /* 0x000fca00080f1403 */
[----:B--2---:R-:W2:Y:S04]  /*1ed0*/  LDG.E R6, desc[UR10][R4.64] ;  /* 0x0000000a04067981 */ /* 0x004ea8000c1e1900 */
[----:B------:R-:W2:Y:S01]  /*1ee0*/  LDG.E R3, desc[UR10][R4.64+0x4] ;  /* 0x0000040a04037981 */ /* 0x000ea2000c1e1900 */
[----:B------:R-:W-:Y:S01]  /*1ef0*/  BSSY.RECONVERGENT B1, `(.L_x_267) ;  /* 0x00000ba000017945 */ /* 0x000fe20003800200 */
[----:B--2---:R-:W-:-:S13]  /*1f00*/  ISETP.GE.AND P0, PT, R6, R3, PT ;  /* 0x000000030600720c */ /* 0x004fda0003f06270 */
[----:B---3--:R-:W-:Y:S05]  /*1f10*/  @P0 BRA `(.L_x_268) ;  /* 0x0000000800dc0947 */ /* 0x008fea0003800000 */
[----:B------:R-:W0:Y:S01]  /*1f20*/  LDCU.64 UR8, c[0x0][0x3c0] ;  /* 0x00007800ff0877ac */ /* 0x000e220008000a00 */
[----:B------:R-:W-:Y:S01]  /*1f30*/  IADD3 R26, PT, PT, -R6, R3, RZ ;  /* 0x00000003061a7210 */ /* 0x000fe20007ffe1ff */
[----:B------:R-:W-:Y:S01]  /*1f40*/  BSSY.RECONVERGENT B2, `(.L_x_269) ;  /* 0x000005c000027945 */ /* 0x000fe20003800200 */
[----:B------:R-:W-:Y:S01]  /*1f50*/  MOV R28, R6 ;  /* 0x00000006001c7202 */ /* 0x000fe20000000f00 */
[----:B------:R-:W1:Y:S01]  /*1f60*/  LDCU.64 UR16, c[0x0][0x3b8] ;  /* 0x00007700ff1077ac */ /* 0x000e620008000a00 */
[----:B------:R-:W-:Y:S01]  /*1f70*/  LOP3.LUT P0, R26, R26, 0x3, RZ, 0xc0, !PT ;  /* 0x000000031a1a7812 */ /* 0x000fe2000780c0ff */
[----:B0-----:R-:W-:Y:S02]  /*1f80*/  IMAD R9, R9, UR8, RZ ;  /* 0x0000000809097c24 */ /* 0x001fe4000f8e02ff */
[----:B------:R-:W-:-:S04]  /*1f90*/  IMAD.WIDE.U32 R4, R8, UR8, RZ ;  /* 0x0000000808047c25 */ /* 0x000fc8000f8e00ff */
[----:B------:R-:W-:Y:S02]  /*1fa0*/  IMAD R9, R8, UR9, R9 ;  /* 0x0000000908097c24 */ /* 0x000fe4000f8e0209 */
[----:B-1----:R-:W-:-:S03]  /*1fb0*/  IMAD R11, R2, UR16, RZ ;  /* 0x00000010020b7c24 */ /* 0x002fc6000f8e02ff */
[----:B------:R-:W-:Y:S01]  /*1fc0*/  IADD3 R5, PT, PT, R5, R9, RZ ;  /* 0x0000000905057210 */ /* 0x000fe20007ffe0ff */
[C---:B------:R-:W-:Y:S02]  /*1fd0*/  IMAD R11, R0.reuse, UR17, R11 ;  /* 0x00000011000b7c24 */ /* 0x040fe4000f8e020b */
[----:B------:R-:W-:-:S05]  /*1fe0*/  IMAD.WIDE.U32 R4, R0, UR16, R4 ;  /* 0x0000001000047c25 */ /* 0x000fca000f8e0004 */
[----:B------:R-:W-:Y:S01]  /*1ff0*/  IADD3 R15, PT, PT, R5, R11, RZ ;  /* 0x0000000b050f7210 */ /* 0x000fe20007ffe0ff */
[----:B------:R-:W-:Y:S06]  /*2000*/  @!P0 BRA `(.L_x_270) ;  /* 0x00000004003c8947 */ /* 0x000fec0003800000 */
[----:B------:R-:W0:Y:S01]  /*2010*/  LDCU.64 UR8, c[0x0][0x3d8] ;  /* 0x00007b00ff0877ac */ /* 0x000e220008000a00 */
[----:B------:R-:W1:Y:S01]  /*2020*/  LDC.64 R12, c[0x0][0x3a0] ;  /* 0x0000e800ff0c7b82 */ /* 0x000e620000000a00 */
[--C-:B------:R-:W-:Y:S01]  /*2030*/  SHF.R.S32.HI R7, RZ, 0x1f, R6.reuse ;  /* 0x0000001fff077819 */ /* 0x100fe20000011406 */
        /* <DEDUP_REMOVED lines=9> */
[----:B------:R-:W3:Y:S01]  /*20d0*/  LDG.E R19, desc[UR10][R8.64] ;  /* 0x0000000a08137981 */ /* 0x000ee2000c1e1900 */
[----:B------:R-:W-:-:S04]  /*20e0*/  MOV R14, R4 ;  /* 0x00000004000e7202 */ /* 0x000fc80000000f00 */
[----:B------:R-:W4:Y:S01]  /*20f0*/  LDC.64 R12, c[0x0][0x3a8] ;  /* 0x0000ea00ff0c7b82 */ /* 0x000f220000000a00 */
[----:B0-----:R-:W-:Y:S02]  /*2100*/  IMAD R23, R2, UR8, RZ ;  /* 0x0000000802177c24 */ /* 0x001fe4000f8e02ff */
[----:B------:R-:W-:-:S04]  /*2110*/  IMAD.WIDE.U32 R20, R0, UR8, R6 ;  /* 0x0000000800147c25 */ /* 0x000fc8000f8e0006 */
[----:B------:R-:W-:Y:S01]  /*2120*/  IMAD R23, R0, UR9, R23 ;  /* 0x0000000900177c24 */ /* 0x000fe2000f8e0217 */
[----:B--2---:R-:W-:Y:S02]  /*2130*/  LEA R16, P0, R20, UR16, 0x3 ;  /* 0x0000001014107c11 */ /* 0x004fe4000f8018ff */
[----:B---3--:R-:W-:-:S05]  /*2140*/  SHF.R.S32.HI R17, RZ, 0x1f, R19 ;  /* 0x0000001fff117819 */ /* 0x008fca0000011413 */
[----:B-1----:R-:W-:Y:S01]  /*2150*/  IMAD R18, R17, R10, RZ ;  /* 0x0000000a11127224 */ /* 0x002fe200078e02ff */
[----:B------:R-:W-:-:S03]  /*2160*/  IADD3 R17, PT, PT, R21, R23, RZ ;  /* 0x0000001715117210 */ /* 0x000fc60007ffe0ff */
[C---:B------:R-:W-:Y:S01]  /*2170*/  IMAD R21, R19.reuse, R11, R18 ;  /* 0x0000000b13157224 */ /* 0x040fe200078e0212 */
[----:B------:R-:W-:Y:S01]  /*2180*/  LEA.HI.X R17, R20, UR17, R17, 0x3, P0 ;  /* 0x0000001114117c11 */ /* 0x000fe200080f1c11 */
[----:B------:R-:W-:-:S03]  /*2190*/  IMAD.WIDE.U32 R18, R19, R10, R14 ;  /* 0x0000000a13127225 */ /* 0x000fc600078e000e */
[C---:B----4-:R-:W-:Y:S02]  /*21a0*/  LEA R22, P0, R18.reuse, R12, 0x3 ;  /* 0x0000000c12167211 */ /* 0x050fe400078018ff */
[----:B------:R-:W-:Y:S02]  /*21b0*/  IADD3 R19, PT, PT, R19, R21, RZ ;  /* 0x0000001513137210 */ /* 0x000fe40007ffe0ff */
[----:B------:R-:W2:Y:S02]  /*21c0*/  LDG.E.64 R20, desc[UR10][R16.64] ;  /* 0x0000000a10147981 */ /* 0x000ea4000c1e1b00 */
[----:B------:R-:W-:Y:S02]  /*21d0*/  LEA.HI.X R23, R18, R13, R19, 0x3, P0 ;  /* 0x0000000d12177211 */ /* 0x000fe400000f1c13 */
[----:B------:R-:W2:Y:S03]  /*21e0*/  LDC.64 R18, c[0x0][0x3b0] ;  /* 0x0000ec00ff127b82 */ /* 0x000ea60000000a00 */
[----:B------:R-:W3:Y:S01]  /*21f0*/  LDG.E.64 R24, desc[UR10][R22.64] ;  /* 0x0000000a16187981 */ /* 0x000ee2000c1e1b00 */
[----:B------:R-:W-:Y:S01]  /*2200*/  ISETP.NE.AND P0, PT, R26, 0x1, PT ;  /* 0x000000011a00780c */ /* 0x000fe20003f05270 */
[C---:B--2---:R-:W-:Y:S01]  /*2210*/  FMUL.FTZ R29, R21.reuse, R19 ;  /* 0x00000013151d7220 */ /* 0x044fe20000410000 */
[----:B------:R-:W-:-:S03]  /*2220*/  FMUL.FTZ R28, R21, R18 ;  /* 0x00000012151c7220 */ /* 0x000fc60000410000 */
[C---:B------:R-:W-:Y:S01]  /*2230*/  FFMA.FTZ R29, R20.reuse, R18, -R29 ;  /* 0x00000012141d7223 */ /* 0x040fe2000001081d */
[----:B------:R-:W-:-:S03]  /*2240*/  FFMA.FTZ R28, R20, R19, R28 ;  /* 0x00000013141c7223 */ /* 0x000fc6000001001c */
[----:B---3--:R-:W-:Y:S01]  /*2250*/  FADD.FTZ R24, R29, R24 ;  /* 0x000000181d187221 */ /* 0x008fe20000010000 */
[----:B------:R-:W-:Y:S01]  /*2260*/  FADD.FTZ R25, R28, R25 ;  /* 0x000000191c197221 */ /* 0x000fe20000010000 */
[----:B------:R-:W-:-:S04]  /*2270*/  IADD3 R28, PT, PT, R6, 0x1, RZ ;  /* 0x00000001061c7810 */ /* 0x000fc80007ffe0ff */
[----:B------:R0:W-:Y:S01]  /*2280*/  STG.E.64 desc[UR10][R22.64], R24 ;  /* 0x0000001816007986 */ /* 0x0001e2000c101b0a */
        /* <DEDUP_REMOVED lines=9> */
[----:B------:R-:W2:Y:S04]  /*2320*/  LDG.E.64 R22, desc[UR10][R16.64+0x8] ;  /* 0x0000080a10167981 */ /* 0x000ea8000c1e1b00 */
        /* <DEDUP_REMOVED lines=11> */
[----:B------:R-:W1:Y:S04]  /*23e0*/  LDG.E R9, desc[UR10][R8.64+0x8] ;  /* 0x0000080a08097981 */ /* 0x000e68000c1e1900 */
[----:B------:R-:W2:Y:S01]  /*23f0*/  LDG.E.64 R16, desc[UR10][R16.64+0x10] ;  /* 0x0000100a10107981 */ /* 0x000ea2000c1e1b00 */
[----:B-1----:R-:W-:-:S05]  /*2400*/  SHF.R.S32.HI R21, RZ, 0x1f, R9 ;  /* 0x0000001fff157819 */ /* 0x002fca0000011409 */
[-C--:B------:R-:W-:Y:S02]  /*2410*/  IMAD R22, R21, R10.reuse, RZ ;  /* 0x0000000a15167224 */ /* 0x080fe400078e02ff */
        /* <DEDUP_REMOVED lines=10> */
[----:B------:R-:W-:Y:S02]  /*24c0*/  IADD3 R28, PT, PT, R6, 0x3, RZ ;  /* 0x00000003061c7810 */ /* 0x000fe40007ffe0ff */
[----:B---3--:R-:W-:Y:S01]  /*24d0*/  FADD.FTZ R10, R21, R10 ;  /* 0x0000000a150a7221 */ /* 0x008fe20000010000 */
[----:B------:R-:W-:-:S05]  /*24e0*/  FADD.FTZ R11, R8, R11 ;  /* 0x0000000b080b7221 */ /* 0x000fca0000010000 */
[----:B------:R2:W-:Y:S02]  /*24f0*/  STG.E.64 desc[UR10][R12.64], R10 ;  /* 0x0000000a0c007986 */ /* 0x0005e4000c101b0a */
.L_x_270:
[----:B------:R-:W-:Y:S05]  /*2500*/  BSYNC.RECONVERGENT B2 ;  /* 0x0000000000027941 */ /* 0x000fea0003800200 */
.L_x_269:
[----:B------:R-:W-:-:S04]  /*2510*/  IADD3 R6, PT, PT, R6, -R3, RZ ;  /* 0x8000000306067210 */ /* 0x000fc80007ffe0ff */
[----:B------:R-:W-:-:S13]  /*2520*/  ISETP.GT.U32.AND P0, PT, R6, -0x4, PT ;  /* 0xfffffffc0600780c */ /* 0x000fda0003f04070 */
[----:B------:R-:W-:Y:S05]  /*2530*/  @P0 BRA `(.L_x_268) ;  /* 0x0000000400540947 */ /* 0x000fea0003800000 */
.L_x_271:
[----:B------:R-:W-:Y:S01]  /*2540*/  SHF.R.S32.HI R29, RZ, 0x1f, R28 ;  /* 0x0000001fff1d7819 */ /* 0x000fe2000001141c */
[----:B------:R-:W-:-:S04]  /*2550*/  IMAD R7, R2, UR18, RZ ;  /* 0x0000001202077c24 */ /* 0x000fc8000f8e02ff */
[C---:B------:R-:W-:Y:S02]  /*2560*/  IMAD R9, R0.reuse, UR19, R7 ;  /* 0x0000001300097c24 */ /* 0x040fe4000f8e0207 */
[----:B------:R-:W-:-:S05]  /*2570*/  IMAD.WIDE.U32 R6, R0, UR18, R28 ;  /* 0x0000001200067c25 */ /* 0x000fca000f8e001c */
[----:B------:R-:W-:Y:S02]  /*2580*/  IADD3 R7, PT, PT, R9, R7, RZ ;  /* 0x0000000709077210 */ /* 0x000fe40007ffe0ff */
[----:B------:R-:W-:-:S04]  /*2590*/  LEA R8, P0, R6, UR12, 0x2 ;  /* 0x0000000c06087c11 */ /* 0x000fc8000f8010ff */
[----:B------:R-:W-:-:S05]  /*25a0*/  LEA.HI.X R9, R6, UR13, R7, 0x2, P0 ;  /* 0x0000000d06097c11 */ /* 0x000fca00080f1407 */
[----:B---3--:R-:W3:Y:S01]  /*25b0*/  LDG.E R7, desc[UR10][R8.64] ;  /* 0x0000000a08077981 */ /* 0x008ee2000c1e1900 */
[----:B--2---:R-:W-:Y:S01]  /*25c0*/  IMAD R11, R2, UR22, RZ ;  /* 0x00000016020b7c24 */ /* 0x004fe2000f8e02ff */
[----:B------:R-:W-:Y:S01]  /*25d0*/  MOV R14, R4 ;  /* 0x00000004000e7202 */ /* 0x000fe20000000f00 */
[----:B------:R-:W-:-:S04]  /*25e0*/  IMAD.WIDE.U32 R12, R0, UR22, R28 ;  /* 0x00000016000c7c25 */ /* 0x000fc8000f8e001c */
[----:B------:R-:W-:-:S05]  /*25f0*/  IMAD R11, R0, UR23, R11 ;  /* 0x00000017000b7c24 */ /* 0x000fca000f8e020b */
[----:B------:R-:W-:Y:S02]  /*2600*/  IADD3 R13, PT, PT, R11, R13, RZ ;  /* 0x0000000d0b0d7210 */ /* 0x000fe40007ffe0ff */
[----:B---3--:R-:W-:Y:S01]  /*2610*/  SHF.R.S32.HI R6, RZ, 0x1f, R7 ;  /* 0x0000001fff067819 */ /* 0x008fe20000011407 */
[----:B------:R-:W-:-:S04]  /*2620*/  IMAD.WIDE.U32 R10, R7, UR20, R14 ;  /* 0x00000014070a7c25 */ /* 0x000fc8000f8e000e */
[----:B------:R-:W-:Y:S01]  /*2630*/  IMAD R16, R6, UR20, RZ ;  /* 0x0000001406107c24 */ /* 0x000fe2000f8e02ff */
[----:B------:R-:W-:-:S03]  /*2640*/  LEA R6, P0, R12, UR24, 0x3 ;  /* 0x000000180c067c11 */ /* 0x000fc6000f8018ff */
[----:B------:R-:W-:Y:S01]  /*2650*/  IMAD R17, R7, UR21, R16 ;  /* 0x0000001507117c24 */ /* 0x000fe2000f8e0210 */
[----:B------:R-:W-:Y:S02]  /*2660*/  LEA.HI.X R7, R12, UR25, R13, 0x3, P0 ;  /* 0x000000190c077c11 */ /* 0x000fe400080f1c0d */
[C---:B------:R-:W-:Y:S02]  /*2670*/  LEA R12, P0, R10.reuse, UR14, 0x3 ;  /* 0x0000000e0a0c7c11 */ /* 0x040fe4000f8018ff */
[----:B------:R-:W-:Y:S02]  /*2680*/  IADD3 R11, PT, PT, R11, R17, RZ ;  /* 0x000000110b0b7210 */ /* 0x000fe40007ffe0ff */
[----:B------:R-:W2:Y:S02]  /*2690*/  LDG.E.64 R16, desc[UR10][R6.64] ;  /* 0x0000000a06107981 */ /* 0x000ea4000c1e1b00 */
[----:B------:R-:W-:-:S05]  /*26a0*/  LEA.HI.X R13, R10, UR15, R11, 0x3, P0 ;  /* 0x0000000f0a0d7c11 */ /* 0x000fca00080f1c0b */
[----:B------:R-:W1:Y:S01]  /*26b0*/  LDG.E.64 R10, desc[UR10][R12.64] ;  /* 0x0000000a0c0a7981 */ /* 0x000e62000c1e1b00 */
[C---:B--2---:R-:W-:Y:S01]  /*26c0*/  FMUL.FTZ R19, R17.reuse, UR27 ;  /* 0x0000001b11137c20 */ /* 0x044fe20008410000 */
[----:B------:R-:W-:-:S03]  /*26d0*/  FMUL.FTZ R17, R17, UR26 ;  /* 0x0000001a11117c20 */ /* 0x000fc60008410000 */
[C---:B------:R-:W-:Y:S01]  /*26e0*/  FFMA.FTZ R19, R16.reuse, UR26, -R19 ;  /* 0x0000001a10137c23 */ /* 0x040fe20008010813 */
[----:B------:R-:W-:-:S03]  /*26f0*/  FFMA.FTZ R16, R16, UR27, R17 ;  /* 0x0000001b10107c23 */ /* 0x000fc60008010011 */
[----:B-1----:R-:W-:Y:S01]  /*2700*/  FADD.FTZ R20, R19, R10 ;  /* 0x0000000a13147221 */ /* 0x002fe20000010000 */
[----:B------:R-:W-:-:S05]  /*2710*/  FADD.FTZ R21, R16, R11 ;  /* 0x0000000b10157221 */ /* 0x000fca0000010000 */
[----:B------:R1:W-:Y:S04]  /*2720*/  STG.E.64 desc[UR10][R12.64], R20 ;  /* 0x000000140c007986 */ /* 0x0003e8000c101b0a */
[----:B------:R-:W2:Y:S04]  /*2730*/  LDG.E R11, desc[UR10][R8.64+0x4] ;  /* 0x0000040a080b7981 */ /* 0x000ea8000c1e1900 */
[----:B------:R-:W1:Y:S01]  /*2740*/  LDG.E.64 R16, desc[UR10][R6.64+0x8] ;  /* 0x0000080a06107981 */ /* 0x000e62000c1e1b00 */
        /* <DEDUP_REMOVED lines=8> */
[C---:B-1----:R-:W-:Y:S01]  /*27d0*/  FMUL.FTZ R13, R17.reuse, UR27 ;  /* 0x0000001b110d7c20 */ /* 0x042fe20008410000 */
[----:B------:R-:W-:-:S03]  /*27e0*/  FMUL.FTZ R17, R17, UR26 ;  /* 0x0000001a11117c20 */ /* 0x000fc60008410000 */
[C---:B------:R-:W-:Y:S01]  /*27f0*/  FFMA.FTZ R13, R16.reuse, UR26, -R13 ;  /* 0x0000001a100d7c23 */ /* 0x040fe2000801080d */
[----:B------:R-:W-:-:S03]  /*2800*/  FFMA.FTZ R16, R16, UR27, R17 ;  /* 0x0000001b10107c23 */ /* 0x000fc60008010011 */
[----:B--2---:R-:W-:Y:S01]  /*2810*/  FADD.FTZ R20, R13, R18 ;  /* 0x000000120d147221 */ /* 0x004fe20000010000 */
        /* <DEDUP_REMOVED lines=39> */
.L_x_268:
[----:B------:R-:W-:Y:S05]  /*2a90*/  BSYNC.RECONVERGENT B1 ;  /* 0x0000000000017941 */ /* 0x000fea0003800200 */
.L_x_267:
[----:B------:R-:W4:Y:S01]  /*2aa0*/  LDCU.64 UR8, c[0x0][0x3e8] ;  /* 0x00007d00ff0877ac */ /* 0x000f220008000a00 */
[----:B------:R-:W-:-:S04]  /*2ab0*/  IADD3 R0, P0, PT, R0, 0x1, RZ ;  /* 0x0000000100007810 */ /* 0x000fc80007f1e0ff */
[----:B------:R-:W-:Y:S02]  /*2ac0*/  IADD3.X R2, PT, PT, RZ, R2, RZ, P0, !PT ;  /* 0x00000002ff027210 */ /* 0x000fe400007fe4ff */
[----:B----4-:R-:W-:-:S04]  /*2ad0*/  ISETP.GE.U32.AND P0, PT, R0, UR8, PT ;  /* 0x0000000800007c0c */ /* 0x010fc8000bf06070 */
[----:B------:R-:W-:-:S13]  /*2ae0*/  ISETP.GE.AND.EX P0, PT, R2, UR9, PT, P0 ;  /* 0x0000000902007c0c */ /* 0x000fda000bf06300 */
[----:B------:R-:W-:Y:S05]  /*2af0*/  @!P0 BRA `(.L_x_272) ;  /* 0xfffffff000cc8947 */ /* 0x000fea000383ffff */
.L_x_266:
[----:B------:R-:W-:Y:S05]  /*2b00*/  BSYNC.RECONVERGENT B0 ;  /* 0x0000000000007941 */ /* 0x000fea0003800200 */
.L_x_265:
[----:B------:R-:W-:Y:S02]  /*2b10*/  IADD3 R27, PT, PT, R27, 0x100, RZ ;  /* 0x000001001b1b7810 */ /* 0x000fe40007ffe0ff */
[----:B------:R-:W-:Y:S02]  /*2b20*/  MOV R0, UR7 ;  /* 0x0000000700007c02 */ /* 0x000fe40008000f00 */
[----:B------:R-:W-:-:S04]  /*2b30*/  ISETP.LT.U32.AND P0, PT, R27, UR6, PT ;  /* 0x000000061b007c0c */ /* 0x000fc8000bf01070 */
[----:B------:R-:W-:-:S13]  /*2b40*/  ISETP.GT.AND.EX P0, PT, R0, RZ, PT, P0 ;  /* 0x000000ff0000720c */ /* 0x000fda0003f04300 */
[----:B------:R-:W-:Y:S05]  /*2b50*/  @!P0 EXIT ;  /* 0x000000000000894d */ /* 0x000fea0003800000 */
[----:B------:R-:W4:Y:S01]  /*2b60*/  LDCU.64 UR6, c[0x0][0x3c0] ;  /* 0x00007800ff0677ac */ /* 0x000f220008000a00 */
[----:B------:R-:W-:Y:S01]  /*2b70*/  IADD3 R26, P0, PT, R27, UR4, RZ ;  /* 0x000000041b1a7c10 */ /* 0x000fe2000ff1e0ff */
[----:B------:R-:W-:-:S03]  /*2b80*/  UMOV UR4, URZ ;  /* 0x000000ff00047c82 */ /* 0x000fc60008000000 */
[----:B------:R-:W-:Y:S01]  /*2b90*/  IADD3.X R27, PT, PT, RZ, UR5, RZ, P0, !PT ;  /* 0x00000005ff1b7c10 */ /* 0x000fe200087fe4ff */
[----:B------:R-:W-:-:S04]  /*2ba0*/  UMOV UR5, URZ ;  /* 0x000000ff00057c82 */ /* 0x000fc80008000000 */
[----:B----4-:R-:W-:Y:S02]  /*2bb0*/  IMAD R3, R27, UR6, RZ ;  /* 0x000000061b037c24 */ /* 0x010fe4000f8e02ff */
[----:B------:R-:W-:-:S04]  /*2bc0*/  IMAD.WIDE.U32 R4, R26, UR6, RZ ;  /* 0x000000061a047c25 */ /* 0x000fc8000f8e00ff */
[----:B------:R-:W-:-:S05]  /*2bd0*/  IMAD R3, R26, UR7, R3 ;  /* 0x000000071a037c24 */ /* 0x000fca000f8e0203 */
[----:B------:R-:W-:-:S05]  /*2be0*/  IADD3 R0, PT, PT, R5, R3, RZ ;  /* 0x0000000305007210 */ /* 0x000fca0007ffe0ff */
[----:B------:R4:W-:Y:S02]  /*2bf0*/  STL [R1], R0 ;  /* 0x0000000001007387 */ /* 0x0009e40000100800 */
.L_x_278:
[----:B----4-:R-:W4:Y:S01]  /*2c00*/  LDC.64 R2, c[0x0][0x3d0] ;  /* 0x0000f400ff027b82 */ /* 0x010f220000000a00 */
[----:B------:R-:W5:Y:S01]  /*2c10*/  LDCU.64 UR6, c[0x0][0x398] ;  /* 0x00007300ff0677ac */ /* 0x000f620008000a00 */
[----:B0-----:R-:W0:Y:S01]  /*2c20*/  LDCU.64 UR8, c[0x0][0x3c8] ;  /* 0x00007900ff0877ac */ /* 0x001e220008000a00 */
[----:B------:R-:W0:Y:S01]  /*2c30*/  LDCU.64 UR16, c[0x0][0x390] ;  /* 0x00007200ff1077ac */ /* 0x000e220008000a00 */
[----:B------:R-:W0:Y:S01]  /*2c40*/  LDCU.64 UR18, c[0x0][0x3b0] ;  /* 0x00007600ff1277ac */ /* 0x000e220008000a00 */
[----:B------:R-:W0:Y:S01]  /*2c50*/  LDCU.128 UR12, c[0x0][0x3a0] ;  /* 0x00007400ff0c77ac */ /* 0x000e220008000c00 */
[C---:B----4-:R-:W-:Y:S02]  /*2c60*/  IMAD R0, R2.reuse, UR5, RZ ;  /* 0x0000000502007c24 */ /* 0x050fe4000f8e02ff */
[----:B------:R-:W-:-:S04]  /*2c70*/  IMAD.WIDE.U32 R6, R2, UR4, R26 ;  /* 0x0000000402067c25 */ /* 0x000fc8000f8e001a */
[----:B------:R-:W-:Y:S01]  /*2c80*/  IMAD R3, R3, UR4, R0 ;  /* 0x0000000403037c24 */ /* 0x000fe2000f8e0200 */
[----:B-----5:R-:W-:-:S04]  /*2c90*/  LEA R2, P0, R6, UR6, 0x2 ;  /* 0x0000000606027c11 */ /* 0x020fc8000f8010ff */
[----:B------:R-:W-:-:S04]  /*2ca0*/  IADD3 R3, PT, PT, R7, R3, RZ ;  /* 0x0000000307037210 */ /* 0x000fc80007ffe0ff */
[----:B------:R-:W-:-:S05]  /*2cb0*/  LEA.HI.X R3, R6, UR7, R3, 0x2, P0 ;  /* 0x0000000706037c11 */ /* 0x000fca00080f1403 */
[----:B------:R-:W4:Y:S04]  /*2cc0*/  LDG.E R6, desc[UR10][R2.64] ;  /* 0x0000000a02067981 */ /* 0x000f28000c1e1900 */
[----:B------:R-:W4:Y:S01]  /*2cd0*/  LDG.E R0, desc[UR10][R2.64+0x4] ;  /* 0x0000040a02007981 */ /* 0x000f22000c1e1900 */
[----:B------:R-:W-:Y:S01]  /*2ce0*/  BSSY.RECONVERGENT B0, `(.L_x_273) ;  /* 0x00000bb000007945 */ /* 0x000fe20003800200 */
[----:B----4-:R-:W-:-:S13]  /*2cf0*/  ISETP.GE.AND P0, PT, R6, R0, PT ;  /* 0x000000000600720c */ /* 0x010fda0003f06270 */
[----:B0-23--:R-:W-:Y:S05]  /*2d00*/  @P0 BRA `(.L_x_274) ;  /* 0x0000000800e00947 */ /* 0x00dfea0003800000 */
[----:B------:R-:W4:Y:S01]  /*2d10*/  LDL R8, [R1] ;  /* 0x0000000001087983 */ /* 0x000f220000100800 */
[----:B------:R-:W0:Y:S01]  /*2d20*/  LDC.64 R14, c[0x0][0x3b8] ;  /* 0x0000ee00ff0e7b82 */ /* 0x000e220000000a00 */
[----:B------:R-:W-:Y:S01]  /*2d30*/  MOV R2, R4 ;  /* 0x0000000400027202 */ /* 0x000fe20000000f00 */
[----:B------:R-:W-:Y:S01]  /*2d40*/  BSSY.RECONVERGENT B1, `(.L_x_275) ;  /* 0x000005a000017945 */ /* 0x000fe20003800200 */
[----:B--23--:R-:W-:Y:S02]  /*2d50*/  IADD3 R10, PT, PT, -R6, R0, RZ ;  /* 0x00000000060a7210 */ /* 0x00cfe40007ffe1ff */
[----:B------:R-:W-:Y:S01]  /*2d60*/  MOV R28, R6 ;  /* 0x00000006001c7202 */ /* 0x000fe20000000f00 */
[----:B0-----:R-:W-:Y:S01]  /*2d70*/  IMAD R12, R14, UR5, RZ ;  /* 0x000000050e0c7c24 */ /* 0x001fe2000f8e02ff */
[----:B----4-:R-:W-:-:S03]  /*2d80*/  MOV R3, R8 ;  /* 0x0000000800037202 */ /* 0x010fc60000000f00 */
[----:B------:R-:W-:Y:S01]  /*2d90*/  IMAD.WIDE.U32 R8, R14, UR4, R2 ;  /* 0x000000040e087c25 */ /* 0x000fe2000f8e0002 */
[----:B------:R-:W-:-:S03]  /*2da0*/  LOP3.LUT P0, R2, R10, 0x3, RZ, 0xc0, !PT ;  /* 0x000000030a027812 */ /* 0x000fc6000780c0ff */
[----:B------:R-:W-:-:S05]  /*2db0*/  IMAD R3, R15, UR4, R12 ;  /* 0x000000040f037c24 */ /* 0x000fca000f8e020c */
[----:B------:R-:W-:-:S05]  /*2dc0*/  IADD3 R3, PT, PT, R9, R3, RZ ;  /* 0x0000000309037210 */ /* 0x000fca0007ffe0ff */
[----:B------:R-:W-:Y:S05]  /*2dd0*/  @!P0 BRA `(.L_x_276) ;  /* 0x0000000400408947 */ /* 0x000fea0003800000 */
        /* <DEDUP_REMOVED lines=9> */
[----:B---3--:R-:W-:-:S04]  /*2e70*/  LEA R10, P0, R12, R10, 0x2 ;  /* 0x0000000a0c0a7211 */ /* 0x008fc800078010ff */
[----:B------:R-:W-:-:S05]  /*2e80*/  LEA.HI.X R11, R12, R11, R13, 0x2, P0 ;  /* 0x0000000b0c0b7211 */ /* 0x000fca00000f140d */
[----:B-1----:R-:W3:Y:S01]  /*2e90*/  LDG.E R25, desc[UR10][R10.64] ;  /* 0x0000000a0a197981 */ /* 0x002ee2000c1e1900 */
[C---:B----4-:R-:W-:Y:S02]  /*2ea0*/  IMAD R12, R16.reuse, UR5, RZ ;  /* 0x00000005100c7c24 */ /* 0x050fe4000f8e02ff */
[----:B------:R-:W-:-:S04]  /*2eb0*/  IMAD.WIDE.U32 R14, R16, UR4, R6 ;  /* 0x00000004100e7c25 */ /* 0x000fc8000f8e0006 */
[----:B------:R-:W-:Y:S01]  /*2ec0*/  IMAD R13, R17, UR4, R12 ;  /* 0x00000004110d7c24 */ /* 0x000fe2000f8e020c */
[----:B--2---:R-:W-:Y:S01]  /*2ed0*/  LEA R12, P0, R14, UR6, 0x3 ;  /* 0x000000060e0c7c11 */ /* 0x004fe2000f8018ff */
[----:B------:R-:W0:Y:S03]  /*2ee0*/  LDC.64 R16, c[0x0][0x3a8] ;  /* 0x0000ea00ff107b82 */ /* 0x000e260000000a00 */
[----:B------:R-:W-:-:S04]  /*2ef0*/  IADD3 R13, PT, PT, R15, R13, RZ ;  /* 0x0000000d0f0d7210 */ /* 0x000fc80007ffe0ff */
[----:B------:R-:W-:Y:S02]  /*2f00*/  LEA.HI.X R13, R14, UR7, R13, 0x3, P0 ;  /* 0x000000070e0d7c11 */ /* 0x000fe400080f1c0d */
[----:B------:R-:W1:Y:S03]  /*2f10*/  LDC.64 R14, c[0x0][0x3c8] ;  /* 0x0000f200ff0e7b82 */ /* 0x000e660000000a00 */
[----:B------:R-:W2:Y:S01]  /*2f20*/  LDG.E.64 R20, desc[UR10][R12.64] ;  /* 0x0000000a0c147981 */ /* 0x000ea2000c1e1b00 */
[----:B---3--:R-:W-:-:S05]  /*2f30*/  SHF.R.S32.HI R19, RZ, 0x1f, R25 ;  /* 0x0000001fff137819 */ /* 0x008fca0000011419 */
[----:B-1----:R-:W-:Y:S01]  /*2f40*/  IMAD R18, R19, R14, RZ ;  /* 0x0000000e13127224 */ /* 0x002fe200078e02ff */
[----:B------:R-:W-:-:S03]  /*2f50*/  MOV R19, R3 ;  /* 0x0000000300137202 */ /* 0x000fc60000000f00 */
[----:B------:R-:W-:Y:S01]  /*2f60*/  IMAD R23, R25, R15, R18 ;  /* 0x0000000f19177224 */ /* 0x000fe200078e0212 */
[----:B------:R-:W-:-:S05]  /*2f70*/  MOV R18, R8 ;  /* 0x0000000800127202 */ /* 0x000fca0000000f00 */
[----:B------:R-:W-:-:S05]  /*2f80*/  IMAD.WIDE.U32 R24, R25, R14, R18 ;  /* 0x0000000e19187225 */ /* 0x000fca00078e0012 */
[----:B------:R-:W-:Y:S02]  /*2f90*/  IADD3 R23, PT, PT, R25, R23, RZ ;  /* 0x0000001719177210 */ /* 0x000fe40007ffe0ff */
[----:B0-----:R-:W-:-:S04]  /*2fa0*/  LEA R22, P0, R24, R16, 0x3 ;  /* 0x0000001018167211 */ /* 0x001fc800078018ff */
[----:B------:R-:W-:Y:S02]  /*2fb0*/  LEA.HI.X R23, R24, R17, R23, 0x3, P0 ;  /* 0x0000001118177211 */ /* 0x000fe400000f1c17 */
[----:B------:R-:W2:Y:S02]  /*2fc0*/  LDC.64 R24, c[0x0][0x3b0] ;  /* 0x0000ec00ff187b82 */ /* 0x000ea40000000a00 */
        /* <DEDUP_REMOVED lines=19> */
[----:B------:R-:W2:Y:S02]  /*3100*/  LDG.E.64 R22, desc[UR10][R12.64+0x8] ;  /* 0x0000080a0c167981 */ /* 0x000ea4000c1e1b00 */
        /* <DEDUP_REMOVED lines=11> */
[----:B------:R-:W2:Y:S04]  /*31c0*/  LDG.E R11, desc[UR10][R10.64+0x8] ;  /* 0x0000080a0a0b7981 */ /* 0x000ea8000c1e1900 */
[----:B------:R-:W3:Y:S01]  /*31d0*/  LDG.E.64 R12, desc[UR10][R12.64+0x10] ;  /* 0x0000100a0c0c7981 */ /* 0x000ee2000c1e1b00 */
[----:B--2---:R-:W-:Y:S01]  /*31e0*/  SHF.R.S32.HI R21, RZ, 0x1f, R11 ;  /* 0x0000001fff157819 */ /* 0x004fe2000001140b */
[----:B------:R-:W-:-:S04]  /*31f0*/  IMAD.WIDE.U32 R18, R11, R14, R18 ;  /* 0x0000000e0b127225 */ /* 0x000fc800078e0012 */
[----:B------:R-:W-:Y:S01]  /*3200*/  IMAD R2, R21, R14, RZ ;  /* 0x0000000e15027224 */ /* 0x000fe200078e02ff */
        /* <DEDUP_REMOVED lines=13> */
.L_x_276:
[----:B------:R-:W-:Y:S05]  /*32e0*/  BSYNC.RECONVERGENT B1 ;  /* 0x0000000000017941 */ /* 0x000fea0003800200 */
.L_x_275:
[----:B------:R-:W4:Y:S01]  /*32f0*/  LDC.64 R10, c[0x0][0x3d8] ;  /* 0x0000f600ff0a7b82 */ /* 0x000f220000000a00 */
[----:B------:R-:W-:-:S04]  /*3300*/  IADD3 R2, PT, PT, R6, -R0, RZ ;  /* 0x8000000006027210 */ /* 0x000fc80007ffe0ff */
[----:B------:R-:W-:-:S13]  /*3310*/  ISETP.GT.U32.AND P0, PT, R2, -0x4, PT ;  /* 0xfffffffc0200780c */ /* 0x000fda0003f04070 */
[----:B------:R-:W-:Y:S05]  /*3320*/  @P0 BRA `(.L_x_274) ;  /* 0x0000000400580947 */ /* 0x000fea0003800000 */
.L_x_277:
[----:B------:R-:W-:Y:S01]  /*3330*/  SHF.R.S32.HI R29, RZ, 0x1f, R28 ;  /* 0x0000001fff1d7819 */ /* 0x000fe2000001141c */
[C---:B----4-:R-:W-:Y:S01]  /*3340*/  IMAD R2, R10.reuse, UR5, RZ ;  /* 0x000000050a027c24 */ /* 0x050fe2000f8e02ff */
[----:B0--3--:R-:W3:Y:S03]  /*3350*/  LDC.64 R16, c[0x0][0x3e0] ;  /* 0x0000f800ff107b82 */ /* 0x009ee60000000a00 */
[----:B------:R-:W-:Y:S02]  /*3360*/  IMAD R13, R11, UR4, R2 ;  /* 0x000000040b0d7c24 */ /* 0x000fe4000f8e0202 */
[----:B------:R-:W-:-:S05]  /*3370*/  IMAD.WIDE.U32 R6, R10, UR4, R28 ;  /* 0x000000040a067c25 */ /* 0x000fca000f8e001c */
[----:B------:R-:W-:Y:S02]  /*3380*/  IADD3 R7, PT, PT, R13, R7, RZ ;  /* 0x000000070d077210 */ /* 0x000fe40007ffe0ff */
[----:B------:R-:W-:-:S04]  /*3390*/  LEA R12, P0, R6, UR12, 0x2 ;  /* 0x0000000c060c7c11 */ /* 0x000fc8000f8010ff */
[----:B------:R-:W-:-:S05]  /*33a0*/  LEA.HI.X R13, R6, UR13, R7, 0x2, P0 ;  /* 0x0000000d060d7c11 */ /* 0x000fca00080f1407 */
[----:B------:R-:W4:Y:S01]  /*33b0*/  LDG.E R7, desc[UR10][R12.64] ;  /* 0x0000000a0c077981 */ /* 0x000f22000c1e1900 */
[C---:B---3--:R-:W-:Y:S02]  /*33c0*/  IMAD R2, R16.reuse, UR5, RZ ;  /* 0x0000000510027c24 */ /* 0x048fe4000f8e02ff */
[----:B------:R-:W-:-:S04]  /*33d0*/  IMAD.WIDE.U32 R14, R16, UR4, R28 ;  /* 0x00000004100e7c25 */ /* 0x000fc8000f8e001c */
[----:B------:R-:W-:Y:S01]  /*33e0*/  IMAD R17, R17, UR4, R2 ;  /* 0x0000000411117c24 */ /* 0x000fe2000f8e0202 */
[----:B------:R-:W-:-:S04]  /*33f0*/  LEA R6, P0, R14, UR16, 0x3 ;  /* 0x000000100e067c11 */ /* 0x000fc8000f8018ff */
[----:B------:R-:W-:Y:S02]  /*3400*/  IADD3 R15, PT, PT, R17, R15, RZ ;  /* 0x0000000f110f7210 */ /* 0x000fe40007ffe0ff */
[----:B----4-:R-:W-:-:S05]  /*3410*/  SHF.R.S32.HI R2, RZ, 0x1f, R7 ;  /* 0x0000001fff027819 */ /* 0x010fca0000011407 */
[----:B------:R-:W-:Y:S01]  /*3420*/  IMAD R16, R2, UR8, RZ ;  /* 0x0000000802107c24 */ /* 0x000fe2000f8e02ff */
[----:B------:R-:W-:-:S03]  /*3430*/  MOV R2, R8 ;  /* 0x0000000800027202 */ /* 0x000fc60000000f00 */
[C---:B------:R-:W-:Y:S02]  /*3440*/  IMAD R17, R7.reuse, UR9, R16 ;  /* 0x0000000907117c24 */ /* 0x040fe4000f8e0210 */
[----:B------:R-:W-:Y:S01]  /*3450*/  IMAD.WIDE.U32 R18, R7, UR8, R2 ;  /* 0x0000000807127c25 */ /* 0x000fe2000f8e0002 */
[----:B------:R-:W-:-:S04]  /*3460*/  LEA.HI.X R7, R14, UR17, R15, 0x3, P0 ;  /* 0x000000110e077c11 */ /* 0x000fc800080f1c0f */
[----:B------:R-:W-:Y:S02]  /*3470*/  IADD3 R15, PT, PT, R19, R17, RZ ;  /* 0x00000011130f7210 */ /* 0x000fe40007ffe0ff */
[C---:B------:R-:W-:Y:S01]  /*3480*/  LEA R14, P0, R18.reuse, UR14, 0x3 ;  /* 0x0000000e120e7c11 */ /* 0x040fe2000f8018ff */
[----:B------:R-:W0:Y:S03]  /*3490*/  LDG.E.64 R16, desc[UR10][R6.64] ;  /* 0x0000000a06107981 */ /* 0x000e26000c1e1b00 */
[----:B------:R-:W-:-:S05]  /*34a0*/  LEA.HI.X R15, R18, UR15, R15, 0x3, P0 ;  /* 0x0000000f120f7c11 */ /* 0x000fca00080f1c0f */
[----:B------:R-:W3:Y:S01]  /*34b0*/  LDG.E.64 R18, desc[UR10][R14.64] ;  /* 0x0000000a0e127981 */ /* 0x000ee2000c1e1b00 */
[C---:B012---:R-:W-:Y:S01]  /*34c0*/  FMUL.FTZ R21, R17.reuse, UR19 ;  /* 0x0000001311157c20 */ /* 0x047fe20008410000 */
        /* <DEDUP_REMOVED lines=60> */
.L_x_274:
[----:B------:R-:W-:Y:S05]  /*3890*/  BSYNC.RECONVERGENT B0 ;  /* 0x0000000000007941 */ /* 0x000fea0003800200 */
.L_x_273:
[----:B------:R-:W5:Y:S01]  /*38a0*/  LDCU.64 UR6, c[0x0][0x3e8] ;  /* 0x00007d00ff0677ac */ /* 0x000f620008000a00 */
[----:B------:R-:W-:-:S04]  /*38b0*/  UIADD3 UR4, UP0, UPT, UR4, 0x1, URZ ;  /* 0x0000000104047890 */ /* 0x000fc8000ff1e0ff */
[----:B------:R-:W-:Y:S02]  /*38c0*/  UIADD3.X UR5, UPT, UPT, URZ, UR5, URZ, UP0, !UPT ;  /* 0x00000005ff057290 */ /* 0x000fe400087fe4ff */
[----:B-----5:R-:W-:-:S04]  /*38d0*/  UISETP.GE.U32.AND UP0, UPT, UR4, UR6, UPT ;  /* 0x000000060400728c */ /* 0x020fc8000bf06070 */
[----:B------:R-:W-:-:S09]  /*38e0*/  UISETP.GE.AND.EX UP0, UPT, UR5, UR7, UPT, UP0 ;  /* 0x000000070500728c */ /* 0x000fd2000bf06300 */
[----:B------:R-:W-:Y:S05]  /*38f0*/  BRA.U !UP0, `(.L_x_278) ;  /* 0xfffffff108c07547 */ /* 0x000fea000b83ffff */
[----:B------:R-:W-:Y:S05]  /*3900*/  EXIT ;  /* 0x000000000000794d */ /* 0x000fea0003800000 */
.L_x_279:
        /* <DEDUP_REMOVED lines=15> */
.L_x_8938:


//--------------------- .text._ZN3cub18CUB_300001_SM_10006detail8for_each13static_kernelINS2_12policy_hub_t12policy_500_tElNS2_12op_wrapper_tIlZZZZZN2at6native36add_out_dense_sparse_compressed_cudaERNS7_6TensorERKS9_SC_RKN3c106ScalarEENKUlvE_clEvENKUlvE6_clEvENKUlvE_clEvENKUlvE0_clEvEUllE_N6thrust24THRUST_300001_SM_1000_NS17counting_iteratorIlNSN_11use_defaultESP_SP_EEEEEEvT0_T1_ --------------------------
	.section	.text._ZN3cub18CUB_300001_SM_10006detail8for_each13static_kernelINS2_12policy_hub_t12policy_500_tElNS2_12op_wrapper_tIlZZZZZN2at6native36add_out_dense_sparse_compressed_cudaERNS7_6TensorERKS9_SC_RKN3c106ScalarEENKUlvE_clEvENKUlvE6_clEvENKUlvE_clEvENKUlvE0_clEvEUllE_N6thrust24THRUST_300001_SM_1000_NS17counting_iteratorIlNSN_11use_defaultESP_SP_EEEEEEvT0_T1_,"ax",@progbits
	.align	128
        .global         _ZN3cub18CUB_300001_SM_10006detail8for_each13static_kernelINS2_12policy_hub_t12policy_500_tElNS2_12op_wrapper_tIlZZZZZN2at6native36add_out_dense_sparse_compressed_cudaERNS7_6TensorERKS9_SC_RKN3c106ScalarEENKUlvE_clEvENKUlvE6_clEvENKUlvE_clEvENKUlvE0_clEvEUllE_N6thrust24THRUST_300001_SM_1000_NS17counting_iteratorIlNSN_11use_defaultESP_SP_EEEEEEvT0_T1_
        .type           _ZN3cub18CUB_300001_SM_10006detail8for_each13static_kernelINS2_12policy_hub_t12policy_500_tElNS2_12op_wrapper_tIlZZZZZN2at6native36add_out_dense_sparse_compressed_cudaERNS7_6TensorERKS9_SC_RKN3c106ScalarEENKUlvE_clEvENKUlvE6_clEvENKUlvE_clEvENKUlvE0_clEvEUllE_N6thrust24THRUST_300001_SM_1000_NS17counting_iteratorIlNSN_11use_defaultESP_SP_EEEEEEvT0_T1_,@function
        .size           _ZN3cub18CUB_300001_SM_10006detail8for_each13static_kernelINS2_12policy_hub_t12policy_500_tElNS2_12op_wrapper_tIlZZZZZN2at6native36add_out_dense_sparse_compressed_cudaERNS7_6TensorERKS9_SC_RKN3c106ScalarEENKUlvE_clEvENKUlvE6_clEvENKUlvE_clEvENKUlvE0_clEvEUllE_N6thrust24THRUST_300001_SM_1000_NS17counting_iteratorIlNSN_11use_defaultESP_SP_EEEEEEvT0_T1_,(.L_x_8939 - _ZN3cub18CUB_300001_SM_10006detail8for_each13static_kernelINS2_12policy_hub_t12policy_500_tElNS2_12op_wrapper_tIlZZZZZN2at6native36add_out_dense_sparse_compressed_cudaERNS7_6TensorERKS9_SC_RKN3c106ScalarEENKUlvE_clEvENKUlvE6_clEvENKUlvE_clEvENKUlvE0_clEvEUllE_N6thrust24THRUST_300001_SM_1000_NS17counting_iteratorIlNSN_11use_defaultESP_SP_EEEEEEvT0_T1_)
        .other          _ZN3cub18CUB_300001_SM_10006detail8for_each13static_kernelINS2_12policy_hub_t12policy_500_tElNS2_12op_wrapper_tIlZZZZZN2at6native36add_out_dense_sparse_compressed_cudaERNS7_6TensorERKS9_SC_RKN3c106ScalarEENKUlvE_clEvENKUlvE6_clEvENKUlvE_clEvENKUlvE0_clEvEUllE_N6thrust24THRUST_300001_SM_1000_NS17counting_iteratorIlNSN_11use_defaultESP_SP_EEEEEEvT0_T1_,@"STO_CUDA_ENTRY STV_DEFAULT"
_ZN3cub18CUB_300001_SM_10006detail8for_each13static_kernelINS2_12policy_hub_t12policy_500_tElNS2_12op_wrapper_tIlZZZZZN2at6native36add_out_dense_sparse_compressed_cudaERNS7_6TensorERKS9_SC_RKN3c106ScalarEENKUlvE_clEvENKUlvE6_clEvENKUlvE_clEvENKUlvE0_clEvEUllE_N6thrust24THRUST_300001_SM_1000_NS17counting_iteratorIlNSN_11use_defaultESP_SP_EEEEEEvT0_T1_:
.text._ZN3cub18CUB_300001_SM_10006detail8for_each13static_kernelINS2_12policy_hub_t12policy_500_tElNS2_12op_wrapper_tIlZZZZZN2at6native36add_out_dense_sparse_compressed_cudaERNS7_6TensorERKS9_SC_RKN3c106ScalarEENKUlvE_clEvENKUlvE6_clEvENKUlvE_clEvENKUlvE0_clEvEUllE_N6thrust24THRUST_300001_SM_1000_NS17counting_iteratorIlNSN_11use_defaultESP_SP_EEEEEEvT0_T1_:
        /* <DEDUP_REMOVED lines=20> */
.L_x_286:
[----:B0-----:R-:W0:Y:S01]  /*0140*/  LDC.64 R2, c[0x0][0x3e8] ;  /* 0x0000fa00ff027b82 */ /* 0x001e220000000a00 */
[----:B-1----:R-:W1:Y:S01]  /*0150*/  LDCU.64 UR6, c[0x0][0x3a8] ;  /* 0x00007500ff0677ac */ /* 0x002e620008000a00 */
[----:B------:R-:W2:Y:S01]  /*0160*/  LDCU.128 UR20, c[0x0][0x3c0] ;  /* 0x00007800ff1477ac */ /* 0x000ea20008000c00 */
[----:B------:R-:W3:Y:S01]  /*0170*/  LDCU.64 UR8, c[0x0][0x3e0] ;  /* 0x00007c00ff0877ac */ /* 0x000ee20008000a00 */
        /* <DEDUP_REMOVED lines=14> */
[----:B------:R-:W0:Y:S01]  /*0260*/  LDC.64 R8, c[0x0][0x3d8] ;  /* 0x0000f600ff087b82 */ /* 0x000e220000000a00 */
[----:B------:R-:W-:Y:S01]  /*0270*/  IMAD.IADD R26, R4, 0x1, -R6 ;  /* 0x00000001041a7824 */ /* 0x000fe200078e0a06 */
[----:B------:R-:W-:Y:S01]  /*0280*/  BSSY.RECONVERGENT B1, `(.L_x_283) ;  /* 0x0000061000017945 */ /* 0x000fe20003800200 */
[----:B------:R-:W-:-:S03]  /*0290*/  IMAD.MOV.U32 R20, RZ, RZ, R7 ;  /* 0x000000ffff147224 */ /* 0x000fc600078e0007 */
[----:B------:R-:W-:Y:S02]  /*02a0*/  LOP3.LUT R26, R26, 0x3, RZ, 0xc0, !PT ;  /* 0x000000031a1a7812 */ /* 0x000fe400078ec0ff */
[----:B------:R-:W1:Y:S02]  /*02b0*/  LDC.64 R24, c[0x0][0x3d0] ;  /* 0x0000f400ff187b82 */ /* 0x000e640000000a00 */
[----:B------:R-:W-:-:S04]  /*02c0*/  ISETP.NE.U32.AND P0, PT, R26, RZ, PT ;  /* 0x000000ff1a00720c */ /* 0x000fc80003f05070 */
[----:B------:R-:W-:Y:S01]  /*02d0*/  ISETP.NE.AND.EX P0, PT, RZ, RZ, PT, P0 ;  /* 0x000000ffff00720c */ /* 0x000fe20003f05300 */
[-C--:B0-----:R-:W-:Y:S02]  /*02e0*/  IMAD R0, R29, R8.reuse, RZ ;  /* 0x000000081d007224 */ /* 0x081fe400078e02ff */
[----:B------:R-:W-:-:S04]  /*02f0*/  IMAD.WIDE.U32 R2, R28, R8, RZ ;  /* 0x000000081c027225 */ /* 0x000fc800078e00ff */
[----:B------:R-:W-:Y:S02]  /*0300*/  IMAD R9, R28, R9, R0 ;  /* 0x000000091c097224 */ /* 0x000fe400078e0200 */
[----:B-1----:R-:W-:-:S03]  /*0310*/  IMAD R0, R24, UR5, RZ ;  /* 0x0000000518007c24 */ /* 0x002fc6000f8e02ff */
[----:B------:R-:W-:Y:S01]  /*0320*/  IADD3 R3, PT, PT, R3, R9, RZ ;  /* 0x0000000903037210 */ /* 0x000fe20007ffe0ff */
[----:B------:R-:W-:Y:S02]  /*0330*/  IMAD R25, R25, UR4, R0 ;  /* 0x0000000419197c24 */ /* 0x000fe4000f8e0200 */
[----:B------:R-:W-:Y:S02]  /*0340*/  IMAD.MOV.U32 R0, RZ, RZ, R6 ;  /* 0x000000ffff007224 */ /* 0x000fe400078e0006 */
[----:B------:R-:W-:-:S05]  /*0350*/  IMAD.WIDE.U32 R2, R24, UR4, R2 ;  /* 0x0000000418027c25 */ /* 0x000fca000f8e0002 */
[----:B------:R-:W-:Y:S01]  /*0360*/  IADD3 R25, PT, PT, R3, R25, RZ ;  /* 0x0000001903197210 */ /* 0x000fe20007ffe0ff */
[----:B------:R-:W-:Y:S06]  /*0370*/  @!P0 BRA `(.L_x_284) ;  /* 0x0000000400448947 */ /* 0x000fec0003800000 */
[----:B------:R-:W0:Y:S01]  /*0380*/  LDC.64 R8, c[0x0][0x3f0] ;  /* 0x0000fc00ff087b82 */ /* 0x000e220000000a00 */
[----:B------:R-:W1:Y:S07]  /*0390*/  LDCU.64 UR6, c[0x0][0x3a0] ;  /* 0x00007400ff0677ac */ /* 0x000e6e0008000a00 */
[----:B------:R-:W2:Y:S08]  /*03a0*/  LDC.64 R12, c[0x0][0x3b0] ;  /* 0x0000ec00ff0c7b82 */ /* 0x000eb00000000a00 */
[----:B------:R-:W3:Y:S01]  /*03b0*/  LDC.64 R14, c[0x0][0x3f8] ;  /* 0x0000fe00ff0e7b82 */ /* 0x000ee20000000a00 */
[C---:B0-----:R-:W-:Y:S01]  /*03c0*/  IMAD R0, R8.reuse, UR5, RZ ;  /* 0x0000000508007c24 */ /* 0x041fe2000f8e02ff */
[----:B------:R-:W-:Y:S01]  /*03d0*/  MOV R24, R2 ;  /* 0x0000000200187202 */ /* 0x000fe20000000f00 */
[----:B------:R-:W-:-:S05]  /*03e0*/  IMAD.WIDE.U32 R10, R8, UR4, R6 ;  /* 0x00000004080a7c25 */ /* 0x000fca000f8e0006 */
[----:B------:R-:W0:Y:S01]  /*03f0*/  LDC.64 R36, c[0x0][0x3c8] ;  /* 0x0000f200ff247b82 */ /* 0x000e220000000a00 */
[----:B------:R-:W-:Y:S01]  /*0400*/  IMAD R9, R9, UR4, R0 ;  /* 0x0000000409097c24 */ /* 0x000fe2000f8e0200 */
[----:B--2---:R-:W-:-:S03]  /*0410*/  LEA R8, P0, R10, R12, 0x3 ;  /* 0x0000000c0a087211 */ /* 0x004fc600078018ff */
[----:B------:R-:W-:-:S03]  /*0420*/  IMAD.IADD R0, R11, 0x1, R9 ;  /* 0x000000010b007824 */ /* 0x000fc600078e0209 */
[----:B------:R-:W2:Y:S02]  /*0430*/  LDC.64 R32, c[0x0][0x3c0] ;  /* 0x0000f000ff207b82 */ /* 0x000ea40000000a00 */
[----:B------:R-:W-:-:S06]  /*0440*/  LEA.HI.X R9, R10, R13, R0, 0x3, P0 ;  /* 0x0000000d0a097211 */ /* 0x000fcc00000f1c00 */
[----:B------:R-:W4:Y:S01]  /*0450*/  LDC.64 R10, c[0x0][0x3e0] ;  /* 0x0000f800ff0a7b82 */ /* 0x000f220000000a00 */
[----:B------:R-:W4:Y:S01]  /*0460*/  LDG.E.64 R22, desc[UR10][R8.64] ;  /* 0x0000000a08167981 */ /* 0x000f22000c1e1b00 */
[C---:B---3--:R-:W-:Y:S02]  /*0470*/  IMAD R0, R14.reuse, UR5, RZ ;  /* 0x000000050e007c24 */ /* 0x048fe4000f8e02ff */
[----:B------:R-:W-:-:S04]  /*0480*/  IMAD.WIDE.U32 R16, R14, UR4, R6 ;  /* 0x000000040e107c25 */ /* 0x000fc8000f8e0006 */
[----:B------:R-:W3:Y:S01]  /*0490*/  LDC.64 R12, c[0x0][0x3b8] ;  /* 0x0000ee00ff0c7b82 */ /* 0x000ee20000000a00 */
[----:B------:R-:W-:Y:S01]  /*04a0*/  IMAD R15, R15, UR4, R0 ;  /* 0x000000040f0f7c24 */ /* 0x000fe2000f8e0200 */
[----:B-1----:R-:W-:-:S03]  /*04b0*/  LEA R14, P0, R16, UR6, 0x4 ;  /* 0x00000006100e7c11 */ /* 0x002fc6000f8020ff */
[----:B------:R-:W-:-:S05]  /*04c0*/  IMAD.IADD R15, R17, 0x1, R15 ;  /* 0x00000001110f7824 */ /* 0x000fca00078e020f */
[----:B------:R-:W-:-:S05]  /*04d0*/  LEA.HI.X R15, R16, UR7, R15, 0x4, P0 ;  /* 0x00000007100f7c11 */ /* 0x000fca00080f240f */
[----:B------:R-:W0:Y:S01]  /*04e0*/  LDG.E.128 R16, desc[UR10][R14.64] ;  /* 0x0000000a0e107981 */ /* 0x000e22000c1e1d00 */
[-C--:B----4-:R-:W-:Y:S02]  /*04f0*/  IMAD R0, R23, R10.reuse, RZ ;  /* 0x0000000a17007224 */ /* 0x090fe400078e02ff */
[----:B------:R-:W-:-:S04]  /*0500*/  IMAD.WIDE.U32 R20, R22, R10, R24 ;  /* 0x0000000a16147225 */ /* 0x000fc800078e0018 */
[----:B------:R-:W-:Y:S01]  /*0510*/  IMAD R23, R22, R11, R0 ;  /* 0x0000000b16177224 */ /* 0x000fe200078e0200 */
[----:B---3--:R-:W-:-:S03]  /*0520*/  LEA R30, P0, R20, R12, 0x4 ;  /* 0x0000000c141e7211 */ /* 0x008fc600078020ff */
[----:B------:R-:W-:-:S05]  /*0530*/  IMAD.IADD R0, R21, 0x1, R23 ;  /* 0x0000000115007824 */ /* 0x000fca00078e0217 */
[----:B------:R-:W-:-:S05]  /*0540*/  LEA.HI.X R31, R20, R13, R0, 0x4, P0 ;  /* 0x0000000d141f7211 */ /* 0x000fca00000f2400 */
[----:B------:R-:W3:Y:S01]  /*0550*/  LDG.E.128 R20, desc[UR10][R30.64] ;  /* 0x0000000a1e147981 */ /* 0x000ee2000c1e1d00 */
[C---:B0-----:R-:W-:Y:S02]  /*0560*/  DMUL R34, R18.reuse, R36 ;  /* 0x0000002412227228 */ /* 0x041fe40000000000 */
[----:B--2---:R-:W-:Y:S01]  /*0570*/  DMUL R18, R18, R32 ;  /* 0x0000002012127228 */ /* 0x004fe20000000000 */
[----:B------:R-:W-:-:S04]  /*0580*/  ISETP.NE.U32.AND P0, PT, R26, 0x1, PT ;  /* 0x000000011a00780c */ /* 0x000fc80003f05070 */
[----:B------:R-:W-:Y:S01]  /*0590*/  ISETP.NE.AND.EX P0, PT, RZ, RZ, PT, P0 ;  /* 0x000000ffff00720c */ /* 0x000fe20003f05300 */
[C---:B------:R-:W-:Y:S02]  /*05a0*/  DFMA R34, R16.reuse, R32, -R34 ;  /* 0x000000201022722b */ /* 0x040fe40000000822 */
[----:B------:R-:W-:Y:S01]  /*05b0*/  DFMA R18, R16, R36, R18 ;  /* 0x000000241012722b */ /* 0x000fe20000000012 */
[----:B------:R-:W-:-:S05]  /*05c0*/  IADD3 R0, P1, PT, R6, 0x1, RZ ;  /* 0x0000000106007810 */ /* 0x000fca0007f3e0ff */
[----:B---3--:R-:W-:Y:S02]  /*05d0*/  DADD R20, R34, R20 ;  /* 0x0000000022147229 */ /* 0x008fe40000000014 */
[----:B------:R-:W-:-:S07]  /*05e0*/  DADD R22, R18, R22 ;  /* 0x0000000012167229 */ /* 0x000fce0000000016 */
[----:B------:R0:W-:Y:S02]  /*05f0*/  STG.E.128 desc[UR10][R30.64], R20 ;  /* 0x000000141e007986 */ /* 0x0001e4000c101d0a */
[----:B0-----:R-:W-:Y:S01]  /*0600*/  IMAD.X R20, RZ, RZ, R7, P1 ;  /* 0x000000ffff147224 */ /* 0x001fe200008e0607 */
[----:B------:R-:W-:Y:S06]  /*0610*/  @!P0 BRA `(.L_x_284) ;  /* 0x00000000009c8947 */ /* 0x000fec0003800000 */
[----:B------:R-:W2:Y:S04]  /*0620*/  LDG.E.64 R20, desc[UR10][R8.64+0x8] ;  /* 0x0000080a08147981 */ /* 0x000ea8000c1e1b00 */
[----:B------:R-:W3:Y:S01]  /*0630*/  LDG.E.128 R16, desc[UR10][R14.64+0x10] ;  /* 0x0000100a0e107981 */ /* 0x000ee2000c1e1d00 */
[----:B--2---:R-:W-:-:S04]  /*0640*/  IMAD R0, R21, R10, RZ ;  /* 0x0000000a15007224 */ /* 0x004fc800078e02ff */
[C---:B------:R-:W-:Y:S02]  /*0650*/  IMAD R23, R20.reuse, R11, R0 ;  /* 0x0000000b14177224 */ /* 0x040fe400078e0200 */
[----:B------:R-:W-:-:S05]  /*0660*/  IMAD.WIDE.U32 R20, R20, R10, R24 ;  /* 0x0000000a14147225 */ /* 0x000fca00078e0018 */
[----:B------:R-:W-:Y:S02]  /*0670*/  IADD3 R0, PT, PT, R21, R23, RZ ;  /* 0x0000001715007210 */ /* 0x000fe40007ffe0ff */
[----:B------:R-:W-:-:S04]  /*0680*/  LEA R30, P0, R20, R12, 0x4 ;  /* 0x0000000c141e7211 */ /* 0x000fc800078020ff */
[----:B------:R-:W-:-:S05]  /*0690*/  LEA.HI.X R31, R20, R13, R0, 0x4, P0 ;  /* 0x0000000d141f7211 */ /* 0x000fca00000f2400 */
[----:B------:R-:W2:Y:S01]  /*06a0*/  LDG.E.128 R20, desc[UR10][R30.64] ;  /* 0x0000000a1e147981 */ /* 0x000ea2000c1e1d00 */
[C---:B---3--:R-:W-:Y:S02]  /*06b0*/  DMUL R34, R18.reuse, R36 ;  /* 0x0000002412227228 */ /* 0x048fe40000000000 */
[----:B------:R-:W-:Y:S01]  /*06c0*/  DMUL R18, R18, R32 ;  /* 0x0000002012127228 */ /* 0x000fe20000000000 */
[----:B------:R-:W-:-:S04]  /*06d0*/  ISETP.NE.U32.AND P0, PT, R26, 0x2, PT ;  /* 0x000000021a00780c */ /* 0x000fc80003f05070 */
[----:B------:R-:W-:Y:S01]  /*06e0*/  ISETP.NE.AND.EX P0, PT, RZ, RZ, PT, P0 ;  /* 0x000000ffff00720c */ /* 0x000fe20003f05300 */
[C---:B------:R-:W-:Y:S02]  /*06f0*/  DFMA R34, R16.reuse, R32, -R34 ;  /* 0x000000201022722b */ /* 0x040fe40000000822 */
[----:B------:R-:W-:Y:S01]  /*0700*/  DFMA R18, R16, R36, R18 ;  /* 0x000000241012722b */ /* 0x000fe20000000012 */
[----:B------:R-:W-:-:S05]  /*0710*/  IADD3 R0, P1, PT, R6, 0x2, RZ ;  /* 0x0000000206007810 */ /* 0x000fca0007f3e0ff */
[----:B--2---:R-:W-:Y:S02]  /*0720*/  DADD R20, R34, R20 ;  /* 0x0000000022147229 */ /* 0x004fe40000000014 */
[----:B------:R-:W-:-:S07]  /*0730*/  DADD R22, R18, R22 ;  /* 0x0000000012167229 */ /* 0x000fce0000000016 */
[----:B------:R0:W-:Y:S02]  /*0740*/  STG.E.128 desc[UR10][R30.64], R20 ;  /* 0x000000141e007986 */ /* 0x0001e4000c101d0a */
[----:B0-----:R-:W-:Y:S01]  /*0750*/  IMAD.X R20, RZ, RZ, R7, P1 ;  /* 0x000000ffff147224 */ /* 0x001fe200008e0607 */
[----:B------:R-:W-:Y:S06]  /*0760*/  @!P0 BRA `(.L_x_284) ;  /* 0x0000000000488947 */ /* 0x000fec0003800000 */
[----:B------:R-:W2:Y:S04]  /*0770*/  LDG.E.64 R8, desc[UR10][R8.64+0x10] ;  /* 0x0000100a08087981 */ /* 0x000ea8000c1e1b00 */
[----:B------:R-:W3:Y:S01]  /*0780*/  LDG.E.128 R16, desc[UR10][R14.64+0x20] ;  /* 0x0000200a0e107981 */ /* 0x000ee2000c1e1d00 */
[-C--:B--2---:R-:W-:Y:S02]  /*0790*/  IMAD R0, R9, R10.reuse, RZ ;  /* 0x0000000a09007224 */ /* 0x084fe400078e02ff */
[----:B------:R-:W-:-:S04]  /*07a0*/  IMAD.WIDE.U32 R20, R8, R10, R24 ;  /* 0x0000000a08147225 */ /* 0x000fc800078e0018 */
[----:B------:R-:W-:Y:S01]  /*07b0*/  IMAD R11, R8, R11, R0 ;  /* 0x0000000b080b7224 */ /* 0x000fe200078e0200 */
[----:B------:R-:W-:-:S03]  /*07c0*/  LEA R12, P0, R20, R12, 0x4 ;  /* 0x0000000c140c7211 */ /* 0x000fc600078020ff */
[----:B------:R-:W-:-:S05]  /*07d0*/  IMAD.IADD R0, R21, 0x1, R11 ;  /* 0x0000000115007824 */ /* 0x000fca00078e020b */
[----:B------:R-:W-:-:S05]  /*07e0*/  LEA.HI.X R13, R20, R13, R0, 0x4, P0 ;  /* 0x0000000d140d7211 */ /* 0x000fca00000f2400 */
[----:B------:R-:W2:Y:S01]  /*07f0*/  LDG.E.128 R8, desc[UR10][R12.64] ;  /* 0x0000000a0c087981 */ /* 0x000ea2000c1e1d00 */
[C---:B---3--:R-:W-:Y:S02]  /*0800*/  DMUL R20, R18.reuse, R36 ;  /* 0x0000002412147228 */ /* 0x048fe40000000000 */
[----:B------:R-:W-:-:S06]  /*0810*/  DMUL R18, R18, R32 ;  /* 0x0000002012127228 */ /* 0x000fcc0000000000 */
[C---:B------:R-:W-:Y:S02]  /*0820*/  DFMA R20, R16.reuse, R32, -R20 ;  /* 0x000000201014722b */ /* 0x040fe40000000814 */
[----:B------:R-:W-:Y:S01]  /*0830*/  DFMA R18, R16, R36, R18 ;  /* 0x000000241012722b */ /* 0x000fe20000000012 */
[----:B------:R-:W-:-:S05]  /*0840*/  IADD3 R0, P0, PT, R6, 0x3, RZ ;  /* 0x0000000306007810 */ /* 0x000fca0007f1e0ff */
[----:B--2---:R-:W-:Y:S02]  /*0850*/  DADD R8, R20, R8 ;  /* 0x0000000014087229 */ /* 0x004fe40000000008 */
[----:B------:R-:W-:-:S07]  /*0860*/  DADD R10, R18, R10 ;  /* 0x00000000120a7229 */ /* 0x000fce000000000a */
[----:B------:R0:W-:Y:S01]  /*0870*/  STG.E.128 desc[UR10][R12.64], R8 ;  /* 0x000000080c007986 */ /* 0x0001e2000c101d0a */
[----:B------:R-:W-:-:S07]  /*0880*/  IADD3.X R20, PT, PT, RZ, R7, RZ, P0, !PT ;  /* 0x00000007ff147210 */ /* 0x000fce00007fe4ff */
.L_x_284:
[----:B------:R-:W-:Y:S05]  /*0890*/  BSYNC.RECONVERGENT B1 ;  /* 0x0000000000017941 */ /* 0x000fea0003800200 */
.L_x_283:
[----:B------:R-:W-:-:S05]  /*08a0*/  IADD3 R6, P0, PT, R6, -R4, RZ ;  /* 0x8000000406067210 */ /* 0x000fca0007f1e0ff */
[----:B------:R-:W-:Y:S01]  /*08b0*/  IMAD.X R7, R7, 0x1, ~R5, P0 ;  /* 0x0000000107077824 */ /* 0x000fe200000e0e05 */
[----:B------:R-:W-:-:S04]  /*08c0*/  ISETP.GT.U32.AND P0, PT, R6, -0x4, PT ;  /* 0xfffffffc0600780c */ /* 0x000fc80003f04070 */
[----:B------:R-:W-:-:S13]  /*08d0*/  ISETP.GT.U32.AND.EX P0, PT, R7, -0x1, PT, P0 ;  /* 0xffffffff0700780c */ /* 0x000fda0003f04100 */
[----:B------:R-:W-:Y:S05]  /*08e0*/  @P0 BRA `(.L_x_282) ;  /* 0x00000004005c0947 */ /* 0x000fea0003800000 */
.L_x_285:
[----:B-1----:R-:W1:Y:S01]  /*08f0*/  LDC.64 R6, c[0x0][0x3f0] ;  /* 0x0000fc00ff067b82 */ /* 0x002e620000000a00 */
[----:B0-----:R-:W-:Y:S01]  /*0900*/  MOV R11, R20 ;  /* 0x00000014000b7202 */ /* 0x001fe20000000f00 */
[----:B------:R-:W-:Y:S02]  /*0910*/  IMAD.MOV.U32 R10, RZ, RZ, R0 ;  /* 0x000000ffff0a7224 */ /* 0x000fe400078e0000 */
[C---:B-1----:R-:W-:Y:S02]  /*0920*/  IMAD R12, R6.reuse, UR5, RZ ;  /* 0x00000005060c7c24 */ /* 0x042fe4000f8e02ff */
[----:B------:R-:W-:-:S04]  /*0930*/  IMAD.WIDE.U32 R8, R6, UR4, R10 ;  /* 0x0000000406087c25 */ /* 0x000fc8000f8e000a */
[----:B------:R-:W-:Y:S01]  /*0940*/  IMAD R7, R7, UR4, R12 ;  /* 0x0000000407077c24 */ /* 0x000fe2000f8e020c */
[----:B------:R-:W-:-:S03]  /*0950*/  LEA R6, P0, R8, UR12, 0x3 ;  /* 0x0000000c08067c11 */ /* 0x000fc6000f8018ff */
[----:B------:R-:W-:-:S05]  /*0960*/  IMAD.IADD R7, R7, 0x1, R9 ;  /* 0x0000000107077824 */ /* 0x000fca00078e0209 */
[----:B------:R-:W-:Y:S02]  /*0970*/  LEA.HI.X R7, R8, UR13, R7, 0x3, P0 ;  /* 0x0000000d08077c11 */ /* 0x000fe400080f1c07 */
[----:B------:R-:W0:Y:S03]  /*0980*/  LDC.64 R8, c[0x0][0x3f8] ;  /* 0x0000fe00ff087b82 */ /* 0x000e260000000a00 */
[----:B------:R-:W2:Y:S01]  /*0990*/  LDG.E.64 R16, desc[UR10][R6.64] ;  /* 0x0000000a06107981 */ /* 0x000ea2000c1e1b00 */
[C---:B0-----:R-:W-:Y:S02]  /*09a0*/  IMAD R12, R8.reuse, UR5, RZ ;  /* 0x00000005080c7c24 */ /* 0x041fe4000f8e02ff */
[----:B------:R-:W-:-:S04]  /*09b0*/  IMAD.WIDE.U32 R10, R8, UR4, R10 ;  /* 0x00000004080a7c25 */ /* 0x000fc8000f8e000a */
[----:B------:R-:W-:Y:S01]  /*09c0*/  IMAD R9, R9, UR4, R12 ;  /* 0x0000000409097c24 */ /* 0x000fe2000f8e020c */
[----:B------:R-:W-:-:S03]  /*09d0*/  LEA R8, P0, R10, UR16, 0x4 ;  /* 0x000000100a087c11 */ /* 0x000fc6000f8020ff */
[----:B------:R-:W-:Y:S02]  /*09e0*/  IMAD.IADD R9, R9, 0x1, R11 ;  /* 0x0000000109097824 */ /* 0x000fe400078e020b */
[----:B------:R-:W-:-:S03]  /*09f0*/  IMAD.MOV.U32 R11, RZ, RZ, R25 ;  /* 0x000000ffff0b7224 */ /* 0x000fc600078e0019 */
[----:B------:R-:W-:Y:S02]  /*0a00*/  LEA.HI.X R9, R10, UR17, R9, 0x4, P0 ;  /* 0x000000110a097c11 */ /* 0x000fe400080f2409 */
[----:B------:R-:W-:-:S03]  /*0a10*/  MOV R10, R2 ;  /* 0x00000002000a7202 */ /* 0x000fc60000000f00 */
[----:B------:R-:W3:Y:S01]  /*0a20*/  LDG.E.128 R12, desc[UR10][R8.64] ;  /* 0x0000000a080c7981 */ /* 0x000ee2000c1e1d00 */
[----:B--2---:R-:W-:Y:S02]  /*0a30*/  IMAD R17, R17, UR8, RZ ;  /* 0x0000000811117c24 */ /* 0x004fe4000f8e02ff */
[----:B------:R-:W-:-:S04]  /*0a40*/  IMAD.WIDE.U32 R18, R16, UR8, R10 ;  /* 0x0000000810127c25 */ /* 0x000fc8000f8e000a */
[----:B------:R-:W-:Y:S01]  /*0a50*/  IMAD R17, R16, UR9, R17 ;  /* 0x0000000910117c24 */ /* 0x000fe2000f8e0211 */
[----:B------:R-:W-:-:S03]  /*0a60*/  LEA R22, P0, R18, UR14, 0x4 ;  /* 0x0000000e12167c11 */ /* 0x000fc6000f8020ff */
[----:B------:R-:W-:-:S05]  /*0a70*/  IMAD.IADD R17, R19, 0x1, R17 ;  /* 0x0000000113117824 */ /* 0x000fca00078e0211 */
[----:B------:R-:W-:-:S05]  /*0a80*/  LEA.HI.X R23, R18, UR15, R17, 0x4, P0 ;  /* 0x0000000f12177c11 */ /* 0x000fca00080f2411 */
[----:B------:R-:W2:Y:S01]  /*0a90*/  LDG.E.128 R16, desc[UR10][R22.64] ;  /* 0x0000000a16107981 */ /* 0x000ea2000c1e1d00 */
[C---:B---3--:R-:W-:Y:S02]  /*0aa0*/  DMUL R26, R14.reuse, UR22 ;  /* 0x000000160e1a7c28 */ /* 0x048fe40008000000 */
[----:B------:R-:W-:-:S06]  /*0ab0*/  DMUL R14, R14, UR20 ;  /* 0x000000140e0e7c28 */ /* 0x000fcc0008000000 */
[C---:B------:R-:W-:Y:S02]  /*0ac0*/  DFMA R26, R12.reuse, UR20, -R26 ;  /* 0x000000140c1a7c2b */ /* 0x040fe4000800081a */
[----:B------:R-:W-:-:S06]  /*0ad0*/  DFMA R14, R12, UR22, R14 ;  /* 0x000000160c0e7c2b */ /* 0x000fcc000800000e */
[----:B--2---:R-:W-:Y:S02]  /*0ae0*/  DADD R16, R26, R16 ;  /* 0x000000001a107229 */ /* 0x004fe40000000010 */
[----:B------:R-:W-:-:S07]  /*0af0*/  DADD R18, R14, R18 ;  /* 0x000000000e127229 */ /* 0x000fce0000000012 */
[----:B------:R0:W-:Y:S04]  /*0b00*/  STG.E.128 desc[UR10][R22.64], R16 ;  /* 0x0000001016007986 */ /* 0x0001e8000c101d0a */
[----:B------:R-:W2:Y:S04]  /*0b10*/  LDG.E.64 R26, desc[UR10][R6.64+0x8] ;  /* 0x0000080a061a7981 */ /* 0x000ea8000c1e1b00 */
[----:B------:R-:W3:Y:S01]  /*0b20*/  LDG.E.128 R12, desc[UR10][R8.64+0x10] ;  /* 0x0000100a080c7981 */ /* 0x000ee2000c1e1d00 */
[----:B--2---:R-:W-:Y:S02]  /*0b30*/  IMAD R21, R27, UR8, RZ ;  /* 0x000000081b157c24 */ /* 0x004fe4000f8e02ff */
[----:B------:R-:W-:-:S04]  /*0b40*/  IMAD.WIDE.U32 R30, R26, UR8, R10 ;  /* 0x000000081a1e7c25 */ /* 0x000fc8000f8e000a */
[----:B------:R-:W-:Y:S01]  /*0b50*/  IMAD R21, R26, UR9, R21 ;  /* 0x000000091a157c24 */ /* 0x000fe2000f8e0215 */
[----:B------:R-:W-:-:S04]  /*0b60*/  LEA R26, P0, R30, UR14, 0x4 ;  /* 0x0000000e1e1a7c11 */ /* 0x000fc8000f8020ff */
[----:B------:R-:W-:-:S04]  /*0b70*/  IADD3 R21, PT, PT, R31, R21, RZ ;  /* 0x000000151f157210 */ /* 0x000fc80007ffe0ff */
[----:B------:R-:W-:-:S05]  /*0b80*/  LEA.HI.X R27, R30, UR15, R21, 0x4, P0 ;  /* 0x0000000f1e1b7c11 */ /* 0x000fca00080f2415 */
[----:B0-----:R-:W2:Y:S01]  /*0b90*/  LDG.E.128 R16, desc[UR10][R26.64] ;  /* 0x0000000a1a107981 */ /* 0x001ea2000c1e1d00 */
        /* <DEDUP_REMOVED lines=12> */
[----:B------:R-:W-:-:S03]  /*0c60*/  LEA R22, P0, R30, UR14, 0x4 ;  /* 0x0000000e1e167c11 */ /* 0x000fc6000f8020ff */
[----:B------:R-:W-:-:S05]  /*0c70*/  IMAD.IADD R21, R31, 0x1, R21 ;  /* 0x000000011f157824 */ /* 0x000fca00078e0215 */
        /* <DEDUP_REMOVED lines=21> */
[----:B------:R-:W-:Y:S01]  /*0dd0*/  DFMA R14, R12, UR22, R14 ;  /* 0x000000160c0e7c2b */ /* 0x000fe2000800000e */
[----:B------:R-:W-:-:S04]  /*0de0*/  IADD3 R0, P0, PT, R0, 0x4, RZ ;  /* 0x0000000400007810 */ /* 0x000fc80007f1e0ff */
[----:B------:R-:W-:Y:S02]  /*0df0*/  IADD3.X R20, PT, PT, RZ, R20, RZ, P0, !PT ;  /* 0x00000014ff147210 */ /* 0x000fe400007fe4ff */
[----:B------:R-:W-:-:S04]  /*0e00*/  ISETP.GE.U32.AND P0, PT, R0, R4, PT ;  /* 0x000000040000720c */ /* 0x000fc80003f06070 */
[----:B------:R-:W-:Y:S01]  /*0e10*/  ISETP.GE.AND.EX P0, PT, R20, R5, PT, P0 ;  /* 0x000000051400720c */ /* 0x000fe20003f06300 */
[----:B--2---:R-:W-:Y:S02]  /*0e20*/  DADD R32, R26, R32 ;  /* 0x000000001a207229 */ /* 0x004fe40000000020 */
[----:B------:R-:W-:-:S07]  /*0e30*/  DADD R34, R14, R34 ;  /* 0x000000000e227229 */ /* 0x000fce0000000022 */
[----:B------:R1:W-:Y:S03]  /*0e40*/  STG.E.128 desc[UR10][R10.64], R32 ;  /* 0x000000200a007986 */ /* 0x0003e6000c101d0a */
[----:B------:R-:W-:Y:S05]  /*0e50*/  @!P0 BRA `(.L_x_285) ;  /* 0xfffffff800a48947 */ /* 0x000fea000383ffff */
.L_x_282:
[----:B------:R-:W-:Y:S05]  /*0e60*/  BSYNC.RECONVERGENT B0 ;  /* 0x0000000000007941 */ /* 0x000fea0003800200 */
.L_x_281:
[----:B------:R-:W2:Y:S01]  /*0e70*/  LDCU.64 UR6, c[0x0][0x400] ;  /* 0x00008000ff0677ac */ /* 0x000ea20008000a00 */
[----:B------:R-:W-:-:S04]  /*0e80*/  UIADD3 UR4, UP0, UPT, UR4, 0x1, URZ ;  /* 0x0000000104047890 */ /* 0x000fc8000ff1e0ff */
[----:B------:R-:W-:Y:S02]  /*0e90*/  UIADD3.X UR5, UPT, UPT, URZ, UR5, URZ, UP0, !UPT ;  /* 0x00000005ff057290 */ /* 0x000fe400087fe4ff */
[----:B--2---:R-:W-:-:S04]  /*0ea0*/  UISETP.NE.U32.AND UP0, UPT, UR4, UR6, UPT ;  /* 0x000000060400728c */ /* 0x004fc8000bf05070 */
[----:B------:R-:W-:-:S09]  /*0eb0*/  UISETP.NE.AND.EX UP0, UPT, UR5, UR7, UPT, UP0 ;  /* 0x000000070500728c */ /* 0x000fd2000bf05300 */
[----:B------:R-:W-:Y:S05]  /*0ec0*/  BRA.U UP0, `(.L_x_286) ;  /* 0xfffffff1009c7547 */ /* 0x000fea000b83ffff */
[----:B------:R-:W-:Y:S01]  /*0ed0*/  UMOV UR4, URZ ;  /* 0x000000ff00047c82 */ /* 0x000fe20008000000 */
[----:B------:R-:W-:-:S05]  /*0ee0*/  UMOV UR5, URZ ;  /* 0x000000ff00057c82 */ /* 0x000fca0008000000 */
.L_x_292:
[----:B--2---:R-:W2:Y:S01]  /*0ef0*/  LDC.64 R2, c[0x0][0x3e8] ;  /* 0x0000fa00ff027b82 */ /* 0x004ea20000000a00 */
[----:B------:R-:W3:Y:S01]  /*0f00*/  LDCU.64 UR6, c[0x0][0x3a8] ;  /* 0x00007500ff0677ac */ /* 0x000ee20008000a00 */
[----:B------:R-:W-:Y:S02]  /*0f10*/  IMAD.MOV.U32 R4, RZ, RZ, R28 ;  /* 0x000000ffff047224 */ /* 0x000fe400078e001c */
[----:B------:R-:W-:Y:S01]  /*0f20*/  IMAD.MOV.U32 R5, RZ, RZ, R29 ;  /* 0x000000ffff057224 */ /* 0x000fe200078e001d */
[----:B------:R-:W4:Y:S01]  /*0f30*/  LDCU.128 UR16, c[0x0][0x3c0] ;  /* 0x00007800ff1077ac */ /* 0x000f220008000c00 */
[----:B0-----:R-:W0:Y:S01]  /*0f40*/  LDCU.64 UR12, c[0x0][0x3e0] ;  /* 0x00007c00ff0c77ac */ /* 0x001e220008000a00 */
[----:B------:R-:W0:Y:S01]  /*0f50*/  LDCU.64 UR14, c[0x0][0x3b8] ;  /* 0x00007700ff0e77ac */ /* 0x000e220008000a00 */
[C---:B--2---:R-:W-:Y:S02]  /*0f60*/  IMAD R0, R2.reuse, UR5, RZ ;  /* 0x0000000502007c24 */ /* 0x044fe4000f8e02ff */
[----:B------:R-:W-:-:S04]  /*0f70*/  IMAD.WIDE.U32 R4, R2, UR4, R4 ;  /* 0x0000000402047c25 */ /* 0x000fc8000f8e0004 */
[----:B------:R-:W-:Y:S01]  /*0f80*/  IMAD R3, R3, UR4, R0 ;  /* 0x0000000403037c24 */ /* 0x000fe2000f8e0200 */
[----:B---3--:R-:W-:-:S04]  /*0f90*/  LEA R2, P0, R4, UR6, 0x3 ;  /* 0x0000000604027c11 */ /* 0x008fc8000f8018ff */
[----:B------:R-:W-:-:S04]  /*0fa0*/  IADD3 R3, PT, PT, R5, R3, RZ ;  /* 0x0000000305037210 */ /* 0x000fc80007ffe0ff */
[----:B------:R-:W-:-:S05]  /*0fb0*/  LEA.HI.X R3, R4, UR7, R3, 0x3, P0 ;  /* 0x0000000704037c11 */ /* 0x000fca00080f1c03 */
[----:B------:R-:W2:Y:S04]  /*0fc0*/  LDG.E.64 R6, desc[UR10][R2.64+0x800] ;  /* 0x0008000a02067981 */ /* 0x000ea8000c1e1b00 */
[----:B------:R-:W2:Y:S01]  /*0fd0*/  LDG.E.64 R4, desc[UR10][R2.64+0x808] ;  /* 0x0008080a02047981 */ /* 0x000ea2000c1e1b00 */
[----:B------:R-:W-:Y:S01]  /*0fe0*/  BSSY.RECONVERGENT B0, `(.L_x_287) ;  /* 0x00000d2000007945 */ /* 0x000fe20003800200 */
[----:B--2---:R-:W-:-:S04]  /*0ff0*/  ISETP.GE.U32.AND P0, PT, R6, R4, PT ;  /* 0x000000040600720c */ /* 0x004fc80003f06070 */
[----:B------:R-:W-:-:S13]  /*1000*/  ISETP.GE.AND.EX P0, PT, R7, R5, PT, P0 ;  /* 0x000000050700720c */ /* 0x000fda0003f06300 */
[----:B0---4-:R-:W-:Y:S05]  /*1010*/  @P0 BRA `(.L_x_288) ;  /* 0x0000000c00380947 */ /* 0x011fea0003800000 */
[----:B------:R-:W0:Y:S01]  /*1020*/  LDC.64 R8, c[0x0][0x3d8] ;  /* 0x0000f600ff087b82 */ /* 0x000e220000000a00 */
[----:B------:R-:W-:Y:S01]  /*1030*/  IADD3 R2, P0, PT, R28, 0x100, RZ ;  /* 0x000001001c027810 */ /* 0x000fe20007f1e0ff */
[----:B------:R-:W-:Y:S01]  /*1040*/  IMAD.IADD R26, R4, 0x1, -R6 ;  /* 0x00000001041a7824 */ /* 0x000fe200078e0a06 */
[----:B------:R-:W-:Y:S01]  /*1050*/  BSSY.RECONVERGENT B1, `(.L_x_289) ;  /* 0x0000062000017945 */ /* 0x000fe20003800200 */
[----:B------:R-:W-:Y:S02]  /*1060*/  IMAD.MOV.U32 R20, RZ, RZ, R7 ;  /* 0x000000ffff147224 */ /* 0x000fe400078e0007 */
[----:B------:R-:W-:Y:S01]  /*1070*/  IMAD.X R3, RZ, RZ, R29, P0 ;  /* 0x000000ffff037224 */ /* 0x000fe200000e061d */
[----:B------:R-:W-:Y:S01]  /*1080*/  LOP3.LUT R26, R26, 0x3, RZ, 0xc0, !PT ;  /* 0x000000031a1a7812 */ /* 0x000fe200078ec0ff */
[----:B------:R-:W2:Y:S03]  /*1090*/  LDC.64 R24, c[0x0][0x3d0] ;  /* 0x0000f400ff187b82 */ /* 0x000ea60000000a00 */
[----:B------:R-:W-:-:S04]  /*10a0*/  ISETP.NE.U32.AND P0, PT, R26, RZ, PT ;  /* 0x000000ff1a00720c */ /* 0x000fc80003f05070 */
[----:B------:R-:W-:Y:S01]  /*10b0*/  ISETP.NE.AND.EX P0, PT, RZ, RZ, PT, P0 ;  /* 0x000000ffff00720c */ /* 0x000fe20003f05300 */
[----:B0-----:R-:W-:-:S04]  /*10c0*/  IMAD R3, R3, R8, RZ ;  /* 0x0000000803037224 */ /* 0x001fc800078e02ff */
[C---:B------:R-:W-:Y:S02]  /*10d0*/  IMAD R9, R2.reuse, R9, R3 ;  /* 0x0000000902097224 */ /* 0x040fe400078e0203 */
[----:B------:R-:W-:-:S04]  /*10e0*/  IMAD.WIDE.U32 R2, R2, R8, RZ ;  /* 0x0000000802027225 */ /* 0x000fc800078e00ff */
[----:B--2---:R-:W-:Y:S01]  /*10f0*/  IMAD R0, R24, UR5, RZ ;  /* 0x0000000518007c24 */ /* 0x004fe2000f8e02ff */
[----:B------:R-:W-:-:S03]  /*1100*/  IADD3 R3, PT, PT, R3, R9, RZ ;  /* 0x0000000903037210 */ /* 0x000fc60007ffe0ff */
[----:B------:R-:W-:Y:S02]  /*1110*/  IMAD R25, R25, UR4, R0 ;  /* 0x0000000419197c24 */ /* 0x000fe4000f8e0200 */
[----:B------:R-:W-:-:S04]  /*1120*/  IMAD.WIDE.U32 R2, R24, UR4, R2 ;  /* 0x0000000418027c25 */ /* 0x000fc8000f8e0002 */
[----:B------:R-:W-:Y:S01]  /*1130*/  IMAD.MOV.U32 R0, RZ, RZ, R6 ;  /* 0x000000ffff007224 */ /* 0x000fe200078e0006 */
[----:B------:R-:W-:Y:S01]  /*1140*/  IADD3 R25, PT, PT, R3, R25, RZ ;  /* 0x0000001903197210 */ /* 0x000fe20007ffe0ff */
[----:B------:R-:W-:Y:S06]  /*1150*/  @!P0 BRA `(.L_x_290) ;  /* 0x0000000400448947 */ /* 0x000fec0003800000 */
[----:B------:R-:W0:Y:S01]  /*1160*/  LDC.64 R8, c[0x0][0x3f0] ;  /* 0x0000fc00ff087b82 */ /* 0x000e220000000a00 */
[----:B------:R-:W2:Y:S07]  /*1170*/  LDCU.64 UR6, c[0x0][0x3a0] ;  /* 0x00007400ff0677ac */ /* 0x000eae0008000a00 */
[----:B------:R-:W3:Y:S08]  /*1180*/  LDC.64 R12, c[0x0][0x3b0] ;  /* 0x0000ec00ff0c7b82 */ /* 0x000ef00000000a00 */
[----:B------:R-:W4:Y:S01]  /*1190*/  LDC.64 R14, c[0x0][0x3f8] ;  /* 0x0000fe00ff0e7b82 */ /* 0x000f220000000a00 */
[C---:B0-----:R-:W-:Y:S01]  /*11a0*/  IMAD R0, R8.reuse, UR5, RZ ;  /* 0x0000000508007c24 */ /* 0x041fe2000f8e02ff */
[----:B------:R-:W-:Y:S01]  /*11b0*/  MOV R24, R2 ;  /* 0x0000000200187202 */ /* 0x000fe20000000f00 */
[----:B-1----:R-:W-:-:S05]  /*11c0*/  IMAD.WIDE.U32 R10, R8, UR4, R6 ;  /* 0x00000004080a7c25 */ /* 0x002fca000f8e0006 */
[----:B------:R-:W0:Y:S01]  /*11d0*/  LDC.64 R36, c[0x0][0x3c8] ;  /* 0x0000f200ff247b82 */ /* 0x000e220000000a00 */
[----:B------:R-:W-:Y:S01]  /*11e0*/  IMAD R9, R9, UR4, R0 ;  /* 0x0000000409097c24 */ /* 0x000fe2000f8e0200 */
[----:B---3--:R-:W-:-:S03]  /*11f0*/  LEA R8, P0, R10, R12, 0x3 ;  /* 0x0000000c0a087211 */ /* 0x008fc600078018ff */
[----:B------:R-:W-:-:S03]  /*1200*/  IMAD.IADD R0, R11, 0x1, R9 ;  /* 0x000000010b007824 */ /* 0x000fc600078e0209 */
[----:B------:R-:W1:Y:S02]  /*1210*/  LDC.64 R32, c[0x0][0x3c0] ;  /* 0x0000f000ff207b82 */ /* 0x000e640000000a00 */
[----:B------:R-:W-:-:S06]  /*1220*/  LEA.HI.X R9, R10, R13, R0, 0x3, P0 ;  /* 0x0000000d0a097211 */ /* 0x000fcc00000f1c00 */
[----:B------:R-:W3:Y:S01]  /*1230*/  LDC.64 R10, c[0x0][0x3e0] ;  /* 0x0000f800ff0a7b82 */ /* 0x000ee20000000a00 */
[----:B------:R-:W3:Y:S01]  /*1240*/  LDG.E.64 R22, desc[UR10][R8.64] ;  /* 0x0000000a08167981 */ /* 0x000ee2000c1e1b00 */
[C---:B----4-:R-:W-:Y:S02]  /*1250*/  IMAD R0, R14.reuse, UR5, RZ ;  /* 0x000000050e007c24 */ /* 0x050fe4000f8e02ff */
[----:B------:R-:W-:-:S04]  /*1260*/  IMAD.WIDE.U32 R16, R14, UR4, R6 ;  /* 0x000000040e107c25 */ /* 0x000fc8000f8e0006 */
[----:B------:R-:W4:Y:S01]  /*1270*/  LDC.64 R12, c[0x0][0x3b8] ;  /* 0x0000ee00ff0c7b82 */ /* 0x000f220000000a00 */
[----:B------:R-:W-:Y:S01]  /*1280*/  IMAD R15, R15, UR4, R0 ;  /* 0x000000040f0f7c24 */ /* 0x000fe2000f8e0200 */
[----:B--2---:R-:W-:-:S03]  /*1290*/  LEA R14, P0, R16, UR6, 0x4 ;  /* 0x00000006100e7c11 */ /* 0x004fc6000f8020ff */
[----:B------:R-:W-:-:S05]  /*12a0*/  IMAD.IADD R15, R17, 0x1, R15 ;  /* 0x00000001110f7824 */ /* 0x000fca00078e020f */
[----:B------:R-:W-:-:S05]  /*12b0*/  LEA.HI.X R15, R16, UR7, R15, 0x4, P0 ;  /* 0x00000007100f7c11 */ /* 0x000fca00080f240f */
[----:B------:R-:W0:Y:S01]  /*12c0*/  LDG.E.128 R16, desc[UR10][R14.64] ;  /* 0x0000000a0e107981 */ /* 0x000e22000c1e1d00 */
[-C--:B---3--:R-:W-:Y:S02]  /*12d0*/  IMAD R0, R23, R10.reuse, RZ ;  /* 0x0000000a17007224 */ /* 0x088fe400078e02ff */
[----:B------:R-:W-:-:S04]  /*12e0*/  IMAD.WIDE.U32 R20, R22, R10, R24 ;  /* 0x0000000a16147225 */ /* 0x000fc800078e0018 */
[----:B------:R-:W-:Y:S01]  /*12f0*/  IMAD R23, R22, R11, R0 ;  /* 0x0000000b16177224 */ /* 0x000fe200078e0200 */
[----:B----4-:R-:W-:-:S03]  /*1300*/  LEA R30, P0, R20, R12, 0x4 ;  /* 0x0000000c141e7211 */ /* 0x010fc600078020ff */
[----:B------:R-:W-:-:S05]  /*1310*/  IMAD.IADD R0, R21, 0x1, R23 ;  /* 0x0000000115007824 */ /* 0x000fca00078e0217 */
[----:B------:R-:W-:-:S05]  /*1320*/  LEA.HI.X R31, R20, R13, R0, 0x4, P0 ;  /* 0x0000000d141f7211 */ /* 0x000fca00000f2400 */
[----:B------:R-:W2:Y:S01]  /*1330*/  LDG.E.128 R20, desc[UR10][R30.64] ;  /* 0x0000000a1e147981 */ /* 0x000ea2000c1e1d00 */
[C---:B0-----:R-:W-:Y:S02]  /*1340*/  DMUL R34, R18.reuse, R36 ;  /* 0x0000002412227228 */ /* 0x041fe40000000000 */
[----:B-1----:R-:W-:Y:S01]  /*1350*/  DMUL R18, R18, R32 ;  /* 0x0000002012127228 */ /* 0x002fe20000000000 */
        /* <DEDUP_REMOVED lines=49> */
.L_x_290:
[----:B------:R-:W-:Y:S05]  /*1670*/  BSYNC.RECONVERGENT B1 ;  /* 0x0000000000017941 */ /* 0x000fea0003800200 */
.L_x_289:
[----:B------:R-:W-:-:S05]  /*1680*/  IADD3 R6, P0, PT, R6, -R4, RZ ;  /* 0x8000000406067210 */ /* 0x000fca0007f1e0ff */
[----:B------:R-:W-:Y:S01]  /*1690*/  IMAD.X R7, R7, 0x1, ~R5, P0 ;  /* 0x0000000107077824 */ /* 0x000fe200000e0e05 */
[----:B------:R-:W-:-:S04]  /*16a0*/  ISETP.GT.U32.AND P0, PT, R6, -0x4, PT ;  /* 0xfffffffc0600780c */ /* 0x000fc80003f04070 */
[----:B------:R-:W-:-:S13]  /*16b0*/  ISETP.GT.U32.AND.EX P0, PT, R7, -0x1, PT, P0 ;  /* 0xffffffff0700780c */ /* 0x000fda0003f04100 */
[----:B------:R-:W-:Y:S05]  /*16c0*/  @P0 BRA `(.L_x_288) ;  /* 0x00000004008c0947 */ /* 0x000fea0003800000 */
[----:B------:R-:W2:Y:S01]  /*16d0*/  LDC.64 R14, c[0x0][0x3f8] ;  /* 0x0000fe00ff0e7b82 */ /* 0x000ea20000000a00 */
[----:B------:R-:W3:Y:S01]  /*16e0*/  LDCU.64 UR8, c[0x0][0x3a0] ;  /* 0x00007400ff0877ac */ /* 0x000ee20008000a00 */
[----:B------:R-:W-:Y:S01]  /*16f0*/  MOV R7, R20 ;  /* 0x0000001400077202 */ /* 0x000fe20000000f00 */
[----:B------:R-:W-:Y:S01]  /*1700*/  IMAD.MOV.U32 R6, RZ, RZ, R0 ;  /* 0x000000ffff067224 */ /* 0x000fe200078e0000 */
[----:B------:R-:W4:Y:S04]  /*1710*/  LDCU.64 UR6, c[0x0][0x3b0] ;  /* 0x00007600ff0677ac */ /* 0x000f280008000a00 */
[----:B01----:R-:W0:Y:S01]  /*1720*/  LDC.64 R10, c[0x0][0x3f0] ;  /* 0x0000fc00ff0a7b82 */ /* 0x003e220000000a00 */
[----:B--2---:R-:W-:-:S04]  /*1730*/  IMAD R16, R14, UR5, RZ ;  /* 0x000000050e107c24 */ /* 0x004fc8000f8e02ff */
[----:B------:R-:W-:Y:S02]  /*1740*/  IMAD R15, R15, UR4, R16 ;  /* 0x000000040f0f7c24 */ /* 0x000fe4000f8e0210 */
[C---:B0-----:R-:W-:Y:S02]  /*1750*/  IMAD R12, R10.reuse, UR5, RZ ;  /* 0x000000050a0c7c24 */ /* 0x041fe4000f8e02ff */
[----:B------:R-:W-:-:S04]  /*1760*/  IMAD.WIDE.U32 R8, R10, UR4, R6 ;  /* 0x000000040a087c25 */ /* 0x000fc8000f8e0006 */
[----:B------:R-:W-:Y:S01]  /*1770*/  IMAD.WIDE.U32 R6, R14, UR4, R6 ;  /* 0x000000040e067c25 */ /* 0x000fe2000f8e0006 */
[----:B----4-:R-:W-:-:S03]  /*1780*/  LEA R13, P0, R8, UR6, 0x3 ;  /* 0x00000006080d7c11 */ /* 0x010fc6000f8018ff */
[----:B------:R-:W-:Y:S01]  /*1790*/  IMAD R11, R11, UR4, R12 ;  /* 0x000000040b0b7c24 */ /* 0x000fe2000f8e020c */
[----:B---3--:R-:W-:Y:S01]  /*17a0*/  LEA R12, P2, R6, UR8, 0x4 ;  /* 0x00000008060c7c11 */ /* 0x008fe2000f8420ff */
[----:B------:R-:W-:Y:S01]  /*17b0*/  IMAD.IADD R7, R15, 0x1, R7 ;  /* 0x000000010f077824 */ /* 0x000fe200078e0207 */
[----:B------:R-:W-:Y:S01]  /*17c0*/  IADD3 R13, P1, PT, R13, 0x10, RZ ;  /* 0x000000100d0d7810 */ /* 0x000fe20007f3e0ff */
[----:B------:R-:W-:Y:S01]  /*17d0*/  IMAD.IADD R9, R11, 0x1, R9 ;  /* 0x000000010b097824 */ /* 0x000fe200078e0209 */
[----:B------:R-:W-:Y:S02]  /*17e0*/  IADD3 R12, P3, PT, R12, 0x20, RZ ;  /* 0x000000200c0c7810 */ /* 0x000fe40007f7e0ff */
[----:B------:R-:W-:Y:S02]  /*17f0*/  LEA.HI.X R6, R6, UR9, R7, 0x4, P2 ;  /* 0x0000000906067c11 */ /* 0x000fe400090f2407 */
[----:B------:R-:W-:-:S03]  /*1800*/  LEA.HI.X R8, R8, UR7, R9, 0x3, P0 ;  /* 0x0000000708087c11 */ /* 0x000fc600080f1c09 */
[----:B------:R-:W-:Y:S01]  /*1810*/  IMAD.X R9, RZ, RZ, R6, P3 ;  /* 0x000000ffff097224 */ /* 0x000fe200018e0606 */
[----:B------:R-:W-:-:S07]  /*1820*/  IADD3.X R7, PT, PT, RZ, R8, RZ, P1, !PT ;  /* 0x00000008ff077210 */ /* 0x000fce0000ffe4ff */
.L_x_291:
[----:B------:R-:W-:-:S05]  /*1830*/  IMAD.MOV.U32 R6, RZ, RZ, R13 ;  /* 0x000000ffff067224 */ /* 0x000fca00078e000d */
[----:B--2---:R-:W2:Y:S01]  /*1840*/  LDG.E.64 R16, desc[UR10][R6.64+-0x10] ;  /* 0xfffff00a06107981 */ /* 0x004ea2000c1e1b00 */
[----:B------:R-:W-:Y:S01]  /*1850*/  MOV R8, R12 ;  /* 0x0000000c00087202 */ /* 0x000fe20000000f00 */
[----:B------:R-:W-:Y:S02]  /*1860*/  IMAD.MOV.U32 R10, RZ, RZ, R2 ;  /* 0x000000ffff0a7224 */ /* 0x000fe400078e0002 */
[----:B------:R-:W-:Y:S02]  /*1870*/  IMAD.MOV.U32 R11, RZ, RZ, R25 ;  /* 0x000000ffff0b7224 */ /* 0x000fe400078e0019 */
[----:B------:R-:W3:Y:S01]  /*1880*/  LDG.E.128 R12, desc[UR10][R8.64+-0x20] ;  /* 0xffffe00a080c7981 */ /* 0x000ee2000c1e1d00 */
[----:B--2---:R-:W-:Y:S02]  /*1890*/  IMAD R17, R17, UR12, RZ ;  /* 0x0000000c11117c24 */ /* 0x004fe4000f8e02ff */
[----:B------:R-:W-:-:S04]  /*18a0*/  IMAD.WIDE.U32 R18, R16, UR12, R10 ;  /* 0x0000000c10127c25 */ /* 0x000fc8000f8e000a */
[----:B------:R-:W-:Y:S01]  /*18b0*/  IMAD R17, R16, UR13, R17 ;  /* 0x0000000d10117c24 */ /* 0x000fe2000f8e0211 */
[----:B------:R-:W-:-:S04]  /*18c0*/  LEA R22, P0, R18, UR14, 0x4 ;  /* 0x0000000e12167c11 */ /* 0x000fc8000f8020ff */
[----:B------:R-:W-:-:S04]  /*18d0*/  IADD3 R17, PT, PT, R19, R17, RZ ;  /* 0x0000001113117210 */ /* 0x000fc80007ffe0ff */
        /* <DEDUP_REMOVED lines=53> */
[----:B------:R-:W-:Y:S01]  /*1c30*/  DFMA R14, R12, UR18, R14 ;  /* 0x000000120c0e7c2b */ /* 0x000fe2000800000e */
[----:B------:R-:W-:-:S05]  /*1c40*/  IADD3 R0, P0, PT, R0, 0x4, RZ ;  /* 0x0000000400007810 */ /* 0x000fca0007f1e0ff */
[----:B------:R-:W-:Y:S01]  /*1c50*/  IMAD.X R20, RZ, RZ, R20, P0 ;  /* 0x000000ffff147224 */ /* 0x000fe200000e0614 */
[----:B------:R-:W-:-:S04]  /*1c60*/  ISETP.GE.U32.AND P0, PT, R0, R4, PT ;  /* 0x000000040000720c */ /* 0x000fc80003f06070 */
[----:B------:R-:W-:Y:S02]  /*1c70*/  ISETP.GE.AND.EX P0, PT, R20, R5, PT, P0 ;  /* 0x000000051400720c */ /* 0x000fe40003f06300 */
[----:B------:R-:W-:Y:S02]  /*1c80*/  IADD3 R13, P1, PT, R6, 0x20, RZ ;  /* 0x00000020060d7810 */ /* 0x000fe40007f3e0ff */
[----:B------:R-:W-:-:S03]  /*1c90*/  IADD3 R12, P2, PT, R8, 0x40, RZ ;  /* 0x00000040080c7810 */ /* 0x000fc60007f5e0ff */
[----:B------:R-:W-:Y:S01]  /*1ca0*/  IMAD.X R7, RZ, RZ, R7, P1 ;  /* 0x000000ffff077224 */ /* 0x000fe200008e0607 */
[----:B------:R-:W-:Y:S01]  /*1cb0*/  IADD3.X R9, PT, PT, RZ, R9, RZ, P2, !PT ;  /* 0x00000009ff097210 */ /* 0x000fe200017fe4ff */
[----:B--2---:R-:W-:Y:S02]  /*1cc0*/  DADD R16, R26, R16 ;  /* 0x000000001a107229 */ /* 0x004fe40000000010 */
[----:B------:R-:W-:-:S07]  /*1cd0*/  DADD R18, R14, R18 ;  /* 0x000000000e127229 */ /* 0x000fce0000000012 */
[----:B------:R2:W-:Y:S01]  /*1ce0*/  STG.E.128 desc[UR10][R10.64], R16 ;  /* 0x000000100a007986 */ /* 0x0005e2000c101d0a */
[----:B------:R-:W-:Y:S05]  /*1cf0*/  @!P0 BRA `(.L_x_291) ;  /* 0xfffffff800cc8947 */ /* 0x000fea000383ffff */
.L_x_288:
[----:B------:R-:W-:Y:S05]  /*1d00*/  BSYNC.RECONVERGENT B0 ;  /* 0x0000000000007941 */ /* 0x000fea0003800200 */
.L_x_287:
[----:B------:R-:W3:Y:S01]  /*1d10*/  LDC.64 R2, c[0x0][0x400] ;  /* 0x00010000ff027b82 */ /* 0x000ee20000000a00 */
[----:B------:R-:W-:-:S04]  /*1d20*/  UIADD3 UR6, UP0, UPT, UR4, 0x1, URZ ;  /* 0x0000000104067890 */ /* 0x000fc8000ff1e0ff */
[----:B------:R-:W-:Y:S02]  /*1d30*/  UIADD3.X UR7, UPT, UPT, URZ, UR5, URZ, UP0, !UPT ;  /* 0x00000005ff077290 */ /* 0x000fe400087fe4ff */
[----:B---3--:R-:W-:-:S04]  /*1d40*/  ISETP.NE.U32.AND P0, PT, R2, UR6, PT ;  /* 0x0000000602007c0c */ /* 0x008fc8000bf05070 */
[----:B------:R-:W-:-:S13]  /*1d50*/  ISETP.NE.AND.EX P0, PT, R3, UR7, PT, P0 ;  /* 0x0000000703007c0c */ /* 0x000fda000bf05300 */
[----:B------:R-:W-:Y:S05]  /*1d60*/  @!P0 EXIT ;  /* 0x000000000000894d */ /* 0x000fea0003800000 */
[----:B------:R-:W-:Y:S01]  /*1d70*/  UMOV UR4, UR6 ;  /* 0x0000000600047c82 */ /* 0x000fe20008000000 */
[----:B------:R-:W-:Y:S01]  /*1d80*/  UMOV UR5, UR7 ;  /* 0x0000000700057c82 */ /* 0x000fe20008000000 */
[----:B------:R-:W-:Y:S05]  /*1d90*/  BRA `(.L_x_292) ;  /* 0xfffffff000547947 */ /* 0x000fea000383ffff */
.L_x_280:
[----:B------:R-:W0:Y:S02]  /*1da0*/  LDC.64 R2, c[0x0][0x400] ;  /* 0x00010000ff027b82 */ /* 0x000e240000000a00 */
[----:B0-----:R-:W-:-:S04]  /*1db0*/  ISETP.GE.U32.AND P0, PT, R2, 0x1, PT ;  /* 0x000000010200780c */ /* 0x001fc80003f06070 */
[----:B------:R-:W-:-:S13]  /*1dc0*/  ISETP.GE.AND.EX P0, PT, R3, RZ, PT, P0 ;  /* 0x000000ff0300720c */ /* 0x000fda0003f06300 */
[----:B------:R-:W-:Y:S05]  /*1dd0*/  @!P0 EXIT ;  /* 0x000000000000894d */ /* 0x000fea0003800000 */
[----:B------:R-:W0:Y:S01]  /*1de0*/  S2R R28, SR_TID.X ;  /* 0x00000000001c7919 */ /* 0x000e220000002100 */
[----:B------:R-:W-:Y:S01]  /*1df0*/  USHF.R.S32.HI UR7, URZ, 0x1f, UR6 ;  /* 0x0000001fff077899 */ /* 0x000fe20008011406 */
[----:B------:R-:W-:Y:S01]  /*1e00*/  BSSY.RECONVERGENT B0, `(.L_x_293) ;  /* 0x00000e2000007945 */ /* 0x000fe20003800200 */
[----:B------:R-:W1:Y:S04]  /*1e10*/  LDCU.64 UR8, c[0x0][0x390] ;  /* 0x00007200ff0877ac */ /* 0x000e680008000a00 */
[----:B------:R-:W-:Y:S01]  /*1e20*/  IMAD.U32 R0, RZ, RZ, UR7 ;  /* 0x00000007ff007e24 */ /* 0x000fe2000f8e00ff */
[----:B------:R-:W2:Y:S01]  /*1e30*/  LDCU.128 UR28, c[0x0][0x3c0] ;  /* 0x00007800ff1c77ac */ /* 0x000ea20008000c00 */
[----:B------:R-:W3:Y:S01]  /*1e40*/  LDCU.64 UR24, c[0x0][0x3e0] ;  /* 0x00007c00ff1877ac */ /* 0x000ee20008000a00 */
[----:B------:R-:W4:Y:S01]  /*1e50*/  LDCU.64 UR26, c[0x0][0x3a0] ;  /* 0x00007400ff1a77ac */ /* 0x000f220008000a00 */
[----:B------:R-:W0:Y:S01]  /*1e60*/  LDCU.128 UR16, c[0x0][0x3f0] ;  /* 0x00007e00ff1077ac */ /* 0x000e220008000c00 */
[----:B-1----:R-:W-:Y:S01]  /*1e70*/  UIADD3 UR4, UP0, UPT, UR4, UR8, URZ ;  /* 0x0000000804047290 */ /* 0x002fe2000ff1e0ff */
[----:B------:R-:W1:Y:S03]  /*1e80*/  LDCU.128 UR20, c[0x0][0x3b0] ;  /* 0x00007600ff1477ac */ /* 0x000e660008000c00 */
[----:B------:R-:W-:Y:S01]  /*1e90*/  UIADD3.X UR5, UPT, UPT, UR5, UR9, URZ, UP0, !UPT ;  /* 0x0000000905057290 */ /* 0x000fe200087fe4ff */
[----:B0-----:R-:W-:-:S04]  /*1ea0*/  ISETP.LT.U32.AND P0, PT, R28, UR6, PT ;  /* 0x000000061c007c0c */ /* 0x001fc8000bf01070 */
[----:B------:R-:W-:-:S13]  /*1eb0*/  ISETP.GT.AND.EX P0, PT, R0, RZ, PT, P0 ;  /* 0x000000ff0000720c */ /* 0x000fda0003f04300 */
[----:B-1234-:R-:W-:Y:S05]  /*1ec0*/  @!P0 BRA `(.L_x_294) ;  /* 0x0000000c00548947 */ /* 0x01efea0003800000 */
[----:B------:R-:W-:Y:S01]  /*1ed0*/  IADD3 R28, P0, PT, R28, UR4, RZ ;  /* 0x000000041c1c7c10 */ /* 0x000fe2000ff1e0ff */
[----:B------:R-:W-:Y:S02]  /*1ee0*/  HFMA2 R3, -RZ, RZ, 0, 0 ;  /* 0x00000000ff037431 */ /* 0x000fe400000001ff */
[----:B------:R-:W-:Y:S01]  /*1ef0*/  IMAD.MOV.U32 R20, RZ, RZ, RZ ;  /* 0x000000ffff147224 */ /* 0x000fe200078e00ff */
[----:B------:R-:W-:-:S09]  /*1f00*/  IADD3.X R29, PT, PT, RZ, UR5, RZ, P0, !PT ;  /* 0x00000005ff1d7c10 */ /* 0x000fd200087fe4ff */
.L_x_300:
[----:B0-----:R-:W0:Y:S01]  /*1f10*/  LDCU.64 UR8, c[0x0][0x3e8] ;  /* 0x00007d00ff0877ac */ /* 0x001e220008000a00 */
[----:B-1----:R-:W1:Y:S01]  /*1f20*/  LDCU.64 UR12, c[0x0][0x3a8] ;  /* 0x00007500ff0c77ac */ /* 0x002e620008000a00 */
[----:B0-----:R-:W-:Y:S02]  /*1f30*/  IMAD R0, R20, UR8, RZ ;  /* 0x0000000814007c24 */ /* 0x001fe4000f8e02ff */
[----:B------:R-:W-:-:S04]  /*1f40*/  IMAD.WIDE.U32 R4, R3, UR8, R28 ;  /* 0x0000000803047c25 */ /* 0x000fc8000f8e001c */
[----:B------:R-:W-:Y:S01]  /*1f50*/  IMAD R7, R3, UR9, R0 ;  /* 0x0000000903077c24 */ /* 0x000fe2000f8e0200 */
[----:B-1-3--:R-:W-:-:S03]  /*1f60*/  LEA R8, P0, R4, UR12, 0x3 ;  /* 0x0000000c04087c11 */ /* 0x00afc6000f8018ff */
[----:B------:R-:W-:-:S05]  /*1f70*/  IMAD.IADD R5, R5, 0x1, R7 ;  /* 0x0000000105057824 */ /* 0x000fca00078e0207 */
[----:B------:R-:W-:-:S05]  /*1f80*/  LEA.HI.X R9, R4, UR13, R5, 0x3, P0 ;  /* 0x0000000d04097c11 */ /* 0x000fca00080f1c05 */
[----:B--2---:R-:W2:Y:S04]  /*1f90*/  LDG.E.64 R6, desc[UR10][R8.64] ;  /* 0x0000000a08067981 */ /* 0x004ea8000c1e1b00 */
[----:B------:R-:W2:Y:S01]  /*1fa0*/  LDG.E.64 R4, desc[UR10][R8.64+0x8] ;  /* 0x0000080a08047981 */ /* 0x000ea2000c1e1b00 */
[----:B------:R-:W-:Y:S01]  /*1fb0*/  BSSY.RECONVERGENT B1, `(.L_x_295) ;  /* 0x00000c0000017945 */ /* 0x000fe20003800200 */
[----:B--2---:R-:W-:-:S04]  /*1fc0*/  ISETP.GE.U32.AND P0, PT, R6, R4, PT ;  /* 0x000000040600720c */ /* 0x004fc80003f06070 */
[----:B------:R-:W-:-:S13]  /*1fd0*/  ISETP.GE.AND.EX P0, PT, R7, R5, PT, P0 ;  /* 0x000000050700720c */ /* 0x000fda0003f06300 */
[----:B------:R-:W-:Y:S05]  /*1fe0*/  @P0 BRA `(.L_x_296) ;  /* 0x0000000800f00947 */ /* 0x000fea0003800000 */
[----:B------:R-:W0:Y:S01]  /*1ff0*/  LDCU.128 UR12, c[0x0][0x3d0] ;  /* 0x00007a00ff0c77ac */ /* 0x000e220008000c00 */
[----:B------:R-:W-:Y:S01]  /*2000*/  IADD3 R21, PT, PT, -R6, R4, RZ ;  /* 0x0000000406157210 */ /* 0x000fe20007ffe1ff */
[----:B------:R-:W-:Y:S01]  /*2010*/  BSSY.RECONVERGENT B2, `(.L_x_297) ;  /* 0x000005f000027945 */ /* 0x000fe20003800200 */
[----:B------:R-:W-:Y:S02]  /*2020*/  MOV R2, R6 ;  /* 0x0000000600027202 */ /* 0x000fe40000000f00 */
[----:B------:R-:W-:-:S04]  /*2030*/  LOP3.LUT R21, R21, 0x3, RZ, 0xc0, !PT ;  /* 0x0000000315157812 */ /* 0x000fc800078ec0ff */
[----:B------:R-:W-:-:S04]  /*2040*/  ISETP.NE.U32.AND P0, PT, R21, RZ, PT ;  /* 0x000000ff1500720c */ /* 0x000fc80003f05070 */
[----:B------:R-:W-:Y:S01]  /*2050*/  ISETP.NE.AND.EX P0, PT, RZ, RZ, PT, P0 ;  /* 0x000000ffff00720c */ /* 0x000fe20003f05300 */
[----:B0-----:R-:W-:Y:S02]  /*2060*/  IMAD R11, R29, UR14, RZ ;  /* 0x0000000e1d0b7c24 */ /* 0x001fe4000f8e02ff */
[----:B------:R-:W-:-:S04]  /*2070*/  IMAD.WIDE.U32 R8, R28, UR14, RZ ;  /* 0x0000000e1c087c25 */ /* 0x000fc8000f8e00ff */
[----:B------:R-:W-:Y:S02]  /*2080*/  IMAD R11, R28, UR15, R11 ;  /* 0x0000000f1c0b7c24 */ /* 0x000fe4000f8e020b */
[----:B------:R-:W-:Y:S02]  /*2090*/  IMAD R0, R20, UR12, RZ ;  /* 0x0000000c14007c24 */ /* 0x000fe4000f8e02ff */
[----:B------:R-:W-:Y:S02]  /*20a0*/  IMAD.IADD R9, R9, 0x1, R11 ;  /* 0x0000000109097824 */ /* 0x000fe400078e020b */
[C---:B------:R-:W-:Y:S02]  /*20b0*/  IMAD R25, R3.reuse, UR13, R0 ;  /* 0x0000000d03197c24 */ /* 0x040fe4000f8e0200 */
[----:B------:R-:W-:-:S04]  /*20c0*/  IMAD.WIDE.U32 R22, R3, UR12, R8 ;  /* 0x0000000c03167c25 */ /* 0x000fc8000f8e0008 */
[----:B------:R-:W-:Y:S01]  /*20d0*/  IMAD.MOV.U32 R0, RZ, RZ, R7 ;  /* 0x000000ffff007224 */ /* 0x000fe200078e0007 */
[----:B------:R-:W-:Y:S01]  /*20e0*/  IADD3 R25, PT, PT, R23, R25, RZ ;  /* 0x0000001917197210 */ /* 0x000fe20007ffe0ff */
[----:B------:R-:W-:Y:S06]  /*20f0*/  @!P0 BRA `(.L_x_298) ;  /* 0x0000000400408947 */ /* 0x000fec0003800000 */
[----:B------:R-:W0:Y:S01]  /*2100*/  LDCU.128 UR12, c[0x0][0x3f0] ;  /* 0x00007e00ff0c77ac */ /* 0x000e220008000c00 */
[----:B------:R-:W1:Y:S01]  /*2110*/  LDC.64 R12, c[0x0][0x3b0] ;  /* 0x0000ec00ff0c7b82 */ /* 0x000e620000000a00 */
[----:B------:R-:W2:Y:S07]  /*2120*/  LDCU.64 UR8, c[0x0][0x3a0] ;  /* 0x00007400ff0877ac */ /* 0x000eae0008000a00 */
[----:B------:R-:W3:Y:S08]  /*2130*/  LDC.64 R14, c[0x0][0x3b8] ;  /* 0x0000ee00ff0e7b82 */ /* 0x000ef00000000a00 */
[----:B------:R-:W4:Y:S01]  /*2140*/  LDC.64 R36, c[0x0][0x3c8] ;  /* 0x0000f200ff247b82 */ /* 0x000f220000000a00 */
[----:B0-----:R-:W-:-:S02]  /*2150*/  IMAD R0, R20, UR12, RZ ;  /* 0x0000000c14007c24 */ /* 0x001fc4000f8e02ff */
[----:B------:R-:W-:-:S04]  /*2160*/  IMAD.WIDE.U32 R10, R3, UR12, R6 ;  /* 0x0000000c030a7c25 */ /* 0x000fc8000f8e0006 */
[----:B------:R-:W-:Y:S01]  /*2170*/  IMAD R9, R3, UR13, R0 ;  /* 0x0000000d03097c24 */ /* 0x000fe2000f8e0200 */
[----:B-1----:R-:W-:Y:S01]  /*2180*/  LEA R8, P0, R10, R12, 0x3 ;  /* 0x0000000c0a087211 */ /* 0x002fe200078018ff */
[----:B------:R-:W0:Y:S02]  /*2190*/  LDC.64 R34, c[0x0][0x3c0] ;  /* 0x0000f000ff227b82 */ /* 0x000e240000000a00 */
[----:B------:R-:W-:-:S05]  /*21a0*/  IMAD.IADD R0, R11, 0x1, R9 ;  /* 0x000000010b007824 */ /* 0x000fca00078e0209 */
[----:B------:R-:W-:Y:S01]  /*21b0*/  LEA.HI.X R9, R10, R13, R0, 0x3, P0 ;  /* 0x0000000d0a097211 */ /* 0x000fe200000f1c00 */
[----:B------:R-:W-:Y:S02]  /*21c0*/  IMAD R0, R20, UR14, RZ ;  /* 0x0000000e14007c24 */ /* 0x000fe4000f8e02ff */
[C---:B------:R-:W-:Y:S02]  /*21d0*/  IMAD.WIDE.U32 R12, R3.reuse, UR14, R6 ;  /* 0x0000000e030c7c25 */ /* 0x040fe4000f8e0006 */
[----:B------:R-:W5:Y:S02]  /*21e0*/  LDG.E.64 R30, desc[UR10][R8.64] ;  /* 0x0000000a081e7981 */ /* 0x000f64000c1e1b00 */
[----:B------:R-:W-:Y:S01]  /*21f0*/  IMAD R11, R3, UR15, R0 ;  /* 0x0000000f030b7c24 */ /* 0x000fe2000f8e0200 */
[----:B--2---:R-:W-:-:S04]  /*2200*/  LEA R10, P0, R12, UR8, 0x4 ;  /* 0x000000080c0a7c11 */ /* 0x004fc8000f8020ff */
[----:B------:R-:W-:-:S04]  /*2210*/  IADD3 R11, PT, PT, R13, R11, RZ ;  /* 0x0000000b0d0b7210 */ /* 0x000fc80007ffe0ff */
[----:B------:R-:W-:Y:S02]  /*2220*/  LEA.HI.X R11, R12, UR9, R11, 0x4, P0 ;  /* 0x000000090c0b7c11 */ /* 0x000fe400080f240b */
[----:B------:R-:W5:Y:S03]  /*2230*/  LDC.64 R12, c[0x0][0x3e0] ;  /* 0x0000f800ff0c7b82 */ /* 0x000f660000000a00 */
[----:B------:R-:W0:Y:S01]  /*2240*/  LDG.E.128 R16, desc[UR10][R10.64] ;  /* 0x0000000a0a107981 */ /* 0x000e22000c1e1d00 */
[----:B------:R-:W-:Y:S02]  /*2250*/  IMAD.MOV.U32 R24, RZ, RZ, R22 ;  /* 0x000000ffff187224 */ /* 0x000fe400078e0016 */
[----:B-----5:R-:W-:-:S04]  /*2260*/  IMAD R0, R31, R12, RZ ;  /* 0x0000000c1f007224 */ /* 0x020fc800078e02ff */
[C---:B------:R-:W-:Y:S02]  /*2270*/  IMAD R27, R30.reuse, R13, R0 ;  /* 0x0000000d1e1b7224 */ /* 0x040fe400078e0200 */
[----:B------:R-:W-:-:S05]  /*2280*/  IMAD.WIDE.U32 R30, R30, R12, R24 ;  /* 0x0000000c1e1e7225 */ /* 0x000fca00078e0018 */
[----:B------:R-:W-:Y:S02]  /*2290*/  IADD3 R0, PT, PT, R31, R27, RZ ;  /* 0x0000001b1f007210 */ /* 0x000fe40007ffe0ff */
[----:B---3--:R-:W-:Y:S01]  /*22a0*/  LEA R26, P0, R30, R14, 0x4 ;  /* 0x0000000e1e1a7211 */ /* 0x008fe200078020ff */
[----:B0-----:R-:W-:-:S03]  /*22b0*/  DMUL R32, R18, R34 ;  /* 0x0000002212207228 */ /* 0x001fc60000000000 */
[----:B------:R-:W-:Y:S01]  /*22c0*/  LEA.HI.X R27, R30, R15, R0, 0x4, P0 ;  /* 0x0000000f1e1b7211 */ /* 0x000fe200000f2400 */
[----:B----4-:R-:W-:-:S04]  /*22d0*/  DMUL R30, R18, R36 ;  /* 0x00000024121e7228 */ /* 0x010fc80000000000 */
[----:B------:R-:W-:-:S04]  /*22e0*/  DFMA R32, R16, R36, R32 ;  /* 0x000000241020722b */ /* 0x000fc80000000020 */
[----:B------:R-:W-:Y:S01]  /*22f0*/  DFMA R30, R16, R34, -R30 ;  /* 0x00000022101e722b */ /* 0x000fe2000000081e */
[----:B------:R-:W2:Y:S01]  /*2300*/  LDG.E.128 R16, desc[UR10][R26.64] ;  /* 0x0000000a1a107981 */ /* 0x000ea2000c1e1d00 */
[----:B------:R-:W-:Y:S02]  /*2310*/  ISETP.NE.U32.AND P0, PT, R21, 0x1, PT ;  /* 0x000000011500780c */ /* 0x000fe40003f05070 */
[----:B------:R-:W-:Y:S02]  /*2320*/  IADD3 R2, P1, PT, R6, 0x1, RZ ;  /* 0x0000000106027810 */ /* 0x000fe40007f3e0ff */
[----:B------:R-:W-:-:S03]  /*2330*/  ISETP.NE.AND.EX P0, PT, RZ, RZ, PT, P0 ;  /* 0x000000ffff00720c */ /* 0x000fc60003f05300 */
[----:B------:R-:W-:Y:S01]  /*2340*/  IMAD.X R0, RZ, RZ, R7, P1 ;  /* 0x000000ffff007224 */ /* 0x000fe200008e0607 */
[----:B--2---:R-:W-:Y:S02]  /*2350*/  DADD R16, R30, R16 ;  /* 0x000000001e107229 */ /* 0x004fe40000000010 */
[----:B------:R-:W-:-:S07]  /*2360*/  DADD R18, R32, R18 ;  /* 0x0000000020127229 */ /* 0x000fce0000000012 */
[----:B------:R0:W-:Y:S01]  /*2370*/  STG.E.128 desc[UR10][R26.64], R16 ;  /* 0x000000101a007986 */ /* 0x0001e2000c101d0a */
[----:B------:R-:W-:Y:S05]  /*2380*/  @!P0 BRA `(.L_x_298) ;  /* 0x00000000009c8947 */ /* 0x000fea0003800000 */
[----:B------:R-:W2:Y:S04]  /*2390*/  LDG.E.64 R30, desc[UR10][R8.64+0x8] ;  /* 0x0000080a081e7981 */ /* 0x000ea8000c1e1b00 */
[----:B0-----:R-:W3:Y:S01]  /*23a0*/  LDG.E.128 R16, desc[UR10][R10.64+0x10] ;  /* 0x0000100a0a107981 */ /* 0x001ee2000c1e1d00 */
[----:B--2---:R-:W-:-:S04]  /*23b0*/  IMAD R0, R31, R12, RZ ;  /* 0x0000000c1f007224 */ /* 0x004fc800078e02ff */
[C---:B------:R-:W-:Y:S01]  /*23c0*/  IMAD R27, R30.reuse, R13, R0 ;  /* 0x0000000d1e1b7224 */ /* 0x040fe200078e0200 */
[----:B---3--:R-:W-:Y:S01]  /*23d0*/  DMUL R32, R18, R34 ;  /* 0x0000002212207228 */ /* 0x008fe20000000000 */
[----:B------:R-:W-:-:S05]  /*23e0*/  IMAD.WIDE.U32 R30, R30, R12, R24 ;  /* 0x0000000c1e1e7225 */ /* 0x000fca00078e0018 */
[----:B------:R-:W-:Y:S02]  /*23f0*/  IADD3 R0, PT, PT, R31, R27, RZ ;  /* 0x0000001b1f007210 */ /* 0x000fe40007ffe0ff */
[----:B------:R-:W-:Y:S01]  /*2400*/  LEA R26, P0, R30, R14, 0x4 ;  /* 0x0000000e1e1a7211 */ /* 0x000fe200078020ff */
[----:B------:R-:W-:-:S03]  /*2410*/  DFMA R32, R16, R36, R32 ;  /* 0x000000241020722b */ /* 0x000fc60000000020 */
[----:B------:R-:W-:Y:S01]  /*2420*/  LEA.HI.X R27, R30, R15, R0, 0x4, P0 ;  /* 0x0000000f1e1b7211 */ /* 0x000fe200000f2400 */
[----:B------:R-:W-:-:S08]  /*2430*/  DMUL R30, R18, R36 ;  /* 0x00000024121e7228 */ /* 0x000fd00000000000 */
        /* <DEDUP_REMOVED lines=10> */
[----:B-1----:R-:W2:Y:S04]  /*24e0*/  LDG.E.64 R16, desc[UR10][R8.64+0x10] ;  /* 0x0000100a08107981 */ /* 0x002ea8000c1e1b00 */
[----:B------:R-:W3:Y:S01]  /*24f0*/  LDG.E.128 R8, desc[UR10][R10.64+0x20] ;  /* 0x0000200a0a087981 */ /* 0x000ee2000c1e1d00 */
[-C--:B--2---:R-:W-:Y:S02]  /*2500*/  IMAD R0, R17, R12.reuse, RZ ;  /* 0x0000000c11007224 */ /* 0x084fe400078e02ff */
[----:B------:R-:W-:-:S04]  /*2510*/  IMAD.WIDE.U32 R18, R16, R12, R24 ;  /* 0x0000000c10127225 */ /* 0x000fc800078e0018 */
[----:B------:R-:W-:Y:S01]  /*2520*/  IMAD R13, R16, R13, R0 ;  /* 0x0000000d100d7224 */ /* 0x000fe200078e0200 */
[----:B------:R-:W-:-:S04]  /*2530*/  LEA R16, P0, R18, R14, 0x4 ;  /* 0x0000000e12107211 */ /* 0x000fc800078020ff */
[----:B------:R-:W-:-:S04]  /*2540*/  IADD3 R0, PT, PT, R19, R13, RZ ;  /* 0x0000000d13007210 */ /* 0x000fc80007ffe0ff */
[----:B------:R-:W-:-:S05]  /*2550*/  LEA.HI.X R17, R18, R15, R0, 0x4, P0 ;  /* 0x0000000f12117211 */ /* 0x000fca00000f2400 */
[----:B------:R-:W2:Y:S01]  /*2560*/  LDG.E.128 R12, desc[UR10][R16.64] ;  /* 0x0000000a100c7981 */ /* 0x000ea2000c1e1d00 */
[C---:B---3--:R-:W-:Y:S02]  /*2570*/  DMUL R18, R10.reuse, R36 ;  /* 0x000000240a127228 */ /* 0x048fe40000000000 */
[----:B------:R-:W-:-:S06]  /*2580*/  DMUL R26, R10, R34 ;  /* 0x000000220a1a7228 */ /* 0x000fcc0000000000 */
[C---:B------:R-:W-:Y:S02]  /*2590*/  DFMA R18, R8.reuse, R34, -R18 ;  /* 0x000000220812722b */ /* 0x040fe40000000812 */
[----:B------:R-:W-:Y:S01]  /*25a0*/  DFMA R26, R8, R36, R26 ;  /* 0x00000024081a722b */ /* 0x000fe2000000001a */
[----:B------:R-:W-:-:S05]  /*25b0*/  IADD3 R2, P0, PT, R6, 0x3, RZ ;  /* 0x0000000306027810 */ /* 0x000fca0007f1e0ff */
[----:B------:R-:W-:Y:S01]  /*25c0*/  IMAD.X R0, RZ, RZ, R7, P0 ;  /* 0x000000ffff007224 */ /* 0x000fe200000e0607 */
[----:B--2---:R-:W-:Y:S02]  /*25d0*/  DADD R12, R18, R12 ;  /* 0x00000000120c7229 */ /* 0x004fe4000000000c */
[----:B------:R-:W-:-:S07]  /*25e0*/  DADD R14, R26, R14 ;  /* 0x000000001a0e7229 */ /* 0x000fce000000000e */
[----:B------:R2:W-:Y:S04]  /*25f0*/  STG.E.128 desc[UR10][R16.64], R12 ;  /* 0x0000000c10007986 */ /* 0x0005e8000c101d0a */
.L_x_298:
[----:B------:R-:W-:Y:S05]  /*2600*/  BSYNC.RECONVERGENT B2 ;  /* 0x0000000000027941 */ /* 0x000fea0003800200 */
.L_x_297:
[----:B------:R-:W-:-:S04]  /*2610*/  IADD3 R6, P0, PT, R6, -R4, RZ ;  /* 0x8000000406067210 */ /* 0x000fc80007f1e0ff */
[----:B------:R-:W-:Y:S02]  /*2620*/  IADD3.X R7, PT, PT, R7, ~R5, RZ, P0, !PT ;  /* 0x8000000507077210 */ /* 0x000fe400007fe4ff */
[----:B------:R-:W-:-:S04]  /*2630*/  ISETP.GT.U32.AND P0, PT, R6, -0x4, PT ;  /* 0xfffffffc0600780c */ /* 0x000fc80003f04070 */
[----:B------:R-:W-:-:S13]  /*2640*/  ISETP.GT.U32.AND.EX P0, PT, R7, -0x1, PT, P0 ;  /* 0xffffffff0700780c */ /* 0x000fda0003f04100 */
[----:B------:R-:W-:Y:S05]  /*2650*/  @P0 BRA `(.L_x_296) ;  /* 0x0000000400540947 */ /* 0x000fea0003800000 */
.L_x_299:
[----:B---3--:R-:W-:Y:S01]  /*2660*/  MOV R11, R0 ;  /* 0x00000000000b7202 */ /* 0x008fe20000000f00 */
[----:B------:R-:W-:Y:S02]  /*2670*/  IMAD R6, R20, UR16, RZ ;  /* 0x0000001014067c24 */ /* 0x000fe4000f8e02ff */
[----:B------:R-:W-:Y:S02]  /*2680*/  IMAD.MOV.U32 R10, RZ, RZ, R2 ;  /* 0x000000ffff0a7224 */ /* 0x000fe400078e0002 */
[C---:B------:R-:W-:Y:S02]  /*2690*/  IMAD R7, R3.reuse, UR17, R6 ;  /* 0x0000001103077c24 */ /* 0x040fe4000f8e0206 */
[----:B------:R-:W-:-:S04]  /*26a0*/  IMAD.WIDE.U32 R8, R3, UR16, R10 ;  /* 0x0000001003087c25 */ /* 0x000fc8000f8e000a */
[----:B------:R-:W-:Y:S01]  /*26b0*/  IMAD.IADD R7, R7, 0x1, R9 ;  /* 0x0000000107077824 */ /* 0x000fe200078e0209 */
[----:B------:R-:W-:-:S04]  /*26c0*/  LEA R6, P0, R8, UR20, 0x3 ;  /* 0x0000001408067c11 */ /* 0x000fc8000f8018ff */
[----:B------:R-:W-:-:S05]  /*26d0*/  LEA.HI.X R7, R8, UR21, R7, 0x3, P0 ;  /* 0x0000001508077c11 */ /* 0x000fca00080f1c07 */
[----:B012---:R-:W2:Y:S01]  /*26e0*/  LDG.E.64 R16, desc[UR10][R6.64] ;  /* 0x0000000a06107981 */ /* 0x007ea2000c1e1b00 */
[----:B------:R-:W-:Y:S02]  /*26f0*/  IMAD R8, R20, UR18, RZ ;  /* 0x0000001214087c24 */ /* 0x000fe4000f8e02ff */
[----:B------:R-:W-:-:S04]  /*2700*/  IMAD.WIDE.U32 R10, R3, UR18, R10 ;  /* 0x00000012030a7c25 */ /* 0x000fc8000f8e000a */
[----:B------:R-:W-:Y:S01]  /*2710*/  IMAD R9, R3, UR19, R8 ;  /* 0x0000001303097c24 */ /* 0x000fe2000f8e0208 */
[----:B------:R-:W-:-:S04]  /*2720*/  LEA R8, P0, R10, UR26, 0x4 ;  /* 0x0000001a0a087c11 */ /* 0x000fc8000f8020ff */
[----:B------:R-:W-:Y:S02]  /*2730*/  IADD3 R9, PT, PT, R9, R11, RZ ;  /* 0x0000000b09097210 */ /* 0x000fe40007ffe0ff */
[----:B------:R-:W-:Y:S02]  /*2740*/  MOV R11, R25 ;  /* 0x00000019000b7202 */ /* 0x000fe40000000f00 */
[----:B------:R-:W-:Y:S01]  /*2750*/  LEA.HI.X R9, R10, UR27, R9, 0x4, P0 ;  /* 0x0000001b0a097c11 */ /* 0x000fe200080f2409 */
[----:B------:R-:W-:-:S04]  /*2760*/  IMAD.MOV.U32 R10, RZ, RZ, R22 ;  /* 0x000000ffff0a7224 */ /* 0x000fc800078e0016 */
        /* <DEDUP_REMOVED lines=48> */
[----:B------:R-:W4:Y:S01]  /*2a70*/  LDG.E.128 R12, desc[UR10][R8.64+0x30] ;  /* 0x0000300a080c7981 */ /* 0x000f22000c1e1d00 */
[----:B--2---:R-:W-:Y:S02]  /*2a80*/  IMAD R21, R7, UR24, RZ ;  /* 0x0000001807157c24 */ /* 0x004fe4000f8e02ff */
[----:B------:R-:W-:-:S04]  /*2a90*/  IMAD.WIDE.U32 R10, R6, UR24, R10 ;  /* 0x00000018060a7c25 */ /* 0x000fc8000f8e000a */
[----:B------:R-:W-:Y:S01]  /*2aa0*/  IMAD R21, R6, UR25, R21 ;  /* 0x0000001906157c24 */ /* 0x000fe2000f8e0215 */
[----:B------:R-:W-:-:S04]  /*2ab0*/  LEA R30, P0, R10, UR22, 0x4 ;  /* 0x000000160a1e7c11 */ /* 0x000fc8000f8020ff */
[----:B------:R-:W-:-:S04]  /*2ac0*/  IADD3 R11, PT, PT, R11, R21, RZ ;  /* 0x000000150b0b7210 */ /* 0x000fc80007ffe0ff */
[----:B------:R-:W-:-:S05]  /*2ad0*/  LEA.HI.X R31, R10, UR23, R11, 0x4, P0 ;  /* 0x000000170a1f7c11 */ /* 0x000fca00080f240b */
[----:B------:R-:W2:Y:S01]  /*2ae0*/  LDG.E.128 R8, desc[UR10][R30.64] ;  /* 0x0000000a1e087981 */ /* 0x000ea2000c1e1d00 */
[C---:B----4-:R-:W-:Y:S02]  /*2af0*/  DMUL R32, R14.reuse, UR30 ;  /* 0x0000001e0e207c28 */ /* 0x050fe40008000000 */
[----:B------:R-:W-:-:S06]  /*2b00*/  DMUL R14, R14, UR28 ;  /* 0x0000001c0e0e7c28 */ /* 0x000fcc0008000000 */
[C---:B------:R-:W-:Y:S02]  /*2b10*/  DFMA R32, R12.reuse, UR28, -R32 ;  /* 0x0000001c0c207c2b */ /* 0x040fe40008000820 */
[----:B------:R-:W-:Y:S01]  /*2b20*/  DFMA R14, R12, UR30, R14 ;  /* 0x0000001e0c0e7c2b */ /* 0x000fe2000800000e */
[----:B------:R-:W-:-:S05]  /*2b30*/  IADD3 R2, P0, PT, R2, 0x4, RZ ;  /* 0x0000000402027810 */ /* 0x000fca0007f1e0ff */
[----:B------:R-:W-:Y:S01]  /*2b40*/  IMAD.X R0, RZ, RZ, R0, P0 ;  /* 0x000000ffff007224 */ /* 0x000fe200000e0600 */
[----:B------:R-:W-:-:S04]  /*2b50*/  ISETP.GE.U32.AND P0, PT, R2, R4, PT ;  /* 0x000000040200720c */ /* 0x000fc80003f06070 */
[----:B------:R-:W-:Y:S01]  /*2b60*/  ISETP.GE.AND.EX P0, PT, R0, R5, PT, P0 ;  /* 0x000000050000720c */ /* 0x000fe20003f06300 */
[----:B--2---:R-:W-:Y:S02]  /*2b70*/  DADD R8, R32, R8 ;  /* 0x0000000020087229 */ /* 0x004fe40000000008 */
[----:B------:R-:W-:-:S07]  /*2b80*/  DADD R10, R14, R10 ;  /* 0x000000000e0a7229 */ /* 0x000fce000000000a */
[----:B------:R3:W-:Y:S03]  /*2b90*/  STG.E.128 desc[UR10][R30.64], R8 ;  /* 0x000000081e007986 */ /* 0x0007e6000c101d0a */
[----:B------:R-:W-:Y:S05]  /*2ba0*/  @!P0 BRA `(.L_x_299) ;  /* 0xfffffff800ac8947 */ /* 0x000fea000383ffff */
.L_x_296:
[----:B------:R-:W-:Y:S05]  /*2bb0*/  BSYNC.RECONVERGENT B1 ;  /* 0x0000000000017941 */ /* 0x000fea0003800200 */
.L_x_295:
[----:B------:R-:W4:Y:S01]  /*2bc0*/  LDCU.64 UR8, c[0x0][0x400] ;  /* 0x00008000ff0877ac */ /* 0x000f220008000a00 */
[----:B------:R-:W-:-:S04]  /*2bd0*/  IADD3 R3, P0, PT, R3, 0x1, RZ ;  /* 0x0000000103037810 */ /* 0x000fc80007f1e0ff */
[----:B------:R-:W-:Y:S02]  /*2be0*/  IADD3.X R20, PT, PT, RZ, R20, RZ, P0, !PT ;  /* 0x00000014ff147210 */ /* 0x000fe400007fe4ff */
[----:B----4-:R-:W-:-:S04]  /*2bf0*/  ISETP.NE.U32.AND P0, PT, R3, UR8, PT ;  /* 0x0000000803007c0c */ /* 0x010fc8000bf05070 */
[----:B------:R-:W-:-:S13]  /*2c00*/  ISETP.NE.AND.EX P0, PT, R20, UR9, PT, P0 ;  /* 0x0000000914007c0c */ /* 0x000fda000bf05300 */
[----:B------:R-:W-:Y:S05]  /*2c10*/  @P0 BRA `(.L_x_300) ;  /* 0xfffffff000bc0947 */ /* 0x000fea000383ffff */
.L_x_294:
[----:B------:R-:W-:Y:S05]  /*2c20*/  BSYNC.RECONVERGENT B0 ;  /* 0x0000000000007941 */ /* 0x000fea0003800200 */
.L_x_293:
[----:B01-3--:R-:W0:Y:S01]  /*2c30*/  S2R R26, SR_TID.X ;  /* 0x00000000001a7919 */ /* 0x00be220000002100 */
[----:B------:R-:W-:Y:S01]  /*2c40*/  MOV R0, UR7 ;  /* 0x0000000700007c02 */ /* 0x000fe20008000f00 */
[----:B0-----:R-:W-:-:S05]  /*2c50*/  VIADD R26, R26, 0x100 ;  /* 0x000001001a1a7836 */ /* 0x001fca0000000000 */
[----:B------:R-:W-:-:S04]  /*2c60*/  ISETP.LT.U32.AND P0, PT, R26, UR6, PT ;  /* 0x000000061a007c0c */ /* 0x000fc8000bf01070 */
[----:B------:R-:W-:-:S13]  /*2c70*/  ISETP.GT.AND.EX P0, PT, R0, RZ, PT, P0 ;  /* 0x000000ff0000720c */ /* 0x000fda0003f04300 */
[----:B------:R-:W-:Y:S05]  /*2c80*/  @!P0 EXIT ;  /* 0x000000000000894d */ /* 0x000fea0003800000 */
[----:B------:R-:W-:Y:S01]  /*2c90*/  IADD3 R26, P0, PT, R26, UR4, RZ ;  /* 0x000000041a1a7c10 */ /* 0x000fe2000ff1e0ff */
[----:B------:R-:W-:-:S04]  /*2ca0*/  UMOV UR4, URZ ;  /* 0x000000ff00047c82 */ /* 0x000fc80008000000 */
[----:B------:R-:W-:Y:S01]  /*2cb0*/  IMAD.X R27, RZ, RZ, UR5, P0 ;  /* 0x00000005ff1b7e24 */ /* 0x000fe200080e06ff */
[----:B------:R-:W-:-:S07]  /*2cc0*/  UMOV UR5, URZ ;  /* 0x000000ff00057c82 */ /* 0x000fce0008000000 */
.L_x_306:
[----:B0-----:R-:W0:Y:S01]  /*2cd0*/  LDC.64 R2, c[0x0][0x3e8] ;  /* 0x0000fa00ff027b82 */ /* 0x001e220000000a00 */
[----:B-1----:R-:W1:Y:S01]  /*2ce0*/  LDCU.64 UR6, c[0x0][0x3a8] ;  /* 0x00007500ff0677ac */ /* 0x002e620008000a00 */
[----:B------:R-:W3:Y:S01]  /*2cf0*/  LDCU.128 UR20, c[0x0][0x3c0] ;  /* 0x00007800ff1477ac */ /* 0x000ee20008000c00 */
[----:B------:R-:W4:Y:S01]  /*2d00*/  LDCU.64 UR8, c[0x0][0x3e0] ;  /* 0x00007c00ff0877ac */ /* 0x000f220008000a00 */
[----:B------:R-:W0:Y:S01]  /*2d10*/  LDCU.64 UR16, c[0x0][0x3a0] ;  /* 0x00007400ff1077ac */ /* 0x000e220008000a00 */
        /* <DEDUP_REMOVED lines=13> */
[----:B------:R-:W0:Y:S01]  /*2df0*/  LDC.64 R8, c[0x0][0x3d8] ;  /* 0x0000f600ff087b82 */ /* 0x000e220000000a00 */
[----:B------:R-:W-:Y:S01]  /*2e00*/  IMAD.IADD R28, R4, 0x1, -R6 ;  /* 0x00000001041c7824 */ /* 0x000fe200078e0a06 */
[----:B------:R-:W-:Y:S01]  /*2e10*/  BSSY.RECONVERGENT B1, `(.L_x_303) ;  /* 0x0000061000017945 */ /* 0x000fe20003800200 */
[----:B------:R-:W-:-:S03]  /*2e20*/  MOV R20, R7 ;  /* 0x0000000700147202 */ /* 0x000fc60000000f00 */
        /* <DEDUP_REMOVED lines=11> */
[----:B------:R-:W-:-:S04]  /*2ee0*/  IMAD.WIDE.U32 R2, R24, UR4, R2 ;  /* 0x0000000418027c25 */ /* 0x000fc8000f8e0002 */
[----:B------:R-:W-:Y:S01]  /*2ef0*/  IMAD.IADD R25, R3, 0x1, R25 ;  /* 0x0000000103197824 */ /* 0x000fe200078e0219 */
[----:B------:R-:W-:Y:S06]  /*2f00*/  @!P0 BRA `(.L_x_304) ;  /* 0x0000000400448947 */ /* 0x000fec0003800000 */
[----:B------:R-:W0:Y:S01]  /*2f10*/  LDC.64 R8, c[0x0][0x3f0] ;  /* 0x0000fc00ff087b82 */ /* 0x000e220000000a00 */
[----:B------:R-:W1:Y:S07]  /*2f20*/  LDCU.64 UR6, c[0x0][0x3a0] ;  /* 0x00007400ff0677ac */ /* 0x000e6e0008000a00 */
[----:B--2---:R-:W2:Y:S08]  /*2f30*/  LDC.64 R12, c[0x0][0x3b0] ;  /* 0x0000ec00ff0c7b82 */ /* 0x004eb00000000a00 */
[----:B------:R-:W3:Y:S01]  /*2f40*/  LDC.64 R14, c[0x0][0x3f8] ;  /* 0x0000fe00ff0e7b82 */ /* 0x000ee20000000a00 */
[C---:B0-----:R-:W-:Y:S01]  /*2f50*/  IMAD R0, R8.reuse, UR5, RZ ;  /* 0x0000000508007c24 */ /* 0x041fe2000f8e02ff */
[----:B------:R-:W-:Y:S01]  /*2f60*/  MOV R24, R2 ;  /* 0x0000000200187202 */ /* 0x000fe20000000f00 */
[----:B------:R-:W-:-:S05]  /*2f70*/  IMAD.WIDE.U32 R10, R8, UR4, R6 ;  /* 0x00000004080a7c25 */ /* 0x000fca000f8e0006 */
[----:B------:R-:W0:Y:S01]  /*2f80*/  LDC.64 R36, c[0x0][0x3c8] ;  /* 0x0000f200ff247b82 */ /* 0x000e220000000a00 */
[----:B------:R-:W-:Y:S01]  /*2f90*/  IMAD R9, R9, UR4, R0 ;  /* 0x0000000409097c24 */ /* 0x000fe2000f8e0200 */
[----:B--2---:R-:W-:-:S04]  /*2fa0*/  LEA R8, P0, R10, R12, 0x3 ;  /* 0x0000000c0a087211 */ /* 0x004fc800078018ff */
[----:B------:R-:W-:Y:S02]  /*2fb0*/  IADD3 R0, PT, PT, R11, R9, RZ ;  /* 0x000000090b007210 */ /* 0x000fe40007ffe0ff */
[----:B------:R-:W2:Y:S02]  /*2fc0*/  LDC.64 R32, c[0x0][0x3c0] ;  /* 0x0000f000ff207b82 */ /* 0x000ea40000000a00 */
[----:B------:R-:W-:-:S05]  /*2fd0*/  LEA.HI.X R9, R10, R13, R0, 0x3, P0 ;  /* 0x0000000d0a097211 */ /* 0x000fca00000f1c00 */
[----:B------:R-:W4:Y:S01]  /*2fe0*/  LDG.E.64 R22, desc[UR10][R8.64] ;  /* 0x0000000a08167981 */ /* 0x000f22000c1e1b00 */
[----:B------:R-:W4:Y:S01]  /*2ff0*/  LDC.64 R10, c[0x0][0x3e0] ;  /* 0x0000f800ff0a7b82 */ /* 0x000f220000000a00 */
[C---:B---3--:R-:W-:Y:S02]  /*3000*/  IMAD R0, R14.reuse, UR5, RZ ;  /* 0x000000050e007c24 */ /* 0x048fe4000f8e02ff */
[----:B------:R-:W-:-:S04]  /*3010*/  IMAD.WIDE.U32 R16, R14, UR4, R6 ;  /* 0x000000040e107c25 */ /* 0x000fc8000f8e0006 */
[----:B------:R-:W-:Y:S01]  /*3020*/  IMAD R15, R15, UR4, R0 ;  /* 0x000000040f0f7c24 */ /* 0x000fe2000f8e0200 */
[----:B------:R-:W3:Y:S01]  /*3030*/  LDC.64 R12, c[0x0][0x3b8] ;  /* 0x0000ee00ff0c7b82 */ /* 0x000ee20000000a00 */
[----:B-1----:R-:W-:Y:S02]  /*3040*/  LEA R14, P0, R16, UR6, 0x4 ;  /* 0x00000006100e7c11 */ /* 0x002fe4000f8020ff */
        /* <DEDUP_REMOVED lines=20> */
[----:B0-----:R-:W-:Y:S01]  /*3190*/  IADD3.X R20, PT, PT, RZ, R7, RZ, P1, !PT ;  /* 0x00000007ff147210 */ /* 0x001fe20000ffe4ff */
[----:B------:R-:W-:Y:S06]  /*31a0*/  @!P0 BRA `(.L_x_304) ;  /* 0x00000000009c8947 */ /* 0x000fec0003800000 */
[----:B------:R-:W2:Y:S04]  /*31b0*/  LDG.E.64 R20, desc[UR10][R8.64+0x8] ;  /* 0x0000080a08147981 */ /* 0x000ea8000c1e1b00 */
[----:B------:R-:W3:Y:S01]  /*31c0*/  LDG.E.128 R16, desc[UR10][R14.64+0x10] ;  /* 0x0000100a0e107981 */ /* 0x000ee2000c1e1d00 */
[----:B--2---:R-:W-:-:S04]  /*31d0*/  IMAD R0, R21, R10, RZ ;  /* 0x0000000a15007224 */ /* 0x004fc800078e02ff */
[C---:B------:R-:W-:Y:S02]  /*31e0*/  IMAD R23, R20.reuse, R11, R0 ;  /* 0x0000000b14177224 */ /* 0x040fe400078e0200 */
[----:B------:R-:W-:-:S04]  /*31f0*/  IMAD.WIDE.U32 R20, R20, R10, R24 ;  /* 0x0000000a14147225 */ /* 0x000fc800078e0018 */
[----:B------:R-:W-:Y:S01]  /*3200*/  IMAD.IADD R0, R21, 0x1, R23 ;  /* 0x0000000115007824 */ /* 0x000fe200078e0217 */
        /* <DEDUP_REMOVED lines=13> */
[----:B0-----:R-:W-:Y:S01]  /*32e0*/  IADD3.X R20, PT, PT, RZ, R7, RZ, P1, !PT ;  /* 0x00000007ff147210 */ /* 0x001fe20000ffe4ff */
        /* <DEDUP_REMOVED lines=19> */
.L_x_304:
[----:B------:R-:W-:Y:S05]  /*3420*/  BSYNC.RECONVERGENT B1 ;  /* 0x0000000000017941 */ /* 0x000fea0003800200 */
.L_x_303:
[----:B------:R-:W-:-:S05]  /*3430*/  IADD3 R6, P0, PT, R6, -R4, RZ ;  /* 0x8000000406067210 */ /* 0x000fca0007f1e0ff */
[----:B------:R-:W-:Y:S01]  /*3440*/  IMAD.X R7, R7, 0x1, ~R5, P0 ;  /* 0x0000000107077824 */ /* 0x000fe200000e0e05 */
[----:B------:R-:W-:-:S04]  /*3450*/  ISETP.GT.U32.AND P0, PT, R6, -0x4, PT ;  /* 0xfffffffc0600780c */ /* 0x000fc80003f04070 */
[----:B------:R-:W-:-:S13]  /*3460*/  ISETP.GT.U32.AND.EX P0, PT, R7, -0x1, PT, P0 ;  /* 0xffffffff0700780c */ /* 0x000fda0003f04100 */
[----:B------:R-:W-:Y:S05]  /*3470*/  @P0 BRA `(.L_x_302) ;  /* 0x00000004005c0947 */ /* 0x000fea0003800000 */
.L_x_305:
[----:B------:R-:W2:Y:S01]  /*3480*/  LDC.64 R6, c[0x0][0x3f0] ;  /* 0x0000fc00ff067b82 */ /* 0x000ea20000000a00 */
[----:B01----:R-:W-:Y:S01]  /*3490*/  MOV R10, R0 ;  /* 0x00000000000a7202 */ /* 0x003fe20000000f00 */
[----:B------:R-:W-:Y:S02]  /*34a0*/  IMAD.MOV.U32 R11, RZ, RZ, R20 ;  /* 0x000000ffff0b7224 */ /* 0x000fe400078e0014 */
[C---:B--2---:R-:W-:Y:S02]  /*34b0*/  IMAD R12, R6.reuse, UR5, RZ ;  /* 0x00000005060c7c24 */ /* 0x044fe4000f8e02ff */
[----:B------:R-:W-:-:S04]  /*34c0*/  IMAD.WIDE.U32 R8, R6, UR4, R10 ;  /* 0x0000000406087c25 */ /* 0x000fc8000f8e000a */
[----:B------:R-:W-:Y:S01]  /*34d0*/  IMAD R7, R7, UR4, R12 ;  /* 0x0000000407077c24 */ /* 0x000fe2000f8e020c */
[----:B------:R-:W-:-:S04]  /*34e0*/  LEA R6, P0, R8, UR12, 0x3 ;  /* 0x0000000c08067c11 */ /* 0x000fc8000f8018ff */
[----:B------:R-:W-:-:S04]  /*34f0*/  IADD3 R7, PT, PT, R7, R9, RZ ;  /* 0x0000000907077210 */ /* 0x000fc80007ffe0ff */
        /* <DEDUP_REMOVED lines=79> */
.L_x_302:
[----:B------:R-:W-:Y:S05]  /*39f0*/  BSYNC.RECONVERGENT B0 ;  /* 0x0000000000007941 */ /* 0x000fea0003800200 */
.L_x_301:
        /* <DEDUP_REMOVED lines=9> */
.L_x_307:
        /* <DEDUP_REMOVED lines=15> */
.L_x_8939:


//--------------------- .text._ZN3cub18CUB_300001_SM_10006detail8for_each13static_kernelINS2_12policy_hub_t12policy_500_tElNS2_12op_wrapper_tIlZZZZZN2at6native36add_out_dense_sparse_compressed_cudaERNS7_6TensorERKS9_SC_RKN3c106ScalarEENKUlvE_clEvENKUlvE6_clEvENKUlvE_clEvENKUlvE_clEvEUllE_N6thrust24THRUST_300001_SM_1000_NS17counting_iteratorIlNSN_11use_defaultESP_SP_EEEEEEvT0_T1_ --------------------------
	.section	.text._ZN3cub18CUB_300001_SM_10006detail8for_each13static_kernelINS2_12policy_hub_t12policy_500_tElNS2_12op_wrapper_tIlZZZZZN2at6native36add_out_dense_sparse_compressed_cudaERNS7_6TensorERKS9_SC_RKN3c106ScalarEENKUlvE_clEvENKUlvE6_clEvENKUlvE_clEvENKUlvE_clEvEUllE_N6thrust24THRUST_300001_SM_1000_NS17counting_iteratorIlNSN_11use_defaultESP_SP_EEEEEEvT0_T1_,"ax",@progbits
	.align	128
        .global         _ZN3cub18CUB_300001_SM_10006detail8for_each13static_kernelINS2_12policy_hub_t12policy_500_tElNS2_12op_wrapper_tIlZZZZZN2at6native36add_out_dense_sparse_compressed_cudaERNS7_6TensorERKS9_SC_RKN3c106ScalarEENKUlvE_clEvENKUlvE6_clEvENKUlvE_clEvENKUlvE_clEvEUllE_N6thrust24THRUST_300001_SM_1000_NS17counting_iteratorIlNSN_11use_defaultESP_SP_EEEEEEvT0_T1_
        .type           _ZN3cub18CUB_300001_SM_10006detail8for_each13static_kernelINS2_12policy_hub_t12policy_500_tElNS2_12op_wrapper_tIlZZZZZN2at6native36add_out_dense_sparse_compressed_cudaERNS7_6TensorERKS9_SC_RKN3c106ScalarEENKUlvE_clEvENKUlvE6_clEvENKUlvE_clEvENKUlvE_clEvEUllE_N6thrust24THRUST_300001_SM_1000_NS17counting_iteratorIlNSN_11use_defaultESP_SP_EEEEEEvT0_T1_,@function
        .size           _ZN3cub18CUB_300001_SM_10006detail8for_each13static_kernelINS2_12policy_hub_t12policy_500_tElNS2_12op_wrapper_tIlZZZZZN2at6native36add_out_dense_sparse_compressed_cudaERNS7_6TensorERKS9_SC_RKN3c106ScalarEENKUlvE_clEvENKUlvE6_clEvENKUlvE_clEvENKUlvE_clEvEUllE_N6thrust24THRUST_300001_SM_1000_NS17counting_iteratorIlNSN_11use_defaultESP_SP_EEEEEEvT0_T1_,(.L_x_8940 - _ZN3cub18CUB_300001_SM_10006detail8for_each13static_kernelINS2_12policy_hub_t12policy_500_tElNS2_12op_wrapper_tIlZZZZZN2at6native36add_out_dense_sparse_compressed_cudaERNS7_6TensorERKS9_SC_RKN3c106ScalarEENKUlvE_clEvENKUlvE6_clEvENKUlvE_clEvENKUlvE_clEvEUllE_N6thrust24THRUST_300001_SM_1000_NS17counting_iteratorIlNSN_11use_defaultESP_SP_EEEEEEvT0_T1_)
        .other          _ZN3cub18CUB_300001_SM_10006detail8for_each13static_kernelINS2_12policy_hub_t12policy_500_tElNS2_12op_wrapper_tIlZZZZZN2at6native36add_out_dense_sparse_compressed_cudaERNS7_6TensorERKS9_SC_RKN3c106ScalarEENKUlvE_clEvENKUlvE6_clEvENKUlvE_clEvENKUlvE_clEvEUllE_N6thrust24THRUST_300001_SM_1000_NS17counting_iteratorIlNSN_11use_defaultESP_SP_EEEEEEvT0_T1_,@"STO_CUDA_ENTRY STV_DEFAULT"
_ZN3cub18CUB_300001_SM_10006detail8for_each13static_kernelINS2_12policy_hub_t12policy_500_tElNS2_12op_wrapper_tIlZZZZZN2at6native36add_out_dense_sparse_compressed_cudaERNS7_6TensorERKS9_SC_RKN3c106ScalarEENKUlvE_clEvENKUlvE6_clEvENKUlvE_clEvENKUlvE_clEvEUllE_N6thrust24THRUST_300001_SM_1000_NS17counting_iteratorIlNSN_11use_defaultESP_SP_EEEEEEvT0_T1_:
.text._ZN3cub18CUB_300001_SM_10006detail8for_each13static_kernelINS2_12policy_hub_t12policy_500_tElNS2_12op_wrapper_tIlZZZZZN2at6native36add_out_dense_sparse_compressed_cudaERNS7_6TensorERKS9_SC_RKN3c106ScalarEENKUlvE_clEvENKUlvE6_clEvENKUlvE_clEvENKUlvE_clEvEUllE_N6thrust24THRUST_300001_SM_1000_NS17counting_iteratorIlNSN_11use_defaultESP_SP_EEEEEEvT0_T1_:
        /* <DEDUP_REMOVED lines=20> */
.L_x_314:
[----:B0-----:R-:W0:Y:S01]  /*0140*/  LDC.64 R2, c[0x0][0x3e8] ;  /* 0x0000fa00ff027b82 */ /* 0x001e220000000a00 */
[----:B-1----:R-:W1:Y:S01]  /*0150*/  LDCU.64 UR6, c[0x0][0x3a8] ;  /* 0x00007500ff0677ac */ /* 0x002e620008000a00 */
[----:B--2---:R-:W2:Y:S01]  /*0160*/  LDCU.128 UR20, c[0x0][0x3c0] ;  /* 0x00007800ff1477ac */ /* 0x004ea20008000c00 */
[----:B---3--:R-:W3:Y:S01]  /*0170*/  LDCU.64 UR8, c[0x0][0x3e0] ;  /* 0x00007c00ff0877ac */ /* 0x008ee20008000a00 */
        /* <DEDUP_REMOVED lines=14> */
[----:B------:R-:W-:Y:S01]  /*0260*/  BSSY.RECONVERGENT B1, `(.L_x_311) ;  /* 0x000005f000017945 */ /* 0x000fe20003800200 */
[----:B------:R-:W-:-:S06]  /*0270*/  IMAD.MOV.U32 R12, RZ, RZ, R22 ;  /* 0x000000ffff0c7224 */ /* 0x000fcc00078e0016 */
[----:B------:R-:W1:Y:S01]  /*0280*/  LDC.64 R8, c[0x0][0x3d0] ;  /* 0x0000f400ff087b82 */ /* 0x000e620000000a00 */
[-C--:B0-----:R-:W-:Y:S02]  /*0290*/  IMAD R2, R25, R6.reuse, RZ ;  /* 0x0000000619027224 */ /* 0x081fe400078e02ff */
[----:B------:R-:W-:-:S04]  /*02a0*/  IMAD.WIDE.U32 R4, R24, R6, RZ ;  /* 0x0000000618047225 */ /* 0x000fc800078e00ff */
[----:B------:R-:W-:Y:S02]  /*02b0*/  IMAD R3, R24, R7, R2 ;  /* 0x0000000718037224 */ /* 0x000fe400078e0202 */
[----:B------:R-:W-:Y:S02]  /*02c0*/  IMAD.IADD R2, R0, 0x1, -R22 ;  /* 0x0000000100027824 */ /* 0x000fe400078e0a16 */
[----:B-1----:R-:W-:Y:S01]  /*02d0*/  IMAD R6, R8, UR5, RZ ;  /* 0x0000000508067c24 */ /* 0x002fe2000f8e02ff */
[----:B------:R-:W-:Y:S02]  /*02e0*/  IADD3 R5, PT, PT, R5, R3, RZ ;  /* 0x0000000305057210 */ /* 0x000fe40007ffe0ff */
[----:B------:R-:W-:Y:S01]  /*02f0*/  LOP3.LUT P0, R2, R2, 0x3, RZ, 0xc0, !PT ;  /* 0x0000000302027812 */ /* 0x000fe2000780c0ff */
[----:B------:R-:W-:Y:S02]  /*0300*/  IMAD R3, R9, UR4, R6 ;  /* 0x0000000409037c24 */ /* 0x000fe4000f8e0206 */
[----:B------:R-:W-:-:S04]  /*0310*/  IMAD.WIDE.U32 R4, R8, UR4, R4 ;  /* 0x0000000408047c25 */ /* 0x000fc8000f8e0004 */
[----:B------:R-:W-:-:S06]  /*0320*/  IMAD.IADD R3, R5, 0x1, R3 ;  /* 0x0000000105037824 */ /* 0x000fcc00078e0203 */
[----:B------:R-:W-:Y:S05]  /*0330*/  @!P0 BRA `(.L_x_312) ;  /* 0x0000000400448947 */ /* 0x000fea0003800000 */
[----:B------:R-:W0:Y:S01]  /*0340*/  LDC.64 R8, c[0x0][0x3f0] ;  /* 0x0000fc00ff087b82 */ /* 0x000e220000000a00 */
[----:B------:R-:W-:Y:S01]  /*0350*/  SHF.R.S32.HI R23, RZ, 0x1f, R22 ;  /* 0x0000001fff177819 */ /* 0x000fe20000011416 */
[----:B------:R-:W1:Y:S06]  /*0360*/  LDCU.64 UR6, c[0x0][0x3a0] ;  /* 0x00007400ff0677ac */ /* 0x000e6c0008000a00 */
[----:B------:R-:W2:Y:S08]  /*0370*/  LDC.64 R30, c[0x0][0x3b0] ;  /* 0x0000ec00ff1e7b82 */ /* 0x000eb00000000a00 */
[----:B------:R-:W3:Y:S01]  /*0380*/  LDC.64 R14, c[0x0][0x3f8] ;  /* 0x0000fe00ff0e7b82 */ /* 0x000ee20000000a00 */
[----:B0-----:R-:W-:-:S07]  /*0390*/  IMAD R6, R8, UR5, RZ ;  /* 0x0000000508067c24 */ /* 0x001fce000f8e02ff */
[----:B------:R-:W0:Y:S01]  /*03a0*/  LDC.64 R10, c[0x0][0x3b8] ;  /* 0x0000ee00ff0a7b82 */ /* 0x000e220000000a00 */
[----:B------:R-:W-:Y:S02]  /*03b0*/  IMAD R9, R9, UR4, R6 ;  /* 0x0000000409097c24 */ /* 0x000fe4000f8e0206 */
[----:B------:R-:W-:Y:S01]  /*03c0*/  IMAD.WIDE.U32 R6, R8, UR4, R22 ;  /* 0x0000000408067c25 */ /* 0x000fe2000f8e0016 */
[----:B------:R-:W-:-:S04]  /*03d0*/  MOV R26, R4 ;  /* 0x00000004001a7202 */ /* 0x000fc80000000f00 */
[----:B------:R-:W4:Y:S01]  /*03e0*/  LDC.64 R20, c[0x0][0x3c8] ;  /* 0x0000f200ff147b82 */ /* 0x000f220000000a00 */
[----:B------:R-:W-:Y:S02]  /*03f0*/  IADD3 R7, PT, PT, R7, R9, RZ ;  /* 0x0000000907077210 */ /* 0x000fe40007ffe0ff */
[----:B--2---:R-:W-:-:S04]  /*0400*/  LEA R30, P0, R6, R30, 0x2 ;  /* 0x0000001e061e7211 */ /* 0x004fc800078010ff */
[----:B------:R-:W-:Y:S01]  /*0410*/  LEA.HI.X R31, R6, R31, R7, 0x2, P0 ;  /* 0x0000001f061f7211 */ /* 0x000fe200000f1407 */
[----:B------:R-:W2:Y:S04]  /*0420*/  LDC.64 R8, c[0x0][0x3e0] ;  /* 0x0000f800ff087b82 */ /* 0x000ea80000000a00 */
[----:B------:R-:W5:Y:S01]  /*0430*/  LDG.E R17, desc[UR10][R30.64] ;  /* 0x0000000a1e117981 */ /* 0x000f62000c1e1900 */
[C---:B---3--:R-:W-:Y:S02]  /*0440*/  IMAD R12, R14.reuse, UR5, RZ ;  /* 0x000000050e0c7c24 */ /* 0x048fe4000f8e02ff */
[----:B------:R-:W-:-:S04]  /*0450*/  IMAD.WIDE.U32 R6, R14, UR4, R22 ;  /* 0x000000040e067c25 */ /* 0x000fc8000f8e0016 */
[----:B------:R-:W-:Y:S01]  /*0460*/  IMAD R13, R15, UR4, R12 ;  /* 0x000000040f0d7c24 */ /* 0x000fe2000f8e020c */
[----:B-1----:R-:W-:Y:S01]  /*0470*/  LEA R28, P0, R6, UR6, 0x4 ;  /* 0x00000006061c7c11 */ /* 0x002fe2000f8020ff */
[----:B------:R-:W-:Y:S02]  /*0480*/  IMAD.MOV.U32 R27, RZ, RZ, R3 ;  /* 0x000000ffff1b7224 */ /* 0x000fe400078e0003 */
[----:B------:R-:W-:-:S05]  /*0490*/  IMAD.IADD R13, R7, 0x1, R13 ;  /* 0x00000001070d7824 */ /* 0x000fca00078e020d */
[----:B------:R-:W-:-:S05]  /*04a0*/  LEA.HI.X R29, R6, UR7, R13, 0x4, P0 ;  /* 0x00000007061d7c11 */ /* 0x000fca00080f240d */
[----:B------:R-:W4:Y:S01]  /*04b0*/  LDG.E.128 R12, desc[UR10][R28.64] ;  /* 0x0000000a1c0c7981 */ /* 0x000f22000c1e1d00 */
[----:B-----5:R-:W-:-:S05]  /*04c0*/  SHF.R.S32.HI R7, RZ, 0x1f, R17 ;  /* 0x0000001fff077819 */ /* 0x020fca0000011411 */
[-C--:B--2---:R-:W-:Y:S02]  /*04d0*/  IMAD R16, R7, R8.reuse, RZ ;  /* 0x0000000807107224 */ /* 0x084fe400078e02ff */
[----:B------:R-:W-:-:S04]  /*04e0*/  IMAD.WIDE.U32 R6, R17, R8, R26 ;  /* 0x0000000811067225 */ /* 0x000fc800078e001a */
[----:B------:R-:W-:Y:S01]  /*04f0*/  IMAD R17, R17, R9, R16 ;  /* 0x0000000911117224 */ /* 0x000fe200078e0210 */
[----:B0-----:R-:W-:-:S04]  /*0500*/  LEA R32, P0, R6, R10, 0x4 ;  /* 0x0000000a06207211 */ /* 0x001fc800078020ff */
[----:B------:R-:W-:-:S04]  /*0510*/  IADD3 R7, PT, PT, R7, R17, RZ ;  /* 0x0000001107077210 */ /* 0x000fc80007ffe0ff */
[----:B------:R-:W-:Y:S02]  /*0520*/  LEA.HI.X R33, R6, R11, R7, 0x4, P0 ;  /* 0x0000000b06217211 */ /* 0x000fe400000f2407 */
[----:B------:R-:W0:Y:S03]  /*0530*/  LDC.64 R6, c[0x0][0x3c0] ;  /* 0x0000f000ff067b82 */ /* 0x000e260000000a00 */
[----:B------:R-:W2:Y:S01]  /*0540*/  LDG.E.128 R16, desc[UR10][R32.64] ;  /* 0x0000000a20107981 */ /* 0x000ea2000c1e1d00 */
[C---:B----4-:R-:W-:Y:S02]  /*0550*/  DMUL R34, R14.reuse, R20 ;  /* 0x000000140e227228 */ /* 0x050fe40000000000 */
[----:B0-----:R-:W-:-:S06]  /*0560*/  DMUL R14, R14, R6 ;  /* 0x000000060e0e7228 */ /* 0x001fcc0000000000 */
[C---:B------:R-:W-:Y:S02]  /*0570*/  DFMA R34, R12.reuse, R6, -R34 ;  /* 0x000000060c22722b */ /* 0x040fe40000000822 */
[----:B------:R-:W-:Y:S01]  /*0580*/  DFMA R14, R12, R20, R14 ;  /* 0x000000140c0e722b */ /* 0x000fe2000000000e */
[----:B------:R-:W-:Y:S01]  /*0590*/  ISETP.NE.AND P0, PT, R2, 0x1, PT ;  /* 0x000000010200780c */ /* 0x000fe20003f05270 */
[----:B------:R-:W-:-:S04]  /*05a0*/  VIADD R12, R22, 0x1 ;  /* 0x00000001160c7836 */ /* 0x000fc80000000000 */
[----:B--2---:R-:W-:Y:S02]  /*05b0*/  DADD R16, R34, R16 ;  /* 0x0000000022107229 */ /* 0x004fe40000000010 */
[----:B------:R-:W-:-:S07]  /*05c0*/  DADD R18, R14, R18 ;  /* 0x000000000e127229 */ /* 0x000fce0000000012 */
[----:B------:R0:W-:Y:S01]  /*05d0*/  STG.E.128 desc[UR10][R32.64], R16 ;  /* 0x0000001020007986 */ /* 0x0001e2000c101d0a */
[----:B------:R-:W-:Y:S05]  /*05e0*/  @!P0 BRA `(.L_x_312) ;  /* 0x0000000000988947 */ /* 0x000fea0003800000 */
[----:B0-----:R-:W2:Y:S02]  /*05f0*/  LDG.E R19, desc[UR10][R30.64+0x4] ;  /* 0x0000040a1e137981 */ /* 0x001ea4000c1e1900 */
[----:B--2---:R-:W-:Y:S01]  /*0600*/  SHF.R.S32.HI R13, RZ, 0x1f, R19 ;  /* 0x0000001fff0d7819 */ /* 0x004fe20000011413 */
[----:B------:R-:W-:-:S04]  /*0610*/  IMAD.WIDE.U32 R16, R19, R8, R26 ;  /* 0x0000000813107225 */ /* 0x000fc800078e001a */
[----:B------:R-:W-:Y:S02]  /*0620*/  IMAD R18, R13, R8, RZ ;  /* 0x000000080d127224 */ /* 0x000fe400078e02ff */
[----:B------:R-:W2:Y:S01]  /*0630*/  LDG.E.128 R12, desc[UR10][R28.64+0x10] ;  /* 0x0000100a1c0c7981 */ /* 0x000ea2000c1e1d00 */
[----:B------:R-:W-:Y:S01]  /*0640*/  LEA R32, P0, R16, R10, 0x4 ;  /* 0x0000000a10207211 */ /* 0x000fe200078020ff */
[----:B------:R-:W-:-:S05]  /*0650*/  IMAD R19, R19, R9, R18 ;  /* 0x0000000913137224 */ /* 0x000fca00078e0212 */
[----:B------:R-:W-:-:S04]  /*0660*/  IADD3 R17, PT, PT, R17, R19, RZ ;  /* 0x0000001311117210 */ /* 0x000fc80007ffe0ff */
[----:B------:R-:W-:-:S05]  /*0670*/  LEA.HI.X R33, R16, R11, R17, 0x4, P0 ;  /* 0x0000000b10217211 */ /* 0x000fca00000f2411 */
[----:B------:R-:W3:Y:S01]  /*0680*/  LDG.E.128 R16, desc[UR10][R32.64] ;  /* 0x0000000a20107981 */ /* 0x000ee2000c1e1d00 */
[----:B------:R-:W-:Y:S01]  /*0690*/  ISETP.NE.AND P0, PT, R2, 0x2, PT ;  /* 0x000000020200780c */ /* 0x000fe20003f05270 */
[C---:B--2---:R-:W-:Y:S02]  /*06a0*/  DMUL R34, R14.reuse, R20 ;  /* 0x000000140e227228 */ /* 0x044fe40000000000 */
[----:B------:R-:W-:-:S06]  /*06b0*/  DMUL R14, R14, R6 ;  /* 0x000000060e0e7228 */ /* 0x000fcc0000000000 */
[C---:B------:R-:W-:Y:S02]  /*06c0*/  DFMA R34, R12.reuse, R6, -R34 ;  /* 0x000000060c22722b */ /* 0x040fe40000000822 */
[----:B------:R-:W-:Y:S01]  /*06d0*/  DFMA R14, R12, R20, R14 ;  /* 0x000000140c0e722b */ /* 0x000fe2000000000e */
[----:B------:R-:W-:-:S05]  /*06e0*/  VIADD R12, R22, 0x2 ;  /* 0x00000002160c7836 */ /* 0x000fca0000000000 */
[----:B---3--:R-:W-:Y:S02]  /*06f0*/  DADD R16, R34, R16 ;  /* 0x0000000022107229 */ /* 0x008fe40000000010 */
[----:B------:R-:W-:-:S07]  /*0700*/  DADD R18, R14, R18 ;  /* 0x000000000e127229 */ /* 0x000fce0000000012 */
[----:B------:R1:W-:Y:S01]  /*0710*/  STG.E.128 desc[UR10][R32.64], R16 ;  /* 0x0000001020007986 */ /* 0x0003e2000c101d0a */
[----:B------:R-:W-:Y:S05]  /*0720*/  @!P0 BRA `(.L_x_312) ;  /* 0x0000000000488947 */ /* 0x000fea0003800000 */
[----:B------:R-:W2:Y:S02]  /*0730*/  LDG.E R31, desc[UR10][R30.64+0x8] ;  /* 0x0000080a1e1f7981 */ /* 0x000ea4000c1e1900 */
[----:B--2---:R-:W-:Y:S01]  /*0740*/  SHF.R.S32.HI R13, RZ, 0x1f, R31 ;  /* 0x0000001fff0d7819 */ /* 0x004fe2000001141f */
[----:B-1----:R-:W-:-:S04]  /*0750*/  IMAD.WIDE.U32 R18, R31, R8, R26 ;  /* 0x000000081f127225 */ /* 0x002fc800078e001a */
[----:B------:R-:W-:Y:S02]  /*0760*/  IMAD R2, R13, R8, RZ ;  /* 0x000000080d027224 */ /* 0x000fe400078e02ff */
[----:B------:R-:W2:Y:S01]  /*0770*/  LDG.E.128 R12, desc[UR10][R28.64+0x20] ;  /* 0x0000200a1c0c7981 */ /* 0x000ea2000c1e1d00 */
[----:B------:R-:W-:Y:S01]  /*0780*/  LEA R16, P0, R18, R10, 0x4 ;  /* 0x0000000a12107211 */ /* 0x000fe200078020ff */
[----:B------:R-:W-:-:S05]  /*0790*/  IMAD R9, R31, R9, R2 ;  /* 0x000000091f097224 */ /* 0x000fca00078e0202 */
[----:B------:R-:W-:-:S04]  /*07a0*/  IADD3 R2, PT, PT, R19, R9, RZ ;  /* 0x0000000913027210 */ /* 0x000fc80007ffe0ff */
[----:B------:R-:W-:-:S05]  /*07b0*/  LEA.HI.X R17, R18, R11, R2, 0x4, P0 ;  /* 0x0000000b12117211 */ /* 0x000fca00000f2402 */
[----:B------:R-:W3:Y:S01]  /*07c0*/  LDG.E.128 R8, desc[UR10][R16.64] ;  /* 0x0000000a10087981 */ /* 0x000ee2000c1e1d00 */
[C---:B--2---:R-:W-:Y:S02]  /*07d0*/  DMUL R18, R14.reuse, R20 ;  /* 0x000000140e127228 */ /* 0x044fe40000000000 */
[----:B------:R-:W-:-:S06]  /*07e0*/  DMUL R14, R14, R6 ;  /* 0x000000060e0e7228 */ /* 0x000fcc0000000000 */
[C---:B------:R-:W-:Y:S02]  /*07f0*/  DFMA R18, R12.reuse, R6, -R18 ;  /* 0x000000060c12722b */ /* 0x040fe40000000812 */
[----:B------:R-:W-:Y:S01]  /*0800*/  DFMA R14, R12, R20, R14 ;  /* 0x000000140c0e722b */ /* 0x000fe2000000000e */
[----:B------:R-:W-:-:S05]  /*0810*/  VIADD R12, R22, 0x3 ;  /* 0x00000003160c7836 */ /* 0x000fca0000000000 */
[----:B---3--:R-:W-:Y:S02]  /*0820*/  DADD R8, R18, R8 ;  /* 0x0000000012087229 */ /* 0x008fe40000000008 */
[----:B------:R-:W-:-:S07]  /*0830*/  DADD R10, R14, R10 ;  /* 0x000000000e0a7229 */ /* 0x000fce000000000a */
[----:B------:R2:W-:Y:S04]  /*0840*/  STG.E.128 desc[UR10][R16.64], R8 ;  /* 0x0000000810007986 */ /* 0x0005e8000c101d0a */
.L_x_312:
[----:B------:R-:W-:Y:S05]  /*0850*/  BSYNC.RECONVERGENT B1 ;  /* 0x0000000000017941 */ /* 0x000fea0003800200 */
.L_x_311:
[----:B------:R-:W-:-:S04]  /*0860*/  IADD3 R2, PT, PT, R22, -R0, RZ ;  /* 0x8000000016027210 */ /* 0x000fc80007ffe0ff */
[----:B------:R-:W-:-:S13]  /*0870*/  ISETP.GT.U32.AND P0, PT, R2, -0x4, PT ;  /* 0xfffffffc0200780c */ /* 0x000fda0003f04070 */
[----:B------:R-:W-:Y:S05]  /*0880*/  @P0 BRA `(.L_x_310) ;  /* 0x00000004005c0947 */ /* 0x000fea0003800000 */
.L_x_313:
[----:B---3--:R-:W3:Y:S01]  /*0890*/  LDC.64 R6, c[0x0][0x3f0] ;  /* 0x0000fc00ff067b82 */ /* 0x008ee20000000a00 */
[----:B------:R-:W-:Y:S01]  /*08a0*/  SHF.R.S32.HI R13, RZ, 0x1f, R12 ;  /* 0x0000001fff0d7819 */ /* 0x000fe2000001140c */
[----:B---3--:R-:W-:-:S04]  /*08b0*/  IMAD R2, R6, UR5, RZ ;  /* 0x0000000506027c24 */ /* 0x008fc8000f8e02ff */
[----:B--2---:R-:W-:Y:S02]  /*08c0*/  IMAD R9, R7, UR4, R2 ;  /* 0x0000000407097c24 */ /* 0x004fe4000f8e0202 */
[----:B------:R-:W-:-:S04]  /*08d0*/  IMAD.WIDE.U32 R6, R6, UR4, R12 ;  /* 0x0000000406067c25 */ /* 0x000fc8000f8e000c */
[----:B------:R-:W-:Y:S01]  /*08e0*/  IMAD.IADD R7, R9, 0x1, R7 ;  /* 0x0000000109077824 */ /* 0x000fe200078e0207 */
[----:B------:R-:W-:-:S04]  /*08f0*/  LEA R14, P0, R6, UR12, 0x2 ;  /* 0x0000000c060e7c11 */ /* 0x000fc8000f8010ff */
[----:B------:R-:W-:Y:S02]  /*0900*/  LEA.HI.X R15, R6, UR13, R7, 0x2, P0 ;  /* 0x0000000d060f7c11 */ /* 0x000fe400080f1407 */
[----:B------:R-:W2:Y:S03]  /*0910*/  LDC.64 R6, c[0x0][0x3f8] ;  /* 0x0000fe00ff067b82 */ /* 0x000ea60000000a00 */
[----:B01----:R-:W3:Y:S01]  /*0920*/  LDG.E R19, desc[UR10][R14.64] ;  /* 0x0000000a0e137981 */ /* 0x003ee2000c1e1900 */
[C---:B--2---:R-:W-:Y:S02]  /*0930*/  IMAD R2, R6.reuse, UR5, RZ ;  /* 0x0000000506027c24 */ /* 0x044fe4000f8e02ff */
[----:B------:R-:W-:-:S04]  /*0940*/  IMAD.WIDE.U32 R8, R6, UR4, R12 ;  /* 0x0000000406087c25 */ /* 0x000fc8000f8e000c */
[----:B------:R-:W-:Y:S01]  /*0950*/  IMAD R7, R7, UR4, R2 ;  /* 0x0000000407077c24 */ /* 0x000fe2000f8e0202 */
[----:B------:R-:W-:Y:S01]  /*0960*/  LEA R6, P0, R8, UR16, 0x4 ;  /* 0x0000001008067c11 */ /* 0x000fe2000f8020ff */
[----:B------:R-:W-:-:S03]  /*0970*/  IMAD.MOV.U32 R2, RZ, RZ, R4 ;  /* 0x000000ffff027224 */ /* 0x000fc600078e0004 */
[----:B------:R-:W-:-:S04]  /*0980*/  IADD3 R7, PT, PT, R7, R9, RZ ;  /* 0x0000000907077210 */ /* 0x000fc80007ffe0ff */
[----:B------:R-:W-:Y:S02]  /*0990*/  LEA.HI.X R7, R8, UR17, R7, 0x4, P0 ;  /* 0x0000001108077c11 */ /* 0x000fe400080f2407 */
[----:B---3--:R-:W-:Y:S01]  /*09a0*/  SHF.R.S32.HI R9, RZ, 0x1f, R19 ;  /* 0x0000001fff097819 */ /* 0x008fe20000011413 */
[----:B------:R-:W-:-:S04]  /*09b0*/  IMAD.WIDE.U32 R16, R19, UR8, R2 ;  /* 0x0000000813107c25 */ /* 0x000fc8000f8e0002 */
[----:B------:R-:W-:Y:S02]  /*09c0*/  IMAD R18, R9, UR8, RZ ;  /* 0x0000000809127c24 */ /* 0x000fe4000f8e02ff */
[----:B------:R-:W2:Y:S01]  /*09d0*/  LDG.E.128 R8, desc[UR10][R6.64] ;  /* 0x0000000a06087981 */ /* 0x000ea2000c1e1d00 */
[----:B------:R-:W-:Y:S01]  /*09e0*/  LEA R26, P0, R16, UR14, 0x4 ;  /* 0x0000000e101a7c11 */ /* 0x000fe2000f8020ff */
[----:B------:R-:W-:-:S05]  /*09f0*/  IMAD R13, R19, UR9, R18 ;  /* 0x00000009130d7c24 */ /* 0x000fca000f8e0212 */
[----:B------:R-:W-:-:S04]  /*0a00*/  IADD3 R13, PT, PT, R17, R13, RZ ;  /* 0x0000000d110d7210 */ /* 0x000fc80007ffe0ff */
[----:B------:R-:W-:-:S05]  /*0a10*/  LEA.HI.X R27, R16, UR15, R13, 0x4, P0 ;  /* 0x0000000f101b7c11 */ /* 0x000fca00080f240d */
[----:B------:R-:W3:Y:S01]  /*0a20*/  LDG.E.128 R16, desc[UR10][R26.64] ;  /* 0x0000000a1a107981 */ /* 0x000ee2000c1e1d00 */
[C---:B--2---:R-:W-:Y:S02]  /*0a30*/  DMUL R20, R10.reuse, UR22 ;  /* 0x000000160a147c28 */ /* 0x044fe40008000000 */
[----:B------:R-:W-:-:S06]  /*0a40*/  DMUL R10, R10, UR20 ;  /* 0x000000140a0a7c28 */ /* 0x000fcc0008000000 */
[C---:B------:R-:W-:Y:S02]  /*0a50*/  DFMA R20, R8.reuse, UR20, -R20 ;  /* 0x0000001408147c2b */ /* 0x040fe40008000814 */
[----:B------:R-:W-:-:S06]  /*0a60*/  DFMA R10, R8, UR22, R10 ;  /* 0x00000016080a7c2b */ /* 0x000fcc000800000a */
[----:B---3--:R-:W-:Y:S02]  /*0a70*/  DADD R20, R20, R16 ;  /* 0x0000000014147229 */ /* 0x008fe40000000010 */
[----:B------:R-:W-:-:S07]  /*0a80*/  DADD R22, R10, R18 ;  /* 0x000000000a167229 */ /* 0x000fce0000000012 */
[----:B------:R0:W-:Y:S04]  /*0a90*/  STG.E.128 desc[UR10][R26.64], R20 ;  /* 0x000000141a007986 */ /* 0x0001e8000c101d0a */
[----:B------:R-:W2:Y:S02]  /*0aa0*/  LDG.E R13, desc[UR10][R14.64+0x4] ;  /* 0x0000040a0e0d7981 */ /* 0x000ea4000c1e1900 */
[----:B--2---:R-:W-:Y:S01]  /*0ab0*/  SHF.R.S32.HI R8, RZ, 0x1f, R13 ;  /* 0x0000001fff087819 */ /* 0x004fe2000001140d */
[----:B------:R-:W-:-:S04]  /*0ac0*/  IMAD.WIDE.U32 R16, R13, UR8, R2 ;  /* 0x000000080d107c25 */ /* 0x000fc8000f8e0002 */
[----:B------:R-:W-:Y:S02]  /*0ad0*/  IMAD R18, R8, UR8, RZ ;  /* 0x0000000808127c24 */ /* 0x000fe4000f8e02ff */
[----:B------:R-:W0:Y:S01]  /*0ae0*/  LDG.E.128 R8, desc[UR10][R6.64+0x10] ;  /* 0x0000100a06087981 */ /* 0x000e22000c1e1d00 */
[----:B------:R-:W-:Y:S01]  /*0af0*/  LEA R28, P0, R16, UR14, 0x4 ;  /* 0x0000000e101c7c11 */ /* 0x000fe2000f8020ff */
[----:B------:R-:W-:-:S04]  /*0b00*/  IMAD R13, R13, UR9, R18 ;  /* 0x000000090d0d7c24 */ /* 0x000fc8000f8e0212 */
[----:B------:R-:W-:-:S05]  /*0b10*/  IMAD.IADD R13, R17, 0x1, R13 ;  /* 0x00000001110d7824 */ /* 0x000fca00078e020d */
[----:B------:R-:W-:-:S05]  /*0b20*/  LEA.HI.X R29, R16, UR15, R13, 0x4, P0 ;  /* 0x0000000f101d7c11 */ /* 0x000fca00080f240d */
[----:B------:R-:W2:Y:S01]  /*0b30*/  LDG.E.128 R16, desc[UR10][R28.64] ;  /* 0x0000000a1c107981 */ /* 0x000ea2000c1e1d00 */
[C---:B0-----:R-:W-:Y:S02]  /*0b40*/  DMUL R20, R10.reuse, UR22 ;  /* 0x000000160a147c28 */ /* 0x041fe40008000000 */
[----:B------:R-:W-:-:S06]  /*0b50*/  DMUL R10, R10, UR20 ;  /* 0x000000140a0a7c28 */ /* 0x000fcc0008000000 */
[C---:B------:R-:W-:Y:S02]  /*0b60*/  DFMA R20, R8.reuse, UR20, -R20 ;  /* 0x0000001408147c2b */ /* 0x040fe40008000814 */
[----:B------:R-:W-:-:S06]  /*0b70*/  DFMA R10, R8, UR22, R10 ;  /* 0x00000016080a7c2b */ /* 0x000fcc000800000a */
[----:B--2---:R-:W-:Y:S02]  /*0b80*/  DADD R20, R20, R16 ;  /* 0x0000000014147229 */ /* 0x004fe40000000010 */
        /* <DEDUP_REMOVED lines=8> */
[----:B------:R-:W-:-:S05]  /*0c10*/  IMAD R13, R13, UR9, R18 ;  /* 0x000000090d0d7c24 */ /* 0x000fca000f8e0212 */
[----:B------:R-:W-:-:S04]  /*0c20*/  IADD3 R13, PT, PT, R17, R13, RZ ;  /* 0x0000000d110d7210 */ /* 0x000fc80007ffe0ff */
        /* <DEDUP_REMOVED lines=19> */
[----:B------:R-:W-:-:S04]  /*0d60*/  IADD3 R12, PT, PT, R12, 0x4, RZ ;  /* 0x000000040c0c7810 */ /* 0x000fc80007ffe0ff */
[----:B------:R-:W-:Y:S01]  /*0d70*/  ISETP.NE.AND P0, PT, R12, R0, PT ;  /* 0x000000000c00720c */ /* 0x000fe20003f05270 */
[C---:B0-----:R-:W-:Y:S02]  /*0d80*/  DMUL R16, R10.reuse, UR22 ;  /* 0x000000160a107c28 */ /* 0x041fe40008000000 */
[----:B------:R-:W-:-:S06]  /*0d90*/  DMUL R10, R10, UR20 ;  /* 0x000000140a0a7c28 */ /* 0x000fcc0008000000 */
[C---:B------:R-:W-:Y:S02]  /*0da0*/  DFMA R16, R8.reuse, UR20, -R16 ;  /* 0x0000001408107c2b */ /* 0x040fe40008000810 */
[----:B------:R-:W-:-:S06]  /*0db0*/  DFMA R10, R8, UR22, R10 ;  /* 0x00000016080a7c2b */ /* 0x000fcc000800000a */
[----:B--2---:R-:W-:Y:S02]  /*0dc0*/  DADD R20, R16, R20 ;  /* 0x0000000010147229 */ /* 0x004fe40000000014 */
[----:B------:R-:W-:-:S07]  /*0dd0*/  DADD R22, R10, R22 ;  /* 0x000000000a167229 */ /* 0x000fce0000000016 */
[----:B------:R3:W-:Y:S01]  /*0de0*/  STG.E.128 desc[UR10][R28.64], R20 ;  /* 0x000000141c007986 */ /* 0x0007e2000c101d0a */
[----:B------:R-:W-:Y:S05]  /*0df0*/  @P0 BRA `(.L_x_313) ;  /* 0xfffffff800a40947 */ /* 0x000fea000383ffff */
.L_x_310:
[----:B------:R-:W-:Y:S05]  /*0e00*/  BSYNC.RECONVERGENT B0 ;  /* 0x0000000000007941 */ /* 0x000fea0003800200 */
.L_x_309:
[----:B------:R-:W4:Y:S01]  /*0e10*/  LDCU.64 UR6, c[0x0][0x400] ;  /* 0x00008000ff0677ac */ /* 0x000f220008000a00 */
[----:B------:R-:W-:-:S04]  /*0e20*/  UIADD3 UR4, UP0, UPT, UR4, 0x1, URZ ;  /* 0x0000000104047890 */ /* 0x000fc8000ff1e0ff */
[----:B------:R-:W-:Y:S02]  /*0e30*/  UIADD3.X UR5, UPT, UPT, URZ, UR5, URZ, UP0, !UPT ;  /* 0x00000005ff057290 */ /* 0x000fe400087fe4ff */
[----:B----4-:R-:W-:-:S04]  /*0e40*/  UISETP.GE.U32.AND UP0, UPT, UR4, UR6, UPT ;  /* 0x000000060400728c */ /* 0x010fc8000bf06070 */
[----:B------:R-:W-:-:S09]  /*0e50*/  UISETP.GE.AND.EX UP0, UPT, UR5, UR7, UPT, UP0 ;  /* 0x000000070500728c */ /* 0x000fd2000bf06300 */
[----:B------:R-:W-:Y:S05]  /*0e60*/  BRA.U !UP0, `(.L_x_314) ;  /* 0xfffffff108b47547 */ /* 0x000fea000b83ffff */
[----:B------:R-:W-:Y:S01]  /*0e70*/  UMOV UR4, URZ ;  /* 0x000000ff00047c82 */ /* 0x000fe20008000000 */
[----:B------:R-:W-:-:S05]  /*0e80*/  UMOV UR5, URZ ;  /* 0x000000ff00057c82 */ /* 0x000fca0008000000 */
.L_x_320:
[----:B----4-:R-:W4:Y:S01]  /*0e90*/  LDC.64 R2, c[0x0][0x3e8] ;  /* 0x0000fa00ff027b82 */ /* 0x010f220000000a00 */
[----:B------:R-:W5:Y:S01]  /*0ea0*/  LDCU.64 UR6, c[0x0][0x3a8] ;  /* 0x00007500ff0677ac */ /* 0x000f620008000a00 */
[----:B------:R-:W-:Y:S01]  /*0eb0*/  MOV R5, R25 ;  /* 0x0000001900057202 */ /* 0x000fe20000000f00 */
[----:B------:R-:W-:Y:S01]  /*0ec0*/  IMAD.MOV.U32 R4, RZ, RZ, R24 ;  /* 0x000000ffff047224 */ /* 0x000fe200078e0018 */
[----:B0-----:R-:W0:Y:S01]  /*0ed0*/  LDCU.128 UR20, c[0x0][0x3c0] ;  /* 0x00007800ff1477ac */ /* 0x001e220008000c00 */
[----:B------:R-:W0:Y:S01]  /*0ee0*/  LDCU.64 UR16, c[0x0][0x3e0] ;  /* 0x00007c00ff1077ac */ /* 0x000e220008000a00 */
        /* <DEDUP_REMOVED lines=8> */
[----:B---3--:R-:W3:Y:S04]  /*0f70*/  LDG.E R22, desc[UR10][R2.64+0x400] ;  /* 0x0004000a02167981 */ /* 0x008ee8000c1e1900 */
[----:B------:R-:W3:Y:S01]  /*0f80*/  LDG.E R0, desc[UR10][R2.64+0x404] ;  /* 0x0004040a02007981 */ /* 0x000ee2000c1e1900 */
[----:B------:R-:W-:Y:S01]  /*0f90*/  BSSY.RECONVERGENT B0, `(.L_x_315) ;  /* 0x00000c2000007945 */ /* 0x000fe20003800200 */
[----:B---3--:R-:W-:-:S13]  /*0fa0*/  ISETP.GE.AND P0, PT, R22, R0, PT ;  /* 0x000000001600720c */ /* 0x008fda0003f06270 */
[----:B0-2---:R-:W-:Y:S05]  /*0fb0*/  @P0 BRA `(.L_x_316) ;  /* 0x0000000800fc0947 */ /* 0x005fea0003800000 */
[----:B------:R-:W0:Y:S01]  /*0fc0*/  LDC.64 R6, c[0x0][0x3d8] ;  /* 0x0000f600ff067b82 */ /* 0x000e220000000a00 */
[----:B------:R-:W-:Y:S01]  /*0fd0*/  IADD3 R2, P0, PT, R24, 0x100, RZ ;  /* 0x0000010018027810 */ /* 0x000fe20007f1e0ff */
[----:B------:R-:W-:Y:S01]  /*0fe0*/  BSSY.RECONVERGENT B1, `(.L_x_317) ;  /* 0x0000060000017945 */ /* 0x000fe20003800200 */
[----:B------:R-:W-:Y:S02]  /*0ff0*/  IMAD.MOV.U32 R12, RZ, RZ, R22 ;  /* 0x000000ffff0c7224 */ /* 0x000fe400078e0016 */
[----:B------:R-:W-:-:S03]  /*1000*/  IADD3.X R3, PT, PT, RZ, R25, RZ, P0, !PT ;  /* 0x00000019ff037210 */ /* 0x000fc600007fe4ff */
[----:B--2---:R-:W2:Y:S02]  /*1010*/  LDC.64 R8, c[0x0][0x3d0] ;  /* 0x0000f400ff087b82 */ /* 0x004ea40000000a00 */
[-C--:B0-----:R-:W-:Y:S02]  /*1020*/  IMAD R3, R3, R6.reuse, RZ ;  /* 0x0000000603037224 */ /* 0x081fe400078e02ff */
[----:B------:R-:W-:-:S04]  /*1030*/  IMAD.WIDE.U32 R4, R2, R6, RZ ;  /* 0x0000000602047225 */ /* 0x000fc800078e00ff */
[----:B------:R-:W-:Y:S02]  /*1040*/  IMAD R3, R2, R7, R3 ;  /* 0x0000000702037224 */ /* 0x000fe400078e0203 */
[----:B------:R-:W-:Y:S02]  /*1050*/  IMAD.IADD R2, R0, 0x1, -R22 ;  /* 0x0000000100027824 */ /* 0x000fe400078e0a16 */
[----:B--2---:R-:W-:Y:S01]  /*1060*/  IMAD R6, R8, UR5, RZ ;  /* 0x0000000508067c24 */ /* 0x004fe2000f8e02ff */
[----:B------:R-:W-:Y:S02]  /*1070*/  IADD3 R5, PT, PT, R5, R3, RZ ;  /* 0x0000000305057210 */ /* 0x000fe40007ffe0ff */
[----:B------:R-:W-:Y:S01]  /*1080*/  LOP3.LUT P0, R2, R2, 0x3, RZ, 0xc0, !PT ;  /* 0x0000000302027812 */ /* 0x000fe2000780c0ff */
[----:B------:R-:W-:Y:S02]  /*1090*/  IMAD R3, R9, UR4, R6 ;  /* 0x0000000409037c24 */ /* 0x000fe4000f8e0206 */
[----:B------:R-:W-:-:S05]  /*10a0*/  IMAD.WIDE.U32 R4, R8, UR4, R4 ;  /* 0x0000000408047c25 */ /* 0x000fca000f8e0004 */
[----:B------:R-:W-:-:S05]  /*10b0*/  IADD3 R3, PT, PT, R5, R3, RZ ;  /* 0x0000000305037210 */ /* 0x000fca0007ffe0ff */
[----:B------:R-:W-:Y:S05]  /*10c0*/  @!P0 BRA `(.L_x_318) ;  /* 0x0000000400448947 */ /* 0x000fea0003800000 */
[----:B------:R-:W0:Y:S01]  /*10d0*/  LDC.64 R8, c[0x0][0x3f0] ;  /* 0x0000fc00ff087b82 */ /* 0x000e220000000a00 */
[----:B------:R-:W-:Y:S01]  /*10e0*/  SHF.R.S32.HI R23, RZ, 0x1f, R22 ;  /* 0x0000001fff177819 */ /* 0x000fe20000011416 */
[----:B------:R-:W2:Y:S06]  /*10f0*/  LDCU.64 UR6, c[0x0][0x3a0] ;  /* 0x00007400ff0677ac */ /* 0x000eac0008000a00 */
[----:B------:R-:W3:Y:S08]  /*1100*/  LDC.64 R30, c[0x0][0x3b0] ;  /* 0x0000ec00ff1e7b82 */ /* 0x000ef00000000a00 */
[----:B------:R-:W4:Y:S01]  /*1110*/  LDC.64 R14, c[0x0][0x3f8] ;  /* 0x0000fe00ff0e7b82 */ /* 0x000f220000000a00 */
[----:B0-----:R-:W-:-:S07]  /*1120*/  IMAD R6, R8, UR5, RZ ;  /* 0x0000000508067c24 */ /* 0x001fce000f8e02ff */
[----:B------:R-:W0:Y:S01]  /*1130*/  LDC.64 R10, c[0x0][0x3b8] ;  /* 0x0000ee00ff0a7b82 */ /* 0x000e220000000a00 */
[----:B------:R-:W-:Y:S02]  /*1140*/  IMAD R9, R9, UR4, R6 ;  /* 0x0000000409097c24 */ /* 0x000fe4000f8e0206 */
[----:B------:R-:W-:Y:S01]  /*1150*/  IMAD.WIDE.U32 R6, R8, UR4, R22 ;  /* 0x0000000408067c25 */ /* 0x000fe2000f8e0016 */
[----:B------:R-:W-:-:S04]  /*1160*/  MOV R27, R3 ;  /* 0x00000003001b7202 */ /* 0x000fc80000000f00 */
[----:B------:R-:W5:Y:S01]  /*1170*/  LDC.64 R20, c[0x0][0x3c8] ;  /* 0x0000f200ff147b82 */ /* 0x000f620000000a00 */
[----:B------:R-:W-:Y:S01]  /*1180*/  IMAD.IADD R7, R7, 0x1, R9 ;  /* 0x0000000107077824 */ /* 0x000fe200078e0209 */
[----:B---3--:R-:W-:-:S04]  /*1190*/  LEA R30, P0, R6, R30, 0x2 ;  /* 0x0000001e061e7211 */ /* 0x008fc800078010ff */
[----:B------:R-:W-:Y:S02]  /*11a0*/  LEA.HI.X R31, R6, R31, R7, 0x2, P0 ;  /* 0x0000001f061f7211 */ /* 0x000fe400000f1407 */
[----:B------:R-:W3:Y:S03]  /*11b0*/  LDC.64 R8, c[0x0][0x3e0] ;  /* 0x0000f800ff087b82 */ /* 0x000ee60000000a00 */
[----:B-1----:R-:W5:Y:S01]  /*11c0*/  LDG.E R17, desc[UR10][R30.64] ;  /* 0x0000000a1e117981 */ /* 0x002f62000c1e1900 */
[C---:B----4-:R-:W-:Y:S02]  /*11d0*/  IMAD R12, R14.reuse, UR5, RZ ;  /* 0x000000050e0c7c24 */ /* 0x050fe4000f8e02ff */
[----:B------:R-:W-:-:S04]  /*11e0*/  IMAD.WIDE.U32 R6, R14, UR4, R22 ;  /* 0x000000040e067c25 */ /* 0x000fc8000f8e0016 */
[----:B------:R-:W-:Y:S01]  /*11f0*/  IMAD R13, R15, UR4, R12 ;  /* 0x000000040f0d7c24 */ /* 0x000fe2000f8e020c */
[----:B--2---:R-:W-:Y:S01]  /*1200*/  LEA R28, P0, R6, UR6, 0x4 ;  /* 0x00000006061c7c11 */ /* 0x004fe2000f8020ff */
[----:B------:R-:W-:-:S03]  /*1210*/  IMAD.MOV.U32 R26, RZ, RZ, R4 ;  /* 0x000000ffff1a7224 */ /* 0x000fc600078e0004 */
[----:B------:R-:W-:-:S04]  /*1220*/  IADD3 R13, PT, PT, R7, R13, RZ ;  /* 0x0000000d070d7210 */ /* 0x000fc80007ffe0ff */
[----:B------:R-:W-:-:S05]  /*1230*/  LEA.HI.X R29, R6, UR7, R13, 0x4, P0 ;  /* 0x00000007061d7c11 */ /* 0x000fca00080f240d */
[----:B------:R-:W2:Y:S01]  /*1240*/  LDG.E.128 R12, desc[UR10][R28.64] ;  /* 0x0000000a1c0c7981 */ /* 0x000ea2000c1e1d00 */
[----:B-----5:R-:W-:-:S05]  /*1250*/  SHF.R.S32.HI R7, RZ, 0x1f, R17 ;  /* 0x0000001fff077819 */ /* 0x020fca0000011411 */
[-C--:B---3--:R-:W-:Y:S02]  /*1260*/  IMAD R16, R7, R8.reuse, RZ ;  /* 0x0000000807107224 */ /* 0x088fe400078e02ff */
[----:B------:R-:W-:-:S04]  /*1270*/  IMAD.WIDE.U32 R6, R17, R8, R26 ;  /* 0x0000000811067225 */ /* 0x000fc800078e001a */
[----:B------:R-:W-:Y:S01]  /*1280*/  IMAD R17, R17, R9, R16 ;  /* 0x0000000911117224 */ /* 0x000fe200078e0210 */
[----:B0-----:R-:W-:-:S03]  /*1290*/  LEA R32, P0, R6, R10, 0x4 ;  /* 0x0000000a06207211 */ /* 0x001fc600078020ff */
[----:B------:R-:W-:-:S05]  /*12a0*/  IMAD.IADD R7, R7, 0x1, R17 ;  /* 0x0000000107077824 */ /* 0x000fca00078e0211 */
[----:B------:R-:W-:Y:S02]  /*12b0*/  LEA.HI.X R33, R6, R11, R7, 0x4, P0 ;  /* 0x0000000b06217211 */ /* 0x000fe400000f2407 */
[----:B------:R-:W0:Y:S03]  /*12c0*/  LDC.64 R6, c[0x0][0x3c0] ;  /* 0x0000f000ff067b82 */ /* 0x000e260000000a00 */
[----:B------:R-:W3:Y:S01]  /*12d0*/  LDG.E.128 R16, desc[UR10][R32.64] ;  /* 0x0000000a20107981 */ /* 0x000ee2000c1e1d00 */
[C---:B--2---:R-:W-:Y:S02]  /*12e0*/  DMUL R34, R14.reuse, R20 ;  /* 0x000000140e227228 */ /* 0x044fe40000000000 */
[----:B0-----:R-:W-:-:S06]  /*12f0*/  DMUL R14, R14, R6 ;  /* 0x000000060e0e7228 */ /* 0x001fcc0000000000 */
[C---:B------:R-:W-:Y:S02]  /*1300*/  DFMA R34, R12.reuse, R6, -R34 ;  /* 0x000000060c22722b */ /* 0x040fe40000000822 */
[----:B------:R-:W-:Y:S01]  /*1310*/  DFMA R14, R12, R20, R14 ;  /* 0x000000140c0e722b */ /* 0x000fe2000000000e */
[----:B------:R-:W-:Y:S02]  /*1320*/  ISETP.NE.AND P0, PT, R2, 0x1, PT ;  /* 0x000000010200780c */ /* 0x000fe40003f05270 */
[----:B------:R-:W-:-:S03]  /*1330*/  IADD3 R12, PT, PT, R22, 0x1, RZ ;  /* 0x00000001160c7810 */ /* 0x000fc60007ffe0ff */
[----:B---3--:R-:W-:Y:S02]  /*1340*/  DADD R16, R34, R16 ;  /* 0x0000000022107229 */ /* 0x008fe40000000010 */
        /* <DEDUP_REMOVED lines=9> */
[----:B------:R-:W-:-:S04]  /*13e0*/  IMAD R19, R19, R9, R18 ;  /* 0x0000000913137224 */ /* 0x000fc800078e0212 */
[----:B------:R-:W-:-:S05]  /*13f0*/  IMAD.IADD R17, R17, 0x1, R19 ;  /* 0x0000000111117824 */ /* 0x000fca00078e0213 */
[----:B------:R-:W-:-:S05]  /*1400*/  LEA.HI.X R33, R16, R11, R17, 0x4, P0 ;  /* 0x0000000b10217211 */ /* 0x000fca00000f2411 */
[----:B------:R-:W3:Y:S01]  /*1410*/  LDG.E.128 R16, desc[UR10][R32.64] ;  /* 0x0000000a20107981 */ /* 0x000ee2000c1e1d00 */
[----:B------:R-:W-:Y:S01]  /*1420*/  ISETP.NE.AND P0, PT, R2, 0x2, PT ;  /* 0x000000020200780c */ /* 0x000fe20003f05270 */
[C---:B--2---:R-:W-:Y:S02]  /*1430*/  DMUL R34, R14.reuse, R20 ;  /* 0x000000140e227228 */ /* 0x044fe40000000000 */
[----:B------:R-:W-:-:S06]  /*1440*/  DMUL R14, R14, R6 ;  /* 0x000000060e0e7228 */ /* 0x000fcc0000000000 */
[C---:B------:R-:W-:Y:S02]  /*1450*/  DFMA R34, R12.reuse, R6, -R34 ;  /* 0x000000060c22722b */ /* 0x040fe40000000822 */
[----:B------:R-:W-:Y:S01]  /*1460*/  DFMA R14, R12, R20, R14 ;  /* 0x000000140c0e722b */ /* 0x000fe2000000000e */
[----:B------:R-:W-:-:S05]  /*1470*/  IADD3 R12, PT, PT, R22, 0x2, RZ ;  /* 0x00000002160c7810 */ /* 0x000fca0007ffe0ff */
[----:B---3--:R-:W-:Y:S02]  /*1480*/  DADD R16, R34, R16 ;  /* 0x0000000022107229 */ /* 0x008fe40000000010 */
[----:B------:R-:W-:-:S07]  /*1490*/  DADD R18, R14, R18 ;  /* 0x000000000e127229 */ /* 0x000fce0000000012 */
[----:B------:R2:W-:Y:S01]  /*14a0*/  STG.E.128 desc[UR10][R32.64], R16 ;  /* 0x0000001020007986 */ /* 0x0005e2000c101d0a */
[----:B------:R-:W-:Y:S05]  /*14b0*/  @!P0 BRA `(.L_x_318) ;  /* 0x0000000000488947 */ /* 0x000fea0003800000 */
[----:B------:R-:W3:Y:S02]  /*14c0*/  LDG.E R31, desc[UR10][R30.64+0x8] ;  /* 0x0000080a1e1f7981 */ /* 0x000ee4000c1e1900 */
[----:B---3--:R-:W-:Y:S01]  /*14d0*/  SHF.R.S32.HI R13, RZ, 0x1f, R31 ;  /* 0x0000001fff0d7819 */ /* 0x008fe2000001141f */
[----:B--2---:R-:W-:-:S04]  /*14e0*/  IMAD.WIDE.U32 R18, R31, R8, R26 ;  /* 0x000000081f127225 */ /* 0x004fc800078e001a */
[----:B------:R-:W-:Y:S02]  /*14f0*/  IMAD R2, R13, R8, RZ ;  /* 0x000000080d027224 */ /* 0x000fe400078e02ff */
[----:B------:R-:W2:Y:S01]  /*1500*/  LDG.E.128 R12, desc[UR10][R28.64+0x20] ;  /* 0x0000200a1c0c7981 */ /* 0x000ea2000c1e1d00 */
[----:B------:R-:W-:Y:S01]  /*1510*/  LEA R16, P0, R18, R10, 0x4 ;  /* 0x0000000a12107211 */ /* 0x000fe200078020ff */
[----:B------:R-:W-:-:S04]  /*1520*/  IMAD R9, R31, R9, R2 ;  /* 0x000000091f097224 */ /* 0x000fc800078e0202 */
[----:B------:R-:W-:-:S05]  /*1530*/  IMAD.IADD R2, R19, 0x1, R9 ;  /* 0x0000000113027824 */ /* 0x000fca00078e0209 */
[----:B------:R-:W-:-:S05]  /*1540*/  LEA.HI.X R17, R18, R11, R2, 0x4, P0 ;  /* 0x0000000b12117211 */ /* 0x000fca00000f2402 */
[----:B------:R-:W3:Y:S01]  /*1550*/  LDG.E.128 R8, desc[UR10][R16.64] ;  /* 0x0000000a10087981 */ /* 0x000ee2000c1e1d00 */
[C---:B--2---:R-:W-:Y:S02]  /*1560*/  DMUL R18, R14.reuse, R20 ;  /* 0x000000140e127228 */ /* 0x044fe40000000000 */
[----:B------:R-:W-:-:S06]  /*1570*/  DMUL R14, R14, R6 ;  /* 0x000000060e0e7228 */ /* 0x000fcc0000000000 */
[C---:B------:R-:W-:Y:S02]  /*1580*/  DFMA R18, R12.reuse, R6, -R18 ;  /* 0x000000060c12722b */ /* 0x040fe40000000812 */
[----:B------:R-:W-:Y:S01]  /*1590*/  DFMA R14, R12, R20, R14 ;  /* 0x000000140c0e722b */ /* 0x000fe2000000000e */
[----:B------:R-:W-:-:S05]  /*15a0*/  IADD3 R12, PT, PT, R22, 0x3, RZ ;  /* 0x00000003160c7810 */ /* 0x000fca0007ffe0ff */
[----:B---3--:R-:W-:Y:S02]  /*15b0*/  DADD R8, R18, R8 ;  /* 0x0000000012087229 */ /* 0x008fe40000000008 */
[----:B------:R-:W-:-:S07]  /*15c0*/  DADD R10, R14, R10 ;  /* 0x000000000e0a7229 */ /* 0x000fce000000000a */
[----:B------:R3:W-:Y:S04]  /*15d0*/  STG.E.128 desc[UR10][R16.64], R8 ;  /* 0x0000000810007986 */ /* 0x0007e8000c101d0a */
.L_x_318:
[----:B------:R-:W-:Y:S05]  /*15e0*/  BSYNC.RECONVERGENT B1 ;  /* 0x0000000000017941 */ /* 0x000fea0003800200 */
.L_x_317:
[----:B------:R-:W-:-:S05]  /*15f0*/  IMAD.IADD R2, R22, 0x1, -R0 ;  /* 0x0000000116027824 */ /* 0x000fca00078e0a00 */
[----:B------:R-:W-:-:S13]  /*1600*/  ISETP.GT.U32.AND P0, PT, R2, -0x4, PT ;  /* 0xfffffffc0200780c */ /* 0x000fda0003f04070 */
[----:B------:R-:W-:Y:S05]  /*1610*/  @P0 BRA `(.L_x_316) ;  /* 0x0000000400640947 */ /* 0x000fea0003800000 */
[----:B------:R-:W-:-:S07]  /*1620*/  IADD3 R0, PT, PT, -R0, R12, RZ ;  /* 0x0000000c00007210 */ /* 0x000fce0007ffe1ff */
.L_x_319:
[----:B----4-:R-:W4:Y:S01]  /*1630*/  LDC.64 R6, c[0x0][0x3f0] ;  /* 0x0000fc00ff067b82 */ /* 0x010f220000000a00 */
[----:B------:R-:W-:Y:S01]  /*1640*/  SHF.R.S32.HI R13, RZ, 0x1f, R12 ;  /* 0x0000001fff0d7819 */ /* 0x000fe2000001140c */
[----:B----4-:R-:W-:-:S04]  /*1650*/  IMAD R2, R6, UR5, RZ ;  /* 0x0000000506027c24 */ /* 0x010fc8000f8e02ff */
[----:B---3--:R-:W-:Y:S02]  /*1660*/  IMAD R9, R7, UR4, R2 ;  /* 0x0000000407097c24 */ /* 0x008fe4000f8e0202 */
[----:B------:R-:W-:-:S04]  /*1670*/  IMAD.WIDE.U32 R6, R6, UR4, R12 ;  /* 0x0000000406067c25 */ /* 0x000fc8000f8e000c */
[----:B------:R-:W-:Y:S01]  /*1680*/  IMAD.IADD R7, R9, 0x1, R7 ;  /* 0x0000000109077824 */ /* 0x000fe200078e0207 */
[----:B------:R-:W-:-:S04]  /*1690*/  LEA R14, P0, R6, UR12, 0x2 ;  /* 0x0000000c060e7c11 */ /* 0x000fc8000f8010ff */
[----:B------:R-:W-:Y:S02]  /*16a0*/  LEA.HI.X R15, R6, UR13, R7, 0x2, P0 ;  /* 0x0000000d060f7c11 */ /* 0x000fe400080f1407 */
[----:B------:R-:W3:Y:S03]  /*16b0*/  LDC.64 R6, c[0x0][0x3f8] ;  /* 0x0000fe00ff067b82 */ /* 0x000ee60000000a00 */
[----:B012---:R-:W2:Y:S01]  /*16c0*/  LDG.E R19, desc[UR10][R14.64] ;  /* 0x0000000a0e137981 */ /* 0x007ea2000c1e1900 */
[C---:B---3--:R-:W-:Y:S02]  /*16d0*/  IMAD R2, R6.reuse, UR5, RZ ;  /* 0x0000000506027c24 */ /* 0x048fe4000f8e02ff */
[----:B------:R-:W-:-:S04]  /*16e0*/  IMAD.WIDE.U32 R8, R6, UR4, R12 ;  /* 0x0000000406087c25 */ /* 0x000fc8000f8e000c */
[----:B------:R-:W-:Y:S01]  /*16f0*/  IMAD R7, R7, UR4, R2 ;  /* 0x0000000407077c24 */ /* 0x000fe2000f8e0202 */
[----:B------:R-:W-:Y:S01]  /*1700*/  LEA R6, P0, R8, UR8, 0x4 ;  /* 0x0000000808067c11 */ /* 0x000fe2000f8020ff */
[----:B------:R-:W-:-:S03]  /*1710*/  IMAD.MOV.U32 R2, RZ, RZ, R4 ;  /* 0x000000ffff027224 */ /* 0x000fc600078e0004 */
[----:B------:R-:W-:-:S04]  /*1720*/  IADD3 R7, PT, PT, R7, R9, RZ ;  /* 0x0000000907077210 */ /* 0x000fc80007ffe0ff */
[----:B------:R-:W-:Y:S02]  /*1730*/  LEA.HI.X R7, R8, UR9, R7, 0x4, P0 ;  /* 0x0000000908077c11 */ /* 0x000fe400080f2407 */
[----:B--2---:R-:W-:Y:S01]  /*1740*/  SHF.R.S32.HI R9, RZ, 0x1f, R19 ;  /* 0x0000001fff097819 */ /* 0x004fe20000011413 */
        /* <DEDUP_REMOVED lines=59> */
[----:B------:R-:W-:Y:S01]  /*1b00*/  IADD3 R0, PT, PT, R0, 0x4, RZ ;  /* 0x0000000400007810 */ /* 0x000fe20007ffe0ff */
[----:B------:R-:W-:-:S03]  /*1b10*/  VIADD R12, R12, 0x4 ;  /* 0x000000040c0c7836 */ /* 0x000fc60000000000 */
[----:B------:R-:W-:Y:S01]  /*1b20*/  ISETP.NE.AND P0, PT, R0, RZ, PT ;  /* 0x000000ff0000720c */ /* 0x000fe20003f05270 */
        /* <DEDUP_REMOVED lines=8> */
.L_x_316:
[----:B------:R-:W-:Y:S05]  /*1bb0*/  BSYNC.RECONVERGENT B0 ;  /* 0x0000000000007941 */ /* 0x000fea0003800200 */
.L_x_315:
[----:B------:R-:W5:Y:S01]  /*1bc0*/  LDCU.64 UR6, c[0x0][0x400] ;  /* 0x00008000ff0677ac */ /* 0x000f620008000a00 */
[----:B------:R-:W-:-:S04]  /*1bd0*/  UIADD3 UR4, UP0, UPT, UR4, 0x1, URZ ;  /* 0x0000000104047890 */ /* 0x000fc8000ff1e0ff */
[----:B------:R-:W-:Y:S02]  /*1be0*/  UIADD3.X UR5, UPT, UPT, URZ, UR5, URZ, UP0, !UPT ;  /* 0x00000005ff057290 */ /* 0x000fe400087fe4ff */
[----:B-----5:R-:W-:-:S04]  /*1bf0*/  UISETP.GE.U32.AND UP0, UPT, UR4, UR6, UPT ;  /* 0x000000060400728c */ /* 0x020fc8000bf06070 */
[----:B------:R-:W-:-:S09]  /*1c00*/  UISETP.GE.AND.EX UP0, UPT, UR5, UR7, UPT, UP0 ;  /* 0x000000070500728c */ /* 0x000fd2000bf06300 */
[----:B------:R-:W-:Y:S05]  /*1c10*/  BRA.U !UP0, `(.L_x_320) ;  /* 0xfffffff1089c7547 */ /* 0x000fea000b83ffff */
[----:B------:R-:W-:Y:S05]  /*1c20*/  EXIT ;  /* 0x000000000000794d */ /* 0x000fea0003800000 */
.L_x_308:
        /* <DEDUP_REMOVED lines=8> */
[----:B------:R-:W2:Y:S01]  /*1cb0*/  LDCU.128 UR28, c[0x0][0x3c0] ;  /* 0x00007800ff1c77ac */ /* 0x000ea20008000c00 */
[----:B------:R-:W3:Y:S01]  /*1cc0*/  LDCU.64 UR24, c[0x0][0x3e0] ;  /* 0x00007c00ff1877ac */ /* 0x000ee20008000a00 */
[----:B------:R-:W4:Y:S01]  /*1cd0*/  LDCU.64 UR26, c[0x0][0x3a0] ;  /* 0x00007400ff1a77ac */ /* 0x000f220008000a00 */
[----:B-1----:R-:W-:Y:S01]  /*1ce0*/  UIADD3 UR4, UP0, UPT, UR4, UR8, URZ ;  /* 0x0000000804047290 */ /* 0x002fe2000ff1e0ff */
[----:B------:R-:W1:Y:S01]  /*1cf0*/  LDCU.128 UR16, c[0x0][0x3f0] ;  /* 0x00007e00ff1077ac */ /* 0x000e620008000c00 */
[----:B------:R-:W1:Y:S02]  /*1d00*/  LDCU.128 UR20, c[0x0][0x3b0] ;  /* 0x00007600ff1477ac */ /* 0x000e640008000c00 */
[----:B------:R-:W-:Y:S01]  /*1d10*/  UIADD3.X UR5, UPT, UPT, UR5, UR9, URZ, UP0, !UPT ;  /* 0x0000000905057290 */ /* 0x000fe200087fe4ff */
[----:B0-----:R-:W-:-:S02]  /*1d20*/  ISETP.LT.U32.AND P0, PT, R0, UR6, PT ;  /* 0x0000000600007c0c */ /* 0x001fc4000bf01070 */
[----:B------:R-:W-:-:S04]  /*1d30*/  MOV R0, UR7 ;  /* 0x0000000700007c02 */ /* 0x000fc80008000f00 */
[----:B------:R-:W-:-:S13]  /*1d40*/  ISETP.GT.AND.EX P0, PT, R0, RZ, PT, P0 ;  /* 0x000000ff0000720c */ /* 0x000fda0003f04300 */
[----:B-1234-:R-:W-:Y:S05]  /*1d50*/  @!P0 BRA `(.L_x_322) ;  /* 0x0000000c004c8947 */ /* 0x01efea0003800000 */
[----:B------:R-:W-:Y:S01]  /*1d60*/  IMAD.MOV.U32 R0, RZ, RZ, RZ ;  /* 0x000000ffff007224 */ /* 0x000fe200078e00ff */
[----:B------:R-:W-:-:S07]  /*1d70*/  MOV R2, RZ ;  /* 0x000000ff00027202 */ /* 0x000fce0000000f00 */
.L_x_328:
[----:B0-2---:R-:W0:Y:S01]  /*1d80*/  S2R R8, SR_TID.X ;  /* 0x0000000000087919 */ /* 0x005e220000002100 */
[----:B-1----:R-:W1:Y:S01]  /*1d90*/  LDCU.64 UR8, c[0x0][0x3e8] ;  /* 0x00007d00ff0877ac */ /* 0x002e620008000a00 */
[----:B------:R-:W2:Y:S01]  /*1da0*/  LDCU.64 UR12, c[0x0][0x3a8] ;  /* 0x00007500ff0c77ac */ /* 0x000ea20008000a00 */
        /* <DEDUP_REMOVED lines=8> */
[----:B---3--:R-:W2:Y:S04]  /*1e30*/  LDG.E R24, desc[UR10][R4.64] ;  /* 0x0000000a04187981 */ /* 0x008ea8000c1e1900 */
[----:B------:R-:W2:Y:S01]  /*1e40*/  LDG.E R3, desc[UR10][R4.64+0x4] ;  /* 0x0000040a04037981 */ /* 0x000ea2000c1e1900 */
[----:B------:R-:W-:Y:S01]  /*1e50*/  BSSY.RECONVERGENT B1, `(.L_x_323) ;  /* 0x00000bd000017945 */ /* 0x000fe20003800200 */
[----:B--2---:R-:W-:-:S13]  /*1e60*/  ISETP.GE.AND P0, PT, R24, R3, PT ;  /* 0x000000031800720c */ /* 0x004fda0003f06270 */
[----:B------:R-:W-:Y:S05]  /*1e70*/  @P0 BRA `(.L_x_324) ;  /* 0x0000000800e80947 */ /* 0x000fea0003800000 */
[----:B------:R-:W0:Y:S01]  /*1e80*/  LDCU.128 UR12, c[0x0][0x3d0] ;  /* 0x00007a00ff0c77ac */ /* 0x000e220008000c00 */
[--C-:B------:R-:W-:Y:S01]  /*1e90*/  IMAD.IADD R4, R3, 0x1, -R24.reuse ;  /* 0x0000000103047824 */ /* 0x100fe200078e0a18 */
[----:B------:R-:W-:Y:S01]  /*1ea0*/  BSSY.RECONVERGENT B2, `(.L_x_325) ;  /* 0x000005e000027945 */ /* 0x000fe20003800200 */
[----:B------:R-:W-:-:S03]  /*1eb0*/  IMAD.MOV.U32 R12, RZ, RZ, R24 ;  /* 0x000000ffff0c7224 */ /* 0x000fc600078e0018 */
[----:B------:R-:W-:Y:S01]  /*1ec0*/  LOP3.LUT P0, R4, R4, 0x3, RZ, 0xc0, !PT ;  /* 0x0000000304047812 */ /* 0x000fe2000780c0ff */
[----:B0-----:R-:W-:Y:S02]  /*1ed0*/  IMAD R5, R9, UR14, RZ ;  /* 0x0000000e09057c24 */ /* 0x001fe4000f8e02ff */
[----:B------:R-:W-:-:S04]  /*1ee0*/  IMAD.WIDE.U32 R6, R8, UR14, RZ ;  /* 0x0000000e08067c25 */ /* 0x000fc8000f8e00ff */
[----:B------:R-:W-:Y:S02]  /*1ef0*/  IMAD R5, R8, UR15, R5 ;  /* 0x0000000f08057c24 */ /* 0x000fe4000f8e0205 */
[----:B------:R-:W-:-:S03]  /*1f00*/  IMAD R9, R2, UR12, RZ ;  /* 0x0000000c02097c24 */ /* 0x000fc6000f8e02ff */
[----:B------:R-:W-:Y:S01]  /*1f10*/  IADD3 R7, PT, PT, R7, R5, RZ ;  /* 0x0000000507077210 */ /* 0x000fe20007ffe0ff */
[C---:B------:R-:W-:Y:S02]  /*1f20*/  IMAD R5, R0.reuse, UR13, R9 ;  /* 0x0000000d00057c24 */ /* 0x040fe4000f8e0209 */
[----:B------:R-:W-:-:S05]  /*1f30*/  IMAD.WIDE.U32 R22, R0, UR12, R6 ;  /* 0x0000000c00167c25 */ /* 0x000fca000f8e0006 */
[----:B------:R-:W-:Y:S01]  /*1f40*/  IADD3 R5, PT, PT, R23, R5, RZ ;  /* 0x0000000517057210 */ /* 0x000fe20007ffe0ff */
[----:B------:R-:W-:Y:S06]  /*1f50*/  @!P0 BRA `(.L_x_326) ;  /* 0x0000000400488947 */ /* 0x000fec0003800000 */
[----:B------:R-:W0:Y:S01]  /*1f60*/  LDCU.128 UR12, c[0x0][0x3f0] ;  /* 0x00007e00ff0c77ac */ /* 0x000e220008000c00 */
[----:B------:R-:W1:Y:S01]  /*1f70*/  LDC.64 R28, c[0x0][0x3b0] ;  /* 0x0000ec00ff1c7b82 */ /* 0x000e620000000a00 */
[----:B------:R-:W-:Y:S01]  /*1f80*/  SHF.R.S32.HI R25, RZ, 0x1f, R24 ;  /* 0x0000001fff197819 */ /* 0x000fe20000011418 */
[----:B------:R-:W2:Y:S06]  /*1f90*/  LDCU.64 UR8, c[0x0][0x3a0] ;  /* 0x00007400ff0877ac */ /* 0x000eac0008000a00 */
[----:B------:R-:W3:Y:S01]  /*1fa0*/  LDC.64 R20, c[0x0][0x3c8] ;  /* 0x0000f200ff147b82 */ /* 0x000ee20000000a00 */
[----:B0-----:R-:W-:-:S04]  /*1fb0*/  IMAD R7, R2, UR12, RZ ;  /* 0x0000000c02077c24 */ /* 0x001fc8000f8e02ff */
[C---:B------:R-:W-:Y:S02]  /*1fc0*/  IMAD R9, R0.reuse, UR13, R7 ;  /* 0x0000000d00097c24 */ /* 0x040fe4000f8e0207 */
[----:B------:R-:W-:-:S04]  /*1fd0*/  IMAD.WIDE.U32 R6, R0, UR12, R24 ;  /* 0x0000000c00067c25 */ /* 0x000fc8000f8e0018 */
[----:B------:R-:W-:Y:S01]  /*1fe0*/  IMAD.IADD R7, R7, 0x1, R9 ;  /* 0x0000000107077824 */ /* 0x000fe200078e0209 */
[----:B-1----:R-:W-:Y:S01]  /*1ff0*/  LEA R28, P0, R6, R28, 0x2 ;  /* 0x0000001c061c7211 */ /* 0x002fe200078010ff */
[----:B------:R-:W-:Y:S01]  /*2000*/  IMAD R13, R2, UR14, RZ ;  /* 0x0000000e020d7c24 */ /* 0x000fe2000f8e02ff */
[----:B------:R-:W0:Y:S02]  /*2010*/  LDC.64 R8, c[0x0][0x3b8] ;  /* 0x0000ee00ff087b82 */ /* 0x000e240000000a00 */
[----:B------:R-:W-:-:S05]  /*2020*/  LEA.HI.X R29, R6, R29, R7, 0x2, P0 ;  /* 0x0000001d061d7211 */ /* 0x000fca00000f1407 */
[----:B------:R-:W4:Y:S01]  /*2030*/  LDG.E R17, desc[UR10][R28.64] ;  /* 0x0000000a1c117981 */ /* 0x000f22000c1e1900 */
[----:B------:R-:W1:Y:S01]  /*2040*/  LDC.64 R6, c[0x0][0x3e0] ;  /* 0x0000f800ff067b82 */ /* 0x000e620000000a00 */
[----:B------:R-:W-:-:S04]  /*2050*/  IMAD.WIDE.U32 R10, R0, UR14, R24 ;  /* 0x0000000e000a7c25 */ /* 0x000fc8000f8e0018 */
[----:B------:R-:W-:Y:S01]  /*2060*/  IMAD R13, R0, UR15, R13 ;  /* 0x0000000f000d7c24 */ /* 0x000fe2000f8e020d */
[----:B--2---:R-:W-:-:S04]  /*2070*/  LEA R26, P0, R10, UR8, 0x4 ;  /* 0x000000080a1a7c11 */ /* 0x004fc8000f8020ff */
[----:B------:R-:W-:-:S04]  /*2080*/  IADD3 R11, PT, PT, R11, R13, RZ ;  /* 0x0000000d0b0b7210 */ /* 0x000fc80007ffe0ff */
[----:B------:R-:W-:Y:S01]  /*2090*/  LEA.HI.X R27, R10, UR9, R11, 0x4, P0 ;  /* 0x000000090a1b7c11 */ /* 0x000fe200080f240b */
[----:B------:R-:W-:Y:S01]  /*20a0*/  IMAD.MOV.U32 R10, RZ, RZ, R22 ;  /* 0x000000ffff0a7224 */ /* 0x000fe200078e0016 */
[----:B------:R-:W-:Y:S02]  /*20b0*/  MOV R11, R5 ;  /* 0x00000005000b7202 */ /* 0x000fe40000000f00 */
[----:B----4-:R-:W-:Y:S01]  /*20c0*/  SHF.R.S32.HI R13, RZ, 0x1f, R17 ;  /* 0x0000001fff0d7819 */ /* 0x010fe20000011411 */
[----:B-1----:R-:W-:-:S04]  /*20d0*/  IMAD.WIDE.U32 R10, R17, R6, R10 ;  /* 0x00000006110a7225 */ /* 0x002fc800078e000a */
[----:B------:R-:W-:Y:S02]  /*20e0*/  IMAD R16, R13, R6, RZ ;  /* 0x000000060d107224 */ /* 0x000fe400078e02ff */
[----:B------:R-:W3:Y:S01]  /*20f0*/  LDG.E.128 R12, desc[UR10][R26.64] ;  /* 0x0000000a1a0c7981 */ /* 0x000ee2000c1e1d00 */
[----:B0-----:R-:W-:Y:S01]  /*2100*/  LEA R30, P0, R10, R8, 0x4 ;  /* 0x000000080a1e7211 */ /* 0x001fe200078020ff */
[----:B------:R-:W-:-:S04]  /*2110*/  IMAD R17, R17, R7, R16 ;  /* 0x0000000711117224 */ /* 0x000fc800078e0210 */
[----:B------:R-:W-:-:S05]  /*2120*/  IMAD.IADD R11, R11, 0x1, R17 ;  /* 0x000000010b0b7824 */ /* 0x000fca00078e0211 */
[----:B------:R-:W-:Y:S02]  /*2130*/  LEA.HI.X R31, R10, R9, R11, 0x4, P0 ;  /* 0x000000090a1f7211 */ /* 0x000fe400000f240b */
[----:B------:R-:W0:Y:S03]  /*2140*/  LDC.64 R10, c[0x0][0x3c0] ;  /* 0x0000f000ff0a7b82 */ /* 0x000e260000000a00 */
[----:B------:R-:W2:Y:S01]  /*2150*/  LDG.E.128 R16, desc[UR10][R30.64] ;  /* 0x0000000a1e107981 */ /* 0x000ea2000c1e1d00 */
[----:B------:R-:W-:Y:S01]  /*2160*/  ISETP.NE.AND P0, PT, R4, 0x1, PT ;  /* 0x000000010400780c */ /* 0x000fe20003f05270 */
[C---:B---3--:R-:W-:Y:S02]  /*2170*/  DMUL R32, R14.reuse, R20 ;  /* 0x000000140e207228 */ /* 0x048fe40000000000 */
[----:B0-----:R-:W-:-:S06]  /*2180*/  DMUL R14, R14, R10 ;  /* 0x0000000a0e0e7228 */ /* 0x001fcc0000000000 */
[C---:B------:R-:W-:Y:S02]  /*2190*/  DFMA R32, R12.reuse, R10, -R32 ;  /* 0x0000000a0c20722b */ /* 0x040fe40000000820 */
[----:B------:R-:W-:Y:S01]  /*21a0*/  DFMA R14, R12, R20, R14 ;  /* 0x000000140c0e722b */ /* 0x000fe2000000000e */
[----:B------:R-:W-:-:S05]  /*21b0*/  IADD3 R12, PT, PT, R24, 0x1, RZ ;  /* 0x00000001180c7810 */ /* 0x000fca0007ffe0ff */
[----:B--2---:R-:W-:Y:S02]  /*21c0*/  DADD R16, R32, R16 ;  /* 0x0000000020107229 */ /* 0x004fe40000000010 */
[----:B------:R-:W-:-:S07]  /*21d0*/  DADD R18, R14, R18 ;  /* 0x000000000e127229 */ /* 0x000fce0000000012 */
[----:B------:R0:W-:Y:S01]  /*21e0*/  STG.E.128 desc[UR10][R30.64], R16 ;  /* 0x000000101e007986 */ /* 0x0001e2000c101d0a */
[----:B------:R-:W-:Y:S05]  /*21f0*/  @!P0 BRA `(.L_x_326) ;  /* 0x0000000000a08947 */ /* 0x000fea0003800000 */
[----:B0-----:R-:W2:Y:S01]  /*2200*/  LDG.E R19, desc[UR10][R28.64+0x4] ;  /* 0x0000040a1c137981 */ /* 0x001ea2000c1e1900 */
[----:B------:R-:W-:Y:S01]  /*2210*/  MOV R31, R5 ;  /* 0x00000005001f7202 */ /* 0x000fe20000000f00 */
[----:B------:R-:W-:Y:S01]  /*2220*/  IMAD.MOV.U32 R30, RZ, RZ, R22 ;  /* 0x000000ffff1e7224 */ /* 0x000fe200078e0016 */
[----:B--2---:R-:W-:-:S03]  /*2230*/  SHF.R.S32.HI R13, RZ, 0x1f, R19 ;  /* 0x0000001fff0d7819 */ /* 0x004fc60000011413 */
        /* <DEDUP_REMOVED lines=36> */
.L_x_326:
[----:B------:R-:W-:Y:S05]  /*2480*/  BSYNC.RECONVERGENT B2 ;  /* 0x0000000000027941 */ /* 0x000fea0003800200 */
.L_x_325:
[----:B------:R-:W-:-:S05]  /*2490*/  IMAD.IADD R4, R24, 0x1, -R3 ;  /* 0x0000000118047824 */ /* 0x000fca00078e0a03 */
[----:B------:R-:W-:-:S13]  /*24a0*/  ISETP.GT.U32.AND P0, PT, R4, -0x4, PT ;  /* 0xfffffffc0400780c */ /* 0x000fda0003f04070 */
[----:B------:R-:W-:Y:S05]  /*24b0*/  @P0 BRA `(.L_x_324) ;  /* 0x0000000400580947 */ /* 0x000fea0003800000 */
.L_x_327:
[----:B------:R-:W-:Y:S01]  /*24c0*/  SHF.R.S32.HI R13, RZ, 0x1f, R12 ;  /* 0x0000001fff0d7819 */ /* 0x000fe2000001140c */
[----:B------:R-:W-:-:S04]  /*24d0*/  IMAD R7, R2, UR16, RZ ;  /* 0x0000001002077c24 */ /* 0x000fc8000f8e02ff */
[C---:B--2---:R-:W-:Y:S02]  /*24e0*/  IMAD R9, R0.reuse, UR17, R7 ;  /* 0x0000001100097c24 */ /* 0x044fe4000f8e0207 */
[----:B------:R-:W-:-:S05]  /*24f0*/  IMAD.WIDE.U32 R6, R0, UR16, R12 ;  /* 0x0000001000067c25 */ /* 0x000fca000f8e000c */
[----:B------:R-:W-:Y:S02]  /*2500*/  IADD3 R7, PT, PT, R9, R7, RZ ;  /* 0x0000000709077210 */ /* 0x000fe40007ffe0ff */
[----:B------:R-:W-:-:S04]  /*2510*/  LEA R14, P0, R6, UR20, 0x2 ;  /* 0x00000014060e7c11 */ /* 0x000fc8000f8010ff */
[----:B------:R-:W-:-:S05]  /*2520*/  LEA.HI.X R15, R6, UR21, R7, 0x2, P0 ;  /* 0x00000015060f7c11 */ /* 0x000fca00080f1407 */
[----:B01----:R-:W2:Y:S01]  /*2530*/  LDG.E R19, desc[UR10][R14.64] ;  /* 0x0000000a0e137981 */ /* 0x003ea2000c1e1900 */
[----:B------:R-:W-:Y:S01]  /*2540*/  IMAD R7, R2, UR18, RZ ;  /* 0x0000001202077c24 */ /* 0x000fe2000f8e02ff */
[----:B------:R-:W-:Y:S01]  /*2550*/  MOV R4, R22 ;  /* 0x0000001600047202 */ /* 0x000fe20000000f00 */
[----:B------:R-:W-:-:S04]  /*2560*/  IMAD.WIDE.U32 R8, R0, UR18, R12 ;  /* 0x0000001200087c25 */ /* 0x000fc8000f8e000c */
[----:B------:R-:W-:Y:S01]  /*2570*/  IMAD R7, R0, UR19, R7 ;  /* 0x0000001300077c24 */ /* 0x000fe2000f8e0207 */
[----:B------:R-:W-:-:S03]  /*2580*/  LEA R6, P0, R8, UR26, 0x4 ;  /* 0x0000001a08067c11 */ /* 0x000fc6000f8020ff */
[----:B------:R-:W-:-:S05]  /*2590*/  IMAD.IADD R7, R7, 0x1, R9 ;  /* 0x0000000107077824 */ /* 0x000fca00078e0209 */
[----:B------:R-:W-:Y:S02]  /*25a0*/  LEA.HI.X R7, R8, UR27, R7, 0x4, P0 ;  /* 0x0000001b08077c11 */ /* 0x000fe400080f2407 */
[----:B--2---:R-:W-:Y:S01]  /*25b0*/  SHF.R.S32.HI R9, RZ, 0x1f, R19 ;  /* 0x0000001fff097819 */ /* 0x004fe20000011413 */
[----:B------:R-:W-:-:S04]  /*25c0*/  IMAD.WIDE.U32 R16, R19, UR24, R4 ;  /* 0x0000001813107c25 */ /* 0x000fc8000f8e0004 */
[----:B------:R-:W-:Y:S02]  /*25d0*/  IMAD R18, R9, UR24, RZ ;  /* 0x0000001809127c24 */ /* 0x000fe4000f8e02ff */
[----:B------:R-:W2:Y:S01]  /*25e0*/  LDG.E.128 R8, desc[UR10][R6.64] ;  /* 0x0000000a06087981 */ /* 0x000ea2000c1e1d00 */
[----:B------:R-:W-:Y:S01]  /*25f0*/  LEA R20, P0, R16, UR22, 0x4 ;  /* 0x0000001610147c11 */ /* 0x000fe2000f8020ff */
[----:B------:R-:W-:-:S04]  /*2600*/  IMAD R13, R19, UR25, R18 ;  /* 0x00000019130d7c24 */ /* 0x000fc8000f8e0212 */
[----:B------:R-:W-:-:S05]  /*2610*/  IMAD.IADD R13, R17, 0x1, R13 ;  /* 0x00000001110d7824 */ /* 0x000fca00078e020d */
[----:B------:R-:W-:-:S05]  /*2620*/  LEA.HI.X R21, R16, UR23, R13, 0x4, P0 ;  /* 0x0000001710157c11 */ /* 0x000fca00080f240d */
[----:B---3--:R-:W3:Y:S01]  /*2630*/  LDG.E.128 R16, desc[UR10][R20.64] ;  /* 0x0000000a14107981 */ /* 0x008ee2000c1e1d00 */
[C---:B--2---:R-:W-:Y:S02]  /*2640*/  DMUL R24, R10.reuse, UR30 ;  /* 0x0000001e0a187c28 */ /* 0x044fe40008000000 */
[----:B------:R-:W-:-:S06]  /*2650*/  DMUL R10, R10, UR28 ;  /* 0x0000001c0a0a7c28 */ /* 0x000fcc0008000000 */
[C---:B------:R-:W-:Y:S02]  /*2660*/  DFMA R24, R8.reuse, UR28, -R24 ;  /* 0x0000001c08187c2b */ /* 0x040fe40008000818 */
[----:B------:R-:W-:-:S06]  /*2670*/  DFMA R10, R8, UR30, R10 ;  /* 0x0000001e080a7c2b */ /* 0x000fcc000800000a */
[----:B---3--:R-:W-:Y:S02]  /*2680*/  DADD R16, R24, R16 ;  /* 0x0000000018107229 */ /* 0x008fe40000000010 */
[----:B------:R-:W-:-:S07]  /*2690*/  DADD R18, R10, R18 ;  /* 0x000000000a127229 */ /* 0x000fce0000000012 */
[----:B------:R0:W-:Y:S04]  /*26a0*/  STG.E.128 desc[UR10][R20.64], R16 ;  /* 0x0000001014007986 */ /* 0x0001e8000c101d0a */
[----:B------:R-:W2:Y:S04]  /*26b0*/  LDG.E R13, desc[UR10][R14.64+0x4] ;  /* 0x0000040a0e0d7981 */ /* 0x000ea8000c1e1900 */
[----:B------:R-:W3:Y:S01]  /*26c0*/  LDG.E.128 R8, desc[UR10][R6.64+0x10] ;  /* 0x0000100a06087981 */ /* 0x000ee2000c1e1d00 */
[----:B--2---:R-:W-:-:S05]  /*26d0*/  SHF.R.S32.HI R4, RZ, 0x1f, R13 ;  /* 0x0000001fff047819 */ /* 0x004fca000001140d */
[----:B------:R-:W-:Y:S01]  /*26e0*/  IMAD R26, R4, UR24, RZ ;  /* 0x00000018041a7c24 */ /* 0x000fe2000f8e02ff */
[----:B------:R-:W-:-:S05]  /*26f0*/  MOV R4, R22 ;  /* 0x0000001600047202 */ /* 0x000fca0000000f00 */
        /* <DEDUP_REMOVED lines=17> */
[----:B------:R-:W0:Y:S02]  /*2810*/  LDG.E.128 R8, desc[UR10][R6.64+0x20] ;  /* 0x0000200a06087981 */ /* 0x000e24000c1e1d00 */
[----:B------:R-:W-:Y:S01]  /*2820*/  IMAD R13, R13, UR25, R18 ;  /* 0x000000190d0d7c24 */ /* 0x000fe2000f8e0212 */
[----:B------:R-:W-:-:S04]  /*2830*/  LEA R20, P0, R16, UR22, 0x4 ;  /* 0x0000001610147c11 */ /* 0x000fc8000f8020ff */
        /* <DEDUP_REMOVED lines=16> */
[----:B------:R-:W-:-:S03]  /*2940*/  LEA R28, P0, R24, UR22, 0x4 ;  /* 0x00000016181c7c11 */ /* 0x000fc6000f8020ff */
        /* <DEDUP_REMOVED lines=13> */
.L_x_324:
[----:B------:R-:W-:Y:S05]  /*2a20*/  BSYNC.RECONVERGENT B1 ;  /* 0x0000000000017941 */ /* 0x000fea0003800200 */
.L_x_323:
[----:B------:R-:W4:Y:S01]  /*2a30*/  LDCU.64 UR8, c[0x0][0x400] ;  /* 0x00008000ff0877ac */ /* 0x000f220008000a00 */
[----:B------:R-:W-:-:S05]  /*2a40*/  IADD3 R0, P0, PT, R0, 0x1, RZ ;  /* 0x0000000100007810 */ /* 0x000fca0007f1e0ff */
[----:B------:R-:W-:Y:S01]  /*2a50*/  IMAD.X R2, RZ, RZ, R2, P0 ;  /* 0x000000ffff027224 */ /* 0x000fe200000e0602 */
[----:B----4-:R-:W-:-:S04]  /*2a60*/  ISETP.GE.U32.AND P0, PT, R0, UR8, PT ;  /* 0x0000000800007c0c */ /* 0x010fc8000bf06070 */
[----:B------:R-:W-:-:S13]  /*2a70*/  ISETP.GE.AND.EX P0, PT, R2, UR9, PT, P0 ;  /* 0x0000000902007c0c */ /* 0x000fda000bf06300 */
[----:B------:R-:W-:Y:S05]  /*2a80*/  @!P0 BRA `(.L_x_328) ;  /* 0xfffffff000bc8947 */ /* 0x000fea000383ffff */
.L_x_322:
[----:B------:R-:W-:Y:S05]  /*2a90*/  BSYNC.RECONVERGENT B0 ;  /* 0x0000000000007941 */ /* 0x000fea0003800200 */
.L_x_321:
[----:B---3--:R-:W3:Y:S01]  /*2aa0*/  S2R R24, SR_TID.X ;  /* 0x0000000000187919 */ /* 0x008ee20000002100 */
[----:B------:R-:W-:Y:S01]  /*2ab0*/  IMAD.U32 R0, RZ, RZ, UR7 ;  /* 0x00000007ff007e24 */ /* 0x000fe2000f8e00ff */
        /* <DEDUP_REMOVED lines=8> */
.L_x_334:
[----:B---3--:R-:W3:Y:S01]  /*2b40*/  LDC.64 R2, c[0x0][0x3e8] ;  /* 0x0000fa00ff027b82 */ /* 0x008ee20000000a00 */
[----:B----4-:R-:W4:Y:S01]  /*2b50*/  LDCU.64 UR6, c[0x0][0x3a8] ;  /* 0x00007500ff0677ac */ /* 0x010f220008000a00 */
[----:B0-----:R-:W0:Y:S01]  /*2b60*/  LDCU.128 UR20, c[0x0][0x3c0] ;  /* 0x00007800ff1477ac */ /* 0x001e220008000c00 */
[----:B------:R-:W0:Y:S01]  /*2b70*/  LDCU.64 UR8, c[0x0][0x3e0] ;  /* 0x00007c00ff0877ac */ /* 0x000e220008000a00 */
        /* <DEDUP_REMOVED lines=9> */
[----:B------:R-:W3:Y:S01]  /*2c10*/  LDG.E R0, desc[UR10][R2.64+0x4] ;  /* 0x0000040a02007981 */ /* 0x000ee2000c1e1900 */
[----:B------:R-:W-:Y:S01]  /*2c20*/  BSSY.RECONVERGENT B0, `(.L_x_329) ;  /* 0x00000be000007945 */ /* 0x000fe20003800200 */
[----:B---3--:R-:W-:-:S13]  /*2c30*/  ISETP.GE.AND P0, PT, R22, R0, PT ;  /* 0x000000001600720c */ /* 0x008fda0003f06270 */
[----:B0-2---:R-:W-:Y:S05]  /*2c40*/  @P0 BRA `(.L_x_330) ;  /* 0x0000000800ec0947 */ /* 0x005fea0003800000 */
[----:B------:R-:W0:Y:S01]  /*2c50*/  LDC.64 R6, c[0x0][0x3d8] ;  /* 0x0000f600ff067b82 */ /* 0x000e220000000a00 */
[----:B------:R-:W-:Y:S01]  /*2c60*/  BSSY.RECONVERGENT B1, `(.L_x_331) ;  /* 0x000005f000017945 */ /* 0x000fe20003800200 */
[----:B------:R-:W-:-:S06]  /*2c70*/  MOV R12, R22 ;  /* 0x00000016000c7202 */ /* 0x000fcc0000000f00 */
[----:B--2---:R-:W2:Y:S01]  /*2c80*/  LDC.64 R8, c[0x0][0x3d0] ;  /* 0x0000f400ff087b82 */ /* 0x004ea20000000a00 */
[-C--:B0-----:R-:W-:Y:S02]  /*2c90*/  IMAD R2, R25, R6.reuse, RZ ;  /* 0x0000000619027224 */ /* 0x081fe400078e02ff */
[----:B------:R-:W-:-:S04]  /*2ca0*/  IMAD.WIDE.U32 R4, R24, R6, RZ ;  /* 0x0000000618047225 */ /* 0x000fc800078e00ff */
[----:B------:R-:W-:Y:S01]  /*2cb0*/  IMAD R3, R24, R7, R2 ;  /* 0x0000000718037224 */ /* 0x000fe200078e0202 */
[----:B------:R-:W-:Y:S01]  /*2cc0*/  IADD3 R2, PT, PT, -R22, R0, RZ ;  /* 0x0000000016027210 */ /* 0x000fe20007ffe1ff */
[----:B--2---:R-:W-:Y:S02]  /*2cd0*/  IMAD R6, R8, UR5, RZ ;  /* 0x0000000508067c24 */ /* 0x004fe4000f8e02ff */
[----:B------:R-:W-:Y:S01]  /*2ce0*/  IMAD.IADD R5, R5, 0x1, R3 ;  /* 0x0000000105057824 */ /* 0x000fe200078e0203 */
[----:B------:R-:W-:Y:S01]  /*2cf0*/  LOP3.LUT P0, R2, R2, 0x3, RZ, 0xc0, !PT ;  /* 0x0000000302027812 */ /* 0x000fe2000780c0ff */
[----:B------:R-:W-:Y:S02]  /*2d00*/  IMAD R3, R9, UR4, R6 ;  /* 0x0000000409037c24 */ /* 0x000fe4000f8e0206 */
[----:B------:R-:W-:-:S04]  /*2d10*/  IMAD.WIDE.U32 R4, R8, UR4, R4 ;  /* 0x0000000408047c25 */ /* 0x000fc8000f8e0004 */
[----:B------:R-:W-:-:S06]  /*2d20*/  IMAD.IADD R3, R5, 0x1, R3 ;  /* 0x0000000105037824 */ /* 0x000fcc00078e0203 */
        /* <DEDUP_REMOVED lines=12> */
[----:B------:R-:W-:Y:S02]  /*2df0*/  IADD3 R7, PT, PT, R7, R9, RZ ;  /* 0x0000000907077210 */ /* 0x000fe40007ffe0ff */
[----:B---3--:R-:W-:-:S04]  /*2e00*/  LEA R30, P0, R6, R30, 0x2 ;  /* 0x0000001e061e7211 */ /* 0x008fc800078010ff */
[----:B------:R-:W-:Y:S01]  /*2e10*/  LEA.HI.X R31, R6, R31, R7, 0x2, P0 ;  /* 0x0000001f061f7211 */ /* 0x000fe200000f1407 */
[----:B------:R-:W3:Y:S04]  /*2e20*/  LDC.64 R8, c[0x0][0x3e0] ;  /* 0x0000f800ff087b82 */ /* 0x000ee80000000a00 */
[----:B-1----:R-:W5:Y:S01]  /*2e30*/  LDG.E R17, desc[UR10][R30.64] ;  /* 0x0000000a1e117981 */ /* 0x002f62000c1e1900 */
[C---:B----4-:R-:W-:Y:S02]  /*2e40*/  IMAD R12, R14.reuse, UR5, RZ ;  /* 0x000000050e0c7c24 */ /* 0x050fe4000f8e02ff */
[----:B------:R-:W-:-:S04]  /*2e50*/  IMAD.WIDE.U32 R6, R14, UR4, R22 ;  /* 0x000000040e067c25 */ /* 0x000fc8000f8e0016 */
[----:B------:R-:W-:Y:S01]  /*2e60*/  IMAD R13, R15, UR4, R12 ;  /* 0x000000040f0d7c24 */ /* 0x000fe2000f8e020c */
[----:B--2---:R-:W-:Y:S01]  /*2e70*/  LEA R28, P0, R6, UR6, 0x4 ;  /* 0x00000006061c7c11 */ /* 0x004fe2000f8020ff */
[----:B------:R-:W-:Y:S02]  /*2e80*/  IMAD.MOV.U32 R27, RZ, RZ, R3 ;  /* 0x000000ffff1b7224 */ /* 0x000fe400078e0003 */
[----:B------:R-:W-:-:S05]  /*2e90*/  IMAD.IADD R13, R7, 0x1, R13 ;  /* 0x00000001070d7824 */ /* 0x000fca00078e020d */
[----:B------:R-:W-:-:S05]  /*2ea0*/  LEA.HI.X R29, R6, UR7, R13, 0x4, P0 ;  /* 0x00000007061d7c11 */ /* 0x000fca00080f240d */
[----:B------:R-:W2:Y:S01]  /*2eb0*/  LDG.E.128 R12, desc[UR10][R28.64] ;  /* 0x0000000a1c0c7981 */ /* 0x000ea2000c1e1d00 */
[----:B-----5:R-:W-:-:S05]  /*2ec0*/  SHF.R.S32.HI R7, RZ, 0x1f, R17 ;  /* 0x0000001fff077819 */ /* 0x020fca0000011411 */
[-C--:B---3--:R-:W-:Y:S02]  /*2ed0*/  IMAD R16, R7, R8.reuse, RZ ;  /* 0x0000000807107224 */ /* 0x088fe400078e02ff */
[----:B------:R-:W-:-:S04]  /*2ee0*/  IMAD.WIDE.U32 R6, R17, R8, R26 ;  /* 0x0000000811067225 */ /* 0x000fc800078e001a */
[----:B------:R-:W-:Y:S01]  /*2ef0*/  IMAD R17, R17, R9, R16 ;  /* 0x0000000911117224 */ /* 0x000fe200078e0210 */
[----:B0-----:R-:W-:-:S04]  /*2f00*/  LEA R32, P0, R6, R10, 0x4 ;  /* 0x0000000a06207211 */ /* 0x001fc800078020ff */
[----:B------:R-:W-:-:S04]  /*2f10*/  IADD3 R7, PT, PT, R7, R17, RZ ;  /* 0x0000001107077210 */ /* 0x000fc80007ffe0ff */
[----:B------:R-:W-:Y:S02]  /*2f20*/  LEA.HI.X R33, R6, R11, R7, 0x4, P0 ;  /* 0x0000000b06217211 */ /* 0x000fe400000f2407 */
[----:B------:R-:W0:Y:S03]  /*2f30*/  LDC.64 R6, c[0x0][0x3c0] ;  /* 0x0000f000ff067b82 */ /* 0x000e260000000a00 */
[----:B------:R-:W3:Y:S01]  /*2f40*/  LDG.E.128 R16, desc[UR10][R32.64] ;  /* 0x0000000a20107981 */ /* 0x000ee2000c1e1d00 */
[C---:B--2---:R-:W-:Y:S02]  /*2f50*/  DMUL R34, R14.reuse, R20 ;  /* 0x000000140e227228 */ /* 0x044fe40000000000 */
[----:B0-----:R-:W-:-:S06]  /*2f60*/  DMUL R14, R14, R6 ;  /* 0x000000060e0e7228 */ /* 0x001fcc0000000000 */
[C---:B------:R-:W-:Y:S02]  /*2f70*/  DFMA R34, R12.reuse, R6, -R34 ;  /* 0x000000060c22722b */ /* 0x040fe40000000822 */
[----:B------:R-:W-:Y:S01]  /*2f80*/  DFMA R14, R12, R20, R14 ;  /* 0x000000140c0e722b */ /* 0x000fe2000000000e */
[----:B------:R-:W-:Y:S01]  /*2f90*/  ISETP.NE.AND P0, PT, R2, 0x1, PT ;  /* 0x000000010200780c */ /* 0x000fe20003f05270 */
[----:B------:R-:W-:-:S04]  /*2fa0*/  VIADD R12, R22, 0x1 ;  /* 0x00000001160c7836 */ /* 0x000fc80000000000 */
        /* <DEDUP_REMOVED lines=42> */
.L_x_332:
[----:B------:R-:W-:Y:S05]  /*3250*/  BSYNC.RECONVERGENT B1 ;  /* 0x0000000000017941 */ /* 0x000fea0003800200 */
.L_x_331:
[----:B------:R-:W-:-:S04]  /*3260*/  IADD3 R2, PT, PT, R22, -R0, RZ ;  /* 0x8000000016027210 */ /* 0x000fc80007ffe0ff */
[----:B------:R-:W-:-:S13]  /*3270*/  ISETP.GT.U32.AND P0, PT, R2, -0x4, PT ;  /* 0xfffffffc0200780c */ /* 0x000fda0003f04070 */
[----:B------:R-:W-:Y:S05]  /*3280*/  @P0 BRA `(.L_x_330) ;  /* 0x00000004005c0947 */ /* 0x000fea0003800000 */
.L_x_333:
        /* <DEDUP_REMOVED lines=87> */
.L_x_330:
[----:B------:R-:W-:Y:S05]  /*3800*/  BSYNC.RECONVERGENT B0 ;  /* 0x0000000000007941 */ /* 0x000fea0003800200 */
.L_x_329:
[----:B------:R-:W5:Y:S01]  /*3810*/  LDCU.64 UR6, c[0x0][0x400] ;  /* 0x00008000ff0677ac */ /* 0x000f620008000a00 */
[----:B------:R-:W-:-:S04]  /*3820*/  UIADD3 UR4, UP0, UPT, UR4, 0x1, URZ ;  /* 0x0000000104047890 */ /* 0x000fc8000ff1e0ff */
[----:B------:R-:W-:Y:S02]  /*3830*/  UIADD3.X UR5, UPT, UPT, URZ, UR5, URZ, UP0, !UPT ;  /* 0x00000005ff057290 */ /* 0x000fe400087fe4ff */
[----:B-----5:R-:W-:-:S04]  /*3840*/  UISETP.GE.U32.AND UP0, UPT, UR4, UR6, UPT ;  /* 0x000000060400728c */ /* 0x020fc8000bf06070 */
[----:B------:R-:W-:-:S09]  /*3850*/  UISETP.GE.AND.EX UP0, UPT, UR5, UR7, UPT, UP0 ;  /* 0x000000070500728c */ /* 0x000fd2000bf06300 */
[----:B------:R-:W-:Y:S05]  /*3860*/  BRA.U !UP0, `(.L_x_334) ;  /* 0xfffffff108b47547 */ /* 0x000fea000b83ffff */
[----:B------:R-:W-:Y:S05]  /*3870*/  EXIT ;  /* 0x000000000000794d */ /* 0x000fea0003800000 */
.L_x_335:
        /* <DEDUP_REMOVED lines=16> */
.L_x_8940:


//--------------------- .text._ZN3cub18CUB_300001_SM_10006detail8for_each13static_kernelINS2_12policy_hub_t12policy_500_tElNS2_12op_wrapper_tIlZZZZZN2at6native36add_out_dense_sparse_compressed_cudaERNS7_6TensorERKS9_SC_RKN3c106ScalarEENKUlvE_clEvENKUlvE5_clEvENKUlvE_clEvENKUlvE0_clEvEUllE_N6thrust24THRUST_300001_SM_1000_NS17counting_iteratorIlNSN_11use_defaultESP_SP_EEEEEEvT0_T1_ --------------------------
	.section	.text._ZN3cub18CUB_300001_SM_10006detail8for_each13static_kernelINS2_12policy_hub_t12policy_500_tElNS2_12op_wrapper_tIlZZZZZN2at6native36add_out_dense_sparse_compressed_cudaERNS7_6TensorERKS9_SC_RKN3c106ScalarEENKUlvE_clEvENKUlvE5_clEvENKUlvE_clEvENKUlvE0_clEvEUllE_N6thrust24THRUST_300001_SM_1000_NS17counting_iteratorIlNSN_11use_defaultESP_SP_EEEEEEvT0_T1_,"ax",@progbits
	.align	128
        .global         _ZN3cub18CUB_300001_SM_10006detail8for_each13static_kernelINS2_12policy_hub_t12policy_500_tElNS2_12op_wrapper_tIlZZZZZN2at6native36add_out_dense_sparse_compressed_cudaERNS7_6TensorERKS9_SC_RKN3c106ScalarEENKUlvE_clEvENKUlvE5_clEvENKUlvE_clEvENKUlvE0_clEvEUllE_N6thrust24THRUST_300001_SM_1000_NS17counting_iteratorIlNSN_11use_defaultESP_SP_EEEEEEvT0_T1_
        .type           _ZN3cub18CUB_300001_SM_10006detail8for_each13static_kernelINS2_12policy_hub_t12policy_500_tElNS2_12op_wrapper_tIlZZZZZN2at6native36add_out_dense_sparse_compressed_cudaERNS7_6TensorERKS9_SC_RKN3c106ScalarEENKUlvE_clEvENKUlvE5_clEvENKUlvE_clEvENKUlvE0_clEvEUllE_N6thrust24THRUST_300001_SM_1000_NS17counting_iteratorIlNSN_11use_defaultESP_SP_EEEEEEvT0_T1_,@function
        .size           _ZN3cub18CUB_300001_SM_10006detail8for_each13static_kernelINS2_12policy_hub_t12policy_500_tElNS2_12op_wrapper_tIlZZZZZN2at6native36add_out_dense_sparse_compressed_cudaERNS7_6TensorERKS9_SC_RKN3c106ScalarEENKUlvE_clEvENKUlvE5_clEvENKUlvE_clEvENKUlvE0_clEvEUllE_N6thrust24THRUST_300001_SM_1000_NS17counting_iteratorIlNSN_11use_defaultESP_SP_EEEEEEvT0_T1_,(.L_x_8941 - _ZN3cub18CUB_300001_SM_10006detail8for_each13static_kernelINS2_12policy_hub_t12policy_500_tElNS2_12op_wrapper_tIlZZZZZN2at6native36add_out_dense_sparse_compressed_cudaERNS7_6TensorERKS9_SC_RKN3c106ScalarEENKUlvE_clEvENKUlvE5_clEvENKUlvE_clEvENKUlvE0_clEvEUllE_N6thrust24THRUST_300001_SM_1000_NS17counting_iteratorIlNSN_11use_defaultESP_SP_EEEEEEvT0_T1_)
        .other          _ZN3cub18CUB_300001_SM_10006detail8for_each13static_kernelINS2_12policy_hub_t12policy_500_tElNS2_12op_wrapper_tIlZZZZZN2at6native36add_out_dense_sparse_compressed_cudaERNS7_6TensorERKS9_SC_RKN3c106ScalarEENKUlvE_clEvENKUlvE5_clEvENKUlvE_clEvENKUlvE0_clEvEUllE_N6thrust24THRUST_300001_SM_1000_NS17counting_iteratorIlNSN_11use_defaultESP_SP_EEEEEEvT0_T1_,@"STO_CUDA_ENTRY STV_DEFAULT"
_ZN3cub18CUB_300001_SM_10006detail8for_each13static_kernelINS2_12policy_hub_t12policy_500_tElNS2_12op_wrapper_tIlZZZZZN2at6native36add_out_dense_sparse_compressed_cudaERNS7_6TensorERKS9_SC_RKN3c106ScalarEENKUlvE_clEvENKUlvE5_clEvENKUlvE_clEvENKUlvE0_clEvEUllE_N6thrust24THRUST_300001_SM_1000_NS17counting_iteratorIlNSN_11use_defaultESP_SP_EEEEEEvT0_T1_:
.text._ZN3cub18CUB_300001_SM_10006detail8for_each13static_kernelINS2_12policy_hub_t12policy_500_tElNS2_12op_wrapper_tIlZZZZZN2at6native36add_out_dense_sparse_compressed_cudaERNS7_6TensorERKS9_SC_RKN3c106ScalarEENKUlvE_clEvENKUlvE5_clEvENKUlvE_clEvENKUlvE0_clEvEUllE_N6thrust24THRUST_300001_SM_1000_NS17counting_iteratorIlNSN_11use_defaultESP_SP_EEEEEEvT0_T1_:
        /* <DEDUP_REMOVED lines=20> */
.L_x_342:
[----:B0-----:R-:W0:Y:S01]  /*0140*/  LDC.64 R4, c[0x0][0x3d0] ;  /* 0x0000f400ff047b82 */ /* 0x001e220000000a00 */
[----:B-1----:R-:W1:Y:S01]  /*0150*/  LDCU.64 UR6, c[0x0][0x398] ;  /* 0x00007300ff0677ac */ /* 0x002e620008000a00 */
[----:B--2---:R-:W2:Y:S01]  /*0160*/  LDCU UR18, c[0x0][0x3b0] ;  /* 0x00007600ff1277ac */ /* 0x004ea20008000800 */
        /* <DEDUP_REMOVED lines=27> */
[----:B------:R-:W-:Y:S01]  /*0320*/  IMAD R13, R13, UR4, R10 ;  /* 0x000000040d0d7c24 */ /* 0x000fe2000f8e020a */
[----:B------:R-:W-:Y:S01]  /*0330*/  MOV R11, R9 ;  /* 0x00000009000b7202 */ /* 0x000fe20000000f00 */
[----:B------:R-:W-:Y:S02]  /*0340*/  IMAD.MOV.U32 R10, RZ, RZ, R8 ;  /* 0x000000ffff0a7224 */ /* 0x000fe400078e0008 */
[----:B------:R-:W-:-:S04]  /*0350*/  IMAD.WIDE.U32 R4, R12, UR4, R4 ;  /* 0x000000040c047c25 */ /* 0x000fc8000f8e0004 */
        /* <DEDUP_REMOVED lines=11> */
[----:B------:R-:W2:Y:S02]  /*0410*/  LDC R24, c[0x0][0x3b0] ;  /* 0x0000ec00ff187b82 */ /* 0x000ea40000000800 */
[----:B------:R-:W-:-:S04]  /*0420*/  IADD3 R11, PT, PT, R11, R15, RZ ;  /* 0x0000000f0b0b7210 */ /* 0x000fc80007ffe0ff */
[----:B------:R-:W-:Y:S02]  /*0430*/  LEA.HI.X R17, R10, R17, R11, 0x3, P0 ;  /* 0x000000110a117211 */ /* 0x000fe400000f1c0b */
[----:B------:R-:W4:Y:S03]  /*0440*/  LDC.64 R14, c[0x0][0x3e0] ;  /* 0x0000f800ff0e7b82 */ /* 0x000f260000000a00 */
[----:B------:R-:W3:Y:S01]  /*0450*/  LDG.E.64 R10, desc[UR10][R16.64] ;  /* 0x0000000a100a7981 */ /* 0x000ee2000c1e1b00 */
[C---:B----4-:R-:W-:Y:S02]  /*0460*/  IMAD R12, R14.reuse, UR5, RZ ;  /* 0x000000050e0c7c24 */ /* 0x050fe4000f8e02ff */
[----:B------:R-:W-:-:S04]  /*0470*/  IMAD.WIDE.U32 R22, R14, UR4, R8 ;  /* 0x000000040e167c25 */ /* 0x000fc8000f8e0008 */
[----:B------:R-:W-:Y:S01]  /*0480*/  IMAD R15, R15, UR4, R12 ;  /* 0x000000040f0f7c24 */ /* 0x000fe2000f8e020c */
[----:B-1----:R-:W-:Y:S01]  /*0490*/  LEA R14, P0, R22, UR6, 0x2 ;  /* 0x00000006160e7c11 */ /* 0x002fe2000f8010ff */
[----:B------:R-:W-:-:S03]  /*04a0*/  IMAD.MOV.U32 R12, RZ, RZ, R4 ;  /* 0x000000ffff0c7224 */ /* 0x000fc600078e0004 */
[----:B------:R-:W-:-:S04]  /*04b0*/  IADD3 R15, PT, PT, R23, R15, RZ ;  /* 0x0000000f170f7210 */ /* 0x000fc80007ffe0ff */
[----:B------:R-:W-:Y:S01]  /*04c0*/  LEA.HI.X R15, R22, UR7, R15, 0x2, P0 ;  /* 0x00000007160f7c11 */ /* 0x000fe200080f140f */
[----:B---3--:R-:W-:-:S04]  /*04d0*/  IMAD R11, R11, R18, RZ ;  /* 0x000000120b0b7224 */ /* 0x008fc800078e02ff */
[C---:B------:R-:W-:Y:S02]  /*04e0*/  IMAD R23, R10.reuse, R19, R11 ;  /* 0x000000130a177224 */ /* 0x040fe400078e020b */
[----:B------:R-:W-:-:S04]  /*04f0*/  IMAD.WIDE.U32 R10, R10, R18, R12 ;  /* 0x000000120a0a7225 */ /* 0x000fc800078e000c */
[----:B------:R-:W-:Y:S01]  /*0500*/  IMAD.IADD R23, R11, 0x1, R23 ;  /* 0x000000010b177824 */ /* 0x000fe200078e0217 */
[C---:B0-----:R-:W-:Y:S01]  /*0510*/  LEA R22, P0, R10.reuse, R20, 0x2 ;  /* 0x000000140a167211 */ /* 0x041fe200078010ff */
[----:B------:R-:W2:Y:S03]  /*0520*/  LDG.E R11, desc[UR10][R14.64] ;  /* 0x0000000a0e0b7981 */ /* 0x000ea6000c1e1900 */
[----:B------:R-:W-:-:S05]  /*0530*/  LEA.HI.X R23, R10, R21, R23, 0x2, P0 ;  /* 0x000000150a177211 */ /* 0x000fca00000f1417 */
[----:B------:R-:W2:Y:S01]  /*0540*/  LDG.E R10, desc[UR10][R22.64] ;  /* 0x0000000a160a7981 */ /* 0x000ea2000c1e1900 */
[----:B------:R-:W-:-:S04]  /*0550*/  ISETP.NE.U32.AND P0, PT, R0, 0x1, PT ;  /* 0x000000010000780c */ /* 0x000fc80003f05070 */
[----:B------:R-:W-:Y:S01]  /*0560*/  ISETP.NE.AND.EX P0, PT, RZ, RZ, PT, P0 ;  /* 0x000000ffff00720c */ /* 0x000fe20003f05300 */
[----:B--2---:R-:W-:-:S05]  /*0570*/  FFMA.FTZ R25, R11, R24, R10 ;  /* 0x000000180b197223 */ /* 0x004fca000001000a */
[----:B------:R0:W-:Y:S01]  /*0580*/  STG.E desc[UR10][R22.64], R25 ;  /* 0x0000001916007986 */ /* 0x0001e2000c10190a */
[----:B------:R-:W-:-:S04]  /*0590*/  IADD3 R10, P1, PT, R8, 0x1, RZ ;  /* 0x00000001080a7810 */ /* 0x000fc80007f3e0ff */
[----:B------:R-:W-:Y:S02]  /*05a0*/  IADD3.X R11, PT, PT, RZ, R9, RZ, P1, !PT ;  /* 0x00000009ff0b7210 */ /* 0x000fe40000ffe4ff */
[----:B------:R-:W-:Y:S07]  /*05b0*/  @!P0 BRA `(.L_x_340) ;  /* 0x0000000000748947 */ /* 0x000fee0003800000 */
[----:B------:R-:W2:Y:S02]  /*05c0*/  LDG.E.64 R10, desc[UR10][R16.64+0x8] ;  /* 0x0000080a100a7981 */ /* 0x000ea4000c1e1b00 */
[----:B--2---:R-:W-:-:S04]  /*05d0*/  IMAD R11, R11, R18, RZ ;  /* 0x000000120b0b7224 */ /* 0x004fc800078e02ff */
[C---:B0-----:R-:W-:Y:S02]  /*05e0*/  IMAD R23, R10.reuse, R19, R11 ;  /* 0x000000130a177224 */ /* 0x041fe400078e020b */
[----:B------:R-:W-:-:S04]  /*05f0*/  IMAD.WIDE.U32 R10, R10, R18, R12 ;  /* 0x000000120a0a7225 */ /* 0x000fc800078e000c */
[----:B------:R-:W-:Y:S01]  /*0600*/  IMAD.IADD R11, R11, 0x1, R23 ;  /* 0x000000010b0b7824 */ /* 0x000fe200078e0217 */
[----:B------:R-:W-:-:S04]  /*0610*/  LEA R22, P0, R10, R20, 0x2 ;  /* 0x000000140a167211 */ /* 0x000fc800078010ff */
[----:B------:R-:W-:Y:S02]  /*0620*/  LEA.HI.X R23, R10, R21, R11, 0x2, P0 ;  /* 0x000000150a177211 */ /* 0x000fe400000f140b */
[----:B------:R-:W2:Y:S04]  /*0630*/  LDG.E R11, desc[UR10][R14.64+0x4] ;  /* 0x0000040a0e0b7981 */ /* 0x000ea8000c1e1900 */
[----:B------:R-:W2:Y:S01]  /*0640*/  LDG.E R10, desc[UR10][R22.64] ;  /* 0x0000000a160a7981 */ /* 0x000ea2000c1e1900 */
[----:B------:R-:W-:-:S04]  /*0650*/  ISETP.NE.U32.AND P0, PT, R0, 0x2, PT ;  /* 0x000000020000780c */ /* 0x000fc80003f05070 */
[----:B------:R-:W-:Y:S01]  /*0660*/  ISETP.NE.AND.EX P0, PT, RZ, RZ, PT, P0 ;  /* 0x000000ffff00720c */ /* 0x000fe20003f05300 */
[----:B--2---:R-:W-:Y:S01]  /*0670*/  FFMA.FTZ R25, R11, R24, R10 ;  /* 0x000000180b197223 */ /* 0x004fe2000001000a */
[----:B------:R-:W-:-:S04]  /*0680*/  IADD3 R10, P1, PT, R8, 0x2, RZ ;  /* 0x00000002080a7810 */ /* 0x000fc80007f3e0ff */
[----:B------:R1:W-:Y:S01]  /*0690*/  STG.E desc[UR10][R22.64], R25 ;  /* 0x0000001916007986 */ /* 0x0003e2000c10190a */
[----:B------:R-:W-:-:S06]  /*06a0*/  IADD3.X R11, PT, PT, RZ, R9, RZ, P1, !PT ;  /* 0x00000009ff0b7210 */ /* 0x000fcc0000ffe4ff */
[----:B------:R-:W-:Y:S05]  /*06b0*/  @!P0 BRA `(.L_x_340) ;  /* 0x0000000000348947 */ /* 0x000fea0003800000 */
[----:B------:R-:W2:Y:S04]  /*06c0*/  LDG.E.64 R16, desc[UR10][R16.64+0x10] ;  /* 0x0000100a10107981 */ /* 0x000ea8000c1e1b00 */
[----:B------:R-:W3:Y:S01]  /*06d0*/  LDG.E R15, desc[UR10][R14.64+0x8] ;  /* 0x0000080a0e0f7981 */ /* 0x000ee2000c1e1900 */
[-C--:B--2---:R-:W-:Y:S02]  /*06e0*/  IMAD R0, R17, R18.reuse, RZ ;  /* 0x0000001211007224 */ /* 0x084fe400078e02ff */
[----:B------:R-:W-:-:S04]  /*06f0*/  IMAD.WIDE.U32 R10, R16, R18, R12 ;  /* 0x00000012100a7225 */ /* 0x000fc800078e000c */
[----:B------:R-:W-:Y:S01]  /*0700*/  IMAD R19, R16, R19, R0 ;  /* 0x0000001310137224 */ /* 0x000fe200078e0200 */
[----:B------:R-:W-:-:S03]  /*0710*/  LEA R20, P0, R10, R20, 0x2 ;  /* 0x000000140a147211 */ /* 0x000fc600078010ff */
[----:B------:R-:W-:-:S05]  /*0720*/  IMAD.IADD R0, R11, 0x1, R19 ;  /* 0x000000010b007824 */ /* 0x000fca00078e0213 */
[----:B------:R-:W-:-:S05]  /*0730*/  LEA.HI.X R21, R10, R21, R0, 0x2, P0 ;  /* 0x000000150a157211 */ /* 0x000fca00000f1400 */
[----:B------:R-:W3:Y:S01]  /*0740*/  LDG.E R0, desc[UR10][R20.64] ;  /* 0x0000000a14007981 */ /* 0x000ee2000c1e1900 */
[----:B------:R-:W-:-:S04]  /*0750*/  IADD3 R10, P0, PT, R8, 0x3, RZ ;  /* 0x00000003080a7810 */ /* 0x000fc80007f1e0ff */
[----:B------:R-:W-:Y:S01]  /*0760*/  IADD3.X R11, PT, PT, RZ, R9, RZ, P0, !PT ;  /* 0x00000009ff0b7210 */ /* 0x000fe200007fe4ff */
[----:B---3--:R-:W-:-:S05]  /*0770*/  FFMA.FTZ R19, R15, R24, R0 ;  /* 0x000000180f137223 */ /* 0x008fca0000010000 */
[----:B------:R2:W-:Y:S03]  /*0780*/  STG.E desc[UR10][R20.64], R19 ;  /* 0x0000001314007986 */ /* 0x0005e6000c10190a */
.L_x_340:
[----:B------:R-:W-:Y:S05]  /*0790*/  BSYNC.RECONVERGENT B1 ;  /* 0x0000000000017941 */ /* 0x000fea0003800200 */
.L_x_339:
[----:B------:R-:W-:Y:S01]  /*07a0*/  IADD3 R0, P0, PT, R8, -R6, RZ ;  /* 0x8000000608007210 */ /* 0x000fe20007f1e0ff */
[----:B------:R-:W3:Y:S04]  /*07b0*/  LDC.64 R14, c[0x0][0x3d8] ;  /* 0x0000f600ff0e7b82 */ /* 0x000ee80000000a00 */
[----:B------:R-:W-:Y:S01]  /*07c0*/  IMAD.X R8, R9, 0x1, ~R7, P0 ;  /* 0x0000000109087824 */ /* 0x000fe200000e0e07 */
[----:B------:R-:W-:-:S03]  /*07d0*/  ISETP.GT.U32.AND P0, PT, R0, -0x4, PT ;  /* 0xfffffffc0000780c */ /* 0x000fc60003f04070 */
[----:B------:R-:W4:Y:S01]  /*07e0*/  LDC.64 R16, c[0x0][0x3e0] ;  /* 0x0000f800ff107b82 */ /* 0x000f220000000a00 */
[----:B------:R-:W-:-:S13]  /*07f0*/  ISETP.GT.U32.AND.EX P0, PT, R8, -0x1, PT, P0 ;  /* 0xffffffff0800780c */ /* 0x000fda0003f04100 */
[----:B------:R-:W-:Y:S05]  /*0800*/  @P0 BRA `(.L_x_338) ;  /* 0x0000000000f80947 */ /* 0x000fea0003800000 */
.L_x_341:
[C---:B---3--:R-:W-:Y:S02]  /*0810*/  IMAD R0, R14.reuse, UR5, RZ ;  /* 0x000000050e007c24 */ /* 0x048fe4000f8e02ff */
[----:B------:R-:W-:-:S04]  /*0820*/  IMAD.WIDE.U32 R8, R14, UR4, R10 ;  /* 0x000000040e087c25 */ /* 0x000fc8000f8e000a */
[----:B--2---:R-:W-:Y:S01]  /*0830*/  IMAD R19, R15, UR4, R0 ;  /* 0x000000040f137c24 */ /* 0x004fe2000f8e0200 */
[----:B------:R-:W-:-:S04]  /*0840*/  LEA R18, P0, R8, UR12, 0x3 ;  /* 0x0000000c08127c11 */ /* 0x000fc8000f8018ff */
[----:B------:R-:W-:-:S04]  /*0850*/  IADD3 R9, PT, PT, R19, R9, RZ ;  /* 0x0000000913097210 */ /* 0x000fc80007ffe0ff */
[----:B------:R-:W-:-:S05]  /*0860*/  LEA.HI.X R19, R8, UR13, R9, 0x3, P0 ;  /* 0x0000000d08137c11 */ /* 0x000fca00080f1c09 */
[----:B01----:R-:W2:Y:S01]  /*0870*/  LDG.E.64 R24, desc[UR10][R18.64] ;  /* 0x0000000a12187981 */ /* 0x003ea2000c1e1b00 */
[C---:B----4-:R-:W-:Y:S02]  /*0880*/  IMAD R0, R16.reuse, UR5, RZ ;  /* 0x0000000510007c24 */ /* 0x050fe4000f8e02ff */
[----:B------:R-:W-:Y:S02]  /*0890*/  IMAD.MOV.U32 R12, RZ, RZ, R4 ;  /* 0x000000ffff0c7224 */ /* 0x000fe400078e0004 */
[----:B------:R-:W-:-:S04]  /*08a0*/  IMAD.WIDE.U32 R20, R16, UR4, R10 ;  /* 0x0000000410147c25 */ /* 0x000fc8000f8e000a */
[----:B------:R-:W-:Y:S01]  /*08b0*/  IMAD R27, R17, UR4, R0 ;  /* 0x00000004111b7c24 */ /* 0x000fe2000f8e0200 */
[----:B------:R-:W-:Y:S01]  /*08c0*/  LEA R8, P0, R20, UR16, 0x2 ;  /* 0x0000001014087c11 */ /* 0x000fe2000f8010ff */
[----:B--2---:R-:W-:-:S04]  /*08d0*/  IMAD R9, R25, UR8, RZ ;  /* 0x0000000819097c24 */ /* 0x004fc8000f8e02ff */
[C---:B------:R-:W-:Y:S01]  /*08e0*/  IMAD R23, R24.reuse, UR9, R9 ;  /* 0x0000000918177c24 */ /* 0x040fe2000f8e0209 */
[----:B------:R-:W-:Y:S01]  /*08f0*/  IADD3 R9, PT, PT, R27, R21, RZ ;  /* 0x000000151b097210 */ /* 0x000fe20007ffe0ff */
[----:B------:R-:W-:-:S03]  /*0900*/  IMAD.WIDE.U32 R24, R24, UR8, R12 ;  /* 0x0000000818187c25 */ /* 0x000fc6000f8e000c */
[----:B------:R-:W-:Y:S01]  /*0910*/  LEA.HI.X R9, R20, UR17, R9, 0x2, P0 ;  /* 0x0000001114097c11 */ /* 0x000fe200080f1409 */
[----:B------:R-:W-:Y:S01]  /*0920*/  IMAD.IADD R21, R25, 0x1, R23 ;  /* 0x0000000119157824 */ /* 0x000fe200078e0217 */
[----:B------:R-:W-:-:S03]  /*0930*/  LEA R22, P1, R24, UR14, 0x2 ;  /* 0x0000000e18167c11 */ /* 0x000fc6000f8210ff */
[----:B------:R-:W2:Y:S01]  /*0940*/  LDG.E R0, desc[UR10][R8.64] ;  /* 0x0000000a08007981 */ /* 0x000ea2000c1e1900 */
[----:B------:R-:W-:-:S05]  /*0950*/  LEA.HI.X R23, R24, UR15, R21, 0x2, P1 ;  /* 0x0000000f18177c11 */ /* 0x000fca00088f1415 */
[----:B------:R-:W2:Y:S02]  /*0960*/  LDG.E R21, desc[UR10][R22.64] ;  /* 0x0000000a16157981 */ /* 0x000ea4000c1e1900 */
[----:B--2---:R-:W-:-:S05]  /*0970*/  FFMA.FTZ R27, R0, UR18, R21 ;  /* 0x00000012001b7c23 */ /* 0x004fca0008010015 */
[----:B------:R0:W-:Y:S04]  /*0980*/  STG.E desc[UR10][R22.64], R27 ;  /* 0x0000001b16007986 */ /* 0x0001e8000c10190a */
[----:B------:R-:W2:Y:S04]  /*0990*/  LDG.E.64 R20, desc[UR10][R18.64+0x8] ;  /* 0x0000080a12147981 */ /* 0x000ea8000c1e1b00 */
[----:B------:R-:W3:Y:S01]  /*09a0*/  LDG.E R0, desc[UR10][R8.64+0x4] ;  /* 0x0000040a08007981 */ /* 0x000ee2000c1e1900 */
[----:B--2---:R-:W-:Y:S02]  /*09b0*/  IMAD R21, R21, UR8, RZ ;  /* 0x0000000815157c24 */ /* 0x004fe4000f8e02ff */
[----:B------:R-:W-:-:S04]  /*09c0*/  IMAD.WIDE.U32 R24, R20, UR8, R12 ;  /* 0x0000000814187c25 */ /* 0x000fc8000f8e000c */
[----:B------:R-:W-:Y:S01]  /*09d0*/  IMAD R21, R20, UR9, R21 ;  /* 0x0000000914157c24 */ /* 0x000fe2000f8e0215 */
[----:B------:R-:W-:-:S04]  /*09e0*/  LEA R20, P0, R24, UR14, 0x2 ;  /* 0x0000000e18147c11 */ /* 0x000fc8000f8010ff */
[----:B------:R-:W-:-:S04]  /*09f0*/  IADD3 R21, PT, PT, R25, R21, RZ ;  /* 0x0000001519157210 */ /* 0x000fc80007ffe0ff */
[----:B------:R-:W-:-:S05]  /*0a00*/  LEA.HI.X R21, R24, UR15, R21, 0x2, P0 ;  /* 0x0000000f18157c11 */ /* 0x000fca00080f1415 */
[----:B------:R-:W3:Y:S02]  /*0a10*/  LDG.E R25, desc[UR10][R20.64] ;  /* 0x0000000a14197981 */ /* 0x000ee4000c1e1900 */
[----:B---3--:R-:W-:-:S05]  /*0a20*/  FFMA.FTZ R29, R0, UR18, R25 ;  /* 0x00000012001d7c23 */ /* 0x008fca0008010019 */
[----:B------:R1:W-:Y:S04]  /*0a30*/  STG.E desc[UR10][R20.64], R29 ;  /* 0x0000001d14007986 */ /* 0x0003e8000c10190a */
[----:B0-----:R-:W2:Y:S04]  /*0a40*/  LDG.E.64 R22, desc[UR10][R18.64+0x10] ;  /* 0x0000100a12167981 */ /* 0x001ea8000c1e1b00 */
[----:B------:R-:W3:Y:S01]  /*0a50*/  LDG.E R0, desc[UR10][R8.64+0x8] ;  /* 0x0000080a08007981 */ /* 0x000ee2000c1e1900 */
[----:B--2---:R-:W-:Y:S02]  /*0a60*/  IMAD R23, R23, UR8, RZ ;  /* 0x0000000817177c24 */ /* 0x004fe4000f8e02ff */
[----:B------:R-:W-:-:S04]  /*0a70*/  IMAD.WIDE.U32 R24, R22, UR8, R12 ;  /* 0x0000000816187c25 */ /* 0x000fc8000f8e000c */
[----:B------:R-:W-:Y:S01]  /*0a80*/  IMAD R23, R22, UR9, R23 ;  /* 0x0000000916177c24 */ /* 0x000fe2000f8e0217 */
[----:B------:R-:W-:-:S03]  /*0a90*/  LEA R22, P0, R24, UR14, 0x2 ;  /* 0x0000000e18167c11 */ /* 0x000fc6000f8010ff */
[----:B------:R-:W-:-:S05]  /*0aa0*/  IMAD.IADD R23, R25, 0x1, R23 ;  /* 0x0000000119177824 */ /* 0x000fca00078e0217 */
[----:B------:R-:W-:-:S05]  /*0ab0*/  LEA.HI.X R23, R24, UR15, R23, 0x2, P0 ;  /* 0x0000000f18177c11 */ /* 0x000fca00080f1417 */
[----:B------:R-:W3:Y:S02]  /*0ac0*/  LDG.E R25, desc[UR10][R22.64] ;  /* 0x0000000a16197981 */ /* 0x000ee4000c1e1900 */
[----:B---3--:R-:W-:-:S05]  /*0ad0*/  FFMA.FTZ R27, R0, UR18, R25 ;  /* 0x00000012001b7c23 */ /* 0x008fca0008010019 */
[----:B------:R0:W-:Y:S04]  /*0ae0*/  STG.E desc[UR10][R22.64], R27 ;  /* 0x0000001b16007986 */ /* 0x0001e8000c10190a */
[----:B------:R-:W1:Y:S04]  /*0af0*/  LDG.E.64 R18, desc[UR10][R18.64+0x18] ;  /* 0x0000180a12127981 */ /* 0x000e68000c1e1b00 */
[----:B------:R-:W2:Y:S01]  /*0b00*/  LDG.E R8, desc[UR10][R8.64+0xc] ;  /* 0x00000c0a08087981 */ /* 0x000ea2000c1e1900 */
[----:B-1----:R-:W-:Y:S02]  /*0b10*/  IMAD R21, R19, UR8, RZ ;  /* 0x0000000813157c24 */ /* 0x002fe4000f8e02ff */
[----:B------:R-:W-:-:S04]  /*0b20*/  IMAD.WIDE.U32 R24, R18, UR8, R12 ;  /* 0x0000000812187c25 */ /* 0x000fc8000f8e000c */
[----:B------:R-:W-:Y:S01]  /*0b30*/  IMAD R21, R18, UR9, R21 ;  /* 0x0000000912157c24 */ /* 0x000fe2000f8e0215 */
[----:B------:R-:W-:-:S04]  /*0b40*/  LEA R20, P0, R24, UR14, 0x2 ;  /* 0x0000000e18147c11 */ /* 0x000fc8000f8010ff */
[----:B------:R-:W-:-:S04]  /*0b50*/  IADD3 R21, PT, PT, R25, R21, RZ ;  /* 0x0000001519157210 */ /* 0x000fc80007ffe0ff */
[----:B------:R-:W-:-:S05]  /*0b60*/  LEA.HI.X R21, R24, UR15, R21, 0x2, P0 ;  /* 0x0000000f18157c11 */ /* 0x000fca00080f1415 */
[----:B------:R-:W2:Y:S01]  /*0b70*/  LDG.E R25, desc[UR10][R20.64] ;  /* 0x0000000a14197981 */ /* 0x000ea2000c1e1900 */
[----:B------:R-:W-:-:S05]  /*0b80*/  IADD3 R10, P0, PT, R10, 0x4, RZ ;  /* 0x000000040a0a7810 */ /* 0x000fca0007f1e0ff */
[----:B------:R-:W-:Y:S01]  /*0b90*/  IMAD.X R11, RZ, RZ, R11, P0 ;  /* 0x000000ffff0b7224 */ /* 0x000fe200000e060b */
[----:B------:R-:W-:-:S04]  /*0ba0*/  ISETP.GE.U32.AND P0, PT, R10, R6, PT ;  /* 0x000000060a00720c */ /* 0x000fc80003f06070 */
[----:B------:R-:W-:Y:S01]  /*0bb0*/  ISETP.GE.AND.EX P0, PT, R11, R7, PT, P0 ;  /* 0x000000070b00720c */ /* 0x000fe20003f06300 */
[----:B--2---:R-:W-:-:S05]  /*0bc0*/  FFMA.FTZ R25, R8, UR18, R25 ;  /* 0x0000001208197c23 */ /* 0x004fca0008010019 */
[----:B------:R0:W-:Y:S07]  /*0bd0*/  STG.E desc[UR10][R20.64], R25 ;  /* 0x0000001914007986 */ /* 0x0001ee000c10190a */
[----:B------:R-:W-:Y:S05]  /*0be0*/  @!P0 BRA `(.L_x_341) ;  /* 0xfffffffc00088947 */ /* 0x000fea000383ffff */
.L_x_338:
[----:B------:R-:W-:Y:S05]  /*0bf0*/  BSYNC.RECONVERGENT B0 ;  /* 0x0000000000007941 */ /* 0x000fea0003800200 */
.L_x_337:
        /* <DEDUP_REMOVED lines=13> */
[----:B------:R-:W-:-:S03]  /*0cd0*/  UMOV UR5, URZ ;  /* 0x000000ff00057c82 */ /* 0x000fc60008000000 */
[----:B0-----:R-:W-:-:S07]  /*0ce0*/  IMAD.IADD R27, R5, 0x1, R7 ;  /* 0x00000001051b7824 */ /* 0x001fce00078e0207 */
.L_x_348:
[----:B0-----:R-:W0:Y:S01]  /*0cf0*/  LDC.64 R8, c[0x0][0x3d0] ;  /* 0x0000f400ff087b82 */ /* 0x001e220000000a00 */
[----:B------:R-:W5:Y:S01]  /*0d00*/  LDCU.64 UR6, c[0x0][0x398] ;  /* 0x00007300ff0677ac */ /* 0x000f620008000a00 */
[----:B------:R-:W-:Y:S01]  /*0d10*/  MOV R6, R2 ;  /* 0x0000000200067202 */ /* 0x000fe20000000f00 */
[----:B------:R-:W-:Y:S01]  /*0d20*/  IMAD.MOV.U32 R7, RZ, RZ, R3 ;  /* 0x000000ffff077224 */ /* 0x000fe200078e0003 */
[----:B------:R-:W0:Y:S01]  /*0d30*/  LDCU UR16, c[0x0][0x3b0] ;  /* 0x00007600ff1077ac */ /* 0x000e220008000800 */
        /* <DEDUP_REMOVED lines=13> */
[----:B------:R-:W-:Y:S05]  /*0e10*/  @P0 BRA `(.L_x_344) ;  /* 0x0000000800880947 */ /* 0x000fea0003800000 */
[----:B------:R-:W0:Y:S01]  /*0e20*/  LDC.64 R12, c[0x0][0x3b8] ;  /* 0x0000ee00ff0c7b82 */ /* 0x000e220000000a00 */
[----:B------:R-:W-:Y:S01]  /*0e30*/  IMAD.IADD R26, R8, 0x1, -R6 ;  /* 0x00000001081a7824 */ /* 0x000fe200078e0a06 */
[----:B------:R-:W-:Y:S01]  /*0e40*/  MOV R10, R4 ;  /* 0x00000004000a7202 */ /* 0x000fe20000000f00 */
[----:B------:R-:W-:Y:S01]  /*0e50*/  IMAD.MOV.U32 R11, RZ, RZ, R27 ;  /* 0x000000ffff0b7224 */ /* 0x000fe200078e001b */
[----:B------:R-:W-:Y:S01]  /*0e60*/  BSSY.RECONVERGENT B1, `(.L_x_345) ;  /* 0x000004c000017945 */ /* 0x000fe20003800200 */
[----:B------:R-:W-:Y:S01]  /*0e70*/  MOV R28, R6 ;  /* 0x00000006001c7202 */ /* 0x000fe20000000f00 */
[----:B------:R-:W-:Y:S01]  /*0e80*/  IMAD.MOV.U32 R29, RZ, RZ, R7 ;  /* 0x000000ffff1d7224 */ /* 0x000fe200078e0007 */
[----:B------:R-:W-:-:S04]  /*0e90*/  LOP3.LUT R26, R26, 0x3, RZ, 0xc0, !PT ;  /* 0x000000031a1a7812 */ /* 0x000fc800078ec0ff */
[----:B------:R-:W-:-:S04]  /*0ea0*/  ISETP.NE.U32.AND P0, PT, R26, RZ, PT ;  /* 0x000000ff1a00720c */ /* 0x000fc80003f05070 */
[----:B------:R-:W-:Y:S01]  /*0eb0*/  ISETP.NE.AND.EX P0, PT, RZ, RZ, PT, P0 ;  /* 0x000000ffff00720c */ /* 0x000fe20003f05300 */
[C---:B0-----:R-:W-:Y:S02]  /*0ec0*/  IMAD R0, R12.reuse, UR5, RZ ;  /* 0x000000050c007c24 */ /* 0x041fe4000f8e02ff */
[----:B------:R-:W-:-:S04]  /*0ed0*/  IMAD.WIDE.U32 R10, R12, UR4, R10 ;  /* 0x000000040c0a7c25 */ /* 0x000fc8000f8e000a */
[----:B------:R-:W-:-:S05]  /*0ee0*/  IMAD R13, R13, UR4, R0 ;  /* 0x000000040d0d7c24 */ /* 0x000fca000f8e0200 */
[----:B------:R-:W-:Y:S01]  /*0ef0*/  IADD3 R13, PT, PT, R11, R13, RZ ;  /* 0x0000000d0b0d7210 */ /* 0x000fe20007ffe0ff */
[----:B------:R-:W-:Y:S06]  /*0f00*/  @!P0 BRA `(.L_x_346) ;  /* 0x0000000400048947 */ /* 0x000fec0003800000 */
[----:B--2---:R-:W0:Y:S01]  /*0f10*/  LDC.64 R18, c[0x0][0x3d8] ;  /* 0x0000f600ff127b82 */ /* 0x004e220000000a00 */
[----:B------:R-:W2:Y:S07]  /*0f20*/  LDCU.64 UR6, c[0x0][0x390] ;  /* 0x00007200ff0677ac */ /* 0x000eae0008000a00 */
[----:B---3--:R-:W3:Y:S08]  /*0f30*/  LDC.64 R14, c[0x0][0x3a0] ;  /* 0x0000e800ff0e7b82 */ /* 0x008ef00000000a00 */
[----:B-1----:R-:W1:Y:S01]  /*0f40*/  LDC.64 R22, c[0x0][0x3e0] ;  /* 0x0000f800ff167b82 */ /* 0x002e620000000a00 */
[----:B0-----:R-:W-:-:S02]  /*0f50*/  IMAD R0, R18, UR5, RZ ;  /* 0x0000000512007c24 */ /* 0x001fc4000f8e02ff */
[----:B----4-:R-:W-:-:S04]  /*0f60*/  IMAD.WIDE.U32 R16, R18, UR4, R6 ;  /* 0x0000000412107c25 */ /* 0x010fc8000f8e0006 */
[----:B------:R-:W-:Y:S01]  /*0f70*/  IMAD R19, R19, UR4, R0 ;  /* 0x0000000413137c24 */ /* 0x000fe2000f8e0200 */
[----:B---3--:R-:W-:-:S03]  /*0f80*/  LEA R14, P0, R16, R14, 0x3 ;  /* 0x0000000e100e7211 */ /* 0x008fc600078018ff */
[----:B------:R-:W-:Y:S02]  /*0f90*/  IMAD.IADD R0, R17, 0x1, R19 ;  /* 0x0000000111007824 */ /* 0x000fe400078e0213 */
[----:B------:R-:W0:Y:S03]  /*0fa0*/  LDC.64 R18, c[0x0][0x3a8] ;  /* 0x0000ea00ff127b82 */ /* 0x000e260000000a00 */
[----:B------:R-:W-:-:S05]  /*0fb0*/  LEA.HI.X R15, R16, R15, R0, 0x3, P0 ;  /* 0x0000000f100f7211 */ /* 0x000fca00000f1c00 */
[----:B------:R-:W3:Y:S01]  /*0fc0*/  LDG.E.64 R24, desc[UR10][R14.64] ;  /* 0x0000000a0e187981 */ /* 0x000ee2000c1e1b00 */
[----:B------:R-:W3:Y:S01]  /*0fd0*/  LDC.64 R16, c[0x0][0x3c8] ;  /* 0x0000f200ff107b82 */ /* 0x000ee20000000a00 */
[C---:B-1----:R-:W-:Y:S02]  /*0fe0*/  IMAD R0, R22.reuse, UR5, RZ ;  /* 0x0000000516007c24 */ /* 0x042fe4000f8e02ff */
[----:B------:R-:W-:Y:S02]  /*0ff0*/  IMAD.MOV.U32 R12, RZ, RZ, R10 ;  /* 0x000000ffff0c7224 */ /* 0x000fe400078e000a */
[----:B------:R-:W-:Y:S02]  /*1000*/  IMAD R21, R23, UR4, R0 ;  /* 0x0000000417157c24 */ /* 0x000fe4000f8e0200 */
[----:B------:R-:W-:-:S05]  /*1010*/  IMAD.WIDE.U32 R22, R22, UR4, R6 ;  /* 0x0000000416167c25 */ /* 0x000fca000f8e0006 */
[----:B------:R-:W-:Y:S02]  /*1020*/  IADD3 R21, PT, PT, R23, R21, RZ ;  /* 0x0000001517157210 */ /* 0x000fe40007ffe0ff */
[----:B--2---:R-:W-:-:S04]  /*1030*/  LEA R20, P0, R22, UR6, 0x2 ;  /* 0x0000000616147c11 */ /* 0x004fc8000f8010ff */
[----:B------:R-:W-:Y:S01]  /*1040*/  LEA.HI.X R21, R22, UR7, R21, 0x2, P0 ;  /* 0x0000000716157c11 */ /* 0x000fe200080f1415 */
[----:B---3--:R-:W-:-:S04]  /*1050*/  IMAD R0, R25, R16, RZ ;  /* 0x0000001019007224 */ /* 0x008fc800078e02ff */
[C---:B------:R-:W-:Y:S02]  /*1060*/  IMAD R23, R24.reuse, R17, R0 ;  /* 0x0000001118177224 */ /* 0x040fe400078e0200 */
[----:B------:R-:W-:-:S05]  /*1070*/  IMAD.WIDE.U32 R24, R24, R16, R12 ;  /* 0x0000001018187225 */ /* 0x000fca00078e000c */
[----:B------:R-:W-:Y:S02]  /*1080*/  IADD3 R0, PT, PT, R25, R23, RZ ;  /* 0x0000001719007210 */ /* 0x000fe40007ffe0ff */
[C---:B0-----:R-:W-:Y:S01]  /*1090*/  LEA R22, P0, R24.reuse, R18, 0x2 ;  /* 0x0000001218167211 */ /* 0x041fe200078010ff */
[----:B------:R-:W2:Y:S03]  /*10a0*/  LDG.E R25, desc[UR10][R20.64] ;  /* 0x0000000a14197981 */ /* 0x000ea6000c1e1900 */
[----:B------:R-:W-:Y:S02]  /*10b0*/  LEA.HI.X R23, R24, R19, R0, 0x2, P0 ;  /* 0x0000001318177211 */ /* 0x000fe400000f1400 */
[----:B------:R-:W2:Y:S03]  /*10c0*/  LDC R0, c[0x0][0x3b0] ;  /* 0x0000ec00ff007b82 */ /* 0x000ea60000000800 */
[----:B------:R-:W2:Y:S01]  /*10d0*/  LDG.E R24, desc[UR10][R22.64] ;  /* 0x0000000a16187981 */ /* 0x000ea2000c1e1900 */
[----:B------:R-:W-:-:S04]  /*10e0*/  ISETP.NE.U32.AND P0, PT, R26, 0x1, PT ;  /* 0x000000011a00780c */ /* 0x000fc80003f05070 */
[----:B------:R-:W-:Y:S02]  /*10f0*/  ISETP.NE.AND.EX P0, PT, RZ, RZ, PT, P0 ;  /* 0x000000ffff00720c */ /* 0x000fe40003f05300 */
[----:B------:R-:W-:-:S05]  /*1100*/  IADD3 R28, P1, PT, R6, 0x1, RZ ;  /* 0x00000001061c7810 */ /* 0x000fca0007f3e0ff */
[----:B------:R-:W-:Y:S02]  /*1110*/  IMAD.X R29, RZ, RZ, R7, P1 ;  /* 0x000000ffff1d7224 */ /* 0x000fe400008e0607 */
[----:B--2---:R-:W-:-:S05]  /*1120*/  FFMA.FTZ R25, R25, R0, R24 ;  /* 0x0000000019197223 */ /* 0x004fca0000010018 */
[----:B------:R0:W-:Y:S01]  /*1130*/  STG.E desc[UR10][R22.64], R25 ;  /* 0x0000001916007986 */ /* 0x0001e2000c10190a */
[----:B------:R-:W-:Y:S05]  /*1140*/  @!P0 BRA `(.L_x_346) ;  /* 0x0000000000748947 */ /* 0x000fea0003800000 */
[----:B0-----:R-:W2:Y:S01]  /*1150*/  LDG.E.64 R22, desc[UR10][R14.64+0x8] ;  /* 0x0000080a0e167981 */ /* 0x001ea2000c1e1b00 */
[----:B------:R-:W-:Y:S01]  /*1160*/  ISETP.NE.U32.AND P0, PT, R26, 0x2, PT ;  /* 0x000000021a00780c */ /* 0x000fe20003f05070 */
[----:B--2---:R-:W-:-:S04]  /*1170*/  IMAD R23, R23, R16, RZ ;  /* 0x0000001017177224 */ /* 0x004fc800078e02ff */
[C---:B------:R-:W-:Y:S02]  /*1180*/  IMAD R25, R22.reuse, R17, R23 ;  /* 0x0000001116197224 */ /* 0x040fe400078e0217 */
[----:B------:R-:W-:-:S05]  /*1190*/  IMAD.WIDE.U32 R22, R22, R16, R12 ;  /* 0x0000001016167225 */ /* 0x000fca00078e000c */
[----:B------:R-:W-:Y:S02]  /*11a0*/  IADD3 R23, PT, PT, R23, R25, RZ ;  /* 0x0000001917177210 */ /* 0x000fe40007ffe0ff */
[----:B------:R-:W-:-:S04]  /*11b0*/  LEA R24, P1, R22, R18, 0x2 ;  /* 0x0000001216187211 */ /* 0x000fc800078210ff */
[----:B------:R-:W-:Y:S02]  /*11c0*/  LEA.HI.X R25, R22, R19, R23, 0x2, P1 ;  /* 0x0000001316197211 */ /* 0x000fe400008f1417 */
[----:B------:R-:W2:Y:S04]  /*11d0*/  LDG.E R23, desc[UR10][R20.64+0x4] ;  /* 0x0000040a14177981 */ /* 0x000ea8000c1e1900 */
[----:B------:R-:W2:Y:S01]  /*11e0*/  LDG.E R22, desc[UR10][R24.64] ;  /* 0x0000000a18167981 */ /* 0x000ea2000c1e1900 */
[----:B------:R-:W-:Y:S02]  /*11f0*/  ISETP.NE.AND.EX P0, PT, RZ, RZ, PT, P0 ;  /* 0x000000ffff00720c */ /* 0x000fe40003f05300 */
[----:B------:R-:W-:-:S05]  /*1200*/  IADD3 R28, P1, PT, R6, 0x2, RZ ;  /* 0x00000002061c7810 */ /* 0x000fca0007f3e0ff */
[----:B------:R-:W-:Y:S02]  /*1210*/  IMAD.X R29, RZ, RZ, R7, P1 ;  /* 0x000000ffff1d7224 */ /* 0x000fe400008e0607 */
[----:B--2---:R-:W-:-:S05]  /*1220*/  FFMA.FTZ R23, R23, R0, R22 ;  /* 0x0000000017177223 */ /* 0x004fca0000010016 */
[----:B------:R0:W-:Y:S01]  /*1230*/  STG.E desc[UR10][R24.64], R23 ;  /* 0x0000001718007986 */ /* 0x0001e2000c10190a */
[----:B------:R-:W-:Y:S05]  /*1240*/  @!P0 BRA `(.L_x_346) ;  /* 0x0000000000348947 */ /* 0x000fea0003800000 */
[----:B------:R-:W0:Y:S04]  /*1250*/  LDG.E.64 R14, desc[UR10][R14.64+0x10] ;  /* 0x0000100a0e0e7981 */ /* 0x000e28000c1e1b00 */
[----:B------:R-:W2:Y:S01]  /*1260*/  LDG.E R21, desc[UR10][R20.64+0x8] ;  /* 0x0000080a14157981 */ /* 0x000ea2000c1e1900 */
[-C--:B0-----:R-:W-:Y:S02]  /*1270*/  IMAD R24, R15, R16.reuse, RZ ;  /* 0x000000100f187224 */ /* 0x081fe400078e02ff */
[----:B------:R-:W-:-:S04]  /*1280*/  IMAD.WIDE.U32 R22, R14, R16, R12 ;  /* 0x000000100e167225 */ /* 0x000fc800078e000c */
[----:B------:R-:W-:Y:S01]  /*1290*/  IMAD R17, R14, R17, R24 ;  /* 0x000000110e117224 */ /* 0x000fe200078e0218 */
[----:B------:R-:W-:-:S04]  /*12a0*/  LEA R18, P0, R22, R18, 0x2 ;  /* 0x0000001216127211 */ /* 0x000fc800078010ff */
[----:B------:R-:W-:-:S04]  /*12b0*/  IADD3 R12, PT, PT, R23, R17, RZ ;  /* 0x00000011170c7210 */ /* 0x000fc80007ffe0ff */
[----:B------:R-:W-:-:S05]  /*12c0*/  LEA.HI.X R19, R22, R19, R12, 0x2, P0 ;  /* 0x0000001316137211 */ /* 0x000fca00000f140c */
[----:B------:R-:W2:Y:S01]  /*12d0*/  LDG.E R12, desc[UR10][R18.64] ;  /* 0x0000000a120c7981 */ /* 0x000ea2000c1e1900 */
[----:B------:R-:W-:-:S05]  /*12e0*/  IADD3 R28, P0, PT, R6, 0x3, RZ ;  /* 0x00000003061c7810 */ /* 0x000fca0007f1e0ff */
[----:B------:R-:W-:Y:S02]  /*12f0*/  IMAD.X R29, RZ, RZ, R7, P0 ;  /* 0x000000ffff1d7224 */ /* 0x000fe400000e0607 */
[----:B--2---:R-:W-:-:S05]  /*1300*/  FFMA.FTZ R17, R21, R0, R12 ;  /* 0x0000000015117223 */ /* 0x004fca000001000c */
[----:B------:R0:W-:Y:S02]  /*1310*/  STG.E desc[UR10][R18.64], R17 ;  /* 0x0000001112007986 */ /* 0x0001e4000c10190a */
.L_x_346:
[----:B------:R-:W-:Y:S05]  /*1320*/  BSYNC.RECONVERGENT B1 ;  /* 0x0000000000017941 */ /* 0x000fea0003800200 */
.L_x_345:
[----:B------:R-:W-:-:S04]  /*1330*/  IADD3 R0, P0, PT, R6, -R8, RZ ;  /* 0x8000000806007210 */ /* 0x000fc80007f1e0ff */
[----:B------:R-:W-:Y:S02]  /*1340*/  IADD3.X R6, PT, PT, R7, ~R9, RZ, P0, !PT ;  /* 0x8000000907067210 */ /* 0x000fe400007fe4ff */
[----:B------:R-:W-:-:S04]  /*1350*/  ISETP.GT.U32.AND P0, PT, R0, -0x4, PT ;  /* 0xfffffffc0000780c */ /* 0x000fc80003f04070 */
[----:B------:R-:W-:-:S13]  /*1360*/  ISETP.GT.U32.AND.EX P0, PT, R6, -0x1, PT, P0 ;  /* 0xffffffff0600780c */ /* 0x000fda0003f04100 */
[----:B------:R-:W-:Y:S05]  /*1370*/  @P0 BRA `(.L_x_344) ;  /* 0x0000000400300947 */ /* 0x000fea0003800000 */
[----:B0-2---:R-:W0:Y:S01]  /*1380*/  LDC.64 R18, c[0x0][0x3d8] ;  /* 0x0000f600ff127b82 */ /* 0x005e220000000a00 */
[----:B------:R-:W2:Y:S01]  /*1390*/  LDCU.64 UR6, c[0x0][0x3a0] ;  /* 0x00007400ff0677ac */ /* 0x000ea20008000a00 */
[----:B------:R-:W5:Y:S06]  /*13a0*/  LDCU.64 UR8, c[0x0][0x390] ;  /* 0x00007200ff0877ac */ /* 0x000f6c0008000a00 */
[----:B---3--:R-:W3:Y:S01]  /*13b0*/  LDC.64 R14, c[0x0][0x3e0] ;  /* 0x0000f800ff0e7b82 */ /* 0x008ee20000000a00 */
[C---:B0-----:R-:W-:Y:S02]  /*13c0*/  IMAD R0, R18.reuse, UR5, RZ ;  /* 0x0000000512007c24 */ /* 0x041fe4000f8e02ff */
[----:B------:R-:W-:-:S04]  /*13d0*/  IMAD.WIDE.U32 R6, R18, UR4, R28 ;  /* 0x0000000412067c25 */ /* 0x000fc8000f8e001c */
[----:B------:R-:W-:Y:S01]  /*13e0*/  IMAD R19, R19, UR4, R0 ;  /* 0x0000000413137c24 */ /* 0x000fe2000f8e0200 */
[----:B--2---:R-:W-:Y:S01]  /*13f0*/  LEA R0, P0, R6, UR6, 0x3 ;  /* 0x0000000606007c11 */ /* 0x004fe2000f8018ff */
[C---:B---3--:R-:W-:Y:S02]  /*1400*/  IMAD R12, R14.reuse, UR5, RZ ;  /* 0x000000050e0c7c24 */ /* 0x048fe4000f8e02ff */
[----:B----4-:R-:W-:Y:S01]  /*1410*/  IMAD.WIDE.U32 R16, R14, UR4, R28 ;  /* 0x000000040e107c25 */ /* 0x010fe2000f8e001c */
[----:B------:R-:W-:-:S03]  /*1420*/  IADD3 R0, P1, PT, R0, 0x10, RZ ;  /* 0x0000001000007810 */ /* 0x000fc60007f3e0ff */
[----:B------:R-:W-:Y:S01]  /*1430*/  IMAD R21, R15, UR4, R12 ;  /* 0x000000040f157c24 */ /* 0x000fe2000f8e020c */
[----:B-----5:R-:W-:Y:S01]  /*1440*/  LEA R14, P2, R16, UR8, 0x2 ;  /* 0x00000008100e7c11 */ /* 0x020fe2000f8410ff */
[----:B------:R-:W-:-:S03]  /*1450*/  IMAD.IADD R15, R19, 0x1, R7 ;  /* 0x00000001130f7824 */ /* 0x000fc600078e0207 */
[----:B------:R-:W-:Y:S02]  /*1460*/  IADD3 R7, PT, PT, R21, R17, RZ ;  /* 0x0000001115077210 */ /* 0x000fe40007ffe0ff */
[----:B------:R-:W-:Y:S02]  /*1470*/  LEA.HI.X R6, R6, UR7, R15, 0x3, P0 ;  /* 0x0000000706067c11 */ /* 0x000fe400080f1c0f */
[----:B------:R-:W-:Y:S02]  /*1480*/  IADD3 R14, P3, PT, R14, 0x8, RZ ;  /* 0x000000080e0e7810 */ /* 0x000fe40007f7e0ff */
[----:B------:R-:W-:Y:S01]  /*1490*/  LEA.HI.X R16, R16, UR9, R7, 0x2, P2 ;  /* 0x0000000910107c11 */ /* 0x000fe200090f1407 */
[----:B------:R-:W-:-:S03]  /*14a0*/  IMAD.X R7, RZ, RZ, R6, P1 ;  /* 0x000000ffff077224 */ /* 0x000fc600008e0606 */
[----:B-1----:R-:W-:-:S07]  /*14b0*/  IADD3.X R23, PT, PT, RZ, R16, RZ, P3, !PT ;  /* 0x00000010ff177210 */ /* 0x002fce0001ffe4ff */
.L_x_347:
[----:B------:R-:W-:-:S05]  /*14c0*/  IMAD.MOV.U32 R6, RZ, RZ, R0 ;  /* 0x000000ffff067224 */ /* 0x000fca00078e0000 */
[----:B------:R-:W2:Y:S01]  /*14d0*/  LDG.E.64 R16, desc[UR10][R6.64+-0x10] ;  /* 0xfffff00a06107981 */ /* 0x000ea2000c1e1b00 */
[----:B------:R-:W-:Y:S01]  /*14e0*/  MOV R12, R10 ;  /* 0x0000000a000c7202 */ /* 0x000fe20000000f00 */
[----:B--2---:R-:W-:-:S04]  /*14f0*/  IMAD R15, R17, UR12, RZ ;  /* 0x0000000c110f7c24 */ /* 0x004fc8000f8e02ff */
[----:B0-----:R-:W-:-:S04]  /*1500*/  IMAD.WIDE.U32 R18, R16, UR12, R12 ;  /* 0x0000000c10127c25 */ /* 0x001fc8000f8e000c */
[----:B------:R-:W-:Y:S01]  /*1510*/  IMAD R15, R16, UR13, R15 ;  /* 0x0000000d100f7c24 */ /* 0x000fe2000f8e020f */
[----:B------:R-:W-:-:S03]  /*1520*/  LEA R16, P0, R18, UR14, 0x2 ;  /* 0x0000000e12107c11 */ /* 0x000fc6000f8010ff */
[----:B------:R-:W-:-:S05]  /*1530*/  IMAD.IADD R15, R19, 0x1, R15 ;  /* 0x00000001130f7824 */ /* 0x000fca00078e020f */
[----:B------:R-:W-:Y:S02]  /*1540*/  LEA.HI.X R17, R18, UR15, R15, 0x2, P0 ;  /* 0x0000000f12117c11 */ /* 0x000fe400080f140f */
[----:B------:R-:W-:-:S03]  /*1550*/  MOV R15, R23 ;  /* 0x00000017000f7202 */ /* 0x000fc60000000f00 */
[----:B------:R-:W2:Y:S04]  /*1560*/  LDG.E R19, desc[UR10][R16.64] ;  /* 0x0000000a10137981 */ /* 0x000ea8000c1e1900 */
        /* <DEDUP_REMOVED lines=25> */
[----:B-1----:R-:W2:Y:S04]  /*1700*/  LDG.E.64 R18, desc[UR10][R6.64+0x8] ;  /* 0x0000080a06127981 */ /* 0x002ea8000c1e1b00 */
[----:B------:R1:W3:Y:S01]  /*1710*/  LDG.E R0, desc[UR10][R14.64+0x4] ;  /* 0x0000040a0e007981 */ /* 0x0002e2000c1e1900 */
[----:B--2---:R-:W-:Y:S02]  /*1720*/  IMAD R19, R19, UR12, RZ ;  /* 0x0000000c13137c24 */ /* 0x004fe4000f8e02ff */
[----:B------:R-:W-:-:S04]  /*1730*/  IMAD.WIDE.U32 R20, R18, UR12, R12 ;  /* 0x0000000c12147c25 */ /* 0x000fc8000f8e000c */
[----:B------:R-:W-:Y:S01]  /*1740*/  IMAD R19, R18, UR13, R19 ;  /* 0x0000000d12137c24 */ /* 0x000fe2000f8e0213 */
[----:B------:R-:W-:-:S03]  /*1750*/  LEA R18, P0, R20, UR14, 0x2 ;  /* 0x0000000e14127c11 */ /* 0x000fc6000f8010ff */
[----:B------:R-:W-:-:S05]  /*1760*/  IMAD.IADD R19, R21, 0x1, R19 ;  /* 0x0000000115137824 */ /* 0x000fca00078e0213 */
[----:B------:R-:W-:-:S05]  /*1770*/  LEA.HI.X R19, R20, UR15, R19, 0x2, P0 ;  /* 0x0000000f14137c11 */ /* 0x000fca00080f1413 */
[----:B------:R-:W3:Y:S01]  /*1780*/  LDG.E R21, desc[UR10][R18.64] ;  /* 0x0000000a12157981 */ /* 0x000ee2000c1e1900 */
[----:B------:R-:W-:-:S04]  /*1790*/  IADD3 R28, P0, PT, R28, 0x4, RZ ;  /* 0x000000041c1c7810 */ /* 0x000fc80007f1e0ff */
[----:B------:R-:W-:Y:S02]  /*17a0*/  IADD3.X R29, PT, PT, RZ, R29, RZ, P0, !PT ;  /* 0x0000001dff1d7210 */ /* 0x000fe400007fe4ff */
[----:B------:R-:W-:-:S04]  /*17b0*/  ISETP.GE.U32.AND P0, PT, R28, R8, PT ;  /* 0x000000081c00720c */ /* 0x000fc80003f06070 */
[----:B------:R-:W-:Y:S02]  /*17c0*/  ISETP.GE.AND.EX P0, PT, R29, R9, PT, P0 ;  /* 0x000000091d00720c */ /* 0x000fe40003f06300 */
[----:B-1----:R-:W-:-:S04]  /*17d0*/  IADD3 R14, P2, PT, R14, 0x10, RZ ;  /* 0x000000100e0e7810 */ /* 0x002fc80007f5e0ff */
[----:B0-----:R-:W-:Y:S01]  /*17e0*/  IADD3.X R23, PT, PT, RZ, R15, RZ, P2, !PT ;  /* 0x0000000fff177210 */ /* 0x001fe200017fe4ff */
[----:B---3--:R-:W-:-:S05]  /*17f0*/  FFMA.FTZ R21, R0, UR16, R21 ;  /* 0x0000001000157c23 */ /* 0x008fca0008010015 */
[----:B------:R0:W-:Y:S01]  /*1800*/  STG.E desc[UR10][R18.64], R21 ;  /* 0x0000001512007986 */ /* 0x0001e2000c10190a */
[----:B------:R-:W-:-:S05]  /*1810*/  IADD3 R0, P1, PT, R6, 0x20, RZ ;  /* 0x0000002006007810 */ /* 0x000fca0007f3e0ff */
[----:B------:R-:W-:Y:S01]  /*1820*/  IMAD.X R7, RZ, RZ, R7, P1 ;  /* 0x000000ffff077224 */ /* 0x000fe200008e0607 */
[----:B------:R-:W-:Y:S07]  /*1830*/  @!P0 BRA `(.L_x_347) ;  /* 0xfffffffc00208947 */ /* 0x000fee000383ffff */
.L_x_344:
[----:B------:R-:W-:Y:S05]  /*1840*/  BSYNC.RECONVERGENT B0 ;  /* 0x0000000000007941 */ /* 0x000fea0003800200 */
.L_x_343:
        /* <DEDUP_REMOVED lines=9> */
.L_x_336:
        /* <DEDUP_REMOVED lines=9> */
[----:B------:R-:W2:Y:S01]  /*1970*/  LDCU UR26, c[0x0][0x3b0] ;  /* 0x00007600ff1a77ac */ /* 0x000ea20008000800 */
[----:B------:R-:W3:Y:S01]  /*1980*/  LDCU.64 UR18, c[0x0][0x3d8] ;  /* 0x00007b00ff1277ac */ /* 0x000ee20008000a00 */
[----:B------:R-:W4:Y:S01]  /*1990*/  LDCU.64 UR20, c[0x0][0x3c8] ;  /* 0x00007900ff1477ac */ /* 0x000f220008000a00 */
[----:B------:R-:W0:Y:S01]  /*19a0*/  LDCU.64 UR22, c[0x0][0x3e0] ;  /* 0x00007c00ff1677ac */ /* 0x000e220008000a00 */
[----:B-1----:R-:W-:Y:S01]  /*19b0*/  UIADD3 UR4, UP0, UPT, UR4, UR8, URZ ;  /* 0x0000000804047290 */ /* 0x002fe2000ff1e0ff */
[----:B------:R-:W1:Y:S01]  /*19c0*/  LDCU.64 UR24, c[0x0][0x390] ;  /* 0x00007200ff1877ac */ /* 0x000e620008000a00 */
[----:B------:R-:W1:Y:S01]  /*19d0*/  LDCU.128 UR12, c[0x0][0x3a0] ;  /* 0x00007400ff0c77ac */ /* 0x000e620008000c00 */
[----:B0-----:R-:W-:Y:S01]  /*19e0*/  ISETP.LT.U32.AND P0, PT, R0, UR6, PT ;  /* 0x0000000600007c0c */ /* 0x001fe2000bf01070 */
[----:B------:R-:W-:-:S03]  /*19f0*/  UIADD3.X UR5, UPT, UPT, UR5, UR9, URZ, UP0, !UPT ;  /* 0x0000000905057290 */ /* 0x000fc600087fe4ff */
[----:B------:R-:W-:-:S13]  /*1a00*/  ISETP.GT.AND.EX P0, PT, R2, RZ, PT, P0 ;  /* 0x000000ff0200720c */ /* 0x000fda0003f04300 */
[----:B-1234-:R-:W-:Y:S05]  /*1a10*/  @!P0 BRA `(.L_x_350) ;  /* 0x0000000800c08947 */ /* 0x01efea0003800000 */
[----:B------:R-:W-:Y:S02]  /*1a20*/  IADD3 RZ, P0, PT, R0, UR4, RZ ;  /* 0x0000000400ff7c10 */ /* 0x000fe4000ff1e0ff */
[----:B------:R-:W-:Y:S02]  /*1a30*/  CS2R R2, SRZ ;  /* 0x0000000000027805 */ /* 0x000fe4000001ff00 */
[----:B------:R-:W-:-:S09]  /*1a40*/  IADD3.X R11, PT, PT, RZ, UR5, RZ, P0, !PT ;  /* 0x00000005ff0b7c10 */ /* 0x000fd200087fe4ff */
.L_x_356:
[----:B0-----:R-:W0:Y:S01]  /*1a50*/  LDCU.64 UR8, c[0x0][0x3d0] ;  /* 0x00007a00ff0877ac */ /* 0x001e220008000a00 */
[----:B------:R-:W-:Y:S01]  /*1a60*/  VIADD R10, R0, UR4 ;  /* 0x00000004000a7c36 */ /* 0x000fe20008000000 */
[----:B-1----:R-:W1:Y:S01]  /*1a70*/  LDCU.64 UR16, c[0x0][0x398] ;  /* 0x00007300ff1077ac */ /* 0x002e620008000a00 */
[----:B0-----:R-:W-:Y:S02]  /*1a80*/  IMAD R5, R3, UR8, RZ ;  /* 0x0000000803057c24 */ /* 0x001fe4000f8e02ff */
[----:B------:R-:W-:-:S04]  /*1a90*/  IMAD.WIDE.U32 R6, R2, UR8, R10 ;  /* 0x0000000802067c25 */ /* 0x000fc8000f8e000a */
[----:B------:R-:W-:Y:S01]  /*1aa0*/  IMAD R5, R2, UR9, R5 ;  /* 0x0000000902057c24 */ /* 0x000fe2000f8e0205 */
[----:B-1----:R-:W-:-:S04]  /*1ab0*/  LEA R4, P0, R6, UR16, 0x3 ;  /* 0x0000001006047c11 */ /* 0x002fc8000f8018ff */
[----:B------:R-:W-:-:S04]  /*1ac0*/  IADD3 R5, PT, PT, R7, R5, RZ ;  /* 0x0000000507057210 */ /* 0x000fc80007ffe0ff */
[----:B------:R-:W-:-:S05]  /*1ad0*/  LEA.HI.X R5, R6, UR17, R5, 0x3, P0 ;  /* 0x0000001106057c11 */ /* 0x000fca00080f1c05 */
[----:B--23--:R-:W2:Y:S04]  /*1ae0*/  LDG.E.64 R8, desc[UR10][R4.64] ;  /* 0x0000000a04087981 */ /* 0x00cea8000c1e1b00 */
        /* <DEDUP_REMOVED lines=10> */
[----:B------:R-:W-:Y:S02]  /*1b90*/  MOV R23, R9 ;  /* 0x0000000900177202 */ /* 0x000fe40000000f00 */
        /* <DEDUP_REMOVED lines=14> */
[----:B------:R-:W-:Y:S01]  /*1c80*/  IMAD.MOV.U32 R18, RZ, RZ, R4 ;  /* 0x000000ffff127224 */ /* 0x000fe200078e0004 */
[----:B------:R-:W2:Y:S06]  /*1c90*/  LDCU.64 UR16, c[0x0][0x390] ;  /* 0x00007200ff1077ac */ /* 0x000eac0008000a00 */
[----:B------:R-:W3:Y:S01]  /*1ca0*/  LDC R26, c[0x0][0x3b0] ;  /* 0x0000ec00ff1a7b82 */ /* 0x000ee20000000800 */
[----:B0-----:R-:W-:-:S02]  /*1cb0*/  IMAD R17, R3, UR8, RZ ;  /* 0x0000000803117c24 */ /* 0x001fc4000f8e02ff */
[----:B------:R-:W-:-:S04]  /*1cc0*/  IMAD.WIDE.U32 R14, R2, UR8, R8 ;  /* 0x00000008020e7c25 */ /* 0x000fc8000f8e0008 */
[----:B------:R-:W-:Y:S01]  /*1cd0*/  IMAD R17, R2, UR9, R17 ;  /* 0x0000000902117c24 */ /* 0x000fe2000f8e0211 */
[C---:B-1----:R-:W-:Y:S01]  /*1ce0*/  LEA R12, P0, R14.reuse, R12, 0x3 ;  /* 0x0000000c0e0c7211 */ /* 0x042fe200078018ff */
[----:B------:R-:W0:Y:S03]  /*1cf0*/  LDCU.64 UR8, c[0x0][0x3e0] ;  /* 0x00007c00ff0877ac */ /* 0x000e260008000a00 */
[----:B------:R-:W-:Y:S02]  /*1d00*/  IADD3 R15, PT, PT, R15, R17, RZ ;  /* 0x000000110f0f7210 */ /* 0x000fe40007ffe0ff */
[----:B------:R-:W1:Y:S02]  /*1d10*/  LDC.64 R16, c[0x0][0x3a8] ;  /* 0x0000ea00ff107b82 */ /* 0x000e640000000a00 */
[----:B------:R-:W-:-:S05]  /*1d20*/  LEA.HI.X R13, R14, R13, R15, 0x3, P0 ;  /* 0x0000000d0e0d7211 */ /* 0x000fca00000f1c0f */
[----:B------:R-:W4:Y:S01]  /*1d30*/  LDG.E.64 R20, desc[UR10][R12.64] ;  /* 0x0000000a0c147981 */ /* 0x000f22000c1e1b00 */
[----:B------:R-:W4:Y:S02]  /*1d40*/  LDC.64 R14, c[0x0][0x3c8] ;  /* 0x0000f200ff0e7b82 */ /* 0x000f240000000a00 */
[----:B----4-:R-:W-:-:S04]  /*1d50*/  IMAD R21, R21, R14, RZ ;  /* 0x0000000e15157224 */ /* 0x010fc800078e02ff */
[C---:B------:R-:W-:Y:S02]  /*1d60*/  IMAD R23, R20.reuse, R15, R21 ;  /* 0x0000000f14177224 */ /* 0x040fe400078e0215 */
[----:B------:R-:W-:-:S03]  /*1d70*/  IMAD.WIDE.U32 R20, R20, R14, R18 ;  /* 0x0000000e14147225 */ /* 0x000fc600078e0012 */
[----:B-1----:R-:W-:Y:S02]  /*1d80*/  LEA R24, P0, R20, R16, 0x2 ;  /* 0x0000001014187211 */ /* 0x002fe400078010ff */
[----:B------:R-:W-:Y:S01]  /*1d90*/  IADD3 R21, PT, PT, R21, R23, RZ ;  /* 0x0000001715157210 */ /* 0x000fe20007ffe0ff */
[----:B0-----:R-:W-:-:S03]  /*1da0*/  IMAD R23, R3, UR8, RZ ;  /* 0x0000000803177c24 */ /* 0x001fc6000f8e02ff */
[----:B------:R-:W-:Y:S01]  /*1db0*/  LEA.HI.X R25, R20, R17, R21, 0x2, P0 ;  /* 0x0000001114197211 */ /* 0x000fe200000f1415 */
[C---:B------:R-:W-:Y:S02]  /*1dc0*/  IMAD R21, R2.reuse, UR9, R23 ;  /* 0x0000000902157c24 */ /* 0x040fe4000f8e0217 */
[----:B------:R-:W-:-:S04]  /*1dd0*/  IMAD.WIDE.U32 R22, R2, UR8, R8 ;  /* 0x0000000802167c25 */ /* 0x000fc8000f8e0008 */
[----:B------:R-:W-:Y:S01]  /*1de0*/  IMAD.IADD R21, R23, 0x1, R21 ;  /* 0x0000000117157824 */ /* 0x000fe200078e0215 */
[----:B--2---:R-:W-:-:S04]  /*1df0*/  LEA R20, P0, R22, UR16, 0x2 ;  /* 0x0000001016147c11 */ /* 0x004fc8000f8010ff */
[----:B------:R-:W-:Y:S02]  /*1e00*/  LEA.HI.X R21, R22, UR17, R21, 0x2, P0 ;  /* 0x0000001116157c11 */ /* 0x000fe400080f1415 */
[----:B------:R-:W3:Y:S04]  /*1e10*/  LDG.E R22, desc[UR10][R24.64] ;  /* 0x0000000a18167981 */ /* 0x000ee8000c1e1900 */
[----:B------:R-:W3:Y:S01]  /*1e20*/  LDG.E R23, desc[UR10][R20.64] ;  /* 0x0000000a14177981 */ /* 0x000ee2000c1e1900 */
[----:B------:R-:W-:-:S04]  /*1e30*/  ISETP.NE.U32.AND P0, PT, R27, 0x1, PT ;  /* 0x000000011b00780c */ /* 0x000fc80003f05070 */
[----:B------:R-:W-:Y:S01]  /*1e40*/  ISETP.NE.AND.EX P0, PT, RZ, RZ, PT, P0 ;  /* 0x000000ffff00720c */ /* 0x000fe20003f05300 */
[----:B---3--:R-:W-:-:S05]  /*1e50*/  FFMA.FTZ R29, R23, R26, R22 ;  /* 0x0000001a171d7223 */ /* 0x008fca0000010016 */
[----:B------:R0:W-:Y:S01]  /*1e60*/  STG.E desc[UR10][R24.64], R29 ;  /* 0x0000001d18007986 */ /* 0x0001e2000c10190a */
[----:B------:R-:W-:-:S04]  /*1e70*/  IADD3 R22, P1, PT, R8, 0x1, RZ ;  /* 0x0000000108167810 */ /* 0x000fc80007f3e0ff */
[----:B------:R-:W-:Y:S02]  /*1e80*/  IADD3.X R23, PT, PT, RZ, R9, RZ, P1, !PT ;  /* 0x00000009ff177210 */ /* 0x000fe40000ffe4ff */
[----:B------:R-:W-:Y:S07]  /*1e90*/  @!P0 BRA `(.L_x_354) ;  /* 0x0000000000748947 */ /* 0x000fee0003800000 */
[----:B------:R-:W2:Y:S01]  /*1ea0*/  LDG.E.64 R22, desc[UR10][R12.64+0x8] ;  /* 0x0000080a0c167981 */ /* 0x000ea2000c1e1b00 */
[----:B------:R-:W-:Y:S01]  /*1eb0*/  ISETP.NE.U32.AND P0, PT, R27, 0x2, PT ;  /* 0x000000021b00780c */ /* 0x000fe20003f05070 */
        /* <DEDUP_REMOVED lines=8> */
[----:B------:R-:W-:Y:S01]  /*1f40*/  ISETP.NE.AND.EX P0, PT, RZ, RZ, PT, P0 ;  /* 0x000000ffff00720c */ /* 0x000fe20003f05300 */
[----:B--2---:R-:W-:Y:S01]  /*1f50*/  FFMA.FTZ R27, R23, R26, R22 ;  /* 0x0000001a171b7223 */ /* 0x004fe20000010016 */
[----:B------:R-:W-:-:S04]  /*1f60*/  IADD3 R22, P1, PT, R8, 0x2, RZ ;  /* 0x0000000208167810 */ /* 0x000fc80007f3e0ff */
[----:B------:R1:W-:Y:S01]  /*1f70*/  STG.E desc[UR10][R24.64], R27 ;  /* 0x0000001b18007986 */ /* 0x0003e2000c10190a */
[----:B------:R-:W-:-:S06]  /*1f80*/  IADD3.X R23, PT, PT, RZ, R9, RZ, P1, !PT ;  /* 0x00000009ff177210 */ /* 0x000fcc0000ffe4ff */
[----:B------:R-:W-:Y:S05]  /*1f90*/  @!P0 BRA `(.L_x_354) ;  /* 0x0000000000348947 */ /* 0x000fea0003800000 */
[----:B------:R-:W1:Y:S04]  /*1fa0*/  LDG.E.64 R12, desc[UR10][R12.64+0x10] ;  /* 0x0000100a0c0c7981 */ /* 0x000e68000c1e1b00 */
[----:B------:R-:W2:Y:S01]  /*1fb0*/  LDG.E R21, desc[UR10][R20.64+0x8] ;  /* 0x0000080a14157981 */ /* 0x000ea2000c1e1900 */
[-C--:B-1----:R-:W-:Y:S02]  /*1fc0*/  IMAD R24, R13, R14.reuse, RZ ;  /* 0x0000000e0d187224 */ /* 0x082fe400078e02ff */
[----:B------:R-:W-:-:S04]  /*1fd0*/  IMAD.WIDE.U32 R22, R12, R14, R18 ;  /* 0x0000000e0c167225 */ /* 0x000fc800078e0012 */
[----:B------:R-:W-:Y:S01]  /*1fe0*/  IMAD R15, R12, R15, R24 ;  /* 0x0000000f0c0f7224 */ /* 0x000fe200078e0218 */
[----:B------:R-:W-:-:S03]  /*1ff0*/  LEA R16, P0, R22, R16, 0x2 ;  /* 0x0000001016107211 */ /* 0x000fc600078010ff */
[----:B------:R-:W-:-:S05]  /*2000*/  IMAD.IADD R14, R23, 0x1, R15 ;  /* 0x00000001170e7824 */ /* 0x000fca00078e020f */
[----:B------:R-:W-:-:S05]  /*2010*/  LEA.HI.X R17, R22, R17, R14, 0x2, P0 ;  /* 0x0000001116117211 */ /* 0x000fca00000f140e */
[----:B------:R-:W2:Y:S01]  /*2020*/  LDG.E R14, desc[UR10][R16.64] ;  /* 0x0000000a100e7981 */ /* 0x000ea2000c1e1900 */
[----:B------:R-:W-:-:S04]  /*2030*/  IADD3 R22, P0, PT, R8, 0x3, RZ ;  /* 0x0000000308167810 */ /* 0x000fc80007f1e0ff */
[----:B------:R-:W-:Y:S01]  /*2040*/  IADD3.X R23, PT, PT, RZ, R9, RZ, P0, !PT ;  /* 0x00000009ff177210 */ /* 0x000fe200007fe4ff */
[----:B--2---:R-:W-:-:S05]  /*2050*/  FFMA.FTZ R15, R21, R26, R14 ;  /* 0x0000001a150f7223 */ /* 0x004fca000001000e */
[----:B------:R2:W-:Y:S03]  /*2060*/  STG.E desc[UR10][R16.64], R15 ;  /* 0x0000000f10007986 */ /* 0x0005e6000c10190a */
.L_x_354:
[----:B------:R-:W-:Y:S05]  /*2070*/  BSYNC.RECONVERGENT B2 ;  /* 0x0000000000027941 */ /* 0x000fea0003800200 */
.L_x_353:
[----:B------:R-:W-:-:S05]  /*2080*/  IADD3 R8, P0, PT, R8, -R6, RZ ;  /* 0x8000000608087210 */ /* 0x000fca0007f1e0ff */
[----:B------:R-:W-:Y:S01]  /*2090*/  IMAD.X R9, R9, 0x1, ~R7, P0 ;  /* 0x0000000109097824 */ /* 0x000fe200000e0e07 */
[----:B------:R-:W-:-:S04]  /*20a0*/  ISETP.GT.U32.AND P0, PT, R8, -0x4, PT ;  /* 0xfffffffc0800780c */ /* 0x000fc80003f04070 */
[----:B------:R-:W-:-:S13]  /*20b0*/  ISETP.GT.U32.AND.EX P0, PT, R9, -0x1, PT, P0 ;  /* 0xffffffff0900780c */ /* 0x000fda0003f04100 */
[----:B------:R-:W-:Y:S05]  /*20c0*/  @P0 BRA `(.L_x_352) ;  /* 0x0000000000f80947 */ /* 0x000fea0003800000 */
.L_x_355:
[----:B---3--:R-:W-:-:S04]  /*20d0*/  IMAD R9, R3, UR18, RZ ;  /* 0x0000001203097c24 */ /* 0x008fc8000f8e02ff */
[C---:B------:R-:W-:Y:S02]  /*20e0*/  IMAD R13, R2.reuse, UR19, R9 ;  /* 0x00000013020d7c24 */ /* 0x040fe4000f8e0209 */
[----:B------:R-:W-:-:S05]  /*20f0*/  IMAD.WIDE.U32 R8, R2, UR18, R22 ;  /* 0x0000001202087c25 */ /* 0x000fca000f8e0016 */
[----:B------:R-:W-:Y:S02]  /*2100*/  IADD3 R9, PT, PT, R13, R9, RZ ;  /* 0x000000090d097210 */ /* 0x000fe40007ffe0ff */
[----:B------:R-:W-:-:S04]  /*2110*/  LEA R20, P0, R8, UR12, 0x3 ;  /* 0x0000000c08147c11 */ /* 0x000fc8000f8018ff */
[----:B------:R-:W-:-:S05]  /*2120*/  LEA.HI.X R21, R8, UR13, R9, 0x3, P0 ;  /* 0x0000000d08157c11 */ /* 0x000fca00080f1c09 */
[----:B--2---:R-:W2:Y:S01]  /*2130*/  LDG.E.64 R14, desc[UR10][R20.64] ;  /* 0x0000000a140e7981 */ /* 0x004ea2000c1e1b00 */
[----:B------:R-:W-:Y:S02]  /*2140*/  IMAD R13, R3, UR22, RZ ;  /* 0x00000016030d7c24 */ /* 0x000fe4000f8e02ff */
[----:B------:R-:W-:Y:S02]  /*2150*/  IMAD.MOV.U32 R18, RZ, RZ, R4 ;  /* 0x000000ffff127224 */ /* 0x000fe400078e0004 */
[C---:B------:R-:W-:Y:S02]  /*2160*/  IMAD R17, R2.reuse, UR23, R13 ;  /* 0x0000001702117c24 */ /* 0x040fe4000f8e020d */
[----:B------:R-:W-:-:S05]  /*2170*/  IMAD.WIDE.U32 R8, R2, UR22, R22 ;  /* 0x0000001602087c25 */ /* 0x000fca000f8e0016 */
[----:B------:R-:W-:Y:S01]  /*2180*/  IADD3 R9, PT, PT, R17, R9, RZ ;  /* 0x0000000911097210 */ /* 0x000fe20007ffe0ff */
[----:B--2---:R-:W-:Y:S02]  /*2190*/  IMAD R15, R15, UR20, RZ ;  /* 0x000000140f0f7c24 */ /* 0x004fe4000f8e02ff */
[----:B------:R-:W-:-:S04]  /*21a0*/  IMAD.WIDE.U32 R12, R14, UR20, R18 ;  /* 0x000000140e0c7c25 */ /* 0x000fc8000f8e0012 */
[----:B------:R-:W-:Y:S01]  /*21b0*/  IMAD R15, R14, UR21, R15 ;  /* 0x000000150e0f7c24 */ /* 0x000fe2000f8e020f */
[----:B------:R-:W-:Y:S02]  /*21c0*/  LEA R14, P0, R8, UR24, 0x2 ;  /* 0x00000018080e7c11 */ /* 0x000fe4000f8010ff */
[----:B------:R-:W-:Y:S01]  /*21d0*/  LEA R16, P1, R12, UR14, 0x2 ;  /* 0x0000000e0c107c11 */ /* 0x000fe2000f8210ff */
[----:B------:R-:W-:Y:S01]  /*21e0*/  IMAD.IADD R13, R13, 0x1, R15 ;  /* 0x000000010d0d7824 */ /* 0x000fe200078e020f */
[----:B------:R-:W-:-:S04]  /*21f0*/  LEA.HI.X R15, R8, UR25, R9, 0x2, P0 ;  /* 0x00000019080f7c11 */ /* 0x000fc800080f1409 */
[----:B------:R-:W-:Y:S01]  /*2200*/  LEA.HI.X R17, R12, UR15, R13, 0x2, P1 ;  /* 0x0000000f0c117c11 */ /* 0x000fe200088f140d */
[----:B------:R-:W0:Y:S04]  /*2210*/  LDG.E R8, desc[UR10][R14.64] ;  /* 0x0000000a0e087981 */ /* 0x000e28000c1e1900 */
[----:B------:R-:W0:Y:S02]  /*2220*/  LDG.E R9, desc[UR10][R16.64] ;  /* 0x0000000a10097981 */ /* 0x000e24000c1e1900 */
[----:B01----:R-:W-:-:S05]  /*2230*/  FFMA.FTZ R25, R8, UR26, R9 ;  /* 0x0000001a08197c23 */ /* 0x003fca0008010009 */
[----:B------:R0:W-:Y:S04]  /*2240*/  STG.E desc[UR10][R16.64], R25 ;  /* 0x0000001910007986 */ /* 0x0001e8000c10190a */
[----:B------:R-:W2:Y:S02]  /*2250*/  LDG.E.64 R12, desc[UR10][R20.64+0x8] ;  /* 0x0000080a140c7981 */ /* 0x000ea4000c1e1b00 */
[----:B--2---:R-:W-:Y:S02]  /*2260*/  IMAD R13, R13, UR20, RZ ;  /* 0x000000140d0d7c24 */ /* 0x004fe4000f8e02ff */
[----:B------:R-:W-:-:S04]  /*2270*/  IMAD.WIDE.U32 R8, R12, UR20, R18 ;  /* 0x000000140c087c25 */ /* 0x000fc8000f8e0012 */
[----:B------:R-:W-:Y:S01]  /*2280*/  IMAD R13, R12, UR21, R13 ;  /* 0x000000150c0d7c24 */ /* 0x000fe2000f8e020d */
[----:B------:R-:W-:-:S04]  /*2290*/  LEA R12, P0, R8, UR14, 0x2 ;  /* 0x0000000e080c7c11 */ /* 0x000fc8000f8010ff */
[----:B------:R-:W-:-:S04]  /*22a0*/  IADD3 R9, PT, PT, R9, R13, RZ ;  /* 0x0000000d09097210 */ /* 0x000fc80007ffe0ff */
[----:B------:R-:W-:Y:S02]  /*22b0*/  LEA.HI.X R13, R8, UR15, R9, 0x2, P0 ;  /* 0x0000000f080d7c11 */ /* 0x000fe400080f1409 */
[----:B------:R-:W2:Y:S04]  /*22c0*/  LDG.E R8, desc[UR10][R14.64+0x4] ;  /* 0x0000040a0e087981 */ /* 0x000ea8000c1e1900 */
[----:B------:R-:W2:Y:S02]  /*22d0*/  LDG.E R9, desc[UR10][R12.64] ;  /* 0x0000000a0c097981 */ /* 0x000ea4000c1e1900 */
[----:B--2---:R-:W-:-:S05]  /*22e0*/  FFMA.FTZ R27, R8, UR26, R9 ;  /* 0x0000001a081b7c23 */ /* 0x004fca0008010009 */
[----:B------:R1:W-:Y:S04]  /*22f0*/  STG.E desc[UR10][R12.64], R27 ;  /* 0x0000001b0c007986 */ /* 0x0003e8000c10190a */
[----:B0-----:R-:W2:Y:S02]  /*2300*/  LDG.E.64 R16, desc[UR10][R20.64+0x10] ;  /* 0x0000100a14107981 */ /* 0x001ea4000c1e1b00 */
[----:B--2---:R-:W-:Y:S02]  /*2310*/  IMAD R17, R17, UR20, RZ ;  /* 0x0000001411117c24 */ /* 0x004fe4000f8e02ff */
[----:B------:R-:W-:-:S04]  /*2320*/  IMAD.WIDE.U32 R8, R16, UR20, R18 ;  /* 0x0000001410087c25 */ /* 0x000fc8000f8e0012 */
[----:B------:R-:W-:Y:S01]  /*2330*/  IMAD R17, R16, UR21, R17 ;  /* 0x0000001510117c24 */ /* 0x000fe2000f8e0211 */
[----:B------:R-:W-:-:S03]  /*2340*/  LEA R16, P0, R8, UR14, 0x2 ;  /* 0x0000000e08107c11 */ /* 0x000fc6000f8010ff */
[----:B------:R-:W-:-:S05]  /*2350*/  IMAD.IADD R9, R9, 0x1, R17 ;  /* 0x0000000109097824 */ /* 0x000fca00078e0211 */
[----:B------:R-:W-:Y:S02]  /*2360*/  LEA.HI.X R17, R8, UR15, R9, 0x2, P0 ;  /* 0x0000000f08117c11 */ /* 0x000fe400080f1409 */
[----:B------:R-:W2:Y:S04]  /*2370*/  LDG.E R8, desc[UR10][R14.64+0x8] ;  /* 0x0000080a0e087981 */ /* 0x000ea8000c1e1900 */
[----:B------:R-:W2:Y:S02]  /*2380*/  LDG.E R9, desc[UR10][R16.64] ;  /* 0x0000000a10097981 */ /* 0x000ea4000c1e1900 */
[----:B--2---:R-:W-:-:S05]  /*2390*/  FFMA.FTZ R25, R8, UR26, R9 ;  /* 0x0000001a08197c23 */ /* 0x004fca0008010009 */
[----:B------:R3:W-:Y:S04]  /*23a0*/  STG.E desc[UR10][R16.64], R25 ;  /* 0x0000001910007986 */ /* 0x0007e8000c10190a */
[----:B------:R-:W2:Y:S04]  /*23b0*/  LDG.E.64 R20, desc[UR10][R20.64+0x18] ;  /* 0x0000180a14147981 */ /* 0x000ea8000c1e1b00 */
[----:B------:R-:W4:Y:S01]  /*23c0*/  LDG.E R14, desc[UR10][R14.64+0xc] ;  /* 0x00000c0a0e0e7981 */ /* 0x000f22000c1e1900 */
[----:B--2---:R-:W-:Y:S02]  /*23d0*/  IMAD R9, R21, UR20, RZ ;  /* 0x0000001415097c24 */ /* 0x004fe4000f8e02ff */
[----:B-1----:R-:W-:-:S04]  /*23e0*/  IMAD.WIDE.U32 R12, R20, UR20, R18 ;  /* 0x00000014140c7c25 */ /* 0x002fc8000f8e0012 */
[----:B------:R-:W-:Y:S01]  /*23f0*/  IMAD R9, R20, UR21, R9 ;  /* 0x0000001514097c24 */ /* 0x000fe2000f8e0209 */
[----:B------:R-:W-:-:S04]  /*2400*/  LEA R8, P0, R12, UR14, 0x2 ;  /* 0x0000000e0c087c11 */ /* 0x000fc8000f8010ff */
[----:B------:R-:W-:-:S04]  /*2410*/  IADD3 R9, PT, PT, R13, R9, RZ ;  /* 0x000000090d097210 */ /* 0x000fc80007ffe0ff */
[----:B------:R-:W-:-:S05]  /*2420*/  LEA.HI.X R9, R12, UR15, R9, 0x2, P0 ;  /* 0x0000000f0c097c11 */ /* 0x000fca00080f1409 */
[----:B------:R-:W4:Y:S01]  /*2430*/  LDG.E R13, desc[UR10][R8.64] ;  /* 0x0000000a080d7981 */ /* 0x000f22000c1e1900 */
[----:B------:R-:W-:-:S05]  /*2440*/  IADD3 R22, P0, PT, R22, 0x4, RZ ;  /* 0x0000000416167810 */ /* 0x000fca0007f1e0ff */
[----:B------:R-:W-:Y:S01]  /*2450*/  IMAD.X R23, RZ, RZ, R23, P0 ;  /* 0x000000ffff177224 */ /* 0x000fe200000e0617 */
[----:B------:R-:W-:-:S04]  /*2460*/  ISETP.GE.U32.AND P0, PT, R22, R6, PT ;  /* 0x000000061600720c */ /* 0x000fc80003f06070 */
[----:B------:R-:W-:Y:S01]  /*2470*/  ISETP.GE.AND.EX P0, PT, R23, R7, PT, P0 ;  /* 0x000000071700720c */ /* 0x000fe20003f06300 */
[----:B----4-:R-:W-:-:S05]  /*2480*/  FFMA.FTZ R13, R14, UR26, R13 ;  /* 0x0000001a0e0d7c23 */ /* 0x010fca000801000d */
[----:B------:R3:W-:Y:S07]  /*2490*/  STG.E desc[UR10][R8.64], R13 ;  /* 0x0000000d08007986 */ /* 0x0007ee000c10190a */
[----:B------:R-:W-:Y:S05]  /*24a0*/  @!P0 BRA `(.L_x_355) ;  /* 0xfffffffc00088947 */ /* 0x000fea000383ffff */
.L_x_352:
[----:B------:R-:W-:Y:S05]  /*24b0*/  BSYNC.RECONVERGENT B1 ;  /* 0x0000000000017941 */ /* 0x000fea0003800200 */
.L_x_351:
[----:B------:R-:W4:Y:S01]  /*24c0*/  LDCU.64 UR8, c[0x0][0x3e8] ;  /* 0x00007d00ff0877ac */ /* 0x000f220008000a00 */
[----:B------:R-:W-:-:S04]  /*24d0*/  IADD3 R2, P0, PT, R2, 0x1, RZ ;  /* 0x0000000102027810 */ /* 0x000fc80007f1e0ff */
[----:B------:R-:W-:Y:S02]  /*24e0*/  IADD3.X R3, PT, PT, RZ, R3, RZ, P0, !PT ;  /* 0x00000003ff037210 */ /* 0x000fe400007fe4ff */
[----:B----4-:R-:W-:-:S04]  /*24f0*/  ISETP.NE.U32.AND P0, PT, R2, UR8, PT ;  /* 0x0000000802007c0c */ /* 0x010fc8000bf05070 */
[----:B------:R-:W-:-:S13]  /*2500*/  ISETP.NE.AND.EX P0, PT, R3, UR9, PT, P0 ;  /* 0x0000000903007c0c */ /* 0x000fda000bf05300 */
[----:B------:R-:W-:Y:S05]  /*2510*/  @P0 BRA `(.L_x_356) ;  /* 0xfffffff4004c0947 */ /* 0x000fea000383ffff */
.L_x_350:
[----:B------:R-:W-:Y:S05]  /*2520*/  BSYNC.RECONVERGENT B0 ;  /* 0x0000000000007941 */ /* 0x000fea0003800200 */
.L_x_349:
[----:B------:R-:W-:Y:S01]  /*2530*/  VIADD R0, R0, 0x100 ;  /* 0x0000010000007836 */ /* 0x000fe20000000000 */
[----:B------:R-:W-:-:S04]  /*2540*/  MOV R2, UR7 ;  /* 0x0000000700027c02 */ /* 0x000fc80008000f00 */
[----:B------:R-:W-:-:S04]  /*2550*/  ISETP.LT.U32.AND P0, PT, R0, UR6, PT ;  /* 0x0000000600007c0c */ /* 0x000fc8000bf01070 */
[----:B------:R-:W-:-:S13]  /*2560*/  ISETP.GT.AND.EX P0, PT, R2, RZ, PT, P0 ;  /* 0x000000ff0200720c */ /* 0x000fda0003f04300 */
[----:B------:R-:W-:Y:S05]  /*2570*/  @!P0 EXIT ;  /* 0x000000000000894d */ /* 0x000fea0003800000 */
[----:B------:R-:W4:Y:S01]  /*2580*/  LDCU.64 UR6, c[0x0][0x3c0] ;  /* 0x00007800ff0677ac */ /* 0x000f220008000a00 */
[----:B------:R-:W-:Y:S01]  /*2590*/  IADD3 R22, P0, PT, R0, UR4, RZ ;  /* 0x0000000400167c10 */ /* 0x000fe2000ff1e0ff */
[----:B------:R-:W-:-:S04]  /*25a0*/  UMOV UR4, URZ ;  /* 0x000000ff00047c82 */ /* 0x000fc80008000000 */
[----:B------:R-:W-:Y:S01]  /*25b0*/  IMAD.X R23, RZ, RZ, UR5, P0 ;  /* 0x00000005ff177e24 */ /* 0x000fe200080e06ff */
[----:B------:R-:W-:-:S03]  /*25c0*/  UMOV UR5, URZ ;  /* 0x000000ff00057c82 */ /* 0x000fc60008000000 */
[----:B----4-:R-:W-:Y:S02]  /*25d0*/  IMAD R3, R23, UR6, RZ ;  /* 0x0000000617037c24 */ /* 0x010fe4000f8e02ff */
[----:B------:R-:W-:-:S04]  /*25e0*/  IMAD.WIDE.U32 R20, R22, UR6, RZ ;  /* 0x0000000616147c25 */ /* 0x000fc8000f8e00ff */
[----:B------:R-:W-:-:S05]  /*25f0*/  IMAD R3, R22, UR7, R3 ;  /* 0x0000000716037c24 */ /* 0x000fca000f8e0203 */
[----:B------:R-:W-:-:S07]  /*2600*/  IADD3 R3, PT, PT, R21, R3, RZ ;  /* 0x0000000315037210 */ /* 0x000fce0007ffe0ff */
.L_x_362:
[----:B----4-:R-:W4:Y:S01]  /*2610*/  LDC.64 R4, c[0x0][0x3d0] ;  /* 0x0000f400ff047b82 */ /* 0x010f220000000a00 */
[----:B------:R-:W5:Y:S01]  /*2620*/  LDCU.64 UR6, c[0x0][0x398] ;  /* 0x00007300ff0677ac */ /* 0x000f620008000a00 */
[----:B0-----:R-:W0:Y:S01]  /*2630*/  LDCU UR18, c[0x0][0x3b0] ;  /* 0x00007600ff1277ac */ /* 0x001e220008000800 */
        /* <DEDUP_REMOVED lines=9> */
[----:B------:R-:W4:Y:S04]  /*26d0*/  LDG.E.64 R18, desc[UR10][R4.64] ;  /* 0x0000000a04127981 */ /* 0x000f28000c1e1b00 */
[----:B--23--:R-:W4:Y:S01]  /*26e0*/  LDG.E.64 R16, desc[UR10][R4.64+0x8] ;  /* 0x0000080a04107981 */ /* 0x00cf22000c1e1b00 */
[----:B------:R-:W-:Y:S01]  /*26f0*/  BSSY.RECONVERGENT B0, `(.L_x_357) ;  /* 0x000009a000007945 */ /* 0x000fe20003800200 */
[----:B----4-:R-:W-:-:S04]  /*2700*/  ISETP.GE.U32.AND P0, PT, R18, R16, PT ;  /* 0x000000101200720c */ /* 0x010fc80003f06070 */
[----:B------:R-:W-:-:S13]  /*2710*/  ISETP.GE.AND.EX P0, PT, R19, R17, PT, P0 ;  /* 0x000000111300720c */ /* 0x000fda0003f06300 */
[----:B0-----:R-:W-:Y:S05]  /*2720*/  @P0 BRA `(.L_x_358) ;  /* 0x0000000800580947 */ /* 0x001fea0003800000 */
[----:B------:R-:W0:Y:S01]  /*2730*/  LDC.64 R6, c[0x0][0x3b8] ;  /* 0x0000ee00ff067b82 */ /* 0x000e220000000a00 */
[----:B------:R-:W-:Y:S01]  /*2740*/  IADD3 R2, PT, PT, -R18, R16, RZ ;  /* 0x0000001012027210 */ /* 0x000fe20007ffe1ff */
[----:B------:R-:W-:Y:S01]  /*2750*/  IMAD.MOV.U32 R4, RZ, RZ, R20 ;  /* 0x000000ffff047224 */ /* 0x000fe200078e0014 */
[----:B------:R-:W-:Y:S01]  /*2760*/  MOV R5, R3 ;  /* 0x0000000300057202 */ /* 0x000fe20000000f00 */
[----:B------:R-:W-:Y:S01]  /*2770*/  BSSY.RECONVERGENT B1, `(.L_x_359) ;  /* 0x000004c000017945 */ /* 0x000fe20003800200 */
[----:B------:R-:W-:Y:S01]  /*2780*/  LOP3.LUT R2, R2, 0x3, RZ, 0xc0, !PT ;  /* 0x0000000302027812 */ /* 0x000fe200078ec0ff */
[----:B------:R-:W-:Y:S01]  /*2790*/  IMAD.MOV.U32 R28, RZ, RZ, R18 ;  /* 0x000000ffff1c7224 */ /* 0x000fe200078e0012 */
[----:B------:R-:W-:Y:S02]  /*27a0*/  MOV R29, R19 ;  /* 0x00000013001d7202 */ /* 0x000fe40000000f00 */
[----:B------:R-:W-:-:S04]  /*27b0*/  ISETP.NE.U32.AND P0, PT, R2, RZ, PT ;  /* 0x000000ff0200720c */ /* 0x000fc80003f05070 */
[----:B------:R-:W-:Y:S01]  /*27c0*/  ISETP.NE.AND.EX P0, PT, RZ, RZ, PT, P0 ;  /* 0x000000ffff00720c */ /* 0x000fe20003f05300 */
[C---:B0-----:R-:W-:Y:S02]  /*27d0*/  IMAD R0, R6.reuse, UR5, RZ ;  /* 0x0000000506007c24 */ /* 0x041fe4000f8e02ff */
[----:B------:R-:W-:-:S04]  /*27e0*/  IMAD.WIDE.U32 R14, R6, UR4, R4 ;  /* 0x00000004060e7c25 */ /* 0x000fc8000f8e0004 */
[----:B------:R-:W-:-:S04]  /*27f0*/  IMAD R5, R7, UR4, R0 ;  /* 0x0000000407057c24 */ /* 0x000fc8000f8e0200 */
[----:B------:R-:W-:Y:S02]  /*2800*/  IMAD.IADD R5, R15, 0x1, R5 ;  /* 0x000000010f057824 */ /* 0x000fe400078e0205 */
[----:B------:R-:W-:Y:S05]  /*2810*/  @!P0 BRA `(.L_x_360) ;  /* 0x0000000400048947 */ /* 0x000fea0003800000 */
[----:B------:R-:W0:Y:S01]  /*2820*/  LDC.64 R8, c[0x0][0x3d8] ;  /* 0x0000f600ff087b82 */ /* 0x000e220000000a00 */
[----:B------:R-:W2:Y:S07]  /*2830*/  LDCU.64 UR6, c[0x0][0x390] ;  /* 0x00007200ff0677ac */ /* 0x000eae0008000a00 */
[----:B------:R-:W3:Y:S08]  /*2840*/  LDC.64 R12, c[0x0][0x3a0] ;  /* 0x0000e800ff0c7b82 */ /* 0x000ef00000000a00 */
[----:B-1----:R-:W1:Y:S01]  /*2850*/  LDC.64 R24, c[0x0][0x3e0] ;  /* 0x0000f800ff187b82 */ /* 0x002e620000000a00 */
        /* <DEDUP_REMOVED lines=8> */
[----:B------:R-:W0:Y:S01]  /*28e0*/  LDG.E.64 R26, desc[UR10][R12.64] ;  /* 0x0000000a0c1a7981 */ /* 0x000e22000c1e1b00 */
[----:B-1----:R-:W-:Y:S01]  /*28f0*/  IMAD R0, R24, UR5, RZ ;  /* 0x0000000518007c24 */ /* 0x002fe2000f8e02ff */
[----:B------:R-:W-:-:S03]  /*2900*/  MOV R4, R14 ;  /* 0x0000000e00047202 */ /* 0x000fc60000000f00 */
[----:B------:R-:W-:Y:S02]  /*2910*/  IMAD R7, R25, UR4, R0 ;  /* 0x0000000419077c24 */ /* 0x000fe4000f8e0200 */
[----:B------:R-:W-:-:S04]  /*2920*/  IMAD.WIDE.U32 R24, R24, UR4, R18 ;  /* 0x0000000418187c25 */ /* 0x000fc8000f8e0012 */
[----:B------:R-:W-:Y:S01]  /*2930*/  IMAD.IADD R7, R25, 0x1, R7 ;  /* 0x0000000119077824 */ /* 0x000fe200078e0207 */
[----:B--2---:R-:W-:-:S04]  /*2940*/  LEA R6, P0, R24, UR6, 0x2 ;  /* 0x0000000618067c11 */ /* 0x004fc8000f8010ff */
[----:B------:R-:W-:Y:S01]  /*2950*/  LEA.HI.X R7, R24, UR7, R7, 0x2, P0 ;  /* 0x0000000718077c11 */ /* 0x000fe200080f1407 */
[----:B0-----:R-:W-:-:S04]  /*2960*/  IMAD R0, R27, R10, RZ ;  /* 0x0000000a1b007224 */ /* 0x001fc800078e02ff */
[C---:B------:R-:W-:Y:S02]  /*2970*/  IMAD R25, R26.reuse, R11, R0 ;  /* 0x0000000b1a197224 */ /* 0x040fe400078e0200 */
[----:B------:R-:W-:-:S04]  /*2980*/  IMAD.WIDE.U32 R26, R26, R10, R4 ;  /* 0x0000000a1a1a7225 */ /* 0x000fc800078e0004 */
[----:B------:R-:W-:Y:S01]  /*2990*/  IMAD.IADD R0, R27, 0x1, R25 ;  /* 0x000000011b007824 */ /* 0x000fe200078e0219 */
[C---:B---3--:R-:W-:Y:S01]  /*29a0*/  LEA R24, P0, R26.reuse, R8, 0x2 ;  /* 0x000000081a187211 */ /* 0x048fe200078010ff */
[----:B------:R-:W2:Y:S03]  /*29b0*/  LDG.E R27, desc[UR10][R6.64] ;  /* 0x0000000a061b7981 */ /* 0x000ea6000c1e1900 */
[----:B------:R-:W-:Y:S02]  /*29c0*/  LEA.HI.X R25, R26, R9, R0, 0x2, P0 ;  /* 0x000000091a197211 */ /* 0x000fe400000f1400 */
[----:B------:R-:W2:Y:S03]  /*29d0*/  LDC R0, c[0x0][0x3b0] ;  /* 0x0000ec00ff007b82 */ /* 0x000ea60000000800 */
[----:B------:R-:W2:Y:S01]  /*29e0*/  LDG.E R26, desc[UR10][R24.64] ;  /* 0x0000000a181a7981 */ /* 0x000ea2000c1e1900 */
[----:B------:R-:W-:-:S04]  /*29f0*/  ISETP.NE.U32.AND P0, PT, R2, 0x1, PT ;  /* 0x000000010200780c */ /* 0x000fc80003f05070 */
[----:B------:R-:W-:Y:S02]  /*2a00*/  ISETP.NE.AND.EX P0, PT, RZ, RZ, PT, P0 ;  /* 0x000000ffff00720c */ /* 0x000fe40003f05300 */
[----:B------:R-:W-:-:S04]  /*2a10*/  IADD3 R28, P1, PT, R18, 0x1, RZ ;  /* 0x00000001121c7810 */ /* 0x000fc80007f3e0ff */
[----:B------:R-:W-:Y:S01]  /*2a20*/  IADD3.X R29, PT, PT, RZ, R19, RZ, P1, !PT ;  /* 0x00000013ff1d7210 */ /* 0x000fe20000ffe4ff */
[----:B--2---:R-:W-:-:S05]  /*2a30*/  FFMA.FTZ R27, R27, R0, R26 ;  /* 0x000000001b1b7223 */ /* 0x004fca000001001a */
[----:B------:R0:W-:Y:S01]  /*2a40*/  STG.E desc[UR10][R24.64], R27 ;  /* 0x0000001b18007986 */ /* 0x0001e2000c10190a */
[----:B------:R-:W-:Y:S05]  /*2a50*/  @!P0 BRA `(.L_x_360) ;  /* 0x0000000000748947 */ /* 0x000fea0003800000 */
[----:B0-----:R-:W2:Y:S01]  /*2a60*/  LDG.E.64 R24, desc[UR10][R12.64+0x8] ;  /* 0x0000080a0c187981 */ /* 0x001ea2000c1e1b00 */
[----:B------:R-:W-:Y:S01]  /*2a70*/  ISETP.NE.U32.AND P0, PT, R2, 0x2, PT ;  /* 0x000000020200780c */ /* 0x000fe20003f05070 */
[----:B--2---:R-:W-:-:S04]  /*2a80*/  IMAD R2, R25, R10, RZ ;  /* 0x0000000a19027224 */ /* 0x004fc800078e02ff */
[C---:B------:R-:W-:Y:S02]  /*2a90*/  IMAD R27, R24.reuse, R11, R2 ;  /* 0x0000000b181b7224 */ /* 0x040fe400078e0202 */
[----:B------:R-:W-:-:S04]  /*2aa0*/  IMAD.WIDE.U32 R24, R24, R10, R4 ;  /* 0x0000000a18187225 */ /* 0x000fc800078e0004 */
[----:B------:R-:W-:Y:S01]  /*2ab0*/  IMAD.IADD R2, R25, 0x1, R27 ;  /* 0x0000000119027824 */ /* 0x000fe200078e021b */
[C---:B------:R-:W-:Y:S01]  /*2ac0*/  LEA R26, P1, R24.reuse, R8, 0x2 ;  /* 0x00000008181a7211 */ /* 0x040fe200078210ff */
[----:B------:R-:W2:Y:S03]  /*2ad0*/  LDG.E R25, desc[UR10][R6.64+0x4] ;  /* 0x0000040a06197981 */ /* 0x000ea6000c1e1900 */
[----:B------:R-:W-:-:S05]  /*2ae0*/  LEA.HI.X R27, R24, R9, R2, 0x2, P1 ;  /* 0x00000009181b7211 */ /* 0x000fca00008f1402 */
[----:B------:R-:W2:Y:S01]  /*2af0*/  LDG.E R2, desc[UR10][R26.64] ;  /* 0x0000000a1a027981 */ /* 0x000ea2000c1e1900 */
[----:B------:R-:W-:Y:S02]  /*2b00*/  ISETP.NE.AND.EX P0, PT, RZ, RZ, PT, P0 ;  /* 0x000000ffff00720c */ /* 0x000fe40003f05300 */
[----:B------:R-:W-:-:S04]  /*2b10*/  IADD3 R28, P1, PT, R18, 0x2, RZ ;  /* 0x00000002121c7810 */ /* 0x000fc80007f3e0ff */
[----:B------:R-:W-:Y:S01]  /*2b20*/  IADD3.X R29, PT, PT, RZ, R19, RZ, P1, !PT ;  /* 0x00000013ff1d7210 */ /* 0x000fe20000ffe4ff */
[----:B--2---:R-:W-:-:S05]  /*2b30*/  FFMA.FTZ R25, R25, R0, R2 ;  /* 0x0000000019197223 */ /* 0x004fca0000010002 */
[----:B------:R2:W-:Y:S01]  /*2b40*/  STG.E desc[UR10][R26.64], R25 ;  /* 0x000000191a007986 */ /* 0x0005e2000c10190a */
[----:B------:R-:W-:Y:S05]  /*2b50*/  @!P0 BRA `(.L_x_360) ;  /* 0x0000000000348947 */ /* 0x000fea0003800000 */
[----:B------:R-:W3:Y:S04]  /*2b60*/  LDG.E.64 R12, desc[UR10][R12.64+0x10] ;  /* 0x0000100a0c0c7981 */ /* 0x000ee8000c1e1b00 */
[----:B------:R-:W4:Y:S01]  /*2b70*/  LDG.E R7, desc[UR10][R6.64+0x8] ;  /* 0x0000080a06077981 */ /* 0x000f22000c1e1900 */
[-C--:B---3--:R-:W-:Y:S02]  /*2b80*/  IMAD R2, R13, R10.reuse, RZ ;  /* 0x0000000a0d027224 */ /* 0x088fe400078e02ff */
[----:B--2---:R-:W-:-:S04]  /*2b90*/  IMAD.WIDE.U32 R24, R12, R10, R4 ;  /* 0x0000000a0c187225 */ /* 0x004fc800078e0004 */
[----:B------:R-:W-:Y:S01]  /*2ba0*/  IMAD R11, R12, R11, R2 ;  /* 0x0000000b0c0b7224 */ /* 0x000fe200078e0202 */
[----:B------:R-:W-:-:S03]  /*2bb0*/  LEA R8, P0, R24, R8, 0x2 ;  /* 0x0000000818087211 */ /* 0x000fc600078010ff */
[----:B------:R-:W-:-:S05]  /*2bc0*/  IMAD.IADD R2, R25, 0x1, R11 ;  /* 0x0000000119027824 */ /* 0x000fca00078e020b */
[----:B------:R-:W-:-:S05]  /*2bd0*/  LEA.HI.X R9, R24, R9, R2, 0x2, P0 ;  /* 0x0000000918097211 */ /* 0x000fca00000f1402 */
[----:B------:R-:W4:Y:S01]  /*2be0*/  LDG.E R2, desc[UR10][R8.64] ;  /* 0x0000000a08027981 */ /* 0x000f22000c1e1900 */
[----:B------:R-:W-:-:S04]  /*2bf0*/  IADD3 R28, P0, PT, R18, 0x3, RZ ;  /* 0x00000003121c7810 */ /* 0x000fc80007f1e0ff */
[----:B------:R-:W-:Y:S01]  /*2c00*/  IADD3.X R29, PT, PT, RZ, R19, RZ, P0, !PT ;  /* 0x00000013ff1d7210 */ /* 0x000fe200007fe4ff */
[----:B----4-:R-:W-:-:S05]  /*2c10*/  FFMA.FTZ R11, R7, R0, R2 ;  /* 0x00000000070b7223 */ /* 0x010fca0000010002 */
[----:B------:R3:W-:Y:S03]  /*2c20*/  STG.E desc[UR10][R8.64], R11 ;  /* 0x0000000b08007986 */ /* 0x0007e6000c10190a */
.L_x_360:
[----:B------:R-:W-:Y:S05]  /*2c30*/  BSYNC.RECONVERGENT B1 ;  /* 0x0000000000017941 */ /* 0x000fea0003800200 */
.L_x_359:
[----:B------:R-:W-:Y:S01]  /*2c40*/  IADD3 R0, P0, PT, R18, -R16, RZ ;  /* 0x8000001012007210 */ /* 0x000fe20007f1e0ff */
[----:B------:R-:W4:Y:S04]  /*2c50*/  LDC.64 R6, c[0x0][0x3d8] ;  /* 0x0000f600ff067b82 */ /* 0x000f280000000a00 */
[----:B------:R-:W-:Y:S01]  /*2c60*/  IMAD.X R2, R19, 0x1, ~R17, P0 ;  /* 0x0000000113027824 */ /* 0x000fe200000e0e11 */
[----:B------:R-:W-:-:S04]  /*2c70*/  ISETP.GT.U32.AND P0, PT, R0, -0x4, PT ;  /* 0xfffffffc0000780c */ /* 0x000fc80003f04070 */
[----:B------:R-:W-:-:S13]  /*2c80*/  ISETP.GT.U32.AND.EX P0, PT, R2, -0x1, PT, P0 ;  /* 0xffffffff0200780c */ /* 0x000fda0003f04100 */
[----:B------:R-:W-:Y:S05]  /*2c90*/  @P0 BRA `(.L_x_358) ;  /* 0x0000000000fc0947 */ /* 0x000fea0003800000 */
.L_x_361:
[C---:B----4-:R-:W-:Y:S02]  /*2ca0*/  IMAD R0, R6.reuse, UR5, RZ ;  /* 0x0000000506007c24 */ /* 0x050fe4000f8e02ff */
[----:B---3--:R-:W-:-:S04]  /*2cb0*/  IMAD.WIDE.U32 R8, R6, UR4, R28 ;  /* 0x0000000406087c25 */ /* 0x008fc8000f8e001c */
[----:B------:R-:W-:Y:S01]  /*2cc0*/  IMAD R11, R7, UR4, R0 ;  /* 0x00000004070b7c24 */ /* 0x000fe2000f8e0200 */
[----:B------:R-:W-:-:S04]  /*2cd0*/  LEA R10, P0, R8, UR12, 0x3 ;  /* 0x0000000c080a7c11 */ /* 0x000fc8000f8018ff */
[----:B------:R-:W-:-:S04]  /*2ce0*/  IADD3 R9, PT, PT, R11, R9, RZ ;  /* 0x000000090b097210 */ /* 0x000fc80007ffe0ff */
[----:B------:R-:W-:Y:S02]  /*2cf0*/  LEA.HI.X R11, R8, UR13, R9, 0x3, P0 ;  /* 0x0000000d080b7c11 */ /* 0x000fe400080f1c09 */
[----:B------:R-:W3:Y:S03]  /*2d00*/  LDC.64 R8, c[0x0][0x3e0] ;  /* 0x0000f800ff087b82 */ /* 0x000ee60000000a00 */
[----:B0-----:R-:W4:Y:S01]  /*2d10*/  LDG.E.64 R12, desc[UR10][R10.64] ;  /* 0x0000000a0a0c7981 */ /* 0x001f22000c1e1b00 */
[----:B------:R-:W-:Y:S01]  /*2d20*/  MOV R4, R14 ;  /* 0x0000000e00047202 */ /* 0x000fe20000000f00 */
[C---:B---3--:R-:W-:Y:S02]  /*2d30*/  IMAD R0, R8.reuse, UR5, RZ ;  /* 0x0000000508007c24 */ /* 0x048fe4000f8e02ff */
[----:B------:R-:W-:-:S04]  /*2d40*/  IMAD.WIDE.U32 R18, R8, UR4, R28 ;  /* 0x0000000408127c25 */ /* 0x000fc8000f8e001c */
[----:B------:R-:W-:Y:S01]  /*2d50*/  IMAD R9, R9, UR4, R0 ;  /* 0x0000000409097c24 */ /* 0x000fe2000f8e0200 */
[----:B------:R-:W-:-:S03]  /*2d60*/  LEA R8, P0, R18, UR16, 0x2 ;  /* 0x0000001012087c11 */ /* 0x000fc6000f8010ff */
[----:B------:R-:W-:-:S05]  /*2d70*/  IMAD.IADD R9, R9, 0x1, R19 ;  /* 0x0000000109097824 */ /* 0x000fca00078e0213 */
[----:B------:R-:W-:-:S05]  /*2d80*/  LEA.HI.X R9, R18, UR17, R9, 0x2, P0 ;  /* 0x0000001112097c11 */ /* 0x000fca00080f1409 */
[----:B------:R-:W0:Y:S01]  /*2d90*/  LDG.E R0, desc[UR10][R8.64] ;  /* 0x0000000a08007981 */ /* 0x000e22000c1e1900 */
[----:B----4-:R-:W-:-:S04]  /*2da0*/  IMAD R13, R13, UR8, RZ ;  /* 0x000000080d0d7c24 */ /* 0x010fc8000f8e02ff */
[C---:B------:R-:W-:Y:S02]  /*2db0*/  IMAD R19, R12.reuse, UR9, R13 ;  /* 0x000000090c137c24 */ /* 0x040fe4000f8e020d */
[----:B------:R-:W-:-:S03]  /*2dc0*/  IMAD.WIDE.U32 R12, R12, UR8, R4 ;  /* 0x000000080c0c7c25 */ /* 0x000fc6000f8e0004 */
[----:B------:R-:W-:Y:S02]  /*2dd0*/  LEA R18, P0, R12, UR14, 0x2 ;  /* 0x0000000e0c127c11 */ /* 0x000fe4000f8010ff */
[----:B------:R-:W-:-:S04]  /*2de0*/  IADD3 R19, PT, PT, R13, R19, RZ ;  /* 0x000000130d137210 */ /* 0x000fc80007ffe0ff */
[----:B------:R-:W-:-:S05]  /*2df0*/  LEA.HI.X R19, R12, UR15, R19, 0x2, P0 ;  /* 0x0000000f0c137c11 */ /* 0x000fca00080f1413 */
[----:B------:R-:W0:Y:S02]  /*2e00*/  LDG.E R13, desc[UR10][R18.64] ;  /* 0x0000000a120d7981 */ /* 0x000e24000c1e1900 */
[----:B012---:R-:W-:-:S05]  /*2e10*/  FFMA.FTZ R27, R0, UR18, R13 ;  /* 0x00000012001b7c23 */ /* 0x007fca000801000d */
[----:B------:R0:W-:Y:S04]  /*2e20*/  STG.E desc[UR10][R18.64], R27 ;  /* 0x0000001b12007986 */ /* 0x0001e8000c10190a */
[----:B------:R-:W2:Y:S04]  /*2e30*/  LDG.E.64 R24, desc[UR10][R10.64+0x8] ;  /* 0x0000080a0a187981 */ /* 0x000ea8000c1e1b00 */
[----:B------:R-:W3:Y:S01]  /*2e40*/  LDG.E R0, desc[UR10][R8.64+0x4] ;  /* 0x0000040a08007981 */ /* 0x000ee2000c1e1900 */
[----:B--2---:R-:W-:-:S04]  /*2e50*/  IMAD R13, R25, UR8, RZ ;  /* 0x00000008190d7c24 */ /* 0x004fc8000f8e02ff */
[C---:B------:R-:W-:Y:S02]  /*2e60*/  IMAD R13, R24.reuse, UR9, R13 ;  /* 0x00000009180d7c24 */ /* 0x040fe4000f8e020d */
[----:B------:R-:W-:-:S03]  /*2e70*/  IMAD.WIDE.U32 R24, R24, UR8, R4 ;  /* 0x0000000818187c25 */ /* 0x000fc6000f8e0004 */
[----:B------:R-:W-:Y:S02]  /*2e80*/  LEA R12, P0, R24, UR14, 0x2 ;  /* 0x0000000e180c7c11 */ /* 0x000fe4000f8010ff */
[----:B------:R-:W-:-:S04]  /*2e90*/  IADD3 R13, PT, PT, R25, R13, RZ ;  /* 0x0000000d190d7210 */ /* 0x000fc80007ffe0ff */
[----:B------:R-:W-:-:S05]  /*2ea0*/  LEA.HI.X R13, R24, UR15, R13, 0x2, P0 ;  /* 0x0000000f180d7c11 */ /* 0x000fca00080f140d */
[----:B------:R-:W3:Y:S02]  /*2eb0*/  LDG.E R25, desc[UR10][R12.64] ;  /* 0x0000000a0c197981 */ /* 0x000ee4000c1e1900 */
[----:B---3--:R-:W-:-:S05]  /*2ec0*/  FFMA.FTZ R0, R0, UR18, R25 ;  /* 0x0000001200007c23 */ /* 0x008fca0008010019 */
[----:B------:R1:W-:Y:S04]  /*2ed0*/  STG.E desc[UR10][R12.64], R0 ;  /* 0x000000000c007986 */ /* 0x0003e8000c10190a */
[----:B------:R-:W0:Y:S04]  /*2ee0*/  LDG.E.64 R24, desc[UR10][R10.64+0x10] ;  /* 0x0000100a0a187981 */ /* 0x000e28000c1e1b00 */
[----:B------:R-:W2:Y:S01]  /*2ef0*/  LDG.E R2, desc[UR10][R8.64+0x8] ;  /* 0x0000080a08027981 */ /* 0x000ea2000c1e1900 */
[----:B0-----:R-:W-:-:S04]  /*2f00*/  IMAD R19, R25, UR8, RZ ;  /* 0x0000000819137c24 */ /* 0x001fc8000f8e02ff */
[C---:B------:R-:W-:Y:S02]  /*2f10*/  IMAD R19, R24.reuse, UR9, R19 ;  /* 0x0000000918137c24 */ /* 0x040fe4000f8e0213 */
[----:B------:R-:W-:-:S04]  /*2f20*/  IMAD.WIDE.U32 R24, R24, UR8, R4 ;  /* 0x0000000818187c25 */ /* 0x000fc8000f8e0004 */
[----:B------:R-:W-:Y:S01]  /*2f30*/  IMAD.IADD R19, R25, 0x1, R19 ;  /* 0x0000000119137824 */ /* 0x000fe200078e0213 */
[----:B------:R-:W-:-:S04]  /*2f40*/  LEA R18, P0, R24, UR14, 0x2 ;  /* 0x0000000e18127c11 */ /* 0x000fc8000f8010ff */
[----:B------:R-:W-:-:S05]  /*2f50*/  LEA.HI.X R19, R24, UR15, R19, 0x2, P0 ;  /* 0x0000000f18137c11 */ /* 0x000fca00080f1413 */
[----:B------:R-:W2:Y:S02]  /*2f60*/  LDG.E R25, desc[UR10][R18.64] ;  /* 0x0000000a12197981 */ /* 0x000ea4000c1e1900 */
[----:B--2---:R-:W-:-:S05]  /*2f70*/  FFMA.FTZ R27, R2, UR18, R25 ;  /* 0x00000012021b7c23 */ /* 0x004fca0008010019 */
        /* <DEDUP_REMOVED lines=10> */
[----:B------:R-:W-:-:S04]  /*3020*/  IADD3 R28, P0, PT, R28, 0x4, RZ ;  /* 0x000000041c1c7810 */ /* 0x000fc80007f1e0ff */
[----:B------:R-:W-:Y:S02]  /*3030*/  IADD3.X R29, PT, PT, RZ, R29, RZ, P0, !PT ;  /* 0x0000001dff1d7210 */ /* 0x000fe400007fe4ff */
[----:B------:R-:W-:-:S04]  /*3040*/  ISETP.GE.U32.AND P0, PT, R28, R16, PT ;  /* 0x000000101c00720c */ /* 0x000fc80003f06070 */
[----:B------:R-:W-:Y:S01]  /*3050*/  ISETP.GE.AND.EX P0, PT, R29, R17, PT, P0 ;  /* 0x000000111d00720c */ /* 0x000fe20003f06300 */
[----:B--2---:R-:W-:-:S05]  /*3060*/  FFMA.FTZ R25, R8, UR18, R25 ;  /* 0x0000001208197c23 */ /* 0x004fca0008010019 */
[----:B------:R0:W-:Y:S07]  /*3070*/  STG.E desc[UR10][R12.64], R25 ;  /* 0x000000190c007986 */ /* 0x0001ee000c10190a */
[----:B------:R-:W-:Y:S05]  /*3080*/  @!P0 BRA `(.L_x_361) ;  /* 0xfffffffc00048947 */ /* 0x000fea000383ffff */
.L_x_358:
[----:B------:R-:W-:Y:S05]  /*3090*/  BSYNC.RECONVERGENT B0 ;  /* 0x0000000000007941 */ /* 0x000fea0003800200 */
.L_x_357:
        /* <DEDUP_REMOVED lines=9> */
.L_x_363:
        /* <DEDUP_REMOVED lines=13> */
.L_x_8941:


//--------------------- .text._ZN3cub18CUB_300001_SM_10006detail8for_each13static_kernelINS2_12policy_hub_t12policy_500_tElNS2_12op_wrapper_tIlZZZZZN2at6native36add_out_dense_sparse_compressed_cudaERNS7_6TensorERKS9_SC_RKN3c106ScalarEENKUlvE_clEvENKUlvE5_clEvENKUlvE_clEvENKUlvE_clEvEUllE_N6thrust24THRUST_300001_SM_1000_NS17counting_iteratorIlNSN_11use_defaultESP_SP_EEEEEEvT0_T1_ --------------------------
	.section	.text._ZN3cub18CUB_300001_SM_10006detail8for_each13static_kernelINS2_12policy_hub_t12policy_500_tElNS2_12op_wrapper_tIlZZZZZN2at6native36add_out_dense_sparse_compressed_cudaERNS7_6TensorERKS9_SC_RKN3c106ScalarEENKUlvE_clEvENKUlvE5_clEvENKUlvE_clEvENKUlvE_clEvEUllE_N6thrust24THRUST_300001_SM_1000_NS17counting_iteratorIlNSN_11use_defaultESP_SP_EEEEEEvT0_T1_,"ax",@progbits
	.align	128
        .global         _ZN3cub18CUB_300001_SM_10006detail8for_each13static_kernelINS2_12policy_hub_t12policy_500_tElNS2_12op_wrapper_tIlZZZZZN2at6native36add_out_dense_sparse_compressed_cudaERNS7_6TensorERKS9_SC_RKN3c106ScalarEENKUlvE_clEvENKUlvE5_clEvENKUlvE_clEvENKUlvE_clEvEUllE_N6thrust24THRUST_300001_SM_1000_NS17counting_iteratorIlNSN_11use_defaultESP_SP_EEEEEEvT0_T1_
        .type           _ZN3cub18CUB_300001_SM_10006detail8for_each13static_kernelINS2_12policy_hub_t12policy_500_tElNS2_12op_wrapper_tIlZZZZZN2at6native36add_out_dense_sparse_compressed_cudaERNS7_6TensorERKS9_SC_RKN3c106ScalarEENKUlvE_clEvENKUlvE5_clEvENKUlvE_clEvENKUlvE_clEvEUllE_N6thrust24THRUST_300001_SM_1000_NS17counting_iteratorIlNSN_11use_defaultESP_SP_EEEEEEvT0_T1_,@function
        .size           _ZN3cub18CUB_300001_SM_10006detail8for_each13static_kernelINS2_12policy_hub_t12policy_500_tElNS2_12op_wrapper_tIlZZZZZN2at6native36add_out_dense_sparse_compressed_cudaERNS7_6TensorERKS9_SC_RKN3c106ScalarEENKUlvE_clEvENKUlvE5_clEvENKUlvE_clEvENKUlvE_clEvEUllE_N6thrust24THRUST_300001_SM_1000_NS17counting_iteratorIlNSN_11use_defaultESP_SP_EEEEEEvT0_T1_,(.L_x_8942 - _ZN3cub18CUB_300001_SM_10006detail8for_each13static_kernelINS2_12policy_hub_t12policy_500_tElNS2_12op_wrapper_tIlZZZZZN2at6native36add_out_dense_sparse_compressed_cudaERNS7_6TensorERKS9_SC_RKN3c106ScalarEENKUlvE_clEvENKUlvE5_clEvENKUlvE_clEvENKUlvE_clEvEUllE_N6thrust24THRUST_300001_SM_1000_NS17counting_iteratorIlNSN_11use_defaultESP_SP_EEEEEEvT0_T1_)
        .other          _ZN3cub18CUB_300001_SM_10006detail8for_each13static_kernelINS2_12policy_hub_t12policy_500_tElNS2_12op_wrapper_tIlZZZZZN2at6native36add_out_dense_sparse_compressed_cudaERNS7_6TensorERKS9_SC_RKN3c106ScalarEENKUlvE_clEvENKUlvE5_clEvENKUlvE_clEvENKUlvE_clEvEUllE_N6thrust24THRUST_300001_SM_1000_NS17counting_iteratorIlNSN_11use_defaultESP_SP_EEEEEEvT0_T1_,@"STO_CUDA_ENTRY STV_DEFAULT"
_ZN3cub18CUB_300001_SM_10006detail8for_each13static_kernelINS2_12policy_hub_t12policy_500_tElNS2_12op_wrapper_tIlZZZZZN2at6native36add_out_dense_sparse_compressed_cudaERNS7_6TensorERKS9_SC_RKN3c106ScalarEENKUlvE_clEvENKUlvE5_clEvENKUlvE_clEvENKUlvE_clEvEUllE_N6thrust24THRUST_300001_SM_1000_NS17counting_iteratorIlNSN_11use_defaultESP_SP_EEEEEEvT0_T1_:
.text._ZN3cub18CUB_300001_SM_10006detail8for_each13static_kernelINS2_12policy_hub_t12policy_500_tElNS2_12op_wrapper_tIlZZZZZN2at6native36add_out_dense_sparse_compressed_cudaERNS7_6TensorERKS9_SC_RKN3c106ScalarEENKUlvE_clEvENKUlvE5_clEvENKUlvE_clEvENKUlvE_clEvEUllE_N6thrust24THRUST_300001_SM_1000_NS17counting_iteratorIlNSN_11use_defaultESP_SP_EEEEEEvT0_T1_:
        /* <DEDUP_REMOVED lines=25> */
.L_x_370:
        /* <DEDUP_REMOVED lines=21> */
[----:B------:R-:W-:Y:S01]  /*02e0*/  MOV R27, R8 ;  /* 0x00000008001b7202 */ /* 0x000fe20000000f00 */
[----:B0-----:R-:W-:Y:S01]  /*02f0*/  IMAD.WIDE.U32 R6, R16, UR4, R2 ;  /* 0x0000000410067c25 */ /* 0x001fe2000f8e0002 */
[----:B------:R-:W-:-:S03]  /*0300*/  LOP3.LUT P0, R2, R4, 0x3, RZ, 0xc0, !PT ;  /* 0x0000000304027812 */ /* 0x000fc6000780c0ff */
[----:B------:R-:W-:-:S04]  /*0310*/  IMAD R14, R16, UR5, RZ ;  /* 0x00000005100e7c24 */ /* 0x000fc8000f8e02ff */
[----:B------:R-:W-:-:S04]  /*0320*/  IMAD R5, R17, UR4, R14 ;  /* 0x0000000411057c24 */ /* 0x000fc8000f8e020e */
[----:B------:R-:W-:Y:S02]  /*0330*/  IMAD.IADD R5, R7, 0x1, R5 ;  /* 0x0000000107057824 */ /* 0x000fe400078e0205 */
[----:B------:R-:W-:Y:S05]  /*0340*/  @!P0 BRA `(.L_x_368) ;  /* 0x0000000400008947 */ /* 0x000fea0003800000 */
[----:B------:R-:W0:Y:S01]  /*0350*/  LDC.64 R18, c[0x0][0x3d8] ;  /* 0x0000f600ff127b82 */ /* 0x000e220000000a00 */
[----:B------:R-:W-:Y:S01]  /*0360*/  SHF.R.S32.HI R9, RZ, 0x1f, R8 ;  /* 0x0000001fff097819 */ /* 0x000fe20000011408 */
[----:B------:R-:W1:Y:S06]  /*0370*/  LDCU.64 UR6, c[0x0][0x390] ;  /* 0x00007200ff0677ac */ /* 0x000e6c0008000a00 */
[----:B------:R-:W2:Y:S08]  /*0380*/  LDC.64 R14, c[0x0][0x3a0] ;  /* 0x0000e800ff0e7b82 */ /* 0x000eb00000000a00 */
[----:B------:R-:W3:Y:S01]  /*0390*/  LDC.64 R20, c[0x0][0x3e0] ;  /* 0x0000f800ff147b82 */ /* 0x000ee20000000a00 */
[----:B0-----:R-:W-:-:S07]  /*03a0*/  IMAD R4, R18, UR5, RZ ;  /* 0x0000000512047c24 */ /* 0x001fce000f8e02ff */
[----:B------:R-:W0:Y:S01]  /*03b0*/  LDC R26, c[0x0][0x3b0] ;  /* 0x0000ec00ff1a7b82 */ /* 0x000e220000000800 */
[----:B------:R-:W-:-:S04]  /*03c0*/  IMAD.WIDE.U32 R16, R18, UR4, R8 ;  /* 0x0000000412107c25 */ /* 0x000fc8000f8e0008 */
[----:B------:R-:W-:Y:S01]  /*03d0*/  IMAD R19, R19, UR4, R4 ;  /* 0x0000000413137c24 */ /* 0x000fe2000f8e0204 */
[----:B--2---:R-:W-:-:S04]  /*03e0*/  LEA R14, P0, R16, R14, 0x2 ;  /* 0x0000000e100e7211 */ /* 0x004fc800078010ff */
[----:B------:R-:W-:Y:S02]  /*03f0*/  IADD3 R4, PT, PT, R17, R19, RZ ;  /* 0x0000001311047210 */ /* 0x000fe40007ffe0ff */
[----:B------:R-:W2:Y:S02]  /*0400*/  LDC.64 R18, c[0x0][0x3a8] ;  /* 0x0000ea00ff127b82 */ /* 0x000ea40000000a00 */
[----:B------:R-:W-:-:S05]  /*0410*/  LEA.HI.X R15, R16, R15, R4, 0x2, P0 ;  /* 0x0000000f100f7211 */ /* 0x000fca00000f1404 */
[----:B------:R-:W4:Y:S01]  /*0420*/  LDG.E R25, desc[UR10][R14.64] ;  /* 0x0000000a0e197981 */ /* 0x000f22000c1e1900 */
[----:B------:R-:W5:Y:S01]  /*0430*/  LDC.64 R16, c[0x0][0x3c8] ;  /* 0x0000f200ff107b82 */ /* 0x000f620000000a00 */
[C---:B---3--:R-:W-:Y:S02]  /*0440*/  IMAD R4, R20.reuse, UR5, RZ ;  /* 0x0000000514047c24 */ /* 0x048fe4000f8e02ff */
[----:B------:R-:W-:-:S04]  /*0450*/  IMAD.WIDE.U32 R22, R20, UR4, R8 ;  /* 0x0000000414167c25 */ /* 0x000fc8000f8e0008 */
[----:B------:R-:W-:Y:S02]  /*0460*/  IMAD R21, R21, UR4, R4 ;  /* 0x0000000415157c24 */ /* 0x000fe4000f8e0204 */
[----:B------:R-:W-:-:S03]  /*0470*/  IMAD.MOV.U32 R4, RZ, RZ, R6 ;  /* 0x000000ffff047224 */ /* 0x000fc600078e0006 */
[----:B------:R-:W-:Y:S02]  /*0480*/  IADD3 R21, PT, PT, R23, R21, RZ ;  /* 0x0000001517157210 */ /* 0x000fe40007ffe0ff */
[----:B----4-:R-:W-:-:S05]  /*0490*/  SHF.R.S32.HI R27, RZ, 0x1f, R25 ;  /* 0x0000001fff1b7819 */ /* 0x010fca0000011419 */
[----:B-----5:R-:W-:-:S04]  /*04a0*/  IMAD R20, R27, R16, RZ ;  /* 0x000000101b147224 */ /* 0x020fc800078e02ff */
[C---:B------:R-:W-:Y:S01]  /*04b0*/  IMAD R23, R25.reuse, R17, R20 ;  /* 0x0000001119177224 */ /* 0x040fe200078e0214 */
[----:B-1----:R-:W-:Y:S01]  /*04c0*/  LEA R20, P0, R22, UR6, 0x2 ;  /* 0x0000000616147c11 */ /* 0x002fe2000f8010ff */
[----:B------:R-:W-:-:S03]  /*04d0*/  IMAD.WIDE.U32 R24, R25, R16, R4 ;  /* 0x0000001019187225 */ /* 0x000fc600078e0004 */
[----:B------:R-:W-:Y:S01]  /*04e0*/  LEA.HI.X R21, R22, UR7, R21, 0x2, P0 ;  /* 0x0000000716157c11 */ /* 0x000fe200080f1415 */
[----:B------:R-:W-:Y:S01]  /*04f0*/  IMAD.IADD R23, R25, 0x1, R23 ;  /* 0x0000000119177824 */ /* 0x000fe200078e0217 */
[----:B--2---:R-:W-:-:S03]  /*0500*/  LEA R22, P0, R24, R18, 0x2 ;  /* 0x0000001218167211 */ /* 0x004fc600078010ff */
[----:B------:R-:W0:Y:S01]  /*0510*/  LDG.E R25, desc[UR10][R20.64] ;  /* 0x0000000a14197981 */ /* 0x000e22000c1e1900 */
[----:B------:R-:W-:-:S05]  /*0520*/  LEA.HI.X R23, R24, R19, R23, 0x2, P0 ;  /* 0x0000001318177211 */ /* 0x000fca00000f1417 */
[----:B------:R-:W0:Y:S01]  /*0530*/  LDG.E R24, desc[UR10][R22.64] ;  /* 0x0000000a16187981 */ /* 0x000e22000c1e1900 */
[----:B------:R-:W-:Y:S02]  /*0540*/  ISETP.NE.AND P0, PT, R2, 0x1, PT ;  /* 0x000000010200780c */ /* 0x000fe40003f05270 */
[----:B------:R-:W-:Y:S01]  /*0550*/  IADD3 R27, PT, PT, R8, 0x1, RZ ;  /* 0x00000001081b7810 */ /* 0x000fe20007ffe0ff */
[----:B0-----:R-:W-:-:S05]  /*0560*/  FFMA.FTZ R25, R25, R26, R24 ;  /* 0x0000001a19197223 */ /* 0x001fca0000010018 */
[----:B------:R0:W-:Y:S05]  /*0570*/  STG.E desc[UR10][R22.64], R25 ;  /* 0x0000001916007986 */ /* 0x0001ea000c10190a */
        /* <DEDUP_REMOVED lines=9> */
[----:B------:R-:W2:Y:S04]  /*0610*/  LDG.E R23, desc[UR10][R20.64+0x4] ;  /* 0x0000040a14177981 */ /* 0x000ea8000c1e1900 */
[----:B------:R-:W2:Y:S01]  /*0620*/  LDG.E R22, desc[UR10][R24.64] ;  /* 0x0000000a18167981 */ /* 0x000ea2000c1e1900 */
[----:B------:R-:W-:Y:S02]  /*0630*/  ISETP.NE.AND P0, PT, R2, 0x2, PT ;  /* 0x000000020200780c */ /* 0x000fe40003f05270 */
[----:B------:R-:W-:Y:S01]  /*0640*/  IADD3 R27, PT, PT, R8, 0x2, RZ ;  /* 0x00000002081b7810 */ /* 0x000fe20007ffe0ff */
[----:B--2---:R-:W-:-:S05]  /*0650*/  FFMA.FTZ R23, R23, R26, R22 ;  /* 0x0000001a17177223 */ /* 0x004fca0000010016 */
[----:B------:R1:W-:Y:S05]  /*0660*/  STG.E desc[UR10][R24.64], R23 ;  /* 0x0000001718007986 */ /* 0x0003ea000c10190a */
[----:B------:R-:W-:Y:S05]  /*0670*/  @!P0 BRA `(.L_x_368) ;  /* 0x0000000000348947 */ /* 0x000fea0003800000 */
[----:B------:R-:W1:Y:S04]  /*0680*/  LDG.E R15, desc[UR10][R14.64+0x8] ;  /* 0x0000080a0e0f7981 */ /* 0x000e68000c1e1900 */
[----:B------:R-:W2:Y:S01]  /*0690*/  LDG.E R21, desc[UR10][R20.64+0x8] ;  /* 0x0000080a14157981 */ /* 0x000ea2000c1e1900 */
[----:B-1----:R-:W-:-:S05]  /*06a0*/  SHF.R.S32.HI R23, RZ, 0x1f, R15 ;  /* 0x0000001fff177819 */ /* 0x002fca000001140f */
[-C--:B------:R-:W-:Y:S02]  /*06b0*/  IMAD R2, R23, R16.reuse, RZ ;  /* 0x0000001017027224 */ /* 0x080fe400078e02ff */
[----:B------:R-:W-:-:S04]  /*06c0*/  IMAD.WIDE.U32 R22, R15, R16, R4 ;  /* 0x000000100f167225 */ /* 0x000fc800078e0004 */
[----:B------:R-:W-:Y:S01]  /*06d0*/  IMAD R17, R15, R17, R2 ;  /* 0x000000110f117224 */ /* 0x000fe200078e0202 */
[----:B------:R-:W-:-:S03]  /*06e0*/  LEA R18, P0, R22, R18, 0x2 ;  /* 0x0000001216127211 */ /* 0x000fc600078010ff */
[----:B------:R-:W-:-:S05]  /*06f0*/  IMAD.IADD R2, R23, 0x1, R17 ;  /* 0x0000000117027824 */ /* 0x000fca00078e0211 */
[----:B------:R-:W-:-:S05]  /*0700*/  LEA.HI.X R19, R22, R19, R2, 0x2, P0 ;  /* 0x0000001316137211 */ /* 0x000fca00000f1402 */
[----:B------:R-:W2:Y:S01]  /*0710*/  LDG.E R2, desc[UR10][R18.64] ;  /* 0x0000000a12027981 */ /* 0x000ea2000c1e1900 */
[----:B------:R-:W-:Y:S01]  /*0720*/  IADD3 R27, PT, PT, R8, 0x3, RZ ;  /* 0x00000003081b7810 */ /* 0x000fe20007ffe0ff */
[----:B--2---:R-:W-:-:S05]  /*0730*/  FFMA.FTZ R17, R21, R26, R2 ;  /* 0x0000001a15117223 */ /* 0x004fca0000010002 */
[----:B------:R2:W-:Y:S02]  /*0740*/  STG.E desc[UR10][R18.64], R17 ;  /* 0x0000001112007986 */ /* 0x0005e4000c10190a */
.L_x_368:
[----:B------:R-:W-:Y:S05]  /*0750*/  BSYNC.RECONVERGENT B1 ;  /* 0x0000000000017941 */ /* 0x000fea0003800200 */
.L_x_367:
[----:B------:R-:W3:Y:S01]  /*0760*/  LDC.64 R14, c[0x0][0x3d8] ;  /* 0x0000f600ff0e7b82 */ /* 0x000ee20000000a00 */
[----:B------:R-:W-:-:S05]  /*0770*/  IMAD.IADD R2, R8, 0x1, -R0 ;  /* 0x0000000108027824 */ /* 0x000fca00078e0a00 */
[----:B------:R-:W-:-:S13]  /*0780*/  ISETP.GT.U32.AND P0, PT, R2, -0x4, PT ;  /* 0xfffffffc0200780c */ /* 0x000fda0003f04070 */
[----:B------:R-:W-:Y:S05]  /*0790*/  @P0 BRA `(.L_x_366) ;  /* 0x00000004000c0947 */ /* 0x000fea0003800000 */
.L_x_369:
[----:B------:R-:W-:Y:S01]  /*07a0*/  SHF.R.S32.HI R9, RZ, 0x1f, R27 ;  /* 0x0000001fff097819 */ /* 0x000fe2000001141b */
[C---:B---3--:R-:W-:Y:S01]  /*07b0*/  IMAD R2, R14.reuse, UR5, RZ ;  /* 0x000000050e027c24 */ /* 0x048fe2000f8e02ff */
[----:B------:R-:W-:Y:S01]  /*07c0*/  MOV R8, R27 ;  /* 0x0000001b00087202 */ /* 0x000fe20000000f00 */
[----:B----4-:R-:W3:Y:S02]  /*07d0*/  LDC.64 R20, c[0x0][0x3e0] ;  /* 0x0000f800ff147b82 */ /* 0x010ee40000000a00 */
[----:B--2---:R-:W-:Y:S02]  /*07e0*/  IMAD R17, R15, UR4, R2 ;  /* 0x000000040f117c24 */ /* 0x004fe4000f8e0202 */
[----:B------:R-:W-:-:S04]  /*07f0*/  IMAD.WIDE.U32 R18, R14, UR4, R8 ;  /* 0x000000040e127c25 */ /* 0x000fc8000f8e0008 */
[----:B------:R-:W-:Y:S01]  /*0800*/  IMAD.IADD R17, R17, 0x1, R19 ;  /* 0x0000000111117824 */ /* 0x000fe200078e0213 */
[----:B------:R-:W-:-:S04]  /*0810*/  LEA R16, P0, R18, UR12, 0x2 ;  /* 0x0000000c12107c11 */ /* 0x000fc8000f8010ff */
[----:B------:R-:W-:-:S05]  /*0820*/  LEA.HI.X R17, R18, UR13, R17, 0x2, P0 ;  /* 0x0000000d12117c11 */ /* 0x000fca00080f1411 */
[----:B01----:R-:W2:Y:S01]  /*0830*/  LDG.E R23, desc[UR10][R16.64] ;  /* 0x0000000a10177981 */ /* 0x003ea2000c1e1900 */
[C---:B---3--:R-:W-:Y:S02]  /*0840*/  IMAD R4, R20.reuse, UR5, RZ ;  /* 0x0000000514047c24 */ /* 0x048fe4000f8e02ff */
[----:B------:R-:W-:-:S04]  /*0850*/  IMAD.WIDE.U32 R18, R20, UR4, R8 ;  /* 0x0000000414127c25 */ /* 0x000fc8000f8e0008 */
[----:B------:R-:W-:Y:S01]  /*0860*/  IMAD R9, R21, UR4, R4 ;  /* 0x0000000415097c24 */ /* 0x000fe2000f8e0204 */
[----:B------:R-:W-:Y:S02]  /*0870*/  MOV R4, R6 ;  /* 0x0000000600047202 */ /* 0x000fe40000000f00 */
[----:B------:R-:W-:Y:S01]  /*0880*/  LEA R8, P0, R18, UR16, 0x2 ;  /* 0x0000001012087c11 */ /* 0x000fe2000f8010ff */
[----:B------:R-:W-:-:S05]  /*0890*/  IMAD.IADD R9, R9, 0x1, R19 ;  /* 0x0000000109097824 */ /* 0x000fca00078e0213 */
[----:B------:R-:W-:Y:S02]  /*08a0*/  LEA.HI.X R9, R18, UR17, R9, 0x2, P0 ;  /* 0x0000001112097c11 */ /* 0x000fe400080f1409 */
[----:B--2---:R-:W-:Y:S01]  /*08b0*/  SHF.R.S32.HI R2, RZ, 0x1f, R23 ;  /* 0x0000001fff027819 */ /* 0x004fe20000011417 */
[----:B------:R-:W-:-:S04]  /*08c0*/  IMAD.WIDE.U32 R20, R23, UR8, R4 ;  /* 0x0000000817147c25 */ /* 0x000fc8000f8e0004 */
[----:B------:R-:W-:Y:S01]  /*08d0*/  IMAD R2, R2, UR8, RZ ;  /* 0x0000000802027c24 */ /* 0x000fe2000f8e02ff */
[----:B------:R-:W-:-:S03]  /*08e0*/  LEA R22, P1, R20, UR14, 0x2 ;  /* 0x0000000e14167c11 */ /* 0x000fc6000f8210ff */
[----:B------:R-:W-:Y:S02]  /*08f0*/  IMAD R23, R23, UR9, R2 ;  /* 0x0000000917177c24 */ /* 0x000fe4000f8e0202 */
[----:B------:R-:W2:Y:S03]  /*0900*/  LDG.E R2, desc[UR10][R8.64] ;  /* 0x0000000a08027981 */ /* 0x000ea6000c1e1900 */
[----:B------:R-:W-:-:S04]  /*0910*/  IADD3 R19, PT, PT, R21, R23, RZ ;  /* 0x0000001715137210 */ /* 0x000fc80007ffe0ff */
[----:B------:R-:W-:-:S05]  /*0920*/  LEA.HI.X R23, R20, UR15, R19, 0x2, P1 ;  /* 0x0000000f14177c11 */ /* 0x000fca00088f1413 */
[----:B------:R-:W2:Y:S02]  /*0930*/  LDG.E R19, desc[UR10][R22.64] ;  /* 0x0000000a16137981 */ /* 0x000ea4000c1e1900 */
[----:B--2---:R-:W-:-:S05]  /*0940*/  FFMA.FTZ R25, R2, UR18, R19 ;  /* 0x0000001202197c23 */ /* 0x004fca0008010013 */
[----:B------:R0:W-:Y:S04]  /*0950*/  STG.E desc[UR10][R22.64], R25 ;  /* 0x0000001916007986 */ /* 0x0001e8000c10190a */
[----:B------:R-:W2:Y:S02]  /*0960*/  LDG.E R19, desc[UR10][R16.64+0x4] ;  /* 0x0000040a10137981 */ /* 0x000ea4000c1e1900 */
[----:B--2---:R-:W-:Y:S01]  /*0970*/  SHF.R.S32.HI R2, RZ, 0x1f, R19 ;  /* 0x0000001fff027819 */ /* 0x004fe20000011413 */
[----:B------:R-:W-:-:S04]  /*0980*/  IMAD.WIDE.U32 R20, R19, UR8, R4 ;  /* 0x0000000813147c25 */ /* 0x000fc8000f8e0004 */
[----:B------:R-:W-:-:S04]  /*0990*/  IMAD R2, R2, UR8, RZ ;  /* 0x0000000802027c24 */ /* 0x000fc8000f8e02ff */
[----:B------:R-:W-:Y:S01]  /*09a0*/  IMAD R19, R19, UR9, R2 ;  /* 0x0000000913137c24 */ /* 0x000fe2000f8e0202 */
[----:B------:R-:W-:Y:S01]  /*09b0*/  LEA R18, P0, R20, UR14, 0x2 ;  /* 0x0000000e14127c11 */ /* 0x000fe2000f8010ff */
[----:B------:R-:W0:Y:S02]  /*09c0*/  LDG.E R2, desc[UR10][R8.64+0x4] ;  /* 0x0000040a08027981 */ /* 0x000e24000c1e1900 */
[----:B------:R-:W-:-:S05]  /*09d0*/  IMAD.IADD R19, R21, 0x1, R19 ;  /* 0x0000000115137824 */ /* 0x000fca00078e0213 */
[----:B------:R-:W-:-:S05]  /*09e0*/  LEA.HI.X R19, R20, UR15, R19, 0x2, P0 ;  /* 0x0000000f14137c11 */ /* 0x000fca00080f1413 */
[----:B------:R-:W0:Y:S02]  /*09f0*/  LDG.E R21, desc[UR10][R18.64] ;  /* 0x0000000a12157981 */ /* 0x000e24000c1e1900 */
[----:B0-----:R-:W-:-:S05]  /*0a00*/  FFMA.FTZ R25, R2, UR18, R21 ;  /* 0x0000001202197c23 */ /* 0x001fca0008010015 */
[----:B------:R0:W-:Y:S04]  /*0a10*/  STG.E desc[UR10][R18.64], R25 ;  /* 0x0000001912007986 */ /* 0x0001e8000c10190a */
[----:B------:R-:W2:Y:S02]  /*0a20*/  LDG.E R21, desc[UR10][R16.64+0x8] ;  /* 0x0000080a10157981 */ /* 0x000ea4000c1e1900 */
[----:B--2---:R-:W-:Y:S01]  /*0a30*/  SHF.R.S32.HI R2, RZ, 0x1f, R21 ;  /* 0x0000001fff027819 */ /* 0x004fe20000011415 */
[----:B------:R-:W-:-:S04]  /*0a40*/  IMAD.WIDE.U32 R22, R21, UR8, R4 ;  /* 0x0000000815167c25 */ /* 0x000fc8000f8e0004 */
[----:B------:R-:W-:-:S04]  /*0a50*/  IMAD R2, R2, UR8, RZ ;  /* 0x0000000802027c24 */ /* 0x000fc8000f8e02ff */
[----:B------:R-:W-:Y:S01]  /*0a60*/  IMAD R21, R21, UR9, R2 ;  /* 0x0000000915157c24 */ /* 0x000fe2000f8e0202 */
[----:B------:R-:W-:Y:S01]  /*0a70*/  LEA R20, P0, R22, UR14, 0x2 ;  /* 0x0000000e16147c11 */ /* 0x000fe2000f8010ff */
[----:B------:R-:W0:Y:S03]  /*0a80*/  LDG.E R2, desc[UR10][R8.64+0x8] ;  /* 0x0000080a08027981 */ /* 0x000e26000c1e1900 */
[----:B------:R-:W-:-:S04]  /*0a90*/  IADD3 R21, PT, PT, R23, R21, RZ ;  /* 0x0000001517157210 */ /* 0x000fc80007ffe0ff */
[----:B------:R-:W-:-:S05]  /*0aa0*/  LEA.HI.X R21, R22, UR15, R21, 0x2, P0 ;  /* 0x0000000f16157c11 */ /* 0x000fca00080f1415 */
[----:B------:R-:W0:Y:S02]  /*0ab0*/  LDG.E R23, desc[UR10][R20.64] ;  /* 0x0000000a14177981 */ /* 0x000e24000c1e1900 */
[----:B0-----:R-:W-:-:S05]  /*0ac0*/  FFMA.FTZ R25, R2, UR18, R23 ;  /* 0x0000001202197c23 */ /* 0x001fca0008010017 */
[----:B------:R4:W-:Y:S04]  /*0ad0*/  STG.E desc[UR10][R20.64], R25 ;  /* 0x0000001914007986 */ /* 0x0009e8000c10190a */
[----:B------:R-:W2:Y:S04]  /*0ae0*/  LDG.E R17, desc[UR10][R16.64+0xc] ;  /* 0x00000c0a10117981 */ /* 0x000ea8000c1e1900 */
[----:B------:R-:W3:Y:S01]  /*0af0*/  LDG.E R8, desc[UR10][R8.64+0xc] ;  /* 0x00000c0a08087981 */ /* 0x000ee2000c1e1900 */
[----:B--2---:R-:W-:Y:S01]  /*0b00*/  SHF.R.S32.HI R2, RZ, 0x1f, R17 ;  /* 0x0000001fff027819 */ /* 0x004fe20000011411 */
[----:B------:R-:W-:-:S04]  /*0b10*/  IMAD.WIDE.U32 R22, R17, UR8, R4 ;  /* 0x0000000811167c25 */ /* 0x000fc8000f8e0004 */
[----:B------:R-:W-:-:S04]  /*0b20*/  IMAD R2, R2, UR8, RZ ;  /* 0x0000000802027c24 */ /* 0x000fc8000f8e02ff */
[----:B------:R-:W-:Y:S01]  /*0b30*/  IMAD R19, R17, UR9, R2 ;  /* 0x0000000911137c24 */ /* 0x000fe2000f8e0202 */
[----:B------:R-:W-:-:S03]  /*0b40*/  LEA R18, P0, R22, UR14, 0x2 ;  /* 0x0000000e16127c11 */ /* 0x000fc6000f8010ff */
[----:B------:R-:W-:-:S05]  /*0b50*/  IMAD.IADD R19, R23, 0x1, R19 ;  /* 0x0000000117137824 */ /* 0x000fca00078e0213 */
[----:B------:R-:W-:-:S05]  /*0b60*/  LEA.HI.X R19, R22, UR15, R19, 0x2, P0 ;  /* 0x0000000f16137c11 */ /* 0x000fca00080f1413 */
[----:B------:R-:W3:Y:S01]  /*0b70*/  LDG.E R23, desc[UR10][R18.64] ;  /* 0x0000000a12177981 */ /* 0x000ee2000c1e1900 */
[----:B------:R-:W-:-:S04]  /*0b80*/  IADD3 R27, PT, PT, R27, 0x4, RZ ;  /* 0x000000041b1b7810 */ /* 0x000fc80007ffe0ff */
[----:B------:R-:W-:Y:S01]  /*0b90*/  ISETP.NE.AND P0, PT, R27, R0, PT ;  /* 0x000000001b00720c */ /* 0x000fe20003f05270 */
[----:B---3--:R-:W-:-:S05]  /*0ba0*/  FFMA.FTZ R23, R8, UR18, R23 ;  /* 0x0000001208177c23 */ /* 0x008fca0008010017 */
[----:B------:R4:W-:Y:S07]  /*0bb0*/  STG.E desc[UR10][R18.64], R23 ;  /* 0x0000001712007986 */ /* 0x0009ee000c10190a */
[----:B------:R-:W-:Y:S05]  /*0bc0*/  @P0 BRA `(.L_x_369) ;  /* 0xfffffff800f40947 */ /* 0x000fea000383ffff */
.L_x_366:
[----:B------:R-:W-:Y:S05]  /*0bd0*/  BSYNC.RECONVERGENT B0 ;  /* 0x0000000000007941 */ /* 0x000fea0003800200 */
.L_x_365:
[----:B------:R-:W5:Y:S01]  /*0be0*/  LDCU.64 UR6, c[0x0][0x3e8] ;  /* 0x00007d00ff0677ac */ /* 0x000f620008000a00 */
[----:B------:R-:W-:-:S04]  /*0bf0*/  UIADD3 UR4, UP0, UPT, UR4, 0x1, URZ ;  /* 0x0000000104047890 */ /* 0x000fc8000ff1e0ff */
[----:B------:R-:W-:Y:S02]  /*0c00*/  UIADD3.X UR5, UPT, UPT, URZ, UR5, URZ, UP0, !UPT ;  /* 0x00000005ff057290 */ /* 0x000fe400087fe4ff */
[----:B-----5:R-:W-:-:S04]  /*0c10*/  UISETP.GE.U32.AND UP0, UPT, UR4, UR6, UPT ;  /* 0x000000060400728c */ /* 0x020fc8000bf06070 */
[----:B------:R-:W-:-:S09]  /*0c20*/  UISETP.GE.AND.EX UP0, UPT, UR5, UR7, UPT, UP0 ;  /* 0x000000070500728c */ /* 0x000fd2000bf06300 */
[----:B------:R-:W-:Y:S05]  /*0c30*/  BRA.U !UP0, `(.L_x_370) ;  /* 0xfffffff508547547 */ /* 0x000fea000b83ffff */
[----:B------:R-:W5:Y:S01]  /*0c40*/  LDCU.64 UR8, c[0x0][0x3a0] ;  /* 0x00007400ff0877ac */ /* 0x000f620008000a00 */
[----:B------:R-:W-:Y:S01]  /*0c50*/  VIADD R2, R12, 0x100 ;  /* 0x000001000c027836 */ /* 0x000fe20000000000 */
[----:B------:R-:W0:Y:S01]  /*0c60*/  LDCU.64 UR6, c[0x0][0x390] ;  /* 0x00007200ff0677ac */ /* 0x000e220008000a00 */
[----:B------:R-:W1:Y:S01]  /*0c70*/  LDCU UR4, c[0x0][0x3c0] ;  /* 0x00007800ff0477ac */ /* 0x000e620008000800 */
[----:B------:R-:W-:Y:S01]  /*0c80*/  UMOV UR5, URZ ;  /* 0x000000ff00057c82 */ /* 0x000fe20008000000 */
[----:B-----5:R-:W-:Y:S02]  /*0c90*/  UIADD3 UR8, UP0, UPT, UR8, 0x8, URZ ;  /* 0x0000000808087890 */ /* 0x020fe4000ff1e0ff */
[----:B0-----:R-:W-:Y:S02]  /*0ca0*/  UIADD3 UR6, UP1, UPT, UR6, 0x8, URZ ;  /* 0x0000000806067890 */ /* 0x001fe4000ff3e0ff */
[----:B------:R-:W-:Y:S01]  /*0cb0*/  UIADD3.X UR9, UPT, UPT, URZ, UR9, URZ, UP0, !UPT ;  /* 0x00000009ff097290 */ /* 0x000fe200087fe4ff */
[----:B-1----:R-:W-:Y:S01]  /*0cc0*/  IMAD.WIDE.U32 R2, R2, UR4, RZ ;  /* 0x0000000402027c25 */ /* 0x002fe2000f8e00ff */
[----:B------:R-:W-:Y:S01]  /*0cd0*/  UIADD3.X UR7, UPT, UPT, URZ, UR7, URZ, UP1, !UPT ;  /* 0x00000007ff077290 */ /* 0x000fe20008ffe4ff */
[----:B------:R-:W-:-:S11]  /*0ce0*/  UMOV UR4, URZ ;  /* 0x000000ff00047c82 */ /* 0x000fd60008000000 */
.L_x_376:
[----:B0-----:R-:W0:Y:S01]  /*0cf0*/  LDC.64 R6, c[0x0][0x3d0] ;  /* 0x0000f400ff067b82 */ /* 0x001e220000000a00 */
[----:B-1----:R-:W1:Y:S01]  /*0d00*/  LDCU.64 UR12, c[0x0][0x398] ;  /* 0x00007300ff0c77ac */ /* 0x002e620008000a00 */
        /* <DEDUP_REMOVED lines=8> */
[----:B-1----:R-:W-:-:S04]  /*0d90*/  LEA R6, P0, R4, UR12, 0x2 ;  /* 0x0000000c04067c11 */ /* 0x002fc8000f8010ff */
[----:B------:R-:W-:-:S04]  /*0da0*/  IADD3 R5, PT, PT, R5, R7, RZ ;  /* 0x0000000705057210 */ /* 0x000fc80007ffe0ff */
[----:B------:R-:W-:-:S05]  /*0db0*/  LEA.HI.X R7, R4, UR13, R5, 0x2, P0 ;  /* 0x0000000d04077c11 */ /* 0x000fca00080f1405 */
[----:B------:R-:W5:Y:S04]  /*0dc0*/  LDG.E R4, desc[UR10][R6.64+0x400] ;  /* 0x0004000a06047981 */ /* 0x000f68000c1e1900 */
[----:B----4-:R-:W5:Y:S01]  /*0dd0*/  LDG.E R21, desc[UR10][R6.64+0x404] ;  /* 0x0004040a06157981 */ /* 0x010f62000c1e1900 */
[----:B------:R-:W-:Y:S01]  /*0de0*/  BSSY.RECONVERGENT B0, `(.L_x_371) ;  /* 0x00000a0000007945 */ /* 0x000fe20003800200 */
[----:B-----5:R-:W-:-:S13]  /*0df0*/  ISETP.GE.AND P0, PT, R4, R21, PT ;  /* 0x000000150400720c */ /* 0x020fda0003f06270 */
[----:B--2---:R-:W-:Y:S05]  /*0e00*/  @P0 BRA `(.L_x_372) ;  /* 0x0000000800740947 */ /* 0x004fea0003800000 */
[----:B------:R-:W0:Y:S01]  /*0e10*/  LDCU.64 UR12, c[0x0][0x3c0] ;  /* 0x00007800ff0c77ac */ /* 0x000e220008000a00 */
[----:B--2---:R-:W1:Y:S01]  /*0e20*/  LDC.64 R16, c[0x0][0x3b8] ;  /* 0x0000ee00ff107b82 */ /* 0x004e620000000a00 */
[----:B------:R-:W-:Y:S01]  /*0e30*/  IADD3 R0, P0, PT, R12, 0x100, RZ ;  /* 0x000001000c007810 */ /* 0x000fe20007f1e0ff */
[----:B------:R-:W-:Y:S01]  /*0e40*/  BSSY.RECONVERGENT B1, `(.L_x_373) ;  /* 0x000004f000017945 */ /* 0x000fe20003800200 */
[----:B------:R-:W-:-:S03]  /*0e50*/  IADD3 R20, PT, PT, -R4, R21, RZ ;  /* 0x0000001504147210 */ /* 0x000fc60007ffe1ff */
[----:B------:R-:W-:Y:S01]  /*0e60*/  IMAD.X R6, RZ, RZ, R13, P0 ;  /* 0x000000ffff067224 */ /* 0x000fe200000e060d */
[----:B------:R-:W-:-:S03]  /*0e70*/  LOP3.LUT P0, R20, R20, 0x3, RZ, 0xc0, !PT ;  /* 0x0000000314147812 */ /* 0x000fc6000780c0ff */
[----:B0-----:R-:W-:Y:S01]  /*0e80*/  IMAD R7, R6, UR12, RZ ;  /* 0x0000000c06077c24 */ /* 0x001fe2000f8e02ff */
[----:B------:R-:W-:-:S03]  /*0e90*/  MOV R6, R2 ;  /* 0x0000000200067202 */ /* 0x000fc60000000f00 */
[----:B------:R-:W-:Y:S02]  /*0ea0*/  IMAD R7, R0, UR13, R7 ;  /* 0x0000000d00077c24 */ /* 0x000fe4000f8e0207 */
[C---:B-1----:R-:W-:Y:S02]  /*0eb0*/  IMAD R0, R16.reuse, UR5, RZ ;  /* 0x0000000510007c24 */ /* 0x042fe4000f8e02ff */
[----:B------:R-:W-:Y:S02]  /*0ec0*/  IMAD.IADD R7, R3, 0x1, R7 ;  /* 0x0000000103077824 */ /* 0x000fe400078e0207 */
[----:B------:R-:W-:Y:S02]  /*0ed0*/  IMAD R17, R17, UR4, R0 ;  /* 0x0000000411117c24 */ /* 0x000fe4000f8e0200 */
[----:B------:R-:W-:-:S04]  /*0ee0*/  IMAD.WIDE.U32 R6, R16, UR4, R6 ;  /* 0x0000000410067c25 */ /* 0x000fc8000f8e0006 */
[----:B------:R-:W-:Y:S01]  /*0ef0*/  IMAD.MOV.U32 R0, RZ, RZ, R4 ;  /* 0x000000ffff007224 */ /* 0x000fe200078e0004 */
[----:B------:R-:W-:Y:S01]  /*0f00*/  IADD3 R17, PT, PT, R7, R17, RZ ;  /* 0x0000001107117210 */ /* 0x000fe20007ffe0ff */
[----:B------:R-:W-:Y:S06]  /*0f10*/  @!P0 BRA `(.L_x_374) ;  /* 0x0000000400048947 */ /* 0x000fec0003800000 */
[----:B------:R-:W0:Y:S01]  /*0f20*/  LDC.64 R8, c[0x0][0x3d8] ;  /* 0x0000f600ff087b82 */ /* 0x000e220000000a00 */
[--C-:B------:R-:W-:Y:S01]  /*0f30*/  SHF.R.S32.HI R5, RZ, 0x1f, R4.reuse ;  /* 0x0000001fff057819 */ /* 0x100fe20000011404 */
[----:B------:R-:W1:Y:S06]  /*0f40*/  LDCU.64 UR12, c[0x0][0x390] ;  /* 0x00007200ff0c77ac */ /* 0x000e6c0008000a00 */
[----:B---3--:R-:W2:Y:S08]  /*0f50*/  LDC.64 R14, c[0x0][0x3a0] ;  /* 0x0000e800ff0e7b82 */ /* 0x008eb00000000a00 */
[----:B------:R-:W3:Y:S01]  /*0f60*/  LDC.64 R18, c[0x0][0x3e0] ;  /* 0x0000f800ff127b82 */ /* 0x000ee20000000a00 */
[C---:B0-----:R-:W-:Y:S01]  /*0f70*/  IMAD R0, R8.reuse, UR5, RZ ;  /* 0x0000000508007c24 */ /* 0x041fe2000f8e02ff */
[----:B------:R-:W-:Y:S01]  /*0f80*/  MOV R16, R6 ;  /* 0x0000000600107202 */ /* 0x000fe20000000f00 */
[----:B------:R-:W-:-:S05]  /*0f90*/  IMAD.WIDE.U32 R10, R8, UR4, R4 ;  /* 0x00000004080a7c25 */ /* 0x000fca000f8e0004 */
[----:B------:R-:W0:Y:S01]  /*0fa0*/  LDC R26, c[0x0][0x3b0] ;  /* 0x0000ec00ff1a7b82 */ /* 0x000e220000000800 */
[----:B------:R-:W-:Y:S01]  /*0fb0*/  IMAD R9, R9, UR4, R0 ;  /* 0x0000000409097c24 */ /* 0x000fe2000f8e0200 */
[----:B--2---:R-:W-:-:S03]  /*0fc0*/  LEA R8, P0, R10, R14, 0x2 ;  /* 0x0000000e0a087211 */ /* 0x004fc600078010ff */
[----:B------:R-:W-:-:S05]  /*0fd0*/  IMAD.IADD R0, R11, 0x1, R9 ;  /* 0x000000010b007824 */ /* 0x000fca00078e0209 */
[----:B------:R-:W-:Y:S02]  /*0fe0*/  LEA.HI.X R9, R10, R15, R0, 0x2, P0 ;  /* 0x0000000f0a097211 */ /* 0x000fe400000f1400 */
[----:B------:R-:W2:Y:S03]  /*0ff0*/  LDC.64 R10, c[0x0][0x3c8] ;  /* 0x0000f200ff0a7b82 */ /* 0x000ea60000000a00 */
[----:B------:R-:W4:Y:S01]  /*1000*/  LDG.E R23, desc[UR10][R8.64] ;  /* 0x0000000a08177981 */ /* 0x000f22000c1e1900 */
[----:B---3--:R-:W-:-:S04]  /*1010*/  IMAD.WIDE.U32 R24, R18, UR4, R4 ;  /* 0x0000000412187c25 */ /* 0x008fc8000f8e0004 */
[----:B------:R-:W3:Y:S01]  /*1020*/  LDC.64 R14, c[0x0][0x3a8] ;  /* 0x0000ea00ff0e7b82 */ /* 0x000ee20000000a00 */
[----:B------:R-:W-:-:S04]  /*1030*/  IMAD R18, R18, UR5, RZ ;  /* 0x0000000512127c24 */ /* 0x000fc8000f8e02ff */
[----:B------:R-:W-:Y:S01]  /*1040*/  IMAD R19, R19, UR4, R18 ;  /* 0x0000000413137c24 */ /* 0x000fe2000f8e0212 */
[----:B-1----:R-:W-:-:S04]  /*1050*/  LEA R18, P0, R24, UR12, 0x2 ;  /* 0x0000000c18127c11 */ /* 0x002fc8000f8010ff */
[----:B------:R-:W-:-:S04]  /*1060*/  IADD3 R19, PT, PT, R25, R19, RZ ;  /* 0x0000001319137210 */ /* 0x000fc80007ffe0ff */
[----:B------:R-:W-:-:S05]  /*1070*/  LEA.HI.X R19, R24, UR13, R19, 0x2, P0 ;  /* 0x0000000d18137c11 */ /* 0x000fca00080f1413 */
[----:B------:R-:W0:Y:S01]  /*1080*/  LDG.E R25, desc[UR10][R18.64] ;  /* 0x0000000a12197981 */ /* 0x000e22000c1e1900 */
[----:B----4-:R-:W-:Y:S01]  /*1090*/  SHF.R.S32.HI R27, RZ, 0x1f, R23 ;  /* 0x0000001fff1b7819 */ /* 0x010fe20000011417 */
[----:B--2---:R-:W-:-:S04]  /*10a0*/  IMAD.HI.U32 R0, R23, R10, R16 ;  /* 0x0000000a17007227 */ /* 0x004fc800078e0010 */
[----:B------:R-:W-:-:S04]  /*10b0*/  IMAD R22, R27, R10, RZ ;  /* 0x0000000a1b167224 */ /* 0x000fc800078e02ff */
[C---:B------:R-:W-:Y:S02]  /*10c0*/  IMAD R27, R23.reuse, R11, R22 ;  /* 0x0000000b171b7224 */ /* 0x040fe400078e0216 */
[----:B------:R-:W-:Y:S02]  /*10d0*/  IMAD R23, R23, R10, R16 ;  /* 0x0000000a17177224 */ /* 0x000fe400078e0210 */
[----:B------:R-:W-:-:S03]  /*10e0*/  IMAD.IADD R0, R0, 0x1, R27 ;  /* 0x0000000100007824 */ /* 0x000fc600078e021b */
[----:B---3--:R-:W-:-:S04]  /*10f0*/  LEA R22, P1, R23, R14, 0x2 ;  /* 0x0000000e17167211 */ /* 0x008fc800078210ff */
[----:B------:R-:W-:-:S05]  /*1100*/  LEA.HI.X R23, R23, R15, R0, 0x2, P1 ;  /* 0x0000000f17177211 */ /* 0x000fca00008f1400 */
[----:B------:R-:W0:Y:S01]  /*1110*/  LDG.E R0, desc[UR10][R22.64] ;  /* 0x0000000a16007981 */ /* 0x000e22000c1e1900 */
[----:B------:R-:W-:Y:S01]  /*1120*/  ISETP.NE.AND P0, PT, R20, 0x1, PT ;  /* 0x000000011400780c */ /* 0x000fe20003f05270 */
[----:B0-----:R-:W-:-:S05]  /*1130*/  FFMA.FTZ R25, R25, R26, R0 ;  /* 0x0000001a19197223 */ /* 0x001fca0000010000 */
[----:B------:R0:W-:Y:S01]  /*1140*/  STG.E desc[UR10][R22.64], R25 ;  /* 0x0000001916007986 */ /* 0x0001e2000c10190a */
[----:B------:R-:W-:-:S06]  /*1150*/  VIADD R0, R4, 0x1 ;  /* 0x0000000104007836 */ /* 0x000fcc0000000000 */
[----:B------:R-:W-:Y:S05]  /*1160*/  @!P0 BRA `(.L_x_374) ;  /* 0x0000000000708947 */ /* 0x000fea0003800000 */
[----:B0-----:R-:W2:Y:S02]  /*1170*/  LDG.E R23, desc[UR10][R8.64+0x4] ;  /* 0x0000040a08177981 */ /* 0x001ea4000c1e1900 */
[----:B--2---:R-:W-:-:S05]  /*1180*/  SHF.R.S32.HI R25, RZ, 0x1f, R23 ;  /* 0x0000001fff197819 */ /* 0x004fca0000011417 */
[----:B------:R-:W-:-:S04]  /*1190*/  IMAD R0, R25, R10, RZ ;  /* 0x0000000a19007224 */ /* 0x000fc800078e02ff */
[C---:B------:R-:W-:Y:S02]  /*11a0*/  IMAD R25, R23.reuse, R11, R0 ;  /* 0x0000000b17197224 */ /* 0x040fe400078e0200 */
[----:B------:R-:W-:-:S05]  /*11b0*/  IMAD.WIDE.U32 R22, R23, R10, R16 ;  /* 0x0000000a17167225 */ /* 0x000fca00078e0010 */
[----:B------:R-:W-:Y:S02]  /*11c0*/  IADD3 R0, PT, PT, R23, R25, RZ ;  /* 0x0000001917007210 */ /* 0x000fe40007ffe0ff */
[C---:B------:R-:W-:Y:S01]  /*11d0*/  LEA R24, P0, R22.reuse, R14, 0x2 ;  /* 0x0000000e16187211 */ /* 0x040fe200078010ff */
[----:B------:R-:W2:Y:S03]  /*11e0*/  LDG.E R23, desc[UR10][R18.64+0x4] ;  /* 0x0000040a12177981 */ /* 0x000ea6000c1e1900 */
[----:B------:R-:W-:-:S05]  /*11f0*/  LEA.HI.X R25, R22, R15, R0, 0x2, P0 ;  /* 0x0000000f16197211 */ /* 0x000fca00000f1400 */
[----:B------:R-:W2:Y:S01]  /*1200*/  LDG.E R0, desc[UR10][R24.64] ;  /* 0x0000000a18007981 */ /* 0x000ea2000c1e1900 */
[----:B------:R-:W-:Y:S01]  /*1210*/  ISETP.NE.AND P0, PT, R20, 0x2, PT ;  /* 0x000000021400780c */ /* 0x000fe20003f05270 */
[----:B--2---:R-:W-:-:S05]  /*1220*/  FFMA.FTZ R23, R23, R26, R0 ;  /* 0x0000001a17177223 */ /* 0x004fca0000010000 */
[----:B------:R1:W-:Y:S01]  /*1230*/  STG.E desc[UR10][R24.64], R23 ;  /* 0x0000001718007986 */ /* 0x0003e2000c10190a */
[----:B------:R-:W-:-:S06]  /*1240*/  VIADD R0, R4, 0x2 ;  /* 0x0000000204007836 */ /* 0x000fcc0000000000 */
[----:B------:R-:W-:Y:S05]  /*1250*/  @!P0 BRA `(.L_x_374) ;  /* 0x0000000000348947 */ /* 0x000fea0003800000 */
[----:B------:R-:W1:Y:S04]  /*1260*/  LDG.E R9, desc[UR10][R8.64+0x8] ;  /* 0x0000080a08097981 */ /* 0x000e68000c1e1900 */
[----:B------:R-:W2:Y:S01]  /*1270*/  LDG.E R19, desc[UR10][R18.64+0x8] ;  /* 0x0000080a12137981 */ /* 0x000ea2000c1e1900 */
[----:B-1----:R-:W-:-:S05]  /*1280*/  SHF.R.S32.HI R23, RZ, 0x1f, R9 ;  /* 0x0000001fff177819 */ /* 0x002fca0000011409 */
[-C--:B------:R-:W-:Y:S02]  /*1290*/  IMAD R0, R23, R10.reuse, RZ ;  /* 0x0000000a17007224 */ /* 0x080fe400078e02ff */
[----:B------:R-:W-:-:S04]  /*12a0*/  IMAD.WIDE.U32 R22, R9, R10, R16 ;  /* 0x0000000a09167225 */ /* 0x000fc800078e0010 */
[----:B------:R-:W-:Y:S01]  /*12b0*/  IMAD R11, R9, R11, R0 ;  /* 0x0000000b090b7224 */ /* 0x000fe200078e0200 */
[----:B------:R-:W-:-:S04]  /*12c0*/  LEA R14, P0, R22, R14, 0x2 ;  /* 0x0000000e160e7211 */ /* 0x000fc800078010ff */
[----:B------:R-:W-:-:S04]  /*12d0*/  IADD3 R0, PT, PT, R23, R11, RZ ;  /* 0x0000000b17007210 */ /* 0x000fc80007ffe0ff */
[----:B------:R-:W-:-:S05]  /*12e0*/  LEA.HI.X R15, R22, R15, R0, 0x2, P0 ;  /* 0x0000000f160f7211 */ /* 0x000fca00000f1400 */
[----:B------:R-:W2:Y:S02]  /*12f0*/  LDG.E R0, desc[UR10][R14.64] ;  /* 0x0000000a0e007981 */ /* 0x000ea4000c1e1900 */
[----:B--2---:R-:W-:-:S05]  /*1300*/  FFMA.FTZ R11, R19, R26, R0 ;  /* 0x0000001a130b7223 */ /* 0x004fca0000010000 */
[----:B------:R2:W-:Y:S01]  /*1310*/  STG.E desc[UR10][R14.64], R11 ;  /* 0x0000000b0e007986 */ /* 0x0005e2000c10190a */
[----:B------:R-:W-:-:S07]  /*1320*/  VIADD R0, R4, 0x3 ;  /* 0x0000000304007836 */ /* 0x000fce0000000000 */
.L_x_374:
[----:B------:R-:W-:Y:S05]  /*1330*/  BSYNC.RECONVERGENT B1 ;  /* 0x0000000000017941 */ /* 0x000fea0003800200 */
.L_x_373:
[----:B------:R-:W-:-:S04]  /*1340*/  IADD3 R4, PT, PT, R4, -R21, RZ ;  /* 0x8000001504047210 */ /* 0x000fc80007ffe0ff */
[----:B------:R-:W-:-:S13]  /*1350*/  ISETP.GT.U32.AND P0, PT, R4, -0x4, PT ;  /* 0xfffffffc0400780c */ /* 0x000fda0003f04070 */
[----:B------:R-:W-:Y:S05]  /*1360*/  @P0 BRA `(.L_x_372) ;  /* 0x00000004001c0947 */ /* 0x000fea0003800000 */
[----:B------:R-:W4:Y:S01]  /*1370*/  LDC.64 R4, c[0x0][0x3d8] ;  /* 0x0000f600ff047b82 */ /* 0x000f220000000a00 */
[----:B------:R-:W-:-:S07]  /*1380*/  IADD3 R21, PT, PT, -R21, R0, RZ ;  /* 0x0000000015157210 */ /* 0x000fce0007ffe1ff */
[----:B------:R-:W0:Y:S02]  /*1390*/  LDC.64 R8, c[0x0][0x3e0] ;  /* 0x0000f800ff087b82 */ /* 0x000e240000000a00 */
.L_x_375:
[----:B----4-:R-:W-:Y:S01]  /*13a0*/  IMAD R10, R4, UR5, RZ ;  /* 0x00000005040a7c24 */ /* 0x010fe2000f8e02ff */
[----:B--2---:R-:W-:-:S03]  /*13b0*/  SHF.R.S32.HI R11, RZ, 0x1f, R0 ;  /* 0x0000001fff0b7819 */ /* 0x004fc60000011400 */
[----:B---3--:R-:W-:Y:S02]  /*13c0*/  IMAD R15, R5, UR4, R10 ;  /* 0x00000004050f7c24 */ /* 0x008fe4000f8e020a */
[----:B------:R-:W-:-:S04]  /*13d0*/  IMAD.MOV.U32 R10, RZ, RZ, R0 ;  /* 0x000000ffff0a7224 */ /* 0x000fc800078e0000 */
[----:B0-----:R-:W-:-:S05]  /*13e0*/  IMAD.WIDE.U32 R18, R4, UR4, R10 ;  /* 0x0000000404127c25 */ /* 0x001fca000f8e000a */
[----:B------:R-:W-:Y:S02]  /*13f0*/  IADD3 R15, PT, PT, R15, R19, RZ ;  /* 0x000000130f0f7210 */ /* 0x000fe40007ffe0ff */
[----:B------:R-:W-:-:S04]  /*1400*/  LEA R14, P0, R18, UR8, 0x2 ;  /* 0x00000008120e7c11 */ /* 0x000fc8000f8010ff */
[----:B------:R-:W-:-:S05]  /*1410*/  LEA.HI.X R15, R18, UR9, R15, 0x2, P0 ;  /* 0x00000009120f7c11 */ /* 0x000fca00080f140f */
[----:B01----:R-:W2:Y:S01]  /*1420*/  LDG.E R23, desc[UR10][R14.64+-0x8] ;  /* 0xfffff80a0e177981 */ /* 0x003ea2000c1e1900 */
[----:B------:R-:W-:-:S04]  /*1430*/  IMAD R18, R8, UR5, RZ ;  /* 0x0000000508127c24 */ /* 0x000fc8000f8e02ff */
[----:B------:R-:W-:Y:S02]  /*1440*/  IMAD R27, R9, UR4, R18 ;  /* 0x00000004091b7c24 */ /* 0x000fe4000f8e0212 */
[----:B------:R-:W-:-:S04]  /*1450*/  IMAD.WIDE.U32 R18, R8, UR4, R10 ;  /* 0x0000000408127c25 */ /* 0x000fc8000f8e000a */
[----:B------:R-:W-:Y:S01]  /*1460*/  IMAD.IADD R11, R27, 0x1, R19 ;  /* 0x000000011b0b7824 */ /* 0x000fe200078e0213 */
[----:B------:R-:W-:-:S04]  /*1470*/  LEA R10, P0, R18, UR6, 0x2 ;  /* 0x00000006120a7c11 */ /* 0x000fc8000f8010ff */
[----:B------:R-:W-:Y:S02]  /*1480*/  LEA.HI.X R11, R18, UR7, R11, 0x2, P0 ;  /* 0x00000007120b7c11 */ /* 0x000fe400080f140b */
[----:B--2---:R-:W-:-:S05]  /*1490*/  SHF.R.S32.HI R16, RZ, 0x1f, R23 ;  /* 0x0000001fff107819 */ /* 0x004fca0000011417 */
[----:B------:R-:W-:Y:S01]  /*14a0*/  IMAD R20, R16, UR14, RZ ;  /* 0x0000000e10147c24 */ /* 0x000fe2000f8e02ff */
[----:B------:R-:W-:-:S05]  /*14b0*/  MOV R16, R6 ;  /* 0x0000000600107202 */ /* 0x000fca0000000f00 */
[C---:B------:R-:W-:Y:S02]  /*14c0*/  IMAD.WIDE.U32 R24, R23.reuse, UR14, R16 ;  /* 0x0000000e17187c25 */ /* 0x040fe4000f8e0010 */
[----:B------:R-:W2:Y:S02]  /*14d0*/  LDG.E R16, desc[UR10][R10.64+-0x8] ;  /* 0xfffff80a0a107981 */ /* 0x000ea4000c1e1900 */
[----:B------:R-:W-:Y:S01]  /*14e0*/  IMAD R23, R23, UR15, R20 ;  /* 0x0000000f17177c24 */ /* 0x000fe2000f8e0214 */
[----:B------:R-:W-:-:S04]  /*14f0*/  LEA R22, P1, R24, UR16, 0x2 ;  /* 0x0000001018167c11 */ /* 0x000fc8000f8210ff */
[----:B------:R-:W-:-:S04]  /*1500*/  IADD3 R19, PT, PT, R25, R23, RZ ;  /* 0x0000001719137210 */ /* 0x000fc80007ffe0ff */
[----:B------:R-:W-:-:S05]  /*1510*/  LEA.HI.X R23, R24, UR17, R19, 0x2, P1 ;  /* 0x0000001118177c11 */ /* 0x000fca00088f1413 */
[----:B------:R-:W2:Y:S02]  /*1520*/  LDG.E R19, desc[UR10][R22.64] ;  /* 0x0000000a16137981 */ /* 0x000ea4000c1e1900 */
[----:B--2---:R-:W-:-:S05]  /*1530*/  FFMA.FTZ R27, R16, UR18, R19 ;  /* 0x00000012101b7c23 */ /* 0x004fca0008010013 */
[----:B------:R0:W-:Y:S04]  /*1540*/  STG.E desc[UR10][R22.64], R27 ;  /* 0x0000001b16007986 */ /* 0x0001e8000c10190a */
[----:B------:R-:W2:Y:S04]  /*1550*/  LDG.E R19, desc[UR10][R14.64+-0x4] ;  /* 0xfffffc0a0e137981 */ /* 0x000ea8000c1e1900 */
[----:B------:R-:W3:Y:S01]  /*1560*/  LDG.E R20, desc[UR10][R10.64+-0x4] ;  /* 0xfffffc0a0a147981 */ /* 0x000ee2000c1e1900 */
        /* <DEDUP_REMOVED lines=8> */
[----:B0-----:R-:W3:Y:S02]  /*15f0*/  LDG.E R23, desc[UR10][R18.64] ;  /* 0x0000000a12177981 */ /* 0x001ee4000c1e1900 */
[----:B---3--:R-:W-:-:S05]  /*1600*/  FFMA.FTZ R27, R20, UR18, R23 ;  /* 0x00000012141b7c23 */ /* 0x008fca0008010017 */
        /* <DEDUP_REMOVED lines=19> */
[----:B------:R-:W-:-:S04]  /*1740*/  LEA R18, P0, R24, UR16, 0x2 ;  /* 0x0000001018127c11 */ /* 0x000fc8000f8010ff */
[----:B------:R-:W-:-:S04]  /*1750*/  IADD3 R19, PT, PT, R25, R19, RZ ;  /* 0x0000001319137210 */ /* 0x000fc80007ffe0ff */
[----:B------:R-:W-:-:S05]  /*1760*/  LEA.HI.X R19, R24, UR17, R19, 0x2, P0 ;  /* 0x0000001118137c11 */ /* 0x000fca00080f1413 */
[----:B------:R-:W3:Y:S01]  /*1770*/  LDG.E R25, desc[UR10][R18.64] ;  /* 0x0000000a12197981 */ /* 0x000ee2000c1e1900 */
[----:B------:R-:W-:-:S05]  /*1780*/  VIADD R21, R21, 0x4 ;  /* 0x0000000415157836 */ /* 0x000fca0000000000 */
[----:B------:R-:W-:Y:S02]  /*1790*/  ISETP.NE.AND P0, PT, R21, RZ, PT ;  /* 0x000000ff1500720c */ /* 0x000fe40003f05270 */
[----:B------:R-:W-:Y:S01]  /*17a0*/  IADD3 R0, PT, PT, R0, 0x4, RZ ;  /* 0x0000000400007810 */ /* 0x000fe20007ffe0ff */
[----:B---3--:R-:W-:-:S05]  /*17b0*/  FFMA.FTZ R25, R10, UR18, R25 ;  /* 0x000000120a197c23 */ /* 0x008fca0008010019 */
[----:B------:R0:W-:Y:S05]  /*17c0*/  STG.E desc[UR10][R18.64], R25 ;  /* 0x0000001912007986 */ /* 0x0001ea000c10190a */
[----:B------:R-:W-:Y:S05]  /*17d0*/  @P0 BRA `(.L_x_375) ;  /* 0xfffffff800f00947 */ /* 0x000fea000383ffff */
.L_x_372:
[----:B------:R-:W-:Y:S05]  /*17e0*/  BSYNC.RECONVERGENT B0 ;  /* 0x0000000000007941 */ /* 0x000fea0003800200 */
.L_x_371:
[----:B------:R-:W4:Y:S01]  /*17f0*/  LDCU.64 UR12, c[0x0][0x3e8] ;  /* 0x00007d00ff0c77ac */ /* 0x000f220008000a00 */
[----:B------:R-:W-:-:S04]  /*1800*/  UIADD3 UR4, UP0, UPT, UR4, 0x1, URZ ;  /* 0x0000000104047890 */ /* 0x000fc8000ff1e0ff */
[----:B------:R-:W-:Y:S02]  /*1810*/  UIADD3.X UR5, UPT, UPT, URZ, UR5, URZ, UP0, !UPT ;  /* 0x00000005ff057290 */ /* 0x000fe400087fe4ff */
[----:B----4-:R-:W-:-:S04]  /*1820*/  UISETP.GE.U32.AND UP0, UPT, UR4, UR12, UPT ;  /* 0x0000000c0400728c */ /* 0x010fc8000bf06070 */
[----:B------:R-:W-:-:S09]  /*1830*/  UISETP.GE.AND.EX UP0, UPT, UR5, UR13, UPT, UP0 ;  /* 0x0000000d0500728c */ /* 0x000fd2000bf06300 */
[----:B------:R-:W-:Y:S05]  /*1840*/  BRA.U !UP0, `(.L_x_376) ;  /* 0xfffffff508287547 */ /* 0x000fea000b83ffff */
[----:B------:R-:W-:Y:S05]  /*1850*/  EXIT ;  /* 0x000000000000794d */ /* 0x000fea0003800000 */
.L_x_364:
        /* <DEDUP_REMOVED lines=8> */
[----:B------:R-:W2:Y:S05]  /*18e0*/  LDCU UR26, c[0x0][0x3b0] ;  /* 0x00007600ff1a77ac */ /* 0x000eaa0008000800 */
        /* <DEDUP_REMOVED lines=11> */
[----:B------:R-:W-:Y:S02]  /*19a0*/  IADD3 R10, P0, PT, R0, UR4, RZ ;  /* 0x00000004000a7c10 */ /* 0x000fe4000ff1e0ff */
[----:B------:R-:W-:-:S03]  /*19b0*/  CS2R R2, SRZ ;  /* 0x0000000000027805 */ /* 0x000fc6000001ff00 */
[----:B------:R-:W-:-:S08]  /*19c0*/  IMAD.X R11, RZ, RZ, UR5, P0 ;  /* 0x00000005ff0b7e24 */ /* 0x000fd000080e06ff */
.L_x_384:
[----:B0-----:R-:W0:Y:S01]  /*19d0*/  LDCU.64 UR8, c[0x0][0x3d0] ;  /* 0x00007a00ff0877ac */ /* 0x001e220008000a00 */
[----:B-1----:R-:W1:Y:S01]  /*19e0*/  LDCU.64 UR16, c[0x0][0x398] ;  /* 0x00007300ff1077ac */ /* 0x002e620008000a00 */
[----:B0-----:R-:W-:Y:S02]  /*19f0*/  IMAD R7, R3, UR8, RZ ;  /* 0x0000000803077c24 */ /* 0x001fe4000f8e02ff */
        /* <DEDUP_REMOVED lines=11> */
[----:B------:R-:W-:Y:S01]  /*1ab0*/  BSSY.RECONVERGENT B2, `(.L_x_381) ;  /* 0x000004e000027945 */ /* 0x000fe20003800200 */
[----:B------:R-:W-:Y:S01]  /*1ac0*/  MOV R27, R8 ;  /* 0x00000008001b7202 */ /* 0x000fe20000000f00 */
[----:B------:R-:W1:Y:S01]  /*1ad0*/  LDCU.64 UR16, c[0x0][0x3b8] ;  /* 0x00007700ff1077ac */ /* 0x000e620008000a00 */
[----:B0-----:R-:W-:Y:S02]  /*1ae0*/  IMAD R5, R11, UR8, RZ ;  /* 0x000000080b057c24 */ /* 0x001fe4000f8e02ff */
[----:B------:R-:W-:-:S04]  /*1af0*/  IMAD.WIDE.U32 R6, R10, UR8, RZ ;  /* 0x000000080a067c25 */ /* 0x000fc8000f8e00ff */
[----:B------:R-:W-:Y:S01]  /*1b00*/  IMAD R13, R10, UR9, R5 ;  /* 0x000000090a0d7c24 */ /* 0x000fe2000f8e0205 */
[----:B------:R-:W-:Y:S01]  /*1b10*/  IADD3 R5, PT, PT, -R8, R4, RZ ;  /* 0x0000000408057210 */ /* 0x000fe20007ffe1ff */
[----:B-1----:R-:W-:Y:S02]  /*1b20*/  IMAD R15, R3, UR16, RZ ;  /* 0x00000010030f7c24 */ /* 0x002fe4000f8e02ff */
[----:B------:R-:W-:Y:S01]  /*1b30*/  IMAD.IADD R7, R7, 0x1, R13 ;  /* 0x0000000107077824 */ /* 0x000fe200078e020d */
[----:B------:R-:W-:Y:S01]  /*1b40*/  LOP3.LUT P0, R5, R5, 0x3, RZ, 0xc0, !PT ;  /* 0x0000000305057812 */ /* 0x000fe2000780c0ff */
[C---:B------:R-:W-:Y:S02]  /*1b50*/  IMAD R15, R2.reuse, UR17, R15 ;  /* 0x00000011020f7c24 */ /* 0x040fe4000f8e020f */
[----:B------:R-:W-:-:S05]  /*1b60*/  IMAD.WIDE.U32 R6, R2, UR16, R6 ;  /* 0x0000001002067c25 */ /* 0x000fca000f8e0006 */
[----:B------:R-:W-:-:S05]  /*1b70*/  IADD3 R19, PT, PT, R7, R15, RZ ;  /* 0x0000000f07137210 */ /* 0x000fca0007ffe0ff */
[----:B------:R-:W-:Y:S05]  /*1b80*/  @!P0 BRA `(.L_x_382) ;  /* 0x0000000400008947 */ /* 0x000fea0003800000 */
[----:B------:R-:W0:Y:S01]  /*1b90*/  LDCU.64 UR8, c[0x0][0x3d8] ;  /* 0x00007b00ff0877ac */ /* 0x000e220008000a00 */
[----:B------:R-:W1:Y:S01]  /*1ba0*/  LDC.64 R12, c[0x0][0x3a0] ;  /* 0x0000e800ff0c7b82 */ /* 0x000e620000000a00 */
[----:B------:R-:W-:Y:S01]  /*1bb0*/  SHF.R.S32.HI R9, RZ, 0x1f, R8 ;  /* 0x0000001fff097819 */ /* 0x000fe20000011408 */
[----:B------:R-:W2:Y:S01]  /*1bc0*/  LDCU.64 UR16, c[0x0][0x390] ;  /* 0x00007200ff1077ac */ /* 0x000ea20008000a00 */
[----:B------:R-:W-:-:S05]  /*1bd0*/  MOV R18, R6 ;  /* 0x0000000600127202 */ /* 0x000fca0000000f00 */
[----:B------:R-:W3:Y:S01]  /*1be0*/  LDC R26, c[0x0][0x3b0] ;  /* 0x0000ec00ff1a7b82 */ /* 0x000ee20000000800 */
        /* <DEDUP_REMOVED lines=9> */
[----:B------:R-:W5:Y:S01]  /*1c80*/  LDC.64 R14, c[0x0][0x3c8] ;  /* 0x0000f200ff0e7b82 */ /* 0x000f620000000a00 */
[----:B0-----:R-:W-:Y:S02]  /*1c90*/  IMAD R27, R3, UR8, RZ ;  /* 0x00000008031b7c24 */ /* 0x001fe4000f8e02ff */
[----:B------:R-:W-:-:S04]  /*1ca0*/  IMAD.WIDE.U32 R22, R2, UR8, R8 ;  /* 0x0000000802167c25 */ /* 0x000fc8000f8e0008 */
[----:B------:R-:W-:Y:S01]  /*1cb0*/  IMAD R27, R2, UR9, R27 ;  /* 0x00000009021b7c24 */ /* 0x000fe2000f8e021b */
[----:B----4-:R-:W-:-:S05]  /*1cc0*/  SHF.R.S32.HI R21, RZ, 0x1f, R25 ;  /* 0x0000001fff157819 */ /* 0x010fca0000011419 */
[----:B-----5:R-:W-:Y:S01]  /*1cd0*/  IMAD R20, R21, R14, RZ ;  /* 0x0000000e15147224 */ /* 0x020fe200078e02ff */
[----:B------:R-:W-:-:S03]  /*1ce0*/  IADD3 R21, PT, PT, R23, R27, RZ ;  /* 0x0000001b17157210 */ /* 0x000fc60007ffe0ff */
[C---:B------:R-:W-:Y:S01]  /*1cf0*/  IMAD R23, R25.reuse, R15, R20 ;  /* 0x0000000f19177224 */ /* 0x040fe200078e0214 */
[----:B--2---:R-:W-:Y:S01]  /*1d00*/  LEA R20, P0, R22, UR16, 0x2 ;  /* 0x0000001016147c11 */ /* 0x004fe2000f8010ff */
[----:B------:R-:W-:-:S03]  /*1d10*/  IMAD.WIDE.U32 R24, R25, R14, R18 ;  /* 0x0000000e19187225 */ /* 0x000fc600078e0012 */
[----:B------:R-:W-:Y:S01]  /*1d20*/  LEA.HI.X R21, R22, UR17, R21, 0x2, P0 ;  /* 0x0000001116157c11 */ /* 0x000fe200080f1415 */
[----:B------:R-:W-:Y:S01]  /*1d30*/  IMAD.IADD R23, R25, 0x1, R23 ;  /* 0x0000000119177824 */ /* 0x000fe200078e0217 */
[----:B-1----:R-:W-:-:S03]  /*1d40*/  LEA R22, P0, R24, R16, 0x2 ;  /* 0x0000001018167211 */ /* 0x002fc600078010ff */
[----:B------:R-:W3:Y:S01]  /*1d50*/  LDG.E R25, desc[UR10][R20.64] ;  /* 0x0000000a14197981 */ /* 0x000ee2000c1e1900 */
[----:B------:R-:W-:-:S05]  /*1d60*/  LEA.HI.X R23, R24, R17, R23, 0x2, P0 ;  /* 0x0000001118177211 */ /* 0x000fca00000f1417 */
[----:B------:R-:W3:Y:S01]  /*1d70*/  LDG.E R24, desc[UR10][R22.64] ;  /* 0x0000000a16187981 */ /* 0x000ee2000c1e1900 */
[----:B------:R-:W-:Y:S02]  /*1d80*/  ISETP.NE.AND P0, PT, R5, 0x1, PT ;  /* 0x000000010500780c */ /* 0x000fe40003f05270 */
[----:B------:R-:W-:Y:S01]  /*1d90*/  IADD3 R27, PT, PT, R8, 0x1, RZ ;  /* 0x00000001081b7810 */ /* 0x000fe20007ffe0ff */
[----:B---3--:R-:W-:-:S05]  /*1da0*/  FFMA.FTZ R25, R25, R26, R24 ;  /* 0x0000001a19197223 */ /* 0x008fca0000010018 */
[----:B------:R0:W-:Y:S05]  /*1db0*/  STG.E desc[UR10][R22.64], R25 ;  /* 0x0000001916007986 */ /* 0x0001ea000c10190a */
        /* <DEDUP_REMOVED lines=9> */
[----:B------:R-:W2:Y:S04]  /*1e50*/  LDG.E R23, desc[UR10][R20.64+0x4] ;  /* 0x0000040a14177981 */ /* 0x000ea8000c1e1900 */
[----:B------:R-:W2:Y:S01]  /*1e60*/  LDG.E R22, desc[UR10][R24.64] ;  /* 0x0000000a18167981 */ /* 0x000ea2000c1e1900 */
[----:B------:R-:W-:Y:S01]  /*1e70*/  ISETP.NE.AND P0, PT, R5, 0x2, PT ;  /* 0x000000020500780c */ /* 0x000fe20003f05270 */
[----:B------:R-:W-:Y:S02]  /*1e80*/  VIADD R27, R8, 0x2 ;  /* 0x00000002081b7836 */ /* 0x000fe40000000000 */
[----:B--2---:R-:W-:-:S05]  /*1e90*/  FFMA.FTZ R23, R23, R26, R22 ;  /* 0x0000001a17177223 */ /* 0x004fca0000010016 */
[----:B------:R1:W-:Y:S05]  /*1ea0*/  STG.E desc[UR10][R24.64], R23 ;  /* 0x0000001718007986 */ /* 0x0003ea000c10190a */
[----:B------:R-:W-:Y:S05]  /*1eb0*/  @!P0 BRA `(.L_x_382) ;  /* 0x0000000000348947 */ /* 0x000fea0003800000 */
[----:B------:R-:W2:Y:S04]  /*1ec0*/  LDG.E R13, desc[UR10][R12.64+0x8] ;  /* 0x0000080a0c0d7981 */ /* 0x000ea8000c1e1900 */
[----:B------:R-:W3:Y:S01]  /*1ed0*/  LDG.E R21, desc[UR10][R20.64+0x8] ;  /* 0x0000080a14157981 */ /* 0x000ee2000c1e1900 */
[----:B--2---:R-:W-:Y:S01]  /*1ee0*/  SHF.R.S32.HI R5, RZ, 0x1f, R13 ;  /* 0x0000001fff057819 */ /* 0x004fe2000001140d */
[----:B-1----:R-:W-:-:S04]  /*1ef0*/  IMAD.WIDE.U32 R22, R13, R14, R18 ;  /* 0x0000000e0d167225 */ /* 0x002fc800078e0012 */
[----:B------:R-:W-:Y:S01]  /*1f00*/  IMAD R24, R5, R14, RZ ;  /* 0x0000000e05187224 */ /* 0x000fe200078e02ff */
[----:B------:R-:W-:-:S03]  /*1f10*/  LEA R16, P0, R22, R16, 0x2 ;  /* 0x0000001016107211 */ /* 0x000fc600078010ff */
[----:B------:R-:W-:-:S05]  /*1f20*/  IMAD R5, R13, R15, R24 ;  /* 0x0000000f0d057224 */ /* 0x000fca00078e0218 */
[----:B------:R-:W-:-:S04]  /*1f30*/  IADD3 R5, PT, PT, R23, R5, RZ ;  /* 0x0000000517057210 */ /* 0x000fc80007ffe0ff */
[----:B------:R-:W-:-:S05]  /*1f40*/  LEA.HI.X R17, R22, R17, R5, 0x2, P0 ;  /* 0x0000001116117211 */ /* 0x000fca00000f1405 */
[----:B------:R-:W3:Y:S01]  /*1f50*/  LDG.E R14, desc[UR10][R16.64] ;  /* 0x0000000a100e7981 */ /* 0x000ee2000c1e1900 */
[----:B------:R-:W-:Y:S01]  /*1f60*/  IADD3 R27, PT, PT, R8, 0x3, RZ ;  /* 0x00000003081b7810 */ /* 0x000fe20007ffe0ff */
[----:B---3--:R-:W-:-:S05]  /*1f70*/  FFMA.FTZ R5, R21, R26, R14 ;  /* 0x0000001a15057223 */ /* 0x008fca000001000e */
[----:B------:R2:W-:Y:S02]  /*1f80*/  STG.E desc[UR10][R16.64], R5 ;  /* 0x0000000510007986 */ /* 0x0005e4000c10190a */
.L_x_382:
[----:B------:R-:W-:Y:S05]  /*1f90*/  BSYNC.RECONVERGENT B2 ;  /* 0x0000000000027941 */ /* 0x000fea0003800200 */
.L_x_381:
[----:B--2---:R-:W-:-:S05]  /*1fa0*/  IMAD.IADD R5, R8, 0x1, -R4 ;  /* 0x0000000108057824 */ /* 0x004fca00078e0a04 */
[----:B------:R-:W-:-:S13]  /*1fb0*/  ISETP.GT.U32.AND P0, PT, R5, -0x4, PT ;  /* 0xfffffffc0500780c */ /* 0x000fda0003f04070 */
[----:B------:R-:W-:Y:S05]  /*1fc0*/  @P0 BRA `(.L_x_380) ;  /* 0x0000000400080947 */ /* 0x000fea0003800000 */
.L_x_383:
[----:B------:R-:W-:Y:S01]  /*1fd0*/  SHF.R.S32.HI R9, RZ, 0x1f, R27 ;  /* 0x0000001fff097819 */ /* 0x000fe2000001141b */
[----:B--2---:R-:W-:Y:S01]  /*1fe0*/  IMAD R5, R3, UR18, RZ ;  /* 0x0000001203057c24 */ /* 0x004fe2000f8e02ff */
[----:B------:R-:W-:-:S03]  /*1ff0*/  MOV R8, R27 ;  /* 0x0000001b00087202 */ /* 0x000fc60000000f00 */
[C---:B------:R-:W-:Y:S02]  /*2000*/  IMAD R5, R2.reuse, UR19, R5 ;  /* 0x0000001302057c24 */ /* 0x040fe4000f8e0205 */
[----:B------:R-:W-:-:S05]  /*2010*/  IMAD.WIDE.U32 R14, R2, UR18, R8 ;  /* 0x00000012020e7c25 */ /* 0x000fca000f8e0008 */
[----:B------:R-:W-:Y:S02]  /*2020*/  IADD3 R5, PT, PT, R5, R15, RZ ;  /* 0x0000000f05057210 */ /* 0x000fe40007ffe0ff */
[----:B------:R-:W-:-:S04]  /*2030*/  LEA R12, P0, R14, UR12, 0x2 ;  /* 0x0000000c0e0c7c11 */ /* 0x000fc8000f8010ff */
[----:B------:R-:W-:-:S05]  /*2040*/  LEA.HI.X R13, R14, UR13, R5, 0x2, P0 ;  /* 0x0000000d0e0d7c11 */ /* 0x000fca00080f1405 */
[----:B------:R-:W2:Y:S01]  /*2050*/  LDG.E R5, desc[UR10][R12.64] ;  /* 0x0000000a0c057981 */ /* 0x000ea2000c1e1900 */
[----:B------:R-:W-:Y:S02]  /*2060*/  IMAD R15, R3, UR22, RZ ;  /* 0x00000016030f7c24 */ /* 0x000fe4000f8e02ff */
[----:B------:R-:W-:Y:S02]  /*2070*/  IMAD.MOV.U32 R18, RZ, RZ, R6 ;  /* 0x000000ffff127224 */ /* 0x000fe400078e0006 */
[----:B------:R-:W-:Y:S01]  /*2080*/  IMAD R21, R2, UR23, R15 ;  /* 0x0000001702157c24 */ /* 0x000fe2000f8e020f */
[----:B--2---:R-:W-:Y:S01]  /*2090*/  SHF.R.S32.HI R14, RZ, 0x1f, R5 ;  /* 0x0000001fff0e7819 */ /* 0x004fe20000011405 */
[----:B------:R-:W-:-:S04]  /*20a0*/  IMAD.WIDE.U32 R16, R5, UR20, R18 ;  /* 0x0000001405107c25 */ /* 0x000fc8000f8e0012 */
[----:B------:R-:W-:Y:S02]  /*20b0*/  IMAD R20, R14, UR20, RZ ;  /* 0x000000140e147c24 */ /* 0x000fe4000f8e02ff */
[----:B------:R-:W-:-:S04]  /*20c0*/  IMAD.WIDE.U32 R14, R2, UR22, R8 ;  /* 0x00000016020e7c25 */ /* 0x000fc8000f8e0008 */
[----:B------:R-:W-:Y:S01]  /*20d0*/  IMAD R9, R5, UR21, R20 ;  /* 0x0000001505097c24 */ /* 0x000fe2000f8e0214 */
[----:B------:R-:W-:Y:S02]  /*20e0*/  IADD3 R5, PT, PT, R21, R15, RZ ;  /* 0x0000000f15057210 */ /* 0x000fe40007ffe0ff */
[----:B------:R-:W-:Y:S02]  /*20f0*/  LEA R8, P0, R14, UR24, 0x2 ;  /* 0x000000180e087c11 */ /* 0x000fe4000f8010ff */
[----:B------:R-:W-:Y:S02]  /*2100*/  LEA R20, P1, R16, UR14, 0x2 ;  /* 0x0000000e10147c11 */ /* 0x000fe4000f8210ff */
[----:B------:R-:W-:Y:S02]  /*2110*/  IADD3 R15, PT, PT, R17, R9, RZ ;  /* 0x00000009110f7210 */ /* 0x000fe40007ffe0ff */
[----:B------:R-:W-:Y:S02]  /*2120*/  LEA.HI.X R9, R14, UR25, R5, 0x2, P0 ;  /* 0x000000190e097c11 */ /* 0x000fe400080f1405 */
[----:B------:R-:W-:-:S03]  /*2130*/  LEA.HI.X R21, R16, UR15, R15, 0x2, P1 ;  /* 0x0000000f10157c11 */ /* 0x000fc600088f140f */
[----:B------:R-:W2:Y:S04]  /*2140*/  LDG.E R5, desc[UR10][R8.64] ;  /* 0x0000000a08057981 */ /* 0x000ea8000c1e1900 */
[----:B------:R-:W2:Y:S02]  /*2150*/  LDG.E R14, desc[UR10][R20.64] ;  /* 0x0000000a140e7981 */ /* 0x000ea4000c1e1900 */
[----:B--2---:R-:W-:-:S05]  /*2160*/  FFMA.FTZ R5, R5, UR26, R14 ;  /* 0x0000001a05057c23 */ /* 0x004fca000801000e */
[----:B------:R2:W-:Y:S04]  /*2170*/  STG.E desc[UR10][R20.64], R5 ;  /* 0x0000000514007986 */ /* 0x0005e8000c10190a */
[----:B------:R-:W3:Y:S02]  /*2180*/  LDG.E R15, desc[UR10][R12.64+0x4] ;  /* 0x0000040a0c0f7981 */ /* 0x000ee4000c1e1900 */
[----:B---3--:R-:W-:Y:S01]  /*2190*/  SHF.R.S32.HI R14, RZ, 0x1f, R15 ;  /* 0x0000001fff0e7819 */ /* 0x008fe2000001140f */
[----:B------:R-:W-:-:S04]  /*21a0*/  IMAD.WIDE.U32 R16, R15, UR20, R18 ;  /* 0x000000140f107c25 */ /* 0x000fc8000f8e0012 */
[----:B------:R-:W-:-:S04]  /*21b0*/  IMAD R14, R14, UR20, RZ ;  /* 0x000000140e0e7c24 */ /* 0x000fc8000f8e02ff */
        /* <DEDUP_REMOVED lines=20> */
[----:B------:R-:W3:Y:S04]  /*2300*/  LDG.E R13, desc[UR10][R12.64+0xc] ;  /* 0x00000c0a0c0d7981 */ /* 0x000ee8000c1e1900 */
[----:B------:R-:W4:Y:S01]  /*2310*/  LDG.E R8, desc[UR10][R8.64+0xc] ;  /* 0x00000c0a08087981 */ /* 0x000f22000c1e1900 */
[----:B---3--:R-:W-:Y:S01]  /*2320*/  SHF.R.S32.HI R14, RZ, 0x1f, R13 ;  /* 0x0000001fff0e7819 */ /* 0x008fe2000001140d */
[----:B------:R-:W-:-:S04]  /*2330*/  IMAD.WIDE.U32 R20, R13, UR20, R18 ;  /* 0x000000140d147c25 */ /* 0x000fc8000f8e0012 */
[----:B------:R-:W-:-:S04]  /*2340*/  IMAD R14, R14, UR20, RZ ;  /* 0x000000140e0e7c24 */ /* 0x000fc8000f8e02ff */
[----:B------:R-:W-:Y:S01]  /*2350*/  IMAD R15, R13, UR21, R14 ;  /* 0x000000150d0f7c24 */ /* 0x000fe2000f8e020e */
[----:B------:R-:W-:-:S04]  /*2360*/  LEA R14, P0, R20, UR14, 0x2 ;  /* 0x0000000e140e7c11 */ /* 0x000fc8000f8010ff */
[----:B------:R-:W-:-:S04]  /*2370*/  IADD3 R15, PT, PT, R21, R15, RZ ;  /* 0x0000000f150f7210 */ /* 0x000fc80007ffe0ff */
[----:B------:R-:W-:-:S05]  /*2380*/  LEA.HI.X R15, R20, UR15, R15, 0x2, P0 ;  /* 0x0000000f140f7c11 */ /* 0x000fca00080f140f */
[----:B------:R-:W4:Y:S01]  /*2390*/  LDG.E R21, desc[UR10][R14.64] ;  /* 0x0000000a0e157981 */ /* 0x000f22000c1e1900 */
[----:B------:R-:W-:-:S05]  /*23a0*/  VIADD R27, R27, 0x4 ;  /* 0x000000041b1b7836 */ /* 0x000fca0000000000 */
[----:B------:R-:W-:Y:S01]  /*23b0*/  ISETP.NE.AND P0, PT, R27, R4, PT ;  /* 0x000000041b00720c */ /* 0x000fe20003f05270 */
[----:B----4-:R-:W-:-:S05]  /*23c0*/  FFMA.FTZ R21, R8, UR26, R21 ;  /* 0x0000001a08157c23 */ /* 0x010fca0008010015 */
[----:B------:R2:W-:Y:S07]  /*23d0*/  STG.E desc[UR10][R14.64], R21 ;  /* 0x000000150e007986 */ /* 0x0005ee000c10190a */
[----:B------:R-:W-:Y:S05]  /*23e0*/  @P0 BRA `(.L_x_383) ;  /* 0xfffffff800f80947 */ /* 0x000fea000383ffff */
.L_x_380:
[----:B------:R-:W-:Y:S05]  /*23f0*/  BSYNC.RECONVERGENT B1 ;  /* 0x0000000000017941 */ /* 0x000fea0003800200 */
.L_x_379:
[----:B------:R-:W3:Y:S01]  /*2400*/  LDCU.64 UR8, c[0x0][0x3e8] ;  /* 0x00007d00ff0877ac */ /* 0x000ee20008000a00 */
[----:B------:R-:W-:-:S04]  /*2410*/  IADD3 R2, P0, PT, R2, 0x1, RZ ;  /* 0x0000000102027810 */ /* 0x000fc80007f1e0ff */
[----:B------:R-:W-:Y:S02]  /*2420*/  IADD3.X R3, PT, PT, RZ, R3, RZ, P0, !PT ;  /* 0x00000003ff037210 */ /* 0x000fe400007fe4ff */
[----:B---3--:R-:W-:-:S04]  /*2430*/  ISETP.GE.U32.AND P0, PT, R2, UR8, PT ;  /* 0x0000000802007c0c */ /* 0x008fc8000bf06070 */
[----:B------:R-:W-:-:S13]  /*2440*/  ISETP.GE.AND.EX P0, PT, R3, UR9, PT, P0 ;  /* 0x0000000903007c0c */ /* 0x000fda000bf06300 */
[----:B------:R-:W-:Y:S05]  /*2450*/  @!P0 BRA `(.L_x_384) ;  /* 0xfffffff4005c8947 */ /* 0x000fea000383ffff */
.L_x_378:
[----:B------:R-:W-:Y:S05]  /*2460*/  BSYNC.RECONVERGENT B0 ;  /* 0x0000000000007941 */ /* 0x000fea0003800200 */
.L_x_377:
[----:B------:R-:W-:Y:S01]  /*2470*/  IADD3 R0, PT, PT, R0, 0x100, RZ ;  /* 0x0000010000007810 */ /* 0x000fe20007ffe0ff */
[----:B------:R-:W-:-:S03]  /*2480*/  IMAD.U32 R2, RZ, RZ, UR7 ;  /* 0x00000007ff027e24 */ /* 0x000fc6000f8e00ff */
[----:B------:R-:W-:-:S04]  /*2490*/  ISETP.LT.U32.AND P0, PT, R0, UR6, PT ;  /* 0x0000000600007c0c */ /* 0x000fc8000bf01070 */
[----:B------:R-:W-:-:S13]  /*24a0*/  ISETP.GT.AND.EX P0, PT, R2, RZ, PT, P0 ;  /* 0x000000ff0200720c */ /* 0x000fda0003f04300 */
[----:B------:R-:W-:Y:S05]  /*24b0*/  @!P0 EXIT ;  /* 0x000000000000894d */ /* 0x000fea0003800000 */
[----:B------:R-:W3:Y:S01]  /*24c0*/  LDCU.64 UR6, c[0x0][0x3c0] ;  /* 0x00007800ff0677ac */ /* 0x000ee20008000a00 */
[----:B------:R-:W-:Y:S01]  /*24d0*/  IADD3 R12, P0, PT, R0, UR4, RZ ;  /* 0x00000004000c7c10 */ /* 0x000fe2000ff1e0ff */
[----:B------:R-:W-:-:S03]  /*24e0*/  UMOV UR4, URZ ;  /* 0x000000ff00047c82 */ /* 0x000fc60008000000 */
[----:B------:R-:W-:Y:S01]  /*24f0*/  IADD3.X R13, PT, PT, RZ, UR5, RZ, P0, !PT ;  /* 0x00000005ff0d7c10 */ /* 0x000fe200087fe4ff */
[----:B------:R-:W-:-:S04]  /*2500*/  UMOV UR5, URZ ;  /* 0x000000ff00057c82 */ /* 0x000fc80008000000 */
[----:B---3--:R-:W-:Y:S02]  /*2510*/  IMAD R3, R13, UR6, RZ ;  /* 0x000000060d037c24 */ /* 0x008fe4000f8e02ff */
[----:B------:R-:W-:-:S04]  /*2520*/  IMAD.WIDE.U32 R10, R12, UR6, RZ ;  /* 0x000000060c0a7c25 */ /* 0x000fc8000f8e00ff */
[----:B------:R-:W-:-:S05]  /*2530*/  IMAD R3, R12, UR7, R3 ;  /* 0x000000070c037c24 */ /* 0x000fca000f8e0203 */
[----:B------:R-:W-:-:S07]  /*2540*/  IADD3 R3, PT, PT, R11, R3, RZ ;  /* 0x000000030b037210 */ /* 0x000fce0007ffe0ff */
.L_x_390:
[----:B--2---:R-:W2:Y:S01]  /*2550*/  LDC.64 R4, c[0x0][0x3d0] ;  /* 0x0000f400ff047b82 */ /* 0x004ea20000000a00 */
[----:B---3--:R-:W3:Y:S01]  /*2560*/  LDCU.64 UR6, c[0x0][0x398] ;  /* 0x00007300ff0677ac */ /* 0x008ee20008000a00 */
[----:B----4-:R-:W4:Y:S01]  /*2570*/  LDCU UR18, c[0x0][0x3b0] ;  /* 0x00007600ff1277ac */ /* 0x010f220008000800 */
[----:B0-----:R-:W0:Y:S01]  /*2580*/  LDCU.64 UR8, c[0x0][0x3c8] ;  /* 0x00007900ff0877ac */ /* 0x001e220008000a00 */
[----:B------:R-:W0:Y:S01]  /*2590*/  LDCU.64 UR16, c[0x0][0x390] ;  /* 0x00007200ff1077ac */ /* 0x000e220008000a00 */
[----:B------:R-:W0:Y:S01]  /*25a0*/  LDCU.128 UR12, c[0x0][0x3a0] ;  /* 0x00007400ff0c77ac */ /* 0x000e220008000c00 */
[C---:B--2---:R-:W-:Y:S02]  /*25b0*/  IMAD R0, R4.reuse, UR5, RZ ;  /* 0x0000000504007c24 */ /* 0x044fe4000f8e02ff */
[----:B------:R-:W-:-:S04]  /*25c0*/  IMAD.WIDE.U32 R6, R4, UR4, R12 ;  /* 0x0000000404067c25 */ /* 0x000fc8000f8e000c */
[----:B------:R-:W-:Y:S01]  /*25d0*/  IMAD R5, R5, UR4, R0 ;  /* 0x0000000405057c24 */ /* 0x000fe2000f8e0200 */
[----:B---3--:R-:W-:-:S03]  /*25e0*/  LEA R4, P0, R6, UR6, 0x2 ;  /* 0x0000000606047c11 */ /* 0x008fc6000f8010ff */
[----:B------:R-:W-:-:S05]  /*25f0*/  IMAD.IADD R5, R7, 0x1, R5 ;  /* 0x0000000107057824 */ /* 0x000fca00078e0205 */
        /* <DEDUP_REMOVED lines=10> */
[----:B------:R-:W-:Y:S02]  /*26a0*/  IMAD.MOV.U32 R27, RZ, RZ, R8 ;  /* 0x000000ffff1b7224 */ /* 0x000fe400078e0008 */
[----:B0-----:R-:W-:Y:S01]  /*26b0*/  IMAD.WIDE.U32 R6, R16, UR4, R2 ;  /* 0x0000000410067c25 */ /* 0x001fe2000f8e0002 */
[----:B------:R-:W-:-:S03]  /*26c0*/  LOP3.LUT P0, R2, R4, 0x3, RZ, 0xc0, !PT ;  /* 0x0000000304027812 */ /* 0x000fc6000780c0ff */
[----:B------:R-:W-:-:S04]  /*26d0*/  IMAD R14, R16, UR5, RZ ;  /* 0x00000005100e7c24 */ /* 0x000fc8000f8e02ff */
[----:B------:R-:W-:-:S05]  /*26e0*/  IMAD R5, R17, UR4, R14 ;  /* 0x0000000411057c24 */ /* 0x000fca000f8e020e */
[----:B------:R-:W-:Y:S01]  /*26f0*/  IADD3 R5, PT, PT, R7, R5, RZ ;  /* 0x0000000507057210 */ /* 0x000fe20007ffe0ff */
[----:B------:R-:W-:Y:S06]  /*2700*/  @!P0 BRA `(.L_x_388) ;  /* 0x0000000400008947 */ /* 0x000fec0003800000 */
[----:B------:R-:W0:Y:S01]  /*2710*/  LDC.64 R18, c[0x0][0x3d8] ;  /* 0x0000f600ff127b82 */ /* 0x000e220000000a00 */
[----:B------:R-:W-:Y:S01]  /*2720*/  SHF.R.S32.HI R9, RZ, 0x1f, R8 ;  /* 0x0000001fff097819 */ /* 0x000fe20000011408 */
[----:B------:R-:W2:Y:S06]  /*2730*/  LDCU.64 UR6, c[0x0][0x390] ;  /* 0x00007200ff0677ac */ /* 0x000eac0008000a00 */
[----:B------:R-:W3:Y:S08]  /*2740*/  LDC.64 R14, c[0x0][0x3a0] ;  /* 0x0000e800ff0e7b82 */ /* 0x000ef00000000a00 */
[----:B------:R-:W4:Y:S01]  /*2750*/  LDC.64 R20, c[0x0][0x3e0] ;  /* 0x0000f800ff147b82 */ /* 0x000f220000000a00 */
[----:B0-----:R-:W-:-:S07]  /*2760*/  IMAD R4, R18, UR5, RZ ;  /* 0x0000000512047c24 */ /* 0x001fce000f8e02ff */
[----:B------:R-:W0:Y:S01]  /*2770*/  LDC R26, c[0x0][0x3b0] ;  /* 0x0000ec00ff1a7b82 */ /* 0x000e220000000800 */
[----:B------:R-:W-:-:S04]  /*2780*/  IMAD.WIDE.U32 R16, R18, UR4, R8 ;  /* 0x0000000412107c25 */ /* 0x000fc8000f8e0008 */
[----:B------:R-:W-:Y:S01]  /*2790*/  IMAD R19, R19, UR4, R4 ;  /* 0x0000000413137c24 */ /* 0x000fe2000f8e0204 */
[----:B---3--:R-:W-:-:S04]  /*27a0*/  LEA R14, P0, R16, R14, 0x2 ;  /* 0x0000000e100e7211 */ /* 0x008fc800078010ff */
[----:B------:R-:W-:Y:S02]  /*27b0*/  IADD3 R4, PT, PT, R17, R19, RZ ;  /* 0x0000001311047210 */ /* 0x000fe40007ffe0ff */
[----:B------:R-:W3:Y:S02]  /*27c0*/  LDC.64 R18, c[0x0][0x3a8] ;  /* 0x0000ea00ff127b82 */ /* 0x000ee40000000a00 */
[----:B------:R-:W-:-:S05]  /*27d0*/  LEA.HI.X R15, R16, R15, R4, 0x2, P0 ;  /* 0x0000000f100f7211 */ /* 0x000fca00000f1404 */
[----:B-1----:R-:W5:Y:S01]  /*27e0*/  LDG.E R25, desc[UR10][R14.64] ;  /* 0x0000000a0e197981 */ /* 0x002f62000c1e1900 */
[----:B------:R-:W1:Y:S01]  /*27f0*/  LDC.64 R16, c[0x0][0x3c8] ;  /* 0x0000f200ff107b82 */ /* 0x000e620000000a00 */
[C---:B----4-:R-:W-:Y:S02]  /*2800*/  IMAD R4, R20.reuse, UR5, RZ ;  /* 0x0000000514047c24 */ /* 0x050fe4000f8e02ff */
[----:B------:R-:W-:-:S04]  /*2810*/  IMAD.WIDE.U32 R22, R20, UR4, R8 ;  /* 0x0000000414167c25 */ /* 0x000fc8000f8e0008 */
[----:B------:R-:W-:Y:S02]  /*2820*/  IMAD R21, R21, UR4, R4 ;  /* 0x0000000415157c24 */ /* 0x000fe4000f8e0204 */
[----:B------:R-:W-:-:S03]  /*2830*/  IMAD.MOV.U32 R4, RZ, RZ, R6 ;  /* 0x000000ffff047224 */ /* 0x000fc600078e0006 */
[----:B------:R-:W-:Y:S02]  /*2840*/  IADD3 R21, PT, PT, R23, R21, RZ ;  /* 0x0000001517157210 */ /* 0x000fe40007ffe0ff */
[----:B-----5:R-:W-:-:S05]  /*2850*/  SHF.R.S32.HI R27, RZ, 0x1f, R25 ;  /* 0x0000001fff1b7819 */ /* 0x020fca0000011419 */
[----:B-1----:R-:W-:-:S04]  /*2860*/  IMAD R20, R27, R16, RZ ;  /* 0x000000101b147224 */ /* 0x002fc800078e02ff */
[C---:B------:R-:W-:Y:S01]  /*2870*/  IMAD R23, R25.reuse, R17, R20 ;  /* 0x0000001119177224 */ /* 0x040fe200078e0214 */
[----:B--2---:R-:W-:Y:S01]  /*2880*/  LEA R20, P0, R22, UR6, 0x2 ;  /* 0x0000000616147c11 */ /* 0x004fe2000f8010ff */
[----:B------:R-:W-:-:S03]  /*2890*/  IMAD.WIDE.U32 R24, R25, R16, R4 ;  /* 0x0000001019187225 */ /* 0x000fc600078e0004 */
[----:B------:R-:W-:Y:S02]  /*28a0*/  LEA.HI.X R21, R22, UR7, R21, 0x2, P0 ;  /* 0x0000000716157c11 */ /* 0x000fe400080f1415 */
[----:B------:R-:W-:Y:S02]  /*28b0*/  IADD3 R23, PT, PT, R25, R23, RZ ;  /* 0x0000001719177210 */ /* 0x000fe40007ffe0ff */
[C---:B---3--:R-:W-:Y:S01]  /*28c0*/  LEA R22, P0, R24.reuse, R18, 0x2 ;  /* 0x0000001218167211 */ /* 0x048fe200078010ff */
[----:B------:R-:W0:Y:S03]  /*28d0*/  LDG.E R25, desc[UR10][R20.64] ;  /* 0x0000000a14197981 */ /* 0x000e26000c1e1900 */
[----:B------:R-:W-:-:S05]  /*28e0*/  LEA.HI.X R23, R24, R19, R23, 0x2, P0 ;  /* 0x0000001318177211 */ /* 0x000fca00000f1417 */
[----:B------:R-:W0:Y:S01]  /*28f0*/  LDG.E R24, desc[UR10][R22.64] ;  /* 0x0000000a16187981 */ /* 0x000e22000c1e1900 */
[----:B------:R-:W-:Y:S01]  /*2900*/  ISETP.NE.AND P0, PT, R2, 0x1, PT ;  /* 0x000000010200780c */ /* 0x000fe20003f05270 */
[----:B------:R-:W-:Y:S02]  /*2910*/  VIADD R27, R8, 0x1 ;  /* 0x00000001081b7836 */ /* 0x000fe40000000000 */
[----:B0-----:R-:W-:-:S05]  /*2920*/  FFMA.FTZ R25, R25, R26, R24 ;  /* 0x0000001a19197223 */ /* 0x001fca0000010018 */
        /* <DEDUP_REMOVED lines=17> */
[----:B------:R-:W2:Y:S04]  /*2a40*/  LDG.E R15, desc[UR10][R14.64+0x8] ;  /* 0x0000080a0e0f7981 */ /* 0x000ea8000c1e1900 */
[----:B------:R-:W3:Y:S01]  /*2a50*/  LDG.E R21, desc[UR10][R20.64+0x8] ;  /* 0x0000080a14157981 */ /* 0x000ee2000c1e1900 */
[----:B--2---:R-:W-:-:S05]  /*2a60*/  SHF.R.S32.HI R23, RZ, 0x1f, R15 ;  /* 0x0000001fff177819 */ /* 0x004fca000001140f */
[-C--:B------:R-:W-:Y:S02]  /*2a70*/  IMAD R2, R23, R16.reuse, RZ ;  /* 0x0000001017027224 */ /* 0x080fe400078e02ff */
[----:B------:R-:W-:-:S04]  /*2a80*/  IMAD.WIDE.U32 R22, R15, R16, R4 ;  /* 0x000000100f167225 */ /* 0x000fc800078e0004 */
[----:B------:R-:W-:Y:S01]  /*2a90*/  IMAD R17, R15, R17, R2 ;  /* 0x000000110f117224 */ /* 0x000fe200078e0202 */
[----:B------:R-:W-:-:S03]  /*2aa0*/  LEA R18, P0, R22, R18, 0x2 ;  /* 0x0000001216127211 */ /* 0x000fc600078010ff */
[----:B------:R-:W-:-:S05]  /*2ab0*/  IMAD.IADD R2, R23, 0x1, R17 ;  /* 0x0000000117027824 */ /* 0x000fca00078e0211 */
[----:B------:R-:W-:-:S05]  /*2ac0*/  LEA.HI.X R19, R22, R19, R2, 0x2, P0 ;  /* 0x0000001316137211 */ /* 0x000fca00000f1402 */
[----:B------:R-:W3:Y:S01]  /*2ad0*/  LDG.E R2, desc[UR10][R18.64] ;  /* 0x0000000a12027981 */ /* 0x000ee2000c1e1900 */
[----:B------:R-:W-:Y:S01]  /*2ae0*/  IADD3 R27, PT, PT, R8, 0x3, RZ ;  /* 0x00000003081b7810 */ /* 0x000fe20007ffe0ff */
[----:B---3--:R-:W-:-:S05]  /*2af0*/  FFMA.FTZ R17, R21, R26, R2 ;  /* 0x0000001a15117223 */ /* 0x008fca0000010002 */
[----:B------:R3:W-:Y:S02]  /*2b00*/  STG.E desc[UR10][R18.64], R17 ;  /* 0x0000001112007986 */ /* 0x0007e4000c10190a */
.L_x_388:
[----:B------:R-:W-:Y:S05]  /*2b10*/  BSYNC.RECONVERGENT B1 ;  /* 0x0000000000017941 */ /* 0x000fea0003800200 */
.L_x_387:
[----:B------:R-:W4:Y:S01]  /*2b20*/  LDC.64 R14, c[0x0][0x3d8] ;  /* 0x0000f600ff0e7b82 */ /* 0x000f220000000a00 */
[----:B------:R-:W-:-:S04]  /*2b30*/  IADD3 R2, PT, PT, R8, -R0, RZ ;  /* 0x8000000008027210 */ /* 0x000fc80007ffe0ff */
[----:B------:R-:W-:-:S13]  /*2b40*/  ISETP.GT.U32.AND P0, PT, R2, -0x4, PT ;  /* 0xfffffffc0200780c */ /* 0x000fda0003f04070 */
[----:B------:R-:W-:Y:S05]  /*2b50*/  @P0 BRA `(.L_x_386) ;  /* 0x00000004000c0947 */ /* 0x000fea0003800000 */
.L_x_389:
[--C-:B------:R-:W-:Y:S01]  /*2b60*/  SHF.R.S32.HI R9, RZ, 0x1f, R27.reuse ;  /* 0x0000001fff097819 */ /* 0x100fe2000001141b */
[C---:B----4-:R-:W-:Y:S01]  /*2b70*/  IMAD R2, R14.reuse, UR5, RZ ;  /* 0x000000050e027c24 */ /* 0x050fe2000f8e02ff */
[----:B0-----:R-:W4:Y:S01]  /*2b80*/  LDC.64 R20, c[0x0][0x3e0] ;  /* 0x0000f800ff147b82 */ /* 0x001f220000000a00 */
[----:B------:R-:W-:Y:S02]  /*2b90*/  IMAD.MOV.U32 R8, RZ, RZ, R27 ;  /* 0x000000ffff087224 */ /* 0x000fe400078e001b */
[----:B---3--:R-:W-:Y:S02]  /*2ba0*/  IMAD R17, R15, UR4, R2 ;  /* 0x000000040f117c24 */ /* 0x008fe4000f8e0202 */
[----:B------:R-:W-:-:S05]  /*2bb0*/  IMAD.WIDE.U32 R18, R14, UR4, R8 ;  /* 0x000000040e127c25 */ /* 0x000fca000f8e0008 */
[----:B------:R-:W-:Y:S02]  /*2bc0*/  IADD3 R17, PT, PT, R17, R19, RZ ;  /* 0x0000001311117210 */ /* 0x000fe40007ffe0ff */
[----:B------:R-:W-:-:S04]  /*2bd0*/  LEA R16, P0, R18, UR12, 0x2 ;  /* 0x0000000c12107c11 */ /* 0x000fc8000f8010ff */
[----:B------:R-:W-:-:S05]  /*2be0*/  LEA.HI.X R17, R18, UR13, R17, 0x2, P0 ;  /* 0x0000000d12117c11 */ /* 0x000fca00080f1411 */
[----:B012---:R-:W2:Y:S01]  /*2bf0*/  LDG.E R23, desc[UR10][R16.64] ;  /* 0x0000000a10177981 */ /* 0x007ea2000c1e1900 */
[C---:B----4-:R-:W-:Y:S02]  /*2c00*/  IMAD R4, R20.reuse, UR5, RZ ;  /* 0x0000000514047c24 */ /* 0x050fe4000f8e02ff */
        /* <DEDUP_REMOVED lines=51> */
[----:B------:R-:W-:-:S04]  /*2f40*/  IADD3 R27, PT, PT, R27, 0x4, RZ ;  /* 0x000000041b1b7810 */ /* 0x000fc80007ffe0ff */
[----:B------:R-:W-:Y:S01]  /*2f50*/  ISETP.NE.AND P0, PT, R27, R0, PT ;  /* 0x000000001b00720c */ /* 0x000fe20003f05270 */
[----:B---3--:R-:W-:-:S05]  /*2f60*/  FFMA.FTZ R23, R8, UR18, R23 ;  /* 0x0000001208177c23 */ /* 0x008fca0008010017 */
[----:B------:R0:W-:Y:S07]  /*2f70*/  STG.E desc[UR10][R18.64], R23 ;  /* 0x0000001712007986 */ /* 0x0001ee000c10190a */
[----:B------:R-:W-:Y:S05]  /*2f80*/  @P0 BRA `(.L_x_389) ;  /* 0xfffffff800f40947 */ /* 0x000fea000383ffff */
.L_x_386:
[----:B------:R-:W-:Y:S05]  /*2f90*/  BSYNC.RECONVERGENT B0 ;  /* 0x0000000000007941 */ /* 0x000fea0003800200 */
.L_x_385:
[----:B------:R-:W5:Y:S01]  /*2fa0*/  LDCU.64 UR6, c[0x0][0x3e8] ;  /* 0x00007d00ff0677ac */ /* 0x000f620008000a00 */
[----:B------:R-:W-:-:S04]  /*2fb0*/  UIADD3 UR4, UP0, UPT, UR4, 0x1, URZ ;  /* 0x0000000104047890 */ /* 0x000fc8000ff1e0ff */
[----:B------:R-:W-:Y:S02]  /*2fc0*/  UIADD3.X UR5, UPT, UPT, URZ, UR5, URZ, UP0, !UPT ;  /* 0x00000005ff057290 */ /* 0x000fe400087fe4ff */
[----:B-----5:R-:W-:-:S04]  /*2fd0*/  UISETP.GE.U32.AND UP0, UPT, UR4, UR6, UPT ;  /* 0x000000060400728c */ /* 0x020fc8000bf06070 */
[----:B------:R-:W-:-:S09]  /*2fe0*/  UISETP.GE.AND.EX UP0, UPT, UR5, UR7, UPT, UP0 ;  /* 0x000000070500728c */ /* 0x000fd2000bf06300 */
[----:B------:R-:W-:Y:S05]  /*2ff0*/  BRA.U !UP0, `(.L_x_390) ;  /* 0xfffffff508547547 */ /* 0x000fea000b83ffff */
[----:B------:R-:W-:Y:S05]  /*3000*/  EXIT ;  /* 0x000000000000794d */ /* 0x000fea0003800000 */
.L_x_391:
        /* <DEDUP_REMOVED lines=15> */
.L_x_8942:


//--------------------- .text._ZN3cub18CUB_300001_SM_10006detail8for_each13static_kernelINS2_12policy_hub_t12policy_500_tElNS2_12op_wrapper_tIlZZZZZN2at6native36add_out_dense_sparse_compressed_cudaERNS7_6TensorERKS9_SC_RKN3c106ScalarEENKUlvE_clEvENKUlvE4_clEvENKUlvE_clEvENKUlvE0_clEvEUllE_N6thrust24THRUST_300001_SM_1000_NS17counting_iteratorIlNSN_11use_defaultESP_SP_EEEEEEvT0_T1_ --------------------------
	.section	.text._ZN3cub18CUB_300001_SM_10006detail8for_each13static_kernelINS2_12policy_hub_t12policy_500_tElNS2_12op_wrapper_tIlZZZZZN2at6native36add_out_dense_sparse_compressed_cudaERNS7_6TensorERKS9_SC_RKN3c106ScalarEENKUlvE_clEvENKUlvE4_clEvENKUlvE_clEvENKUlvE0_clEvEUllE_N6thrust24THRUST_300001_SM_1000_NS17counting_iteratorIlNSN_11use_defaultESP_SP_EEEEEEvT0_T1_,"ax",@progbits
	.align	128
        .global         _ZN3cub18CUB_300001_SM_10006detail8for_each13static_kernelINS2_12policy_hub_t12policy_500_tElNS2_12op_wrapper_tIlZZZZZN2at6native36add_out_dense_sparse_compressed_cudaERNS7_6TensorERKS9_SC_RKN3c106ScalarEENKUlvE_clEvENKUlvE4_clEvENKUlvE_clEvENKUlvE0_clEvEUllE_N6thrust24THRUST_300001_SM_1000_NS17counting_iteratorIlNSN_11use_defaultESP_SP_EEEEEEvT0_T1_
        .type           _ZN3cub18CUB_300001_SM_10006detail8for_each13static_kernelINS2_12policy_hub_t12policy_500_tElNS2_12op_wrapper_tIlZZZZZN2at6native36add_out_dense_sparse_compressed_cudaERNS7_6TensorERKS9_SC_RKN3c106ScalarEENKUlvE_clEvENKUlvE4_clEvENKUlvE_clEvENKUlvE0_clEvEUllE_N6thrust24THRUST_300001_SM_1000_NS17counting_iteratorIlNSN_11use_defaultESP_SP_EEEEEEvT0_T1_,@function
        .size           _ZN3cub18CUB_300001_SM_10006detail8for_each13static_kernelINS2_12policy_hub_t12policy_500_tElNS2_12op_wrapper_tIlZZZZZN2at6native36add_out_dense_sparse_compressed_cudaERNS7_6TensorERKS9_SC_RKN3c106ScalarEENKUlvE_clEvENKUlvE4_clEvENKUlvE_clEvENKUlvE0_clEvEUllE_N6thrust24THRUST_300001_SM_1000_NS17counting_iteratorIlNSN_11use_defaultESP_SP_EEEEEEvT0_T1_,(.L_x_8943 - _ZN3cub18CUB_300001_SM_10006detail8for_each13static_kernelINS2_12policy_hub_t12policy_500_tElNS2_12op_wrapper_tIlZZZZZN2at6native36add_out_dense_sparse_compressed_cudaERNS7_6TensorERKS9_SC_RKN3c106ScalarEENKUlvE_clEvENKUlvE4_clEvENKUlvE_clEvENKUlvE0_clEvEUllE_N6thrust24THRUST_300001_SM_1000_NS17counting_iteratorIlNSN_11use_defaultESP_SP_EEEEEEvT0_T1_)
        .other          _ZN3cub18CUB_300001_SM_10006detail8for_each13static_kernelINS2_12policy_hub_t12policy_500_tElNS2_12op_wrapper_tIlZZZZZN2at6native36add_out_dense_sparse_compressed_cudaERNS7_6TensorERKS9_SC_RKN3c106ScalarEENKUlvE_clEvENKUlvE4_clEvENKUlvE_clEvENKUlvE0_clEvEUllE_N6thrust24THRUST_300001_SM_1000_NS17counting_iteratorIlNSN_11use_defaultESP_SP_EEEEEEvT0_T1_,@"STO_CUDA_ENTRY STV_DEFAULT"
_ZN3cub18CUB_300001_SM_10006detail8for_each13static_kernelINS2_12policy_hub_t12policy_500_tElNS2_12op_wrapper_tIlZZZZZN2at6native36add_out_dense_sparse_compressed_cudaERNS7_6TensorERKS9_SC_RKN3c106ScalarEENKUlvE_clEvENKUlvE4_clEvENKUlvE_clEvENKUlvE0_clEvEUllE_N6thrust24THRUST_300001_SM_1000_NS17counting_iteratorIlNSN_11use_defaultESP_SP_EEEEEEvT0_T1_:
.text._ZN3cub18CUB_300001_SM_10006detail8for_each13static_kernelINS2_12policy_hub_t12policy_500_tElNS2_12op_wrapper_tIlZZZZZN2at6native36add_out_dense_sparse_compressed_cudaERNS7_6TensorERKS9_SC_RKN3c106ScalarEENKUlvE_clEvENKUlvE4_clEvENKUlvE_clEvENKUlvE0_clEvEUllE_N6thrust24THRUST_300001_SM_1000_NS17counting_iteratorIlNSN_11use_defaultESP_SP_EEEEEEvT0_T1_:
[----:B------:R-:W0:Y:S08]  /*0000*/  LDC R1, c[0x0][0x37c] ;  /* 0x0000df00ff017b82 */ /* 0x000e300000000800 */
[----:B------:R-:W1:Y:S01]  /*0010*/  S2UR UR4, SR_CTAID.X ;  /* 0x00000000000479c3 */ /* 0x000e620000002500 */
[----:B------:R-:W2:Y:S01]  /*0020*/  LDCU.64 UR6, c[0x0][0x380] ;  /* 0x00007000ff0677ac */ /* 0x000ea20008000a00 */
[----:B0-----:R-:W-:Y:S01]  /*0030*/  VIADD R1, R1, 0xfffffff0 ;  /* 0xfffffff001017836 */ /* 0x001fe20000000000 */
        /* <DEDUP_REMOVED lines=17> */
.L_x_398:
        /* <DEDUP_REMOVED lines=22> */
[----:B------:R-:W-:Y:S02]  /*02b0*/  IMAD.MOV.U32 R24, RZ, RZ, R4 ;  /* 0x000000ffff187224 */ /* 0x000fe400078e0004 */
[----:B------:R-:W-:-:S04]  /*02c0*/  LOP3.LUT R2, R2, 0x3, RZ, 0xc0, !PT ;  /* 0x0000000302027812 */ /* 0x000fc800078ec0ff */
[----:B------:R-:W-:-:S04]  /*02d0*/  ISETP.NE.U32.AND P0, PT, R2, RZ, PT ;  /* 0x000000ff0200720c */ /* 0x000fc80003f05070 */
[----:B------:R-:W-:Y:S01]  /*02e0*/  ISETP.NE.AND.EX P0, PT, RZ, RZ, PT, P0 ;  /* 0x000000ffff00720c */ /* 0x000fe20003f05300 */
[----:B0-----:R-:W-:Y:S02]  /*02f0*/  IMAD R3, R7, UR6, RZ ;  /* 0x0000000607037c24 */ /* 0x001fe4000f8e02ff */
[----:B------:R-:W-:-:S04]  /*0300*/  IMAD.WIDE.U32 R10, R6, UR6, RZ ;  /* 0x00000006060a7c25 */ /* 0x000fc8000f8e00ff */
[----:B------:R-:W-:Y:S02]  /*0310*/  IMAD R3, R6, UR7, R3 ;  /* 0x0000000706037c24 */ /* 0x000fe4000f8e0203 */
[C---:B-1----:R-:W-:Y:S02]  /*0320*/  IMAD R0, R12.reuse, UR5, RZ ;  /* 0x000000050c007c24 */ /* 0x042fe4000f8e02ff */
[----:B------:R-:W-:Y:S01]  /*0330*/  IMAD.IADD R11, R11, 0x1, R3 ;  /* 0x000000010b0b7824 */ /* 0x000fe200078e0203 */
[----:B------:R-:W-:Y:S01]  /*0340*/  MOV R3, R5 ;  /* 0x0000000500037202 */ /* 0x000fe20000000f00 */
[----:B------:R-:W-:Y:S02]  /*0350*/  IMAD R13, R13, UR4, R0 ;  /* 0x000000040d0d7c24 */ /* 0x000fe4000f8e0200 */
        /* <DEDUP_REMOVED lines=14> */
[----:B------:R-:W-:Y:S02]  /*0440*/  LEA.HI.X R15, R12, R19, R3, 0x3, P0 ;  /* 0x000000130c0f7211 */ /* 0x000fe400000f1c03 */
[----:B------:R-:W4:Y:S03]  /*0450*/  LDC.64 R18, c[0x0][0x3a8] ;  /* 0x0000ea00ff127b82 */ /* 0x000f260000000a00 */
[----:B------:R-:W2:Y:S01]  /*0460*/  LDG.E.64 R12, desc[UR10][R14.64] ;  /* 0x0000000a0e0c7981 */ /* 0x000ea2000c1e1b00 */
[C---:B---3--:R-:W-:Y:S02]  /*0470*/  IMAD R20, R24.reuse, UR5, RZ ;  /* 0x0000000518147c24 */ /* 0x048fe4000f8e02ff */
[----:B------:R-:W-:Y:S02]  /*0480*/  IMAD.MOV.U32 R21, RZ, RZ, R0 ;  /* 0x000000ffff157224 */ /* 0x000fe400078e0000 */
[----:B------:R-:W-:Y:S01]  /*0490*/  IMAD R3, R25, UR4, R20 ;  /* 0x0000000419037c24 */ /* 0x000fe2000f8e0214 */
[----:B------:R-:W-:Y:S01]  /*04a0*/  MOV R20, R10 ;  /* 0x0000000a00147202 */ /* 0x000fe20000000f00 */
[----:B------:R-:W-:-:S04]  /*04b0*/  IMAD.WIDE.U32 R24, R24, UR4, R4 ;  /* 0x0000000418187c25 */ /* 0x000fc8000f8e0004 */
[----:B------:R-:W-:Y:S02]  /*04c0*/  IMAD.IADD R3, R25, 0x1, R3 ;  /* 0x0000000119037824 */ /* 0x000fe400078e0203 */
[-C--:B--2---:R-:W-:Y:S02]  /*04d0*/  IMAD R13, R13, R16.reuse, RZ ;  /* 0x000000100d0d7224 */ /* 0x084fe400078e02ff */
[----:B------:R-:W-:-:S04]  /*04e0*/  IMAD.WIDE.U32 R26, R12, R16, R20 ;  /* 0x000000100c1a7225 */ /* 0x000fc800078e0014 */
[----:B------:R-:W-:Y:S01]  /*04f0*/  IMAD R13, R12, R17, R13 ;  /* 0x000000110c0d7224 */ /* 0x000fe200078e020d */
[----:B-1----:R-:W-:Y:S02]  /*0500*/  LEA R12, P0, R24, UR6, 0x3 ;  /* 0x00000006180c7c11 */ /* 0x002fe4000f8018ff */
[----:B----4-:R-:W-:Y:S02]  /*0510*/  LEA R22, P1, R26, R18, 0x3 ;  /* 0x000000121a167211 */ /* 0x010fe400078218ff */
[----:B------:R-:W-:Y:S02]  /*0520*/  IADD3 R23, PT, PT, R27, R13, RZ ;  /* 0x0000000d1b177210 */ /* 0x000fe40007ffe0ff */
[----:B------:R-:W-:Y:S02]  /*0530*/  LEA.HI.X R13, R24, UR7, R3, 0x3, P0 ;  /* 0x00000007180d7c11 */ /* 0x000fe400080f1c03 */
[----:B------:R-:W-:-:S03]  /*0540*/  LEA.HI.X R23, R26, R19, R23, 0x3, P1 ;  /* 0x000000131a177211 */ /* 0x000fc600008f1c17 */
[----:B------:R-:W0:Y:S04]  /*0550*/  LDG.E.64 R24, desc[UR10][R12.64] ;  /* 0x0000000a0c187981 */ /* 0x000e28000c1e1b00 */
[----:B------:R-:W0:Y:S01]  /*0560*/  LDG.E.64 R26, desc[UR10][R22.64] ;  /* 0x0000000a161a7981 */ /* 0x000e22000c1e1b00 */
[----:B------:R-:W-:-:S04]  /*0570*/  ISETP.NE.U32.AND P0, PT, R2, 0x1, PT ;  /* 0x000000010200780c */ /* 0x000fc80003f05070 */
[----:B------:R-:W-:Y:S01]  /*0580*/  ISETP.NE.AND.EX P0, PT, RZ, RZ, PT, P0 ;  /* 0x000000ffff00720c */ /* 0x000fe20003f05300 */
[----:B0-----:R-:W-:Y:S01]  /*0590*/  DFMA R26, R24, R28, R26 ;  /* 0x0000001c181a722b */ /* 0x001fe2000000001a */
[----:B------:R-:W-:-:S06]  /*05a0*/  IADD3 R24, P1, PT, R4, 0x1, RZ ;  /* 0x0000000104187810 */ /* 0x000fcc0007f3e0ff */
[----:B------:R0:W-:Y:S01]  /*05b0*/  STG.E.64 desc[UR10][R22.64], R26 ;  /* 0x0000001a16007986 */ /* 0x0001e2000c101b0a */
[----:B------:R-:W-:-:S04]  /*05c0*/  IMAD.X R3, RZ, RZ, R5, P1 ;  /* 0x000000ffff037224 */ /* 0x000fc800008e0605 */
[----:B------:R-:W-:Y:S05]  /*05d0*/  @!P0 BRA `(.L_x_396) ;  /* 0x0000000000748947 */ /* 0x000fea0003800000 */
[----:B0-----:R-:W2:Y:S02]  /*05e0*/  LDG.E.64 R22, desc[UR10][R14.64+0x8] ;  /* 0x0000080a0e167981 */ /* 0x001ea4000c1e1b00 */
[-C--:B--2---:R-:W-:Y:S02]  /*05f0*/  IMAD R3, R23, R16.reuse, RZ ;  /* 0x0000001017037224 */ /* 0x084fe400078e02ff */
[----:B------:R-:W-:-:S04]  /*0600*/  IMAD.WIDE.U32 R24, R22, R16, R20 ;  /* 0x0000001016187225 */ /* 0x000fc800078e0014 */
[----:B------:R-:W-:Y:S01]  /*0610*/  IMAD R3, R22, R17, R3 ;  /* 0x0000001116037224 */ /* 0x000fe200078e0203 */
[----:B------:R-:W-:-:S03]  /*0620*/  LEA R22, P0, R24, R18, 0x3 ;  /* 0x0000001218167211 */ /* 0x000fc600078018ff */
[----:B------:R-:W-:-:S05]  /*0630*/  IMAD.IADD R3, R25, 0x1, R3 ;  /* 0x0000000119037824 */ /* 0x000fca00078e0203 */
[----:B------:R-:W-:Y:S02]  /*0640*/  LEA.HI.X R23, R24, R19, R3, 0x3, P0 ;  /* 0x0000001318177211 */ /* 0x000fe400000f1c03 */
[----:B------:R-:W2:Y:S04]  /*0650*/  LDG.E.64 R24, desc[UR10][R12.64+0x8] ;  /* 0x0000080a0c187981 */ /* 0x000ea8000c1e1b00 */
[----:B------:R-:W2:Y:S01]  /*0660*/  LDG.E.64 R26, desc[UR10][R22.64] ;  /* 0x0000000a161a7981 */ /* 0x000ea2000c1e1b00 */
[----:B------:R-:W-:-:S04]  /*0670*/  ISETP.NE.U32.AND P0, PT, R2, 0x2, PT ;  /* 0x000000020200780c */ /* 0x000fc80003f05070 */
[----:B------:R-:W-:Y:S01]  /*0680*/  ISETP.NE.AND.EX P0, PT, RZ, RZ, PT, P0 ;  /* 0x000000ffff00720c */ /* 0x000fe20003f05300 */
[----:B--2---:R-:W-:Y:S01]  /*0690*/  DFMA R26, R24, R28, R26 ;  /* 0x0000001c181a722b */ /* 0x004fe2000000001a */
[----:B------:R-:W-:-:S04]  /*06a0*/  IADD3 R24, P1, PT, R4, 0x2, RZ ;  /* 0x0000000204187810 */ /* 0x000fc80007f3e0ff */
[----:B------:R-:W-:Y:S02]  /*06b0*/  IADD3.X R3, PT, PT, RZ, R5, RZ, P1, !PT ;  /* 0x00000005ff037210 */ /* 0x000fe40000ffe4ff */
[----:B------:R1:W-:Y:S05]  /*06c0*/  STG.E.64 desc[UR10][R22.64], R26 ;  /* 0x0000001a16007986 */ /* 0x0003ea000c101b0a */
[----:B------:R-:W-:Y:S05]  /*06d0*/  @!P0 BRA `(.L_x_396) ;  /* 0x0000000000348947 */ /* 0x000fea0003800000 */
[----:B------:R-:W1:Y:S04]  /*06e0*/  LDG.E.64 R14, desc[UR10][R14.64+0x10] ;  /* 0x0000100a0e0e7981 */ /* 0x000e68000c1e1b00 */
[----:B------:R-:W2:Y:S01]  /*06f0*/  LDG.E.64 R12, desc[UR10][R12.64+0x10] ;  /* 0x0000100a0c0c7981 */ /* 0x000ea2000c1e1b00 */
[-C--:B-1----:R-:W-:Y:S02]  /*0700*/  IMAD R22, R15, R16.reuse, RZ ;  /* 0x000000100f167224 */ /* 0x082fe400078e02ff */
[----:B------:R-:W-:-:S04]  /*0710*/  IMAD.WIDE.U32 R2, R14, R16, R20 ;  /* 0x000000100e027225 */ /* 0x000fc800078e0014 */
[----:B------:R-:W-:Y:S01]  /*0720*/  IMAD R17, R14, R17, R22 ;  /* 0x000000110e117224 */ /* 0x000fe200078e0216 */
[----:B------:R-:W-:-:S03]  /*0730*/  LEA R18, P0, R2, R18, 0x3 ;  /* 0x0000001202127211 */ /* 0x000fc600078018ff */
[----:B------:R-:W-:-:S05]  /*0740*/  IMAD.IADD R3, R3, 0x1, R17 ;  /* 0x0000000103037824 */ /* 0x000fca00078e0211 */
[----:B------:R-:W-:-:S05]  /*0750*/  LEA.HI.X R19, R2, R19, R3, 0x3, P0 ;  /* 0x0000001302137211 */ /* 0x000fca00000f1c03 */
[----:B------:R-:W2:Y:S01]  /*0760*/  LDG.E.64 R2, desc[UR10][R18.64] ;  /* 0x0000000a12027981 */ /* 0x000ea2000c1e1b00 */
[----:B------:R-:W-:Y:S01]  /*0770*/  IADD3 R24, P0, PT, R4, 0x3, RZ ;  /* 0x0000000304187810 */ /* 0x000fe20007f1e0ff */
[----:B--2---:R-:W-:-:S07]  /*0780*/  DFMA R28, R12, R28, R2 ;  /* 0x0000001c0c1c722b */ /* 0x004fce0000000002 */
[----:B------:R2:W-:Y:S01]  /*0790*/  STG.E.64 desc[UR10][R18.64], R28 ;  /* 0x0000001c12007986 */ /* 0x0005e2000c101b0a */
[----:B------:R-:W-:-:S07]  /*07a0*/  IMAD.X R3, RZ, RZ, R5, P0 ;  /* 0x000000ffff037224 */ /* 0x000fce00000e0605 */
.L_x_396:
[----:B------:R-:W-:Y:S05]  /*07b0*/  BSYNC.RECONVERGENT B1 ;  /* 0x0000000000017941 */ /* 0x000fea0003800200 */
.L_x_395:
[----:B------:R-:W-:Y:S01]  /*07c0*/  IADD3 R2, P0, PT, R4, -R8, RZ ;  /* 0x8000000804027210 */ /* 0x000fe20007f1e0ff */
[----:B------:R-:W3:Y:S03]  /*07d0*/  LDC.64 R12, c[0x0][0x3d8] ;  /* 0x0000f600ff0c7b82 */ /* 0x000ee60000000a00 */
[----:B------:R-:W-:Y:S02]  /*07e0*/  IADD3.X R4, PT, PT, R5, ~R9, RZ, P0, !PT ;  /* 0x8000000905047210 */ /* 0x000fe400007fe4ff */
[----:B------:R-:W-:-:S03]  /*07f0*/  ISETP.GT.U32.AND P0, PT, R2, -0x4, PT ;  /* 0xfffffffc0200780c */ /* 0x000fc60003f04070 */
[----:B------:R-:W4:Y:S01]  /*0800*/  LDC.64 R14, c[0x0][0x3e0] ;  /* 0x0000f800ff0e7b82 */ /* 0x000f220000000a00 */
[----:B------:R-:W-:-:S13]  /*0810*/  ISETP.GT.U32.AND.EX P0, PT, R4, -0x1, PT, P0 ;  /* 0xffffffff0400780c */ /* 0x000fda0003f04100 */
[----:B------:R-:W-:Y:S05]  /*0820*/  @P0 BRA `(.L_x_394) ;  /* 0x0000000400000947 */ /* 0x000fea0003800000 */
.L_x_397:
[C---:B0--3--:R-:W-:Y:S02]  /*0830*/  IMAD R4, R12.reuse, UR5, RZ ;  /* 0x000000050c047c24 */ /* 0x049fe4000f8e02ff */
[----:B------:R-:W-:Y:S02]  /*0840*/  IMAD.MOV.U32 R2, RZ, RZ, R24 ;  /* 0x000000ffff027224 */ /* 0x000fe400078e0018 */
[----:B------:R-:W-:Y:S02]  /*0850*/  IMAD R17, R13, UR4, R4 ;  /* 0x000000040d117c24 */ /* 0x000fe4000f8e0204 */
[----:B------:R-:W-:-:S04]  /*0860*/  IMAD.WIDE.U32 R4, R12, UR4, R2 ;  /* 0x000000040c047c25 */ /* 0x000fc8000f8e0002 */
[----:B------:R-:W-:Y:S01]  /*0870*/  IMAD.IADD R5, R17, 0x1, R5 ;  /* 0x0000000111057824 */ /* 0x000fe200078e0205 */
[----:B--2---:R-:W-:-:S04]  /*0880*/  LEA R18, P0, R4, UR12, 0x3 ;  /* 0x0000000c04127c11 */ /* 0x004fc8000f8018ff */
[----:B------:R-:W-:-:S05]  /*0890*/  LEA.HI.X R19, R4, UR13, R5, 0x3, P0 ;  /* 0x0000000d04137c11 */ /* 0x000fca00080f1c05 */
[----:B------:R-:W2:Y:S01]  /*08a0*/  LDG.E.64 R16, desc[UR10][R18.64] ;  /* 0x0000000a12107981 */ /* 0x000ea2000c1e1b00 */
[C---:B----4-:R-:W-:Y:S02]  /*08b0*/  IMAD R4, R14.reuse, UR5, RZ ;  /* 0x000000050e047c24 */ /* 0x050fe4000f8e02ff */
[----:B------:R-:W-:Y:S02]  /*08c0*/  IMAD.MOV.U32 R5, RZ, RZ, R0 ;  /* 0x000000ffff057224 */ /* 0x000fe400078e0000 */
[----:B01----:R-:W-:Y:S01]  /*08d0*/  IMAD R27, R15, UR4, R4 ;  /* 0x000000040f1b7c24 */ /* 0x003fe2000f8e0204 */
[----:B------:R-:W-:Y:S01]  /*08e0*/  MOV R4, R10 ;  /* 0x0000000a00047202 */ /* 0x000fe20000000f00 */
[----:B------:R-:W-:-:S04]  /*08f0*/  IMAD.WIDE.U32 R20, R14, UR4, R2 ;  /* 0x000000040e147c25 */ /* 0x000fc8000f8e0002 */
[----:B--2---:R-:W-:Y:S02]  /*0900*/  IMAD R17, R17, UR8, RZ ;  /* 0x0000000811117c24 */ /* 0x004fe4000f8e02ff */
[----:B------:R-:W-:-:S04]  /*0910*/  IMAD.WIDE.U32 R22, R16, UR8, R4 ;  /* 0x0000000810167c25 */ /* 0x000fc8000f8e0004 */
[----:B------:R-:W-:Y:S01]  /*0920*/  IMAD R25, R16, UR9, R17 ;  /* 0x0000000910197c24 */ /* 0x000fe2000f8e0211 */
[----:B------:R-:W-:Y:S01]  /*0930*/  LEA R16, P0, R20, UR16, 0x3 ;  /* 0x0000001014107c11 */ /* 0x000fe2000f8018ff */
[----:B------:R-:W-:Y:S01]  /*0940*/  IMAD.IADD R17, R27, 0x1, R21 ;  /* 0x000000011b117824 */ /* 0x000fe200078e0215 */
[----:B------:R-:W-:Y:S02]  /*0950*/  LEA R26, P1, R22, UR14, 0x3 ;  /* 0x0000000e161a7c11 */ /* 0x000fe4000f8218ff */
[----:B------:R-:W-:Y:S02]  /*0960*/  IADD3 R21, PT, PT, R23, R25, RZ ;  /* 0x0000001917157210 */ /* 0x000fe40007ffe0ff */
[----:B------:R-:W-:Y:S02]  /*0970*/  LEA.HI.X R17, R20, UR17, R17, 0x3, P0 ;  /* 0x0000001114117c11 */ /* 0x000fe400080f1c11 */
[----:B------:R-:W-:-:S03]  /*0980*/  LEA.HI.X R27, R22, UR15, R21, 0x3, P1 ;  /* 0x0000000f161b7c11 */ /* 0x000fc600088f1c15 */
[----:B------:R-:W2:Y:S04]  /*0990*/  LDG.E.64 R20, desc[UR10][R16.64] ;  /* 0x0000000a10147981 */ /* 0x000ea8000c1e1b00 */
[----:B------:R-:W2:Y:S02]  /*09a0*/  LDG.E.64 R22, desc[UR10][R26.64] ;  /* 0x0000000a1a167981 */ /* 0x000ea4000c1e1b00 */
[----:B--2---:R-:W-:-:S07]  /*09b0*/  DFMA R28, R20, UR18, R22 ;  /* 0x00000012141c7c2b */ /* 0x004fce0008000016 */
[----:B------:R0:W-:Y:S04]  /*09c0*/  STG.E.64 desc[UR10][R26.64], R28 ;  /* 0x0000001c1a007986 */ /* 0x0001e8000c101b0a */
[----:B------:R-:W2:Y:S02]  /*09d0*/  LDG.E.64 R20, desc[UR10][R18.64+0x8] ;  /* 0x0000080a12147981 */ /* 0x000ea4000c1e1b00 */
[----:B--2---:R-:W-:Y:S02]  /*09e0*/  IMAD R21, R21, UR8, RZ ;  /* 0x0000000815157c24 */ /* 0x004fe4000f8e02ff */
[----:B------:R-:W-:-:S04]  /*09f0*/  IMAD.WIDE.U32 R22, R20, UR8, R4 ;  /* 0x0000000814167c25 */ /* 0x000fc8000f8e0004 */
[----:B------:R-:W-:Y:S01]  /*0a00*/  IMAD R21, R20, UR9, R21 ;  /* 0x0000000914157c24 */ /* 0x000fe2000f8e0215 */
[----:B------:R-:W-:-:S03]  /*0a10*/  LEA R20, P0, R22, UR14, 0x3 ;  /* 0x0000000e16147c11 */ /* 0x000fc6000f8018ff */
[----:B------:R-:W-:-:S05]  /*0a20*/  IMAD.IADD R21, R23, 0x1, R21 ;  /* 0x0000000117157824 */ /* 0x000fca00078e0215 */
[----:B------:R-:W-:Y:S02]  /*0a30*/  LEA.HI.X R21, R22, UR15, R21, 0x3, P0 ;  /* 0x0000000f16157c11 */ /* 0x000fe400080f1c15 */
[----:B------:R-:W2:Y:S04]  /*0a40*/  LDG.E.64 R22, desc[UR10][R16.64+0x8] ;  /* 0x0000080a10167981 */ /* 0x000ea8000c1e1b00 */
[----:B0-----:R-:W2:Y:S02]  /*0a50*/  LDG.E.64 R26, desc[UR10][R20.64] ;  /* 0x0000000a141a7981 */ /* 0x001ea4000c1e1b00 */
        /* <DEDUP_REMOVED lines=21> */
[----:B------:R-:W3:Y:S01]  /*0bb0*/  LDG.E.64 R20, desc[UR10][R4.64] ;  /* 0x0000000a04147981 */ /* 0x000ee2000c1e1b00 */
[----:B------:R-:W-:-:S05]  /*0bc0*/  IADD3 R24, P0, PT, R24, 0x4, RZ ;  /* 0x0000000418187810 */ /* 0x000fca0007f1e0ff */
[----:B------:R-:W-:Y:S01]  /*0bd0*/  IMAD.X R3, RZ, RZ, R3, P0 ;  /* 0x000000ffff037224 */ /* 0x000fe200000e0603 */
[----:B------:R-:W-:-:S04]  /*0be0*/  ISETP.GE.U32.AND P0, PT, R24, R8, PT ;  /* 0x000000081800720c */ /* 0x000fc80003f06070 */
[----:B------:R-:W-:Y:S01]  /*0bf0*/  ISETP.GE.AND.EX P0, PT, R3, R9, PT, P0 ;  /* 0x000000090300720c */ /* 0x000fe20003f06300 */
[----:B---3--:R-:W-:-:S07]  /*0c00*/  DFMA R20, R16, UR18, R20 ;  /* 0x0000001210147c2b */ /* 0x008fce0008000014 */
[----:B------:R0:W-:Y:S05]  /*0c10*/  STG.E.64 desc[UR10][R4.64], R20 ;  /* 0x0000001404007986 */ /* 0x0001ea000c101b0a */
[----:B------:R-:W-:Y:S05]  /*0c20*/  @!P0 BRA `(.L_x_397) ;  /* 0xfffffffc00008947 */ /* 0x000fea000383ffff */
.L_x_394:
[----:B------:R-:W-:Y:S05]  /*0c30*/  BSYNC.RECONVERGENT B0 ;  /* 0x0000000000007941 */ /* 0x000fea0003800200 */
.L_x_393:
        /* <DEDUP_REMOVED lines=10> */
[----:B--2---:R-:W-:Y:S01]  /*0ce0*/  IMAD.WIDE.U32 R28, R0, UR4, RZ ;  /* 0x00000004001c7c25 */ /* 0x004fe2000f8e00ff */
[----:B------:R-:W-:-:S03]  /*0cf0*/  UMOV UR4, URZ ;  /* 0x000000ff00047c82 */ /* 0x000fc60008000000 */
[----:B------:R-:W-:Y:S01]  /*0d00*/  IMAD R3, R0, UR5, R3 ;  /* 0x0000000500037c24 */ /* 0x000fe2000f8e0203 */
[----:B------:R-:W-:-:S04]  /*0d10*/  UMOV UR5, URZ ;  /* 0x000000ff00057c82 */ /* 0x000fc80008000000 */
[----:B------:R-:W-:-:S05]  /*0d20*/  IADD3 R0, PT, PT, R29, R3, RZ ;  /* 0x000000031d007210 */ /* 0x000fca0007ffe0ff */
[----:B------:R2:W-:Y:S02]  /*0d30*/  STL [R1], R0 ;  /* 0x0000000001007387 */ /* 0x0005e40000100800 */
.L_x_404:
[----:B--2---:R-:W2:Y:S01]  /*0d40*/  LDC.64 R2, c[0x0][0x3d0] ;  /* 0x0000f400ff027b82 */ /* 0x004ea20000000a00 */
[----:B-----5:R-:W5:Y:S01]  /*0d50*/  LDCU.64 UR6, c[0x0][0x398] ;  /* 0x00007300ff0677ac */ /* 0x020f620008000a00 */
[----:B0-----:R-:W-:Y:S02]  /*0d60*/  IMAD.MOV.U32 R4, RZ, RZ, R6 ;  /* 0x000000ffff047224 */ /* 0x001fe400078e0006 */
[----:B------:R-:W-:Y:S01]  /*0d70*/  IMAD.MOV.U32 R5, RZ, RZ, R7 ;  /* 0x000000ffff057224 */ /* 0x000fe200078e0007 */
[----:B------:R-:W0:Y:S01]  /*0d80*/  LDCU.64 UR16, c[0x0][0x3b0] ;  /* 0x00007600ff1077ac */ /* 0x000e220008000a00 */
[----:B------:R-:W0:Y:S01]  /*0d90*/  LDCU.64 UR12, c[0x0][0x3c8] ;  /* 0x00007900ff0c77ac */ /* 0x000e220008000a00 */
[----:B------:R-:W0:Y:S01]  /*0da0*/  LDCU.64 UR14, c[0x0][0x3a8] ;  /* 0x00007500ff0e77ac */ /* 0x000e220008000a00 */
[C---:B--2---:R-:W-:Y:S02]  /*0db0*/  IMAD R0, R2.reuse, UR5, RZ ;  /* 0x0000000502007c24 */ /* 0x044fe4000f8e02ff */
[----:B------:R-:W-:-:S04]  /*0dc0*/  IMAD.WIDE.U32 R4, R2, UR4, R4 ;  /* 0x0000000402047c25 */ /* 0x000fc8000f8e0004 */
[----:B------:R-:W-:Y:S01]  /*0dd0*/  IMAD R3, R3, UR4, R0 ;  /* 0x0000000403037c24 */ /* 0x000fe2000f8e0200 */
[----:B-----5:R-:W-:-:S04]  /*0de0*/  LEA R2, P0, R4, UR6, 0x3 ;  /* 0x0000000604027c11 */ /* 0x020fc8000f8018ff */
        /* <DEDUP_REMOVED lines=8> */
[----:B---3--:R-:W2:Y:S01]  /*0e70*/  LDL R12, [R1] ;  /* 0x00000000010c7983 */ /* 0x008ea20000100800 */
[----:B----4-:R-:W0:Y:S01]  /*0e80*/  LDC.64 R14, c[0x0][0x3b8] ;  /* 0x0000ee00ff0e7b82 */ /* 0x010e220000000a00 */
[----:B------:R-:W-:Y:S01]  /*0e90*/  IMAD.IADD R0, R10, 0x1, -R8 ;  /* 0x000000010a007824 */ /* 0x000fe200078e0a08 */
[----:B------:R-:W-:Y:S01]  /*0ea0*/  BSSY.RECONVERGENT B1, `(.L_x_401) ;  /* 0x0000055000017945 */ /* 0x000fe20003800200 */
[----:B------:R-:W-:Y:S02]  /*0eb0*/  IMAD.MOV.U32 R2, RZ, RZ, R28 ;  /* 0x000000ffff027224 */ /* 0x000fe400078e001c */
[----:B------:R-:W-:Y:S01]  /*0ec0*/  IMAD.MOV.U32 R24, RZ, RZ, R8 ;  /* 0x000000ffff187224 */ /* 0x000fe200078e0008 */
[----:B------:R-:W-:-:S04]  /*0ed0*/  LOP3.LUT R0, R0, 0x3, RZ, 0xc0, !PT ;  /* 0x0000000300007812 */ /* 0x000fc800078ec0ff */
[----:B------:R-:W-:-:S04]  /*0ee0*/  ISETP.NE.U32.AND P0, PT, R0, RZ, PT ;  /* 0x000000ff0000720c */ /* 0x000fc80003f05070 */
[----:B------:R-:W-:Y:S01]  /*0ef0*/  ISETP.NE.AND.EX P0, PT, RZ, RZ, PT, P0 ;  /* 0x000000ffff00720c */ /* 0x000fe20003f05300 */
[----:B0-----:R-:W-:-:S04]  /*0f00*/  IMAD R4, R14, UR5, RZ ;  /* 0x000000050e047c24 */ /* 0x001fc8000f8e02ff */
[----:B------:R-:W-:Y:S01]  /*0f10*/  IMAD R5, R15, UR4, R4 ;  /* 0x000000040f057c24 */ /* 0x000fe2000f8e0204 */
[----:B--2---:R-:W-:-:S03]  /*0f20*/  MOV R3, R12 ;  /* 0x0000000c00037202 */ /* 0x004fc60000000f00 */
[----:B------:R-:W-:-:S04]  /*0f30*/  IMAD.WIDE.U32 R12, R14, UR4, R2 ;  /* 0x000000040e0c7c25 */ /* 0x000fc8000f8e0002 */
[----:B------:R-:W-:Y:S01]  /*0f40*/  IMAD.MOV.U32 R3, RZ, RZ, R9 ;  /* 0x000000ffff037224 */ /* 0x000fe200078e0009 */
[----:B------:R-:W-:Y:S01]  /*0f50*/  IADD3 R2, PT, PT, R13, R5, RZ ;  /* 0x000000050d027210 */ /* 0x000fe20007ffe0ff */
[----:B------:R-:W-:Y:S06]  /*0f60*/  @!P0 BRA `(.L_x_402) ;  /* 0x0000000400208947 */ /* 0x000fec0003800000 */
[----:B------:R-:W0:Y:S01]  /*0f70*/  LDC.64 R18, c[0x0][0x3d8] ;  /* 0x0000f600ff127b82 */ /* 0x000e220000000a00 */
[----:B------:R-:W2:Y:S01]  /*0f80*/  LDCU.64 UR6, c[0x0][0x390] ;  /* 0x00007200ff0677ac */ /* 0x000ea20008000a00 */
[----:B------:R3:W-:Y:S06]  /*0f90*/  STL.64 [R1+0x8], R6 ;  /* 0x0000080601007387 */ /* 0x0007ec0000100a00 */
[----:B------:R-:W4:Y:S01]  /*0fa0*/  LDC.64 R14, c[0x0][0x3a0] ;  /* 0x0000e800ff0e7b82 */ /* 0x000f220000000a00 */
[----:B------:R-:W-:-:S07]  /*0fb0*/  MOV R21, R2 ;  /* 0x0000000200157202 */ /* 0x000fce0000000f00 */
[----:B---3--:R-:W3:Y:S01]  /*0fc0*/  LDC.64 R6, c[0x0][0x3b0] ;  /* 0x0000ec00ff067b82 */ /* 0x008ee20000000a00 */
[C---:B0-----:R-:W-:Y:S02]  /*0fd0*/  IMAD R16, R18.reuse, UR5, RZ ;  /* 0x0000000512107c24 */ /* 0x041fe4000f8e02ff */
[----:B------:R-:W-:-:S04]  /*0fe0*/  IMAD.WIDE.U32 R4, R18, UR4, R8 ;  /* 0x0000000412047c25 */ /* 0x000fc8000f8e0008 */
[----:B------:R-:W-:Y:S01]  /*0ff0*/  IMAD R3, R19, UR4, R16 ;  /* 0x0000000413037c24 */ /* 0x000fe2000f8e0210 */
[----:B----4-:R-:W-:Y:S01]  /*1000*/  LEA R14, P0, R4, R14, 0x3 ;  /* 0x0000000e040e7211 */ /* 0x010fe200078018ff */
[----:B------:R-:W0:Y:S02]  /*1010*/  LDC.64 R16, c[0x0][0x3c8] ;  /* 0x0000f200ff107b82 */ /* 0x000e240000000a00 */
[----:B------:R-:W-:-:S05]  /*1020*/  IMAD.IADD R3, R5, 0x1, R3 ;  /* 0x0000000105037824 */ /* 0x000fca00078e0203 */
[----:B------:R-:W-:Y:S02]  /*1030*/  LEA.HI.X R15, R4, R15, R3, 0x3, P0 ;  /* 0x0000000f040f7211 */ /* 0x000fe400000f1c03 */
[----:B------:R-:W4:Y:S03]  /*1040*/  LDC.64 R4, c[0x0][0x3e0] ;  /* 0x0000f800ff047b82 */ /* 0x000f260000000a00 */
[----:B-1----:R-:W0:Y:S05]  /*1050*/  LDG.E.64 R26, desc[UR10][R14.64] ;  /* 0x0000000a0e1a7981 */ /* 0x002e2a000c1e1b00 */
[----:B------:R-:W1:Y:S01]  /*1060*/  LDC.64 R18, c[0x0][0x3a8] ;  /* 0x0000ea00ff127b82 */ /* 0x000e620000000a00 */
[----:B----4-:R-:W-:-:S02]  /*1070*/  IMAD R20, R4, UR5, RZ ;  /* 0x0000000504147c24 */ /* 0x010fc4000f8e02ff */
[----:B------:R-:W-:-:S04]  /*1080*/  IMAD.WIDE.U32 R24, R4, UR4, R8 ;  /* 0x0000000404187c25 */ /* 0x000fc8000f8e0008 */
[----:B------:R-:W-:Y:S01]  /*1090*/  IMAD R5, R5, UR4, R20 ;  /* 0x0000000405057c24 */ /* 0x000fe2000f8e0214 */
[----:B--2---:R-:W-:Y:S01]  /*10a0*/  LEA R4, P0, R24, UR6, 0x3 ;  /* 0x0000000618047c11 */ /* 0x004fe2000f8018ff */
[----:B------:R-:W-:Y:S02]  /*10b0*/  IMAD.MOV.U32 R20, RZ, RZ, R12 ;  /* 0x000000ffff147224 */ /* 0x000fe400078e000c */
[----:B------:R-:W-:-:S05]  /*10c0*/  IMAD.IADD R5, R25, 0x1, R5 ;  /* 0x0000000119057824 */ /* 0x000fca00078e0205 */
[----:B------:R-:W-:Y:S01]  /*10d0*/  LEA.HI.X R5, R24, UR7, R5, 0x3, P0 ;  /* 0x0000000718057c11 */ /* 0x000fe200080f1c05 */
[-C--:B0-----:R-:W-:Y:S02]  /*10e0*/  IMAD R3, R27, R16.reuse, RZ ;  /* 0x000000101b037224 */ /* 0x081fe400078e02ff */
[----:B------:R-:W-:-:S04]  /*10f0*/  IMAD.WIDE.U32 R22, R26, R16, R20 ;  /* 0x000000101a167225 */ /* 0x000fc800078e0014 */
[----:B------:R-:W-:Y:S01]  /*1100*/  IMAD R3, R26, R17, R3 ;  /* 0x000000111a037224 */ /* 0x000fe200078e0203 */
[----:B-1----:R-:W-:-:S03]  /*1110*/  LEA R26, P1, R22, R18, 0x3 ;  /* 0x00000012161a7211 */ /* 0x002fc600078218ff */
[----:B------:R-:W-:-:S05]  /*1120*/  IMAD.IADD R3, R23, 0x1, R3 ;  /* 0x0000000117037824 */ /* 0x000fca00078e0203 */
[----:B------:R-:W-:Y:S02]  /*1130*/  LEA.HI.X R27, R22, R19, R3, 0x3, P1 ;  /* 0x00000013161b7211 */ /* 0x000fe400008f1c03 */
[----:B------:R-:W3:Y:S04]  /*1140*/  LDG.E.64 R22, desc[UR10][R4.64] ;  /* 0x0000000a04167981 */ /* 0x000ee8000c1e1b00 */
[----:B------:R-:W3:Y:S01]  /*1150*/  LDG.E.64 R24, desc[UR10][R26.64] ;  /* 0x0000000a1a187981 */ /* 0x000ee2000c1e1b00 */
[----:B------:R-:W-:-:S04]  /*1160*/  ISETP.NE.U32.AND P0, PT, R0, 0x1, PT ;  /* 0x000000010000780c */ /* 0x000fc80003f05070 */
[----:B------:R-:W-:Y:S01]  /*1170*/  ISETP.NE.AND.EX P0, PT, RZ, RZ, PT, P0 ;  /* 0x000000ffff00720c */ /* 0x000fe20003f05300 */
[----:B---3--:R-:W-:Y:S01]  /*1180*/  DFMA R22, R22, R6, R24 ;  /* 0x000000061616722b */ /* 0x008fe20000000018 */
[----:B------:R0:W5:Y:S01]  /*1190*/  LDL.LU.64 R6, [R1+0x8] ;  /* 0x0000080001067983 */ /* 0x0001620000300a00 */
[----:B------:R-:W-:-:S05]  /*11a0*/  IADD3 R24, P1, PT, R8, 0x1, RZ ;  /* 0x0000000108187810 */ /* 0x000fca0007f3e0ff */
[----:B------:R0:W-:Y:S01]  /*11b0*/  STG.E.64 desc[UR10][R26.64], R22 ;  /* 0x000000161a007986 */ /* 0x0001e2000c101b0a */
[----:B------:R-:W-:-:S04]  /*11c0*/  IADD3.X R3, PT, PT, RZ, R9, RZ, P1, !PT ;  /* 0x00000009ff037210 */ /* 0x000fc80000ffe4ff */
[----:B------:R-:W-:Y:S05]  /*11d0*/  @!P0 BRA `(.L_x_402) ;  /* 0x0000000000848947 */ /* 0x000fea0003800000 */
[----:B0-----:R-:W2:Y:S04]  /*11e0*/  LDG.E.64 R22, desc[UR10][R14.64+0x8] ;  /* 0x0000080a0e167981 */ /* 0x001ea8000c1e1b00 */
[----:B-----5:R0:W-:Y:S02]  /*11f0*/  STL.64 [R1+0x8], R6 ;  /* 0x0000080601007387 */ /* 0x0201e40000100a00 */
[----:B0-----:R-:W0:Y:S01]  /*1200*/  LDC.64 R6, c[0x0][0x3b0] ;  /* 0x0000ec00ff067b82 */ /* 0x001e220000000a00 */
[-C--:B--2---:R-:W-:Y:S02]  /*1210*/  IMAD R3, R23, R16.reuse, RZ ;  /* 0x0000001017037224 */ /* 0x084fe400078e02ff */
[----:B------:R-:W-:-:S04]  /*1220*/  IMAD.WIDE.U32 R24, R22, R16, R20 ;  /* 0x0000001016187225 */ /* 0x000fc800078e0014 */
[----:B------:R-:W-:Y:S01]  /*1230*/  IMAD R3, R22, R17, R3 ;  /* 0x0000001116037224 */ /* 0x000fe200078e0203 */
[----:B------:R-:W-:-:S03]  /*1240*/  LEA R22, P0, R24, R18, 0x3 ;  /* 0x0000001218167211 */ /* 0x000fc600078018ff */
[----:B------:R-:W-:-:S05]  /*1250*/  IMAD.IADD R3, R25, 0x1, R3 ;  /* 0x0000000119037824 */ /* 0x000fca00078e0203 */
[----:B------:R-:W-:Y:S02]  /*1260*/  LEA.HI.X R23, R24, R19, R3, 0x3, P0 ;  /* 0x0000001318177211 */ /* 0x000fe400000f1c03 */
[----:B------:R-:W0:Y:S04]  /*1270*/  LDG.E.64 R24, desc[UR10][R4.64+0x8] ;  /* 0x0000080a04187981 */ /* 0x000e28000c1e1b00 */
[----:B------:R-:W0:Y:S01]  /*1280*/  LDG.E.64 R26, desc[UR10][R22.64] ;  /* 0x0000000a161a7981 */ /* 0x000e22000c1e1b00 */
[----:B------:R-:W-:-:S04]  /*1290*/  ISETP.NE.U32.AND P0, PT, R0, 0x2, PT ;  /* 0x000000020000780c */ /* 0x000fc80003f05070 */
[----:B------:R-:W-:Y:S01]  /*12a0*/  ISETP.NE.AND.EX P0, PT, RZ, RZ, PT, P0 ;  /* 0x000000ffff00720c */ /* 0x000fe20003f05300 */
[----:B0-----:R-:W-:Y:S01]  /*12b0*/  DFMA R24, R24, R6, R26 ;  /* 0x000000061818722b */ /* 0x001fe2000000001a */
[----:B------:R2:W5:Y:S06]  /*12c0*/  LDL.LU.64 R6, [R1+0x8] ;  /* 0x0000080001067983 */ /* 0x00056c0000300a00 */
[----:B------:R0:W-:Y:S02]  /*12d0*/  STG.E.64 desc[UR10][R22.64], R24 ;  /* 0x0000001816007986 */ /* 0x0001e4000c101b0a */
[----:B0-----:R-:W-:-:S05]  /*12e0*/  IADD3 R24, P1, PT, R8, 0x2, RZ ;  /* 0x0000000208187810 */ /* 0x001fca0007f3e0ff */
[----:B------:R-:W-:Y:S01]  /*12f0*/  IMAD.X R3, RZ, RZ, R9, P1 ;  /* 0x000000ffff037224 */ /* 0x000fe200008e0609 */
[----:B--2---:R-:W-:Y:S07]  /*1300*/  @!P0 BRA `(.L_x_402) ;  /* 0x0000000000388947 */ /* 0x004fee0003800000 */
[----:B------:R-:W2:Y:S01]  /*1310*/  LDG.E.64 R14, desc[UR10][R14.64+0x10] ;  /* 0x0000100a0e0e7981 */ /* 0x000ea2000c1e1b00 */
[----:B------:R-:W0:Y:S03]  /*1320*/  LDC.64 R26, c[0x0][0x3b0] ;  /* 0x0000ec00ff1a7b82 */ /* 0x000e260000000a00 */
[----:B------:R-:W0:Y:S01]  /*1330*/  LDG.E.64 R4, desc[UR10][R4.64+0x10] ;  /* 0x0000100a04047981 */ /* 0x000e22000c1e1b00 */
[-C--:B--2---:R-:W-:Y:S02]  /*1340*/  IMAD R0, R15, R16.reuse, RZ ;  /* 0x000000100f007224 */ /* 0x084fe400078e02ff */
[----:B------:R-:W-:-:S04]  /*1350*/  IMAD.WIDE.U32 R20, R14, R16, R20 ;  /* 0x000000100e147225 */ /* 0x000fc800078e0014 */
[----:B------:R-:W-:Y:S01]  /*1360*/  IMAD R17, R14, R17, R0 ;  /* 0x000000110e117224 */ /* 0x000fe200078e0200 */
[----:B------:R-:W-:-:S04]  /*1370*/  LEA R18, P0, R20, R18, 0x3 ;  /* 0x0000001214127211 */ /* 0x000fc800078018ff */
[----:B------:R-:W-:-:S04]  /*1380*/  IADD3 R0, PT, PT, R21, R17, RZ ;  /* 0x0000001115007210 */ /* 0x000fc80007ffe0ff */
[----:B------:R-:W-:-:S05]  /*1390*/  LEA.HI.X R19, R20, R19, R0, 0x3, P0 ;  /* 0x0000001314137211 */ /* 0x000fca00000f1c00 */
[----:B------:R-:W0:Y:S01]  /*13a0*/  LDG.E.64 R16, desc[UR10][R18.64] ;  /* 0x0000000a12107981 */ /* 0x000e22000c1e1b00 */
[----:B------:R-:W-:-:S05]  /*13b0*/  IADD3 R24, P0, PT, R8, 0x3, RZ ;  /* 0x0000000308187810 */ /* 0x000fca0007f1e0ff */
[----:B------:R-:W-:Y:S01]  /*13c0*/  IMAD.X R3, RZ, RZ, R9, P0 ;  /* 0x000000ffff037224 */ /* 0x000fe200000e0609 */
[----:B0-----:R-:W-:-:S07]  /*13d0*/  DFMA R16, R4, R26, R16 ;  /* 0x0000001a0410722b */ /* 0x001fce0000000010 */
[----:B------:R2:W-:Y:S04]  /*13e0*/  STG.E.64 desc[UR10][R18.64], R16 ;  /* 0x0000001012007986 */ /* 0x0005e8000c101b0a */
.L_x_402:
[----:B------:R-:W-:Y:S05]  /*13f0*/  BSYNC.RECONVERGENT B1 ;  /* 0x0000000000017941 */ /* 0x000fea0003800200 */
.L_x_401:
[----:B------:R-:W-:-:S05]  /*1400*/  IADD3 R0, P0, PT, R8, -R10, RZ ;  /* 0x8000000a08007210 */ /* 0x000fca0007f1e0ff */
[----:B------:R-:W-:Y:S01]  /*1410*/  IMAD.X R4, R9, 0x1, ~R11, P0 ;  /* 0x0000000109047824 */ /* 0x000fe200000e0e0b */
[----:B------:R-:W-:-:S04]  /*1420*/  ISETP.GT.U32.AND P0, PT, R0, -0x4, PT ;  /* 0xfffffffc0000780c */ /* 0x000fc80003f04070 */
[----:B------:R-:W-:-:S13]  /*1430*/  ISETP.GT.U32.AND.EX P0, PT, R4, -0x1, PT, P0 ;  /* 0xffffffff0400780c */ /* 0x000fda0003f04100 */
[----:B------:R-:W-:Y:S05]  /*1440*/  @P0 BRA `(.L_x_400) ;  /* 0x0000000400380947 */ /* 0x000fea0003800000 */
[----:B--2---:R-:W2:Y:S01]  /*1450*/  LDC.64 R16, c[0x0][0x3d8] ;  /* 0x0000f600ff107b82 */ /* 0x004ea20000000a00 */
[----:B------:R-:W3:Y:S01]  /*1460*/  LDCU.64 UR8, c[0x0][0x390] ;  /* 0x00007200ff0877ac */ /* 0x000ee20008000a00 */
[----:B------:R-:W-:Y:S01]  /*1470*/  MOV R25, R3 ;  /* 0x0000000300197202 */ /* 0x000fe20000000f00 */
[----:B------:R-:W4:Y:S05]  /*1480*/  LDCU.64 UR6, c[0x0][0x3a0] ;  /* 0x00007400ff0677ac */ /* 0x000f2a0008000a00 */
[----:B------:R-:W0:Y:S01]  /*1490*/  LDC.64 R8, c[0x0][0x3e0] ;  /* 0x0000f800ff087b82 */ /* 0x000e220000000a00 */
[C---:B--2---:R-:W-:Y:S02]  /*14a0*/  IMAD R0, R16.reuse, UR5, RZ ;  /* 0x0000000510007c24 */ /* 0x044fe4000f8e02ff */
[----:B------:R-:W-:-:S04]  /*14b0*/  IMAD.WIDE.U32 R4, R16, UR4, R24 ;  /* 0x0000000410047c25 */ /* 0x000fc8000f8e0018 */
[----:B------:R-:W-:Y:S01]  /*14c0*/  IMAD R17, R17, UR4, R0 ;  /* 0x0000000411117c24 */ /* 0x000fe2000f8e0200 */
[----:B----4-:R-:W-:Y:S01]  /*14d0*/  LEA R0, P0, R4, UR6, 0x3 ;  /* 0x0000000604007c11 */ /* 0x010fe2000f8018ff */
[C---:B0-----:R-:W-:Y:S02]  /*14e0*/  IMAD R18, R8.reuse, UR5, RZ ;  /* 0x0000000508127c24 */ /* 0x041fe4000f8e02ff */
[----:B------:R-:W-:Y:S01]  /*14f0*/  IMAD.WIDE.U32 R14, R8, UR4, R24 ;  /* 0x00000004080e7c25 */ /* 0x000fe2000f8e0018 */
[----:B------:R-:W-:-:S03]  /*1500*/  IADD3 R0, P1, PT, R0, 0x10, RZ ;  /* 0x0000001000007810 */ /* 0x000fc60007f3e0ff */
[----:B------:R-:W-:Y:S01]  /*1510*/  IMAD R19, R9, UR4, R18 ;  /* 0x0000000409137c24 */ /* 0x000fe2000f8e0212 */
[----:B---3--:R-:W-:Y:S01]  /*1520*/  LEA R8, P2, R14, UR8, 0x3 ;  /* 0x000000080e087c11 */ /* 0x008fe2000f8418ff */
[----:B------:R-:W-:Y:S02]  /*1530*/  IMAD.IADD R9, R17, 0x1, R5 ;  /* 0x0000000111097824 */ /* 0x000fe400078e0205 */
[----:B------:R-:W-:Y:S01]  /*1540*/  IMAD.IADD R5, R19, 0x1, R15 ;  /* 0x0000000113057824 */ /* 0x000fe200078e020f */
[----:B------:R-:W-:Y:S02]  /*1550*/  IADD3 R8, P3, PT, R8, 0x10, RZ ;  /* 0x0000001008087810 */ /* 0x000fe40007f7e0ff */
[----:B------:R-:W-:Y:S02]  /*1560*/  LEA.HI.X R4, R4, UR7, R9, 0x3, P0 ;  /* 0x0000000704047c11 */ /* 0x000fe400080f1c09 */
[----:B------:R-:W-:Y:S02]  /*1570*/  LEA.HI.X R14, R14, UR9, R5, 0x3, P2 ;  /* 0x000000090e0e7c11 */ /* 0x000fe400090f1c05 */
[----:B------:R-:W-:-:S03]  /*1580*/  IADD3.X R5, PT, PT, RZ, R4, RZ, P1, !PT ;  /* 0x00000004ff057210 */ /* 0x000fc60000ffe4ff */
[----:B------:R-:W-:-:S07]  /*1590*/  IMAD.X R21, RZ, RZ, R14, P3 ;  /* 0x000000ffff157224 */ /* 0x000fce00018e060e */
.L_x_403:
[----:B------:R-:W-:-:S05]  /*15a0*/  IMAD.MOV.U32 R4, RZ, RZ, R0 ;  /* 0x000000ffff047224 */ /* 0x000fca00078e0000 */
[----:B------:R-:W2:Y:S01]  /*15b0*/  LDG.E.64 R16, desc[UR10][R4.64+-0x10] ;  /* 0xfffff00a04107981 */ /* 0x000ea2000c1e1b00 */
[----:B0-----:R-:W-:Y:S01]  /*15c0*/  MOV R14, R12 ;  /* 0x0000000c000e7202 */ /* 0x001fe20000000f00 */
[----:B------:R-:W-:Y:S02]  /*15d0*/  IMAD.MOV.U32 R15, RZ, RZ, R2 ;  /* 0x000000ffff0f7224 */ /* 0x000fe400078e0002 */
[----:B--2---:R-:W-:Y:S02]  /*15e0*/  IMAD R9, R17, UR12, RZ ;  /* 0x0000000c11097c24 */ /* 0x004fe4000f8e02ff */
[----:B------:R-:W-:-:S04]  /*15f0*/  IMAD.WIDE.U32 R18, R16, UR12, R14 ;  /* 0x0000000c10127c25 */ /* 0x000fc8000f8e000e */
[----:B------:R-:W-:Y:S01]  /*1600*/  IMAD R9, R16, UR13, R9 ;  /* 0x0000000d10097c24 */ /* 0x000fe2000f8e0209 */
[----:B------:R-:W-:-:S03]  /*1610*/  LEA R16, P0, R18, UR14, 0x3 ;  /* 0x0000000e12107c11 */ /* 0x000fc6000f8018ff */
[----:B------:R-:W-:-:S05]  /*1620*/  IMAD.IADD R9, R19, 0x1, R9 ;  /* 0x0000000113097824 */ /* 0x000fca00078e0209 */
[----:B------:R-:W-:Y:S02]  /*1630*/  LEA.HI.X R17, R18, UR15, R9, 0x3, P0 ;  /* 0x0000000f12117c11 */ /* 0x000fe400080f1c09 */
[----:B------:R-:W-:-:S03]  /*1640*/  MOV R9, R21 ;  /* 0x0000001500097202 */ /* 0x000fc60000000f00 */
[----:B------:R-:W1:Y:S04]  /*1650*/  LDG.E.64 R20, desc[UR10][R16.64] ;  /* 0x0000000a10147981 */ /* 0x000e68000c1e1b00 */
[----:B------:R-:W1:Y:S02]  /*1660*/  LDG.E.64 R18, desc[UR10][R8.64+-0x10] ;  /* 0xfffff00a08127981 */ /* 0x000e64000c1e1b00 */
[----:B-1----:R-:W-:-:S07]  /*1670*/  DFMA R22, R18, UR16, R20 ;  /* 0x0000001012167c2b */ /* 0x002fce0008000014 */
        /* <DEDUP_REMOVED lines=9> */
[----:B------:R-:W2:Y:S02]  /*1710*/  LDG.E.64 R26, desc[UR10][R18.64] ;  /* 0x0000000a121a7981 */ /* 0x000ea4000c1e1b00 */
[----:B--2---:R-:W-:-:S07]  /*1720*/  DFMA R26, R20, UR16, R26 ;  /* 0x00000010141a7c2b */ /* 0x004fce000800001a */
[----:B------:R1:W-:Y:S04]  /*1730*/  STG.E.64 desc[UR10][R18.64], R26 ;  /* 0x0000001a12007986 */ /* 0x0003e8000c101b0a */
[----:B0-----:R-:W2:Y:S02]  /*1740*/  LDG.E.64 R16, desc[UR10][R4.64] ;  /* 0x0000000a04107981 */ /* 0x001ea4000c1e1b00 */
        /* <DEDUP_REMOVED lines=10> */
[----:B------:R-:W2:Y:S02]  /*17f0*/  LDG.E.64 R22, desc[UR10][R4.64+0x8] ;  /* 0x0000080a04167981 */ /* 0x000ea4000c1e1b00 */
[----:B--2---:R-:W-:Y:S02]  /*1800*/  IMAD R23, R23, UR12, RZ ;  /* 0x0000000c17177c24 */ /* 0x004fe4000f8e02ff */
[----:B-1----:R-:W-:-:S04]  /*1810*/  IMAD.WIDE.U32 R18, R22, UR12, R14 ;  /* 0x0000000c16127c25 */ /* 0x002fc8000f8e000e */
[----:B------:R-:W-:Y:S01]  /*1820*/  IMAD R23, R22, UR13, R23 ;  /* 0x0000000d16177c24 */ /* 0x000fe2000f8e0217 */
[----:B------:R-:W-:-:S04]  /*1830*/  LEA R14, P0, R18, UR14, 0x3 ;  /* 0x0000000e120e7c11 */ /* 0x000fc8000f8018ff */
[----:B------:R-:W-:-:S04]  /*1840*/  IADD3 R15, PT, PT, R19, R23, RZ ;  /* 0x00000017130f7210 */ /* 0x000fc80007ffe0ff */
[----:B------:R-:W-:Y:S02]  /*1850*/  LEA.HI.X R15, R18, UR15, R15, 0x3, P0 ;  /* 0x0000000f120f7c11 */ /* 0x000fe400080f1c0f */
[----:B------:R1:W2:Y:S04]  /*1860*/  LDG.E.64 R18, desc[UR10][R8.64+0x8] ;  /* 0x0000080a08127981 */ /* 0x0002a8000c1e1b00 */
[----:B------:R-:W2:Y:S01]  /*1870*/  LDG.E.64 R22, desc[UR10][R14.64] ;  /* 0x0000000a0e167981 */ /* 0x000ea2000c1e1b00 */
[----:B------:R-:W-:-:S05]  /*1880*/  IADD3 R24, P0, PT, R24, 0x4, RZ ;  /* 0x0000000418187810 */ /* 0x000fca0007f1e0ff */
[----:B------:R-:W-:Y:S01]  /*1890*/  IMAD.X R3, RZ, RZ, R3, P0 ;  /* 0x000000ffff037224 */ /* 0x000fe200000e0603 */
[----:B------:R-:W-:-:S04]  /*18a0*/  ISETP.GE.U32.AND P0, PT, R24, R10, PT ;  /* 0x0000000a1800720c */ /* 0x000fc80003f06070 */
[----:B------:R-:W-:Y:S02]  /*18b0*/  ISETP.GE.AND.EX P0, PT, R3, R11, PT, P0 ;  /* 0x0000000b0300720c */ /* 0x000fe40003f06300 */
[----:B-1----:R-:W-:Y:S02]  /*18c0*/  IADD3 R8, P2, PT, R8, 0x20, RZ ;  /* 0x0000002008087810 */ /* 0x002fe40007f5e0ff */
[----:B------:R-:W-:-:S03]  /*18d0*/  IADD3 R0, P1, PT, R4, 0x20, RZ ;  /* 0x0000002004007810 */ /* 0x000fc60007f3e0ff */
[----:B0-----:R-:W-:Y:S01]  /*18e0*/  IMAD.X R21, RZ, RZ, R9, P2 ;  /* 0x000000ffff157224 */ /* 0x001fe200010e0609 */
[----:B------:R-:W-:Y:S01]  /*18f0*/  IADD3.X R5, PT, PT, RZ, R5, RZ, P1, !PT ;  /* 0x00000005ff057210 */ /* 0x000fe20000ffe4ff */
[----:B--2---:R-:W-:-:S07]  /*1900*/  DFMA R18, R18, UR16, R22 ;  /* 0x0000001012127c2b */ /* 0x004fce0008000016 */
[----:B------:R0:W-:Y:S01]  /*1910*/  STG.E.64 desc[UR10][R14.64], R18 ;  /* 0x000000120e007986 */ /* 0x0001e2000c101b0a */
[----:B------:R-:W-:Y:S05]  /*1920*/  @!P0 BRA `(.L_x_403) ;  /* 0xfffffffc001c8947 */ /* 0x000fea000383ffff */
.L_x_400:
[----:B------:R-:W-:Y:S05]  /*1930*/  BSYNC.RECONVERGENT B0 ;  /* 0x0000000000007941 */ /* 0x000fea0003800200 */
.L_x_399:
[----:B------:R-:W1:Y:S01]  /*1940*/  LDC.64 R2, c[0x0][0x3e8] ;  /* 0x0000fa00ff027b82 */ /* 0x000e620000000a00 */
[----:B------:R-:W-:-:S04]  /*1950*/  UIADD3 UR6, UP0, UPT, UR4, 0x1, URZ ;  /* 0x0000000104067890 */ /* 0x000fc8000ff1e0ff */
[----:B------:R-:W-:Y:S02]  /*1960*/  UIADD3.X UR7, UPT, UPT, URZ, UR5, URZ, UP0, !UPT ;  /* 0x00000005ff077290 */ /* 0x000fe400087fe4ff */
[----:B-1----:R-:W-:-:S04]  /*1970*/  ISETP.NE.U32.AND P0, PT, R2, UR6, PT ;  /* 0x0000000602007c0c */ /* 0x002fc8000bf05070 */
[----:B------:R-:W-:-:S13]  /*1980*/  ISETP.NE.AND.EX P0, PT, R3, UR7, PT, P0 ;  /* 0x0000000703007c0c */ /* 0x000fda000bf05300 */
[----:B------:R-:W-:Y:S05]  /*1990*/  @!P0 EXIT ;  /* 0x000000000000894d */ /* 0x000fea0003800000 */
[----:B------:R-:W-:Y:S01]  /*19a0*/  UMOV UR4, UR6 ;  /* 0x0000000600047c82 */ /* 0x000fe20008000000 */
[----:B------:R-:W-:Y:S01]  /*19b0*/  UMOV UR5, UR7 ;  /* 0x0000000700057c82 */ /* 0x000fe20008000000 */
[----:B------:R-:W-:Y:S05]  /*19c0*/  BRA `(.L_x_404) ;  /* 0xfffffff000dc7947 */ /* 0x000fea000383ffff */
.L_x_392:
        /* <DEDUP_REMOVED lines=20> */
[----:B------:R-:W-:Y:S02]  /*1b10*/  HFMA2 R2, -RZ, RZ, 0, 0 ;  /* 0x00000000ff027431 */ /* 0x000fe400000001ff */
[----:B------:R-:W-:-:S07]  /*1b20*/  IMAD.MOV.U32 R0, RZ, RZ, RZ ;  /* 0x000000ffff007224 */ /* 0x000fce00078e00ff */
.L_x_412:
[----:B0-----:R-:W0:Y:S01]  /*1b30*/  LDCU.64 UR8, c[0x0][0x3d0] ;  /* 0x00007a00ff0877ac */ /* 0x001e220008000a00 */
[----:B------:R-:W-:Y:S01]  /*1b40*/  IADD3 R10, P0, PT, R27, UR4, RZ ;  /* 0x000000041b0a7c10 */ /* 0x000fe2000ff1e0ff */
[----:B-1----:R-:W1:Y:S04]  /*1b50*/  LDCU.64 UR16, c[0x0][0x398] ;  /* 0x00007300ff1077ac */ /* 0x002e680008000a00 */
[----:B------:R-:W-:Y:S02]  /*1b60*/  IMAD.X R11, RZ, RZ, UR5, P0 ;  /* 0x00000005ff0b7e24 */ /* 0x000fe400080e06ff */
[----:B0-----:R-:W-:Y:S02]  /*1b70*/  IMAD R3, R2, UR8, RZ ;  /* 0x0000000802037c24 */ /* 0x001fe4000f8e02ff */
[----:B---3--:R-:W-:-:S04]  /*1b80*/  IMAD.WIDE.U32 R4, R0, UR8, R10 ;  /* 0x0000000800047c25 */ /* 0x008fc8000f8e000a */
[----:B------:R-:W-:Y:S01]  /*1b90*/  IMAD R3, R0, UR9, R3 ;  /* 0x0000000900037c24 */ /* 0x000fe2000f8e0203 */
[----:B-1----:R-:W-:-:S04]  /*1ba0*/  LEA R8, P0, R4, UR16, 0x3 ;  /* 0x0000001004087c11 */ /* 0x002fc8000f8018ff */
[----:B------:R-:W-:-:S04]  /*1bb0*/  IADD3 R3, PT, PT, R5, R3, RZ ;  /* 0x0000000305037210 */ /* 0x000fc80007ffe0ff */
[----:B------:R-:W-:-:S05]  /*1bc0*/  LEA.HI.X R9, R4, UR17, R3, 0x3, P0 ;  /* 0x0000001104097c11 */ /* 0x000fca00080f1c03 */
[----:B--2---:R-:W2:Y:S04]  /*1bd0*/  LDG.E.64 R4, desc[UR10][R8.64] ;  /* 0x0000000a08047981 */ /* 0x004ea8000c1e1b00 */
        /* <DEDUP_REMOVED lines=25> */
[----:B------:R-:W2:Y:S07]  /*1d70*/  LDCU.64 UR16, c[0x0][0x390] ;  /* 0x00007200ff1077ac */ /* 0x000eae0008000a00 */
[----:B------:R-:W3:Y:S01]  /*1d80*/  LDC.64 R16, c[0x0][0x3a8] ;  /* 0x0000ea00ff107b82 */ /* 0x000ee20000000a00 */
[----:B------:R-:W-:Y:S01]  /*1d90*/  MOV R19, R3 ;  /* 0x0000000300137202 */ /* 0x000fe20000000f00 */
[----:B------:R-:W-:-:S06]  /*1da0*/  IMAD.MOV.U32 R18, RZ, RZ, R8 ;  /* 0x000000ffff127224 */ /* 0x000fcc00078e0008 */
[----:B------:R-:W4:Y:S01]  /*1db0*/  LDC.64 R28, c[0x0][0x3b0] ;  /* 0x0000ec00ff1c7b82 */ /* 0x000f220000000a00 */
        /* <DEDUP_REMOVED lines=11> */
[----:B------:R-:W-:-:S04]  /*1e70*/  IMAD R21, R0, UR9, R21 ;  /* 0x0000000900157c24 */ /* 0x000fc8000f8e0215 */
[----:B------:R-:W-:Y:S02]  /*1e80*/  IMAD.IADD R21, R23, 0x1, R21 ;  /* 0x0000000117157824 */ /* 0x000fe400078e0215 */
[-C--:B-1----:R-:W-:Y:S02]  /*1e90*/  IMAD R11, R11, R14.reuse, RZ ;  /* 0x0000000e0b0b7224 */ /* 0x082fe400078e02ff */
[----:B------:R-:W-:-:S04]  /*1ea0*/  IMAD.WIDE.U32 R24, R10, R14, R18 ;  /* 0x0000000e0a187225 */ /* 0x000fc800078e0012 */
[----:B------:R-:W-:Y:S01]  /*1eb0*/  IMAD R11, R10, R15, R11 ;  /* 0x0000000f0a0b7224 */ /* 0x000fe200078e020b */
[----:B--2---:R-:W-:Y:S02]  /*1ec0*/  LEA R10, P0, R22, UR16, 0x3 ;  /* 0x00000010160a7c11 */ /* 0x004fe4000f8018ff */
[----:B---3--:R-:W-:Y:S02]  /*1ed0*/  LEA R20, P1, R24, R16, 0x3 ;  /* 0x0000001018147211 */ /* 0x008fe400078218ff */
[----:B------:R-:W-:Y:S02]  /*1ee0*/  IADD3 R23, PT, PT, R25, R11, RZ ;  /* 0x0000000b19177210 */ /* 0x000fe40007ffe0ff */
[----:B------:R-:W-:Y:S02]  /*1ef0*/  LEA.HI.X R11, R22, UR17, R21, 0x3, P0 ;  /* 0x00000011160b7c11 */ /* 0x000fe400080f1c15 */
[----:B------:R-:W-:-:S03]  /*1f00*/  LEA.HI.X R21, R24, R17, R23, 0x3, P1 ;  /* 0x0000001118157211 */ /* 0x000fc600008f1c17 */
[----:B------:R-:W4:Y:S04]  /*1f10*/  LDG.E.64 R22, desc[UR10][R10.64] ;  /* 0x0000000a0a167981 */ /* 0x000f28000c1e1b00 */
[----:B------:R-:W4:Y:S01]  /*1f20*/  LDG.E.64 R24, desc[UR10][R20.64] ;  /* 0x0000000a14187981 */ /* 0x000f22000c1e1b00 */
[----:B------:R-:W-:-:S04]  /*1f30*/  ISETP.NE.U32.AND P0, PT, R26, 0x1, PT ;  /* 0x000000011a00780c */ /* 0x000fc80003f05070 */
[----:B------:R-:W-:Y:S01]  /*1f40*/  ISETP.NE.AND.EX P0, PT, RZ, RZ, PT, P0 ;  /* 0x000000ffff00720c */ /* 0x000fe20003f05300 */
[----:B----4-:R-:W-:Y:S01]  /*1f50*/  DFMA R22, R22, R28, R24 ;  /* 0x0000001c1616722b */ /* 0x010fe20000000018 */
        /* <DEDUP_REMOVED lines=8> */
[----:B------:R-:W-:-:S04]  /*1fe0*/  LEA R20, P0, R22, R16, 0x3 ;  /* 0x0000001016147211 */ /* 0x000fc800078018ff */
[----:B------:R-:W-:-:S04]  /*1ff0*/  IADD3 R21, PT, PT, R23, R21, RZ ;  /* 0x0000001517157210 */ /* 0x000fc80007ffe0ff */
[----:B------:R-:W-:Y:S02]  /*2000*/  LEA.HI.X R21, R22, R17, R21, 0x3, P0 ;  /* 0x0000001116157211 */ /* 0x000fe400000f1c15 */
[----:B------:R-:W2:Y:S04]  /*2010*/  LDG.E.64 R22, desc[UR10][R10.64+0x8] ;  /* 0x0000080a0a167981 */ /* 0x000ea8000c1e1b00 */
[----:B------:R-:W2:Y:S01]  /*2020*/  LDG.E.64 R24, desc[UR10][R20.64] ;  /* 0x0000000a14187981 */ /* 0x000ea2000c1e1b00 */
[----:B------:R-:W-:-:S04]  /*2030*/  ISETP.NE.U32.AND P0, PT, R26, 0x2, PT ;  /* 0x000000021a00780c */ /* 0x000fc80003f05070 */
[----:B------:R-:W-:Y:S01]  /*2040*/  ISETP.NE.AND.EX P0, PT, RZ, RZ, PT, P0 ;  /* 0x000000ffff00720c */ /* 0x000fe20003f05300 */
[----:B--2---:R-:W-:Y:S01]  /*2050*/  DFMA R22, R22, R28, R24 ;  /* 0x0000001c1616722b */ /* 0x004fe20000000018 */
[----:B------:R-:W-:-:S06]  /*2060*/  IADD3 R24, P1, PT, R4, 0x2, RZ ;  /* 0x0000000204187810 */ /* 0x000fcc0007f3e0ff */
[----:B------:R1:W-:Y:S01]  /*2070*/  STG.E.64 desc[UR10][R20.64], R22 ;  /* 0x0000001614007986 */ /* 0x0003e2000c101b0a */
[----:B------:R-:W-:-:S04]  /*2080*/  IMAD.X R25, RZ, RZ, R5, P1 ;  /* 0x000000ffff197224 */ /* 0x000fc800008e0605 */
[----:B------:R-:W-:Y:S05]  /*2090*/  @!P0 BRA `(.L_x_410) ;  /* 0x0000000000348947 */ /* 0x000fea0003800000 */
        /* <DEDUP_REMOVED lines=8> */
[----:B------:R-:W2:Y:S01]  /*2120*/  LDG.E.64 R14, desc[UR10][R16.64] ;  /* 0x0000000a100e7981 */ /* 0x000ea2000c1e1b00 */
[----:B------:R-:W-:-:S05]  /*2130*/  IADD3 R24, P0, PT, R4, 0x3, RZ ;  /* 0x0000000304187810 */ /* 0x000fca0007f1e0ff */
[----:B------:R-:W-:Y:S01]  /*2140*/  IMAD.X R25, RZ, RZ, R5, P0 ;  /* 0x000000ffff197224 */ /* 0x000fe200000e0605 */
[----:B--2---:R-:W-:-:S07]  /*2150*/  DFMA R14, R10, R28, R14 ;  /* 0x0000001c0a0e722b */ /* 0x004fce000000000e */
[----:B------:R2:W-:Y:S04]  /*2160*/  STG.E.64 desc[UR10][R16.64], R14 ;  /* 0x0000000e10007986 */ /* 0x0005e8000c101b0a */
.L_x_410:
[----:B------:R-:W-:Y:S05]  /*2170*/  BSYNC.RECONVERGENT B2 ;  /* 0x0000000000027941 */ /* 0x000fea0003800200 */
.L_x_409:
[----:B------:R-:W-:-:S04]  /*2180*/  IADD3 R4, P0, PT, R4, -R6, RZ ;  /* 0x8000000604047210 */ /* 0x000fc80007f1e0ff */
[----:B------:R-:W-:Y:S02]  /*2190*/  IADD3.X R5, PT, PT, R5, ~R7, RZ, P0, !PT ;  /* 0x8000000705057210 */ /* 0x000fe400007fe4ff */
[----:B------:R-:W-:-:S04]  /*21a0*/  ISETP.GT.U32.AND P0, PT, R4, -0x4, PT ;  /* 0xfffffffc0400780c */ /* 0x000fc80003f04070 */
[----:B------:R-:W-:-:S13]  /*21b0*/  ISETP.GT.U32.AND.EX P0, PT, R5, -0x1, PT, P0 ;  /* 0xffffffff0500780c */ /* 0x000fda0003f04100 */
[----:B------:R-:W-:Y:S05]  /*21c0*/  @P0 BRA `(.L_x_408) ;  /* 0x0000000000fc0947 */ /* 0x000fea0003800000 */
.L_x_411:
[----:B---3--:R-:W-:-:S04]  /*21d0*/  IMAD R5, R2, UR18, RZ ;  /* 0x0000001202057c24 */ /* 0x008fc8000f8e02ff */
[C---:B------:R-:W-:Y:S02]  /*21e0*/  IMAD R11, R0.reuse, UR19, R5 ;  /* 0x00000013000b7c24 */ /* 0x040fe4000f8e0205 */
[----:B------:R-:W-:-:S04]  /*21f0*/  IMAD.WIDE.U32 R4, R0, UR18, R24 ;  /* 0x0000001200047c25 */ /* 0x000fc8000f8e0018 */
[----:B------:R-:W-:Y:S01]  /*2200*/  IMAD.IADD R5, R11, 0x1, R5 ;  /* 0x000000010b057824 */ /* 0x000fe200078e0205 */
[----:B------:R-:W-:-:S04]  /*2210*/  LEA R12, P0, R4, UR12, 0x3 ;  /* 0x0000000c040c7c11 */ /* 0x000fc8000f8018ff */
[----:B------:R-:W-:-:S05]  /*2220*/  LEA.HI.X R13, R4, UR13, R5, 0x3, P0 ;  /* 0x0000000d040d7c11 */ /* 0x000fca00080f1c05 */
[----:B------:R-:W3:Y:S01]  /*2230*/  LDG.E.64 R10, desc[UR10][R12.64] ;  /* 0x0000000a0c0a7981 */ /* 0x000ee2000c1e1b00 */
[----:B------:R-:W-:Y:S01]  /*2240*/  IMAD R5, R2, UR22, RZ ;  /* 0x0000001602057c24 */ /* 0x000fe2000f8e02ff */
[----:B------:R-:W-:Y:S01]  /*2250*/  MOV R4, R8 ;  /* 0x0000000800047202 */ /* 0x000fe20000000f00 */
[----:B--2---:R-:W-:-:S04]  /*2260*/  IMAD.WIDE.U32 R14, R0, UR22, R24 ;  /* 0x00000016000e7c25 */ /* 0x004fc8000f8e0018 */
[----:B01----:R-:W-:Y:S02]  /*2270*/  IMAD R21, R0, UR23, R5 ;  /* 0x0000001700157c24 */ /* 0x003fe4000f8e0205 */
[----:B------:R-:W-:Y:S02]  /*2280*/  IMAD.MOV.U32 R5, RZ, RZ, R3 ;  /* 0x000000ffff057224 */ /* 0x000fe400078e0003 */
[----:B---3--:R-:W-:Y:S02]  /*2290*/  IMAD R11, R11, UR20, RZ ;  /* 0x000000140b0b7c24 */ /* 0x008fe4000f8e02ff */
[----:B------:R-:W-:-:S04]  /*22a0*/  IMAD.WIDE.U32 R16, R10, UR20, R4 ;  /* 0x000000140a107c25 */ /* 0x000fc8000f8e0004 */
[----:B------:R-:W-:Y:S01]  /*22b0*/  IMAD R19, R10, UR21, R11 ;  /* 0x000000150a137c24 */ /* 0x000fe2000f8e020b */
[----:B------:R-:W-:Y:S02]  /*22c0*/  IADD3 R11, PT, PT, R21, R15, RZ ;  /* 0x0000000f150b7210 */ /* 0x000fe40007ffe0ff */
[----:B------:R-:W-:Y:S01]  /*22d0*/  LEA R10, P0, R14, UR24, 0x3 ;  /* 0x000000180e0a7c11 */ /* 0x000fe2000f8018ff */
[----:B------:R-:W-:Y:S01]  /*22e0*/  IMAD.IADD R15, R17, 0x1, R19 ;  /* 0x00000001110f7824 */ /* 0x000fe200078e0213 */
[----:B------:R-:W-:Y:S02]  /*22f0*/  LEA R18, P1, R16, UR14, 0x3 ;  /* 0x0000000e10127c11 */ /* 0x000fe4000f8218ff */
        /* <DEDUP_REMOVED lines=10> */
[----:B------:R-:W-:-:S04]  /*23a0*/  LEA R14, P0, R16, UR14, 0x3 ;  /* 0x0000000e100e7c11 */ /* 0x000fc8000f8018ff */
[----:B------:R-:W-:-:S04]  /*23b0*/  IADD3 R15, PT, PT, R17, R15, RZ ;  /* 0x0000000f110f7210 */ /* 0x000fc80007ffe0ff */
[----:B------:R-:W-:Y:S02]  /*23c0*/  LEA.HI.X R15, R16, UR15, R15, 0x3, P0 ;  /* 0x0000000f100f7c11 */ /* 0x000fe400080f1c0f */
[----:B------:R-:W2:Y:S04]  /*23d0*/  LDG.E.64 R16, desc[UR10][R10.64+0x8] ;  /* 0x0000080a0a107981 */ /* 0x000ea8000c1e1b00 */
[----:B------:R-:W2:Y:S02]  /*23e0*/  LDG.E.64 R22, desc[UR10][R14.64] ;  /* 0x0000000a0e167981 */ /* 0x000ea4000c1e1b00 */
[----:B--2---:R-:W-:-:S07]  /*23f0*/  DFMA R22, R16, UR26, R22 ;  /* 0x0000001a10167c2b */ /* 0x004fce0008000016 */
[----:B------:R1:W-:Y:S04]  /*2400*/  STG.E.64 desc[UR10][R14.64], R22 ;  /* 0x000000160e007986 */ /* 0x0003e8000c101b0a */
[----:B------:R-:W2:Y:S02]  /*2410*/  LDG.E.64 R16, desc[UR10][R12.64+0x10] ;  /* 0x0000100a0c107981 */ /* 0x000ea4000c1e1b00 */
[----:B--2---:R-:W-:Y:S02]  /*2420*/  IMAD R17, R17, UR20, RZ ;  /* 0x0000001411117c24 */ /* 0x004fe4000f8e02ff */
[----:B0-----:R-:W-:-:S04]  /*2430*/  IMAD.WIDE.U32 R18, R16, UR20, R4 ;  /* 0x0000001410127c25 */ /* 0x001fc8000f8e0004 */
        /* <DEDUP_REMOVED lines=8> */
[----:B------:R-:W2:Y:S04]  /*24c0*/  LDG.E.64 R12, desc[UR10][R12.64+0x18] ;  /* 0x0000180a0c0c7981 */ /* 0x000ea8000c1e1b00 */
[----:B------:R-:W4:Y:S01]  /*24d0*/  LDG.E.64 R10, desc[UR10][R10.64+0x18] ;  /* 0x0000180a0a0a7981 */ /* 0x000f22000c1e1b00 */
[----:B--2---:R-:W-:Y:S02]  /*24e0*/  IMAD R21, R13, UR20, RZ ;  /* 0x000000140d157c24 */ /* 0x004fe4000f8e02ff */
[----:B-1----:R-:W-:-:S04]  /*24f0*/  IMAD.WIDE.U32 R14, R12, UR20, R4 ;  /* 0x000000140c0e7c25 */ /* 0x002fc8000f8e0004 */
[----:B------:R-:W-:Y:S01]  /*2500*/  IMAD R5, R12, UR21, R21 ;  /* 0x000000150c057c24 */ /* 0x000fe2000f8e0215 */
[----:B------:R-:W-:-:S04]  /*2510*/  LEA R4, P0, R14, UR14, 0x3 ;  /* 0x0000000e0e047c11 */ /* 0x000fc8000f8018ff */
[----:B------:R-:W-:-:S04]  /*2520*/  IADD3 R5, PT, PT, R15, R5, RZ ;  /* 0x000000050f057210 */ /* 0x000fc80007ffe0ff */
[----:B------:R-:W-:-:S05]  /*2530*/  LEA.HI.X R5, R14, UR15, R5, 0x3, P0 ;  /* 0x0000000f0e057c11 */ /* 0x000fca00080f1c05 */
[----:B------:R-:W4:Y:S01]  /*2540*/  LDG.E.64 R14, desc[UR10][R4.64] ;  /* 0x0000000a040e7981 */ /* 0x000f22000c1e1b00 */
[----:B------:R-:W-:-:S05]  /*2550*/  IADD3 R24, P0, PT, R24, 0x4, RZ ;  /* 0x0000000418187810 */ /* 0x000fca0007f1e0ff */
[----:B------:R-:W-:Y:S01]  /*2560*/  IMAD.X R25, RZ, RZ, R25, P0 ;  /* 0x000000ffff197224 */ /* 0x000fe200000e0619 */
[----:B------:R-:W-:-:S04]  /*2570*/  ISETP.GE.U32.AND P0, PT, R24, R6, PT ;  /* 0x000000061800720c */ /* 0x000fc80003f06070 */
[----:B------:R-:W-:Y:S01]  /*2580*/  ISETP.GE.AND.EX P0, PT, R25, R7, PT, P0 ;  /* 0x000000071900720c */ /* 0x000fe20003f06300 */
[----:B----4-:R-:W-:-:S07]  /*2590*/  DFMA R14, R10, UR26, R14 ;  /* 0x0000001a0a0e7c2b */ /* 0x010fce000800000e */
[----:B------:R3:W-:Y:S05]  /*25a0*/  STG.E.64 desc[UR10][R4.64], R14 ;  /* 0x0000000e04007986 */ /* 0x0007ea000c101b0a */
[----:B------:R-:W-:Y:S05]  /*25b0*/  @!P0 BRA `(.L_x_411) ;  /* 0xfffffffc00048947 */ /* 0x000fea000383ffff */
.L_x_408:
[----:B------:R-:W-:Y:S05]  /*25c0*/  BSYNC.RECONVERGENT B1 ;  /* 0x0000000000017941 */ /* 0x000fea0003800200 */
.L_x_407:
[----:B------:R-:W4:Y:S01]  /*25d0*/  LDCU.64 UR8, c[0x0][0x3e8] ;  /* 0x00007d00ff0877ac */ /* 0x000f220008000a00 */
[----:B------:R-:W-:-:S04]  /*25e0*/  IADD3 R0, P0, PT, R0, 0x1, RZ ;  /* 0x0000000100007810 */ /* 0x000fc80007f1e0ff */
[----:B------:R-:W-:Y:S02]  /*25f0*/  IADD3.X R2, PT, PT, RZ, R2, RZ, P0, !PT ;  /* 0x00000002ff027210 */ /* 0x000fe400007fe4ff */
[----:B----4-:R-:W-:-:S04]  /*2600*/  ISETP.NE.U32.AND P0, PT, R0, UR8, PT ;  /* 0x0000000800007c0c */ /* 0x010fc8000bf05070 */
[----:B------:R-:W-:-:S13]  /*2610*/  ISETP.NE.AND.EX P0, PT, R2, UR9, PT, P0 ;  /* 0x0000000902007c0c */ /* 0x000fda000bf05300 */
[----:B------:R-:W-:Y:S05]  /*2620*/  @P0 BRA `(.L_x_412) ;  /* 0xfffffff400400947 */ /* 0x000fea000383ffff */
.L_x_406:
[----:B------:R-:W-:Y:S05]  /*2630*/  BSYNC.RECONVERGENT B0 ;  /* 0x0000000000007941 */ /* 0x000fea0003800200 */
.L_x_405:
[----:B---3--:R-:W-:Y:S01]  /*2640*/  VIADD R4, R27, 0x100 ;  /* 0x000001001b047836 */ /* 0x008fe20000000000 */
[----:B------:R-:W-:-:S04]  /*2650*/  MOV R0, UR7 ;  /* 0x0000000700007c02 */ /* 0x000fc80008000f00 */
[----:B------:R-:W-:-:S04]  /*2660*/  ISETP.LT.U32.AND P0, PT, R4, UR6, PT ;  /* 0x0000000604007c0c */ /* 0x000fc8000bf01070 */
[----:B------:R-:W-:-:S13]  /*2670*/  ISETP.GT.AND.EX P0, PT, R0, RZ, PT, P0 ;  /* 0x000000ff0000720c */ /* 0x000fda0003f04300 */
[----:B------:R-:W-:Y:S05]  /*2680*/  @!P0 EXIT ;  /* 0x000000000000894d */ /* 0x000fea0003800000 */
[----:B------:R-:W-:Y:S01]  /*2690*/  IADD3 R4, P0, PT, R4, UR4, RZ ;  /* 0x0000000404047c10 */ /* 0x000fe2000ff1e0ff */
[----:B------:R-:W-:-:S04]  /*26a0*/  UMOV UR4, URZ ;  /* 0x000000ff00047c82 */ /* 0x000fc80008000000 */
[----:B------:R-:W-:Y:S01]  /*26b0*/  IMAD.X R5, RZ, RZ, UR5, P0 ;  /* 0x00000005ff057e24 */ /* 0x000fe200080e06ff */
[----:B------:R-:W-:-:S07]  /*26c0*/  UMOV UR5, URZ ;  /* 0x000000ff00057c82 */ /* 0x000fce0008000000 */
.L_x_418:
[----:B---3--:R-:W3:Y:S01]  /*26d0*/  LDC.64 R2, c[0x0][0x3d0] ;  /* 0x0000f400ff027b82 */ /* 0x008ee20000000a00 */
[----:B----4-:R-:W4:Y:S01]  /*26e0*/  LDCU.64 UR6, c[0x0][0x398] ;  /* 0x00007300ff0677ac */ /* 0x010f220008000a00 */
[----:B0-----:R-:W0:Y:S01]  /*26f0*/  LDCU.64 UR18, c[0x0][0x3b0] ;  /* 0x00007600ff1277ac */ /* 0x001e220008000a00 */
[----:B------:R-:W0:Y:S01]  /*2700*/  LDCU.64 UR8, c[0x0][0x3c8] ;  /* 0x00007900ff0877ac */ /* 0x000e220008000a00 */
        /* <DEDUP_REMOVED lines=13> */
[----:B0-----:R-:W-:Y:S05]  /*27e0*/  @P0 BRA `(.L_x_414) ;  /* 0x0000000800700947 */ /* 0x001fea0003800000 */
[----:B------:R-:W0:Y:S01]  /*27f0*/  LDCU.64 UR6, c[0x0][0x3c0] ;  /* 0x00007800ff0677ac */ /* 0x000e220008000a00 */
[----:B------:R-:W3:Y:S01]  /*2800*/  LDC.64 R12, c[0x0][0x3b8] ;  /* 0x0000ee00ff0c7b82 */ /* 0x000ee20000000a00 */
[--C-:B------:R-:W-:Y:S01]  /*2810*/  IMAD.IADD R2, R8, 0x1, -R6.reuse ;  /* 0x0000000108027824 */ /* 0x100fe200078e0a06 */
[----:B------:R-:W-:Y:S01]  /*2820*/  BSSY.RECONVERGENT B1, `(.L_x_415) ;  /* 0x0000051000017945 */ /* 0x000fe20003800200 */
[----:B------:R-:W-:-:S03]  /*2830*/  IMAD.MOV.U32 R24, RZ, RZ, R6 ;  /* 0x000000ffff187224 */ /* 0x000fc600078e0006 */
[----:B------:R-:W-:-:S04]  /*2840*/  LOP3.LUT R2, R2, 0x3, RZ, 0xc0, !PT ;  /* 0x0000000302027812 */ /* 0x000fc800078ec0ff */
[----:B------:R-:W-:-:S04]  /*2850*/  ISETP.NE.U32.AND P0, PT, R2, RZ, PT ;  /* 0x000000ff0200720c */ /* 0x000fc80003f05070 */
[----:B------:R-:W-:Y:S01]  /*2860*/  ISETP.NE.AND.EX P0, PT, RZ, RZ, PT, P0 ;  /* 0x000000ffff00720c */ /* 0x000fe20003f05300 */
[----:B0-----:R-:W-:Y:S02]  /*2870*/  IMAD R3, R5, UR6, RZ ;  /* 0x0000000605037c24 */ /* 0x001fe4000f8e02ff */
[----:B------:R-:W-:-:S04]  /*2880*/  IMAD.WIDE.U32 R10, R4, UR6, RZ ;  /* 0x00000006040a7c25 */ /* 0x000fc8000f8e00ff */
[----:B------:R-:W-:Y:S02]  /*2890*/  IMAD R3, R4, UR7, R3 ;  /* 0x0000000704037c24 */ /* 0x000fe4000f8e0203 */
[----:B---3--:R-:W-:-:S03]  /*28a0*/  IMAD R0, R12, UR5, RZ ;  /* 0x000000050c007c24 */ /* 0x008fc6000f8e02ff */
[----:B------:R-:W-:Y:S01]  /*28b0*/  IADD3 R11, PT, PT, R11, R3, RZ ;  /* 0x000000030b0b7210 */ /* 0x000fe20007ffe0ff */
[----:B------:R-:W-:Y:S01]  /*28c0*/  IMAD R13, R13, UR4, R0 ;  /* 0x000000040d0d7c24 */ /* 0x000fe2000f8e0200 */
[----:B------:R-:W-:Y:S01]  /*28d0*/  MOV R3, R7 ;  /* 0x0000000700037202 */ /* 0x000fe20000000f00 */
[----:B------:R-:W-:-:S04]  /*28e0*/  IMAD.WIDE.U32 R10, R12, UR4, R10 ;  /* 0x000000040c0a7c25 */ /* 0x000fc8000f8e000a */
[----:B------:R-:W-:Y:S01]  /*28f0*/  IMAD.IADD R0, R11, 0x1, R13 ;  /* 0x000000010b007824 */ /* 0x000fe200078e020d */
[----:B------:R-:W-:Y:S06]  /*2900*/  @!P0 BRA `(.L_x_416) ;  /* 0x0000000400088947 */ /* 0x000fec0003800000 */
[----:B--2---:R-:W0:Y:S01]  /*2910*/  LDC.64 R16, c[0x0][0x3d8] ;  /* 0x0000f600ff107b82 */ /* 0x004e220000000a00 */
[----:B------:R-:W2:Y:S07]  /*2920*/  LDCU.64 UR6, c[0x0][0x390] ;  /* 0x00007200ff0677ac */ /* 0x000eae0008000a00 */
[----:B------:R-:W3:Y:S08]  /*2930*/  LDC.64 R18, c[0x0][0x3a0] ;  /* 0x0000e800ff127b82 */ /* 0x000ef00000000a00 */
[----:B------:R-:W4:Y:S01]  /*2940*/  LDC.64 R24, c[0x0][0x3e0] ;  /* 0x0000f800ff187b82 */ /* 0x000f220000000a00 */
[C---:B0-----:R-:W-:Y:S01]  /*2950*/  IMAD R14, R16.reuse, UR5, RZ ;  /* 0x00000005100e7c24 */ /* 0x041fe2000f8e02ff */
[----:B-1----:R-:W-:Y:S01]  /*2960*/  MOV R21, R0 ;  /* 0x0000000000157202 */ /* 0x002fe20000000f00 */
[----:B------:R-:W-:-:S05]  /*2970*/  IMAD.WIDE.U32 R12, R16, UR4, R6 ;  /* 0x00000004100c7c25 */ /* 0x000fca000f8e0006 */
[----:B------:R-:W0:Y:S01]  /*2980*/  LDC.64 R28, c[0x0][0x3b0] ;  /* 0x0000ec00ff1c7b82 */ /* 0x000e220000000a00 */
[----:B------:R-:W-:Y:S01]  /*2990*/  IMAD R3, R17, UR4, R14 ;  /* 0x0000000411037c24 */ /* 0x000fe2000f8e020e */
[----:B---3--:R-:W-:-:S04]  /*29a0*/  LEA R14, P0, R12, R18, 0x3 ;  /* 0x000000120c0e7211 */ /* 0x008fc800078018ff */
[----:B------:R-:W-:Y:S02]  /*29b0*/  IADD3 R3, PT, PT, R13, R3, RZ ;  /* 0x000000030d037210 */ /* 0x000fe40007ffe0ff */
[----:B------:R-:W1:Y:S02]  /*29c0*/  LDC.64 R16, c[0x0][0x3c8] ;  /* 0x0000f200ff107b82 */ /* 0x000e640000000a00 */
[----:B------:R-:W-:-:S05]  /*29d0*/  LEA.HI.X R15, R12, R19, R3, 0x3, P0 ;  /* 0x000000130c0f7211 */ /* 0x000fca00000f1c03 */
[----:B------:R-:W1:Y:S01]  /*29e0*/  LDG.E.64 R12, desc[UR10][R14.64] ;  /* 0x0000000a0e0c7981 */ /* 0x000e62000c1e1b00 */
[----:B------:R-:W3:Y:S01]  /*29f0*/  LDC.64 R18, c[0x0][0x3a8] ;  /* 0x0000ea00ff127b82 */ /* 0x000ee20000000a00 */
[----:B----4-:R-:W-:-:S04]  /*2a00*/  IMAD R20, R24, UR5, RZ ;  /* 0x0000000518147c24 */ /* 0x010fc8000f8e02ff */
[----:B------:R-:W-:Y:S02]  /*2a10*/  IMAD R3, R25, UR4, R20 ;  /* 0x0000000419037c24 */ /* 0x000fe4000f8e0214 */
[----:B------:R-:W-:Y:S02]  /*2a20*/  IMAD.MOV.U32 R20, RZ, RZ, R10 ;  /* 0x000000ffff147224 */ /* 0x000fe400078e000a */
[----:B------:R-:W-:-:S04]  /*2a30*/  IMAD.WIDE.U32 R24, R24, UR4, R6 ;  /* 0x0000000418187c25 */ /* 0x000fc8000f8e0006 */
        /* <DEDUP_REMOVED lines=42> */
[----:B------:R-:W2:Y:S01]  /*2ce0*/  LDG.E.64 R2, desc[UR10][R18.64] ;  /* 0x0000000a12027981 */ /* 0x000ea2000c1e1b00 */
[----:B------:R-:W-:Y:S01]  /*2cf0*/  IADD3 R24, P0, PT, R6, 0x3, RZ ;  /* 0x0000000306187810 */ /* 0x000fe20007f1e0ff */
[----:B--2---:R-:W-:-:S07]  /*2d00*/  DFMA R28, R12, R28, R2 ;  /* 0x0000001c0c1c722b */ /* 0x004fce0000000002 */
[----:B------:R4:W-:Y:S01]  /*2d10*/  STG.E.64 desc[UR10][R18.64], R28 ;  /* 0x0000001c12007986 */ /* 0x0009e2000c101b0a */
[----:B------:R-:W-:-:S07]  /*2d20*/  IMAD.X R3, RZ, RZ, R7, P0 ;  /* 0x000000ffff037224 */ /* 0x000fce00000e0607 */
.L_x_416:
[----:B------:R-:W-:Y:S05]  /*2d30*/  BSYNC.RECONVERGENT B1 ;  /* 0x0000000000017941 */ /* 0x000fea0003800200 */
.L_x_415:
[----:B------:R-:W-:Y:S01]  /*2d40*/  IADD3 R2, P0, PT, R6, -R8, RZ ;  /* 0x8000000806027210 */ /* 0x000fe20007f1e0ff */
[----:B------:R-:W0:Y:S03]  /*2d50*/  LDC.64 R12, c[0x0][0x3d8] ;  /* 0x0000f600ff0c7b82 */ /* 0x000e260000000a00 */
[----:B------:R-:W-:Y:S02]  /*2d60*/  IADD3.X R6, PT, PT, R7, ~R9, RZ, P0, !PT ;  /* 0x8000000907067210 */ /* 0x000fe400007fe4ff */
[----:B------:R-:W-:-:S03]  /*2d70*/  ISETP.GT.U32.AND P0, PT, R2, -0x4, PT ;  /* 0xfffffffc0200780c */ /* 0x000fc60003f04070 */
[----:B--2---:R-:W2:Y:S01]  /*2d80*/  LDC.64 R14, c[0x0][0x3e0] ;  /* 0x0000f800ff0e7b82 */ /* 0x004ea20000000a00 */
[----:B------:R-:W-:-:S13]  /*2d90*/  ISETP.GT.U32.AND.EX P0, PT, R6, -0x1, PT, P0 ;  /* 0xffffffff0600780c */ /* 0x000fda0003f04100 */
[----:B------:R-:W-:Y:S05]  /*2da0*/  @P0 BRA `(.L_x_414) ;  /* 0x0000000400000947 */ /* 0x000fea0003800000 */
.L_x_417:
[C---:B0-----:R-:W-:Y:S02]  /*2db0*/  IMAD R6, R12.reuse, UR5, RZ ;  /* 0x000000050c067c24 */ /* 0x041fe4000f8e02ff */
[----:B------:R-:W-:Y:S02]  /*2dc0*/  IMAD.MOV.U32 R2, RZ, RZ, R24 ;  /* 0x000000ffff027224 */ /* 0x000fe400078e0018 */
[----:B------:R-:W-:Y:S02]  /*2dd0*/  IMAD R17, R13, UR4, R6 ;  /* 0x000000040d117c24 */ /* 0x000fe4000f8e0206 */
[----:B------:R-:W-:-:S05]  /*2de0*/  IMAD.WIDE.U32 R6, R12, UR4, R2 ;  /* 0x000000040c067c25 */ /* 0x000fca000f8e0002 */
[----:B------:R-:W-:Y:S02]  /*2df0*/  IADD3 R7, PT, PT, R17, R7, RZ ;  /* 0x0000000711077210 */ /* 0x000fe40007ffe0ff */
[----:B----4-:R-:W-:-:S04]  /*2e00*/  LEA R18, P0, R6, UR12, 0x3 ;  /* 0x0000000c06127c11 */ /* 0x010fc8000f8018ff */
[----:B------:R-:W-:-:S05]  /*2e10*/  LEA.HI.X R19, R6, UR13, R7, 0x3, P0 ;  /* 0x0000000d06137c11 */ /* 0x000fca00080f1c07 */
[----:B------:R-:W4:Y:S01]  /*2e20*/  LDG.E.64 R16, desc[UR10][R18.64] ;  /* 0x0000000a12107981 */ /* 0x000f22000c1e1b00 */
[C---:B--2---:R-:W-:Y:S01]  /*2e30*/  IMAD R6, R14.reuse, UR5, RZ ;  /* 0x000000050e067c24 */ /* 0x044fe2000f8e02ff */
[----:B------:R-:W-:Y:S01]  /*2e40*/  MOV R7, R0 ;  /* 0x0000000000077202 */ /* 0x000fe20000000f00 */
[----:B-1----:R-:W-:-:S04]  /*2e50*/  IMAD.WIDE.U32 R20, R14, UR4, R2 ;  /* 0x000000040e147c25 */ /* 0x002fc8000f8e0002 */
[----:B---3--:R-:W-:Y:S02]  /*2e60*/  IMAD R27, R15, UR4, R6 ;  /* 0x000000040f1b7c24 */ /* 0x008fe4000f8e0206 */
[----:B------:R-:W-:Y:S02]  /*2e70*/  IMAD.MOV.U32 R6, RZ, RZ, R10 ;  /* 0x000000ffff067224 */ /* 0x000fe400078e000a */
[----:B----4-:R-:W-:Y:S02]  /*2e80*/  IMAD R17, R17, UR8, RZ ;  /* 0x0000000811117c24 */ /* 0x010fe4000f8e02ff */
        /* <DEDUP_REMOVED lines=39> */
[----:B------:R-:W-:-:S03]  /*3100*/  LEA R6, P0, R20, UR14, 0x3 ;  /* 0x0000000e14067c11 */ /* 0x000fc6000f8018ff */
[----:B------:R-:W-:-:S05]  /*3110*/  IMAD.IADD R7, R21, 0x1, R7 ;  /* 0x0000000115077824 */ /* 0x000fca00078e0207 */
[----:B------:R-:W-:-:S05]  /*3120*/  LEA.HI.X R7, R20, UR15, R7, 0x3, P0 ;  /* 0x0000000f14077c11 */ /* 0x000fca00080f1c07 */
[----:B------:R-:W3:Y:S01]  /*3130*/  LDG.E.64 R20, desc[UR10][R6.64] ;  /* 0x0000000a06147981 */ /* 0x000ee2000c1e1b00 */
[----:B------:R-:W-:-:S04]  /*3140*/  IADD3 R24, P0, PT, R24, 0x4, RZ ;  /* 0x0000000418187810 */ /* 0x000fc80007f1e0ff */
[----:B------:R-:W-:Y:S02]  /*3150*/  IADD3.X R3, PT, PT, RZ, R3, RZ, P0, !PT ;  /* 0x00000003ff037210 */ /* 0x000fe400007fe4ff */
[----:B------:R-:W-:-:S04]  /*3160*/  ISETP.GE.U32.AND P0, PT, R24, R8, PT ;  /* 0x000000081800720c */ /* 0x000fc80003f06070 */
[----:B------:R-:W-:Y:S01]  /*3170*/  ISETP.GE.AND.EX P0, PT, R3, R9, PT, P0 ;  /* 0x000000090300720c */ /* 0x000fe20003f06300 */
[----:B---3--:R-:W-:-:S07]  /*3180*/  DFMA R20, R16, UR18, R20 ;  /* 0x0000001210147c2b */ /* 0x008fce0008000014 */
[----:B------:R0:W-:Y:S05]  /*3190*/  STG.E.64 desc[UR10][R6.64], R20 ;  /* 0x0000001406007986 */ /* 0x0001ea000c101b0a */
[----:B------:R-:W-:Y:S05]  /*31a0*/  @!P0 BRA `(.L_x_417) ;  /* 0xfffffffc00008947 */ /* 0x000fea000383ffff */
.L_x_414:
[----:B------:R-:W-:Y:S05]  /*31b0*/  BSYNC.RECONVERGENT B0 ;  /* 0x0000000000007941 */ /* 0x000fea0003800200 */
.L_x_413:
        /* <DEDUP_REMOVED lines=9> */
.L_x_419:
        /* <DEDUP_REMOVED lines=11> */
.L_x_8943:


//--------------------- .text._ZN3cub18CUB_300001_SM_10006detail8for_each13static_kernelINS2_12policy_hub_t12policy_500_tElNS2_12op_wrapper_tIlZZZZZN2at6native36add_out_dense_sparse_compressed_cudaERNS7_6TensorERKS9_SC_RKN3c106ScalarEENKUlvE_clEvENKUlvE4_clEvENKUlvE_clEvENKUlvE_clEvEUllE_N6thrust24THRUST_300001_SM_1000_NS17counting_iteratorIlNSN_11use_defaultESP_SP_EEEEEEvT0_T1_ --------------------------
	.section	.text._ZN3cub18CUB_300001_SM_10006detail8for_each13static_kernelINS2_12policy_hub_t12policy_500_tElNS2_12op_wrapper_tIlZZZZZN2at6native36add_out_dense_sparse_compressed_cudaERNS7_6TensorERKS9_SC_RKN3c106ScalarEENKUlvE_clEvENKUlvE4_clEvENKUlvE_clEvENKUlvE_clEvEUllE_N6thrust24THRUST_300001_SM_1000_NS17counting_iteratorIlNSN_11use_defaultESP_SP_EEEEEEvT0_T1_,"ax",@progbits
	.align	128
        .global         _ZN3cub18CUB_300001_SM_10006detail8for_each13static_kernelINS2_12policy_hub_t12policy_500_tElNS2_12op_wrapper_tIlZZZZZN2at6native36add_out_dense_sparse_compressed_cudaERNS7_6TensorERKS9_SC_RKN3c106ScalarEENKUlvE_clEvENKUlvE4_clEvENKUlvE_clEvENKUlvE_clEvEUllE_N6thrust24THRUST_300001_SM_1000_NS17counting_iteratorIlNSN_11use_defaultESP_SP_EEEEEEvT0_T1_
        .type           _ZN3cub18CUB_300001_SM_10006detail8for_each13static_kernelINS2_12policy_hub_t12policy_500_tElNS2_12op_wrapper_tIlZZZZZN2at6native36add_out_dense_sparse_compressed_cudaERNS7_6TensorERKS9_SC_RKN3c106ScalarEENKUlvE_clEvENKUlvE4_clEvENKUlvE_clEvENKUlvE_clEvEUllE_N6thrust24THRUST_300001_SM_1000_NS17counting_iteratorIlNSN_11use_defaultESP_SP_EEEEEEvT0_T1_,@function
        .size           _ZN3cub18CUB_300001_SM_10006detail8for_each13static_kernelINS2_12policy_hub_t12policy_500_tElNS2_12op_wrapper_tIlZZZZZN2at6native36add_out_dense_sparse_compressed_cudaERNS7_6TensorERKS9_SC_RKN3c106ScalarEENKUlvE_clEvENKUlvE4_clEvENKUlvE_clEvENKUlvE_clEvEUllE_N6thrust24THRUST_300001_SM_1000_NS17counting_iteratorIlNSN_11use_defaultESP_SP_EEEEEEvT0_T1_,(.L_x_8944 - _ZN3cub18CUB_300001_SM_10006detail8for_each13static_kernelINS2_12policy_hub_t12policy_500_tElNS2_12op_wrapper_tIlZZZZZN2at6native36add_out_dense_sparse_compressed_cudaERNS7_6TensorERKS9_SC_RKN3c106ScalarEENKUlvE_clEvENKUlvE4_clEvENKUlvE_clEvENKUlvE_clEvEUllE_N6thrust24THRUST_300001_SM_1000_NS17counting_iteratorIlNSN_11use_defaultESP_SP_EEEEEEvT0_T1_)
        .other          _ZN3cub18CUB_300001_SM_10006detail8for_each13static_kernelINS2_12policy_hub_t12policy_500_tElNS2_12op_wrapper_tIlZZZZZN2at6native36add_out_dense_sparse_compressed_cudaERNS7_6TensorERKS9_SC_RKN3c106ScalarEENKUlvE_clEvENKUlvE4_clEvENKUlvE_clEvENKUlvE_clEvEUllE_N6thrust24THRUST_300001_SM_1000_NS17counting_iteratorIlNSN_11use_defaultESP_SP_EEEEEEvT0_T1_,@"STO_CUDA_ENTRY STV_DEFAULT"
_ZN3cub18CUB_300001_SM_10006detail8for_each13static_kernelINS2_12policy_hub_t12policy_500_tElNS2_12op_wrapper_tIlZZZZZN2at6native36add_out_dense_sparse_compressed_cudaERNS7_6TensorERKS9_SC_RKN3c106ScalarEENKUlvE_clEvENKUlvE4_clEvENKUlvE_clEvENKUlvE_clEvEUllE_N6thrust24THRUST_300001_SM_1000_NS17counting_iteratorIlNSN_11use_defaultESP_SP_EEEEEEvT0_T1_:
.text._ZN3cub18CUB_300001_SM_10006detail8for_each13static_kernelINS2_12policy_hub_t12policy_500_tElNS2_12op_wrapper_tIlZZZZZN2at6native36add_out_dense_sparse_compressed_cudaERNS7_6TensorERKS9_SC_RKN3c106ScalarEENKUlvE_clEvENKUlvE4_clEvENKUlvE_clEvENKUlvE_clEvEUllE_N6thrust24THRUST_300001_SM_1000_NS17counting_iteratorIlNSN_11use_defaultESP_SP_EEEEEEvT0_T1_:
        /* <DEDUP_REMOVED lines=20> */
.L_x_426:
        /* <DEDUP_REMOVED lines=19> */
[----:B------:R-:W-:Y:S01]  /*0270*/  IMAD.IADD R8, R0, 0x1, -R6 ;  /* 0x0000000100087824 */ /* 0x000fe200078e0a06 */
        /* <DEDUP_REMOVED lines=8> */
[----:B------:R-:W-:Y:S01]  /*0300*/  LOP3.LUT P0, R3, R8, 0x3, RZ, 0xc0, !PT ;  /* 0x0000000308037812 */ /* 0x000fe2000780c0ff */
[----:B------:R-:W-:-:S04]  /*0310*/  IMAD.MOV.U32 R8, RZ, RZ, R2 ;  /* 0x000000ffff087224 */ /* 0x000fc800078e0002 */
[----:B------:R-:W-:-:S04]  /*0320*/  IMAD.WIDE.U32 R8, R12, UR4, R8 ;  /* 0x000000040c087c25 */ /* 0x000fc8000f8e0008 */
[----:B------:R-:W-:-:S04]  /*0330*/  IMAD.IADD R2, R9, 0x1, R11 ;  /* 0x0000000109027824 */ /* 0x000fc800078e020b */
[----:B------:R-:W-:Y:S05]  /*0340*/  @!P0 BRA `(.L_x_424) ;  /* 0x0000000400048947 */ /* 0x000fea0003800000 */
        /* <DEDUP_REMOVED lines=14> */
[----:B------:R-:W-:Y:S02]  /*0430*/  IMAD.WIDE.U32 R22, R16, UR4, R6 ;  /* 0x0000000410167c25 */ /* 0x000fe4000f8e0006 */
[----:B------:R-:W3:Y:S02]  /*0440*/  LDC.64 R14, c[0x0][0x3a8] ;  /* 0x0000ea00ff0e7b82 */ /* 0x000ee40000000a00 */
[----:B------:R-:W-:Y:S01]  /*0450*/  IMAD R27, R17, UR4, R20 ;  /* 0x00000004111b7c24 */ /* 0x000fe2000f8e0214 */
[----:B------:R-:W-:Y:S01]  /*0460*/  MOV R17, R2 ;  /* 0x0000000200117202 */ /* 0x000fe20000000f00 */
[----:B------:R-:W-:Y:S01]  /*0470*/  IMAD.MOV.U32 R16, RZ, RZ, R8 ;  /* 0x000000ffff107224 */ /* 0x000fe200078e0008 */
[----:B--2---:R-:W-:-:S03]  /*0480*/  SHF.R.S32.HI R21, RZ, 0x1f, R19 ;  /* 0x0000001fff157819 */ /* 0x004fc60000011413 */
[----:B0-----:R-:W-:-:S04]  /*0490*/  IMAD.WIDE.U32 R24, R19, R12, R16 ;  /* 0x0000000c13187225 */ /* 0x001fc800078e0010 */
[----:B------:R-:W-:Y:S01]  /*04a0*/  IMAD R18, R21, R12, RZ ;  /* 0x0000000c15127224 */ /* 0x000fe200078e02ff */
[----:B---3--:R-:W-:-:S03]  /*04b0*/  LEA R20, P1, R24, R14, 0x3 ;  /* 0x0000000e18147211 */ /* 0x008fc600078218ff */
[----:B------:R-:W-:Y:S01]  /*04c0*/  IMAD R21, R19, R13, R18 ;  /* 0x0000000d13157224 */ /* 0x000fe200078e0212 */
[C---:B-1----:R-:W-:Y:S01]  /*04d0*/  LEA R18, P0, R22.reuse, UR6, 0x3 ;  /* 0x0000000616127c11 */ /* 0x042fe2000f8018ff */
[----:B------:R-:W-:Y:S02]  /*04e0*/  IMAD.IADD R19, R23, 0x1, R27 ;  /* 0x0000000117137824 */ /* 0x000fe400078e021b */
[----:B------:R-:W0:Y:S01]  /*04f0*/  LDC.64 R26, c[0x0][0x3b0] ;  /* 0x0000ec00ff1a7b82 */ /* 0x000e220000000a00 */
[----:B------:R-:W-:Y:S02]  /*0500*/  IADD3 R21, PT, PT, R25, R21, RZ ;  /* 0x0000001519157210 */ /* 0x000fe40007ffe0ff */
[----:B------:R-:W-:Y:S02]  /*0510*/  LEA.HI.X R19, R22, UR7, R19, 0x3, P0 ;  /* 0x0000000716137c11 */ /* 0x000fe400080f1c13 */
[----:B------:R-:W-:-:S03]  /*0520*/  LEA.HI.X R21, R24, R15, R21, 0x3, P1 ;  /* 0x0000000f18157211 */ /* 0x000fc600008f1c15 */
[----:B------:R-:W0:Y:S04]  /*0530*/  LDG.E.64 R22, desc[UR10][R18.64] ;  /* 0x0000000a12167981 */ /* 0x000e28000c1e1b00 */
[----:B------:R-:W0:Y:S01]  /*0540*/  LDG.E.64 R24, desc[UR10][R20.64] ;  /* 0x0000000a14187981 */ /* 0x000e22000c1e1b00 */
[----:B------:R-:W-:Y:S01]  /*0550*/  ISETP.NE.AND P0, PT, R3, 0x1, PT ;  /* 0x000000010300780c */ /* 0x000fe20003f05270 */
[----:B0-----:R-:W-:Y:S01]  /*0560*/  DFMA R24, R22, R26, R24 ;  /* 0x0000001a1618722b */ /* 0x001fe20000000018 */
[----:B------:R-:W-:-:S06]  /*0570*/  VIADD R22, R6, 0x1 ;  /* 0x0000000106167836 */ /* 0x000fcc0000000000 */
[----:B------:R0:W-:Y:S05]  /*0580*/  STG.E.64 desc[UR10][R20.64], R24 ;  /* 0x0000001814007986 */ /* 0x0001ea000c101b0a */
        /* <DEDUP_REMOVED lines=10> */
[----:B------:R-:W2:Y:S01]  /*0630*/  LDG.E.64 R24, desc[UR10][R20.64] ;  /* 0x0000000a14187981 */ /* 0x000ea2000c1e1b00 */
[----:B------:R-:W-:Y:S01]  /*0640*/  ISETP.NE.AND P0, PT, R3, 0x2, PT ;  /* 0x000000020300780c */ /* 0x000fe20003f05270 */
[----:B--2---:R-:W-:Y:S01]  /*0650*/  DFMA R24, R22, R26, R24 ;  /* 0x0000001a1618722b */ /* 0x004fe20000000018 */
[----:B------:R-:W-:-:S06]  /*0660*/  VIADD R22, R6, 0x2 ;  /* 0x0000000206167836 */ /* 0x000fcc0000000000 */
[----:B------:R1:W-:Y:S05]  /*0670*/  STG.E.64 desc[UR10][R20.64], R24 ;  /* 0x0000001814007986 */ /* 0x0003ea000c101b0a */
        /* <DEDUP_REMOVED lines=10> */
[----:B------:R-:W3:Y:S01]  /*0720*/  LDG.E.64 R12, desc[UR10][R14.64] ;  /* 0x0000000a0e0c7981 */ /* 0x000ee2000c1e1b00 */
[----:B------:R-:W-:Y:S01]  /*0730*/  VIADD R22, R6, 0x3 ;  /* 0x0000000306167836 */ /* 0x000fe20000000000 */
[----:B---3--:R-:W-:-:S07]  /*0740*/  DFMA R12, R18, R26, R12 ;  /* 0x0000001a120c722b */ /* 0x008fce000000000c */
[----:B------:R2:W-:Y:S04]  /*0750*/  STG.E.64 desc[UR10][R14.64], R12 ;  /* 0x0000000c0e007986 */ /* 0x0005e8000c101b0a */
.L_x_424:
[----:B------:R-:W-:Y:S05]  /*0760*/  BSYNC.RECONVERGENT B1 ;  /* 0x0000000000017941 */ /* 0x000fea0003800200 */
.L_x_423:
[----:B------:R-:W3:Y:S01]  /*0770*/  LDC.64 R10, c[0x0][0x3d8] ;  /* 0x0000f600ff0a7b82 */ /* 0x000ee20000000a00 */
[----:B------:R-:W-:-:S04]  /*0780*/  IADD3 R3, PT, PT, R6, -R0, RZ ;  /* 0x8000000006037210 */ /* 0x000fc80007ffe0ff */
[----:B------:R-:W-:-:S03]  /*0790*/  ISETP.GT.U32.AND P0, PT, R3, -0x4, PT ;  /* 0xfffffffc0300780c */ /* 0x000fc60003f04070 */
[----:B--2---:R-:W2:Y:S10]  /*07a0*/  LDC.64 R12, c[0x0][0x3e0] ;  /* 0x0000f800ff0c7b82 */ /* 0x004eb40000000a00 */
[----:B------:R-:W-:Y:S05]  /*07b0*/  @P0 BRA `(.L_x_422) ;  /* 0x0000000400080947 */ /* 0x000fea0003800000 */
.L_x_425:
[----:B------:R-:W-:Y:S01]  /*07c0*/  SHF.R.S32.HI R23, RZ, 0x1f, R22 ;  /* 0x0000001fff177819 */ /* 0x000fe20000011416 */
[----:B---34-:R-:W-:-:S04]  /*07d0*/  IMAD R6, R10, UR5, RZ ;  /* 0x000000050a067c24 */ /* 0x018fc8000f8e02ff */
[----:B------:R-:W-:Y:S02]  /*07e0*/  IMAD R3, R11, UR4, R6 ;  /* 0x000000040b037c24 */ /* 0x000fe4000f8e0206 */
[----:B------:R-:W-:-:S04]  /*07f0*/  IMAD.WIDE.U32 R6, R10, UR4, R22 ;  /* 0x000000040a067c25 */ /* 0x000fc8000f8e0016 */
[----:B------:R-:W-:Y:S01]  /*0800*/  IMAD.IADD R3, R3, 0x1, R7 ;  /* 0x0000000103037824 */ /* 0x000fe200078e0207 */
[----:B------:R-:W-:-:S04]  /*0810*/  LEA R14, P0, R6, UR12, 0x2 ;  /* 0x0000000c060e7c11 */ /* 0x000fc8000f8010ff */
[----:B------:R-:W-:-:S05]  /*0820*/  LEA.HI.X R15, R6, UR13, R3, 0x2, P0 ;  /* 0x0000000d060f7c11 */ /* 0x000fca00080f1403 */
[----:B------:R-:W3:Y:S01]  /*0830*/  LDG.E R3, desc[UR10][R14.64] ;  /* 0x0000000a0e037981 */ /* 0x000ee2000c1e1900 */
[C---:B--2---:R-:W-:Y:S02]  /*0840*/  IMAD R16, R12.reuse, UR5, RZ ;  /* 0x000000050c107c24 */ /* 0x044fe4000f8e02ff */
[----:B------:R-:W-:Y:S02]  /*0850*/  IMAD.MOV.U32 R7, RZ, RZ, R2 ;  /* 0x000000ffff077224 */ /* 0x000fe400078e0002 */
[----:B------:R-:W-:Y:S02]  /*0860*/  IMAD R17, R13, UR4, R16 ;  /* 0x000000040d117c24 */ /* 0x000fe4000f8e0210 */
[----:B01----:R-:W-:Y:S01]  /*0870*/  IMAD.WIDE.U32 R20, R12, UR4, R22 ;  /* 0x000000040c147c25 */ /* 0x003fe2000f8e0016 */
[----:B---3--:R-:W-:-:S05]  /*0880*/  SHF.R.S32.HI R6, RZ, 0x1f, R3 ;  /* 0x0000001fff067819 */ /* 0x008fca0000011403 */
[----:B------:R-:W-:Y:S01]  /*0890*/  IMAD R16, R6, UR8, RZ ;  /* 0x0000000806107c24 */ /* 0x000fe2000f8e02ff */
[----:B------:R-:W-:-:S03]  /*08a0*/  MOV R6, R8 ;  /* 0x0000000800067202 */ /* 0x000fc60000000f00 */
[C---:B------:R-:W-:Y:S01]  /*08b0*/  IMAD R19, R3.reuse, UR9, R16 ;  /* 0x0000000903137c24 */ /* 0x040fe2000f8e0210 */
[----:B------:R-:W-:Y:S01]  /*08c0*/  LEA R16, P0, R20, UR16, 0x3 ;  /* 0x0000001014107c11 */ /* 0x000fe2000f8018ff */
[----:B------:R-:W-:Y:S01]  /*08d0*/  IMAD.WIDE.U32 R24, R3, UR8, R6 ;  /* 0x0000000803187c25 */ /* 0x000fe2000f8e0006 */
[----:B------:R-:W-:-:S03]  /*08e0*/  IADD3 R3, PT, PT, R17, R21, RZ ;  /* 0x0000001511037210 */ /* 0x000fc60007ffe0ff */
        /* <DEDUP_REMOVED lines=8> */
[----:B------:R-:W2:Y:S02]  /*0970*/  LDG.E R3, desc[UR10][R14.64+0x4] ;  /* 0x0000040a0e037981 */ /* 0x000ea4000c1e1900 */
[----:B--2---:R-:W-:Y:S01]  /*0980*/  SHF.R.S32.HI R20, RZ, 0x1f, R3 ;  /* 0x0000001fff147819 */ /* 0x004fe20000011403 */
[----:B------:R-:W-:-:S04]  /*0990*/  IMAD.WIDE.U32 R24, R3, UR8, R6 ;  /* 0x0000000803187c25 */ /* 0x000fc8000f8e0006 */
[----:B------:R-:W-:-:S04]  /*09a0*/  IMAD R20, R20, UR8, RZ ;  /* 0x0000000814147c24 */ /* 0x000fc8000f8e02ff */
        /* <DEDUP_REMOVED lines=8> */
[----:B------:R-:W0:Y:S02]  /*0a30*/  LDG.E R3, desc[UR10][R14.64+0x8] ;  /* 0x0000080a0e037981 */ /* 0x000e24000c1e1900 */
[----:B0-----:R-:W-:Y:S01]  /*0a40*/  SHF.R.S32.HI R18, RZ, 0x1f, R3 ;  /* 0x0000001fff127819 */ /* 0x001fe20000011403 */
[----:B------:R-:W-:-:S04]  /*0a50*/  IMAD.WIDE.U32 R24, R3, UR8, R6 ;  /* 0x0000000803187c25 */ /* 0x000fc8000f8e0006 */
[----:B------:R-:W-:-:S04]  /*0a60*/  IMAD R18, R18, UR8, RZ ;  /* 0x0000000812127c24 */ /* 0x000fc8000f8e02ff */
        /* <DEDUP_REMOVED lines=8> */
[----:B------:R-:W2:Y:S04]  /*0af0*/  LDG.E R15, desc[UR10][R14.64+0xc] ;  /* 0x00000c0a0e0f7981 */ /* 0x000ea8000c1e1900 */
[----:B------:R-:W3:Y:S01]  /*0b00*/  LDG.E.64 R16, desc[UR10][R16.64+0x18] ;  /* 0x0000180a10107981 */ /* 0x000ee2000c1e1b00 */
[----:B--2---:R-:W-:Y:S01]  /*0b10*/  SHF.R.S32.HI R3, RZ, 0x1f, R15 ;  /* 0x0000001fff037819 */ /* 0x004fe2000001140f */
[----:B-1----:R-:W-:-:S04]  /*0b20*/  IMAD.WIDE.U32 R20, R15, UR8, R6 ;  /* 0x000000080f147c25 */ /* 0x002fc8000f8e0006 */
[----:B------:R-:W-:Y:S01]  /*0b30*/  IMAD R26, R3, UR8, RZ ;  /* 0x00000008031a7c24 */ /* 0x000fe2000f8e02ff */
[----:B------:R-:W-:-:S03]  /*0b40*/  LEA R6, P0, R20, UR14, 0x3 ;  /* 0x0000000e14067c11 */ /* 0x000fc6000f8018ff */
[----:B------:R-:W-:-:S05]  /*0b50*/  IMAD R3, R15, UR9, R26 ;  /* 0x000000090f037c24 */ /* 0x000fca000f8e021a */
[----:B------:R-:W-:-:S04]  /*0b60*/  IADD3 R3, PT, PT, R21, R3, RZ ;  /* 0x0000000315037210 */ /* 0x000fc80007ffe0ff */
[----:B------:R-:W-:-:S05]  /*0b70*/  LEA.HI.X R7, R20, UR15, R3, 0x3, P0 ;  /* 0x0000000f14077c11 */ /* 0x000fca00080f1c03 */
[----:B------:R-:W3:Y:S01]  /*0b80*/  LDG.E.64 R20, desc[UR10][R6.64] ;  /* 0x0000000a06147981 */ /* 0x000ee2000c1e1b00 */
[----:B------:R-:W-:-:S05]  /*0b90*/  VIADD R22, R22, 0x4 ;  /* 0x0000000416167836 */ /* 0x000fca0000000000 */
[----:B------:R-:W-:Y:S01]  /*0ba0*/  ISETP.NE.AND P0, PT, R22, R0, PT ;  /* 0x000000001600720c */ /* 0x000fe20003f05270 */
[----:B---3--:R-:W-:-:S07]  /*0bb0*/  DFMA R20, R16, UR18, R20 ;  /* 0x0000001210147c2b */ /* 0x008fce0008000014 */
[----:B------:R4:W-:Y:S05]  /*0bc0*/  STG.E.64 desc[UR10][R6.64], R20 ;  /* 0x0000001406007986 */ /* 0x0009ea000c101b0a */
[----:B------:R-:W-:Y:S05]  /*0bd0*/  @P0 BRA `(.L_x_425) ;  /* 0xfffffff800f80947 */ /* 0x000fea000383ffff */
.L_x_422:
[----:B------:R-:W-:Y:S05]  /*0be0*/  BSYNC.RECONVERGENT B0 ;  /* 0x0000000000007941 */ /* 0x000fea0003800200 */
.L_x_421:
        /* <DEDUP_REMOVED lines=14> */
.L_x_432:
[----:B0-----:R-:W0:Y:S01]  /*0cd0*/  LDC.64 R2, c[0x0][0x3d0] ;  /* 0x0000f400ff027b82 */ /* 0x001e220000000a00 */
[----:B------:R-:W5:Y:S01]  /*0ce0*/  LDCU.64 UR12, c[0x0][0x398] ;  /* 0x00007300ff0c77ac */ /* 0x000f620008000a00 */
[----:B----4-:R-:W-:Y:S01]  /*0cf0*/  MOV R6, R4 ;  /* 0x0000000400067202 */ /* 0x010fe20000000f00 */
[----:B------:R-:W-:Y:S01]  /*0d00*/  IMAD.MOV.U32 R7, RZ, RZ, R5 ;  /* 0x000000ffff077224 */ /* 0x000fe200078e0005 */
        /* <DEDUP_REMOVED lines=9> */
[----:B------:R-:W5:Y:S04]  /*0da0*/  LDG.E R6, desc[UR10][R2.64+0x400] ;  /* 0x0004000a02067981 */ /* 0x000f68000c1e1900 */
[----:B------:R-:W5:Y:S01]  /*0db0*/  LDG.E R27, desc[UR10][R2.64+0x404] ;  /* 0x0004040a021b7981 */ /* 0x000f62000c1e1900 */
[----:B------:R-:W-:Y:S01]  /*0dc0*/  BSSY.RECONVERGENT B0, `(.L_x_427) ;  /* 0x00000a2000007945 */ /* 0x000fe20003800200 */
[----:B-----5:R-:W-:-:S13]  /*0dd0*/  ISETP.GE.AND P0, PT, R6, R27, PT ;  /* 0x0000001b0600720c */ /* 0x020fda0003f06270 */
[----:B-1--4-:R-:W-:Y:S05]  /*0de0*/  @P0 BRA `(.L_x_428) ;  /* 0x00000008007c0947 */ /* 0x012fea0003800000 */
[----:B------:R-:W0:Y:S01]  /*0df0*/  LDCU.64 UR12, c[0x0][0x3c0] ;  /* 0x00007800ff0c77ac */ /* 0x000e220008000a00 */
[----:B------:R-:W4:Y:S01]  /*0e00*/  LDC.64 R14, c[0x0][0x3b8] ;  /* 0x0000ee00ff0e7b82 */ /* 0x000f220000000a00 */
[----:B------:R-:W-:Y:S01]  /*0e10*/  IADD3 R0, P0, PT, R4, 0x100, RZ ;  /* 0x0000010004007810 */ /* 0x000fe20007f1e0ff */
[----:B------:R-:W-:Y:S01]  /*0e20*/  BSSY.RECONVERGENT B1, `(.L_x_429) ;  /* 0x0000051000017945 */ /* 0x000fe20003800200 */
[----:B------:R-:W-:-:S03]  /*0e30*/  IADD3 R8, PT, PT, -R6, R27, RZ ;  /* 0x0000001b06087210 */ /* 0x000fc60007ffe1ff */
[----:B------:R-:W-:Y:S01]  /*0e40*/  IMAD.X R2, RZ, RZ, R5, P0 ;  /* 0x000000ffff027224 */ /* 0x000fe200000e0605 */
[----:B------:R-:W-:-:S03]  /*0e50*/  LOP3.LUT P0, RZ, R8, 0x3, RZ, 0xc0, !PT ;  /* 0x0000000308ff7812 */ /* 0x000fc6000780c0ff */
[----:B0-----:R-:W-:Y:S02]  /*0e60*/  IMAD R9, R2, UR12, RZ ;  /* 0x0000000c02097c24 */ /* 0x001fe4000f8e02ff */
[----:B------:R-:W-:-:S04]  /*0e70*/  IMAD.WIDE.U32 R2, R0, UR12, RZ ;  /* 0x0000000c00027c25 */ /* 0x000fc8000f8e00ff */
[----:B------:R-:W-:Y:S02]  /*0e80*/  IMAD R9, R0, UR13, R9 ;  /* 0x0000000d00097c24 */ /* 0x000fe4000f8e0209 */
[C---:B----4-:R-:W-:Y:S02]  /*0e90*/  IMAD R0, R14.reuse, UR5, RZ ;  /* 0x000000050e007c24 */ /* 0x050fe4000f8e02ff */
[----:B------:R-:W-:Y:S02]  /*0ea0*/  IMAD.IADD R3, R3, 0x1, R9 ;  /* 0x0000000103037824 */ /* 0x000fe400078e0209 */
[----:B------:R-:W-:Y:S01]  /*0eb0*/  IMAD R15, R15, UR4, R0 ;  /* 0x000000040f0f7c24 */ /* 0x000fe2000f8e0200 */
[----:B------:R-:W-:Y:S01]  /*0ec0*/  MOV R0, R6 ;  /* 0x0000000600007202 */ /* 0x000fe20000000f00 */
[----:B------:R-:W-:-:S04]  /*0ed0*/  IMAD.WIDE.U32 R2, R14, UR4, R2 ;  /* 0x000000040e027c25 */ /* 0x000fc8000f8e0002 */
[----:B------:R-:W-:Y:S01]  /*0ee0*/  IMAD.IADD R15, R3, 0x1, R15 ;  /* 0x00000001030f7824 */ /* 0x000fe200078e020f */
[----:B------:R-:W-:Y:S06]  /*0ef0*/  @!P0 BRA `(.L_x_430) ;  /* 0x00000004000c8947 */ /* 0x000fec0003800000 */
[----:B------:R-:W0:Y:S01]  /*0f00*/  LDC.64 R8, c[0x0][0x3d8] ;  /* 0x0000f600ff087b82 */ /* 0x000e220000000a00 */
[----:B------:R-:W-:Y:S01]  /*0f10*/  SHF.R.S32.HI R7, RZ, 0x1f, R6 ;  /* 0x0000001fff077819 */ /* 0x000fe20000011406 */
[----:B------:R-:W4:Y:S06]  /*0f20*/  LDCU.64 UR12, c[0x0][0x390] ;  /* 0x00007200ff0c77ac */ /* 0x000f2c0008000a00 */
[----:B--2---:R-:W2:Y:S08]  /*0f30*/  LDC.64 R12, c[0x0][0x3a0] ;  /* 0x0000e800ff0c7b82 */ /* 0x004eb00000000a00 */
[----:B------:R-:W5:Y:S01]  /*0f40*/  LDC.64 R22, c[0x0][0x3e0] ;  /* 0x0000f800ff167b82 */ /* 0x000f620000000a00 */
[----:B0-----:R-:W-:-:S02]  /*0f50*/  IMAD R0, R8, UR5, RZ ;  /* 0x0000000508007c24 */ /* 0x001fc4000f8e02ff */
[----:B---3--:R-:W-:-:S04]  /*0f60*/  IMAD.WIDE.U32 R10, R8, UR4, R6 ;  /* 0x00000004080a7c25 */ /* 0x008fc8000f8e0006 */
[----:B------:R-:W-:Y:S01]  /*0f70*/  IMAD R9, R9, UR4, R0 ;  /* 0x0000000409097c24 */ /* 0x000fe2000f8e0200 */
[----:B--2---:R-:W-:-:S04]  /*0f80*/  LEA R8, P0, R10, R12, 0x2 ;  /* 0x0000000c0a087211 */ /* 0x004fc800078010ff */
[----:B------:R-:W-:-:S04]  /*0f90*/  IADD3 R0, PT, PT, R11, R9, RZ ;  /* 0x000000090b007210 */ /* 0x000fc80007ffe0ff */
[----:B------:R-:W-:Y:S02]  /*0fa0*/  LEA.HI.X R9, R10, R13, R0, 0x2, P0 ;  /* 0x0000000d0a097211 */ /* 0x000fe400000f1400 */
[----:B------:R-:W0:Y:S03]  /*0fb0*/  LDC.64 R10, c[0x0][0x3c8] ;  /* 0x0000f200ff0a7b82 */ /* 0x000e260000000a00 */
[----:B------:R-:W1:Y:S01]  /*0fc0*/  LDG.E R17, desc[UR10][R8.64] ;  /* 0x0000000a08117981 */ /* 0x000e62000c1e1900 */
[----:B-----5:R-:W-:Y:S02]  /*0fd0*/  IMAD R0, R22, UR5, RZ ;  /* 0x0000000516007c24 */ /* 0x020fe4000f8e02ff */
[----:B------:R-:W-:Y:S02]  /*0fe0*/  IMAD.MOV.U32 R14, RZ, RZ, R2 ;  /* 0x000000ffff0e7224 */ /* 0x000fe400078e0002 */
[----:B------:R-:W2:Y:S01]  /*0ff0*/  LDC.64 R12, c[0x0][0x3a8] ;  /* 0x0000ea00ff0c7b82 */ /* 0x000ea20000000a00 */
[----:B------:R-:W-:-:S02]  /*1000*/  IMAD R23, R23, UR4, R0 ;  /* 0x0000000417177c24 */ /* 0x000fc4000f8e0200 */
[----:B------:R-:W-:Y:S01]  /*1010*/  IMAD.WIDE.U32 R18, R22, UR4, R6 ;  /* 0x0000000416127c25 */ /* 0x000fe2000f8e0006 */
[----:B-1----:R-:W-:-:S03]  /*1020*/  SHF.R.S32.HI R21, RZ, 0x1f, R17 ;  /* 0x0000001fff157819 */ /* 0x002fc60000011411 */
[----:B0-----:R-:W-:-:S04]  /*1030*/  IMAD.HI.U32 R0, R17, R10, R14 ;  /* 0x0000000a11007227 */ /* 0x001fc800078e000e */
[-C--:B------:R-:W-:Y:S02]  /*1040*/  IMAD R16, R21, R10.reuse, RZ ;  /* 0x0000000a15107224 */ /* 0x080fe400078e02ff */
[C---:B------:R-:W-:Y:S02]  /*1050*/  IMAD R25, R17.reuse, R10, R14 ;  /* 0x0000000a11197224 */ /* 0x040fe400078e020e */
[----:B------:R-:W-:Y:S01]  /*1060*/  IMAD R21, R17, R11, R16 ;  /* 0x0000000b11157224 */ /* 0x000fe200078e0210 */
[----:B------:R-:W-:Y:S02]  /*1070*/  IADD3 R17, PT, PT, R19, R23, RZ ;  /* 0x0000001713117210 */ /* 0x000fe40007ffe0ff */
[----:B----4-:R-:W-:Y:S01]  /*1080*/  LEA R16, P0, R18, UR12, 0x3 ;  /* 0x0000000c12107c11 */ /* 0x010fe2000f8018ff */
[----:B------:R-:W-:Y:S01]  /*1090*/  IMAD.IADD R0, R0, 0x1, R21 ;  /* 0x0000000100007824 */ /* 0x000fe200078e0215 */
[----:B--2---:R-:W-:Y:S02]  /*10a0*/  LEA R20, P1, R25, R12, 0x3 ;  /* 0x0000000c19147211 */ /* 0x004fe400078218ff */
[----:B------:R-:W-:-:S02]  /*10b0*/  LEA.HI.X R17, R18, UR13, R17, 0x3, P0 ;  /* 0x0000000d12117c11 */ /* 0x000fc400080f1c11 */
[----:B------:R-:W-:Y:S01]  /*10c0*/  LEA.HI.X R21, R25, R13, R0, 0x3, P1 ;  /* 0x0000000d19157211 */ /* 0x000fe200008f1c00 */
[----:B------:R-:W0:Y:S02]  /*10d0*/  LDC.64 R18, c[0x0][0x3b0] ;  /* 0x0000ec00ff127b82 */ /* 0x000e240000000a00 */
[----:B------:R-:W0:Y:S04]  /*10e0*/  LDG.E.64 R22, desc[UR10][R16.64] ;  /* 0x0000000a10167981 */ /* 0x000e28000c1e1b00 */
[----:B------:R-:W0:Y:S01]  /*10f0*/  LDG.E.64 R24, desc[UR10][R20.64] ;  /* 0x0000000a14187981 */ /* 0x000e22000c1e1b00 */
[C---:B------:R-:W-:Y:S01]  /*1100*/  IADD3 R26, PT, PT, -R6.reuse, R27, RZ ;  /* 0x0000001b061a7210 */ /* 0x040fe20007ffe1ff */
[----:B------:R-:W-:-:S03]  /*1110*/  VIADD R0, R6, 0x1 ;  /* 0x0000000106007836 */ /* 0x000fc60000000000 */
[----:B------:R-:W-:-:S04]  /*1120*/  LOP3.LUT R26, R26, 0x3, RZ, 0xc0, !PT ;  /* 0x000000031a1a7812 */ /* 0x000fc800078ec0ff */
[----:B------:R-:W-:Y:S01]  /*1130*/  ISETP.NE.AND P0, PT, R26, 0x1, PT ;  /* 0x000000011a00780c */ /* 0x000fe20003f05270 */
[----:B0-----:R-:W-:-:S07]  /*1140*/  DFMA R22, R22, R18, R24 ;  /* 0x000000121616722b */ /* 0x001fce0000000018 */
        /* <DEDUP_REMOVED lines=13> */
[----:B------:R-:W-:Y:S01]  /*1220*/  VIADD R0, R6, 0x2 ;  /* 0x0000000206007836 */ /* 0x000fe20000000000 */
[----:B--2---:R-:W-:-:S07]  /*1230*/  DFMA R22, R22, R18, R24 ;  /* 0x000000121616722b */ /* 0x004fce0000000018 */
[----:B------:R4:W-:Y:S04]  /*1240*/  STG.E.64 desc[UR10][R20.64], R22 ;  /* 0x0000001614007986 */ /* 0x0009e8000c101b0a */
[----:B------:R-:W-:Y:S05]  /*1250*/  @!P0 BRA `(.L_x_430) ;  /* 0x0000000000348947 */ /* 0x000fea0003800000 */
[----:B------:R-:W4:Y:S04]  /*1260*/  LDG.E R9, desc[UR10][R8.64+0x8] ;  /* 0x0000080a08097981 */ /* 0x000f28000c1e1900 */
[----:B------:R-:W2:Y:S01]  /*1270*/  LDG.E.64 R16, desc[UR10][R16.64+0x10] ;  /* 0x0000100a10107981 */ /* 0x000ea2000c1e1b00 */
[----:B----4-:R-:W-:-:S05]  /*1280*/  SHF.R.S32.HI R21, RZ, 0x1f, R9 ;  /* 0x0000001fff157819 */ /* 0x010fca0000011409 */
[-C--:B------:R-:W-:Y:S02]  /*1290*/  IMAD R0, R21, R10.reuse, RZ ;  /* 0x0000000a15007224 */ /* 0x080fe400078e02ff */
[----:B------:R-:W-:-:S04]  /*12a0*/  IMAD.WIDE.U32 R20, R9, R10, R14 ;  /* 0x0000000a09147225 */ /* 0x000fc800078e000e */
[----:B------:R-:W-:Y:S01]  /*12b0*/  IMAD R11, R9, R11, R0 ;  /* 0x0000000b090b7224 */ /* 0x000fe200078e0200 */
[----:B------:R-:W-:-:S04]  /*12c0*/  LEA R12, P0, R20, R12, 0x3 ;  /* 0x0000000c140c7211 */ /* 0x000fc800078018ff */
[----:B------:R-:W-:-:S04]  /*12d0*/  IADD3 R0, PT, PT, R21, R11, RZ ;  /* 0x0000000b15007210 */ /* 0x000fc80007ffe0ff */
[----:B------:R-:W-:-:S05]  /*12e0*/  LEA.HI.X R13, R20, R13, R0, 0x3, P0 ;  /* 0x0000000d140d7211 */ /* 0x000fca00000f1c00 */
[----:B------:R-:W2:Y:S01]  /*12f0*/  LDG.E.64 R10, desc[UR10][R12.64] ;  /* 0x0000000a0c0a7981 */ /* 0x000ea2000c1e1b00 */
[----:B------:R-:W-:Y:S01]  /*1300*/  VIADD R0, R6, 0x3 ;  /* 0x0000000306007836 */ /* 0x000fe20000000000 */
[----:B--2---:R-:W-:-:S07]  /*1310*/  DFMA R10, R16, R18, R10 ;  /* 0x00000012100a722b */ /* 0x004fce000000000a */
[----:B------:R0:W-:Y:S04]  /*1320*/  STG.E.64 desc[UR10][R12.64], R10 ;  /* 0x0000000a0c007986 */ /* 0x0001e8000c101b0a */
.L_x_430:
[----:B------:R-:W-:Y:S05]  /*1330*/  BSYNC.RECONVERGENT B1 ;  /* 0x0000000000017941 */ /* 0x000fea0003800200 */
.L_x_429:
[----:B------:R-:W-:-:S04]  /*1340*/  IADD3 R6, PT, PT, R6, -R27, RZ ;  /* 0x8000001b06067210 */ /* 0x000fc80007ffe0ff */
[----:B------:R-:W-:-:S13]  /*1350*/  ISETP.GT.U32.AND P0, PT, R6, -0x4, PT ;  /* 0xfffffffc0600780c */ /* 0x000fda0003f04070 */
[----:B------:R-:W-:Y:S05]  /*1360*/  @P0 BRA `(.L_x_428) ;  /* 0x00000004001c0947 */ /* 0x000fea0003800000 */
[----:B------:R-:W0:Y:S01]  /*1370*/  LDC.64 R6, c[0x0][0x3d8] ;  /* 0x0000f600ff067b82 */ /* 0x000e220000000a00 */
[----:B------:R-:W-:-:S07]  /*1380*/  IMAD.IADD R27, R0, 0x1, -R27 ;  /* 0x00000001001b7824 */ /* 0x000fce00078e0a1b */
[----:B------:R-:W0:Y:S02]  /*1390*/  LDC.64 R8, c[0x0][0x3e0] ;  /* 0x0000f800ff087b82 */ /* 0x000e240000000a00 */
.L_x_431:
[----:B0-2---:R-:W-:Y:S01]  /*13a0*/  SHF.R.S32.HI R13, RZ, 0x1f, R0 ;  /* 0x0000001fff0d7819 */ /* 0x005fe20000011400 */
[----:B---3--:R-:W-:Y:S01]  /*13b0*/  IMAD R10, R6, UR5, RZ ;  /* 0x00000005060a7c24 */ /* 0x008fe2000f8e02ff */
[----:B------:R-:W-:-:S03]  /*13c0*/  MOV R12, R0 ;  /* 0x00000000000c7202 */ /* 0x000fc60000000f00 */
[----:B------:R-:W-:Y:S02]  /*13d0*/  IMAD R11, R7, UR4, R10 ;  /* 0x00000004070b7c24 */ /* 0x000fe4000f8e020a */
[----:B-1----:R-:W-:-:S04]  /*13e0*/  IMAD.WIDE.U32 R16, R6, UR4, R12 ;  /* 0x0000000406107c25 */ /* 0x002fc8000f8e000c */
[----:B------:R-:W-:Y:S01]  /*13f0*/  IMAD.IADD R11, R11, 0x1, R17 ;  /* 0x000000010b0b7824 */ /* 0x000fe200078e0211 */
[----:B------:R-:W-:-:S04]  /*1400*/  LEA R10, P0, R16, UR8, 0x2 ;  /* 0x00000008100a7c11 */ /* 0x000fc8000f8010ff */
[----:B------:R-:W-:-:S05]  /*1410*/  LEA.HI.X R11, R16, UR9, R11, 0x2, P0 ;  /* 0x00000009100b7c11 */ /* 0x000fca00080f140b */
[----:B------:R-:W2:Y:S01]  /*1420*/  LDG.E R17, desc[UR10][R10.64+-0x8] ;  /* 0xfffff80a0a117981 */ /* 0x000ea2000c1e1900 */
[C---:B------:R-:W-:Y:S02]  /*1430*/  IMAD R16, R8.reuse, UR5, RZ ;  /* 0x0000000508107c24 */ /* 0x040fe4000f8e02ff */
[----:B------:R-:W-:-:S04]  /*1440*/  IMAD.WIDE.U32 R18, R8, UR4, R12 ;  /* 0x0000000408127c25 */ /* 0x000fc8000f8e000c */
[----:B----4-:R-:W-:Y:S01]  /*1450*/  IMAD R23, R9, UR4, R16 ;  /* 0x0000000409177c24 */ /* 0x010fe2000f8e0210 */
[----:B------:R-:W-:-:S03]  /*1460*/  LEA R12, P0, R18, UR6, 0x3 ;  /* 0x00000006120c7c11 */ /* 0x000fc6000f8018ff */
[----:B------:R-:W-:-:S05]  /*1470*/  IMAD.IADD R13, R23, 0x1, R19 ;  /* 0x00000001170d7824 */ /* 0x000fca00078e0213 */
[----:B------:R-:W-:-:S05]  /*1480*/  LEA.HI.X R13, R18, UR7, R13, 0x3, P0 ;  /* 0x00000007120d7c11 */ /* 0x000fca00080f1c0d */
[----:B------:R-:W3:Y:S01]  /*1490*/  LDG.E.64 R18, desc[UR10][R12.64+-0x10] ;  /* 0xfffff00a0c127981 */ /* 0x000ee2000c1e1b00 */
[----:B--2---:R-:W-:-:S05]  /*14a0*/  SHF.R.S32.HI R14, RZ, 0x1f, R17 ;  /* 0x0000001fff0e7819 */ /* 0x004fca0000011411 */
[----:B------:R-:W-:Y:S01]  /*14b0*/  IMAD R16, R14, UR14, RZ ;  /* 0x0000000e0e107c24 */ /* 0x000fe2000f8e02ff */
[----:B------:R-:W-:-:S05]  /*14c0*/  MOV R14, R2 ;  /* 0x00000002000e7202 */ /* 0x000fca0000000f00 */
[----:B-1----:R-:W-:-:S04]  /*14d0*/  IMAD.WIDE.U32 R20, R17, UR14, R14 ;  /* 0x0000000e11147c25 */ /* 0x002fc8000f8e000e */
[----:B------:R-:W-:Y:S01]  /*14e0*/  IMAD R17, R17, UR15, R16 ;  /* 0x0000000f11117c24 */ /* 0x000fe2000f8e0210 */
[----:B------:R-:W-:-:S04]  /*14f0*/  LEA R16, P1, R20, UR16, 0x3 ;  /* 0x0000001014107c11 */ /* 0x000fc8000f8218ff */
[----:B------:R-:W-:-:S04]  /*1500*/  IADD3 R17, PT, PT, R21, R17, RZ ;  /* 0x0000001115117210 */ /* 0x000fc80007ffe0ff */
[----:B------:R-:W-:-:S05]  /*1510*/  LEA.HI.X R17, R20, UR17, R17, 0x3, P1 ;  /* 0x0000001114117c11 */ /* 0x000fca00088f1c11 */
[----:B------:R-:W3:Y:S02]  /*1520*/  LDG.E.64 R20, desc[UR10][R16.64] ;  /* 0x0000000a10147981 */ /* 0x000ee4000c1e1b00 */
[----:B---3--:R-:W-:-:S07]  /*1530*/  DFMA R22, R18, UR18, R20 ;  /* 0x0000001212167c2b */ /* 0x008fce0008000014 */
[----:B------:R0:W-:Y:S04]  /*1540*/  STG.E.64 desc[UR10][R16.64], R22 ;  /* 0x0000001610007986 */ /* 0x0001e8000c101b0a */
[----:B------:R-:W2:Y:S02]  /*1550*/  LDG.E R19, desc[UR10][R10.64+-0x4] ;  /* 0xfffffc0a0a137981 */ /* 0x000ea4000c1e1900 */
[----:B--2---:R-:W-:-:S05]  /*1560*/  SHF.R.S32.HI R14, RZ, 0x1f, R19 ;  /* 0x0000001fff0e7819 */ /* 0x004fca0000011413 */
[----:B------:R-:W-:Y:S02]  /*1570*/  IMAD R18, R14, UR14, RZ ;  /* 0x0000000e0e127c24 */ /* 0x000fe4000f8e02ff */
[----:B------:R-:W-:-:S04]  /*1580*/  IMAD.MOV.U32 R14, RZ, RZ, R2 ;  /* 0x000000ffff0e7224 */ /* 0x000fc800078e0002 */
        /* <DEDUP_REMOVED lines=9> */
[----:B------:R-:W2:Y:S02]  /*1620*/  LDG.E R17, desc[UR10][R10.64] ;  /* 0x0000000a0a117981 */ /* 0x000ea4000c1e1900 */
[----:B--2---:R-:W-:Y:S01]  /*1630*/  SHF.R.S32.HI R16, RZ, 0x1f, R17 ;  /* 0x0000001fff107819 */ /* 0x004fe20000011411 */
        /* <DEDUP_REMOVED lines=10> */
[----:B------:R-:W0:Y:S04]  /*16e0*/  LDG.E R11, desc[UR10][R10.64+0x4] ;  /* 0x0000040a0a0b7981 */ /* 0x000e28000c1e1900 */
[----:B------:R-:W2:Y:S01]  /*16f0*/  LDG.E.64 R12, desc[UR10][R12.64+0x8] ;  /* 0x0000080a0c0c7981 */ /* 0x000ea2000c1e1b00 */
[----:B0-----:R-:W-:Y:S01]  /*1700*/  SHF.R.S32.HI R18, RZ, 0x1f, R11 ;  /* 0x0000001fff127819 */ /* 0x001fe2000001140b */
[----:B------:R-:W-:-:S04]  /*1710*/  IMAD.WIDE.U32 R22, R11, UR14, R14 ;  /* 0x0000000e0b167c25 */ /* 0x000fc8000f8e000e */
[----:B------:R-:W-:-:S04]  /*1720*/  IMAD R18, R18, UR14, RZ ;  /* 0x0000000e12127c24 */ /* 0x000fc8000f8e02ff */
[----:B------:R-:W-:Y:S01]  /*1730*/  IMAD R19, R11, UR15, R18 ;  /* 0x0000000f0b137c24 */ /* 0x000fe2000f8e0212 */
[----:B------:R-:W-:-:S04]  /*1740*/  LEA R18, P0, R22, UR16, 0x3 ;  /* 0x0000001016127c11 */ /* 0x000fc8000f8018ff */
[----:B------:R-:W-:-:S04]  /*1750*/  IADD3 R19, PT, PT, R23, R19, RZ ;  /* 0x0000001317137210 */ /* 0x000fc80007ffe0ff */
[----:B------:R-:W-:-:S05]  /*1760*/  LEA.HI.X R19, R22, UR17, R19, 0x3, P0 ;  /* 0x0000001116137c11 */ /* 0x000fca00080f1c13 */
[----:B------:R-:W2:Y:S01]  /*1770*/  LDG.E.64 R22, desc[UR10][R18.64] ;  /* 0x0000000a12167981 */ /* 0x000ea2000c1e1b00 */
[----:B------:R-:W-:-:S05]  /*1780*/  VIADD R27, R27, 0x4 ;  /* 0x000000041b1b7836 */ /* 0x000fca0000000000 */
[----:B------:R-:W-:Y:S02]  /*1790*/  ISETP.NE.AND P0, PT, R27, RZ, PT ;  /* 0x000000ff1b00720c */ /* 0x000fe40003f05270 */
[----:B------:R-:W-:Y:S01]  /*17a0*/  IADD3 R0, PT, PT, R0, 0x4, RZ ;  /* 0x0000000400007810 */ /* 0x000fe20007ffe0ff */
[----:B--2---:R-:W-:-:S07]  /*17b0*/  DFMA R22, R12, UR18, R22 ;  /* 0x000000120c167c2b */ /* 0x004fce0008000016 */
[----:B------:R1:W-:Y:S03]  /*17c0*/  STG.E.64 desc[UR10][R18.64], R22 ;  /* 0x0000001612007986 */ /* 0x0003e6000c101b0a */
[----:B------:R-:W-:Y:S05]  /*17d0*/  @P0 BRA `(.L_x_431) ;  /* 0xfffffff800f00947 */ /* 0x000fea000383ffff */
.L_x_428:
[----:B------:R-:W-:Y:S05]  /*17e0*/  BSYNC.RECONVERGENT B0 ;  /* 0x0000000000007941 */ /* 0x000fea0003800200 */
.L_x_427:
[----:B------:R-:W5:Y:S01]  /*17f0*/  LDCU.64 UR12, c[0x0][0x3e8] ;  /* 0x00007d00ff0c77ac */ /* 0x000f620008000a00 */
[----:B------:R-:W-:-:S04]  /*1800*/  UIADD3 UR4, UP0, UPT, UR4, 0x1, URZ ;  /* 0x0000000104047890 */ /* 0x000fc8000ff1e0ff */
[----:B------:R-:W-:Y:S02]  /*1810*/  UIADD3.X UR5, UPT, UPT, URZ, UR5, URZ, UP0, !UPT ;  /* 0x00000005ff057290 */ /* 0x000fe400087fe4ff */
[----:B-----5:R-:W-:-:S04]  /*1820*/  UISETP.GE.U32.AND UP0, UPT, UR4, UR12, UPT ;  /* 0x0000000c0400728c */ /* 0x020fc8000bf06070 */
[----:B------:R-:W-:-:S09]  /*1830*/  UISETP.GE.AND.EX UP0, UPT, UR5, UR13, UPT, UP0 ;  /* 0x0000000d0500728c */ /* 0x000fd2000bf06300 */
[----:B------:R-:W-:Y:S05]  /*1840*/  BRA.U !UP0, `(.L_x_432) ;  /* 0xfffffff508207547 */ /* 0x000fea000b83ffff */
[----:B------:R-:W-:Y:S05]  /*1850*/  EXIT ;  /* 0x000000000000794d */ /* 0x000fea0003800000 */
.L_x_420:
        /* <DEDUP_REMOVED lines=9> */
[----:B------:R-:W2:Y:S01]  /*18f0*/  LDCU.64 UR26, c[0x0][0x3b0] ;  /* 0x00007600ff1a77ac */ /* 0x000ea20008000a00 */
        /* <DEDUP_REMOVED lines=10> */
[----:B------:R-:W-:Y:S01]  /*19a0*/  IADD3 RZ, P0, PT, R27, UR4, RZ ;  /* 0x000000041bff7c10 */ /* 0x000fe2000ff1e0ff */
[----:B------:R-:W-:Y:S01]  /*19b0*/  IMAD.MOV.U32 R2, RZ, RZ, RZ ;  /* 0x000000ffff027224 */ /* 0x000fe200078e00ff */
[----:B------:R-:W-:Y:S02]  /*19c0*/  MOV R0, RZ ;  /* 0x000000ff00007202 */ /* 0x000fe40000000f00 */
[----:B------:R-:W-:-:S09]  /*19d0*/  IADD3.X R9, PT, PT, RZ, UR5, RZ, P0, !PT ;  /* 0x00000005ff097c10 */ /* 0x000fd200087fe4ff */
.L_x_440:
        /* <DEDUP_REMOVED lines=15> */
[--C-:B------:R-:W-:Y:S01]  /*1ad0*/  IMAD.IADD R26, R3, 0x1, -R6.reuse ;  /* 0x00000001031a7824 */ /* 0x100fe200078e0a06 */
[----:B------:R-:W-:Y:S01]  /*1ae0*/  BSSY.RECONVERGENT B2, `(.L_x_437) ;  /* 0x000004d000027945 */ /* 0x000fe20003800200 */
[----:B------:R-:W-:Y:S01]  /*1af0*/  IMAD.MOV.U32 R24, RZ, RZ, R6 ;  /* 0x000000ffff187224 */ /* 0x000fe200078e0006 */
[----:B------:R-:W1:Y:S02]  /*1b00*/  LDCU.64 UR16, c[0x0][0x3b8] ;  /* 0x00007700ff1077ac */ /* 0x000e640008000a00 */
        /* <DEDUP_REMOVED lines=12> */
[----:B------:R-:W-:Y:S01]  /*1bd0*/  SHF.R.S32.HI R7, RZ, 0x1f, R6 ;  /* 0x0000001fff077819 */ /* 0x000fe20000011406 */
[----:B------:R-:W2:Y:S01]  /*1be0*/  LDCU.64 UR16, c[0x0][0x390] ;  /* 0x00007200ff1077ac */ /* 0x000ea20008000a00 */
[----:B------:R-:W-:-:S05]  /*1bf0*/  MOV R16, R4 ;  /* 0x0000000400107202 */ /* 0x000fca0000000f00 */
        /* <DEDUP_REMOVED lines=14> */
[----:B--2---:R-:W-:Y:S02]  /*1ce0*/  LEA R18, P0, R20, UR16, 0x3 ;  /* 0x0000001014127c11 */ /* 0x004fe4000f8018ff */
[----:B----4-:R-:W-:-:S05]  /*1cf0*/  SHF.R.S32.HI R19, RZ, 0x1f, R23 ;  /* 0x0000001fff137819 */ /* 0x010fca0000011417 */
[-C--:B-----5:R-:W-:Y:S02]  /*1d00*/  IMAD R22, R19, R12.reuse, RZ ;  /* 0x0000000c13167224 */ /* 0x0a0fe400078e02ff */
[----:B------:R-:W-:Y:S02]  /*1d10*/  IMAD.IADD R19, R21, 0x1, R25 ;  /* 0x0000000115137824 */ /* 0x000fe400078e0219 */
[C---:B------:R-:W-:Y:S02]  /*1d20*/  IMAD R21, R23.reuse, R13, R22 ;  /* 0x0000000d17157224 */ /* 0x040fe400078e0216 */
[----:B------:R-:W-:Y:S01]  /*1d30*/  IMAD.WIDE.U32 R22, R23, R12, R16 ;  /* 0x0000000c17167225 */ /* 0x000fe200078e0010 */
[----:B------:R-:W-:Y:S02]  /*1d40*/  LEA.HI.X R19, R20, UR17, R19, 0x3, P0 ;  /* 0x0000001114137c11 */ /* 0x000fe400080f1c13 */
[----:B-1----:R-:W-:-:S03]  /*1d50*/  LEA R20, P0, R22, R14, 0x3 ;  /* 0x0000000e16147211 */ /* 0x002fc600078018ff */
[----:B------:R-:W3:Y:S01]  /*1d60*/  LDG.E.64 R24, desc[UR10][R18.64] ;  /* 0x0000000a12187981 */ /* 0x000ee2000c1e1b00 */
[----:B------:R-:W-:-:S04]  /*1d70*/  IADD3 R21, PT, PT, R23, R21, RZ ;  /* 0x0000001517157210 */ /* 0x000fc80007ffe0ff */
[----:B------:R-:W-:-:S05]  /*1d80*/  LEA.HI.X R21, R22, R15, R21, 0x3, P0 ;  /* 0x0000000f16157211 */ /* 0x000fca00000f1c15 */
[----:B------:R-:W3:Y:S01]  /*1d90*/  LDG.E.64 R22, desc[UR10][R20.64] ;  /* 0x0000000a14167981 */ /* 0x000ee2000c1e1b00 */
[----:B------:R-:W-:Y:S01]  /*1da0*/  ISETP.NE.AND P0, PT, R26, 0x1, PT ;  /* 0x000000011a00780c */ /* 0x000fe20003f05270 */
[----:B---3--:R-:W-:-:S07]  /*1db0*/  DFMA R22, R24, R28, R22 ;  /* 0x0000001c1816722b */ /* 0x008fce0000000016 */
[----:B------:R0:W-:Y:S01]  /*1dc0*/  STG.E.64 desc[UR10][R20.64], R22 ;  /* 0x0000001614007986 */ /* 0x0001e2000c101b0a */
[----:B------:R-:W-:-:S04]  /*1dd0*/  VIADD R24, R6, 0x1 ;  /* 0x0000000106187836 */ /* 0x000fc80000000000 */
        /* <DEDUP_REMOVED lines=29> */
.L_x_438:
[----:B------:R-:W-:Y:S05]  /*1fb0*/  BSYNC.RECONVERGENT B2 ;  /* 0x0000000000027941 */ /* 0x000fea0003800200 */
.L_x_437:
[----:B------:R-:W-:-:S04]  /*1fc0*/  IADD3 R6, PT, PT, R6, -R3, RZ ;  /* 0x8000000306067210 */ /* 0x000fc80007ffe0ff */
[----:B------:R-:W-:-:S13]  /*1fd0*/  ISETP.GT.U32.AND P0, PT, R6, -0x4, PT ;  /* 0xfffffffc0600780c */ /* 0x000fda0003f04070 */
[----:B------:R-:W-:Y:S05]  /*1fe0*/  @P0 BRA `(.L_x_436) ;  /* 0x0000000400040947 */ /* 0x000fea0003800000 */
.L_x_439:
[----:B------:R-:W-:Y:S01]  /*1ff0*/  SHF.R.S32.HI R25, RZ, 0x1f, R24 ;  /* 0x0000001fff197819 */ /* 0x000fe20000011418 */
[----:B------:R-:W-:-:S04]  /*2000*/  IMAD R7, R2, UR18, RZ ;  /* 0x0000001202077c24 */ /* 0x000fc8000f8e02ff */
[C---:B------:R-:W-:Y:S02]  /*2010*/  IMAD R7, R0.reuse, UR19, R7 ;  /* 0x0000001300077c24 */ /* 0x040fe4000f8e0207 */
[----:B------:R-:W-:-:S04]  /*2020*/  IMAD.WIDE.U32 R10, R0, UR18, R24 ;  /* 0x00000012000a7c25 */ /* 0x000fc8000f8e0018 */
[----:B------:R-:W-:Y:S01]  /*2030*/  IMAD.IADD R7, R7, 0x1, R11 ;  /* 0x0000000107077824 */ /* 0x000fe200078e020b */
[----:B------:R-:W-:-:S04]  /*2040*/  LEA R6, P0, R10, UR12, 0x2 ;  /* 0x0000000c0a067c11 */ /* 0x000fc8000f8010ff */
[----:B------:R-:W-:-:S05]  /*2050*/  LEA.HI.X R7, R10, UR13, R7, 0x2, P0 ;  /* 0x0000000d0a077c11 */ /* 0x000fca00080f1407 */
[----:B---3--:R-:W3:Y:S01]  /*2060*/  LDG.E R11, desc[UR10][R6.64] ;  /* 0x0000000a060b7981 */ /* 0x008ee2000c1e1900 */
[----:B--2---:R-:W-:Y:S01]  /*2070*/  IMAD R13, R2, UR22, RZ ;  /* 0x00000016020d7c24 */ /* 0x004fe2000f8e02ff */
[----:B------:R-:W-:Y:S01]  /*2080*/  MOV R16, R4 ;  /* 0x0000000400107202 */ /* 0x000fe20000000f00 */
[----:B------:R-:W-:-:S04]  /*2090*/  IMAD.WIDE.U32 R14, R0, UR22, R24 ;  /* 0x00000016000e7c25 */ /* 0x000fc8000f8e0018 */
[----:B01----:R-:W-:Y:S01]  /*20a0*/  IMAD R21, R0, UR23, R13 ;  /* 0x0000001700157c24 */ /* 0x003fe2000f8e020d */
[----:B---3--:R-:W-:Y:S01]  /*20b0*/  SHF.R.S32.HI R10, RZ, 0x1f, R11 ;  /* 0x0000001fff0a7819 */ /* 0x008fe2000001140b */
[----:B------:R-:W-:-:S04]  /*20c0*/  IMAD.WIDE.U32 R18, R11, UR20, R16 ;  /* 0x000000140b127c25 */ /* 0x000fc8000f8e0010 */
[----:B------:R-:W-:Y:S01]  /*20d0*/  IMAD R10, R10, UR20, RZ ;  /* 0x000000140a0a7c24 */ /* 0x000fe2000f8e02ff */
[----:B------:R-:W-:-:S03]  /*20e0*/  LEA R12, P1, R18, UR14, 0x3 ;  /* 0x0000000e120c7c11 */ /* 0x000fc6000f8218ff */
[----:B------:R-:W-:Y:S01]  /*20f0*/  IMAD R13, R11, UR21, R10 ;  /* 0x000000150b0d7c24 */ /* 0x000fe2000f8e020a */
[----:B------:R-:W-:Y:S01]  /*2100*/  LEA R10, P0, R14, UR24, 0x3 ;  /* 0x000000180e0a7c11 */ /* 0x000fe2000f8018ff */
[----:B------:R-:W-:-:S03]  /*2110*/  IMAD.IADD R11, R21, 0x1, R15 ;  /* 0x00000001150b7824 */ /* 0x000fc600078e020f */
[----:B------:R-:W-:Y:S02]  /*2120*/  IADD3 R13, PT, PT, R19, R13, RZ ;  /* 0x0000000d130d7210 */ /* 0x000fe40007ffe0ff */
        /* <DEDUP_REMOVED lines=18> */
[----:B0-----:R-:W2:Y:S02]  /*2250*/  LDG.E R13, desc[UR10][R6.64+0x8] ;  /* 0x0000080a060d7981 */ /* 0x001ea4000c1e1900 */
        /* <DEDUP_REMOVED lines=11> */
[----:B------:R-:W1:Y:S04]  /*2310*/  LDG.E R7, desc[UR10][R6.64+0xc] ;  /* 0x00000c0a06077981 */ /* 0x000e68000c1e1900 */
[----:B------:R-:W2:Y:S01]  /*2320*/  LDG.E.64 R10, desc[UR10][R10.64+0x18] ;  /* 0x0000180a0a0a7981 */ /* 0x000ea2000c1e1b00 */
[----:B-1----:R-:W-:Y:S01]  /*2330*/  SHF.R.S32.HI R14, RZ, 0x1f, R7 ;  /* 0x0000001fff0e7819 */ /* 0x002fe20000011407 */
[----:B------:R-:W-:-:S04]  /*2340*/  IMAD.WIDE.U32 R18, R7, UR20, R16 ;  /* 0x0000001407127c25 */ /* 0x000fc8000f8e0010 */
[----:B------:R-:W-:-:S04]  /*2350*/  IMAD R14, R14, UR20, RZ ;  /* 0x000000140e0e7c24 */ /* 0x000fc8000f8e02ff */
[----:B------:R-:W-:Y:S01]  /*2360*/  IMAD R15, R7, UR21, R14 ;  /* 0x00000015070f7c24 */ /* 0x000fe2000f8e020e */
[----:B------:R-:W-:-:S03]  /*2370*/  LEA R14, P0, R18, UR14, 0x3 ;  /* 0x0000000e120e7c11 */ /* 0x000fc6000f8018ff */
[----:B------:R-:W-:-:S05]  /*2380*/  IMAD.IADD R15, R19, 0x1, R15 ;  /* 0x00000001130f7824 */ /* 0x000fca00078e020f */
[----:B------:R-:W-:-:S05]  /*2390*/  LEA.HI.X R15, R18, UR15, R15, 0x3, P0 ;  /* 0x0000000f120f7c11 */ /* 0x000fca00080f1c0f */
[----:B------:R-:W2:Y:S01]  /*23a0*/  LDG.E.64 R18, desc[UR10][R14.64] ;  /* 0x0000000a0e127981 */ /* 0x000ea2000c1e1b00 */
[----:B------:R-:W-:-:S04]  /*23b0*/  IADD3 R24, PT, PT, R24, 0x4, RZ ;  /* 0x0000000418187810 */ /* 0x000fc80007ffe0ff */
[----:B------:R-:W-:Y:S01]  /*23c0*/  ISETP.NE.AND P0, PT, R24, R3, PT ;  /* 0x000000031800720c */ /* 0x000fe20003f05270 */
[----:B--2---:R-:W-:-:S07]  /*23d0*/  DFMA R18, R10, UR26, R18 ;  /* 0x0000001a0a127c2b */ /* 0x004fce0008000012 */
[----:B------:R3:W-:Y:S05]  /*23e0*/  STG.E.64 desc[UR10][R14.64], R18 ;  /* 0x000000120e007986 */ /* 0x0007ea000c101b0a */
[----:B------:R-:W-:Y:S05]  /*23f0*/  @P0 BRA `(.L_x_439) ;  /* 0xfffffff800fc0947 */ /* 0x000fea000383ffff */
.L_x_436:
[----:B------:R-:W-:Y:S05]  /*2400*/  BSYNC.RECONVERGENT B1 ;  /* 0x0000000000017941 */ /* 0x000fea0003800200 */
.L_x_435:
[----:B------:R-:W4:Y:S01]  /*2410*/  LDCU.64 UR8, c[0x0][0x3e8] ;  /* 0x00007d00ff0877ac */ /* 0x000f220008000a00 */
[----:B------:R-:W-:-:S05]  /*2420*/  IADD3 R0, P0, PT, R0, 0x1, RZ ;  /* 0x0000000100007810 */ /* 0x000fca0007f1e0ff */
[----:B------:R-:W-:Y:S01]  /*2430*/  IMAD.X R2, RZ, RZ, R2, P0 ;  /* 0x000000ffff027224 */ /* 0x000fe200000e0602 */
[----:B----4-:R-:W-:-:S04]  /*2440*/  ISETP.GE.U32.AND P0, PT, R0, UR8, PT ;  /* 0x0000000800007c0c */ /* 0x010fc8000bf06070 */
[----:B------:R-:W-:-:S13]  /*2450*/  ISETP.GE.AND.EX P0, PT, R2, UR9, PT, P0 ;  /* 0x0000000902007c0c */ /* 0x000fda000bf06300 */
[----:B------:R-:W-:Y:S05]  /*2460*/  @!P0 BRA `(.L_x_440) ;  /* 0xfffffff4005c8947 */ /* 0x000fea000383ffff */
.L_x_434:
[----:B------:R-:W-:Y:S05]  /*2470*/  BSYNC.RECONVERGENT B0 ;  /* 0x0000000000007941 */ /* 0x000fea0003800200 */
.L_x_433:
[----:B------:R-:W-:Y:S01]  /*2480*/  IADD3 R4, PT, PT, R27, 0x100, RZ ;  /* 0x000001001b047810 */ /* 0x000fe20007ffe0ff */
        /* <DEDUP_REMOVED lines=8> */
.L_x_446:
        /* <DEDUP_REMOVED lines=12> */
[----:B------:R-:W4:Y:S04]  /*25d0*/  LDG.E R6, desc[UR10][R2.64] ;  /* 0x0000000a02067981 */ /* 0x000f28000c1e1900 */
[----:B------:R-:W4:Y:S01]  /*25e0*/  LDG.E R0, desc[UR10][R2.64+0x4] ;  /* 0x0000040a02007981 */ /* 0x000f22000c1e1900 */
[----:B------:R-:W-:Y:S01]  /*25f0*/  BSSY.RECONVERGENT B0, `(.L_x_441) ;  /* 0x000009c000007945 */ /* 0x000fe20003800200 */
[----:B----4-:R-:W-:-:S13]  /*2600*/  ISETP.GE.AND P0, PT, R6, R0, PT ;  /* 0x000000000600720c */ /* 0x010fda0003f06270 */
[----:B01----:R-:W-:Y:S05]  /*2610*/  @P0 BRA `(.L_x_442) ;  /* 0x0000000800640947 */ /* 0x003fea0003800000 */
[----:B------:R-:W0:Y:S01]  /*2620*/  LDCU.64 UR6, c[0x0][0x3c0] ;  /* 0x00007800ff0677ac */ /* 0x000e220008000a00 */
[----:B--23--:R-:W2:Y:S01]  /*2630*/  LDC.64 R12, c[0x0][0x3b8] ;  /* 0x0000ee00ff0c7b82 */ /* 0x00cea20000000a00 */
[----:B------:R-:W-:Y:S01]  /*2640*/  IADD3 R8, PT, PT, -R6, R0, RZ ;  /* 0x0000000006087210 */ /* 0x000fe20007ffe1ff */
[----:B------:R-:W-:Y:S01]  /*2650*/  BSSY.RECONVERGENT B1, `(.L_x_443) ;  /* 0x000004e000017945 */ /* 0x000fe20003800200 */
[----:B-1----:R-:W-:Y:S02]  /*2660*/  IMAD.MOV.U32 R22, RZ, RZ, R6 ;  /* 0x000000ffff167224 */ /* 0x002fe400078e0006 */
[----:B0-----:R-:W-:Y:S02]  /*2670*/  IMAD R9, R5, UR6, RZ ;  /* 0x0000000605097c24 */ /* 0x001fe4000f8e02ff */
[----:B------:R-:W-:-:S04]  /*2680*/  IMAD.WIDE.U32 R2, R4, UR6, RZ ;  /* 0x0000000604027c25 */ /* 0x000fc8000f8e00ff */
[----:B------:R-:W-:Y:S02]  /*2690*/  IMAD R9, R4, UR7, R9 ;  /* 0x0000000704097c24 */ /* 0x000fe4000f8e0209 */
[----:B--2---:R-:W-:Y:S02]  /*26a0*/  IMAD R10, R12, UR5, RZ ;  /* 0x000000050c0a7c24 */ /* 0x004fe4000f8e02ff */
[----:B------:R-:W-:Y:S01]  /*26b0*/  IMAD.IADD R9, R3, 0x1, R9 ;  /* 0x0000000103097824 */ /* 0x000fe200078e0209 */
[----:B------:R-:W-:Y:S01]  /*26c0*/  LOP3.LUT P0, R3, R8, 0x3, RZ, 0xc0, !PT ;  /* 0x0000000308037812 */ /* 0x000fe2000780c0ff */
[----:B------:R-:W-:Y:S01]  /*26d0*/  IMAD R11, R13, UR4, R10 ;  /* 0x000000040d0b7c24 */ /* 0x000fe2000f8e020a */
        /* <DEDUP_REMOVED lines=13> */
[----:B--2---:R-:W-:-:S04]  /*27b0*/  LEA R10, P0, R12, R14, 0x2 ;  /* 0x0000000e0c0a7211 */ /* 0x004fc800078010ff */
[----:B------:R-:W-:Y:S02]  /*27c0*/  LEA.HI.X R11, R12, R15, R11, 0x2, P0 ;  /* 0x0000000f0c0b7211 */ /* 0x000fe400000f140b */
[----:B------:R-:W0:Y:S03]  /*27d0*/  LDC.64 R12, c[0x0][0x3c8] ;  /* 0x0000f200ff0c7b82 */ /* 0x000e260000000a00 */
[----:B------:R-:W2:Y:S01]  /*27e0*/  LDG.E R19, desc[UR10][R10.64] ;  /* 0x0000000a0a137981 */ /* 0x000ea2000c1e1900 */
[C---:B---3--:R-:W-:Y:S02]  /*27f0*/  IMAD R20, R16.reuse, UR5, RZ ;  /* 0x0000000510147c24 */ /* 0x048fe4000f8e02ff */
[----:B------:R-:W-:Y:S01]  /*2800*/  IMAD.WIDE.U32 R22, R16, UR4, R6 ;  /* 0x0000000410167c25 */ /* 0x000fe2000f8e0006 */
[----:B------:R-:W-:Y:S01]  /*2810*/  MOV R16, R8 ;  /* 0x0000000800107202 */ /* 0x000fe20000000f00 */
[----:B------:R-:W3:Y:S02]  /*2820*/  LDC.64 R14, c[0x0][0x3a8] ;  /* 0x0000ea00ff0e7b82 */ /* 0x000ee40000000a00 */
[----:B------:R-:W-:-:S02]  /*2830*/  IMAD R27, R17, UR4, R20 ;  /* 0x00000004111b7c24 */ /* 0x000fc4000f8e0214 */
[----:B------:R-:W-:Y:S01]  /*2840*/  IMAD.MOV.U32 R17, RZ, RZ, R2 ;  /* 0x000000ffff117224 */ /* 0x000fe200078e0002 */
[----:B--2---:R-:W-:Y:S01]  /*2850*/  SHF.R.S32.HI R21, RZ, 0x1f, R19 ;  /* 0x0000001fff157819 */ /* 0x004fe20000011413 */
[----:B0-----:R-:W-:-:S04]  /*2860*/  IMAD.WIDE.U32 R24, R19, R12, R16 ;  /* 0x0000000c13187225 */ /* 0x001fc800078e0010 */
[----:B------:R-:W-:Y:S01]  /*2870*/  IMAD R18, R21, R12, RZ ;  /* 0x0000000c15127224 */ /* 0x000fe200078e02ff */
[----:B---3--:R-:W-:-:S03]  /*2880*/  LEA R20, P1, R24, R14, 0x3 ;  /* 0x0000000e18147211 */ /* 0x008fc600078218ff */
[----:B------:R-:W-:Y:S01]  /*2890*/  IMAD R21, R19, R13, R18 ;  /* 0x0000000d13157224 */ /* 0x000fe200078e0212 */
[----:B------:R-:W-:Y:S02]  /*28a0*/  IADD3 R19, PT, PT, R23, R27, RZ ;  /* 0x0000001b17137210 */ /* 0x000fe40007ffe0ff */
[C---:B-1----:R-:W-:Y:S01]  /*28b0*/  LEA R18, P0, R22.reuse, UR6, 0x3 ;  /* 0x0000000616127c11 */ /* 0x042fe2000f8018ff */
[----:B------:R-:W-:Y:S01]  /*28c0*/  IMAD.IADD R21, R25, 0x1, R21 ;  /* 0x0000000119157824 */ /* 0x000fe200078e0215 */
[----:B------:R-:W0:Y:S02]  /*28d0*/  LDC.64 R26, c[0x0][0x3b0] ;  /* 0x0000ec00ff1a7b82 */ /* 0x000e240000000a00 */
[----:B------:R-:W-:Y:S02]  /*28e0*/  LEA.HI.X R19, R22, UR7, R19, 0x3, P0 ;  /* 0x0000000716137c11 */ /* 0x000fe400080f1c13 */
[----:B------:R-:W-:-:S03]  /*28f0*/  LEA.HI.X R21, R24, R15, R21, 0x3, P1 ;  /* 0x0000000f18157211 */ /* 0x000fc600008f1c15 */
[----:B------:R-:W0:Y:S04]  /*2900*/  LDG.E.64 R22, desc[UR10][R18.64] ;  /* 0x0000000a12167981 */ /* 0x000e28000c1e1b00 */
[----:B------:R-:W0:Y:S01]  /*2910*/  LDG.E.64 R24, desc[UR10][R20.64] ;  /* 0x0000000a14187981 */ /* 0x000e22000c1e1b00 */
[----:B------:R-:W-:Y:S01]  /*2920*/  ISETP.NE.AND P0, PT, R3, 0x1, PT ;  /* 0x000000010300780c */ /* 0x000fe20003f05270 */
[----:B0-----:R-:W-:Y:S01]  /*2930*/  DFMA R24, R22, R26, R24 ;  /* 0x0000001a1618722b */ /* 0x001fe20000000018 */
[----:B------:R-:W-:-:S06]  /*2940*/  IADD3 R22, PT, PT, R6, 0x1, RZ ;  /* 0x0000000106167810 */ /* 0x000fcc0007ffe0ff */
[----:B------:R0:W-:Y:S05]  /*2950*/  STG.E.64 desc[UR10][R20.64], R24 ;  /* 0x0000001814007986 */ /* 0x0001ea000c101b0a */
[----:B------:R-:W-:Y:S05]  /*2960*/  @!P0 BRA `(.L_x_444) ;  /* 0x0000000000708947 */ /* 0x000fea0003800000 */
[----:B0-----:R-:W2:Y:S02]  /*2970*/  LDG.E R21, desc[UR10][R10.64+0x4] ;  /* 0x0000040a0a157981 */ /* 0x001ea4000c1e1900 */
[----:B--2---:R-:W-:-:S05]  /*2980*/  SHF.R.S32.HI R23, RZ, 0x1f, R21 ;  /* 0x0000001fff177819 */ /* 0x004fca0000011415 */
[-C--:B------:R-:W-:Y:S02]  /*2990*/  IMAD R20, R23, R12.reuse, RZ ;  /* 0x0000000c17147224 */ /* 0x080fe400078e02ff */
[----:B------:R-:W-:-:S04]  /*29a0*/  IMAD.WIDE.U32 R22, R21, R12, R16 ;  /* 0x0000000c15167225 */ /* 0x000fc800078e0010 */
[----:B------:R-:W-:Y:S01]  /*29b0*/  IMAD R21, R21, R13, R20 ;  /* 0x0000000d15157224 */ /* 0x000fe200078e0214 */
[----:B------:R-:W-:-:S03]  /*29c0*/  LEA R20, P0, R22, R14, 0x3 ;  /* 0x0000000e16147211 */ /* 0x000fc600078018ff */
[----:B------:R-:W-:-:S05]  /*29d0*/  IMAD.IADD R21, R23, 0x1, R21 ;  /* 0x0000000117157824 */ /* 0x000fca00078e0215 */
[----:B------:R-:W-:Y:S02]  /*29e0*/  LEA.HI.X R21, R22, R15, R21, 0x3, P0 ;  /* 0x0000000f16157211 */ /* 0x000fe400000f1c15 */
[----:B------:R-:W2:Y:S04]  /*29f0*/  LDG.E.64 R22, desc[UR10][R18.64+0x8] ;  /* 0x0000080a12167981 */ /* 0x000ea8000c1e1b00 */
[----:B------:R-:W2:Y:S01]  /*2a00*/  LDG.E.64 R24, desc[UR10][R20.64] ;  /* 0x0000000a14187981 */ /* 0x000ea2000c1e1b00 */
[----:B------:R-:W-:Y:S01]  /*2a10*/  ISETP.NE.AND P0, PT, R3, 0x2, PT ;  /* 0x000000020300780c */ /* 0x000fe20003f05270 */
[----:B--2---:R-:W-:Y:S01]  /*2a20*/  DFMA R24, R22, R26, R24 ;  /* 0x0000001a1618722b */ /* 0x004fe20000000018 */
[----:B------:R-:W-:-:S06]  /*2a30*/  IADD3 R22, PT, PT, R6, 0x2, RZ ;  /* 0x0000000206167810 */ /* 0x000fcc0007ffe0ff */
        /* <DEDUP_REMOVED lines=8> */
[----:B------:R-:W-:-:S04]  /*2ac0*/  IMAD R3, R11, R13, R20 ;  /* 0x0000000d0b037224 */ /* 0x000fc800078e0214 */
[----:B------:R-:W-:-:S05]  /*2ad0*/  IMAD.IADD R3, R17, 0x1, R3 ;  /* 0x0000000111037824 */ /* 0x000fca00078e0203 */
[----:B------:R-:W-:-:S05]  /*2ae0*/  LEA.HI.X R15, R16, R15, R3, 0x3, P0 ;  /* 0x0000000f100f7211 */ /* 0x000fca00000f1c03 */
[----:B------:R-:W3:Y:S01]  /*2af0*/  LDG.E.64 R12, desc[UR10][R14.64] ;  /* 0x0000000a0e0c7981 */ /* 0x000ee2000c1e1b00 */
[----:B------:R-:W-:Y:S01]  /*2b00*/  IADD3 R22, PT, PT, R6, 0x3, RZ ;  /* 0x0000000306167810 */ /* 0x000fe20007ffe0ff */
[----:B---3--:R-:W-:-:S07]  /*2b10*/  DFMA R12, R18, R26, R12 ;  /* 0x0000001a120c722b */ /* 0x008fce000000000c */
[----:B------:R2:W-:Y:S04]  /*2b20*/  STG.E.64 desc[UR10][R14.64], R12 ;  /* 0x0000000c0e007986 */ /* 0x0005e8000c101b0a */
.L_x_444:
[----:B------:R-:W-:Y:S05]  /*2b30*/  BSYNC.RECONVERGENT B1 ;  /* 0x0000000000017941 */ /* 0x000fea0003800200 */
.L_x_443:
[----:B------:R-:W4:Y:S01]  /*2b40*/  LDC.64 R10, c[0x0][0x3d8] ;  /* 0x0000f600ff0a7b82 */ /* 0x000f220000000a00 */
[----:B------:R-:W-:-:S05]  /*2b50*/  IMAD.IADD R3, R6, 0x1, -R0 ;  /* 0x0000000106037824 */ /* 0x000fca00078e0a00 */
[----:B------:R-:W-:Y:S02]  /*2b60*/  ISETP.GT.U32.AND P0, PT, R3, -0x4, PT ;  /* 0xfffffffc0300780c */ /* 0x000fe40003f04070 */
[----:B--2---:R-:W2:Y:S11]  /*2b70*/  LDC.64 R12, c[0x0][0x3e0] ;  /* 0x0000f800ff0c7b82 */ /* 0x004eb60000000a00 */
[----:B------:R-:W-:Y:S05]  /*2b80*/  @P0 BRA `(.L_x_442) ;  /* 0x0000000400080947 */ /* 0x000fea0003800000 */
.L_x_445:
[----:B------:R-:W-:Y:S01]  /*2b90*/  SHF.R.S32.HI R23, RZ, 0x1f, R22 ;  /* 0x0000001fff177819 */ /* 0x000fe20000011416 */
[----:B0---4-:R-:W-:-:S04]  /*2ba0*/  IMAD R6, R10, UR5, RZ ;  /* 0x000000050a067c24 */ /* 0x011fc8000f8e02ff */
        /* <DEDUP_REMOVED lines=8> */
[----:B01----:R-:W-:-:S04]  /*2c30*/  IMAD.WIDE.U32 R20, R12, UR4, R22 ;  /* 0x000000040c147c25 */ /* 0x003fc8000f8e0016 */
[----:B------:R-:W-:Y:S01]  /*2c40*/  IMAD R17, R13, UR4, R16 ;  /* 0x000000040d117c24 */ /* 0x000fe2000f8e0210 */
[----:B---3--:R-:W-:-:S05]  /*2c50*/  SHF.R.S32.HI R6, RZ, 0x1f, R3 ;  /* 0x0000001fff067819 */ /* 0x008fca0000011403 */
[----:B------:R-:W-:Y:S02]  /*2c60*/  IMAD R16, R6, UR8, RZ ;  /* 0x0000000806107c24 */ /* 0x000fe4000f8e02ff */
[----:B------:R-:W-:Y:S02]  /*2c70*/  IMAD.MOV.U32 R6, RZ, RZ, R8 ;  /* 0x000000ffff067224 */ /* 0x000fe400078e0008 */
[C---:B------:R-:W-:Y:S01]  /*2c80*/  IMAD R19, R3.reuse, UR9, R16 ;  /* 0x0000000903137c24 */ /* 0x040fe2000f8e0210 */
[----:B------:R-:W-:Y:S01]  /*2c90*/  LEA R16, P0, R20, UR16, 0x3 ;  /* 0x0000001014107c11 */ /* 0x000fe2000f8018ff */
[----:B------:R-:W-:-:S04]  /*2ca0*/  IMAD.WIDE.U32 R24, R3, UR8, R6 ;  /* 0x0000000803187c25 */ /* 0x000fc8000f8e0006 */
        /* <DEDUP_REMOVED lines=39> */
[----:B------:R-:W-:-:S04]  /*2f20*/  IMAD R3, R15, UR9, R26 ;  /* 0x000000090f037c24 */ /* 0x000fc8000f8e021a */
[----:B------:R-:W-:-:S05]  /*2f30*/  IMAD.IADD R3, R21, 0x1, R3 ;  /* 0x0000000115037824 */ /* 0x000fca00078e0203 */
[----:B------:R-:W-:-:S05]  /*2f40*/  LEA.HI.X R7, R20, UR15, R3, 0x3, P0 ;  /* 0x0000000f14077c11 */ /* 0x000fca00080f1c03 */
[----:B------:R-:W3:Y:S01]  /*2f50*/  LDG.E.64 R20, desc[UR10][R6.64] ;  /* 0x0000000a06147981 */ /* 0x000ee2000c1e1b00 */
[----:B------:R-:W-:-:S04]  /*2f60*/  IADD3 R22, PT, PT, R22, 0x4, RZ ;  /* 0x0000000416167810 */ /* 0x000fc80007ffe0ff */
[----:B------:R-:W-:Y:S01]  /*2f70*/  ISETP.NE.AND P0, PT, R22, R0, PT ;  /* 0x000000001600720c */ /* 0x000fe20003f05270 */
[----:B---3--:R-:W-:-:S07]  /*2f80*/  DFMA R20, R16, UR18, R20 ;  /* 0x0000001210147c2b */ /* 0x008fce0008000014 */
[----:B------:R0:W-:Y:S05]  /*2f90*/  STG.E.64 desc[UR10][R6.64], R20 ;  /* 0x0000001406007986 */ /* 0x0001ea000c101b0a */
[----:B------:R-:W-:Y:S05]  /*2fa0*/  @P0 BRA `(.L_x_445) ;  /* 0xfffffff800f80947 */ /* 0x000fea000383ffff */
.L_x_442:
[----:B------:R-:W-:Y:S05]  /*2fb0*/  BSYNC.RECONVERGENT B0 ;  /* 0x0000000000007941 */ /* 0x000fea0003800200 */
.L_x_441:
[----:B------:R-:W5:Y:S01]  /*2fc0*/  LDCU.64 UR6, c[0x0][0x3e8] ;  /* 0x00007d00ff0677ac */ /* 0x000f620008000a00 */
[----:B------:R-:W-:-:S04]  /*2fd0*/  UIADD3 UR4, UP0, UPT, UR4, 0x1, URZ ;  /* 0x0000000104047890 */ /* 0x000fc8000ff1e0ff */
[----:B------:R-:W-:Y:S02]  /*2fe0*/  UIADD3.X UR5, UPT, UPT, URZ, UR5, URZ, UP0, !UPT ;  /* 0x00000005ff057290 */ /* 0x000fe400087fe4ff */
[----:B-----5:R-:W-:-:S04]  /*2ff0*/  UISETP.GE.U32.AND UP0, UPT, UR4, UR6, UPT ;  /* 0x000000060400728c */ /* 0x020fc8000bf06070 */
[----:B------:R-:W-:-:S09]  /*3000*/  UISETP.GE.AND.EX UP0, UPT, UR5, UR7, UPT, UP0 ;  /* 0x000000070500728c */ /* 0x000fd2000bf06300 */
[----:B------:R-:W-:Y:S05]  /*3010*/  BRA.U !UP0, `(.L_x_446) ;  /* 0xfffffff5083c7547 */ /* 0x000fea000b83ffff */
[----:B------:R-:W-:Y:S05]  /*3020*/  EXIT ;  /* 0x000000000000794d */ /* 0x000fea0003800000 */
.L_x_447:
        /* <DEDUP_REMOVED lines=13> */
.L_x_8944:


//--------------------- .text._ZN3cub18CUB_300001_SM_10006detail8for_each13static_kernelINS2_12policy_hub_t12policy_500_tElNS2_12op_wrapper_tIlZZZZZN2at6native36add_out_dense_sparse_compressed_cudaERNS7_6TensorERKS9_SC_RKN3c106ScalarEENKUlvE_clEvENKUlvE3_clEvENKUlvE_clEvENKUlvE0_clEvEUllE_N6thrust24THRUST_300001_SM_1000_NS17counting_iteratorIlNSN_11use_defaultESP_SP_EEEEEEvT0_T1_ --------------------------
	.section	.text._ZN3cub18CUB_300001_SM_10006detail8for_each13static_kernelINS2_12policy_hub_t12policy_500_tElNS2_12op_wrapper_tIlZZZZZN2at6native36add_out_dense_sparse_compressed_cudaERNS7_6TensorERKS9_SC_RKN3c106ScalarEENKUlvE_clEvENKUlvE3_clEvENKUlvE_clEvENKUlvE0_clEvEUllE_N6thrust24THRUST_300001_SM_1000_NS17counting_iteratorIlNSN_11use_defaultESP_SP_EEEEEEvT0_T1_,"ax",@progbits
	.align	128
        .global         _ZN3cub18CUB_300001_SM_10006detail8for_each13static_kernelINS2_12policy_hub_t12policy_500_tElNS2_12op_wrapper_tIlZZZZZN2at6native36add_out_dense_sparse_compressed_cudaERNS7_6TensorERKS9_SC_RKN3c106ScalarEENKUlvE_clEvENKUlvE3_clEvENKUlvE_clEvENKUlvE0_clEvEUllE_N6thrust24THRUST_300001_SM_1000_NS17counting_iteratorIlNSN_11use_defaultESP_SP_EEEEEEvT0_T1_
        .type           _ZN3cub18CUB_300001_SM_10006detail8for_each13static_kernelINS2_12policy_hub_t12policy_500_tElNS2_12op_wrapper_tIlZZZZZN2at6native36add_out_dense_sparse_compressed_cudaERNS7_6TensorERKS9_SC_RKN3c106ScalarEENKUlvE_clEvENKUlvE3_clEvENKUlvE_clEvENKUlvE0_clEvEUllE_N6thrust24THRUST_300001_SM_1000_NS17counting_iteratorIlNSN_11use_defaultESP_SP_EEEEEEvT0_T1_,@function
        .size           _ZN3cub18CUB_300001_SM_10006detail8for_each13static_kernelINS2_12policy_hub_t12policy_500_tElNS2_12op_wrapper_tIlZZZZZN2at6native36add_out_dense_sparse_compressed_cudaERNS7_6TensorERKS9_SC_RKN3c106ScalarEENKUlvE_clEvENKUlvE3_clEvENKUlvE_clEvENKUlvE0_clEvEUllE_N6thrust24THRUST_300001_SM_1000_NS17counting_iteratorIlNSN_11use_defaultESP_SP_EEEEEEvT0_T1_,(.L_x_8945 - _ZN3cub18CUB_300001_SM_10006detail8for_each13static_kernelINS2_12policy_hub_t12policy_500_tElNS2_12op_wrapper_tIlZZZZZN2at6native36add_out_dense_sparse_compressed_cudaERNS7_6TensorERKS9_SC_RKN3c106ScalarEENKUlvE_clEvENKUlvE3_clEvENKUlvE_clEvENKUlvE0_clEvEUllE_N6thrust24THRUST_300001_SM_1000_NS17counting_iteratorIlNSN_11use_defaultESP_SP_EEEEEEvT0_T1_)
        .other          _ZN3cub18CUB_300001_SM_10006detail8for_each13static_kernelINS2_12policy_hub_t12policy_500_tElNS2_12op_wrapper_tIlZZZZZN2at6native36add_out_dense_sparse_compressed_cudaERNS7_6TensorERKS9_SC_RKN3c106ScalarEENKUlvE_clEvENKUlvE3_clEvENKUlvE_clEvENKUlvE0_clEvEUllE_N6thrust24THRUST_300001_SM_1000_NS17counting_iteratorIlNSN_11use_defaultESP_SP_EEEEEEvT0_T1_,@"STO_CUDA_ENTRY STV_DEFAULT"
_ZN3cub18CUB_300001_SM_10006detail8for_each13static_kernelINS2_12policy_hub_t12policy_500_tElNS2_12op_wrapper_tIlZZZZZN2at6native36add_out_dense_sparse_compressed_cudaERNS7_6TensorERKS9_SC_RKN3c106ScalarEENKUlvE_clEvENKUlvE3_clEvENKUlvE_clEvENKUlvE0_clEvEUllE_N6thrust24THRUST_300001_SM_1000_NS17counting_iteratorIlNSN_11use_defaultESP_SP_EEEEEEvT0_T1_:
.text._ZN3cub18CUB_300001_SM_10006detail8for_each13static_kernelINS2_12policy_hub_t12policy_500_tElNS2_12op_wrapper_tIlZZZZZN2at6native36add_out_dense_sparse_compressed_cudaERNS7_6TensorERKS9_SC_RKN3c106ScalarEENKUlvE_clEvENKUlvE3_clEvENKUlvE_clEvENKUlvE0_clEvEUllE_N6thrust24THRUST_300001_SM_1000_NS17counting_iteratorIlNSN_11use_defaultESP_SP_EEEEEEvT0_T1_:
        /* <DEDUP_REMOVED lines=20> */
.L_x_454:
        /* <DEDUP_REMOVED lines=29> */
[----:B------:R-:W-:Y:S02]  /*0310*/  IMAD R9, R11, UR4, R8 ;  /* 0x000000040b097c24 */ /* 0x000fe4000f8e0208 */
[----:B------:R-:W-:Y:S01]  /*0320*/  IMAD.WIDE.U32 R4, R10, UR4, R4 ;  /* 0x000000040a047c25 */ /* 0x000fe2000f8e0004 */
[----:B------:R-:W-:-:S03]  /*0330*/  MOV R10, R14 ;  /* 0x0000000e000a7202 */ /* 0x000fc60000000f00 */
        /* <DEDUP_REMOVED lines=11> */
[----:B--2---:R-:W-:-:S03]  /*03f0*/  LEA R16, P0, R10, R16, 0x3 ;  /* 0x000000100a107211 */ /* 0x004fc600078018ff */
[----:B------:R-:W-:Y:S02]  /*0400*/  IMAD.IADD R8, R11, 0x1, R13 ;  /* 0x000000010b087824 */ /* 0x000fe400078e020d */
[----:B------:R-:W2:Y:S03]  /*0410*/  LDC.64 R12, c[0x0][0x3e0] ;  /* 0x0000f800ff0c7b82 */ /* 0x000ea60000000a00 */
[----:B------:R-:W-:-:S05]  /*0420*/  LEA.HI.X R17, R10, R17, R8, 0x3, P0 ;  /* 0x000000110a117211 */ /* 0x000fca00000f1c08 */
[----:B------:R-:W3:Y:S01]  /*0430*/  LDG.E.64 R10, desc[UR10][R16.64] ;  /* 0x0000000a100a7981 */ /* 0x000ee2000c1e1b00 */
[C---:B--2---:R-:W-:Y:S02]  /*0440*/  IMAD R8, R12.reuse, UR5, RZ ;  /* 0x000000050c087c24 */ /* 0x044fe4000f8e02ff */
[----:B------:R-:W-:-:S04]  /*0450*/  IMAD.WIDE.U32 R22, R12, UR4, R14 ;  /* 0x000000040c167c25 */ /* 0x000fc8000f8e000e */
[----:B------:R-:W-:Y:S01]  /*0460*/  IMAD R13, R13, UR4, R8 ;  /* 0x000000040d0d7c24 */ /* 0x000fe2000f8e0208 */
[----:B------:R-:W-:Y:S02]  /*0470*/  MOV R8, R4 ;  /* 0x0000000400087202 */ /* 0x000fe40000000f00 */
[----:B-1----:R-:W-:Y:S01]  /*0480*/  LEA R12, P0, R22, UR6, 0x1 ;  /* 0x00000006160c7c11 */ /* 0x002fe2000f8008ff */
[----:B------:R-:W-:-:S05]  /*0490*/  IMAD.IADD R13, R23, 0x1, R13 ;  /* 0x00000001170d7824 */ /* 0x000fca00078e020d */
[----:B------:R-:W-:Y:S02]  /*04a0*/  LEA.HI.X R13, R22, UR7, R13, 0x1, P0 ;  /* 0x00000007160d7c11 */ /* 0x000fe400080f0c0d */
[----:B------:R-:W1:Y:S01]  /*04b0*/  LDC.U16 R22, c[0x0][0x3b0] ;  /* 0x0000ec00ff167b82 */ /* 0x000e620000000400 */
[----:B---3--:R-:W-:-:S04]  /*04c0*/  IMAD R11, R11, R18, RZ ;  /* 0x000000120b0b7224 */ /* 0x008fc800078e02ff */
[C---:B------:R-:W-:Y:S02]  /*04d0*/  IMAD R23, R10.reuse, R19, R11 ;  /* 0x000000130a177224 */ /* 0x040fe400078e020b */
[----:B------:R-:W-:-:S04]  /*04e0*/  IMAD.WIDE.U32 R10, R10, R18, R8 ;  /* 0x000000120a0a7225 */ /* 0x000fc800078e0008 */
[----:B------:R-:W-:Y:S01]  /*04f0*/  IMAD.IADD R23, R11, 0x1, R23 ;  /* 0x000000010b177824 */ /* 0x000fe200078e0217 */
[----:B0-----:R-:W-:-:S04]  /*0500*/  LEA R24, P0, R10, R20, 0x1 ;  /* 0x000000140a187211 */ /* 0x001fc800078008ff */
[----:B------:R-:W-:Y:S02]  /*0510*/  LEA.HI.X R25, R10, R21, R23, 0x1, P0 ;  /* 0x000000150a197211 */ /* 0x000fe400000f0c17 */
[----:B------:R-:W2:Y:S04]  /*0520*/  LDG.E.U16 R10, desc[UR10][R12.64] ;  /* 0x0000000a0c0a7981 */ /* 0x000ea8000c1e1500 */
[----:B------:R-:W3:Y:S01]  /*0530*/  LDG.E.U16 R11, desc[UR10][R24.64] ;  /* 0x0000000a180b7981 */ /* 0x000ee2000c1e1500 */
[----:B-1----:R-:W-:Y:S02]  /*0540*/  PRMT R22, R22, 0x9910, RZ ;  /* 0x0000991016167816 */ /* 0x002fe400000000ff */
[----:B------:R-:W-:-:S04]  /*0550*/  ISETP.NE.U32.AND P0, PT, R0, 0x1, PT ;  /* 0x000000010000780c */ /* 0x000fc80003f05070 */
[----:B------:R-:W-:Y:S02]  /*0560*/  ISETP.NE.AND.EX P0, PT, RZ, RZ, PT, P0 ;  /* 0x000000ffff00720c */ /* 0x000fe40003f05300 */
[----:B--2---:R-:W-:Y:S02]  /*0570*/  PRMT R23, R10, 0x9910, RZ ;  /* 0x000099100a177816 */ /* 0x004fe400000000ff */
[----:B------:R-:W-:Y:S02]  /*0580*/  IADD3 R10, P1, PT, R14, 0x1, RZ ;  /* 0x000000010e0a7810 */ /* 0x000fe40007f3e0ff */
[----:B---3--:R-:W-:-:S05]  /*0590*/  PRMT R11, R11, 0x9910, RZ ;  /* 0x000099100b0b7816 */ /* 0x008fca00000000ff */
[----:B------:R-:W-:Y:S02]  /*05a0*/  IMAD R23, R22, R23, R11 ;  /* 0x0000001716177224 */ /* 0x000fe400078e020b */
[----:B------:R-:W-:-:S03]  /*05b0*/  IMAD.X R11, RZ, RZ, R15, P1 ;  /* 0x000000ffff0b7224 */ /* 0x000fc600008e060f */
[----:B------:R0:W-:Y:S01]  /*05c0*/  STG.E.U16 desc[UR10][R24.64], R23 ;  /* 0x0000001718007986 */ /* 0x0001e2000c10150a */
[----:B------:R-:W-:Y:S05]  /*05d0*/  @!P0 BRA `(.L_x_452) ;  /* 0x0000000000848947 */ /* 0x000fea0003800000 */
[----:B------:R-:W2:Y:S02]  /*05e0*/  LDG.E.64 R10, desc[UR10][R16.64+0x8] ;  /* 0x0000080a100a7981 */ /* 0x000ea4000c1e1b00 */
[----:B--2---:R-:W-:-:S04]  /*05f0*/  IMAD R11, R11, R18, RZ ;  /* 0x000000120b0b7224 */ /* 0x004fc800078e02ff */
[C---:B0-----:R-:W-:Y:S02]  /*0600*/  IMAD R23, R10.reuse, R19, R11 ;  /* 0x000000130a177224 */ /* 0x041fe400078e020b */
[----:B------:R-:W-:-:S05]  /*0610*/  IMAD.WIDE.U32 R10, R10, R18, R8 ;  /* 0x000000120a0a7225 */ /* 0x000fca00078e0008 */
[----:B------:R-:W-:Y:S02]  /*0620*/  IADD3 R11, PT, PT, R11, R23, RZ ;  /* 0x000000170b0b7210 */ /* 0x000fe40007ffe0ff */
[----:B------:R-:W-:-:S04]  /*0630*/  LEA R24, P0, R10, R20, 0x1 ;  /* 0x000000140a187211 */ /* 0x000fc800078008ff */
[----:B------:R-:W-:Y:S02]  /*0640*/  LEA.HI.X R25, R10, R21, R11, 0x1, P0 ;  /* 0x000000150a197211 */ /* 0x000fe400000f0c0b */
[----:B------:R-:W2:Y:S04]  /*0650*/  LDG.E.U16 R10, desc[UR10][R12.64+0x2] ;  /* 0x0000020a0c0a7981 */ /* 0x000ea8000c1e1500 */
[----:B------:R-:W3:Y:S01]  /*0660*/  LDG.E.U16 R11, desc[UR10][R24.64] ;  /* 0x0000000a180b7981 */ /* 0x000ee2000c1e1500 */
        /* <DEDUP_REMOVED lines=18> */
[----:B---3--:R-:W-:Y:S02]  /*0790*/  PRMT R17, R12, 0x9910, RZ ;  /* 0x000099100c117816 */ /* 0x008fe400000000ff */
[----:B------:R-:W-:Y:S02]  /*07a0*/  IADD3 R10, P0, PT, R14, 0x3, RZ ;  /* 0x000000030e0a7810 */ /* 0x000fe40007f1e0ff */
[----:B--2---:R-:W-:-:S05]  /*07b0*/  PRMT R11, R0, 0x9910, RZ ;  /* 0x00009910000b7816 */ /* 0x004fca00000000ff */
[----:B------:R-:W-:-:S05]  /*07c0*/  IMAD R17, R22, R17, R11 ;  /* 0x0000001116117224 */ /* 0x000fca00078e020b */
[----:B------:R2:W-:Y:S01]  /*07d0*/  STG.E.U16 desc[UR10][R20.64], R17 ;  /* 0x0000001114007986 */ /* 0x0005e2000c10150a */
[----:B------:R-:W-:-:S07]  /*07e0*/  IMAD.X R11, RZ, RZ, R15, P0 ;  /* 0x000000ffff0b7224 */ /* 0x000fce00000e060f */
.L_x_452:
[----:B------:R-:W-:Y:S05]  /*07f0*/  BSYNC.RECONVERGENT B1 ;  /* 0x0000000000017941 */ /* 0x000fea0003800200 */
.L_x_451:
[----:B------:R-:W-:-:S04]  /*0800*/  IADD3 R0, P0, PT, R14, -R6, RZ ;  /* 0x800000060e007210 */ /* 0x000fc80007f1e0ff */
[----:B------:R-:W-:Y:S02]  /*0810*/  IADD3.X R8, PT, PT, R15, ~R7, RZ, P0, !PT ;  /* 0x800000070f087210 */ /* 0x000fe400007fe4ff */
[----:B------:R-:W-:-:S04]  /*0820*/  ISETP.GT.U32.AND P0, PT, R0, -0x4, PT ;  /* 0xfffffffc0000780c */ /* 0x000fc80003f04070 */
[----:B------:R-:W-:-:S13]  /*0830*/  ISETP.GT.U32.AND.EX P0, PT, R8, -0x1, PT, P0 ;  /* 0xffffffff0800780c */ /* 0x000fda0003f04100 */
[----:B------:R-:W-:Y:S05]  /*0840*/  @P0 BRA `(.L_x_450) ;  /* 0x0000000400340947 */ /* 0x000fea0003800000 */
[----:B------:R-:W3:Y:S08]  /*0850*/  LDC.U16 R0, c[0x0][0x3b0] ;  /* 0x0000ec00ff007b82 */ /* 0x000ef00000000400 */
[----:B------:R-:W4:Y:S08]  /*0860*/  LDC.64 R12, c[0x0][0x3d8] ;  /* 0x0000f600ff0c7b82 */ /* 0x000f300000000a00 */
[----:B------:R-:W0:Y:S01]  /*0870*/  LDC.64 R14, c[0x0][0x3e0] ;  /* 0x0000f800ff0e7b82 */ /* 0x000e220000000a00 */
[----:B---3--:R-:W-:-:S07]  /*0880*/  PRMT R0, R0, 0x9910, RZ ;  /* 0x0000991000007816 */ /* 0x008fce00000000ff */
.L_x_453:
[C---:B----4-:R-:W-:Y:S02]  /*0890*/  IMAD R8, R12.reuse, UR5, RZ ;  /* 0x000000050c087c24 */ /* 0x050fe4000f8e02ff */
[----:B--2---:R-:W-:-:S04]  /*08a0*/  IMAD.WIDE.U32 R16, R12, UR4, R10 ;  /* 0x000000040c107c25 */ /* 0x004fc8000f8e000a */
[----:B---3--:R-:W-:Y:S01]  /*08b0*/  IMAD R19, R13, UR4, R8 ;  /* 0x000000040d137c24 */ /* 0x008fe2000f8e0208 */
[----:B------:R-:W-:-:S03]  /*08c0*/  LEA R18, P0, R16, UR12, 0x3 ;  /* 0x0000000c10127c11 */ /* 0x000fc6000f8018ff */
[----:B------:R-:W-:-:S05]  /*08d0*/  IMAD.IADD R17, R19, 0x1, R17 ;  /* 0x0000000113117824 */ /* 0x000fca00078e0211 */
[----:B------:R-:W-:-:S05]  /*08e0*/  LEA.HI.X R19, R16, UR13, R17, 0x3, P0 ;  /* 0x0000000d10137c11 */ /* 0x000fca00080f1c11 */
[----:B------:R-:W2:Y:S01]  /*08f0*/  LDG.E.64 R20, desc[UR10][R18.64] ;  /* 0x0000000a12147981 */ /* 0x000ea2000c1e1b00 */
[C---:B0-----:R-:W-:Y:S02]  /*0900*/  IMAD R8, R14.reuse, UR5, RZ ;  /* 0x000000050e087c24 */ /* 0x041fe4000f8e02ff */
[----:B-1----:R-:W-:-:S04]  /*0910*/  IMAD.WIDE.U32 R22, R14, UR4, R10 ;  /* 0x000000040e167c25 */ /* 0x002fc8000f8e000a */
[----:B------:R-:W-:Y:S01]  /*0920*/  IMAD R17, R15, UR4, R8 ;  /* 0x000000040f117c24 */ /* 0x000fe2000f8e0208 */
[----:B------:R-:W-:Y:S01]  /*0930*/  LEA R16, P0, R22, UR16, 0x1 ;  /* 0x0000001016107c11 */ /* 0x000fe2000f8008ff */
[----:B------:R-:W-:Y:S02]  /*0940*/  IMAD.MOV.U32 R8, RZ, RZ, R4 ;  /* 0x000000ffff087224 */ /* 0x000fe400078e0004 */
[----:B------:R-:W-:-:S05]  /*0950*/  IMAD.IADD R17, R17, 0x1, R23 ;  /* 0x0000000111117824 */ /* 0x000fca00078e0217 */
[----:B------:R-:W-:Y:S01]  /*0960*/  LEA.HI.X R17, R22, UR17, R17, 0x1, P0 ;  /* 0x0000001116117c11 */ /* 0x000fe200080f0c11 */
[----:B--2---:R-:W-:-:S04]  /*0970*/  IMAD R21, R21, UR8, RZ ;  /* 0x0000000815157c24 */ /* 0x004fc8000f8e02ff */
[C---:B------:R-:W-:Y:S02]  /*0980*/  IMAD R23, R20.reuse, UR9, R21 ;  /* 0x0000000914177c24 */ /* 0x040fe4000f8e0215 */
[----:B------:R-:W-:-:S03]  /*0990*/  IMAD.WIDE.U32 R20, R20, UR8, R8 ;  /* 0x0000000814147c25 */ /* 0x000fc6000f8e0008 */
[----:B------:R-:W-:Y:S02]  /*09a0*/  LEA R22, P0, R20, UR14, 0x1 ;  /* 0x0000000e14167c11 */ /* 0x000fe4000f8008ff */
[----:B------:R-:W-:-:S04]  /*09b0*/  IADD3 R23, PT, PT, R21, R23, RZ ;  /* 0x0000001715177210 */ /* 0x000fc80007ffe0ff */
[----:B------:R-:W-:Y:S02]  /*09c0*/  LEA.HI.X R23, R20, UR15, R23, 0x1, P0 ;  /* 0x0000000f14177c11 */ /* 0x000fe400080f0c17 */
[----:B------:R-:W2:Y:S04]  /*09d0*/  LDG.E.U16 R20, desc[UR10][R16.64] ;  /* 0x0000000a10147981 */ /* 0x000ea8000c1e1500 */
[----:B------:R-:W3:Y:S01]  /*09e0*/  LDG.E.U16 R21, desc[UR10][R22.64] ;  /* 0x0000000a16157981 */ /* 0x000ee2000c1e1500 */
[----:B--2---:R-:W-:Y:S02]  /*09f0*/  PRMT R27, R20, 0x9910, RZ ;  /* 0x00009910141b7816 */ /* 0x004fe400000000ff */
[----:B---3--:R-:W-:-:S05]  /*0a00*/  PRMT R21, R21, 0x9910, RZ ;  /* 0x0000991015157816 */ /* 0x008fca00000000ff */
[----:B------:R-:W-:-:S05]  /*0a10*/  IMAD R27, R0, R27, R21 ;  /* 0x0000001b001b7224 */ /* 0x000fca00078e0215 */
[----:B------:R0:W-:Y:S04]  /*0a20*/  STG.E.U16 desc[UR10][R22.64], R27 ;  /* 0x0000001b16007986 */ /* 0x0001e8000c10150a */
[----:B------:R-:W2:Y:S02]  /*0a30*/  LDG.E.64 R24, desc[UR10][R18.64+0x8] ;  /* 0x0000080a12187981 */ /* 0x000ea4000c1e1b00 */
[----:B--2---:R-:W-:-:S04]  /*0a40*/  IMAD R21, R25, UR8, RZ ;  /* 0x0000000819157c24 */ /* 0x004fc8000f8e02ff */
[C---:B------:R-:W-:Y:S02]  /*0a50*/  IMAD R21, R24.reuse, UR9, R21 ;  /* 0x0000000918157c24 */ /* 0x040fe4000f8e0215 */
[----:B------:R-:W-:-:S04]  /*0a60*/  IMAD.WIDE.U32 R24, R24, UR8, R8 ;  /* 0x0000000818187c25 */ /* 0x000fc8000f8e0008 */
[----:B------:R-:W-:Y:S01]  /*0a70*/  IMAD.IADD R21, R25, 0x1, R21 ;  /* 0x0000000119157824 */ /* 0x000fe200078e0215 */
[----:B------:R-:W-:-:S04]  /*0a80*/  LEA R20, P0, R24, UR14, 0x1 ;  /* 0x0000000e18147c11 */ /* 0x000fc8000f8008ff */
[----:B------:R-:W-:Y:S02]  /*0a90*/  LEA.HI.X R21, R24, UR15, R21, 0x1, P0 ;  /* 0x0000000f18157c11 */ /* 0x000fe400080f0c15 */
[----:B------:R-:W2:Y:S04]  /*0aa0*/  LDG.E.U16 R24, desc[UR10][R16.64+0x2] ;  /* 0x0000020a10187981 */ /* 0x000ea8000c1e1500 */
[----:B------:R-:W0:Y:S01]  /*0ab0*/  LDG.E.U16 R25, desc[UR10][R20.64] ;  /* 0x0000000a14197981 */ /* 0x000e22000c1e1500 */
[----:B--2---:R-:W-:Y:S02]  /*0ac0*/  PRMT R24, R24, 0x9910, RZ ;  /* 0x0000991018187816 */ /* 0x004fe400000000ff */
[----:B0-----:R-:W-:-:S03]  /*0ad0*/  PRMT R23, R25, 0x9910, RZ ;  /* 0x0000991019177816 */ /* 0x001fc600000000ff */
[----:B------:R-:W-:-:S04]  /*0ae0*/  IMAD.MOV.U32 R27, RZ, RZ, R24 ;  /* 0x000000ffff1b7224 */ /* 0x000fc800078e0018 */
        /* <DEDUP_REMOVED lines=12> */
[----:B0-----:R-:W-:Y:S02]  /*0bb0*/  PRMT R21, R25, 0x9910, RZ ;  /* 0x0000991019157816 */ /* 0x001fe400000000ff */
[----:B------:R-:W-:-:S05]  /*0bc0*/  MOV R27, R24 ;  /* 0x00000018001b7202 */ /* 0x000fca0000000f00 */
[----:B------:R-:W-:-:S05]  /*0bd0*/  IMAD R27, R0, R27, R21 ;  /* 0x0000001b001b7224 */ /* 0x000fca00078e0215 */
[----:B------:R3:W-:Y:S04]  /*0be0*/  STG.E.U16 desc[UR10][R22.64], R27 ;  /* 0x0000001b16007986 */ /* 0x0007e8000c10150a */
[----:B------:R-:W2:Y:S04]  /*0bf0*/  LDG.E.64 R18, desc[UR10][R18.64+0x18] ;  /* 0x0000180a12127981 */ /* 0x000ea8000c1e1b00 */
[----:B------:R-:W4:Y:S01]  /*0c00*/  LDG.E.U16 R16, desc[UR10][R16.64+0x6] ;  /* 0x0000060a10107981 */ /* 0x000f22000c1e1500 */
[----:B--2---:R-:W-:Y:S02]  /*0c10*/  IMAD R21, R19, UR8, RZ ;  /* 0x0000000813157c24 */ /* 0x004fe4000f8e02ff */
[----:B------:R-:W-:-:S04]  /*0c20*/  IMAD.WIDE.U32 R24, R18, UR8, R8 ;  /* 0x0000000812187c25 */ /* 0x000fc8000f8e0008 */
[----:B------:R-:W-:Y:S01]  /*0c30*/  IMAD R21, R18, UR9, R21 ;  /* 0x0000000912157c24 */ /* 0x000fe2000f8e0215 */
[----:B------:R-:W-:-:S03]  /*0c40*/  LEA R20, P0, R24, UR14, 0x1 ;  /* 0x0000000e18147c11 */ /* 0x000fc6000f8008ff */
[----:B------:R-:W-:-:S05]  /*0c50*/  IMAD.IADD R21, R25, 0x1, R21 ;  /* 0x0000000119157824 */ /* 0x000fca00078e0215 */
[----:B------:R-:W-:-:S05]  /*0c60*/  LEA.HI.X R21, R24, UR15, R21, 0x1, P0 ;  /* 0x0000000f18157c11 */ /* 0x000fca00080f0c15 */
[----:B------:R-:W2:Y:S01]  /*0c70*/  LDG.E.U16 R8, desc[UR10][R20.64] ;  /* 0x0000000a14087981 */ /* 0x000ea2000c1e1500 */
[----:B----4-:R-:W-:Y:S02]  /*0c80*/  PRMT R24, R16, 0x9910, RZ ;  /* 0x0000991010187816 */ /* 0x010fe400000000ff */
[----:B------:R-:W-:-:S05]  /*0c90*/  IADD3 R10, P0, PT, R10, 0x4, RZ ;  /* 0x000000040a0a7810 */ /* 0x000fca0007f1e0ff */
[----:B------:R-:W-:Y:S01]  /*0ca0*/  IMAD.X R11, RZ, RZ, R11, P0 ;  /* 0x000000ffff0b7224 */ /* 0x000fe200000e060b */
[----:B------:R-:W-:-:S04]  /*0cb0*/  ISETP.GE.U32.AND P0, PT, R10, R6, PT ;  /* 0x000000060a00720c */ /* 0x000fc80003f06070 */
[----:B------:R-:W-:Y:S02]  /*0cc0*/  ISETP.GE.AND.EX P0, PT, R11, R7, PT, P0 ;  /* 0x000000070b00720c */ /* 0x000fe40003f06300 */
[----:B--2---:R-:W-:Y:S01]  /*0cd0*/  PRMT R19, R8, 0x9910, RZ ;  /* 0x0000991008137816 */ /* 0x004fe200000000ff */
[----:B------:R-:W-:-:S04]  /*0ce0*/  IMAD.MOV.U32 R8, RZ, RZ, R24 ;  /* 0x000000ffff087224 */ /* 0x000fc800078e0018 */
[----:B------:R-:W-:-:S05]  /*0cf0*/  IMAD R19, R0, R8, R19 ;  /* 0x0000000800137224 */ /* 0x000fca00078e0213 */
[----:B------:R3:W-:Y:S01]  /*0d00*/  STG.E.U16 desc[UR10][R20.64], R19 ;  /* 0x0000001314007986 */ /* 0x0007e2000c10150a */
[----:B------:R-:W-:Y:S05]  /*0d10*/  @!P0 BRA `(.L_x_453) ;  /* 0xfffffff800dc8947 */ /* 0x000fea000383ffff */
.L_x_450:
[----:B------:R-:W-:Y:S05]  /*0d20*/  BSYNC.RECONVERGENT B0 ;  /* 0x0000000000007941 */ /* 0x000fea0003800200 */
.L_x_449:
        /* <DEDUP_REMOVED lines=13> */
[----:B------:R-:W-:-:S03]  /*0e00*/  UMOV UR5, URZ ;  /* 0x000000ff00057c82 */ /* 0x000fc60008000000 */
[----:B---3--:R-:W-:-:S07]  /*0e10*/  IMAD.IADD R27, R5, 0x1, R7 ;  /* 0x00000001051b7824 */ /* 0x008fce00078e0207 */
.L_x_460:
[----:B---3--:R-:W3:Y:S01]  /*0e20*/  LDC.64 R8, c[0x0][0x3d0] ;  /* 0x0000f400ff087b82 */ /* 0x008ee20000000a00 */
[----:B----4-:R-:W4:Y:S01]  /*0e30*/  LDCU.64 UR6, c[0x0][0x398] ;  /* 0x00007300ff0677ac */ /* 0x010f220008000a00 */
[----:B------:R-:W-:Y:S02]  /*0e40*/  IMAD.MOV.U32 R6, RZ, RZ, R2 ;  /* 0x000000ffff067224 */ /* 0x000fe400078e0002 */
[----:B------:R-:W-:Y:S01]  /*0e50*/  IMAD.MOV.U32 R7, RZ, RZ, R3 ;  /* 0x000000ffff077224 */ /* 0x000fe200078e0003 */
        /* <DEDUP_REMOVED lines=14> */
[----:B------:R-:W0:Y:S01]  /*0f40*/  LDC.64 R12, c[0x0][0x3b8] ;  /* 0x0000ee00ff0c7b82 */ /* 0x000e220000000a00 */
[----:B------:R-:W-:Y:S01]  /*0f50*/  IMAD.IADD R26, R8, 0x1, -R6 ;  /* 0x00000001081a7824 */ /* 0x000fe200078e0a06 */
[----:B------:R-:W-:Y:S01]  /*0f60*/  BSSY.RECONVERGENT B1, `(.L_x_457) ;  /* 0x0000056000017945 */ /* 0x000fe20003800200 */
[----:B------:R-:W-:Y:S01]  /*0f70*/  IMAD.MOV.U32 R10, RZ, RZ, R4 ;  /* 0x000000ffff0a7224 */ /* 0x000fe200078e0004 */
[----:B------:R-:W-:Y:S01]  /*0f80*/  MOV R28, R6 ;  /* 0x00000006001c7202 */ /* 0x000fe20000000f00 */
[----:B------:R-:W-:Y:S01]  /*0f90*/  IMAD.MOV.U32 R11, RZ, RZ, R27 ;  /* 0x000000ffff0b7224 */ /* 0x000fe200078e001b */
[----:B------:R-:W-:Y:S01]  /*0fa0*/  LOP3.LUT R26, R26, 0x3, RZ, 0xc0, !PT ;  /* 0x000000031a1a7812 */ /* 0x000fe200078ec0ff */
[----:B------:R-:W-:-:S03]  /*0fb0*/  IMAD.MOV.U32 R29, RZ, RZ, R7 ;  /* 0x000000ffff1d7224 */ /* 0x000fc600078e0007 */
        /* <DEDUP_REMOVED lines=8> */
[----:B------:R-:W3:Y:S07]  /*1040*/  LDCU.64 UR6, c[0x0][0x390] ;  /* 0x00007200ff0677ac */ /* 0x000eee0008000a00 */
[----:B------:R-:W4:Y:S08]  /*1050*/  LDC.64 R14, c[0x0][0x3a0] ;  /* 0x0000e800ff0e7b82 */ /* 0x000f300000000a00 */
[----:B-1----:R-:W1:Y:S01]  /*1060*/  LDC.64 R22, c[0x0][0x3e0] ;  /* 0x0000f800ff167b82 */ /* 0x002e620000000a00 */
[----:B0-----:R-:W-:-:S02]  /*1070*/  IMAD R0, R18, UR5, RZ ;  /* 0x0000000512007c24 */ /* 0x001fc4000f8e02ff */
[----:B--2---:R-:W-:-:S04]  /*1080*/  IMAD.WIDE.U32 R16, R18, UR4, R6 ;  /* 0x0000000412107c25 */ /* 0x004fc8000f8e0006 */
[----:B------:R-:W-:Y:S01]  /*1090*/  IMAD R19, R19, UR4, R0 ;  /* 0x0000000413137c24 */ /* 0x000fe2000f8e0200 */
[----:B----4-:R-:W-:-:S03]  /*10a0*/  LEA R14, P0, R16, R14, 0x3 ;  /* 0x0000000e100e7211 */ /* 0x010fc600078018ff */
[----:B------:R-:W-:Y:S02]  /*10b0*/  IMAD.IADD R0, R17, 0x1, R19 ;  /* 0x0000000111007824 */ /* 0x000fe400078e0213 */
[----:B------:R-:W0:Y:S03]  /*10c0*/  LDC.64 R18, c[0x0][0x3a8] ;  /* 0x0000ea00ff127b82 */ /* 0x000e260000000a00 */
[----:B------:R-:W-:-:S05]  /*10d0*/  LEA.HI.X R15, R16, R15, R0, 0x3, P0 ;  /* 0x0000000f100f7211 */ /* 0x000fca00000f1c00 */
[----:B------:R-:W2:Y:S01]  /*10e0*/  LDG.E.64 R24, desc[UR10][R14.64] ;  /* 0x0000000a0e187981 */ /* 0x000ea2000c1e1b00 */
[----:B------:R-:W2:Y:S01]  /*10f0*/  LDC.64 R16, c[0x0][0x3c8] ;  /* 0x0000f200ff107b82 */ /* 0x000ea20000000a00 */
[C---:B-1----:R-:W-:Y:S02]  /*1100*/  IMAD R0, R22.reuse, UR5, RZ ;  /* 0x0000000516007c24 */ /* 0x042fe4000f8e02ff */
[----:B------:R-:W-:Y:S02]  /*1110*/  IMAD.MOV.U32 R12, RZ, RZ, R10 ;  /* 0x000000ffff0c7224 */ /* 0x000fe400078e000a */
[----:B------:R-:W-:Y:S02]  /*1120*/  IMAD R21, R23, UR4, R0 ;  /* 0x0000000417157c24 */ /* 0x000fe4000f8e0200 */
[----:B------:R-:W-:-:S05]  /*1130*/  IMAD.WIDE.U32 R22, R22, UR4, R6 ;  /* 0x0000000416167c25 */ /* 0x000fca000f8e0006 */
[----:B------:R-:W-:Y:S02]  /*1140*/  IADD3 R21, PT, PT, R23, R21, RZ ;  /* 0x0000001517157210 */ /* 0x000fe40007ffe0ff */
[----:B---3--:R-:W-:-:S04]  /*1150*/  LEA R20, P0, R22, UR6, 0x1 ;  /* 0x0000000616147c11 */ /* 0x008fc8000f8008ff */
[----:B------:R-:W-:Y:S01]  /*1160*/  LEA.HI.X R21, R22, UR7, R21, 0x1, P0 ;  /* 0x0000000716157c11 */ /* 0x000fe200080f0c15 */
[----:B--2---:R-:W-:-:S04]  /*1170*/  IMAD R0, R25, R16, RZ ;  /* 0x0000001019007224 */ /* 0x004fc800078e02ff */
[C---:B------:R-:W-:Y:S02]  /*1180*/  IMAD R23, R24.reuse, R17, R0 ;  /* 0x0000001118177224 */ /* 0x040fe400078e0200 */
[----:B------:R-:W-:-:S04]  /*1190*/  IMAD.WIDE.U32 R24, R24, R16, R12 ;  /* 0x0000001018187225 */ /* 0x000fc800078e000c */
[----:B------:R-:W-:Y:S01]  /*11a0*/  IMAD.IADD R0, R25, 0x1, R23 ;  /* 0x0000000119007824 */ /* 0x000fe200078e0217 */
[----:B0-----:R-:W-:-:S04]  /*11b0*/  LEA R22, P0, R24, R18, 0x1 ;  /* 0x0000001218167211 */ /* 0x001fc800078008ff */
[----:B------:R-:W-:Y:S02]  /*11c0*/  LEA.HI.X R23, R24, R19, R0, 0x1, P0 ;  /* 0x0000001318177211 */ /* 0x000fe400000f0c00 */
[----:B------:R-:W2:Y:S01]  /*11d0*/  LDG.E.U16 R24, desc[UR10][R20.64] ;  /* 0x0000000a14187981 */ /* 0x000ea2000c1e1500 */
[----:B------:R-:W0:Y:S03]  /*11e0*/  LDC.U16 R0, c[0x0][0x3b0] ;  /* 0x0000ec00ff007b82 */ /* 0x000e260000000400 */
[----:B------:R-:W3:Y:S01]  /*11f0*/  LDG.E.U16 R25, desc[UR10][R22.64] ;  /* 0x0000000a16197981 */ /* 0x000ee2000c1e1500 */
[----:B------:R-:W-:Y:S02]  /*1200*/  ISETP.NE.U32.AND P0, PT, R26, 0x1, PT ;  /* 0x000000011a00780c */ /* 0x000fe40003f05070 */
[----:B------:R-:W-:Y:S02]  /*1210*/  IADD3 R28, P1, PT, R6, 0x1, RZ ;  /* 0x00000001061c7810 */ /* 0x000fe40007f3e0ff */
[----:B------:R-:W-:-:S03]  /*1220*/  ISETP.NE.AND.EX P0, PT, RZ, RZ, PT, P0 ;  /* 0x000000ffff00720c */ /* 0x000fc60003f05300 */
[----:B------:R-:W-:Y:S01]  /*1230*/  IMAD.X R29, RZ, RZ, R7, P1 ;  /* 0x000000ffff1d7224 */ /* 0x000fe200008e0607 */
[----:B0-----:R-:W-:Y:S02]  /*1240*/  PRMT R0, R0, 0x9910, RZ ;  /* 0x0000991000007816 */ /* 0x001fe400000000ff */
[----:B--2---:R-:W-:Y:S02]  /*1250*/  PRMT R24, R24, 0x9910, RZ ;  /* 0x0000991018187816 */ /* 0x004fe400000000ff */
[----:B---3--:R-:W-:-:S05]  /*1260*/  PRMT R25, R25, 0x9910, RZ ;  /* 0x0000991019197816 */ /* 0x008fca00000000ff */
[----:B------:R-:W-:-:S05]  /*1270*/  IMAD R25, R0, R24, R25 ;  /* 0x0000001800197224 */ /* 0x000fca00078e0219 */
[----:B------:R0:W-:Y:S01]  /*1280*/  STG.E.U16 desc[UR10][R22.64], R25 ;  /* 0x0000001916007986 */ /* 0x0001e2000c10150a */
        /* <DEDUP_REMOVED lines=9> */
[----:B------:R-:W2:Y:S04]  /*1320*/  LDG.E.U16 R22, desc[UR10][R20.64+0x2] ;  /* 0x0000020a14167981 */ /* 0x000ea8000c1e1500 */
[----:B------:R-:W3:Y:S01]  /*1330*/  LDG.E.U16 R23, desc[UR10][R24.64] ;  /* 0x0000000a18177981 */ /* 0x000ee2000c1e1500 */
[----:B------:R-:W-:Y:S02]  /*1340*/  ISETP.NE.AND.EX P0, PT, RZ, RZ, PT, P0 ;  /* 0x000000ffff00720c */ /* 0x000fe40003f05300 */
[----:B------:R-:W-:-:S05]  /*1350*/  IADD3 R28, P1, PT, R6, 0x2, RZ ;  /* 0x00000002061c7810 */ /* 0x000fca0007f3e0ff */
[----:B------:R-:W-:Y:S01]  /*1360*/  IMAD.X R29, RZ, RZ, R7, P1 ;  /* 0x000000ffff1d7224 */ /* 0x000fe200008e0607 */
[----:B--2---:R-:W-:Y:S02]  /*1370*/  PRMT R22, R22, 0x9910, RZ ;  /* 0x0000991016167816 */ /* 0x004fe400000000ff */
[----:B---3--:R-:W-:-:S05]  /*1380*/  PRMT R23, R23, 0x9910, RZ ;  /* 0x0000991017177816 */ /* 0x008fca00000000ff */
[----:B------:R-:W-:-:S05]  /*1390*/  IMAD R23, R0, R22, R23 ;  /* 0x0000001600177224 */ /* 0x000fca00078e0217 */
[----:B------:R3:W-:Y:S01]  /*13a0*/  STG.E.U16 desc[UR10][R24.64], R23 ;  /* 0x0000001718007986 */ /* 0x0007e2000c10150a */
[----:B------:R-:W-:Y:S05]  /*13b0*/  @!P0 BRA `(.L_x_458) ;  /* 0x0000000000408947 */ /* 0x000fea0003800000 */
[----:B------:R-:W3:Y:S04]  /*13c0*/  LDG.E.64 R14, desc[UR10][R14.64+0x10] ;  /* 0x0000100a0e0e7981 */ /* 0x000ee8000c1e1b00 */
[----:B------:R-:W2:Y:S01]  /*13d0*/  LDG.E.U16 R20, desc[UR10][R20.64+0x4] ;  /* 0x0000040a14147981 */ /* 0x000ea2000c1e1500 */
[-C--:B---3--:R-:W-:Y:S02]  /*13e0*/  IMAD R24, R15, R16.reuse, RZ ;  /* 0x000000100f187224 */ /* 0x088fe400078e02ff */
[----:B------:R-:W-:-:S04]  /*13f0*/  IMAD.WIDE.U32 R22, R14, R16, R12 ;  /* 0x000000100e167225 */ /* 0x000fc800078e000c */
[----:B------:R-:W-:Y:S01]  /*1400*/  IMAD R17, R14, R17, R24 ;  /* 0x000000110e117224 */ /* 0x000fe200078e0218 */
[----:B------:R-:W-:-:S03]  /*1410*/  LEA R18, P0, R22, R18, 0x1 ;  /* 0x0000001216127211 */ /* 0x000fc600078008ff */
[----:B------:R-:W-:-:S05]  /*1420*/  IMAD.IADD R12, R23, 0x1, R17 ;  /* 0x00000001170c7824 */ /* 0x000fca00078e0211 */
[----:B------:R-:W-:-:S05]  /*1430*/  LEA.HI.X R19, R22, R19, R12, 0x1, P0 ;  /* 0x0000001316137211 */ /* 0x000fca00000f0c0c */
[----:B------:R-:W3:Y:S01]  /*1440*/  LDG.E.U16 R12, desc[UR10][R18.64] ;  /* 0x0000000a120c7981 */ /* 0x000ee2000c1e1500 */
[----:B--2---:R-:W-:Y:S02]  /*1450*/  PRMT R16, R20, 0x9910, RZ ;  /* 0x0000991014107816 */ /* 0x004fe400000000ff */
[----:B------:R-:W-:-:S04]  /*1460*/  IADD3 R28, P0, PT, R6, 0x3, RZ ;  /* 0x00000003061c7810 */ /* 0x000fc80007f1e0ff */
[----:B------:R-:W-:Y:S02]  /*1470*/  IADD3.X R29, PT, PT, RZ, R7, RZ, P0, !PT ;  /* 0x00000007ff1d7210 */ /* 0x000fe400007fe4ff */
[----:B---3--:R-:W-:Y:S01]  /*1480*/  PRMT R15, R12, 0x9910, RZ ;  /* 0x000099100c0f7816 */ /* 0x008fe200000000ff */
[----:B------:R-:W-:-:S04]  /*1490*/  IMAD.MOV.U32 R12, RZ, RZ, R16 ;  /* 0x000000ffff0c7224 */ /* 0x000fc800078e0010 */
[----:B------:R-:W-:-:S05]  /*14a0*/  IMAD R15, R0, R12, R15 ;  /* 0x0000000c000f7224 */ /* 0x000fca00078e020f */
[----:B------:R4:W-:Y:S02]  /*14b0*/  STG.E.U16 desc[UR10][R18.64], R15 ;  /* 0x0000000f12007986 */ /* 0x0009e4000c10150a */
.L_x_458:
[----:B------:R-:W-:Y:S05]  /*14c0*/  BSYNC.RECONVERGENT B1 ;  /* 0x0000000000017941 */ /* 0x000fea0003800200 */
.L_x_457:
[----:B------:R-:W-:-:S05]  /*14d0*/  IADD3 R0, P0, PT, R6, -R8, RZ ;  /* 0x8000000806007210 */ /* 0x000fca0007f1e0ff */
[----:B------:R-:W-:Y:S01]  /*14e0*/  IMAD.X R6, R7, 0x1, ~R9, P0 ;  /* 0x0000000107067824 */ /* 0x000fe200000e0e09 */
[----:B------:R-:W-:-:S04]  /*14f0*/  ISETP.GT.U32.AND P0, PT, R0, -0x4, PT ;  /* 0xfffffffc0000780c */ /* 0x000fc80003f04070 */
[----:B------:R-:W-:-:S13]  /*1500*/  ISETP.GT.U32.AND.EX P0, PT, R6, -0x1, PT, P0 ;  /* 0xffffffff0600780c */ /* 0x000fda0003f04100 */
[----:B------:R-:W-:Y:S05]  /*1510*/  @P0 BRA `(.L_x_456) ;  /* 0x0000000400640947 */ /* 0x000fea0003800000 */
[----:B----4-:R-:W4:Y:S01]  /*1520*/  LDC.64 R18, c[0x0][0x3d8] ;  /* 0x0000f600ff127b82 */ /* 0x010f220000000a00 */
[----:B------:R-:W5:Y:S01]  /*1530*/  LDCU.64 UR8, c[0x0][0x390] ;  /* 0x00007200ff0877ac */ /* 0x000f620008000a00 */
[----:B------:R-:W0:Y:S06]  /*1540*/  LDCU.64 UR6, c[0x0][0x3a0] ;  /* 0x00007400ff0677ac */ /* 0x000e2c0008000a00 */
[----:B--2---:R-:W2:Y:S08]  /*1550*/  LDC.64 R16, c[0x0][0x3e0] ;  /* 0x0000f800ff107b82 */ /* 0x004eb00000000a00 */
[----:B------:R-:W1:Y:S01]  /*1560*/  LDC.U16 R20, c[0x0][0x3b0] ;  /* 0x0000ec00ff147b82 */ /* 0x000e620000000400 */
[----:B----4-:R-:W-:-:S02]  /*1570*/  IMAD R0, R18, UR5, RZ ;  /* 0x0000000512007c24 */ /* 0x010fc4000f8e02ff */
[----:B------:R-:W-:-:S04]  /*1580*/  IMAD.WIDE.U32 R6, R18, UR4, R28 ;  /* 0x0000000412067c25 */ /* 0x000fc8000f8e001c */
[----:B------:R-:W-:Y:S02]  /*1590*/  IMAD R19, R19, UR4, R0 ;  /* 0x0000000413137c24 */ /* 0x000fe4000f8e0200 */
[C---:B--2---:R-:W-:Y:S02]  /*15a0*/  IMAD R12, R16.reuse, UR5, RZ ;  /* 0x00000005100c7c24 */ /* 0x044fe4000f8e02ff */
[----:B------:R-:W-:-:S04]  /*15b0*/  IMAD.WIDE.U32 R14, R16, UR4, R28 ;  /* 0x00000004100e7c25 */ /* 0x000fc8000f8e001c */
[----:B------:R-:W-:Y:S01]  /*15c0*/  IMAD R21, R17, UR4, R12 ;  /* 0x0000000411157c24 */ /* 0x000fe2000f8e020c */
[----:B-----5:R-:W-:Y:S01]  /*15d0*/  LEA R18, P2, R14, UR8, 0x1 ;  /* 0x000000080e127c11 */ /* 0x020fe2000f8408ff */
[----:B------:R-:W-:Y:S01]  /*15e0*/  IMAD.IADD R17, R19, 0x1, R7 ;  /* 0x0000000113117824 */ /* 0x000fe200078e0207 */
[----:B0-----:R-:W-:Y:S01]  /*15f0*/  LEA R12, P0, R6, UR6, 0x3 ;  /* 0x00000006060c7c11 */ /* 0x001fe2000f8018ff */
[----:B------:R-:W-:Y:S01]  /*1600*/  IMAD.IADD R7, R21, 0x1, R15 ;  /* 0x0000000115077824 */ /* 0x000fe200078e020f */
[----:B------:R-:W-:Y:S02]  /*1610*/  IADD3 R18, P3, PT, R18, 0x4, RZ ;  /* 0x0000000412127810 */ /* 0x000fe40007f7e0ff */
[----:B------:R-:W-:Y:S02]  /*1620*/  IADD3 R12, P1, PT, R12, 0x10, RZ ;  /* 0x000000100c0c7810 */ /* 0x000fe40007f3e0ff */
[----:B------:R-:W-:Y:S02]  /*1630*/  LEA.HI.X R14, R14, UR9, R7, 0x1, P2 ;  /* 0x000000090e0e7c11 */ /* 0x000fe400090f0c07 */
[----:B------:R-:W-:-:S02]  /*1640*/  LEA.HI.X R6, R6, UR7, R17, 0x3, P0 ;  /* 0x0000000706067c11 */ /* 0x000fc400080f1c11 */
[----:B-1----:R-:W-:Y:S01]  /*1650*/  PRMT R0, R20, 0x9910, RZ ;  /* 0x0000991014007816 */ /* 0x002fe200000000ff */
[----:B------:R-:W-:Y:S01]  /*1660*/  IMAD.X R19, RZ, RZ, R14, P3 ;  /* 0x000000ffff137224 */ /* 0x000fe200018e060e */
[----:B------:R-:W-:-:S07]  /*1670*/  IADD3.X R7, PT, PT, RZ, R6, RZ, P1, !PT ;  /* 0x00000006ff077210 */ /* 0x000fce0000ffe4ff */
.L_x_459:
[----:B------:R-:W-:-:S05]  /*1680*/  IMAD.MOV.U32 R6, RZ, RZ, R12 ;  /* 0x000000ffff067224 */ /* 0x000fca00078e000c */
[----:B0-----:R-:W2:Y:S01]  /*1690*/  LDG.E.64 R14, desc[UR10][R6.64+-0x10] ;  /* 0xfffff00a060e7981 */ /* 0x001ea2000c1e1b00 */
[----:B------:R-:W-:Y:S02]  /*16a0*/  IMAD.MOV.U32 R12, RZ, RZ, R10 ;  /* 0x000000ffff0c7224 */ /* 0x000fe400078e000a */
[----:B--2---:R-:W-:Y:S02]  /*16b0*/  IMAD R15, R15, UR12, RZ ;  /* 0x0000000c0f0f7c24 */ /* 0x004fe4000f8e02ff */
[----:B------:R-:W-:-:S04]  /*16c0*/  IMAD.WIDE.U32 R16, R14, UR12, R12 ;  /* 0x0000000c0e107c25 */ /* 0x000fc8000f8e000c */
[----:B------:R-:W-:Y:S01]  /*16d0*/  IMAD R15, R14, UR13, R15 ;  /* 0x0000000d0e0f7c24 */ /* 0x000fe2000f8e020f */
[----:B------:R-:W-:-:S04]  /*16e0*/  LEA R14, P0, R16, UR14, 0x1 ;  /* 0x0000000e100e7c11 */ /* 0x000fc8000f8008ff */
[----:B------:R-:W-:Y:S01]  /*16f0*/  IADD3 R15, PT, PT, R17, R15, RZ ;  /* 0x0000000f110f7210 */ /* 0x000fe20007ffe0ff */
[----:B------:R-:W-:-:S03]  /*1700*/  IMAD.MOV.U32 R17, RZ, RZ, R19 ;  /* 0x000000ffff117224 */ /* 0x000fc600078e0013 */
[----:B------:R-:W-:Y:S01]  /*1710*/  LEA.HI.X R15, R16, UR15, R15, 0x1, P0 ;  /* 0x0000000f100f7c11 */ /* 0x000fe200080f0c0f */
[----:B------:R-:W-:-:S04]  /*1720*/  IMAD.MOV.U32 R16, RZ, RZ, R18 ;  /* 0x000000ffff107224 */ /* 0x000fc800078e0012 */
[----:B------:R-:W2:Y:S04]  /*1730*/  LDG.E.U16 R19, desc[UR10][R14.64] ;  /* 0x0000000a0e137981 */ /* 0x000ea8000c1e1500 */
[----:B------:R-:W3:Y:S01]  /*1740*/  LDG.E.U16 R18, desc[UR10][R16.64+-0x4] ;  /* 0xfffffc0a10127981 */ /* 0x000ee2000c1e1500 */
[----:B--2---:R-:W-:Y:S02]  /*1750*/  PRMT R19, R19, 0x9910, RZ ;  /* 0x0000991013137816 */ /* 0x004fe400000000ff */
[----:B---3--:R-:W-:-:S05]  /*1760*/  PRMT R23, R18, 0x9910, RZ ;  /* 0x0000991012177816 */ /* 0x008fca00000000ff */
[----:B------:R-:W-:-:S05]  /*1770*/  IMAD R23, R0, R23, R19 ;  /* 0x0000001700177224 */ /* 0x000fca00078e0213 */
[----:B------:R0:W-:Y:S04]  /*1780*/  STG.E.U16 desc[UR10][R14.64], R23 ;  /* 0x000000170e007986 */ /* 0x0001e8000c10150a */
[----:B------:R-:W2:Y:S02]  /*1790*/  LDG.E.64 R20, desc[UR10][R6.64+-0x8] ;  /* 0xfffff80a06147981 */ /* 0x000ea4000c1e1b00 */
[----:B--2---:R-:W-:Y:S02]  /*17a0*/  IMAD R21, R21, UR12, RZ ;  /* 0x0000000c15157c24 */ /* 0x004fe4000f8e02ff */
[----:B------:R-:W-:-:S04]  /*17b0*/  IMAD.WIDE.U32 R18, R20, UR12, R12 ;  /* 0x0000000c14127c25 */ /* 0x000fc8000f8e000c */
[----:B------:R-:W-:Y:S01]  /*17c0*/  IMAD R21, R20, UR13, R21 ;  /* 0x0000000d14157c24 */ /* 0x000fe2000f8e0215 */
[----:B------:R-:W-:-:S03]  /*17d0*/  LEA R20, P0, R18, UR14, 0x1 ;  /* 0x0000000e12147c11 */ /* 0x000fc6000f8008ff */
[----:B------:R-:W-:-:S05]  /*17e0*/  IMAD.IADD R19, R19, 0x1, R21 ;  /* 0x0000000113137824 */ /* 0x000fca00078e0215 */
        /* <DEDUP_REMOVED lines=16> */
[----:B------:R-:W3:Y:S01]  /*18f0*/  LDG.E.U16 R15, desc[UR10][R18.64] ;  /* 0x0000000a120f7981 */ /* 0x000ee2000c1e1500 */
[----:B--2---:R-:W-:Y:S02]  /*1900*/  PRMT R14, R14, 0x9910, RZ ;  /* 0x000099100e0e7816 */ /* 0x004fe400000000ff */
[----:B---3--:R-:W-:-:S03]  /*1910*/  PRMT R15, R15, 0x9910, RZ ;  /* 0x000099100f0f7816 */ /* 0x008fc600000000ff */
[----:B0-----:R-:W-:-:S04]  /*1920*/  IMAD.MOV.U32 R23, RZ, RZ, R14 ;  /* 0x000000ffff177224 */ /* 0x001fc800078e000e */
[----:B------:R-:W-:-:S05]  /*1930*/  IMAD R23, R0, R23, R15 ;  /* 0x0000001700177224 */ /* 0x000fca00078e020f */
[----:B------:R0:W-:Y:S04]  /*1940*/  STG.E.U16 desc[UR10][R18.64], R23 ;  /* 0x0000001712007986 */ /* 0x0001e8000c10150a */
[----:B------:R-:W2:Y:S02]  /*1950*/  LDG.E.64 R14, desc[UR10][R6.64+0x8] ;  /* 0x0000080a060e7981 */ /* 0x000ea4000c1e1b00 */
[----:B--2---:R-:W-:Y:S02]  /*1960*/  IMAD R15, R15, UR12, RZ ;  /* 0x0000000c0f0f7c24 */ /* 0x004fe4000f8e02ff */
[C---:B------:R-:W-:Y:S02]  /*1970*/  IMAD.WIDE.U32 R20, R14.reuse, UR12, R12 ;  /* 0x0000000c0e147c25 */ /* 0x040fe4000f8e000c */
[----:B------:R-:W2:Y:S02]  /*1980*/  LDG.E.U16 R12, desc[UR10][R16.64+0x2] ;  /* 0x0000020a100c7981 */ /* 0x000ea4000c1e1500 */
[----:B------:R-:W-:Y:S01]  /*1990*/  IMAD R15, R14, UR13, R15 ;  /* 0x0000000d0e0f7c24 */ /* 0x000fe2000f8e020f */
[----:B------:R-:W-:-:S03]  /*19a0*/  LEA R14, P0, R20, UR14, 0x1 ;  /* 0x0000000e140e7c11 */ /* 0x000fc6000f8008ff */
[----:B------:R-:W-:-:S05]  /*19b0*/  IMAD.IADD R15, R21, 0x1, R15 ;  /* 0x00000001150f7824 */ /* 0x000fca00078e020f */
[----:B------:R-:W-:-:S05]  /*19c0*/  LEA.HI.X R15, R20, UR15, R15, 0x1, P0 ;  /* 0x0000000f140f7c11 */ /* 0x000fca00080f0c0f */
[----:B------:R-:W3:Y:S01]  /*19d0*/  LDG.E.U16 R20, desc[UR10][R14.64] ;  /* 0x0000000a0e147981 */ /* 0x000ee2000c1e1500 */
[----:B------:R-:W-:-:S04]  /*19e0*/  IADD3 R28, P0, PT, R28, 0x4, RZ ;  /* 0x000000041c1c7810 */ /* 0x000fc80007f1e0ff */
[----:B------:R-:W-:Y:S02]  /*19f0*/  IADD3.X R29, PT, PT, RZ, R29, RZ, P0, !PT ;  /* 0x0000001dff1d7210 */ /* 0x000fe400007fe4ff */
[----:B------:R-:W-:-:S04]  /*1a00*/  ISETP.GE.U32.AND P0, PT, R28, R8, PT ;  /* 0x000000081c00720c */ /* 0x000fc80003f06070 */
[----:B------:R-:W-:Y:S02]  /*1a10*/  ISETP.GE.AND.EX P0, PT, R29, R9, PT, P0 ;  /* 0x000000091d00720c */ /* 0x000fe40003f06300 */
[----:B0-----:R-:W-:Y:S02]  /*1a20*/  IADD3 R18, P2, PT, R16, 0x8, RZ ;  /* 0x0000000810127810 */ /* 0x001fe40007f5e0ff */
[----:B--2---:R-:W-:Y:S02]  /*1a30*/  PRMT R21, R12, 0x9910, RZ ;  /* 0x000099100c157816 */ /* 0x004fe400000000ff */
[----:B---3--:R-:W-:-:S05]  /*1a40*/  PRMT R19, R20, 0x9910, RZ ;  /* 0x0000991014137816 */ /* 0x008fca00000000ff */
[----:B------:R-:W-:-:S05]  /*1a50*/  IMAD R21, R0, R21, R19 ;  /* 0x0000001500157224 */ /* 0x000fca00078e0213 */
[----:B------:R0:W-:Y:S01]  /*1a60*/  STG.E.U16 desc[UR10][R14.64], R21 ;  /* 0x000000150e007986 */ /* 0x0001e2000c10150a */
[----:B------:R-:W-:Y:S01]  /*1a70*/  IADD3 R12, P1, PT, R6, 0x20, RZ ;  /* 0x00000020060c7810 */ /* 0x000fe20007f3e0ff */
[----:B------:R-:W-:-:S04]  /*1a80*/  IMAD.X R19, RZ, RZ, R17, P2 ;  /* 0x000000ffff137224 */ /* 0x000fc800010e0611 */
[----:B------:R-:W-:Y:S01]  /*1a90*/  IMAD.X R7, RZ, RZ, R7, P1 ;  /* 0x000000ffff077224 */ /* 0x000fe200008e0607 */
[----:B------:R-:W-:Y:S07]  /*1aa0*/  @!P0 BRA `(.L_x_459) ;  /* 0xfffffff800f48947 */ /* 0x000fee000383ffff */
.L_x_456:
[----:B------:R-:W-:Y:S05]  /*1ab0*/  BSYNC.RECONVERGENT B0 ;  /* 0x0000000000007941 */ /* 0x000fea0003800200 */
.L_x_455:
        /* <DEDUP_REMOVED lines=9> */
.L_x_448:
        /* <DEDUP_REMOVED lines=9> */
[----:B-1----:R-:W-:-:S04]  /*1be0*/  UIADD3 UR4, UP0, UPT, UR4, UR8, URZ ;  /* 0x0000000804047290 */ /* 0x002fc8000ff1e0ff */
[----:B------:R-:W-:Y:S01]  /*1bf0*/  UIADD3.X UR5, UPT, UPT, UR5, UR9, URZ, UP0, !UPT ;  /* 0x0000000905057290 */ /* 0x000fe200087fe4ff */
[----:B0-----:R-:W-:-:S04]  /*1c00*/  ISETP.LT.U32.AND P0, PT, R0, UR6, PT ;  /* 0x0000000600007c0c */ /* 0x001fc8000bf01070 */
[----:B------:R-:W-:-:S13]  /*1c10*/  ISETP.GT.AND.EX P0, PT, R2, RZ, PT, P0 ;  /* 0x000000ff0200720c */ /* 0x000fda0003f04300 */
[----:B------:R-:W-:Y:S05]  /*1c20*/  @!P0 BRA `(.L_x_462) ;  /* 0x0000000c00248947 */ /* 0x000fea0003800000 */
[----:B------:R-:W-:-:S07]  /*1c30*/  CS2R R2, SRZ ;  /* 0x0000000000027805 */ /* 0x000fce000001ff00 */
.L_x_468:
[----:B0-----:R-:W0:Y:S01]  /*1c40*/  LDCU.64 UR8, c[0x0][0x3d0] ;  /* 0x00007a00ff0877ac */ /* 0x001e220008000a00 */
[----:B--23--:R-:W-:Y:S01]  /*1c50*/  IADD3 R8, P0, PT, R0, UR4, RZ ;  /* 0x0000000400087c10 */ /* 0x00cfe2000ff1e0ff */
[----:B-1----:R-:W1:Y:S03]  /*1c60*/  LDCU.64 UR12, c[0x0][0x398] ;  /* 0x00007300ff0c77ac */ /* 0x002e660008000a00 */
[----:B------:R-:W-:Y:S01]  /*1c70*/  IADD3.X R9, PT, PT, RZ, UR5, RZ, P0, !PT ;  /* 0x00000005ff097c10 */ /* 0x000fe200087fe4ff */
        /* <DEDUP_REMOVED lines=24> */
[----:B-1----:R-:W-:Y:S02]  /*1e00*/  IMAD R7, R3, UR12, RZ ;  /* 0x0000000c03077c24 */ /* 0x002fe4000f8e02ff */
[----:B------:R-:W-:Y:S02]  /*1e10*/  IMAD.IADD R9, R9, 0x1, R5 ;  /* 0x0000000109097824 */ /* 0x000fe400078e0205 */
[C---:B------:R-:W-:Y:S02]  /*1e20*/  IMAD R5, R2.reuse, UR13, R7 ;  /* 0x0000000d02057c24 */ /* 0x040fe4000f8e0207 */
[----:B------:R-:W-:-:S04]  /*1e30*/  IMAD.WIDE.U32 R14, R2, UR12, R8 ;  /* 0x0000000c020e7c25 */ /* 0x000fc8000f8e0008 */
[----:B------:R-:W-:Y:S01]  /*1e40*/  IMAD.IADD R5, R15, 0x1, R5 ;  /* 0x000000010f057824 */ /* 0x000fe200078e0205 */
[----:B------:R-:W-:Y:S06]  /*1e50*/  @!P0 BRA `(.L_x_466) ;  /* 0x0000000400248947 */ /* 0x000fec0003800000 */
[----:B------:R-:W0:Y:S01]  /*1e60*/  LDCU.64 UR8, c[0x0][0x3d8] ;  /* 0x00007b00ff0877ac */ /* 0x000e220008000a00 */
[----:B------:R-:W1:Y:S01]  /*1e70*/  LDC.64 R12, c[0x0][0x3a0] ;  /* 0x0000e800ff0c7b82 */ /* 0x000e620000000a00 */
[----:B------:R-:W2:Y:S07]  /*1e80*/  LDCU.64 UR12, c[0x0][0x390] ;  /* 0x00007200ff0c77ac */ /* 0x000eae0008000a00 */
[----:B------:R-:W3:Y:S08]  /*1e90*/  LDC.64 R10, c[0x0][0x3c8] ;  /* 0x0000f200ff0a7b82 */ /* 0x000ef00000000a00 */
[----:B------:R-:W4:Y:S01]  /*1ea0*/  LDC.U16 R24, c[0x0][0x3b0] ;  /* 0x0000ec00ff187b82 */ /* 0x000f220000000400 */
[----:B0-----:R-:W-:-:S02]  /*1eb0*/  IMAD R9, R3, UR8, RZ ;  /* 0x0000000803097c24 */ /* 0x001fc4000f8e02ff */
[----:B------:R-:W-:-:S04]  /*1ec0*/  IMAD.WIDE.U32 R6, R2, UR8, R18 ;  /* 0x0000000802067c25 */ /* 0x000fc8000f8e0012 */
[----:B------:R-:W-:Y:S01]  /*1ed0*/  IMAD R9, R2, UR9, R9 ;  /* 0x0000000902097c24 */ /* 0x000fe2000f8e0209 */
[C---:B-1----:R-:W-:Y:S01]  /*1ee0*/  LEA R12, P0, R6.reuse, R12, 0x3 ;  /* 0x0000000c060c7211 */ /* 0x042fe200078018ff */
[----:B------:R-:W0:Y:S02]  /*1ef0*/  LDCU.64 UR8, c[0x0][0x3e0] ;  /* 0x00007c00ff0877ac */ /* 0x000e240008000a00 */
[----:B------:R-:W-:Y:S02]  /*1f00*/  IMAD.IADD R4, R7, 0x1, R9 ;  /* 0x0000000107047824 */ /* 0x000fe400078e0209 */
[----:B------:R-:W1:Y:S03]  /*1f10*/  LDC.64 R8, c[0x0][0x3a8] ;  /* 0x0000ea00ff087b82 */ /* 0x000e660000000a00 */
[----:B------:R-:W-:-:S05]  /*1f20*/  LEA.HI.X R13, R6, R13, R4, 0x3, P0 ;  /* 0x0000000d060d7211 */ /* 0x000fca00000f1c04 */
[----:B------:R-:W3:Y:S01]  /*1f30*/  LDG.E.64 R6, desc[UR10][R12.64] ;  /* 0x0000000a0c067981 */ /* 0x000ee2000c1e1b00 */
[----:B------:R-:W-:Y:S01]  /*1f40*/  MOV R4, R14 ;  /* 0x0000000e00047202 */ /* 0x000fe20000000f00 */
[----:B0-----:R-:W-:-:S04]  /*1f50*/  IMAD R23, R3, UR8, RZ ;  /* 0x0000000803177c24 */ /* 0x001fc8000f8e02ff */
[C---:B------:R-:W-:Y:S02]  /*1f60*/  IMAD R27, R2.reuse, UR9, R23 ;  /* 0x00000009021b7c24 */ /* 0x040fe4000f8e0217 */
[----:B------:R-:W-:-:S04]  /*1f70*/  IMAD.WIDE.U32 R22, R2, UR8, R18 ;  /* 0x0000000802167c25 */ /* 0x000fc8000f8e0012 */
[----:B---3--:R-:W-:-:S04]  /*1f80*/  IMAD R7, R7, R10, RZ ;  /* 0x0000000a07077224 */ /* 0x008fc800078e02ff */
[C---:B------:R-:W-:Y:S02]  /*1f90*/  IMAD R21, R6.reuse, R11, R7 ;  /* 0x0000000b06157224 */ /* 0x040fe400078e0207 */
[----:B------:R-:W-:-:S04]  /*1fa0*/  IMAD.WIDE.U32 R6, R6, R10, R4 ;  /* 0x0000000a06067225 */ /* 0x000fc800078e0004 */
[----:B------:R-:W-:Y:S01]  /*1fb0*/  IMAD.IADD R7, R7, 0x1, R21 ;  /* 0x0000000107077824 */ /* 0x000fe200078e0215 */
[----:B-1----:R-:W-:-:S04]  /*1fc0*/  LEA R20, P0, R6, R8, 0x1 ;  /* 0x0000000806147211 */ /* 0x002fc800078008ff */
[----:B------:R-:W-:Y:S01]  /*1fd0*/  LEA.HI.X R21, R6, R9, R7, 0x1, P0 ;  /* 0x0000000906157211 */ /* 0x000fe200000f0c07 */
[----:B------:R-:W-:Y:S01]  /*1fe0*/  IMAD.IADD R7, R23, 0x1, R27 ;  /* 0x0000000117077824 */ /* 0x000fe200078e021b */
[----:B--2---:R-:W-:-:S03]  /*1ff0*/  LEA R6, P0, R22, UR12, 0x1 ;  /* 0x0000000c16067c11 */ /* 0x004fc6000f8008ff */
[----:B------:R-:W2:Y:S01]  /*2000*/  LDG.E.U16 R23, desc[UR10][R20.64] ;  /* 0x0000000a14177981 */ /* 0x000ea2000c1e1500 */
[----:B------:R-:W-:-:S05]  /*2010*/  LEA.HI.X R7, R22, UR13, R7, 0x1, P0 ;  /* 0x0000000d16077c11 */ /* 0x000fca00080f0c07 */
[----:B------:R-:W3:Y:S01]  /*2020*/  LDG.E.U16 R22, desc[UR10][R6.64] ;  /* 0x0000000a06167981 */ /* 0x000ee2000c1e1500 */
[----:B----4-:R-:W-:Y:S02]  /*2030*/  PRMT R24, R24, 0x9910, RZ ;  /* 0x0000991018187816 */ /* 0x010fe400000000ff */
[----:B------:R-:W-:-:S04]  /*2040*/  ISETP.NE.U32.AND P0, PT, R25, 0x1, PT ;  /* 0x000000011900780c */ /* 0x000fc80003f05070 */
        /* <DEDUP_REMOVED lines=42> */
.L_x_466:
[----:B------:R-:W-:Y:S05]  /*22f0*/  BSYNC.RECONVERGENT B2 ;  /* 0x0000000000027941 */ /* 0x000fea0003800200 */
.L_x_465:
[----:B------:R-:W-:-:S05]  /*2300*/  IADD3 R4, P0, PT, R18, -R16, RZ ;  /* 0x8000001012047210 */ /* 0x000fca0007f1e0ff */
[----:B------:R-:W-:Y:S01]  /*2310*/  IMAD.X R6, R19, 0x1, ~R17, P0 ;  /* 0x0000000113067824 */ /* 0x000fe200000e0e11 */
[----:B------:R-:W-:-:S04]  /*2320*/  ISETP.GT.U32.AND P0, PT, R4, -0x4, PT ;  /* 0xfffffffc0400780c */ /* 0x000fc80003f04070 */
[----:B------:R-:W-:-:S13]  /*2330*/  ISETP.GT.U32.AND.EX P0, PT, R6, -0x1, PT, P0 ;  /* 0xffffffff0600780c */ /* 0x000fda0003f04100 */
[----:B------:R-:W-:Y:S05]  /*2340*/  @P0 BRA `(.L_x_464) ;  /* 0x0000000400400947 */ /* 0x000fea0003800000 */
[----:B------:R-:W0:Y:S02]  /*2350*/  LDC.U16 R4, c[0x0][0x3b0] ;  /* 0x0000ec00ff047b82 */ /* 0x000e240000000400 */
[----:B0-----:R-:W-:-:S07]  /*2360*/  PRMT R20, R4, 0x9910, RZ ;  /* 0x0000991004147816 */ /* 0x001fce00000000ff */
.L_x_467:
[----:B------:R-:W0:Y:S01]  /*2370*/  LDCU.64 UR8, c[0x0][0x3d8] ;  /* 0x00007b00ff0877ac */ /* 0x000e220008000a00 */
[----:B---3--:R-:W3:Y:S01]  /*2380*/  LDCU.128 UR12, c[0x0][0x3a0] ;  /* 0x00007400ff0c77ac */ /* 0x008ee20008000c00 */
[----:B------:R-:W4:Y:S01]  /*2390*/  LDCU.64 UR16, c[0x0][0x390] ;  /* 0x00007200ff1077ac */ /* 0x000f220008000a00 */
[----:B0-----:R-:W-:Y:S02]  /*23a0*/  IMAD R7, R3, UR8, RZ ;  /* 0x0000000803077c24 */ /* 0x001fe4000f8e02ff */
[----:B--2---:R-:W-:-:S04]  /*23b0*/  IMAD.WIDE.U32 R8, R2, UR8, R26 ;  /* 0x0000000802087c25 */ /* 0x004fc8000f8e001a */
[----:B------:R-:W-:Y:S01]  /*23c0*/  IMAD R7, R2, UR9, R7 ;  /* 0x0000000902077c24 */ /* 0x000fe2000f8e0207 */
[----:B---3--:R-:W-:Y:S01]  /*23d0*/  LEA R6, P0, R8, UR12, 0x3 ;  /* 0x0000000c08067c11 */ /* 0x008fe2000f8018ff */
[----:B------:R-:W0:Y:S02]  /*23e0*/  LDCU.64 UR8, c[0x0][0x3c8] ;  /* 0x00007900ff0877ac */ /* 0x000e240008000a00 */
[----:B------:R-:W-:-:S05]  /*23f0*/  IMAD.IADD R7, R7, 0x1, R9 ;  /* 0x0000000107077824 */ /* 0x000fca00078e0209 */
[----:B------:R-:W-:Y:S01]  /*2400*/  LEA.HI.X R7, R8, UR13, R7, 0x3, P0 ;  /* 0x0000000d08077c11 */ /* 0x000fe200080f1c07 */
[----:B------:R-:W2:Y:S04]  /*2410*/  LDCU.64 UR12, c[0x0][0x3e0] ;  /* 0x00007c00ff0c77ac */ /* 0x000ea80008000a00 */
[----:B------:R-:W0:Y:S01]  /*2420*/  LDG.E.64 R12, desc[UR10][R6.64] ;  /* 0x0000000a060c7981 */ /* 0x000e22000c1e1b00 */
[----:B------:R-:W-:Y:S01]  /*2430*/  MOV R4, R14 ;  /* 0x0000000e00047202 */ /* 0x000fe20000000f00 */
[----:B--2---:R-:W-:Y:S02]  /*2440*/  IMAD R11, R3, UR12, RZ ;  /* 0x0000000c030b7c24 */ /* 0x004fe4000f8e02ff */
[----:B------:R-:W-:-:S04]  /*2450*/  IMAD.WIDE.U32 R8, R2, UR12, R26 ;  /* 0x0000000c02087c25 */ /* 0x000fc8000f8e001a */
[----:B------:R-:W-:-:S04]  /*2460*/  IMAD R19, R2, UR13, R11 ;  /* 0x0000000d02137c24 */ /* 0x000fc8000f8e020b */
[----:B------:R-:W-:Y:S02]  /*2470*/  IMAD.IADD R9, R19, 0x1, R9 ;  /* 0x0000000113097824 */ /* 0x000fe400078e0209 */
[----:B0-----:R-:W-:Y:S02]  /*2480*/  IMAD R13, R13, UR8, RZ ;  /* 0x000000080d0d7c24 */ /* 0x001fe4000f8e02ff */
[----:B------:R-:W-:-:S04]  /*2490*/  IMAD.WIDE.U32 R10, R12, UR8, R4 ;  /* 0x000000080c0a7c25 */ /* 0x000fc8000f8e0004 */
[----:B------:R-:W-:Y:S01]  /*24a0*/  IMAD R13, R12, UR9, R13 ;  /* 0x000000090c0d7c24 */ /* 0x000fe2000f8e020d */
[----:B----4-:R-:W-:Y:S02]  /*24b0*/  LEA R12, P0, R8, UR16, 0x1 ;  /* 0x00000010080c7c11 */ /* 0x010fe4000f8008ff */
[----:B------:R-:W-:Y:S01]  /*24c0*/  LEA R18, P1, R10, UR14, 0x1 ;  /* 0x0000000e0a127c11 */ /* 0x000fe2000f8208ff */
[----:B------:R-:W-:Y:S01]  /*24d0*/  IMAD.IADD R11, R11, 0x1, R13 ;  /* 0x000000010b0b7824 */ /* 0x000fe200078e020d */
[----:B------:R-:W-:-:S04]  /*24e0*/  LEA.HI.X R13, R8, UR17, R9, 0x1, P0 ;  /* 0x00000011080d7c11 */ /* 0x000fc800080f0c09 */
[----:B------:R-:W-:Y:S01]  /*24f0*/  LEA.HI.X R19, R10, UR15, R11, 0x1, P1 ;  /* 0x0000000f0a137c11 */ /* 0x000fe200088f0c0b */
[----:B------:R-:W1:Y:S04]  /*2500*/  LDG.E.U16 R8, desc[UR10][R12.64] ;  /* 0x0000000a0c087981 */ /* 0x000e68000c1e1500 */
[----:B------:R-:W2:Y:S01]  /*2510*/  LDG.E.U16 R9, desc[UR10][R18.64] ;  /* 0x0000000a12097981 */ /* 0x000ea2000c1e1500 */
[----:B-1----:R-:W-:Y:S02]  /*2520*/  PRMT R21, R8, 0x9910, RZ ;  /* 0x0000991008157816 */ /* 0x002fe400000000ff */
[----:B--2---:R-:W-:-:S05]  /*2530*/  PRMT R9, R9, 0x9910, RZ ;  /* 0x0000991009097816 */ /* 0x004fca00000000ff */
[----:B------:R-:W-:-:S05]  /*2540*/  IMAD R21, R20, R21, R9 ;  /* 0x0000001514157224 */ /* 0x000fca00078e0209 */
[----:B------:R0:W-:Y:S04]  /*2550*/  STG.E.U16 desc[UR10][R18.64], R21 ;  /* 0x0000001512007986 */ /* 0x0001e8000c10150a */
[----:B------:R-:W2:Y:S02]  /*2560*/  LDG.E.64 R10, desc[UR10][R6.64+0x8] ;  /* 0x0000080a060a7981 */ /* 0x000ea4000c1e1b00 */
[----:B--2---:R-:W-:Y:S02]  /*2570*/  IMAD R11, R11, UR8, RZ ;  /* 0x000000080b0b7c24 */ /* 0x004fe4000f8e02ff */
[----:B------:R-:W-:-:S04]  /*2580*/  IMAD.WIDE.U32 R8, R10, UR8, R4 ;  /* 0x000000080a087c25 */ /* 0x000fc8000f8e0004 */
[----:B------:R-:W-:Y:S01]  /*2590*/  IMAD R11, R10, UR9, R11 ;  /* 0x000000090a0b7c24 */ /* 0x000fe2000f8e020b */
[----:B------:R-:W-:-:S04]  /*25a0*/  LEA R10, P0, R8, UR14, 0x1 ;  /* 0x0000000e080a7c11 */ /* 0x000fc8000f8008ff */
[----:B------:R-:W-:-:S04]  /*25b0*/  IADD3 R9, PT, PT, R9, R11, RZ ;  /* 0x0000000b09097210 */ /* 0x000fc80007ffe0ff */
        /* <DEDUP_REMOVED lines=18> */
[----:B---3--:R-:W-:Y:S02]  /*26e0*/  PRMT R9, R9, 0x9910, RZ ;  /* 0x0000991009097816 */ /* 0x008fe400000000ff */
[----:B0-----:R-:W-:-:S05]  /*26f0*/  MOV R21, R8 ;  /* 0x0000000800157202 */ /* 0x001fca0000000f00 */
        /* <DEDUP_REMOVED lines=12> */
[----:B------:R-:W-:-:S04]  /*27c0*/  IADD3 R26, P0, PT, R26, 0x4, RZ ;  /* 0x000000041a1a7810 */ /* 0x000fc80007f1e0ff */
[----:B------:R-:W-:Y:S02]  /*27d0*/  IADD3.X R27, PT, PT, RZ, R27, RZ, P0, !PT ;  /* 0x0000001bff1b7210 */ /* 0x000fe400007fe4ff */
[----:B------:R-:W-:-:S04]  /*27e0*/  ISETP.GE.U32.AND P0, PT, R26, R16, PT ;  /* 0x000000101a00720c */ /* 0x000fc80003f06070 */
[----:B------:R-:W-:Y:S02]  /*27f0*/  ISETP.GE.AND.EX P0, PT, R27, R17, PT, P0 ;  /* 0x000000111b00720c */ /* 0x000fe40003f06300 */
[----:B--2---:R-:W-:Y:S01]  /*2800*/  PRMT R7, R4, 0x9910, RZ ;  /* 0x0000991004077816 */ /* 0x004fe200000000ff */
[----:B------:R-:W-:-:S04]  /*2810*/  IMAD.MOV.U32 R4, RZ, RZ, R10 ;  /* 0x000000ffff047224 */ /* 0x000fc800078e000a */
[----:B------:R-:W-:-:S05]  /*2820*/  IMAD R7, R20, R4, R7 ;  /* 0x0000000414077224 */ /* 0x000fca00078e0207 */
[----:B------:R3:W-:Y:S01]  /*2830*/  STG.E.U16 desc[UR10][R8.64], R7 ;  /* 0x0000000708007986 */ /* 0x0007e2000c10150a */
[----:B------:R-:W-:Y:S05]  /*2840*/  @!P0 BRA `(.L_x_467) ;  /* 0xfffffff800c88947 */ /* 0x000fea000383ffff */
.L_x_464:
[----:B------:R-:W-:Y:S05]  /*2850*/  BSYNC.RECONVERGENT B1 ;  /* 0x0000000000017941 */ /* 0x000fea0003800200 */
.L_x_463:
[----:B------:R-:W4:Y:S01]  /*2860*/  LDCU.64 UR8, c[0x0][0x3e8] ;  /* 0x00007d00ff0877ac */ /* 0x000f220008000a00 */
[----:B------:R-:W-:-:S05]  /*2870*/  IADD3 R2, P0, PT, R2, 0x1, RZ ;  /* 0x0000000102027810 */ /* 0x000fca0007f1e0ff */
[----:B------:R-:W-:Y:S01]  /*2880*/  IMAD.X R3, RZ, RZ, R3, P0 ;  /* 0x000000ffff037224 */ /* 0x000fe200000e0603 */
[----:B----4-:R-:W-:-:S04]  /*2890*/  ISETP.NE.U32.AND P0, PT, R2, UR8, PT ;  /* 0x0000000802007c0c */ /* 0x010fc8000bf05070 */
[----:B------:R-:W-:-:S13]  /*28a0*/  ISETP.NE.AND.EX P0, PT, R3, UR9, PT, P0 ;  /* 0x0000000903007c0c */ /* 0x000fda000bf05300 */
[----:B------:R-:W-:Y:S05]  /*28b0*/  @P0 BRA `(.L_x_468) ;  /* 0xfffffff000e00947 */ /* 0x000fea000383ffff */
.L_x_462:
[----:B------:R-:W-:Y:S05]  /*28c0*/  BSYNC.RECONVERGENT B0 ;  /* 0x0000000000007941 */ /* 0x000fea0003800200 */
.L_x_461:
[----:B------:R-:W-:Y:S01]  /*28d0*/  VIADD R0, R0, 0x100 ;  /* 0x0000010000007836 */ /* 0x000fe20000000000 */
[----:B------:R-:W-:-:S04]  /*28e0*/  MOV R2, UR7 ;  /* 0x0000000700027c02 */ /* 0x000fc80008000f00 */
[----:B------:R-:W-:-:S04]  /*28f0*/  ISETP.LT.U32.AND P0, PT, R0, UR6, PT ;  /* 0x0000000600007c0c */ /* 0x000fc8000bf01070 */
[----:B------:R-:W-:-:S13]  /*2900*/  ISETP.GT.AND.EX P0, PT, R2, RZ, PT, P0 ;  /* 0x000000ff0200720c */ /* 0x000fda0003f04300 */
[----:B------:R-:W-:Y:S05]  /*2910*/  @!P0 EXIT ;  /* 0x000000000000894d */ /* 0x000fea0003800000 */
[----:B------:R-:W4:Y:S01]  /*2920*/  LDCU.64 UR6, c[0x0][0x3c0] ;  /* 0x00007800ff0677ac */ /* 0x000f220008000a00 */
[----:B-1----:R-:W-:Y:S01]  /*2930*/  IADD3 R22, P0, PT, R0, UR4, RZ ;  /* 0x0000000400167c10 */ /* 0x002fe2000ff1e0ff */
[----:B------:R-:W-:-:S04]  /*2940*/  UMOV UR4, URZ ;  /* 0x000000ff00047c82 */ /* 0x000fc80008000000 */
[----:B0-----:R-:W-:Y:S01]  /*2950*/  IMAD.X R23, RZ, RZ, UR5, P0 ;  /* 0x00000005ff177e24 */ /* 0x001fe200080e06ff */
[----:B------:R-:W-:-:S03]  /*2960*/  UMOV UR5, URZ ;  /* 0x000000ff00057c82 */ /* 0x000fc60008000000 */
[----:B----4-:R-:W-:Y:S02]  /*2970*/  IMAD R3, R23, UR6, RZ ;  /* 0x0000000617037c24 */ /* 0x010fe4000f8e02ff */
[----:B---3--:R-:W-:-:S04]  /*2980*/  IMAD.WIDE.U32 R20, R22, UR6, RZ ;  /* 0x0000000616147c25 */ /* 0x008fc8000f8e00ff */
[----:B------:R-:W-:-:S04]  /*2990*/  IMAD R3, R22, UR7, R3 ;  /* 0x0000000716037c24 */ /* 0x000fc8000f8e0203 */
[----:B------:R-:W-:-:S07]  /*29a0*/  IMAD.IADD R3, R21, 0x1, R3 ;  /* 0x0000000115037824 */ /* 0x000fce00078e0203 */
.L_x_474:
[----:B0-----:R-:W0:Y:S01]  /*29b0*/  LDC.64 R4, c[0x0][0x3d0] ;  /* 0x0000f400ff047b82 */ /* 0x001e220000000a00 */
[----:B-1----:R-:W1:Y:S01]  /*29c0*/  LDCU.64 UR6, c[0x0][0x398] ;  /* 0x00007300ff0677ac */ /* 0x002e620008000a00 */
        /* <DEDUP_REMOVED lines=17> */
[----:B------:R-:W-:Y:S01]  /*2ae0*/  MOV R5, R3 ;  /* 0x0000000300057202 */ /* 0x000fe20000000f00 */
        /* <DEDUP_REMOVED lines=24> */
[----:B------:R-:W0:Y:S01]  /*2c70*/  LDG.E.64 R26, desc[UR10][R12.64] ;  /* 0x0000000a0c1a7981 */ /* 0x000e22000c1e1b00 */
[----:B---3--:R-:W-:Y:S01]  /*2c80*/  IMAD R0, R24, UR5, RZ ;  /* 0x0000000518007c24 */ /* 0x008fe2000f8e02ff */
[----:B------:R-:W-:-:S03]  /*2c90*/  MOV R4, R14 ;  /* 0x0000000e00047202 */ /* 0x000fc60000000f00 */
[----:B------:R-:W-:Y:S02]  /*2ca0*/  IMAD R7, R25, UR4, R0 ;  /* 0x0000000419077c24 */ /* 0x000fe4000f8e0200 */
[----:B------:R-:W-:-:S04]  /*2cb0*/  IMAD.WIDE.U32 R24, R24, UR4, R18 ;  /* 0x0000000418187c25 */ /* 0x000fc8000f8e0012 */
[----:B------:R-:W-:Y:S01]  /*2cc0*/  IMAD.IADD R7, R25, 0x1, R7 ;  /* 0x0000000119077824 */ /* 0x000fe200078e0207 */
[----:B-1----:R-:W-:-:S04]  /*2cd0*/  LEA R6, P0, R24, UR6, 0x1 ;  /* 0x0000000618067c11 */ /* 0x002fc8000f8008ff */
[----:B------:R-:W-:Y:S01]  /*2ce0*/  LEA.HI.X R7, R24, UR7, R7, 0x1, P0 ;  /* 0x0000000718077c11 */ /* 0x000fe200080f0c07 */
[----:B0-----:R-:W-:-:S04]  /*2cf0*/  IMAD R0, R27, R10, RZ ;  /* 0x0000000a1b007224 */ /* 0x001fc800078e02ff */
[C---:B------:R-:W-:Y:S02]  /*2d00*/  IMAD R25, R26.reuse, R11, R0 ;  /* 0x0000000b1a197224 */ /* 0x040fe400078e0200 */
[----:B------:R-:W-:-:S04]  /*2d10*/  IMAD.WIDE.U32 R26, R26, R10, R4 ;  /* 0x0000000a1a1a7225 */ /* 0x000fc800078e0004 */
[----:B------:R-:W-:Y:S01]  /*2d20*/  IMAD.IADD R0, R27, 0x1, R25 ;  /* 0x000000011b007824 */ /* 0x000fe200078e0219 */
[----:B--2---:R-:W-:-:S04]  /*2d30*/  LEA R24, P0, R26, R8, 0x1 ;  /* 0x000000081a187211 */ /* 0x004fc800078008ff */
        /* <DEDUP_REMOVED lines=41> */
[----:B---3--:R-:W-:Y:S02]  /*2fd0*/  PRMT R4, R6, 0x9910, RZ ;  /* 0x0000991006047816 */ /* 0x008fe400000000ff */
[----:B------:R-:W-:-:S05]  /*2fe0*/  IADD3 R28, P0, PT, R18, 0x3, RZ ;  /* 0x00000003121c7810 */ /* 0x000fca0007f1e0ff */
[----:B------:R-:W-:Y:S01]  /*2ff0*/  IMAD.X R29, RZ, RZ, R19, P0 ;  /* 0x000000ffff1d7224 */ /* 0x000fe200000e0613 */
[----:B--2---:R-:W-:Y:S02]  /*3000*/  PRMT R11, R2, 0x9910, RZ ;  /* 0x00009910020b7816 */ /* 0x004fe400000000ff */
[----:B------:R-:W-:-:S05]  /*3010*/  MOV R2, R4 ;  /* 0x0000000400027202 */ /* 0x000fca0000000f00 */
[----:B------:R-:W-:-:S05]  /*3020*/  IMAD R11, R0, R2, R11 ;  /* 0x00000002000b7224 */ /* 0x000fca00078e020b */
[----:B------:R3:W-:Y:S02]  /*3030*/  STG.E.U16 desc[UR10][R8.64], R11 ;  /* 0x0000000b08007986 */ /* 0x0007e4000c10150a */
.L_x_472:
[----:B------:R-:W-:Y:S05]  /*3040*/  BSYNC.RECONVERGENT B1 ;  /* 0x0000000000017941 */ /* 0x000fea0003800200 */
.L_x_471:
[----:B------:R-:W-:-:S05]  /*3050*/  IADD3 R0, P0, PT, R18, -R16, RZ ;  /* 0x8000001012007210 */ /* 0x000fca0007f1e0ff */
[----:B------:R-:W-:Y:S01]  /*3060*/  IMAD.X R2, R19, 0x1, ~R17, P0 ;  /* 0x0000000113027824 */ /* 0x000fe200000e0e11 */
[----:B------:R-:W-:-:S04]  /*3070*/  ISETP.GT.U32.AND P0, PT, R0, -0x4, PT ;  /* 0xfffffffc0000780c */ /* 0x000fc80003f04070 */
[----:B------:R-:W-:-:S13]  /*3080*/  ISETP.GT.U32.AND.EX P0, PT, R2, -0x1, PT, P0 ;  /* 0xffffffff0200780c */ /* 0x000fda0003f04100 */
[----:B------:R-:W-:Y:S05]  /*3090*/  @P0 BRA `(.L_x_470) ;  /* 0x0000000400340947 */ /* 0x000fea0003800000 */
[----:B------:R-:W4:Y:S02]  /*30a0*/  LDC.U16 R0, c[0x0][0x3b0] ;  /* 0x0000ec00ff007b82 */ /* 0x000f240000000400 */
[----:B----4-:R-:W-:-:S07]  /*30b0*/  PRMT R0, R0, 0x9910, RZ ;  /* 0x0000991000007816 */ /* 0x010fce00000000ff */
.L_x_473:
[----:B----4-:R-:W4:Y:S08]  /*30c0*/  LDC.64 R6, c[0x0][0x3d8] ;  /* 0x0000f600ff067b82 */ /* 0x010f300000000a00 */
[----:B------:R-:W5:Y:S01]  /*30d0*/  LDC.64 R12, c[0x0][0x3e0] ;  /* 0x0000f800ff0c7b82 */ /* 0x000f620000000a00 */
[C---:B----4-:R-:W-:Y:S02]  /*30e0*/  IMAD R2, R6.reuse, UR5, RZ ;  /* 0x0000000506027c24 */ /* 0x050fe4000f8e02ff */
[----:B--23--:R-:W-:-:S04]  /*30f0*/  IMAD.WIDE.U32 R8, R6, UR4, R28 ;  /* 0x0000000406087c25 */ /* 0x00cfc8000f8e001c */
[----:B------:R-:W-:Y:S01]  /*3100*/  IMAD R7, R7, UR4, R2 ;  /* 0x0000000407077c24 */ /* 0x000fe2000f8e0202 */
[----:B------:R-:W-:-:S04]  /*3110*/  LEA R6, P0, R8, UR12, 0x3 ;  /* 0x0000000c08067c11 */ /* 0x000fc8000f8018ff */
[----:B------:R-:W-:-:S04]  /*3120*/  IADD3 R7, PT, PT, R7, R9, RZ ;  /* 0x0000000907077210 */ /* 0x000fc80007ffe0ff */
[----:B------:R-:W-:-:S05]  /*3130*/  LEA.HI.X R7, R8, UR13, R7, 0x3, P0 ;  /* 0x0000000d08077c11 */ /* 0x000fca00080f1c07 */
[----:B------:R-:W2:Y:S01]  /*3140*/  LDG.E.64 R10, desc[UR10][R6.64] ;  /* 0x0000000a060a7981 */ /* 0x000ea2000c1e1b00 */
[C---:B-----5:R-:W-:Y:S02]  /*3150*/  IMAD R2, R12.reuse, UR5, RZ ;  /* 0x000000050c027c24 */ /* 0x060fe4000f8e02ff */
[----:B------:R-:W-:Y:S02]  /*3160*/  IMAD.MOV.U32 R4, RZ, RZ, R14 ;  /* 0x000000ffff047224 */ /* 0x000fe400078e000e */
[----:B------:R-:W-:Y:S02]  /*3170*/  IMAD R19, R13, UR4, R2 ;  /* 0x000000040d137c24 */ /* 0x000fe4000f8e0202 */
[----:B------:R-:W-:-:S04]  /*3180*/  IMAD.WIDE.U32 R8, R12, UR4, R28 ;  /* 0x000000040c087c25 */ /* 0x000fc8000f8e001c */
[----:B------:R-:W-:Y:S01]  /*3190*/  IMAD.IADD R9, R19, 0x1, R9 ;  /* 0x0000000113097824 */ /* 0x000fe200078e0209 */
[----:B------:R-:W-:Y:S01]  /*31a0*/  LEA R12, P0, R8, UR16, 0x1 ;  /* 0x00000010080c7c11 */ /* 0x000fe2000f8008ff */
[----:B--2---:R-:W-:-:S04]  /*31b0*/  IMAD R11, R11, UR8, RZ ;  /* 0x000000080b0b7c24 */ /* 0x004fc8000f8e02ff */
[C---:B------:R-:W-:Y:S02]  /*31c0*/  IMAD R13, R10.reuse, UR9, R11 ;  /* 0x000000090a0d7c24 */ /* 0x040fe4000f8e020b */
[----:B------:R-:W-:-:S05]  /*31d0*/  IMAD.WIDE.U32 R10, R10, UR8, R4 ;  /* 0x000000080a0a7c25 */ /* 0x000fca000f8e0004 */
[----:B------:R-:W-:Y:S02]  /*31e0*/  IADD3 R11, PT, PT, R11, R13, RZ ;  /* 0x0000000d0b0b7210 */ /* 0x000fe40007ffe0ff */
[----:B------:R-:W-:Y:S02]  /*31f0*/  LEA R18, P1, R10, UR14, 0x1 ;  /* 0x0000000e0a127c11 */ /* 0x000fe4000f8208ff */
[----:B------:R-:W-:Y:S02]  /*3200*/  LEA.HI.X R13, R8, UR17, R9, 0x1, P0 ;  /* 0x00000011080d7c11 */ /* 0x000fe400080f0c09 */
[----:B------:R-:W-:-:S03]  /*3210*/  LEA.HI.X R19, R10, UR15, R11, 0x1, P1 ;  /* 0x0000000f0a137c11 */ /* 0x000fc600088f0c0b */
[----:B------:R-:W0:Y:S04]  /*3220*/  LDG.E.U16 R2, desc[UR10][R12.64] ;  /* 0x0000000a0c027981 */ /* 0x000e28000c1e1500 */
[----:B------:R-:W2:Y:S01]  /*3230*/  LDG.E.U16 R8, desc[UR10][R18.64] ;  /* 0x0000000a12087981 */ /* 0x000ea2000c1e1500 */
[----:B01----:R-:W-:Y:S02]  /*3240*/  PRMT R25, R2, 0x9910, RZ ;  /* 0x0000991002197816 */ /* 0x003fe400000000ff */
[----:B--2---:R-:W-:-:S05]  /*3250*/  PRMT R9, R8, 0x9910, RZ ;  /* 0x0000991008097816 */ /* 0x004fca00000000ff */
[----:B------:R-:W-:-:S05]  /*3260*/  IMAD R25, R0, R25, R9 ;  /* 0x0000001900197224 */ /* 0x000fca00078e0209 */
        /* <DEDUP_REMOVED lines=10> */
[----:B---3--:R-:W-:-:S05]  /*3310*/  PRMT R2, R2, 0x9910, RZ ;  /* 0x0000991002027816 */ /* 0x008fca00000000ff */
[----:B0-----:R-:W-:Y:S01]  /*3320*/  IMAD.MOV.U32 R25, RZ, RZ, R2 ;  /* 0x000000ffff197224 */ /* 0x001fe200078e0002 */
        /* <DEDUP_REMOVED lines=26> */
[----:B---3--:R-:W-:Y:S02]  /*34d0*/  PRMT R4, R12, 0x9910, RZ ;  /* 0x000099100c047816 */ /* 0x008fe400000000ff */
[----:B------:R-:W-:-:S05]  /*34e0*/  IADD3 R28, P0, PT, R28, 0x4, RZ ;  /* 0x000000041c1c7810 */ /* 0x000fca0007f1e0ff */
[----:B------:R-:W-:Y:S01]  /*34f0*/  IMAD.X R29, RZ, RZ, R29, P0 ;  /* 0x000000ffff1d7224 */ /* 0x000fe200000e061d */
[----:B------:R-:W-:-:S04]  /*3500*/  ISETP.GE.U32.AND P0, PT, R28, R16, PT ;  /* 0x000000101c00720c */ /* 0x000fc80003f06070 */
[----:B------:R-:W-:Y:S02]  /*3510*/  ISETP.GE.AND.EX P0, PT, R29, R17, PT, P0 ;  /* 0x000000111d00720c */ /* 0x000fe40003f06300 */
[----:B--2---:R-:W-:Y:S02]  /*3520*/  PRMT R7, R2, 0x9910, RZ ;  /* 0x0000991002077816 */ /* 0x004fe400000000ff */
[----:B------:R-:W-:-:S05]  /*3530*/  MOV R2, R4 ;  /* 0x0000000400027202 */ /* 0x000fca0000000f00 */
[----:B------:R-:W-:-:S05]  /*3540*/  IMAD R7, R0, R2, R7 ;  /* 0x0000000200077224 */ /* 0x000fca00078e0207 */
[----:B------:R4:W-:Y:S01]  /*3550*/  STG.E.U16 desc[UR10][R8.64], R7 ;  /* 0x0000000708007986 */ /* 0x0009e2000c10150a */
[----:B------:R-:W-:Y:S05]  /*3560*/  @!P0 BRA `(.L_x_473) ;  /* 0xfffffff800d48947 */ /* 0x000fea000383ffff */
.L_x_470:
[----:B------:R-:W-:Y:S05]  /*3570*/  BSYNC.RECONVERGENT B0 ;  /* 0x0000000000007941 */ /* 0x000fea0003800200 */
.L_x_469:
        /* <DEDUP_REMOVED lines=9> */
.L_x_475:
        /* <DEDUP_REMOVED lines=15> */
.L_x_8945:


//--------------------- .text._ZN3cub18CUB_300001_SM_10006detail8for_each13static_kernelINS2_12policy_hub_t12policy_500_tElNS2_12op_wrapper_tIlZZZZZN2at6native36add_out_dense_sparse_compressed_cudaERNS7_6TensorERKS9_SC_RKN3c106ScalarEENKUlvE_clEvENKUlvE3_clEvENKUlvE_clEvENKUlvE_clEvEUllE_N6thrust24THRUST_300001_SM_1000_NS17counting_iteratorIlNSN_11use_defaultESP_SP_EEEEEEvT0_T1_ --------------------------
	.section	.text._ZN3cub18CUB_300001_SM_10006detail8for_each13static_kernelINS2_12policy_hub_t12policy_500_tElNS2_12op_wrapper_tIlZZZZZN2at6native36add_out_dense_sparse_compressed_cudaERNS7_6TensorERKS9_SC_RKN3c106ScalarEENKUlvE_clEvENKUlvE3_clEvENKUlvE_clEvENKUlvE_clEvEUllE_N6thrust24THRUST_300001_SM_1000_NS17counting_iteratorIlNSN_11use_defaultESP_SP_EEEEEEvT0_T1_,"ax",@progbits
	.align	128
        .global         _ZN3cub18CUB_300001_SM_10006detail8for_each13static_kernelINS2_12policy_hub_t12policy_500_tElNS2_12op_wrapper_tIlZZZZZN2at6native36add_out_dense_sparse_compressed_cudaERNS7_6TensorERKS9_SC_RKN3c106ScalarEENKUlvE_clEvENKUlvE3_clEvENKUlvE_clEvENKUlvE_clEvEUllE_N6thrust24THRUST_300001_SM_1000_NS17counting_iteratorIlNSN_11use_defaultESP_SP_EEEEEEvT0_T1_
        .type           _ZN3cub18CUB_300001_SM_10006detail8for_each13static_kernelINS2_12policy_hub_t12policy_500_tElNS2_12op_wrapper_tIlZZZZZN2at6native36add_out_dense_sparse_compressed_cudaERNS7_6TensorERKS9_SC_RKN3c106ScalarEENKUlvE_clEvENKUlvE3_clEvENKUlvE_clEvENKUlvE_clEvEUllE_N6thrust24THRUST_300001_SM_1000_NS17counting_iteratorIlNSN_11use_defaultESP_SP_EEEEEEvT0_T1_,@function
        .size           _ZN3cub18CUB_300001_SM_10006detail8for_each13static_kernelINS2_12policy_hub_t12policy_500_tElNS2_12op_wrapper_tIlZZZZZN2at6native36add_out_dense_sparse_compressed_cudaERNS7_6TensorERKS9_SC_RKN3c106ScalarEENKUlvE_clEvENKUlvE3_clEvENKUlvE_clEvENKUlvE_clEvEUllE_N6thrust24THRUST_300001_SM_1000_NS17counting_iteratorIlNSN_11use_defaultESP_SP_EEEEEEvT0_T1_,(.L_x_8946 - _ZN3cub18CUB_300001_SM_10006detail8for_each13static_kernelINS2_12policy_hub_t12policy_500_tElNS2_12op_wrapper_tIlZZZZZN2at6native36add_out_dense_sparse_compressed_cudaERNS7_6TensorERKS9_SC_RKN3c106ScalarEENKUlvE_clEvENKUlvE3_clEvENKUlvE_clEvENKUlvE_clEvEUllE_N6thrust24THRUST_300001_SM_1000_NS17counting_iteratorIlNSN_11use_defaultESP_SP_EEEEEEvT0_T1_)
        .other          _ZN3cub18CUB_300001_SM_10006detail8for_each13static_kernelINS2_12policy_hub_t12policy_500_tElNS2_12op_wrapper_tIlZZZZZN2at6native36add_out_dense_sparse_compressed_cudaERNS7_6TensorERKS9_SC_RKN3c106ScalarEENKUlvE_clEvENKUlvE3_clEvENKUlvE_clEvENKUlvE_clEvEUllE_N6thrust24THRUST_300001_SM_1000_NS17counting_iteratorIlNSN_11use_defaultESP_SP_EEEEEEvT0_T1_,@"STO_CUDA_ENTRY STV_DEFAULT"
_ZN3cub18CUB_300001_SM_10006detail8for_each13static_kernelINS2_12policy_hub_t12policy_500_tElNS2_12op_wrapper_tIlZZZZZN2at6native36add_out_dense_sparse_compressed_cudaERNS7_6TensorERKS9_SC_RKN3c106ScalarEENKUlvE_clEvENKUlvE3_clEvENKUlvE_clEvENKUlvE_clEvEUllE_N6thrust24THRUST_300001_SM_1000_NS17counting_iteratorIlNSN_11use_defaultESP_SP_EEEEEEvT0_T1_:
.text._ZN3cub18CUB_300001_SM_10006detail8for_each13static_kernelINS2_12policy_hub_t12policy_500_tElNS2_12op_wrapper_tIlZZZZZN2at6native36add_out_dense_sparse_compressed_cudaERNS7_6TensorERKS9_SC_RKN3c106ScalarEENKUlvE_clEvENKUlvE3_clEvENKUlvE_clEvENKUlvE_clEvEUllE_N6thrust24THRUST_300001_SM_1000_NS17counting_iteratorIlNSN_11use_defaultESP_SP_EEEEEEvT0_T1_:
        /* <DEDUP_REMOVED lines=25> */
.L_x_482:
        /* <DEDUP_REMOVED lines=32> */
[----:B0-----:R-:W-:-:S07]  /*0390*/  IMAD R4, R18, UR5, RZ ;  /* 0x0000000512047c24 */ /* 0x001fce000f8e02ff */
[----:B------:R-:W0:Y:S01]  /*03a0*/  LDC.U16 R26, c[0x0][0x3b0] ;  /* 0x0000ec00ff1a7b82 */ /* 0x000e220000000400 */
[----:B------:R-:W-:-:S04]  /*03b0*/  IMAD.WIDE.U32 R16, R18, UR4, R8 ;  /* 0x0000000412107c25 */ /* 0x000fc8000f8e0008 */
[----:B------:R-:W-:Y:S01]  /*03c0*/  IMAD R19, R19, UR4, R4 ;  /* 0x0000000413137c24 */ /* 0x000fe2000f8e0204 */
[----:B--2---:R-:W-:-:S03]  /*03d0*/  LEA R14, P0, R16, R14, 0x2 ;  /* 0x0000000e100e7211 */ /* 0x004fc600078010ff */
[----:B------:R-:W-:Y:S02]  /*03e0*/  IMAD.IADD R4, R17, 0x1, R19 ;  /* 0x0000000111047824 */ /* 0x000fe400078e0213 */
[----:B------:R-:W2:Y:S03]  /*03f0*/  LDC.64 R18, c[0x0][0x3a8] ;  /* 0x0000ea00ff127b82 */ /* 0x000ea60000000a00 */
        /* <DEDUP_REMOVED lines=15> */
[----:B--2---:R-:W-:-:S04]  /*04f0*/  LEA R22, P0, R24, R18, 0x1 ;  /* 0x0000001218167211 */ /* 0x004fc800078008ff */
[----:B------:R-:W-:Y:S02]  /*0500*/  LEA.HI.X R23, R24, R19, R23, 0x1, P0 ;  /* 0x0000001318177211 */ /* 0x000fe400000f0c17 */
[----:B------:R-:W2:Y:S04]  /*0510*/  LDG.E.U16 R24, desc[UR10][R20.64] ;  /* 0x0000000a14187981 */ /* 0x000ea8000c1e1500 */
[----:B------:R-:W3:Y:S01]  /*0520*/  LDG.E.U16 R25, desc[UR10][R22.64] ;  /* 0x0000000a16197981 */ /* 0x000ee2000c1e1500 */
[----:B0-----:R-:W-:Y:S01]  /*0530*/  PRMT R26, R26, 0x9910, RZ ;  /* 0x000099101a1a7816 */ /* 0x001fe200000000ff */
[----:B------:R-:W-:Y:S01]  /*0540*/  VIADD R27, R8, 0x1 ;  /* 0x00000001081b7836 */ /* 0x000fe20000000000 */
[----:B------:R-:W-:Y:S02]  /*0550*/  ISETP.NE.AND P0, PT, R2, 0x1, PT ;  /* 0x000000010200780c */ /* 0x000fe40003f05270 */
[----:B--2---:R-:W-:-:S02]  /*0560*/  PRMT R24, R24, 0x9910, RZ ;  /* 0x0000991018187816 */ /* 0x004fc400000000ff */
[----:B---3--:R-:W-:-:S05]  /*0570*/  PRMT R25, R25, 0x9910, RZ ;  /* 0x0000991019197816 */ /* 0x008fca00000000ff */
[----:B------:R-:W-:-:S05]  /*0580*/  IMAD R25, R26, R24, R25 ;  /* 0x000000181a197224 */ /* 0x000fca00078e0219 */
        /* <DEDUP_REMOVED lines=13> */
[----:B------:R-:W-:Y:S01]  /*0660*/  VIADD R27, R8, 0x2 ;  /* 0x00000002081b7836 */ /* 0x000fe20000000000 */
[----:B--2---:R-:W-:Y:S02]  /*0670*/  PRMT R22, R22, 0x9910, RZ ;  /* 0x0000991016167816 */ /* 0x004fe400000000ff */
[----:B---3--:R-:W-:-:S05]  /*0680*/  PRMT R23, R23, 0x9910, RZ ;  /* 0x0000991017177816 */ /* 0x008fca00000000ff */
[----:B------:R-:W-:-:S05]  /*0690*/  IMAD R23, R26, R22, R23 ;  /* 0x000000161a177224 */ /* 0x000fca00078e0217 */
        /* <DEDUP_REMOVED lines=12> */
[----:B--2---:R-:W-:Y:S01]  /*0760*/  PRMT R4, R20, 0x9910, RZ ;  /* 0x0000991014047816 */ /* 0x004fe200000000ff */
[----:B------:R-:W-:Y:S01]  /*0770*/  VIADD R27, R8, 0x3 ;  /* 0x00000003081b7836 */ /* 0x000fe20000000000 */
[----:B---3--:R-:W-:Y:S02]  /*0780*/  PRMT R15, R2, 0x9910, RZ ;  /* 0x00009910020f7816 */ /* 0x008fe400000000ff */
[----:B------:R-:W-:-:S05]  /*0790*/  MOV R2, R4 ;  /* 0x0000000400027202 */ /* 0x000fca0000000f00 */
[----:B------:R-:W-:-:S05]  /*07a0*/  IMAD R15, R26, R2, R15 ;  /* 0x000000021a0f7224 */ /* 0x000fca00078e020f */
[----:B------:R2:W-:Y:S02]  /*07b0*/  STG.E.U16 desc[UR10][R18.64], R15 ;  /* 0x0000000f12007986 */ /* 0x0005e4000c10150a */
.L_x_480:
[----:B------:R-:W-:Y:S05]  /*07c0*/  BSYNC.RECONVERGENT B1 ;  /* 0x0000000000017941 */ /* 0x000fea0003800200 */
.L_x_479:
[----:B------:R-:W-:-:S05]  /*07d0*/  IMAD.IADD R2, R8, 0x1, -R0 ;  /* 0x0000000108027824 */ /* 0x000fca00078e0a00 */
[----:B------:R-:W-:-:S13]  /*07e0*/  ISETP.GT.U32.AND P0, PT, R2, -0x4, PT ;  /* 0xfffffffc0200780c */ /* 0x000fda0003f04070 */
[----:B------:R-:W-:Y:S05]  /*07f0*/  @P0 BRA `(.L_x_478) ;  /* 0x00000004003c0947 */ /* 0x000fea0003800000 */
[----:B------:R-:W3:Y:S08]  /*0800*/  LDC.U16 R2, c[0x0][0x3b0] ;  /* 0x0000ec00ff027b82 */ /* 0x000ef00000000400 */
[----:B------:R-:W4:Y:S01]  /*0810*/  LDC.64 R8, c[0x0][0x3d8] ;  /* 0x0000f600ff087b82 */ /* 0x000f220000000a00 */
[----:B---3--:R-:W-:-:S07]  /*0820*/  PRMT R2, R2, 0x9910, RZ ;  /* 0x0000991002027816 */ /* 0x008fce00000000ff */
.L_x_481:
[----:B---3--:R-:W-:Y:S01]  /*0830*/  SHF.R.S32.HI R17, RZ, 0x1f, R27 ;  /* 0x0000001fff117819 */ /* 0x008fe2000001141b */
[----:B----4-:R-:W-:Y:S01]  /*0840*/  IMAD R4, R8, UR5, RZ ;  /* 0x0000000508047c24 */ /* 0x010fe2000f8e02ff */
[----:B------:R-:W-:-:S03]  /*0850*/  MOV R16, R27 ;  /* 0x0000001b00107202 */ /* 0x000fc60000000f00 */
[----:B--2---:R-:W-:Y:S02]  /*0860*/  IMAD R15, R9, UR4, R4 ;  /* 0x00000004090f7c24 */ /* 0x004fe4000f8e0204 */
        /* <DEDUP_REMOVED lines=8> */
[----:B-1----:R-:W-:-:S05]  /*08f0*/  IMAD R25, R19, UR4, R22 ;  /* 0x0000000413197c24 */ /* 0x002fca000f8e0216 */
[----:B------:R-:W-:Y:S02]  /*0900*/  IADD3 R17, PT, PT, R25, R17, RZ ;  /* 0x0000001119117210 */ /* 0x000fe40007ffe0ff */
[----:B--2---:R-:W-:-:S05]  /*0910*/  SHF.R.S32.HI R4, RZ, 0x1f, R21 ;  /* 0x0000001fff047819 */ /* 0x004fca0000011415 */
[----:B------:R-:W-:Y:S02]  /*0920*/  IMAD R20, R4, UR8, RZ ;  /* 0x0000000804147c24 */ /* 0x000fe4000f8e02ff */
[----:B------:R-:W-:Y:S02]  /*0930*/  IMAD.MOV.U32 R4, RZ, RZ, R6 ;  /* 0x000000ffff047224 */ /* 0x000fe400078e0006 */
[C---:B------:R-:W-:Y:S01]  /*0940*/  IMAD R23, R21.reuse, UR9, R20 ;  /* 0x0000000915177c24 */ /* 0x040fe2000f8e0214 */
[----:B------:R-:W-:Y:S01]  /*0950*/  LEA R20, P0, R16, UR16, 0x1 ;  /* 0x0000001010147c11 */ /* 0x000fe2000f8008ff */
[----:B------:R-:W-:-:S03]  /*0960*/  IMAD.WIDE.U32 R18, R21, UR8, R4 ;  /* 0x0000000815127c25 */ /* 0x000fc6000f8e0004 */
[----:B------:R-:W-:Y:S01]  /*0970*/  LEA.HI.X R21, R16, UR17, R17, 0x1, P0 ;  /* 0x0000001110157c11 */ /* 0x000fe200080f0c11 */
[----:B------:R-:W-:Y:S01]  /*0980*/  IMAD.IADD R19, R19, 0x1, R23 ;  /* 0x0000000113137824 */ /* 0x000fe200078e0217 */
[----:B------:R-:W-:-:S03]  /*0990*/  LEA R22, P1, R18, UR14, 0x1 ;  /* 0x0000000e12167c11 */ /* 0x000fc6000f8208ff */
[----:B------:R-:W2:Y:S01]  /*09a0*/  LDG.E.U16 R16, desc[UR10][R20.64] ;  /* 0x0000000a14107981 */ /* 0x000ea2000c1e1500 */
[----:B------:R-:W-:-:S05]  /*09b0*/  LEA.HI.X R23, R18, UR15, R19, 0x1, P1 ;  /* 0x0000000f12177c11 */ /* 0x000fca00088f0c13 */
[----:B------:R-:W3:Y:S01]  /*09c0*/  LDG.E.U16 R17, desc[UR10][R22.64] ;  /* 0x0000000a16117981 */ /* 0x000ee2000c1e1500 */
[----:B--2---:R-:W-:Y:S02]  /*09d0*/  PRMT R25, R16, 0x9910, RZ ;  /* 0x0000991010197816 */ /* 0x004fe400000000ff */
[----:B---3--:R-:W-:-:S05]  /*09e0*/  PRMT R17, R17, 0x9910, RZ ;  /* 0x0000991011117816 */ /* 0x008fca00000000ff */
[----:B------:R-:W-:-:S05]  /*09f0*/  IMAD R25, R2, R25, R17 ;  /* 0x0000001902197224 */ /* 0x000fca00078e0211 */
[----:B------:R0:W-:Y:S04]  /*0a00*/  STG.E.U16 desc[UR10][R22.64], R25 ;  /* 0x0000001916007986 */ /* 0x0001e8000c10150a */
[----:B------:R-:W2:Y:S02]  /*0a10*/  LDG.E R19, desc[UR10][R14.64+0x4] ;  /* 0x0000040a0e137981 */ /* 0x000ea4000c1e1900 */
[----:B--2---:R-:W-:-:S05]  /*0a20*/  SHF.R.S32.HI R16, RZ, 0x1f, R19 ;  /* 0x0000001fff107819 */ /* 0x004fca0000011413 */
[----:B------:R-:W-:Y:S02]  /*0a30*/  IMAD R18, R16, UR8, RZ ;  /* 0x0000000810127c24 */ /* 0x000fe4000f8e02ff */
[----:B------:R-:W-:-:S04]  /*0a40*/  IMAD.WIDE.U32 R16, R19, UR8, R4 ;  /* 0x0000000813107c25 */ /* 0x000fc8000f8e0004 */
[----:B------:R-:W-:Y:S01]  /*0a50*/  IMAD R19, R19, UR9, R18 ;  /* 0x0000000913137c24 */ /* 0x000fe2000f8e0212 */
[----:B------:R-:W-:-:S03]  /*0a60*/  LEA R18, P0, R16, UR14, 0x1 ;  /* 0x0000000e10127c11 */ /* 0x000fc6000f8008ff */
[----:B------:R-:W-:-:S05]  /*0a70*/  IMAD.IADD R17, R17, 0x1, R19 ;  /* 0x0000000111117824 */ /* 0x000fca00078e0213 */
[----:B------:R-:W-:Y:S02]  /*0a80*/  LEA.HI.X R19, R16, UR15, R17, 0x1, P0 ;  /* 0x0000000f10137c11 */ /* 0x000fe400080f0c11 */
[----:B------:R-:W0:Y:S04]  /*0a90*/  LDG.E.U16 R16, desc[UR10][R20.64+0x2] ;  /* 0x0000020a14107981 */ /* 0x000e28000c1e1500 */
[----:B------:R-:W2:Y:S01]  /*0aa0*/  LDG.E.U16 R17, desc[UR10][R18.64] ;  /* 0x0000000a12117981 */ /* 0x000ea2000c1e1500 */
[----:B0-----:R-:W-:Y:S02]  /*0ab0*/  PRMT R25, R16, 0x9910, RZ ;  /* 0x0000991010197816 */ /* 0x001fe400000000ff */
[----:B--2---:R-:W-:-:S05]  /*0ac0*/  PRMT R17, R17, 0x9910, RZ ;  /* 0x0000991011117816 */ /* 0x004fca00000000ff */
[----:B------:R-:W-:-:S05]  /*0ad0*/  IMAD R25, R2, R25, R17 ;  /* 0x0000001902197224 */ /* 0x000fca00078e0211 */
[----:B------:R0:W-:Y:S04]  /*0ae0*/  STG.E.U16 desc[UR10][R18.64], R25 ;  /* 0x0000001912007986 */ /* 0x0001e8000c10150a */
[----:B------:R-:W2:Y:S02]  /*0af0*/  LDG.E R23, desc[UR10][R14.64+0x8] ;  /* 0x0000080a0e177981 */ /* 0x000ea4000c1e1900 */
[----:B--2---:R-:W-:-:S05]  /*0b00*/  SHF.R.S32.HI R16, RZ, 0x1f, R23 ;  /* 0x0000001fff107819 */ /* 0x004fca0000011417 */
[----:B------:R-:W-:Y:S02]  /*0b10*/  IMAD R22, R16, UR8, RZ ;  /* 0x0000000810167c24 */ /* 0x000fe4000f8e02ff */
[----:B------:R-:W-:-:S04]  /*0b20*/  IMAD.WIDE.U32 R16, R23, UR8, R4 ;  /* 0x0000000817107c25 */ /* 0x000fc8000f8e0004 */
[----:B------:R-:W-:Y:S01]  /*0b30*/  IMAD R23, R23, UR9, R22 ;  /* 0x0000000917177c24 */ /* 0x000fe2000f8e0216 */
[----:B------:R-:W-:-:S04]  /*0b40*/  LEA R22, P0, R16, UR14, 0x1 ;  /* 0x0000000e10167c11 */ /* 0x000fc8000f8008ff */
[----:B------:R-:W-:-:S04]  /*0b50*/  IADD3 R17, PT, PT, R17, R23, RZ ;  /* 0x0000001711117210 */ /* 0x000fc80007ffe0ff */
[----:B------:R-:W-:Y:S02]  /*0b60*/  LEA.HI.X R23, R16, UR15, R17, 0x1, P0 ;  /* 0x0000000f10177c11 */ /* 0x000fe400080f0c11 */
[----:B------:R-:W0:Y:S04]  /*0b70*/  LDG.E.U16 R16, desc[UR10][R20.64+0x4] ;  /* 0x0000040a14107981 */ /* 0x000e28000c1e1500 */
[----:B------:R-:W2:Y:S01]  /*0b80*/  LDG.E.U16 R17, desc[UR10][R22.64] ;  /* 0x0000000a16117981 */ /* 0x000ea2000c1e1500 */
[----:B0-----:R-:W-:Y:S02]  /*0b90*/  PRMT R25, R16, 0x9910, RZ ;  /* 0x0000991010197816 */ /* 0x001fe400000000ff */
[----:B--2---:R-:W-:-:S05]  /*0ba0*/  PRMT R17, R17, 0x9910, RZ ;  /* 0x0000991011117816 */ /* 0x004fca00000000ff */
[----:B------:R-:W-:-:S05]  /*0bb0*/  IMAD R25, R2, R25, R17 ;  /* 0x0000001902197224 */ /* 0x000fca00078e0211 */
[----:B------:R3:W-:Y:S04]  /*0bc0*/  STG.E.U16 desc[UR10][R22.64], R25 ;  /* 0x0000001916007986 */ /* 0x0007e8000c10150a */
[----:B------:R-:W2:Y:S04]  /*0bd0*/  LDG.E R15, desc[UR10][R14.64+0xc] ;  /* 0x00000c0a0e0f7981 */ /* 0x000ea8000c1e1900 */
[----:B------:R-:W4:Y:S01]  /*0be0*/  LDG.E.U16 R20, desc[UR10][R20.64+0x6] ;  /* 0x0000060a14147981 */ /* 0x000f22000c1e1500 */
[----:B--2---:R-:W-:Y:S01]  /*0bf0*/  SHF.R.S32.HI R16, RZ, 0x1f, R15 ;  /* 0x0000001fff107819 */ /* 0x004fe2000001140f */
[----:B------:R-:W-:-:S04]  /*0c00*/  IMAD.WIDE.U32 R18, R15, UR8, R4 ;  /* 0x000000080f127c25 */ /* 0x000fc8000f8e0004 */
[----:B------:R-:W-:-:S04]  /*0c10*/  IMAD R16, R16, UR8, RZ ;  /* 0x0000000810107c24 */ /* 0x000fc8000f8e02ff */
[----:B------:R-:W-:Y:S01]  /*0c20*/  IMAD R17, R15, UR9, R16 ;  /* 0x000000090f117c24 */ /* 0x000fe2000f8e0210 */
[----:B------:R-:W-:-:S03]  /*0c30*/  LEA R16, P0, R18, UR14, 0x1 ;  /* 0x0000000e12107c11 */ /* 0x000fc6000f8008ff */
[----:B------:R-:W-:-:S05]  /*0c40*/  IMAD.IADD R17, R19, 0x1, R17 ;  /* 0x0000000113117824 */ /* 0x000fca00078e0211 */
[----:B------:R-:W-:-:S05]  /*0c50*/  LEA.HI.X R17, R18, UR15, R17, 0x1, P0 ;  /* 0x0000000f12117c11 */ /* 0x000fca00080f0c11 */
[----:B------:R-:W2:Y:S01]  /*0c60*/  LDG.E.U16 R4, desc[UR10][R16.64] ;  /* 0x0000000a10047981 */ /* 0x000ea2000c1e1500 */
[----:B----4-:R-:W-:Y:S02]  /*0c70*/  PRMT R18, R20, 0x9910, RZ ;  /* 0x0000991014127816 */ /* 0x010fe400000000ff */
[----:B------:R-:W-:-:S04]  /*0c80*/  IADD3 R27, PT, PT, R27, 0x4, RZ ;  /* 0x000000041b1b7810 */ /* 0x000fc80007ffe0ff */
[----:B------:R-:W-:Y:S02]  /*0c90*/  ISETP.NE.AND P0, PT, R27, R0, PT ;  /* 0x000000001b00720c */ /* 0x000fe40003f05270 */
[----:B--2---:R-:W-:Y:S01]  /*0ca0*/  PRMT R15, R4, 0x9910, RZ ;  /* 0x00009910040f7816 */ /* 0x004fe200000000ff */
[----:B------:R-:W-:-:S04]  /*0cb0*/  IMAD.MOV.U32 R4, RZ, RZ, R18 ;  /* 0x000000ffff047224 */ /* 0x000fc800078e0012 */
[----:B------:R-:W-:-:S05]  /*0cc0*/  IMAD R15, R2, R4, R15 ;  /* 0x00000004020f7224 */ /* 0x000fca00078e020f */
[----:B------:R3:W-:Y:S01]  /*0cd0*/  STG.E.U16 desc[UR10][R16.64], R15 ;  /* 0x0000000f10007986 */ /* 0x0007e2000c10150a */
[----:B------:R-:W-:Y:S05]  /*0ce0*/  @P0 BRA `(.L_x_481) ;  /* 0xfffffff800d00947 */ /* 0x000fea000383ffff */
.L_x_478:
[----:B------:R-:W-:Y:S05]  /*0cf0*/  BSYNC.RECONVERGENT B0 ;  /* 0x0000000000007941 */ /* 0x000fea0003800200 */
.L_x_477:
[----:B------:R-:W4:Y:S01]  /*0d00*/  LDCU.64 UR6, c[0x0][0x3e8] ;  /* 0x00007d00ff0677ac */ /* 0x000f220008000a00 */
[----:B------:R-:W-:-:S04]  /*0d10*/  UIADD3 UR4, UP0, UPT, UR4, 0x1, URZ ;  /* 0x0000000104047890 */ /* 0x000fc8000ff1e0ff */
[----:B------:R-:W-:Y:S02]  /*0d20*/  UIADD3.X UR5, UPT, UPT, URZ, UR5, URZ, UP0, !UPT ;  /* 0x00000005ff057290 */ /* 0x000fe400087fe4ff */
[----:B----4-:R-:W-:-:S04]  /*0d30*/  UISETP.GE.U32.AND UP0, UPT, UR4, UR6, UPT ;  /* 0x000000060400728c */ /* 0x010fc8000bf06070 */
[----:B------:R-:W-:-:S09]  /*0d40*/  UISETP.GE.AND.EX UP0, UPT, UR5, UR7, UPT, UP0 ;  /* 0x000000070500728c */ /* 0x000fd2000bf06300 */
[----:B------:R-:W-:Y:S05]  /*0d50*/  BRA.U !UP0, `(.L_x_482) ;  /* 0xfffffff5080c7547 */ /* 0x000fea000b83ffff */
[----:B------:R-:W4:Y:S01]  /*0d60*/  LDCU.64 UR8, c[0x0][0x3a0] ;  /* 0x00007400ff0877ac */ /* 0x000f220008000a00 */
[----:B------:R-:W-:Y:S01]  /*0d70*/  VIADD R2, R12, 0x100 ;  /* 0x000001000c027836 */ /* 0x000fe20000000000 */
[----:B------:R-:W5:Y:S01]  /*0d80*/  LDCU.64 UR6, c[0x0][0x390] ;  /* 0x00007200ff0677ac */ /* 0x000f620008000a00 */
[----:B------:R-:W0:Y:S01]  /*0d90*/  LDCU UR4, c[0x0][0x3c0] ;  /* 0x00007800ff0477ac */ /* 0x000e220008000800 */
[----:B------:R-:W-:Y:S01]  /*0da0*/  UMOV UR5, URZ ;  /* 0x000000ff00057c82 */ /* 0x000fe20008000000 */
[----:B----4-:R-:W-:Y:S02]  /*0db0*/  UIADD3 UR8, UP0, UPT, UR8, 0x8, URZ ;  /* 0x0000000808087890 */ /* 0x010fe4000ff1e0ff */
[----:B-----5:R-:W-:Y:S02]  /*0dc0*/  UIADD3 UR6, UP1, UPT, UR6, 0x4, URZ ;  /* 0x0000000406067890 */ /* 0x020fe4000ff3e0ff */
[----:B------:R-:W-:Y:S01]  /*0dd0*/  UIADD3.X UR9, UPT, UPT, URZ, UR9, URZ, UP0, !UPT ;  /* 0x00000009ff097290 */ /* 0x000fe200087fe4ff */
[----:B0-----:R-:W-:Y:S01]  /*0de0*/  IMAD.WIDE.U32 R2, R2, UR4, RZ ;  /* 0x0000000402027c25 */ /* 0x001fe2000f8e00ff */
[----:B------:R-:W-:Y:S01]  /*0df0*/  UIADD3.X UR7, UPT, UPT, URZ, UR7, URZ, UP1, !UPT ;  /* 0x00000007ff077290 */ /* 0x000fe20008ffe4ff */
[----:B------:R-:W-:-:S11]  /*0e00*/  UMOV UR4, URZ ;  /* 0x000000ff00047c82 */ /* 0x000fd60008000000 */
.L_x_488:
[----:B0-----:R-:W0:Y:S01]  /*0e10*/  LDC.64 R6, c[0x0][0x3d0] ;  /* 0x0000f400ff067b82 */ /* 0x001e220000000a00 */
[----:B----4-:R-:W4:Y:S01]  /*0e20*/  LDCU.64 UR12, c[0x0][0x398] ;  /* 0x00007300ff0c77ac */ /* 0x010f220008000a00 */
[----:B------:R-:W-:Y:S01]  /*0e30*/  MOV R5, R13 ;  /* 0x0000000d00057202 */ /* 0x000fe20000000f00 */
[----:B------:R-:W-:Y:S01]  /*0e40*/  IMAD.MOV.U32 R4, RZ, RZ, R12 ;  /* 0x000000ffff047224 */ /* 0x000fe200078e000c */
[----:B------:R-:W0:Y:S01]  /*0e50*/  LDCU.64 UR14, c[0x0][0x3c8] ;  /* 0x00007900ff0e77ac */ /* 0x000e220008000a00 */
[----:B------:R-:W0:Y:S02]  /*0e60*/  LDCU.64 UR16, c[0x0][0x3a8] ;  /* 0x00007500ff1077ac */ /* 0x000e240008000a00 */
[C---:B0-----:R-:W-:Y:S02]  /*0e70*/  IMAD R0, R6.reuse, UR5, RZ ;  /* 0x0000000506007c24 */ /* 0x041fe4000f8e02ff */
[----:B------:R-:W-:-:S04]  /*0e80*/  IMAD.WIDE.U32 R4, R6, UR4, R4 ;  /* 0x0000000406047c25 */ /* 0x000fc8000f8e0004 */
[----:B------:R-:W-:Y:S01]  /*0e90*/  IMAD R7, R7, UR4, R0 ;  /* 0x0000000407077c24 */ /* 0x000fe2000f8e0200 */
[----:B----4-:R-:W-:-:S03]  /*0ea0*/  LEA R6, P0, R4, UR12, 0x2 ;  /* 0x0000000c04067c11 */ /* 0x010fc6000f8010ff */
[----:B------:R-:W-:-:S05]  /*0eb0*/  IMAD.IADD R5, R5, 0x1, R7 ;  /* 0x0000000105057824 */ /* 0x000fca00078e0207 */
[----:B------:R-:W-:-:S05]  /*0ec0*/  LEA.HI.X R7, R4, UR13, R5, 0x2, P0 ;  /* 0x0000000d04077c11 */ /* 0x000fca00080f1405 */
[----:B------:R-:W4:Y:S04]  /*0ed0*/  LDG.E R4, desc[UR10][R6.64+0x400] ;  /* 0x0004000a06047981 */ /* 0x000f28000c1e1900 */
[----:B-1-3--:R-:W4:Y:S01]  /*0ee0*/  LDG.E R25, desc[UR10][R6.64+0x404] ;  /* 0x0004040a06197981 */ /* 0x00af22000c1e1900 */
[----:B------:R-:W-:Y:S01]  /*0ef0*/  BSSY.RECONVERGENT B0, `(.L_x_483) ;  /* 0x00000b1000007945 */ /* 0x000fe20003800200 */
[----:B----4-:R-:W-:-:S13]  /*0f00*/  ISETP.GE.AND P0, PT, R4, R25, PT ;  /* 0x000000190400720c */ /* 0x010fda0003f06270 */
[----:B------:R-:W-:Y:S05]  /*0f10*/  @P0 BRA `(.L_x_484) ;  /* 0x0000000800b80947 */ /* 0x000fea0003800000 */
[----:B------:R-:W0:Y:S01]  /*0f20*/  LDCU.64 UR12, c[0x0][0x3c0] ;  /* 0x00007800ff0c77ac */ /* 0x000e220008000a00 */
[----:B------:R-:W1:Y:S01]  /*0f30*/  LDC.64 R16, c[0x0][0x3b8] ;  /* 0x0000ee00ff107b82 */ /* 0x000e620000000a00 */
[----:B------:R-:W-:Y:S01]  /*0f40*/  IADD3 R0, P0, PT, R12, 0x100, RZ ;  /* 0x000001000c007810 */ /* 0x000fe20007f1e0ff */
[----:B------:R-:W-:Y:S01]  /*0f50*/  BSSY.RECONVERGENT B1, `(.L_x_485) ;  /* 0x0000057000017945 */ /* 0x000fe20003800200 */
[----:B------:R-:W-:-:S03]  /*0f60*/  MOV R24, R4 ;  /* 0x0000000400187202 */ /* 0x000fc60000000f00 */
[----:B------:R-:W-:-:S04]  /*0f70*/  IMAD.X R6, RZ, RZ, R13, P0 ;  /* 0x000000ffff067224 */ /* 0x000fc800000e060d */
[----:B0-----:R-:W-:-:S04]  /*0f80*/  IMAD R7, R6, UR12, RZ ;  /* 0x0000000c06077c24 */ /* 0x001fc8000f8e02ff */
[----:B------:R-:W-:Y:S01]  /*0f90*/  IMAD R7, R0, UR13, R7 ;  /* 0x0000000d00077c24 */ /* 0x000fe2000f8e0207 */
[----:B------:R-:W-:Y:S01]  /*0fa0*/  IADD3 R0, PT, PT, -R4, R25, RZ ;  /* 0x0000001904007210 */ /* 0x000fe20007ffe1ff */
[----:B-1----:R-:W-:-:S03]  /*0fb0*/  IMAD R6, R16, UR5, RZ ;  /* 0x0000000510067c24 */ /* 0x002fc6000f8e02ff */
[----:B------:R-:W-:Y:S01]  /*0fc0*/  LOP3.LUT P0, R0, R0, 0x3, RZ, 0xc0, !PT ;  /* 0x0000000300007812 */ /* 0x000fe2000780c0ff */
[----:B------:R-:W-:Y:S02]  /*0fd0*/  IMAD.IADD R7, R3, 0x1, R7 ;  /* 0x0000000103077824 */ /* 0x000fe400078e0207 */
[----:B------:R-:W-:Y:S02]  /*0fe0*/  IMAD R17, R17, UR4, R6 ;  /* 0x0000000411117c24 */ /* 0x000fe4000f8e0206 */
[----:B------:R-:W-:-:S04]  /*0ff0*/  IMAD.MOV.U32 R6, RZ, RZ, R2 ;  /* 0x000000ffff067224 */ /* 0x000fc800078e0002 */
[----:B------:R-:W-:-:S04]  /*1000*/  IMAD.WIDE.U32 R6, R16, UR4, R6 ;  /* 0x0000000410067c25 */ /* 0x000fc8000f8e0006 */
[----:B------:R-:W-:Y:S01]  /*1010*/  IMAD.IADD R17, R7, 0x1, R17 ;  /* 0x0000000107117824 */ /* 0x000fe200078e0211 */
[----:B------:R-:W-:Y:S06]  /*1020*/  @!P0 BRA `(.L_x_486) ;  /* 0x0000000400248947 */ /* 0x000fec0003800000 */
[----:B------:R-:W0:Y:S01]  /*1030*/  LDC.64 R10, c[0x0][0x3d8] ;  /* 0x0000f600ff0a7b82 */ /* 0x000e220000000a00 */
[----:B------:R-:W-:Y:S01]  /*1040*/  SHF.R.S32.HI R5, RZ, 0x1f, R4 ;  /* 0x0000001fff057819 */ /* 0x000fe20000011404 */
[----:B------:R-:W1:Y:S06]  /*1050*/  LDCU.64 UR12, c[0x0][0x390] ;  /* 0x00007200ff0c77ac */ /* 0x000e6c0008000a00 */
[----:B--2---:R-:W2:Y:S08]  /*1060*/  LDC.64 R14, c[0x0][0x3a0] ;  /* 0x0000e800ff0e7b82 */ /* 0x004eb00000000a00 */
        /* <DEDUP_REMOVED lines=9> */
[----:B------:R-:W-:Y:S01]  /*1100*/  MOV R16, R6 ;  /* 0x0000000600107202 */ /* 0x000fe20000000f00 */
[----:B---3--:R-:W-:-:S03]  /*1110*/  IMAD.WIDE.U32 R22, R18, UR4, R4 ;  /* 0x0000000412167c25 */ /* 0x008fc6000f8e0004 */
[----:B------:R-:W3:Y:S01]  /*1120*/  LDC.64 R14, c[0x0][0x3a8] ;  /* 0x0000ea00ff0e7b82 */ /* 0x000ee20000000a00 */
[----:B------:R-:W-:-:S04]  /*1130*/  IMAD R18, R18, UR5, RZ ;  /* 0x0000000512127c24 */ /* 0x000fc8000f8e02ff */
[----:B------:R-:W-:Y:S01]  /*1140*/  IMAD R19, R19, UR4, R18 ;  /* 0x0000000413137c24 */ /* 0x000fe2000f8e0212 */
[----:B-1----:R-:W-:-:S03]  /*1150*/  LEA R18, P0, R22, UR12, 0x1 ;  /* 0x0000000c16127c11 */ /* 0x002fc6000f8008ff */
[----:B------:R-:W-:-:S05]  /*1160*/  IMAD.IADD R19, R23, 0x1, R19 ;  /* 0x0000000117137824 */ /* 0x000fca00078e0213 */
[----:B------:R-:W-:-:S05]  /*1170*/  LEA.HI.X R19, R22, UR13, R19, 0x1, P0 ;  /* 0x0000000d16137c11 */ /* 0x000fca00080f0c13 */
[----:B------:R-:W4:Y:S01]  /*1180*/  LDG.E.U16 R22, desc[UR10][R18.64] ;  /* 0x0000000a12167981 */ /* 0x000f22000c1e1500 */
[----:B--2---:R-:W-:Y:S01]  /*1190*/  SHF.R.S32.HI R27, RZ, 0x1f, R21 ;  /* 0x0000001fff1b7819 */ /* 0x004fe20000011415 */
[----:B0-----:R-:W-:-:S04]  /*11a0*/  IMAD.HI.U32 R24, R21, R10, R16 ;  /* 0x0000000a15187227 */ /* 0x001fc800078e0010 */
[----:B------:R-:W-:-:S04]  /*11b0*/  IMAD R20, R27, R10, RZ ;  /* 0x0000000a1b147224 */ /* 0x000fc800078e02ff */
[C---:B------:R-:W-:Y:S02]  /*11c0*/  IMAD R27, R21.reuse, R11, R20 ;  /* 0x0000000b151b7224 */ /* 0x040fe400078e0214 */
[----:B------:R-:W-:Y:S02]  /*11d0*/  IMAD R21, R21, R10, R16 ;  /* 0x0000000a15157224 */ /* 0x000fe400078e0210 */
[----:B------:R-:W-:-:S03]  /*11e0*/  IMAD.IADD R24, R24, 0x1, R27 ;  /* 0x0000000118187824 */ /* 0x000fc600078e021b */
[----:B---3--:R-:W-:-:S04]  /*11f0*/  LEA R20, P1, R21, R14, 0x1 ;  /* 0x0000000e15147211 */ /* 0x008fc800078208ff */
[----:B------:R-:W-:Y:S02]  /*1200*/  LEA.HI.X R21, R21, R15, R24, 0x1, P1 ;  /* 0x0000000f15157211 */ /* 0x000fe400008f0c18 */
[----:B------:R-:W0:Y:S03]  /*1210*/  LDC.U16 R24, c[0x0][0x3b0] ;  /* 0x0000ec00ff187b82 */ /* 0x000e260000000400 */
[----:B------:R-:W2:Y:S01]  /*1220*/  LDG.E.U16 R23, desc[UR10][R20.64] ;  /* 0x0000000a14177981 */ /* 0x000ea2000c1e1500 */
[----:B----4-:R-:W-:Y:S02]  /*1230*/  PRMT R22, R22, 0x9910, RZ ;  /* 0x0000991016167816 */ /* 0x010fe400000000ff */
[----:B------:R-:W-:Y:S02]  /*1240*/  ISETP.NE.AND P0, PT, R0, 0x1, PT ;  /* 0x000000010000780c */ /* 0x000fe40003f05270 */
[----:B0-----:R-:W-:-:S02]  /*1250*/  PRMT R26, R24, 0x9910, RZ ;  /* 0x00009910181a7816 */ /* 0x001fc400000000ff */
[----:B------:R-:W-:Y:S02]  /*1260*/  IADD3 R24, PT, PT, R4, 0x1, RZ ;  /* 0x0000000104187810 */ /* 0x000fe40007ffe0ff */
[----:B--2---:R-:W-:-:S05]  /*1270*/  PRMT R23, R23, 0x9910, RZ ;  /* 0x0000991017177816 */ /* 0x004fca00000000ff */
[----:B------:R-:W-:-:S05]  /*1280*/  IMAD R23, R26, R22, R23 ;  /* 0x000000161a177224 */ /* 0x000fca00078e0217 */
        /* <DEDUP_REMOVED lines=29> */
[----:B--2---:R-:W-:Y:S01]  /*1460*/  PRMT R10, R18, 0x9910, RZ ;  /* 0x00009910120a7816 */ /* 0x004fe200000000ff */
[----:B------:R-:W-:Y:S01]  /*1470*/  VIADD R24, R4, 0x3 ;  /* 0x0000000304187836 */ /* 0x000fe20000000000 */
[----:B---3--:R-:W-:-:S03]  /*1480*/  PRMT R9, R0, 0x9910, RZ ;  /* 0x0000991000097816 */ /* 0x008fc600000000ff */
[----:B------:R-:W-:-:S04]  /*1490*/  IMAD.MOV.U32 R0, RZ, RZ, R10 ;  /* 0x000000ffff007224 */ /* 0x000fc800078e000a */
[----:B------:R-:W-:-:S05]  /*14a0*/  IMAD R9, R26, R0, R9 ;  /* 0x000000001a097224 */ /* 0x000fca00078e0209 */
[----:B------:R3:W-:Y:S02]  /*14b0*/  STG.E.U16 desc[UR10][R14.64], R9 ;  /* 0x000000090e007986 */ /* 0x0007e4000c10150a */
.L_x_486:
[----:B------:R-:W-:Y:S05]  /*14c0*/  BSYNC.RECONVERGENT B1 ;  /* 0x0000000000017941 */ /* 0x000fea0003800200 */
.L_x_485:
[----:B------:R-:W-:-:S04]  /*14d0*/  IADD3 R0, PT, PT, R4, -R25, RZ ;  /* 0x8000001904007210 */ /* 0x000fc80007ffe0ff */
[----:B------:R-:W-:-:S13]  /*14e0*/  ISETP.GT.U32.AND P0, PT, R0, -0x4, PT ;  /* 0xfffffffc0000780c */ /* 0x000fda0003f04070 */
[----:B------:R-:W-:Y:S05]  /*14f0*/  @P0 BRA `(.L_x_484) ;  /* 0x0000000400400947 */ /* 0x000fea0003800000 */
[----:B------:R-:W4:Y:S01]  /*1500*/  LDC.U16 R0, c[0x0][0x3b0] ;  /* 0x0000ec00ff007b82 */ /* 0x000f220000000400 */
[----:B------:R-:W-:-:S07]  /*1510*/  IMAD.IADD R25, R24, 0x1, -R25 ;  /* 0x0000000118197824 */ /* 0x000fce00078e0a19 */
[----:B------:R-:W0:Y:S01]  /*1520*/  LDC.64 R4, c[0x0][0x3d8] ;  /* 0x0000f600ff047b82 */ /* 0x000e220000000a00 */
[----:B----4-:R-:W-:-:S07]  /*1530*/  PRMT R0, R0, 0x9910, RZ ;  /* 0x0000991000007816 */ /* 0x010fce00000000ff */
.L_x_487:
[----:B0-----:R-:W-:Y:S01]  /*1540*/  IMAD R8, R4, UR5, RZ ;  /* 0x0000000504087c24 */ /* 0x001fe2000f8e02ff */
[----:B---3--:R-:W-:Y:S01]  /*1550*/  SHF.R.S32.HI R9, RZ, 0x1f, R24 ;  /* 0x0000001fff097819 */ /* 0x008fe20000011418 */
[----:B--2-4-:R-:W0:Y:S02]  /*1560*/  LDC.64 R18, c[0x0][0x3e0] ;  /* 0x0000f800ff127b82 */ /* 0x014e240000000a00 */
[----:B------:R-:W-:Y:S02]  /*1570*/  IMAD R11, R5, UR4, R8 ;  /* 0x00000004050b7c24 */ /* 0x000fe4000f8e0208 */
[----:B------:R-:W-:-:S04]  /*1580*/  IMAD.MOV.U32 R8, RZ, RZ, R24 ;  /* 0x000000ffff087224 */ /* 0x000fc800078e0018 */
[----:B------:R-:W-:-:S05]  /*1590*/  IMAD.WIDE.U32 R14, R4, UR4, R8 ;  /* 0x00000004040e7c25 */ /* 0x000fca000f8e0008 */
[----:B------:R-:W-:Y:S02]  /*15a0*/  IADD3 R11, PT, PT, R11, R15, RZ ;  /* 0x0000000f0b0b7210 */ /* 0x000fe40007ffe0ff */
[----:B------:R-:W-:-:S04]  /*15b0*/  LEA R10, P0, R14, UR8, 0x2 ;  /* 0x000000080e0a7c11 */ /* 0x000fc8000f8010ff */
[----:B------:R-:W-:-:S05]  /*15c0*/  LEA.HI.X R11, R14, UR9, R11, 0x2, P0 ;  /* 0x000000090e0b7c11 */ /* 0x000fca00080f140b */
[----:B-1----:R-:W2:Y:S01]  /*15d0*/  LDG.E R23, desc[UR10][R10.64+-0x8] ;  /* 0xfffff80a0a177981 */ /* 0x002ea2000c1e1900 */
[----:B0-----:R-:W-:-:S04]  /*15e0*/  IMAD.WIDE.U32 R14, R18, UR4, R8 ;  /* 0x00000004120e7c25 */ /* 0x001fc8000f8e0008 */
[----:B------:R-:W-:-:S04]  /*15f0*/  IMAD R20, R18, UR5, RZ ;  /* 0x0000000512147c24 */ /* 0x000fc8000f8e02ff */
[----:B------:R-:W-:-:S04]  /*1600*/  IMAD R9, R19, UR4, R20 ;  /* 0x0000000413097c24 */ /* 0x000fc8000f8e0214 */
[----:B------:R-:W-:Y:S01]  /*1610*/  IMAD.IADD R9, R9, 0x1, R15 ;  /* 0x0000000109097824 */ /* 0x000fe200078e020f */
[----:B--2---:R-:W-:-:S05]  /*1620*/  SHF.R.S32.HI R16, RZ, 0x1f, R23 ;  /* 0x0000001fff107819 */ /* 0x004fca0000011417 */
[----:B------:R-:W-:Y:S02]  /*1630*/  IMAD R8, R16, UR14, RZ ;  /* 0x0000000e10087c24 */ /* 0x000fe4000f8e02ff */
[----:B------:R-:W-:-:S04]  /*1640*/  IMAD.MOV.U32 R16, RZ, RZ, R6 ;  /* 0x000000ffff107224 */ /* 0x000fc800078e0006 */
[----:B------:R-:W-:-:S04]  /*1650*/  IMAD.WIDE.U32 R20, R23, UR14, R16 ;  /* 0x0000000e17147c25 */ /* 0x000fc8000f8e0010 */
[----:B------:R-:W-:Y:S01]  /*1660*/  IMAD R23, R23, UR15, R8 ;  /* 0x0000000f17177c24 */ /* 0x000fe2000f8e0208 */
[----:B------:R-:W-:Y:S02]  /*1670*/  LEA R8, P0, R14, UR6, 0x1 ;  /* 0x000000060e087c11 */ /* 0x000fe4000f8008ff */
[----:B------:R-:W-:Y:S02]  /*1680*/  LEA R18, P1, R20, UR16, 0x1 ;  /* 0x0000001014127c11 */ /* 0x000fe4000f8208ff */
[----:B------:R-:W-:Y:S02]  /*1690*/  IADD3 R15, PT, PT, R21, R23, RZ ;  /* 0x00000017150f7210 */ /* 0x000fe40007ffe0ff */
[----:B------:R-:W-:Y:S02]  /*16a0*/  LEA.HI.X R9, R14, UR7, R9, 0x1, P0 ;  /* 0x000000070e097c11 */ /* 0x000fe400080f0c09 */
[----:B------:R-:W-:-:S03]  /*16b0*/  LEA.HI.X R19, R20, UR17, R15, 0x1, P1 ;  /* 0x0000001114137c11 */ /* 0x000fc600088f0c0f */
[----:B------:R-:W2:Y:S04]  /*16c0*/  LDG.E.U16 R14, desc[UR10][R8.64+-0x4] ;  /* 0xfffffc0a080e7981 */ /* 0x000ea8000c1e1500 */
[----:B------:R-:W3:Y:S01]  /*16d0*/  LDG.E.U16 R15, desc[UR10][R18.64] ;  /* 0x0000000a120f7981 */ /* 0x000ee2000c1e1500 */
[----:B--2---:R-:W-:Y:S02]  /*16e0*/  PRMT R23, R14, 0x9910, RZ ;  /* 0x000099100e177816 */ /* 0x004fe400000000ff */
[----:B---3--:R-:W-:-:S05]  /*16f0*/  PRMT R15, R15, 0x9910, RZ ;  /* 0x000099100f0f7816 */ /* 0x008fca00000000ff */
[----:B------:R-:W-:-:S05]  /*1700*/  IMAD R23, R0, R23, R15 ;  /* 0x0000001700177224 */ /* 0x000fca00078e020f */
[----:B------:R0:W-:Y:S04]  /*1710*/  STG.E.U16 desc[UR10][R18.64], R23 ;  /* 0x0000001712007986 */ /* 0x0001e8000c10150a */
        /* <DEDUP_REMOVED lines=8> */
[----:B------:R-:W2:Y:S04]  /*17a0*/  LDG.E.U16 R20, desc[UR10][R8.64+-0x2] ;  /* 0xfffffe0a08147981 */ /* 0x000ea8000c1e1500 */
[----:B0-----:R-:W3:Y:S01]  /*17b0*/  LDG.E.U16 R18, desc[UR10][R14.64] ;  /* 0x0000000a0e127981 */ /* 0x001ee2000c1e1500 */
        /* <DEDUP_REMOVED lines=28> */
[----:B---3--:R-:W-:Y:S01]  /*1980*/  PRMT R10, R8, 0x9910, RZ ;  /* 0x00009910080a7816 */ /* 0x008fe200000000ff */
[----:B------:R-:W-:-:S05]  /*1990*/  VIADD R25, R25, 0x4 ;  /* 0x0000000419197836 */ /* 0x000fca0000000000 */
[----:B------:R-:W-:Y:S01]  /*19a0*/  ISETP.NE.AND P0, PT, R25, RZ, PT ;  /* 0x000000ff1900720c */ /* 0x000fe20003f05270 */
[----:B------:R-:W-:Y:S01]  /*19b0*/  VIADD R24, R24, 0x4 ;  /* 0x0000000418187836 */ /* 0x000fe20000000000 */
[----:B--2---:R-:W-:-:S05]  /*19c0*/  PRMT R11, R16, 0x9910, RZ ;  /* 0x00009910100b7816 */ /* 0x004fca00000000ff */
[----:B------:R-:W-:-:S05]  /*19d0*/  IMAD R11, R0, R10, R11 ;  /* 0x0000000a000b7224 */ /* 0x000fca00078e020b */
[----:B------:R4:W-:Y:S01]  /*19e0*/  STG.E.U16 desc[UR10][R14.64], R11 ;  /* 0x0000000b0e007986 */ /* 0x0009e2000c10150a */
[----:B------:R-:W-:Y:S05]  /*19f0*/  @P0 BRA `(.L_x_487) ;  /* 0xfffffff800d00947 */ /* 0x000fea000383ffff */
.L_x_484:
[----:B------:R-:W-:Y:S05]  /*1a00*/  BSYNC.RECONVERGENT B0 ;  /* 0x0000000000007941 */ /* 0x000fea0003800200 */
.L_x_483:
[----:B------:R-:W5:Y:S01]  /*1a10*/  LDCU.64 UR12, c[0x0][0x3e8] ;  /* 0x00007d00ff0c77ac */ /* 0x000f620008000a00 */
[----:B------:R-:W-:-:S04]  /*1a20*/  UIADD3 UR4, UP0, UPT, UR4, 0x1, URZ ;  /* 0x0000000104047890 */ /* 0x000fc8000ff1e0ff */
[----:B------:R-:W-:Y:S02]  /*1a30*/  UIADD3.X UR5, UPT, UPT, URZ, UR5, URZ, UP0, !UPT ;  /* 0x00000005ff057290 */ /* 0x000fe400087fe4ff */
[----:B-----5:R-:W-:-:S04]  /*1a40*/  UISETP.GE.U32.AND UP0, UPT, UR4, UR12, UPT ;  /* 0x0000000c0400728c */ /* 0x020fc8000bf06070 */
[----:B------:R-:W-:-:S09]  /*1a50*/  UISETP.GE.AND.EX UP0, UPT, UR5, UR13, UPT, UP0 ;  /* 0x0000000d0500728c */ /* 0x000fd2000bf06300 */
[----:B------:R-:W-:Y:S05]  /*1a60*/  BRA.U !UP0, `(.L_x_488) ;  /* 0xfffffff108e87547 */ /* 0x000fea000b83ffff */
[----:B------:R-:W-:Y:S05]  /*1a70*/  EXIT ;  /* 0x000000000000794d */ /* 0x000fea0003800000 */
.L_x_476:
[----:B------:R-:W0:Y:S02]  /*1a80*/  LDC.64 R2, c[0x0][0x3e8] ;  /* 0x0000fa00ff027b82 */ /* 0x000e240000000a00 */
[----:B0-----:R-:W-:-:S04]  /*1a90*/  ISETP.GE.U32.AND P0, PT, R2, 0x1, PT ;  /* 0x000000010200780c */ /* 0x001fc80003f06070 */
[----:B------:R-:W-:-:S13]  /*1aa0*/  ISETP.GE.AND.EX P0, PT, R3, RZ, PT, P0 ;  /* 0x000000ff0300720c */ /* 0x000fda0003f06300 */
[----:B------:R-:W-:Y:S05]  /*1ab0*/  @!P0 EXIT ;  /* 0x000000000000894d */ /* 0x000fea0003800000 */
[----:B------:R-:W0:Y:S01]  /*1ac0*/  S2R R0, SR_TID.X ;  /* 0x0000000000007919 */ /* 0x000e220000002100 */
[----:B------:R-:W1:Y:S01]  /*1ad0*/  LDCU.64 UR8, c[0x0][0x388] ;  /* 0x00007100ff0877ac */ /* 0x000e620008000a00 */
[----:B------:R-:W-:Y:S01]  /*1ae0*/  BSSY.RECONVERGENT B0, `(.L_x_489) ;  /* 0x00000cb000007945 */ /* 0x000fe20003800200 */
[----:B------:R-:W-:-:S06]  /*1af0*/  USHF.R.S32.HI UR7, URZ, 0x1f, UR6 ;  /* 0x0000001fff077899 */ /* 0x000fcc0008011406 */
[----:B------:R-:W-:Y:S01]  /*1b00*/  MOV R2, UR7 ;  /* 0x0000000700027c02 */ /* 0x000fe20008000f00 */
[----:B-1----:R-:W-:-:S04]  /*1b10*/  UIADD3 UR4, UP0, UPT, UR4, UR8, URZ ;  /* 0x0000000804047290 */ /* 0x002fc8000ff1e0ff */
[----:B------:R-:W-:Y:S01]  /*1b20*/  UIADD3.X UR5, UPT, UPT, UR5, UR9, URZ, UP0, !UPT ;  /* 0x0000000905057290 */ /* 0x000fe200087fe4ff */
[----:B0-----:R-:W-:-:S04]  /*1b30*/  ISETP.LT.U32.AND P0, PT, R0, UR6, PT ;  /* 0x0000000600007c0c */ /* 0x001fc8000bf01070 */
[----:B------:R-:W-:-:S13]  /*1b40*/  ISETP.GT.AND.EX P0, PT, R2, RZ, PT, P0 ;  /* 0x000000ff0200720c */ /* 0x000fda0003f04300 */
[----:B------:R-:W-:Y:S05]  /*1b50*/  @!P0 BRA `(.L_x_490) ;  /* 0x0000000c000c8947 */ /* 0x000fea0003800000 */
[----:B------:R-:W-:Y:S02]  /*1b60*/  IADD3 RZ, P0, PT, R0, UR4, RZ ;  /* 0x0000000400ff7c10 */ /* 0x000fe4000ff1e0ff */
[----:B------:R-:W-:-:S03]  /*1b70*/  CS2R R2, SRZ ;  /* 0x0000000000027805 */ /* 0x000fc6000001ff00 */
[----:B------:R-:W-:-:S08]  /*1b80*/  IMAD.X R11, RZ, RZ, UR5, P0 ;  /* 0x00000005ff0b7e24 */ /* 0x000fd000080e06ff */
.L_x_496:
        /* <DEDUP_REMOVED lines=20> */
[----:B------:R-:W-:Y:S02]  /*1cd0*/  IMAD R13, R10, UR9, R5 ;  /* 0x000000090a0d7c24 */ /* 0x000fe4000f8e0205 */
[----:B------:R-:W-:Y:S02]  /*1ce0*/  IMAD.IADD R5, R4, 0x1, -R8 ;  /* 0x0000000104057824 */ /* 0x000fe400078e0a08 */
[----:B-1----:R-:W-:Y:S02]  /*1cf0*/  IMAD R15, R3, UR12, RZ ;  /* 0x0000000c030f7c24 */ /* 0x002fe4000f8e02ff */
[----:B------:R-:W-:Y:S01]  /*1d00*/  IMAD.IADD R7, R7, 0x1, R13 ;  /* 0x0000000107077824 */ /* 0x000fe200078e020d */
        /* <DEDUP_REMOVED lines=8> */
[----:B------:R-:W2:Y:S01]  /*1d90*/  LDCU.64 UR12, c[0x0][0x390] ;  /* 0x00007200ff0c77ac */ /* 0x000ea20008000a00 */
[----:B------:R-:W-:-:S05]  /*1da0*/  MOV R18, R6 ;  /* 0x0000000600127202 */ /* 0x000fca0000000f00 */
[----:B------:R-:W3:Y:S01]  /*1db0*/  LDC.U16 R26, c[0x0][0x3b0] ;  /* 0x0000ec00ff1a7b82 */ /* 0x000ee20000000400 */
        /* <DEDUP_REMOVED lines=19> */
[----:B------:R-:W-:-:S03]  /*1ef0*/  LEA.HI.X R21, R22, UR13, R21, 0x1, P0 ;  /* 0x0000000d16157c11 */ /* 0x000fc600080f0c15 */
[----:B------:R-:W-:Y:S01]  /*1f00*/  IMAD.IADD R23, R25, 0x1, R23 ;  /* 0x0000000119177824 */ /* 0x000fe200078e0217 */
[----:B-1----:R-:W-:-:S04]  /*1f10*/  LEA R22, P0, R24, R16, 0x1 ;  /* 0x0000001018167211 */ /* 0x002fc800078008ff */
[----:B------:R-:W-:Y:S02]  /*1f20*/  LEA.HI.X R23, R24, R17, R23, 0x1, P0 ;  /* 0x0000001118177211 */ /* 0x000fe400000f0c17 */
[----:B------:R-:W2:Y:S04]  /*1f30*/  LDG.E.U16 R24, desc[UR10][R20.64] ;  /* 0x0000000a14187981 */ /* 0x000ea8000c1e1500 */
[----:B------:R-:W4:Y:S01]  /*1f40*/  LDG.E.U16 R25, desc[UR10][R22.64] ;  /* 0x0000000a16197981 */ /* 0x000f22000c1e1500 */
[----:B---3--:R-:W-:Y:S02]  /*1f50*/  PRMT R26, R26, 0x9910, RZ ;  /* 0x000099101a1a7816 */ /* 0x008fe400000000ff */
[----:B------:R-:W-:Y:S02]  /*1f60*/  ISETP.NE.AND P0, PT, R5, 0x1, PT ;  /* 0x000000010500780c */ /* 0x000fe40003f05270 */
[----:B------:R-:W-:-:S02]  /*1f70*/  IADD3 R27, PT, PT, R8, 0x1, RZ ;  /* 0x00000001081b7810 */ /* 0x000fc40007ffe0ff */
[----:B--2---:R-:W-:Y:S02]  /*1f80*/  PRMT R24, R24, 0x9910, RZ ;  /* 0x0000991018187816 */ /* 0x004fe400000000ff */
[----:B----4-:R-:W-:-:S05]  /*1f90*/  PRMT R25, R25, 0x9910, RZ ;  /* 0x0000991019197816 */ /* 0x010fca00000000ff */
        /* <DEDUP_REMOVED lines=26> */
[----:B------:R-:W-:-:S05]  /*2140*/  IMAD R5, R13, R15, R24 ;  /* 0x0000000f0d057224 */ /* 0x000fca00078e0218 */
[----:B------:R-:W-:-:S04]  /*2150*/  IADD3 R5, PT, PT, R23, R5, RZ ;  /* 0x0000000517057210 */ /* 0x000fc80007ffe0ff */
[----:B------:R-:W-:-:S05]  /*2160*/  LEA.HI.X R17, R22, R17, R5, 0x1, P0 ;  /* 0x0000001116117211 */ /* 0x000fca00000f0c05 */
[----:B------:R-:W2:Y:S01]  /*2170*/  LDG.E.U16 R5, desc[UR10][R16.64] ;  /* 0x0000000a10057981 */ /* 0x000ea2000c1e1500 */
[----:B---3--:R-:W-:Y:S01]  /*2180*/  PRMT R12, R20, 0x9910, RZ ;  /* 0x00009910140c7816 */ /* 0x008fe200000000ff */
[----:B------:R-:W-:Y:S01]  /*2190*/  VIADD R27, R8, 0x3 ;  /* 0x00000003081b7836 */ /* 0x000fe20000000000 */
[----:B--2---:R-:W-:-:S05]  /*21a0*/  PRMT R5, R5, 0x9910, RZ ;  /* 0x0000991005057816 */ /* 0x004fca00000000ff */
[----:B------:R-:W-:-:S05]  /*21b0*/  IMAD R5, R26, R12, R5 ;  /* 0x0000000c1a057224 */ /* 0x000fca00078e0205 */
[----:B------:R2:W-:Y:S02]  /*21c0*/  STG.E.U16 desc[UR10][R16.64], R5 ;  /* 0x0000000510007986 */ /* 0x0005e4000c10150a */
.L_x_494:
[----:B------:R-:W-:Y:S05]  /*21d0*/  BSYNC.RECONVERGENT B2 ;  /* 0x0000000000027941 */ /* 0x000fea0003800200 */
.L_x_493:
[----:B--2---:R-:W-:-:S05]  /*21e0*/  IMAD.IADD R5, R8, 0x1, -R4 ;  /* 0x0000000108057824 */ /* 0x004fca00078e0a04 */
[----:B------:R-:W-:-:S13]  /*21f0*/  ISETP.GT.U32.AND P0, PT, R5, -0x4, PT ;  /* 0xfffffffc0500780c */ /* 0x000fda0003f04070 */
[----:B------:R-:W-:Y:S05]  /*2200*/  @P0 BRA `(.L_x_492) ;  /* 0x0000000400440947 */ /* 0x000fea0003800000 */
[----:B------:R-:W2:Y:S02]  /*2210*/  LDC.U16 R5, c[0x0][0x3b0] ;  /* 0x0000ec00ff057b82 */ /* 0x000ea40000000400 */
[----:B--2---:R-:W-:-:S07]  /*2220*/  PRMT R5, R5, 0x9910, RZ ;  /* 0x0000991005057816 */ /* 0x004fce00000000ff */
.L_x_495:
[----:B--2---:R-:W2:Y:S01]  /*2230*/  LDCU.64 UR8, c[0x0][0x3d8] ;  /* 0x00007b00ff0877ac */ /* 0x004ea20008000a00 */
[----:B------:R-:W-:Y:S02]  /*2240*/  SHF.R.S32.HI R13, RZ, 0x1f, R27 ;  /* 0x0000001fff0d7819 */ /* 0x000fe4000001141b */
[----:B------:R-:W-:Y:S01]  /*2250*/  MOV R12, R27 ;  /* 0x0000001b000c7202 */ /* 0x000fe20000000f00 */
[----:B------:R-:W3:Y:S01]  /*2260*/  LDCU.128 UR12, c[0x0][0x3a0] ;  /* 0x00007400ff0c77ac */ /* 0x000ee20008000c00 */
[----:B------:R-:W4:Y:S01]  /*2270*/  LDCU.64 UR16, c[0x0][0x390] ;  /* 0x00007200ff1077ac */ /* 0x000f220008000a00 */
[----:B--2---:R-:W-:Y:S02]  /*2280*/  IMAD R9, R3, UR8, RZ ;  /* 0x0000000803097c24 */ /* 0x004fe4000f8e02ff */
[----:B------:R-:W-:-:S04]  /*2290*/  IMAD.WIDE.U32 R14, R2, UR8, R12 ;  /* 0x00000008020e7c25 */ /* 0x000fc8000f8e000c */
[----:B------:R-:W-:Y:S01]  /*22a0*/  IMAD R9, R2, UR9, R9 ;  /* 0x0000000902097c24 */ /* 0x000fe2000f8e0209 */
[----:B---3--:R-:W-:Y:S01]  /*22b0*/  LEA R8, P0, R14, UR12, 0x2 ;  /* 0x0000000c0e087c11 */ /* 0x008fe2000f8010ff */
[----:B------:R-:W2:Y:S02]  /*22c0*/  LDCU.64 UR8, c[0x0][0x3c8] ;  /* 0x00007900ff0877ac */ /* 0x000ea40008000a00 */
[----:B------:R-:W-:-:S05]  /*22d0*/  IMAD.IADD R9, R9, 0x1, R15 ;  /* 0x0000000109097824 */ /* 0x000fca00078e020f */
[----:B------:R-:W-:Y:S01]  /*22e0*/  LEA.HI.X R9, R14, UR13, R9, 0x2, P0 ;  /* 0x0000000d0e097c11 */ /* 0x000fe200080f1409 */
[----:B------:R-:W3:Y:S04]  /*22f0*/  LDCU.64 UR12, c[0x0][0x3e0] ;  /* 0x00007c00ff0c77ac */ /* 0x000ee80008000a00 */
[----:B------:R-:W5:Y:S01]  /*2300*/  LDG.E R17, desc[UR10][R8.64] ;  /* 0x0000000a08117981 */ /* 0x000f62000c1e1900 */
[----:B------:R-:W-:Y:S02]  /*2310*/  IMAD.MOV.U32 R18, RZ, RZ, R6 ;  /* 0x000000ffff127224 */ /* 0x000fe400078e0006 */
[----:B---3--:R-:W-:Y:S02]  /*2320*/  IMAD R15, R3, UR12, RZ ;  /* 0x0000000c030f7c24 */ /* 0x008fe4000f8e02ff */
[----:B------:R-:W-:-:S04]  /*2330*/  IMAD.WIDE.U32 R12, R2, UR12, R12 ;  /* 0x0000000c020c7c25 */ /* 0x000fc8000f8e000c */
[----:B------:R-:W-:-:S05]  /*2340*/  IMAD R21, R2, UR13, R15 ;  /* 0x0000000d02157c24 */ /* 0x000fca000f8e020f */
[----:B------:R-:W-:Y:S02]  /*2350*/  IADD3 R13, PT, PT, R21, R13, RZ ;  /* 0x0000000d150d7210 */ /* 0x000fe40007ffe0ff */
[----:B-----5:R-:W-:-:S05]  /*2360*/  SHF.R.S32.HI R14, RZ, 0x1f, R17 ;  /* 0x0000001fff0e7819 */ /* 0x020fca0000011411 */
[----:B--2---:R-:W-:Y:S02]  /*2370*/  IMAD R16, R14, UR8, RZ ;  /* 0x000000080e107c24 */ /* 0x004fe4000f8e02ff */
[----:B------:R-:W-:-:S04]  /*2380*/  IMAD.WIDE.U32 R14, R17, UR8, R18 ;  /* 0x00000008110e7c25 */ /* 0x000fc8000f8e0012 */
[----:B------:R-:W-:Y:S01]  /*2390*/  IMAD R17, R17, UR9, R16 ;  /* 0x0000000911117c24 */ /* 0x000fe2000f8e0210 */
[----:B----4-:R-:W-:Y:S02]  /*23a0*/  LEA R16, P0, R12, UR16, 0x1 ;  /* 0x000000100c107c11 */ /* 0x010fe4000f8008ff */
[----:B------:R-:W-:Y:S01]  /*23b0*/  LEA R20, P1, R14, UR14, 0x1 ;  /* 0x0000000e0e147c11 */ /* 0x000fe2000f8208ff */
[----:B------:R-:W-:Y:S01]  /*23c0*/  IMAD.IADD R15, R15, 0x1, R17 ;  /* 0x000000010f0f7824 */ /* 0x000fe200078e0211 */
[----:B------:R-:W-:-:S04]  /*23d0*/  LEA.HI.X R17, R12, UR17, R13, 0x1, P0 ;  /* 0x000000110c117c11 */ /* 0x000fc800080f0c0d */
[----:B------:R-:W-:Y:S01]  /*23e0*/  LEA.HI.X R21, R14, UR15, R15, 0x1, P1 ;  /* 0x0000000f0e157c11 */ /* 0x000fe200088f0c0f */
[----:B------:R-:W0:Y:S04]  /*23f0*/  LDG.E.U16 R12, desc[UR10][R16.64] ;  /* 0x0000000a100c7981 */ /* 0x000e28000c1e1500 */
[----:B------:R-:W2:Y:S01]  /*2400*/  LDG.E.U16 R13, desc[UR10][R20.64] ;  /* 0x0000000a140d7981 */ /* 0x000ea2000c1e1500 */
[----:B01----:R-:W-:Y:S02]  /*2410*/  PRMT R23, R12, 0x9910, RZ ;  /* 0x000099100c177816 */ /* 0x003fe400000000ff */
        /* <DEDUP_REMOVED lines=31> */
[----:B------:R-:W3:Y:S04]  /*2610*/  LDG.E R9, desc[UR10][R8.64+0xc] ;  /* 0x00000c0a08097981 */ /* 0x000ee8000c1e1900 */
[----:B------:R-:W4:Y:S01]  /*2620*/  LDG.E.U16 R16, desc[UR10][R16.64+0x6] ;  /* 0x0000060a10107981 */ /* 0x000f22000c1e1500 */
[----:B---3--:R-:W-:Y:S01]  /*2630*/  SHF.R.S32.HI R12, RZ, 0x1f, R9 ;  /* 0x0000001fff0c7819 */ /* 0x008fe20000011409 */
[----:B------:R-:W-:-:S04]  /*2640*/  IMAD.WIDE.U32 R14, R9, UR8, R18 ;  /* 0x00000008090e7c25 */ /* 0x000fc8000f8e0012 */
[----:B------:R-:W-:-:S04]  /*2650*/  IMAD R12, R12, UR8, RZ ;  /* 0x000000080c0c7c24 */ /* 0x000fc8000f8e02ff */
[----:B------:R-:W-:Y:S01]  /*2660*/  IMAD R13, R9, UR9, R12 ;  /* 0x00000009090d7c24 */ /* 0x000fe2000f8e020c */
[----:B------:R-:W-:-:S03]  /*2670*/  LEA R12, P0, R14, UR14, 0x1 ;  /* 0x0000000e0e0c7c11 */ /* 0x000fc6000f8008ff */
[----:B------:R-:W-:-:S05]  /*2680*/  IMAD.IADD R13, R15, 0x1, R13 ;  /* 0x000000010f0d7824 */ /* 0x000fca00078e020d */
[----:B------:R-:W-:-:S05]  /*2690*/  LEA.HI.X R13, R14, UR15, R13, 0x1, P0 ;  /* 0x0000000f0e0d7c11 */ /* 0x000fca00080f0c0d */
[----:B------:R-:W3:Y:S01]  /*26a0*/  LDG.E.U16 R14, desc[UR10][R12.64] ;  /* 0x0000000a0c0e7981 */ /* 0x000ee2000c1e1500 */
[----:B----4-:R-:W-:Y:S01]  /*26b0*/  PRMT R9, R16, 0x9910, RZ ;  /* 0x0000991010097816 */ /* 0x010fe200000000ff */
[----:B------:R-:W-:-:S05]  /*26c0*/  VIADD R27, R27, 0x4 ;  /* 0x000000041b1b7836 */ /* 0x000fca0000000000 */
[----:B------:R-:W-:Y:S02]  /*26d0*/  ISETP.NE.AND P0, PT, R27, R4, PT ;  /* 0x000000041b00720c */ /* 0x000fe40003f05270 */
[----:B---3--:R-:W-:-:S05]  /*26e0*/  PRMT R8, R14, 0x9910, RZ ;  /* 0x000099100e087816 */ /* 0x008fca00000000ff */
[----:B------:R-:W-:-:S05]  /*26f0*/  IMAD R9, R5, R9, R8 ;  /* 0x0000000905097224 */ /* 0x000fca00078e0208 */
[----:B------:R2:W-:Y:S01]  /*2700*/  STG.E.U16 desc[UR10][R12.64], R9 ;  /* 0x000000090c007986 */ /* 0x0005e2000c10150a */
[----:B------:R-:W-:Y:S05]  /*2710*/  @P0 BRA `(.L_x_495) ;  /* 0xfffffff800c40947 */ /* 0x000fea000383ffff */
.L_x_492:
[----:B------:R-:W-:Y:S05]  /*2720*/  BSYNC.RECONVERGENT B1 ;  /* 0x0000000000017941 */ /* 0x000fea0003800200 */
.L_x_491:
[----:B------:R-:W3:Y:S01]  /*2730*/  LDCU.64 UR8, c[0x0][0x3e8] ;  /* 0x00007d00ff0877ac */ /* 0x000ee20008000a00 */
[----:B------:R-:W-:-:S04]  /*2740*/  IADD3 R2, P0, PT, R2, 0x1, RZ ;  /* 0x0000000102027810 */ /* 0x000fc80007f1e0ff */
[----:B------:R-:W-:Y:S02]  /*2750*/  IADD3.X R3, PT, PT, RZ, R3, RZ, P0, !PT ;  /* 0x00000003ff037210 */ /* 0x000fe400007fe4ff */
[----:B---3--:R-:W-:-:S04]  /*2760*/  ISETP.GE.U32.AND P0, PT, R2, UR8, PT ;  /* 0x0000000802007c0c */ /* 0x008fc8000bf06070 */
[----:B------:R-:W-:-:S13]  /*2770*/  ISETP.GE.AND.EX P0, PT, R3, UR9, PT, P0 ;  /* 0x0000000903007c0c */ /* 0x000fda000bf06300 */
[----:B------:R-:W-:Y:S05]  /*2780*/  @!P0 BRA `(.L_x_496) ;  /* 0xfffffff400008947 */ /* 0x000fea000383ffff */
.L_x_490:
[----:B------:R-:W-:Y:S05]  /*2790*/  BSYNC.RECONVERGENT B0 ;  /* 0x0000000000007941 */ /* 0x000fea0003800200 */
.L_x_489:
[----:B------:R-:W-:Y:S02]  /*27a0*/  VIADD R0, R0, 0x100 ;  /* 0x0000010000007836 */ /* 0x000fe40000000000 */
[----:B------:R-:W-:-:S03]  /*27b0*/  IMAD.U32 R2, RZ, RZ, UR7 ;  /* 0x00000007ff027e24 */ /* 0x000fc6000f8e00ff */
[----:B------:R-:W-:-:S04]  /*27c0*/  ISETP.LT.U32.AND P0, PT, R0, UR6, PT ;  /* 0x0000000600007c0c */ /* 0x000fc8000bf01070 */
[----:B------:R-:W-:-:S13]  /*27d0*/  ISETP.GT.AND.EX P0, PT, R2, RZ, PT, P0 ;  /* 0x000000ff0200720c */ /* 0x000fda0003f04300 */
[----:B------:R-:W-:Y:S05]  /*27e0*/  @!P0 EXIT ;  /* 0x000000000000894d */ /* 0x000fea0003800000 */
[----:B------:R-:W3:Y:S01]  /*27f0*/  LDCU.64 UR6, c[0x0][0x3c0] ;  /* 0x00007800ff0677ac */ /* 0x000ee20008000a00 */
[----:B--2---:R-:W-:Y:S01]  /*2800*/  IADD3 R12, P0, PT, R0, UR4, RZ ;  /* 0x00000004000c7c10 */ /* 0x004fe2000ff1e0ff */
[----:B------:R-:W-:-:S03]  /*2810*/  UMOV UR4, URZ ;  /* 0x000000ff00047c82 */ /* 0x000fc60008000000 */
[----:B------:R-:W-:Y:S01]  /*2820*/  IADD3.X R13, PT, PT, RZ, UR5, RZ, P0, !PT ;  /* 0x00000005ff0d7c10 */ /* 0x000fe200087fe4ff */
[----:B------:R-:W-:-:S04]  /*2830*/  UMOV UR5, URZ ;  /* 0x000000ff00057c82 */ /* 0x000fc80008000000 */
[----:B---3--:R-:W-:Y:S02]  /*2840*/  IMAD R3, R13, UR6, RZ ;  /* 0x000000060d037c24 */ /* 0x008fe4000f8e02ff */
[----:B------:R-:W-:-:S04]  /*2850*/  IMAD.WIDE.U32 R10, R12, UR6, RZ ;  /* 0x000000060c0a7c25 */ /* 0x000fc8000f8e00ff */
[----:B------:R-:W-:-:S04]  /*2860*/  IMAD R3, R12, UR7, R3 ;  /* 0x000000070c037c24 */ /* 0x000fc8000f8e0203 */
[----:B------:R-:W-:-:S07]  /*2870*/  IMAD.IADD R3, R11, 0x1, R3 ;  /* 0x000000010b037824 */ /* 0x000fce00078e0203 */
.L_x_502:
        /* <DEDUP_REMOVED lines=33> */
[----:B------:R-:W0:Y:S01]  /*2a90*/  LDC.U16 R26, c[0x0][0x3b0] ;  /* 0x0000ec00ff1a7b82 */ /* 0x000e220000000400 */
[----:B------:R-:W-:-:S04]  /*2aa0*/  IMAD.WIDE.U32 R16, R18, UR4, R8 ;  /* 0x0000000412107c25 */ /* 0x000fc8000f8e0008 */
[----:B------:R-:W-:Y:S01]  /*2ab0*/  IMAD R19, R19, UR4, R4 ;  /* 0x0000000413137c24 */ /* 0x000fe2000f8e0204 */
[----:B---3--:R-:W-:-:S03]  /*2ac0*/  LEA R14, P0, R16, R14, 0x2 ;  /* 0x0000000e100e7211 */ /* 0x008fc600078010ff */
[----:B------:R-:W-:Y:S02]  /*2ad0*/  IMAD.IADD R4, R17, 0x1, R19 ;  /* 0x0000000111047824 */ /* 0x000fe400078e0213 */
[----:B------:R-:W3:Y:S03]  /*2ae0*/  LDC.64 R18, c[0x0][0x3a8] ;  /* 0x0000ea00ff127b82 */ /* 0x000ee60000000a00 */
        /* <DEDUP_REMOVED lines=13> */
[----:B------:R-:W-:Y:S01]  /*2bc0*/  LEA.HI.X R21, R22, UR7, R21, 0x1, P0 ;  /* 0x0000000716157c11 */ /* 0x000fe200080f0c15 */
[----:B------:R-:W-:Y:S01]  /*2bd0*/  IMAD.IADD R23, R25, 0x1, R23 ;  /* 0x0000000119177824 */ /* 0x000fe200078e0217 */
[----:B---3--:R-:W-:-:S04]  /*2be0*/  LEA R22, P0, R24, R18, 0x1 ;  /* 0x0000001218167211 */ /* 0x008fc800078008ff */
        /* <DEDUP_REMOVED lines=34> */
[----:B------:R-:W-:-:S03]  /*2e10*/  LEA R18, P0, R22, R18, 0x1 ;  /* 0x0000001216127211 */ /* 0x000fc600078008ff */
[----:B------:R-:W-:-:S05]  /*2e20*/  IMAD.IADD R2, R23, 0x1, R17 ;  /* 0x0000000117027824 */ /* 0x000fca00078e0211 */
[----:B------:R-:W-:-:S05]  /*2e30*/  LEA.HI.X R19, R22, R19, R2, 0x1, P0 ;  /* 0x0000001316137211 */ /* 0x000fca00000f0c02 */
[----:B------:R-:W2:Y:S01]  /*2e40*/  LDG.E.U16 R2, desc[UR10][R18.64] ;  /* 0x0000000a12027981 */ /* 0x000ea2000c1e1500 */
[----:B---3--:R-:W-:Y:S01]  /*2e50*/  PRMT R4, R20, 0x9910, RZ ;  /* 0x0000991014047816 */ /* 0x008fe200000000ff */
[----:B------:R-:W-:Y:S01]  /*2e60*/  VIADD R27, R8, 0x3 ;  /* 0x00000003081b7836 */ /* 0x000fe20000000000 */
[----:B--2---:R-:W-:Y:S02]  /*2e70*/  PRMT R15, R2, 0x9910, RZ ;  /* 0x00009910020f7816 */ /* 0x004fe400000000ff */
[----:B------:R-:W-:-:S05]  /*2e80*/  MOV R2, R4 ;  /* 0x0000000400027202 */ /* 0x000fca0000000f00 */
[----:B------:R-:W-:-:S05]  /*2e90*/  IMAD R15, R26, R2, R15 ;  /* 0x000000021a0f7224 */ /* 0x000fca00078e020f */
[----:B------:R3:W-:Y:S02]  /*2ea0*/  STG.E.U16 desc[UR10][R18.64], R15 ;  /* 0x0000000f12007986 */ /* 0x0007e4000c10150a */
.L_x_500:
[----:B------:R-:W-:Y:S05]  /*2eb0*/  BSYNC.RECONVERGENT B1 ;  /* 0x0000000000017941 */ /* 0x000fea0003800200 */
.L_x_499:
[----:B------:R-:W-:-:S05]  /*2ec0*/  IMAD.IADD R2, R8, 0x1, -R0 ;  /* 0x0000000108027824 */ /* 0x000fca00078e0a00 */
[----:B------:R-:W-:-:S13]  /*2ed0*/  ISETP.GT.U32.AND P0, PT, R2, -0x4, PT ;  /* 0xfffffffc0200780c */ /* 0x000fda0003f04070 */
[----:B------:R-:W-:Y:S05]  /*2ee0*/  @P0 BRA `(.L_x_498) ;  /* 0x00000004003c0947 */ /* 0x000fea0003800000 */
[----:B------:R-:W4:Y:S08]  /*2ef0*/  LDC.U16 R2, c[0x0][0x3b0] ;  /* 0x0000ec00ff027b82 */ /* 0x000f300000000400 */
[----:B------:R-:W0:Y:S01]  /*2f00*/  LDC.64 R8, c[0x0][0x3d8] ;  /* 0x0000f600ff087b82 */ /* 0x000e220000000a00 */
[----:B----4-:R-:W-:-:S07]  /*2f10*/  PRMT R2, R2, 0x9910, RZ ;  /* 0x0000991002027816 */ /* 0x010fce00000000ff */
.L_x_501:
[----:B----4-:R-:W-:Y:S01]  /*2f20*/  SHF.R.S32.HI R17, RZ, 0x1f, R27 ;  /* 0x0000001fff117819 */ /* 0x010fe2000001141b */
[----:B0-----:R-:W-:Y:S01]  /*2f30*/  IMAD R4, R8, UR5, RZ ;  /* 0x0000000508047c24 */ /* 0x001fe2000f8e02ff */
[----:B------:R-:W-:-:S03]  /*2f40*/  MOV R16, R27 ;  /* 0x0000001b00107202 */ /* 0x000fc60000000f00 */
[----:B---3--:R-:W-:Y:S02]  /*2f50*/  IMAD R15, R9, UR4, R4 ;  /* 0x00000004090f7c24 */ /* 0x008fe4000f8e0204 */
[----:B------:R-:W-:-:S04]  /*2f60*/  IMAD.WIDE.U32 R18, R8, UR4, R16 ;  /* 0x0000000408127c25 */ /* 0x000fc8000f8e0010 */
[----:B------:R-:W-:Y:S01]  /*2f70*/  IMAD.IADD R15, R15, 0x1, R19 ;  /* 0x000000010f0f7824 */ /* 0x000fe200078e0213 */
[----:B------:R-:W-:-:S04]  /*2f80*/  LEA R14, P0, R18, UR12, 0x2 ;  /* 0x0000000c120e7c11 */ /* 0x000fc8000f8010ff */
[----:B------:R-:W-:Y:S02]  /*2f90*/  LEA.HI.X R15, R18, UR13, R15, 0x2, P0 ;  /* 0x0000000d120f7c11 */ /* 0x000fe400080f140f */
[----:B------:R-:W0:Y:S03]  /*2fa0*/  LDC.64 R18, c[0x0][0x3e0] ;  /* 0x0000f800ff127b82 */ /* 0x000e260000000a00 */
[----:B------:R-:W3:Y:S01]  /*2fb0*/  LDG.E R21, desc[UR10][R14.64] ;  /* 0x0000000a0e157981 */ /* 0x000ee2000c1e1900 */
[C---:B0-----:R-:W-:Y:S02]  /*2fc0*/  IMAD R22, R18.reuse, UR5, RZ ;  /* 0x0000000512167c24 */ /* 0x041fe4000f8e02ff */
[----:B------:R-:W-:-:S04]  /*2fd0*/  IMAD.WIDE.U32 R16, R18, UR4, R16 ;  /* 0x0000000412107c25 */ /* 0x000fc8000f8e0010 */
[----:B-12---:R-:W-:-:S05]  /*2fe0*/  IMAD R25, R19, UR4, R22 ;  /* 0x0000000413197c24 */ /* 0x006fca000f8e0216 */
[----:B------:R-:W-:Y:S02]  /*2ff0*/  IADD3 R17, PT, PT, R25, R17, RZ ;  /* 0x0000001119117210 */ /* 0x000fe40007ffe0ff */
[----:B---3--:R-:W-:-:S05]  /*3000*/  SHF.R.S32.HI R4, RZ, 0x1f, R21 ;  /* 0x0000001fff047819 */ /* 0x008fca0000011415 */
        /* <DEDUP_REMOVED lines=53> */
[----:B---3--:R-:W-:Y:S02]  /*3360*/  PRMT R18, R20, 0x9910, RZ ;  /* 0x0000991014127816 */ /* 0x008fe400000000ff */
[----:B------:R-:W-:-:S04]  /*3370*/  IADD3 R27, PT, PT, R27, 0x4, RZ ;  /* 0x000000041b1b7810 */ /* 0x000fc80007ffe0ff */
[----:B------:R-:W-:Y:S02]  /*3380*/  ISETP.NE.AND P0, PT, R27, R0, PT ;  /* 0x000000001b00720c */ /* 0x000fe40003f05270 */
[----:B--2---:R-:W-:Y:S01]  /*3390*/  PRMT R15, R4, 0x9910, RZ ;  /* 0x00009910040f7816 */ /* 0x004fe200000000ff */
[----:B------:R-:W-:-:S04]  /*33a0*/  IMAD.MOV.U32 R4, RZ, RZ, R18 ;  /* 0x000000ffff047224 */ /* 0x000fc800078e0012 */
[----:B------:R-:W-:-:S05]  /*33b0*/  IMAD R15, R2, R4, R15 ;  /* 0x00000004020f7224 */ /* 0x000fca00078e020f */
[----:B------:R4:W-:Y:S01]  /*33c0*/  STG.E.U16 desc[UR10][R16.64], R15 ;  /* 0x0000000f10007986 */ /* 0x0009e2000c10150a */
[----:B------:R-:W-:Y:S05]  /*33d0*/  @P0 BRA `(.L_x_501) ;  /* 0xfffffff800d00947 */ /* 0x000fea000383ffff */
.L_x_498:
[----:B------:R-:W-:Y:S05]  /*33e0*/  BSYNC.RECONVERGENT B0 ;  /* 0x0000000000007941 */ /* 0x000fea0003800200 */
.L_x_497:
[----:B------:R-:W5:Y:S01]  /*33f0*/  LDCU.64 UR6, c[0x0][0x3e8] ;  /* 0x00007d00ff0677ac */ /* 0x000f620008000a00 */
[----:B------:R-:W-:-:S04]  /*3400*/  UIADD3 UR4, UP0, UPT, UR4, 0x1, URZ ;  /* 0x0000000104047890 */ /* 0x000fc8000ff1e0ff */
[----:B------:R-:W-:Y:S02]  /*3410*/  UIADD3.X UR5, UPT, UPT, URZ, UR5, URZ, UP0, !UPT ;  /* 0x00000005ff057290 */ /* 0x000fe400087fe4ff */
[----:B-----5:R-:W-:-:S04]  /*3420*/  UISETP.GE.U32.AND UP0, UPT, UR4, UR6, UPT ;  /* 0x000000060400728c */ /* 0x020fc8000bf06070 */
[----:B------:R-:W-:-:S09]  /*3430*/  UISETP.GE.AND.EX UP0, UPT, UR5, UR7, UPT, UP0 ;  /* 0x000000070500728c */ /* 0x000fd2000bf06300 */
[----:B------:R-:W-:Y:S05]  /*3440*/  BRA.U !UP0, `(.L_x_502) ;  /* 0xfffffff5080c7547 */ /* 0x000fea000b83ffff */
[----:B------:R-:W-:Y:S05]  /*3450*/  EXIT ;  /* 0x000000000000794d */ /* 0x000fea0003800000 */
.L_x_503:
        /* <DEDUP_REMOVED lines=10> */
.L_x_8946:


//--------------------- .text._ZN3cub18CUB_300001_SM_10006detail8for_each13static_kernelINS2_12policy_hub_t12policy_500_tElNS2_12op_wrapper_tIlZZZZZN2at6native36add_out_dense_sparse_compressed_cudaERNS7_6TensorERKS9_SC_RKN3c106ScalarEENKUlvE_clEvENKUlvE2_clEvENKUlvE_clEvENKUlvE0_clEvEUllE_N6thrust24THRUST_300001_SM_1000_NS17counting_iteratorIlNSN_11use_defaultESP_SP_EEEEEEvT0_T1_ --------------------------
	.section	.text._ZN3cub18CUB_300001_SM_10006detail8for_each13static_kernelINS2_12policy_hub_t12policy_500_tElNS2_12op_wrapper_tIlZZZZZN2at6native36add_out_dense_sparse_compressed_cudaERNS7_6TensorERKS9_SC_RKN3c106ScalarEENKUlvE_clEvENKUlvE2_clEvENKUlvE_clEvENKUlvE0_clEvEUllE_N6thrust24THRUST_300001_SM_1000_NS17counting_iteratorIlNSN_11use_defaultESP_SP_EEEEEEvT0_T1_,"ax",@progbits
	.align	128
        .global         _ZN3cub18CUB_300001_SM_10006detail8for_each13static_kernelINS2_12policy_hub_t12policy_500_tElNS2_12op_wrapper_tIlZZZZZN2at6native36add_out_dense_sparse_compressed_cudaERNS7_6TensorERKS9_SC_RKN3c106ScalarEENKUlvE_clEvENKUlvE2_clEvENKUlvE_clEvENKUlvE0_clEvEUllE_N6thrust24THRUST_300001_SM_1000_NS17counting_iteratorIlNSN_11use_defaultESP_SP_EEEEEEvT0_T1_
        .type           _ZN3cub18CUB_300001_SM_10006detail8for_each13static_kernelINS2_12policy_hub_t12policy_500_tElNS2_12op_wrapper_tIlZZZZZN2at6native36add_out_dense_sparse_compressed_cudaERNS7_6TensorERKS9_SC_RKN3c106ScalarEENKUlvE_clEvENKUlvE2_clEvENKUlvE_clEvENKUlvE0_clEvEUllE_N6thrust24THRUST_300001_SM_1000_NS17counting_iteratorIlNSN_11use_defaultESP_SP_EEEEEEvT0_T1_,@function
        .size           _ZN3cub18CUB_300001_SM_10006detail8for_each13static_kernelINS2_12policy_hub_t12policy_500_tElNS2_12op_wrapper_tIlZZZZZN2at6native36add_out_dense_sparse_compressed_cudaERNS7_6TensorERKS9_SC_RKN3c106ScalarEENKUlvE_clEvENKUlvE2_clEvENKUlvE_clEvENKUlvE0_clEvEUllE_N6thrust24THRUST_300001_SM_1000_NS17counting_iteratorIlNSN_11use_defaultESP_SP_EEEEEEvT0_T1_,(.L_x_8947 - _ZN3cub18CUB_300001_SM_10006detail8for_each13static_kernelINS2_12policy_hub_t12policy_500_tElNS2_12op_wrapper_tIlZZZZZN2at6native36add_out_dense_sparse_compressed_cudaERNS7_6TensorERKS9_SC_RKN3c106ScalarEENKUlvE_clEvENKUlvE2_clEvENKUlvE_clEvENKUlvE0_clEvEUllE_N6thrust24THRUST_300001_SM_1000_NS17counting_iteratorIlNSN_11use_defaultESP_SP_EEEEEEvT0_T1_)
        .other          _ZN3cub18CUB_300001_SM_10006detail8for_each13static_kernelINS2_12policy_hub_t12policy_500_tElNS2_12op_wrapper_tIlZZZZZN2at6native36add_out_dense_sparse_compressed_cudaERNS7_6TensorERKS9_SC_RKN3c106ScalarEENKUlvE_clEvENKUlvE2_clEvENKUlvE_clEvENKUlvE0_clEvEUllE_N6thrust24THRUST_300001_SM_1000_NS17counting_iteratorIlNSN_11use_defaultESP_SP_EEEEEEvT0_T1_,@"STO_CUDA_ENTRY STV_DEFAULT"
_ZN3cub18CUB_300001_SM_10006detail8for_each13static_kernelINS2_12policy_hub_t12policy_500_tElNS2_12op_wrapper_tIlZZZZZN2at6native36add_out_dense_sparse_compressed_cudaERNS7_6TensorERKS9_SC_RKN3c106ScalarEENKUlvE_clEvENKUlvE2_clEvENKUlvE_clEvENKUlvE0_clEvEUllE_N6thrust24THRUST_300001_SM_1000_NS17counting_iteratorIlNSN_11use_defaultESP_SP_EEEEEEvT0_T1_:
.text._ZN3cub18CUB_300001_SM_10006detail8for_each13static_kernelINS2_12policy_hub_t12policy_500_tElNS2_12op_wrapper_tIlZZZZZN2at6native36add_out_dense_sparse_compressed_cudaERNS7_6TensorERKS9_SC_RKN3c106ScalarEENKUlvE_clEvENKUlvE2_clEvENKUlvE_clEvENKUlvE0_clEvEUllE_N6thrust24THRUST_300001_SM_1000_NS17counting_iteratorIlNSN_11use_defaultESP_SP_EEEEEEvT0_T1_:
        /* <DEDUP_REMOVED lines=21> */
.L_x_510:
        /* <DEDUP_REMOVED lines=21> */
[----:B------:R-:W-:Y:S01]  /*02a0*/  BSSY.RECONVERGENT B1, `(.L_x_507) ;  /* 0x000005a000017945 */ /* 0x000fe20003800200 */
[----:B------:R-:W-:Y:S01]  /*02b0*/  MOV R24, R4 ;  /* 0x0000000400187202 */ /* 0x000fe20000000f00 */
[----:B------:R-:W-:Y:S02]  /*02c0*/  IMAD.MOV.U32 R25, RZ, RZ, R5 ;  /* 0x000000ffff197224 */ /* 0x000fe400078e0005 */
        /* <DEDUP_REMOVED lines=27> */
[----:B------:R-:W-:-:S04]  /*0480*/  IMAD.WIDE.U32 R22, R20, UR4, R4 ;  /* 0x0000000414167c25 */ /* 0x000fc8000f8e0004 */
[----:B------:R-:W-:Y:S01]  /*0490*/  IMAD R21, R21, UR4, R10 ;  /* 0x0000000415157c24 */ /* 0x000fe2000f8e020a */
[----:B-1----:R-:W-:Y:S01]  /*04a0*/  LEA R20, P0, R22, UR6, 0x3 ;  /* 0x0000000616147c11 */ /* 0x002fe2000f8018ff */
[----:B------:R-:W-:-:S03]  /*04b0*/  IMAD.MOV.U32 R18, RZ, RZ, R8 ;  /* 0x000000ffff127224 */ /* 0x000fc600078e0008 */
[----:B------:R-:W-:-:S04]  /*04c0*/  IADD3 R21, PT, PT, R23, R21, RZ ;  /* 0x0000001517157210 */ /* 0x000fc80007ffe0ff */
[----:B------:R-:W-:Y:S01]  /*04d0*/  LEA.HI.X R21, R22, UR7, R21, 0x3, P0 ;  /* 0x0000000716157c11 */ /* 0x000fe200080f1c15 */
[-C--:B0-----:R-:W-:Y:S02]  /*04e0*/  IMAD R25, R25, R14.reuse, RZ ;  /* 0x0000000e19197224 */ /* 0x081fe400078e02ff */
[----:B------:R-:W-:-:S04]  /*04f0*/  IMAD.WIDE.U32 R10, R24, R14, R18 ;  /* 0x0000000e180a7225 */ /* 0x000fc800078e0012 */
[----:B------:R-:W-:Y:S01]  /*0500*/  IMAD R25, R24, R15, R25 ;  /* 0x0000000f18197224 */ /* 0x000fe200078e0219 */
[----:B--2---:R-:W-:-:S03]  /*0510*/  LEA R22, P0, R10, R16, 0x3 ;  /* 0x000000100a167211 */ /* 0x004fc600078018ff */
[----:B------:R-:W-:Y:S02]  /*0520*/  IMAD.IADD R11, R11, 0x1, R25 ;  /* 0x000000010b0b7824 */ /* 0x000fe400078e0219 */
[----:B------:R-:W2:Y:S03]  /*0530*/  LDG.E.64 R24, desc[UR10][R20.64] ;  /* 0x0000000a14187981 */ /* 0x000ea6000c1e1b00 */
[----:B------:R-:W-:Y:S02]  /*0540*/  LEA.HI.X R23, R10, R17, R11, 0x3, P0 ;  /* 0x000000110a177211 */ /* 0x000fe400000f1c0b */
[----:B------:R-:W2:Y:S03]  /*0550*/  LDC.64 R10, c[0x0][0x3b0] ;  /* 0x0000ec00ff0a7b82 */ /* 0x000ea60000000a00 */
[----:B------:R-:W3:Y:S01]  /*0560*/  LDG.E.64 R26, desc[UR10][R22.64] ;  /* 0x0000000a161a7981 */ /* 0x000ee2000c1e1b00 */
[----:B------:R-:W-:-:S04]  /*0570*/  ISETP.NE.U32.AND P0, PT, R28, 0x1, PT ;  /* 0x000000011c00780c */ /* 0x000fc80003f05070 */
[----:B------:R-:W-:Y:S01]  /*0580*/  ISETP.NE.AND.EX P0, PT, RZ, RZ, PT, P0 ;  /* 0x000000ffff00720c */ /* 0x000fe20003f05300 */
[----:B--2---:R-:W-:-:S04]  /*0590*/  IMAD R25, R25, R10, RZ ;  /* 0x0000000a19197224 */ /* 0x004fc800078e02ff */
[C---:B------:R-:W-:Y:S02]  /*05a0*/  IMAD R25, R24.reuse, R11, R25 ;  /* 0x0000000b18197224 */ /* 0x040fe400078e0219 */
[----:B---3--:R-:W-:-:S05]  /*05b0*/  IMAD.WIDE.U32 R26, R24, R10, R26 ;  /* 0x0000000a181a7225 */ /* 0x008fca00078e001a */
[----:B------:R-:W-:-:S05]  /*05c0*/  IADD3 R27, PT, PT, R27, R25, RZ ;  /* 0x000000191b1b7210 */ /* 0x000fca0007ffe0ff */
[----:B------:R0:W-:Y:S01]  /*05d0*/  STG.E.64 desc[UR10][R22.64], R26 ;  /* 0x0000001a16007986 */ /* 0x0001e2000c101b0a */
[----:B------:R-:W-:-:S04]  /*05e0*/  IADD3 R24, P1, PT, R4, 0x1, RZ ;  /* 0x0000000104187810 */ /* 0x000fc80007f3e0ff */
[----:B------:R-:W-:Y:S01]  /*05f0*/  IADD3.X R25, PT, PT, RZ, R5, RZ, P1, !PT ;  /* 0x00000005ff197210 */ /* 0x000fe20000ffe4ff */
[----:B------:R-:W-:Y:S08]  /*0600*/  @!P0 BRA `(.L_x_508) ;  /* 0x00000000008c8947 */ /* 0x000ff00003800000 */
        /* <DEDUP_REMOVED lines=8> */
[----:B------:R-:W3:Y:S01]  /*0690*/  LDG.E.64 R26, desc[UR10][R22.64] ;  /* 0x0000000a161a7981 */ /* 0x000ee2000c1e1b00 */
[----:B------:R-:W-:-:S04]  /*06a0*/  ISETP.NE.U32.AND P0, PT, R28, 0x2, PT ;  /* 0x000000021c00780c */ /* 0x000fc80003f05070 */
[----:B------:R-:W-:Y:S01]  /*06b0*/  ISETP.NE.AND.EX P0, PT, RZ, RZ, PT, P0 ;  /* 0x000000ffff00720c */ /* 0x000fe20003f05300 */
[----:B--2---:R-:W-:-:S04]  /*06c0*/  IMAD R25, R25, R10, RZ ;  /* 0x0000000a19197224 */ /* 0x004fc800078e02ff */
[C---:B------:R-:W-:Y:S02]  /*06d0*/  IMAD R25, R24.reuse, R11, R25 ;  /* 0x0000000b18197224 */ /* 0x040fe400078e0219 */
[----:B---3--:R-:W-:Y:S01]  /*06e0*/  IMAD.WIDE.U32 R26, R24, R10, R26 ;  /* 0x0000000a181a7225 */ /* 0x008fe200078e001a */
[----:B------:R-:W-:-:S04]  /*06f0*/  IADD3 R24, P1, PT, R4, 0x2, RZ ;  /* 0x0000000204187810 */ /* 0x000fc80007f3e0ff */
[----:B------:R-:W-:Y:S02]  /*0700*/  IADD3 R27, PT, PT, R27, R25, RZ ;  /* 0x000000191b1b7210 */ /* 0x000fe40007ffe0ff */
[----:B------:R-:W-:-:S03]  /*0710*/  IADD3.X R25, PT, PT, RZ, R5, RZ, P1, !PT ;  /* 0x00000005ff197210 */ /* 0x000fc60000ffe4ff */
[----:B------:R1:W-:Y:S01]  /*0720*/  STG.E.64 desc[UR10][R22.64], R26 ;  /* 0x0000001a16007986 */ /* 0x0003e2000c101b0a */
        /* <DEDUP_REMOVED lines=9> */
[----:B------:R-:W3:Y:S01]  /*07c0*/  LDG.E.64 R14, desc[UR10][R16.64] ;  /* 0x0000000a100e7981 */ /* 0x000ee2000c1e1b00 */
[----:B--2---:R-:W-:-:S04]  /*07d0*/  IMAD R18, R21, R10, RZ ;  /* 0x0000000a15127224 */ /* 0x004fc800078e02ff */
[----:B------:R-:W-:Y:S01]  /*07e0*/  IMAD R11, R20, R11, R18 ;  /* 0x0000000b140b7224 */ /* 0x000fe200078e0212 */
[----:B------:R-:W-:-:S04]  /*07f0*/  IADD3 R24, P0, PT, R4, 0x3, RZ ;  /* 0x0000000304187810 */ /* 0x000fc80007f1e0ff */
[----:B------:R-:W-:Y:S01]  /*0800*/  IADD3.X R25, PT, PT, RZ, R5, RZ, P0, !PT ;  /* 0x00000005ff197210 */ /* 0x000fe200007fe4ff */
[----:B---3--:R-:W-:-:S05]  /*0810*/  IMAD.WIDE.U32 R14, R20, R10, R14 ;  /* 0x0000000a140e7225 */ /* 0x008fca00078e000e */
[----:B------:R-:W-:-:S05]  /*0820*/  IADD3 R15, PT, PT, R15, R11, RZ ;  /* 0x0000000b0f0f7210 */ /* 0x000fca0007ffe0ff */
[----:B------:R2:W-:Y:S02]  /*0830*/  STG.E.64 desc[UR10][R16.64], R14 ;  /* 0x0000000e10007986 */ /* 0x0005e4000c101b0a */
.L_x_508:
[----:B------:R-:W-:Y:S05]  /*0840*/  BSYNC.RECONVERGENT B1 ;  /* 0x0000000000017941 */ /* 0x000fea0003800200 */
.L_x_507:
[----:B------:R-:W-:Y:S01]  /*0850*/  IADD3 R4, P0, PT, R4, -R6, RZ ;  /* 0x8000000604047210 */ /* 0x000fe20007f1e0ff */
[----:B------:R-:W3:Y:S04]  /*0860*/  LDC.64 R10, c[0x0][0x3d8] ;  /* 0x0000f600ff0a7b82 */ /* 0x000ee80000000a00 */
[----:B------:R-:W-:Y:S01]  /*0870*/  IMAD.X R5, R5, 0x1, ~R7, P0 ;  /* 0x0000000105057824 */ /* 0x000fe200000e0e07 */
[----:B------:R-:W-:-:S04]  /*0880*/  ISETP.GT.U32.AND P0, PT, R4, -0x4, PT ;  /* 0xfffffffc0400780c */ /* 0x000fc80003f04070 */
[----:B------:R-:W-:-:S13]  /*0890*/  ISETP.GT.U32.AND.EX P0, PT, R5, -0x1, PT, P0 ;  /* 0xffffffff0500780c */ /* 0x000fda0003f04100 */
[----:B------:R-:W-:Y:S05]  /*08a0*/  @P0 BRA `(.L_x_506) ;  /* 0x0000000400380947 */ /* 0x000fea0003800000 */
.L_x_509:
[----:B---3--:R-:W-:-:S04]  /*08b0*/  IMAD R4, R10, UR5, RZ ;  /* 0x000000050a047c24 */ /* 0x008fc8000f8e02ff */
[----:B----4-:R-:W-:Y:S02]  /*08c0*/  IMAD R13, R11, UR4, R4 ;  /* 0x000000040b0d7c24 */ /* 0x010fe4000f8e0204 */
[----:B------:R-:W-:-:S05]  /*08d0*/  IMAD.WIDE.U32 R4, R10, UR4, R24 ;  /* 0x000000040a047c25 */ /* 0x000fca000f8e0018 */
[----:B------:R-:W-:Y:S02]  /*08e0*/  IADD3 R5, PT, PT, R13, R5, RZ ;  /* 0x000000050d057210 */ /* 0x000fe40007ffe0ff */
[----:B--2---:R-:W-:-:S04]  /*08f0*/  LEA R14, P0, R4, UR12, 0x3 ;  /* 0x0000000c040e7c11 */ /* 0x004fc8000f8018ff */
[----:B------:R-:W-:Y:S02]  /*0900*/  LEA.HI.X R15, R4, UR13, R5, 0x3, P0 ;  /* 0x0000000d040f7c11 */ /* 0x000fe400080f1c05 */
[----:B------:R-:W2:Y:S03]  /*0910*/  LDC.64 R4, c[0x0][0x3e0] ;  /* 0x0000f800ff047b82 */ /* 0x000ea60000000a00 */
[----:B------:R-:W3:Y:S01]  /*0920*/  LDG.E.64 R16, desc[UR10][R14.64] ;  /* 0x0000000a0e107981 */ /* 0x000ee2000c1e1b00 */
[----:B------:R-:W-:Y:S02]  /*0930*/  IMAD.MOV.U32 R13, RZ, RZ, R0 ;  /* 0x000000ffff0d7224 */ /* 0x000fe400078e0000 */
[C---:B--2---:R-:W-:Y:S02]  /*0940*/  IMAD R12, R4.reuse, UR5, RZ ;  /* 0x00000005040c7c24 */ /* 0x044fe4000f8e02ff */
[----:B------:R-:W-:-:S04]  /*0950*/  IMAD.WIDE.U32 R20, R4, UR4, R24 ;  /* 0x0000000404147c25 */ /* 0x000fc8000f8e0018 */
[----:B------:R-:W-:Y:S01]  /*0960*/  IMAD R5, R5, UR4, R12 ;  /* 0x0000000405057c24 */ /* 0x000fe2000f8e020c */
[----:B------:R-:W-:Y:S02]  /*0970*/  MOV R12, R8 ;  /* 0x00000008000c7202 */ /* 0x000fe40000000f00 */
[----:B------:R-:W-:Y:S02]  /*0980*/  LEA R4, P0, R20, UR16, 0x3 ;  /* 0x0000001014047c11 */ /* 0x000fe4000f8018ff */
[----:B------:R-:W-:-:S04]  /*0990*/  IADD3 R5, PT, PT, R5, R21, RZ ;  /* 0x0000001505057210 */ /* 0x000fc80007ffe0ff */
[----:B------:R-:W-:Y:S01]  /*09a0*/  LEA.HI.X R5, R20, UR17, R5, 0x3, P0 ;  /* 0x0000001114057c11 */ /* 0x000fe200080f1c05 */
[----:B---3--:R-:W-:Y:S02]  /*09b0*/  IMAD R17, R17, UR8, RZ ;  /* 0x0000000811117c24 */ /* 0x008fe4000f8e02ff */
[----:B------:R-:W-:-:S04]  /*09c0*/  IMAD.WIDE.U32 R18, R16, UR8, R12 ;  /* 0x0000000810127c25 */ /* 0x000fc8000f8e000c */
[----:B------:R-:W-:Y:S01]  /*09d0*/  IMAD R17, R16, UR9, R17 ;  /* 0x0000000910117c24 */ /* 0x000fe2000f8e0211 */
[----:B------:R-:W-:-:S04]  /*09e0*/  LEA R16, P0, R18, UR14, 0x3 ;  /* 0x0000000e12107c11 */ /* 0x000fc8000f8018ff */
[----:B------:R-:W-:-:S04]  /*09f0*/  IADD3 R17, PT, PT, R19, R17, RZ ;  /* 0x0000001113117210 */ /* 0x000fc80007ffe0ff */
[----:B------:R-:W-:Y:S02]  /*0a00*/  LEA.HI.X R17, R18, UR15, R17, 0x3, P0 ;  /* 0x0000000f12117c11 */ /* 0x000fe400080f1c11 */
[----:B------:R-:W2:Y:S04]  /*0a10*/  LDG.E.64 R18, desc[UR10][R4.64] ;  /* 0x0000000a04127981 */ /* 0x000ea8000c1e1b00 */
[----:B------:R-:W3:Y:S01]  /*0a20*/  LDG.E.64 R20, desc[UR10][R16.64] ;  /* 0x0000000a10147981 */ /* 0x000ee2000c1e1b00 */
[----:B--2---:R-:W-:Y:S02]  /*0a30*/  IMAD R19, R19, UR18, RZ ;  /* 0x0000001213137c24 */ /* 0x004fe4000f8e02ff */
[----:B---3--:R-:W-:-:S04]  /*0a40*/  IMAD.WIDE.U32 R20, R18, UR18, R20 ;  /* 0x0000001212147c25 */ /* 0x008fc8000f8e0014 */
[----:B------:R-:W-:Y:S01]  /*0a50*/  IMAD R19, R18, UR19, R19 ;  /* 0x0000001312137c24 */ /* 0x000fe2000f8e0213 */
[----:B01----:R-:W-:-:S03]  /*0a60*/  MOV R26, R20 ;  /* 0x00000014001a7202 */ /* 0x003fc60000000f00 */
[----:B------:R-:W-:-:S05]  /*0a70*/  IMAD.IADD R27, R21, 0x1, R19 ;  /* 0x00000001151b7824 */ /* 0x000fca00078e0213 */
        /* <DEDUP_REMOVED lines=13> */
[----:B0-----:R-:W-:-:S03]  /*0b50*/  MOV R26, R22 ;  /* 0x00000016001a7202 */ /* 0x001fc60000000f00 */
        /* <DEDUP_REMOVED lines=11> */
[----:B--2---:R-:W-:-:S04]  /*0c10*/  IMAD R21, R21, UR18, RZ ;  /* 0x0000001215157c24 */ /* 0x004fc8000f8e02ff */
[C---:B------:R-:W-:Y:S02]  /*0c20*/  IMAD R21, R20.reuse, UR19, R21 ;  /* 0x0000001314157c24 */ /* 0x040fe4000f8e0215 */
[----:B---3--:R-:W-:-:S04]  /*0c30*/  IMAD.WIDE.U32 R22, R20, UR18, R22 ;  /* 0x0000001214167c25 */ /* 0x008fc8000f8e0016 */
[----:B------:R-:W-:-:S05]  /*0c40*/  IMAD.IADD R23, R23, 0x1, R21 ;  /* 0x0000000117177824 */ /* 0x000fca00078e0215 */
        /* <DEDUP_REMOVED lines=10> */
[----:B---3--:R-:W-:-:S04]  /*0cf0*/  IMAD R21, R5, UR18, RZ ;  /* 0x0000001205157c24 */ /* 0x008fc8000f8e02ff */
[----:B------:R-:W-:Y:S01]  /*0d00*/  IMAD R21, R4, UR19, R21 ;  /* 0x0000001304157c24 */ /* 0x000fe2000f8e0215 */
[----:B------:R-:W-:-:S05]  /*0d10*/  IADD3 R24, P0, PT, R24, 0x4, RZ ;  /* 0x0000000418187810 */ /* 0x000fca0007f1e0ff */
[----:B------:R-:W-:Y:S01]  /*0d20*/  IMAD.X R25, RZ, RZ, R25, P0 ;  /* 0x000000ffff197224 */ /* 0x000fe200000e0619 */
[----:B------:R-:W-:-:S04]  /*0d30*/  ISETP.GE.U32.AND P0, PT, R24, R6, PT ;  /* 0x000000061800720c */ /* 0x000fc80003f06070 */
[----:B------:R-:W-:Y:S01]  /*0d40*/  ISETP.GE.AND.EX P0, PT, R25, R7, PT, P0 ;  /* 0x000000071900720c */ /* 0x000fe20003f06300 */
[----:B--2---:R-:W-:-:S05]  /*0d50*/  IMAD.WIDE.U32 R18, R4, UR18, R18 ;  /* 0x0000001204127c25 */ /* 0x004fca000f8e0012 */
[----:B------:R-:W-:-:S05]  /*0d60*/  IADD3 R19, PT, PT, R19, R21, RZ ;  /* 0x0000001513137210 */ /* 0x000fca0007ffe0ff */
[----:B------:R4:W-:Y:S02]  /*0d70*/  STG.E.64 desc[UR10][R12.64], R18 ;  /* 0x000000120c007986 */ /* 0x0009e4000c101b0a */
[----:B------:R-:W-:Y:S05]  /*0d80*/  @!P0 BRA `(.L_x_509) ;  /* 0xfffffff800c88947 */ /* 0x000fea000383ffff */
.L_x_506:
[----:B------:R-:W-:Y:S05]  /*0d90*/  BSYNC.RECONVERGENT B0 ;  /* 0x0000000000007941 */ /* 0x000fea0003800200 */
.L_x_505:
        /* <DEDUP_REMOVED lines=8> */
[----:B------:R-:W-:Y:S01]  /*0e20*/  IADD3.X R4, PT, PT, RZ, R3, RZ, P0, !PT ;  /* 0x00000003ff047210 */ /* 0x000fe200007fe4ff */
[----:B-----5:R-:W-:-:S04]  /*0e30*/  IMAD.WIDE.U32 R6, R0, UR4, RZ ;  /* 0x0000000400067c25 */ /* 0x020fc8000f8e00ff */
[----:B------:R-:W-:Y:S01]  /*0e40*/  IMAD R5, R4, UR4, RZ ;  /* 0x0000000404057c24 */ /* 0x000fe2000f8e02ff */
[----:B------:R0:W-:Y:S01]  /*0e50*/  STL.64 [R1], R6 ;  /* 0x0000000601007387 */ /* 0x0001e20000100a00 */
[----:B------:R-:W-:Y:S02]  /*0e60*/  UMOV UR4, URZ ;  /* 0x000000ff00047c82 */ /* 0x000fe40008000000 */
[----:B------:R-:W-:Y:S01]  /*0e70*/  IMAD R5, R0, UR5, R5 ;  /* 0x0000000500057c24 */ /* 0x000fe2000f8e0205 */
[----:B------:R-:W-:-:S04]  /*0e80*/  UMOV UR5, URZ ;  /* 0x000000ff00057c82 */ /* 0x000fc80008000000 */
[----:B------:R-:W-:-:S07]  /*0e90*/  IADD3 R29, PT, PT, R7, R5, RZ ;  /* 0x00000005071d7210 */ /* 0x000fce0007ffe0ff */
.L_x_516:
[----:B0-----:R-:W0:Y:S01]  /*0ea0*/  LDC.64 R6, c[0x0][0x3d0] ;  /* 0x0000f400ff067b82 */ /* 0x001e220000000a00 */
[----:B------:R-:W5:Y:S01]  /*0eb0*/  LDCU.64 UR6, c[0x0][0x398] ;  /* 0x00007300ff0677ac */ /* 0x000f620008000a00 */
[----:B------:R-:W-:Y:S01]  /*0ec0*/  MOV R5, R3 ;  /* 0x0000000300057202 */ /* 0x000fe20000000f00 */
[----:B------:R-:W-:Y:S01]  /*0ed0*/  IMAD.MOV.U32 R4, RZ, RZ, R2 ;  /* 0x000000ffff047224 */ /* 0x000fe200078e0002 */
        /* <DEDUP_REMOVED lines=14> */
[----:B-1-34-:R-:W-:Y:S05]  /*0fc0*/  @P0 BRA `(.L_x_512) ;  /* 0x0000000800f00947 */ /* 0x01afea0003800000 */
[----:B----4-:R-:W4:Y:S01]  /*0fd0*/  LDL.64 R12, [R1] ;  /* 0x00000000010c7983 */ /* 0x010f220000100a00 */
[----:B---3--:R-:W0:Y:S01]  /*0fe0*/  LDC.64 R10, c[0x0][0x3b8] ;  /* 0x0000ee00ff0a7b82 */ /* 0x008e220000000a00 */
[--C-:B------:R-:W-:Y:S01]  /*0ff0*/  IMAD.IADD R28, R6, 0x1, -R4.reuse ;  /* 0x00000001061c7824 */ /* 0x100fe200078e0a04 */
[----:B------:R-:W-:Y:S01]  /*1000*/  MOV R9, R29 ;  /* 0x0000001d00097202 */ /* 0x000fe20000000f00 */
[----:B------:R-:W-:Y:S01]  /*1010*/  BSSY.RECONVERGENT B1, `(.L_x_513) ;  /* 0x0000057000017945 */ /* 0x000fe20003800200 */
[----:B------:R-:W-:Y:S01]  /*1020*/  IMAD.MOV.U32 R24, RZ, RZ, R4 ;  /* 0x000000ffff187224 */ /* 0x000fe200078e0004 */
[----:B------:R-:W-:Y:S02]  /*1030*/  MOV R25, R5 ;  /* 0x0000000500197202 */ /* 0x000fe40000000f00 */
[----:B------:R-:W-:-:S04]  /*1040*/  LOP3.LUT R28, R28, 0x3, RZ, 0xc0, !PT ;  /* 0x000000031c1c7812 */ /* 0x000fc800078ec0ff */
[----:B------:R-:W-:-:S04]  /*1050*/  ISETP.NE.U32.AND P0, PT, R28, RZ, PT ;  /* 0x000000ff1c00720c */ /* 0x000fc80003f05070 */
[----:B------:R-:W-:Y:S01]  /*1060*/  ISETP.NE.AND.EX P0, PT, RZ, RZ, PT, P0 ;  /* 0x000000ffff00720c */ /* 0x000fe20003f05300 */
[----:B0-----:R-:W-:-:S04]  /*1070*/  IMAD R0, R10, UR5, RZ ;  /* 0x000000050a007c24 */ /* 0x001fc8000f8e02ff */
[----:B------:R-:W-:Y:S01]  /*1080*/  IMAD R11, R11, UR4, R0 ;  /* 0x000000040b0b7c24 */ /* 0x000fe2000f8e0200 */
[----:B----4-:R-:W-:-:S05]  /*1090*/  MOV R8, R12 ;  /* 0x0000000c00087202 */ /* 0x010fca0000000f00 */
        /* <DEDUP_REMOVED lines=10> */
[----:B------:R-:W0:Y:S02]  /*1140*/  LDC.64 R16, c[0x0][0x3a8] ;  /* 0x0000ea00ff107b82 */ /* 0x000e240000000a00 */
[----:B------:R-:W-:-:S05]  /*1150*/  IMAD.IADD R11, R11, 0x1, R15 ;  /* 0x000000010b0b7824 */ /* 0x000fca00078e020f */
[----:B------:R-:W-:Y:S02]  /*1160*/  LEA.HI.X R13, R10, R13, R11, 0x3, P0 ;  /* 0x0000000d0a0d7211 */ /* 0x000fe400000f1c0b */
[----:B------:R-:W3:Y:S03]  /*1170*/  LDC.64 R10, c[0x0][0x3e0] ;  /* 0x0000f800ff0a7b82 */ /* 0x000ee60000000a00 */
[----:B-1----:R-:W4:Y:S01]  /*1180*/  LDG.E.64 R22, desc[UR10][R12.64] ;  /* 0x0000000a0c167981 */ /* 0x002f22000c1e1b00 */
[----:B------:R-:W-:-:S04]  /*1190*/  MOV R19, R0 ;  /* 0x0000000000137202 */ /* 0x000fc80000000f00 */
[----:B------:R-:W4:Y:S01]  /*11a0*/  LDC.64 R14, c[0x0][0x3c8] ;  /* 0x0000f200ff0e7b82 */ /* 0x000f220000000a00 */
[C---:B---3--:R-:W-:Y:S02]  /*11b0*/  IMAD R18, R10.reuse, UR5, RZ ;  /* 0x000000050a127c24 */ /* 0x048fe4000f8e02ff */
[----:B------:R-:W-:-:S04]  /*11c0*/  IMAD.WIDE.U32 R24, R10, UR4, R4 ;  /* 0x000000040a187c25 */ /* 0x000fc8000f8e0004 */
[----:B------:R-:W-:Y:S01]  /*11d0*/  IMAD R11, R11, UR4, R18 ;  /* 0x000000040b0b7c24 */ /* 0x000fe2000f8e0212 */
[----:B------:R-:W-:Y:S02]  /*11e0*/  MOV R18, R8 ;  /* 0x0000000800127202 */ /* 0x000fe40000000f00 */
[----:B--2---:R-:W-:Y:S01]  /*11f0*/  LEA R20, P0, R24, UR6, 0x3 ;  /* 0x0000000618147c11 */ /* 0x004fe2000f8018ff */
[-C--:B----4-:R-:W-:Y:S02]  /*1200*/  IMAD R21, R23, R14.reuse, RZ ;  /* 0x0000000e17157224 */ /* 0x090fe400078e02ff */
[----:B------:R-:W-:Y:S02]  /*1210*/  IMAD.IADD R23, R25, 0x1, R11 ;  /* 0x0000000119177824 */ /* 0x000fe400078e020b */
[----:B------:R-:W-:-:S04]  /*1220*/  IMAD.WIDE.U32 R10, R22, R14, R18 ;  /* 0x0000000e160a7225 */ /* 0x000fc800078e0012 */
[----:B------:R-:W-:Y:S01]  /*1230*/  IMAD R25, R22, R15, R21 ;  /* 0x0000000f16197224 */ /* 0x000fe200078e0215 */
[----:B------:R-:W-:Y:S02]  /*1240*/  LEA.HI.X R21, R24, UR7, R23, 0x3, P0 ;  /* 0x0000000718157c11 */ /* 0x000fe400080f1c17 */
[----:B0-----:R-:W-:Y:S02]  /*1250*/  LEA R22, P0, R10, R16, 0x3 ;  /* 0x000000100a167211 */ /* 0x001fe400078018ff */
[----:B------:R-:W-:-:S04]  /*1260*/  IADD3 R25, PT, PT, R11, R25, RZ ;  /* 0x000000190b197210 */ /* 0x000fc80007ffe0ff */
[----:B------:R-:W-:Y:S02]  /*1270*/  LEA.HI.X R23, R10, R17, R25, 0x3, P0 ;  /* 0x000000110a177211 */ /* 0x000fe400000f1c19 */
[----:B------:R-:W2:Y:S01]  /*1280*/  LDG.E.64 R24, desc[UR10][R20.64] ;  /* 0x0000000a14187981 */ /* 0x000ea2000c1e1b00 */
[----:B------:R-:W2:Y:S03]  /*1290*/  LDC.64 R10, c[0x0][0x3b0] ;  /* 0x0000ec00ff0a7b82 */ /* 0x000ea60000000a00 */
[----:B------:R-:W3:Y:S01]  /*12a0*/  LDG.E.64 R26, desc[UR10][R22.64] ;  /* 0x0000000a161a7981 */ /* 0x000ee2000c1e1b00 */
[----:B------:R-:W-:-:S04]  /*12b0*/  ISETP.NE.U32.AND P0, PT, R28, 0x1, PT ;  /* 0x000000011c00780c */ /* 0x000fc80003f05070 */
[----:B------:R-:W-:Y:S01]  /*12c0*/  ISETP.NE.AND.EX P0, PT, RZ, RZ, PT, P0 ;  /* 0x000000ffff00720c */ /* 0x000fe20003f05300 */
[----:B--2---:R-:W-:-:S04]  /*12d0*/  IMAD R25, R25, R10, RZ ;  /* 0x0000000a19197224 */ /* 0x004fc800078e02ff */
[C---:B------:R-:W-:Y:S02]  /*12e0*/  IMAD R25, R24.reuse, R11, R25 ;  /* 0x0000000b18197224 */ /* 0x040fe400078e0219 */
[----:B---3--:R-:W-:Y:S01]  /*12f0*/  IMAD.WIDE.U32 R26, R24, R10, R26 ;  /* 0x0000000a181a7225 */ /* 0x008fe200078e001a */
[----:B------:R-:W-:-:S04]  /*1300*/  IADD3 R24, P1, PT, R4, 0x1, RZ ;  /* 0x0000000104187810 */ /* 0x000fc80007f3e0ff */
[----:B------:R-:W-:Y:S01]  /*1310*/  IADD3 R27, PT, PT, R27, R25, RZ ;  /* 0x000000191b1b7210 */ /* 0x000fe20007ffe0ff */
[----:B------:R-:W-:-:S04]  /*1320*/  IMAD.X R25, RZ, RZ, R5, P1 ;  /* 0x000000ffff197224 */ /* 0x000fc800008e0605 */
[----:B------:R0:W-:Y:S01]  /*1330*/  STG.E.64 desc[UR10][R22.64], R26 ;  /* 0x0000001a16007986 */ /* 0x0001e2000c101b0a */
        /* <DEDUP_REMOVED lines=29> */
[----:B--2---:R-:W-:-:S04]  /*1510*/  IMAD R18, R21, R10, RZ ;  /* 0x0000000a15127224 */ /* 0x004fc800078e02ff */
[----:B------:R-:W-:Y:S01]  /*1520*/  IMAD R11, R20, R11, R18 ;  /* 0x0000000b140b7224 */ /* 0x000fe200078e0212 */
[----:B------:R-:W-:-:S05]  /*1530*/  IADD3 R24, P0, PT, R4, 0x3, RZ ;  /* 0x0000000304187810 */ /* 0x000fca0007f1e0ff */
[----:B------:R-:W-:Y:S02]  /*1540*/  IMAD.X R25, RZ, RZ, R5, P0 ;  /* 0x000000ffff197224 */ /* 0x000fe400000e0605 */
[----:B---3--:R-:W-:-:S05]  /*1550*/  IMAD.WIDE.U32 R14, R20, R10, R14 ;  /* 0x0000000a140e7225 */ /* 0x008fca00078e000e */
[----:B------:R-:W-:-:S05]  /*1560*/  IADD3 R15, PT, PT, R15, R11, RZ ;  /* 0x0000000b0f0f7210 */ /* 0x000fca0007ffe0ff */
[----:B------:R4:W-:Y:S02]  /*1570*/  STG.E.64 desc[UR10][R16.64], R14 ;  /* 0x0000000e10007986 */ /* 0x0009e4000c101b0a */
.L_x_514:
[----:B------:R-:W-:Y:S05]  /*1580*/  BSYNC.RECONVERGENT B1 ;  /* 0x0000000000017941 */ /* 0x000fea0003800200 */
.L_x_513:
[----:B------:R-:W-:-:S04]  /*1590*/  IADD3 R4, P0, PT, R4, -R6, RZ ;  /* 0x8000000604047210 */ /* 0x000fc80007f1e0ff */
[----:B------:R-:W-:Y:S02]  /*15a0*/  IADD3.X R5, PT, PT, R5, ~R7, RZ, P0, !PT ;  /* 0x8000000705057210 */ /* 0x000fe400007fe4ff */
[----:B------:R-:W-:-:S04]  /*15b0*/  ISETP.GT.U32.AND P0, PT, R4, -0x4, PT ;  /* 0xfffffffc0400780c */ /* 0x000fc80003f04070 */
[----:B------:R-:W-:-:S13]  /*15c0*/  ISETP.GT.U32.AND.EX P0, PT, R5, -0x1, PT, P0 ;  /* 0xffffffff0500780c */ /* 0x000fda0003f04100 */
[----:B------:R-:W-:Y:S05]  /*15d0*/  @P0 BRA `(.L_x_512) ;  /* 0x00000004006c0947 */ /* 0x000fea0003800000 */
[----:B--2-4-:R-:W2:Y:S01]  /*15e0*/  LDC.64 R14, c[0x0][0x3d8] ;  /* 0x0000f600ff0e7b82 */ /* 0x014ea20000000a00 */
        /* <DEDUP_REMOVED lines=13> */
[----:B------:R-:W-:Y:S01]  /*16c0*/  LEA.HI.X R5, R4, UR7, R5, 0x3, P0 ;  /* 0x0000000704057c11 */ /* 0x000fe200080f1c05 */
[----:B------:R-:W-:Y:S01]  /*16d0*/  IMAD.IADD R11, R11, 0x1, R13 ;  /* 0x000000010b0b7824 */ /* 0x000fe200078e020d */
[----:B------:R-:W-:-:S02]  /*16e0*/  IADD3 R10, P3, PT, R10, 0x10, RZ ;  /* 0x000000100a0a7810 */ /* 0x000fc40007f7e0ff */
[----:B------:R-:W-:Y:S02]  /*16f0*/  IADD3.X R5, PT, PT, RZ, R5, RZ, P1, !PT ;  /* 0x00000005ff057210 */ /* 0x000fe40000ffe4ff */
[----:B------:R-:W-:-:S04]  /*1700*/  LEA.HI.X R11, R12, UR9, R11, 0x3, P2 ;  /* 0x000000090c0b7c11 */ /* 0x000fc800090f1c0b */
[----:B------:R-:W-:-:S07]  /*1710*/  IADD3.X R11, PT, PT, RZ, R11, RZ, P3, !PT ;  /* 0x0000000bff0b7210 */ /* 0x000fce0001ffe4ff */
.L_x_515:
[----:B------:R-:W-:Y:S01]  /*1720*/  IMAD.MOV.U32 R4, RZ, RZ, R14 ;  /* 0x000000ffff047224 */ /* 0x000fe200078e000e */
[----:B-1----:R-:W-:Y:S01]  /*1730*/  MOV R12, R8 ;  /* 0x00000008000c7202 */ /* 0x002fe20000000f00 */
[----:B------:R-:W2:Y:S04]  /*1740*/  LDG.E.64 R18, desc[UR10][R10.64+-0x10] ;  /* 0xfffff00a0a127981 */ /* 0x000ea8000c1e1b00 */
[----:B------:R-:W4:Y:S01]  /*1750*/  LDG.E.64 R16, desc[UR10][R4.64+-0x10] ;  /* 0xfffff00a04107981 */ /* 0x000f22000c1e1b00 */
[----:B------:R-:W-:Y:S01]  /*1760*/  MOV R13, R0 ;  /* 0x00000000000d7202 */ /* 0x000fe20000000f00 */
[----:B----4-:R-:W-:Y:S02]  /*1770*/  IMAD R17, R17, UR12, RZ ;  /* 0x0000000c11117c24 */ /* 0x010fe4000f8e02ff */
[----:B------:R-:W-:-:S04]  /*1780*/  IMAD.WIDE.U32 R14, R16, UR12, R12 ;  /* 0x0000000c100e7c25 */ /* 0x000fc8000f8e000c */
[----:B------:R-:W-:Y:S01]  /*1790*/  IMAD R17, R16, UR13, R17 ;  /* 0x0000000d10117c24 */ /* 0x000fe2000f8e0211 */
[----:B------:R-:W-:-:S03]  /*17a0*/  LEA R16, P0, R14, UR14, 0x3 ;  /* 0x0000000e0e107c11 */ /* 0x000fc6000f8018ff */
[----:B------:R-:W-:-:S05]  /*17b0*/  IMAD.IADD R15, R15, 0x1, R17 ;  /* 0x000000010f0f7824 */ /* 0x000fca00078e0211 */
[----:B------:R-:W-:-:S05]  /*17c0*/  LEA.HI.X R17, R14, UR15, R15, 0x3, P0 ;  /* 0x0000000f0e117c11 */ /* 0x000fca00080f1c0f */
[----:B------:R-:W4:Y:S01]  /*17d0*/  LDG.E.64 R14, desc[UR10][R16.64] ;  /* 0x0000000a100e7981 */ /* 0x000f22000c1e1b00 */
[----:B--2---:R-:W-:-:S04]  /*17e0*/  IMAD R19, R19, UR16, RZ ;  /* 0x0000001013137c24 */ /* 0x004fc8000f8e02ff */
[C---:B------:R-:W-:Y:S02]  /*17f0*/  IMAD R19, R18.reuse, UR17, R19 ;  /* 0x0000001112137c24 */ /* 0x040fe4000f8e0213 */
[----:B----4-:R-:W-:-:S05]  /*1800*/  IMAD.WIDE.U32 R14, R18, UR16, R14 ;  /* 0x00000010120e7c25 */ /* 0x010fca000f8e000e */
[----:B-1-3--:R-:W-:Y:S02]  /*1810*/  IADD3 R23, PT, PT, R15, R19, RZ ;  /* 0x000000130f177210 */ /* 0x00afe40007ffe0ff */
[----:B------:R-:W-:-:S05]  /*1820*/  MOV R22, R14 ;  /* 0x0000000e00167202 */ /* 0x000fca0000000f00 */
        /* <DEDUP_REMOVED lines=9> */
[----:B------:R-:W2:Y:S01]  /*18c0*/  LDG.E.64 R18, desc[UR10][R14.64] ;  /* 0x0000000a0e127981 */ /* 0x000ea2000c1e1b00 */
[----:B---3--:R-:W-:-:S04]  /*18d0*/  IMAD R21, R21, UR16, RZ ;  /* 0x0000001015157c24 */ /* 0x008fc8000f8e02ff */
[C---:B------:R-:W-:Y:S02]  /*18e0*/  IMAD R21, R20.reuse, UR17, R21 ;  /* 0x0000001114157c24 */ /* 0x040fe4000f8e0215 */
[----:B--2---:R-:W-:-:S05]  /*18f0*/  IMAD.WIDE.U32 R18, R20, UR16, R18 ;  /* 0x0000001014127c25 */ /* 0x004fca000f8e0012 */
[----:B0-----:R-:W-:Y:S02]  /*1900*/  IADD3 R23, PT, PT, R19, R21, RZ ;  /* 0x0000001513177210 */ /* 0x001fe40007ffe0ff */
        /* <DEDUP_REMOVED lines=14> */
[----:B------:R-:W-:Y:S02]  /*19f0*/  IADD3 R21, PT, PT, R19, R21, RZ ;  /* 0x0000001513157210 */ /* 0x000fe40007ffe0ff */
[----:B------:R-:W-:-:S05]  /*1a00*/  MOV R20, R18 ;  /* 0x0000001200147202 */ /* 0x000fca0000000f00 */
        /* <DEDUP_REMOVED lines=8> */
[----:B------:R0:W2:Y:S04]  /*1a90*/  LDG.E.64 R14, desc[UR10][R10.64+0x8] ;  /* 0x0000080a0a0e7981 */ /* 0x0000a8000c1e1b00 */
[----:B------:R-:W3:Y:S01]  /*1aa0*/  LDG.E.64 R18, desc[UR10][R12.64] ;  /* 0x0000000a0c127981 */ /* 0x000ee2000c1e1b00 */
[----:B------:R-:W-:-:S04]  /*1ab0*/  IADD3 R24, P0, PT, R24, 0x4, RZ ;  /* 0x0000000418187810 */ /* 0x000fc80007f1e0ff */
[----:B------:R-:W-:Y:S02]  /*1ac0*/  IADD3.X R25, PT, PT, RZ, R25, RZ, P0, !PT ;  /* 0x00000019ff197210 */ /* 0x000fe400007fe4ff */
[----:B------:R-:W-:-:S04]  /*1ad0*/  ISETP.GE.U32.AND P0, PT, R24, R6, PT ;  /* 0x000000061800720c */ /* 0x000fc80003f06070 */
[----:B------:R-:W-:Y:S02]  /*1ae0*/  ISETP.GE.AND.EX P0, PT, R25, R7, PT, P0 ;  /* 0x000000071900720c */ /* 0x000fe40003f06300 */
[----:B0-----:R-:W-:-:S04]  /*1af0*/  IADD3 R10, P2, PT, R10, 0x20, RZ ;  /* 0x000000200a0a7810 */ /* 0x001fc80007f5e0ff */
[----:B------:R-:W-:Y:S01]  /*1b00*/  IADD3.X R11, PT, PT, RZ, R11, RZ, P2, !PT ;  /* 0x0000000bff0b7210 */ /* 0x000fe200017fe4ff */
[----:B--2---:R-:W-:-:S04]  /*1b10*/  IMAD R15, R15, UR16, RZ ;  /* 0x000000100f0f7c24 */ /* 0x004fc8000f8e02ff */
[C---:B------:R-:W-:Y:S02]  /*1b20*/  IMAD R15, R14.reuse, UR17, R15 ;  /* 0x000000110e0f7c24 */ /* 0x040fe4000f8e020f */
[----:B---3--:R-:W-:-:S05]  /*1b30*/  IMAD.WIDE.U32 R18, R14, UR16, R18 ;  /* 0x000000100e127c25 */ /* 0x008fca000f8e0012 */
[----:B------:R-:W-:-:S05]  /*1b40*/  IADD3 R19, PT, PT, R19, R15, RZ ;  /* 0x0000000f13137210 */ /* 0x000fca0007ffe0ff */
[----:B------:R1:W-:Y:S01]  /*1b50*/  STG.E.64 desc[UR10][R12.64], R18 ;  /* 0x000000120c007986 */ /* 0x0003e2000c101b0a */
[----:B------:R-:W-:-:S05]  /*1b60*/  IADD3 R14, P1, PT, R4, 0x20, RZ ;  /* 0x00000020040e7810 */ /* 0x000fca0007f3e0ff */
[----:B------:R-:W-:Y:S01]  /*1b70*/  IMAD.X R5, RZ, RZ, R5, P1 ;  /* 0x000000ffff057224 */ /* 0x000fe200008e0605 */
[----:B------:R-:W-:Y:S07]  /*1b80*/  @!P0 BRA `(.L_x_515) ;  /* 0xfffffff800e48947 */ /* 0x000fee000383ffff */
.L_x_512:
[----:B------:R-:W-:Y:S05]  /*1b90*/  BSYNC.RECONVERGENT B0 ;  /* 0x0000000000007941 */ /* 0x000fea0003800200 */
.L_x_511:
        /* <DEDUP_REMOVED lines=9> */
.L_x_504:
        /* <DEDUP_REMOVED lines=20> */
[----:B------:R-:W-:Y:S02]  /*1d70*/  HFMA2 R2, -RZ, RZ, 0, 0 ;  /* 0x00000000ff027431 */ /* 0x000fe400000001ff */
[----:B------:R-:W-:-:S07]  /*1d80*/  IMAD.MOV.U32 R0, RZ, RZ, RZ ;  /* 0x000000ffff007224 */ /* 0x000fce00078e00ff */
.L_x_524:
[----:B0-2---:R-:W0:Y:S01]  /*1d90*/  S2R R10, SR_TID.X ;  /* 0x00000000000a7919 */ /* 0x005e220000002100 */
[----:B-1----:R-:W1:Y:S01]  /*1da0*/  LDCU.64 UR8, c[0x0][0x3d0] ;  /* 0x00007a00ff0877ac */ /* 0x002e620008000a00 */
[----:B------:R-:W2:Y:S01]  /*1db0*/  LDCU.64 UR16, c[0x0][0x398] ;  /* 0x00007300ff1077ac */ /* 0x000ea20008000a00 */
[----:B-1----:R-:W-:-:S04]  /*1dc0*/  IMAD R3, R2, UR8, RZ ;  /* 0x0000000802037c24 */ /* 0x002fc8000f8e02ff */
[----:B------:R-:W-:Y:S01]  /*1dd0*/  IMAD R3, R0, UR9, R3 ;  /* 0x0000000900037c24 */ /* 0x000fe2000f8e0203 */
[----:B0-----:R-:W-:-:S04]  /*1de0*/  IADD3 R10, P0, PT, R10, UR4, RZ ;  /* 0x000000040a0a7c10 */ /* 0x001fc8000ff1e0ff */
[----:B------:R-:W-:-:S03]  /*1df0*/  IADD3.X R11, PT, PT, RZ, UR5, RZ, P0, !PT ;  /* 0x00000005ff0b7c10 */ /* 0x000fc600087fe4ff */
[----:B------:R-:W-:-:S04]  /*1e00*/  IMAD.WIDE.U32 R6, R0, UR8, R10 ;  /* 0x0000000800067c25 */ /* 0x000fc8000f8e000a */
[----:B------:R-:W-:Y:S01]  /*1e10*/  IMAD.IADD R3, R7, 0x1, R3 ;  /* 0x0000000107037824 */ /* 0x000fe200078e0203 */
        /* <DEDUP_REMOVED lines=11> */
[----:B------:R-:W-:Y:S01]  /*1ed0*/  IMAD.MOV.U32 R22, RZ, RZ, R8 ;  /* 0x000000ffff167224 */ /* 0x000fe200078e0008 */
        /* <DEDUP_REMOVED lines=26> */
[----:B------:R-:W-:-:S04]  /*2080*/  MOV R16, R4 ;  /* 0x0000000400107202 */ /* 0x000fc80000000f00 */
[----:B------:R-:W3:Y:S01]  /*2090*/  LDC.64 R14, c[0x0][0x3a8] ;  /* 0x0000ea00ff0e7b82 */ /* 0x000ee20000000a00 */
[----:B0-----:R-:W-:Y:S02]  /*20a0*/  IMAD R17, R2, UR8, RZ ;  /* 0x0000000802117c24 */ /* 0x001fe4000f8e02ff */
[----:B------:R-:W-:-:S04]  /*20b0*/  IMAD.WIDE.U32 R24, R0, UR8, R8 ;  /* 0x0000000800187c25 */ /* 0x000fc8000f8e0008 */
[----:B------:R-:W-:Y:S01]  /*20c0*/  IMAD R19, R0, UR9, R17 ;  /* 0x0000000900137c24 */ /* 0x000fe2000f8e0211 */
[----:B------:R-:W-:Y:S02]  /*20d0*/  MOV R17, R3 ;  /* 0x0000000300117202 */ /* 0x000fe40000000f00 */
[----:B--2---:R-:W-:Y:S01]  /*20e0*/  LEA R18, P0, R24, UR16, 0x3 ;  /* 0x0000001018127c11 */ /* 0x004fe2000f8018ff */
[----:B------:R-:W-:-:S05]  /*20f0*/  IMAD.IADD R19, R25, 0x1, R19 ;  /* 0x0000000119137824 */ /* 0x000fca00078e0213 */
        /* <DEDUP_REMOVED lines=17> */
[----:B------:R-:W-:-:S05]  /*2210*/  IADD3 R22, P1, PT, R8, 0x1, RZ ;  /* 0x0000000108167810 */ /* 0x000fca0007f3e0ff */
[----:B------:R-:W-:Y:S01]  /*2220*/  IMAD.X R29, RZ, RZ, R9, P1 ;  /* 0x000000ffff1d7224 */ /* 0x000fe200008e0609 */
[----:B------:R-:W-:Y:S07]  /*2230*/  @!P0 BRA `(.L_x_522) ;  /* 0x00000000008c8947 */ /* 0x000fee0003800000 */
[----:B------:R-:W2:Y:S02]  /*2240*/  LDG.E.64 R22, desc[UR10][R10.64+0x8] ;  /* 0x0000080a0a167981 */ /* 0x000ea4000c1e1b00 */
[-C--:B--2---:R-:W-:Y:S02]  /*2250*/  IMAD R23, R23, R12.reuse, RZ ;  /* 0x0000000c17177224 */ /* 0x084fe400078e02ff */
[----:B0-----:R-:W-:-:S04]  /*2260*/  IMAD.WIDE.U32 R24, R22, R12, R16 ;  /* 0x0000000c16187225 */ /* 0x001fc800078e0010 */
        /* <DEDUP_REMOVED lines=10> */
[----:B---3--:R-:W-:-:S05]  /*2310*/  IMAD.WIDE.U32 R26, R24, R20, R26 ;  /* 0x00000014181a7225 */ /* 0x008fca00078e001a */
[----:B------:R-:W-:-:S05]  /*2320*/  IADD3 R27, PT, PT, R27, R25, RZ ;  /* 0x000000191b1b7210 */ /* 0x000fca0007ffe0ff */
[----:B------:R0:W-:Y:S02]  /*2330*/  STG.E.64 desc[UR10][R22.64], R26 ;  /* 0x0000001a16007986 */ /* 0x0001e4000c101b0a */
[----:B0-----:R-:W-:-:S05]  /*2340*/  IADD3 R22, P1, PT, R8, 0x2, RZ ;  /* 0x0000000208167810 */ /* 0x001fca0007f3e0ff */
[----:B------:R-:W-:Y:S01]  /*2350*/  IMAD.X R29, RZ, RZ, R9, P1 ;  /* 0x000000ffff1d7224 */ /* 0x000fe200008e0609 */
[----:B------:R-:W-:Y:S07]  /*2360*/  @!P0 BRA `(.L_x_522) ;  /* 0x0000000000408947 */ /* 0x000fee0003800000 */
        /* <DEDUP_REMOVED lines=9> */
[----:B---3--:R-:W-:-:S04]  /*2400*/  IMAD R16, R19, R20, RZ ;  /* 0x0000001413107224 */ /* 0x008fc800078e02ff */
[----:B------:R-:W-:Y:S01]  /*2410*/  IMAD R21, R18, R21, R16 ;  /* 0x0000001512157224 */ /* 0x000fe200078e0210 */
[----:B------:R-:W-:-:S05]  /*2420*/  IADD3 R22, P0, PT, R8, 0x3, RZ ;  /* 0x0000000308167810 */ /* 0x000fca0007f1e0ff */
[----:B------:R-:W-:Y:S02]  /*2430*/  IMAD.X R29, RZ, RZ, R9, P0 ;  /* 0x000000ffff1d7224 */ /* 0x000fe400000e0609 */
[----:B--2---:R-:W-:-:S05]  /*2440*/  IMAD.WIDE.U32 R12, R18, R20, R12 ;  /* 0x00000014120c7225 */ /* 0x004fca00078e000c */
[----:B------:R-:W-:-:S05]  /*2450*/  IADD3 R13, PT, PT, R13, R21, RZ ;  /* 0x000000150d0d7210 */ /* 0x000fca0007ffe0ff */
[----:B------:R1:W-:Y:S02]  /*2460*/  STG.E.64 desc[UR10][R14.64], R12 ;  /* 0x0000000c0e007986 */ /* 0x0003e4000c101b0a */
.L_x_522:
[----:B------:R-:W-:Y:S05]  /*2470*/  BSYNC.RECONVERGENT B2 ;  /* 0x0000000000027941 */ /* 0x000fea0003800200 */
.L_x_521:
[----:B------:R-:W-:-:S04]  /*2480*/  IADD3 R8, P0, PT, R8, -R6, RZ ;  /* 0x8000000608087210 */ /* 0x000fc80007f1e0ff */
[----:B------:R-:W-:Y:S02]  /*2490*/  IADD3.X R9, PT, PT, R9, ~R7, RZ, P0, !PT ;  /* 0x8000000709097210 */ /* 0x000fe400007fe4ff */
[----:B------:R-:W-:-:S04]  /*24a0*/  ISETP.GT.U32.AND P0, PT, R8, -0x4, PT ;  /* 0xfffffffc0800780c */ /* 0x000fc80003f04070 */
[----:B------:R-:W-:-:S13]  /*24b0*/  ISETP.GT.U32.AND.EX P0, PT, R9, -0x1, PT, P0 ;  /* 0xffffffff0900780c */ /* 0x000fda0003f04100 */
[----:B------:R-:W-:Y:S05]  /*24c0*/  @P0 BRA `(.L_x_520) ;  /* 0x0000000400380947 */ /* 0x000fea0003800000 */
.L_x_523:
[----:B------:R-:W-:Y:S01]  /*24d0*/  IMAD R9, R2, UR18, RZ ;  /* 0x0000001202097c24 */ /* 0x000fe2000f8e02ff */
[----:B------:R-:W-:-:S03]  /*24e0*/  MOV R23, R29 ;  /* 0x0000001d00177202 */ /* 0x000fc60000000f00 */
[C---:B--2---:R-:W-:Y:S02]  /*24f0*/  IMAD R11, R0.reuse, UR19, R9 ;  /* 0x00000013000b7c24 */ /* 0x044fe4000f8e0209 */
[----:B------:R-:W-:-:S04]  /*2500*/  IMAD.WIDE.U32 R8, R0, UR18, R22 ;  /* 0x0000001200087c25 */ /* 0x000fc8000f8e0016 */
[----:B------:R-:W-:Y:S01]  /*2510*/  IMAD.IADD R9, R11, 0x1, R9 ;  /* 0x000000010b097824 */ /* 0x000fe200078e0209 */
[----:B-1----:R-:W-:-:S04]  /*2520*/  LEA R12, P0, R8, UR12, 0x3 ;  /* 0x0000000c080c7c11 */ /* 0x002fc8000f8018ff */
[----:B------:R-:W-:-:S05]  /*2530*/  LEA.HI.X R13, R8, UR13, R9, 0x3, P0 ;  /* 0x0000000d080d7c11 */ /* 0x000fca00080f1c09 */
[----:B------:R-:W2:Y:S01]  /*2540*/  LDG.E.64 R14, desc[UR10][R12.64] ;  /* 0x0000000a0c0e7981 */ /* 0x000ea2000c1e1b00 */
[----:B------:R-:W-:Y:S01]  /*2550*/  IMAD R9, R2, UR22, RZ ;  /* 0x0000001602097c24 */ /* 0x000fe2000f8e02ff */
[----:B------:R-:W-:Y:S01]  /*2560*/  MOV R10, R4 ;  /* 0x00000004000a7202 */ /* 0x000fe20000000f00 */
[----:B------:R-:W-:Y:S01]  /*2570*/  IMAD.WIDE.U32 R18, R0, UR22, R22 ;  /* 0x0000001600127c25 */ /* 0x000fe2000f8e0016 */
[----:B------:R-:W-:-:S03]  /*2580*/  MOV R11, R3 ;  /* 0x00000003000b7202 */ /* 0x000fc60000000f00 */
[----:B------:R-:W-:Y:S01]  /*2590*/  IMAD R9, R0, UR23, R9 ;  /* 0x0000001700097c24 */ /* 0x000fe2000f8e0209 */
[----:B------:R-:W-:-:S03]  /*25a0*/  LEA R8, P0, R18, UR24, 0x3 ;  /* 0x0000001812087c11 */ /* 0x000fc6000f8018ff */
[----:B------:R-:W-:-:S05]  /*25b0*/  IMAD.IADD R9, R9, 0x1, R19 ;  /* 0x0000000109097824 */ /* 0x000fca00078e0213 */
[----:B------:R-:W-:Y:S01]  /*25c0*/  LEA.HI.X R9, R18, UR25, R9, 0x3, P0 ;  /* 0x0000001912097c11 */ /* 0x000fe200080f1c09 */
        /* <DEDUP_REMOVED lines=11> */
[----:B0-----:R-:W-:Y:S01]  /*2680*/  IMAD.MOV.U32 R24, RZ, RZ, R18 ;  /* 0x000000ffff187224 */ /* 0x001fe200078e0012 */
[----:B------:R-:W-:-:S05]  /*2690*/  IADD3 R25, PT, PT, R19, R17, RZ ;  /* 0x0000001113197210 */ /* 0x000fca0007ffe0ff */
        /* <DEDUP_REMOVED lines=27> */
[----:B---3--:R-:W-:-:S05]  /*2850*/  IMAD.WIDE.U32 R20, R18, UR26, R20 ;  /* 0x0000001a12147c25 */ /* 0x008fca000f8e0014 */
[----:B------:R-:W-:-:S05]  /*2860*/  IADD3 R21, PT, PT, R21, R19, RZ ;  /* 0x0000001315157210 */ /* 0x000fca0007ffe0ff */
[----:B------:R2:W-:Y:S04]  /*2870*/  STG.E.64 desc[UR10][R14.64], R20 ;  /* 0x000000140e007986 */ /* 0x0005e8000c101b0a */
[----:B------:R-:W3:Y:S04]  /*2880*/  LDG.E.64 R12, desc[UR10][R12.64+0x18] ;  /* 0x0000180a0c0c7981 */ /* 0x000ee8000c1e1b00 */
[----:B------:R-:W4:Y:S01]  /*2890*/  LDG.E.64 R8, desc[UR10][R8.64+0x18] ;  /* 0x0000180a08087981 */ /* 0x000f22000c1e1b00 */
[----:B---3--:R-:W-:Y:S02]  /*28a0*/  IMAD R19, R13, UR20, RZ ;  /* 0x000000140d137c24 */ /* 0x008fe4000f8e02ff */
[----:B0-----:R-:W-:-:S04]  /*28b0*/  IMAD.WIDE.U32 R16, R12, UR20, R10 ;  /* 0x000000140c107c25 */ /* 0x001fc8000f8e000a */
[----:B------:R-:W-:Y:S01]  /*28c0*/  IMAD R11, R12, UR21, R19 ;  /* 0x000000150c0b7c24 */ /* 0x000fe2000f8e0213 */
[----:B------:R-:W-:-:S03]  /*28d0*/  LEA R10, P0, R16, UR14, 0x3 ;  /* 0x0000000e100a7c11 */ /* 0x000fc6000f8018ff */
[----:B------:R-:W-:-:S05]  /*28e0*/  IMAD.IADD R11, R17, 0x1, R11 ;  /* 0x00000001110b7824 */ /* 0x000fca00078e020b */
[----:B------:R-:W-:-:S05]  /*28f0*/  LEA.HI.X R11, R16, UR15, R11, 0x3, P0 ;  /* 0x0000000f100b7c11 */ /* 0x000fca00080f1c0b */
[----:B------:R-:W3:Y:S01]  /*2900*/  LDG.E.64 R16, desc[UR10][R10.64] ;  /* 0x0000000a0a107981 */ /* 0x000ee2000c1e1b00 */
[----:B----4-:R-:W-:-:S04]  /*2910*/  IMAD R19, R9, UR26, RZ ;  /* 0x0000001a09137c24 */ /* 0x010fc8000f8e02ff */
[----:B------:R-:W-:Y:S01]  /*2920*/  IMAD R19, R8, UR27, R19 ;  /* 0x0000001b08137c24 */ /* 0x000fe2000f8e0213 */
[----:B------:R-:W-:-:S04]  /*2930*/  IADD3 R22, P0, PT, R22, 0x4, RZ ;  /* 0x0000000416167810 */ /* 0x000fc80007f1e0ff */
[----:B------:R-:W-:Y:S02]  /*2940*/  IADD3.X R29, PT, PT, RZ, R29, RZ, P0, !PT ;  /* 0x0000001dff1d7210 */ /* 0x000fe400007fe4ff */
[----:B------:R-:W-:-:S04]  /*2950*/  ISETP.GE.U32.AND P0, PT, R22, R6, PT ;  /* 0x000000061600720c */ /* 0x000fc80003f06070 */
[----:B------:R-:W-:Y:S01]  /*2960*/  ISETP.GE.AND.EX P0, PT, R29, R7, PT, P0 ;  /* 0x000000071d00720c */ /* 0x000fe20003f06300 */
[----:B---3--:R-:W-:-:S05]  /*2970*/  IMAD.WIDE.U32 R16, R8, UR26, R16 ;  /* 0x0000001a08107c25 */ /* 0x008fca000f8e0010 */
[----:B------:R-:W-:-:S05]  /*2980*/  IADD3 R17, PT, PT, R17, R19, RZ ;  /* 0x0000001311117210 */ /* 0x000fca0007ffe0ff */
[----:B------:R2:W-:Y:S02]  /*2990*/  STG.E.64 desc[UR10][R10.64], R16 ;  /* 0x000000100a007986 */ /* 0x0005e4000c101b0a */
[----:B------:R-:W-:Y:S05]  /*29a0*/  @!P0 BRA `(.L_x_523) ;  /* 0xfffffff800c88947 */ /* 0x000fea000383ffff */
.L_x_520:
[----:B------:R-:W-:Y:S05]  /*29b0*/  BSYNC.RECONVERGENT B1 ;  /* 0x0000000000017941 */ /* 0x000fea0003800200 */
.L_x_519:
[----:B------:R-:W3:Y:S01]  /*29c0*/  LDCU.64 UR8, c[0x0][0x3e8] ;  /* 0x00007d00ff0877ac */ /* 0x000ee20008000a00 */
[----:B------:R-:W-:-:S05]  /*29d0*/  IADD3 R0, P0, PT, R0, 0x1, RZ ;  /* 0x0000000100007810 */ /* 0x000fca0007f1e0ff */
[----:B------:R-:W-:Y:S01]  /*29e0*/  IMAD.X R2, RZ, RZ, R2, P0 ;  /* 0x000000ffff027224 */ /* 0x000fe200000e0602 */
[----:B---3--:R-:W-:-:S04]  /*29f0*/  ISETP.NE.U32.AND P0, PT, R0, UR8, PT ;  /* 0x0000000800007c0c */ /* 0x008fc8000bf05070 */
[----:B------:R-:W-:-:S13]  /*2a00*/  ISETP.NE.AND.EX P0, PT, R2, UR9, PT, P0 ;  /* 0x0000000902007c0c */ /* 0x000fda000bf05300 */
[----:B------:R-:W-:Y:S05]  /*2a10*/  @P0 BRA `(.L_x_524) ;  /* 0xfffffff000dc0947 */ /* 0x000fea000383ffff */
.L_x_518:
[----:B------:R-:W-:Y:S05]  /*2a20*/  BSYNC.RECONVERGENT B0 ;  /* 0x0000000000007941 */ /* 0x000fea0003800200 */
.L_x_517:
[----:B------:R-:W3:Y:S01]  /*2a30*/  S2R R2, SR_TID.X ;  /* 0x0000000000027919 */ /* 0x000ee20000002100 */
[----:B------:R-:W-:Y:S02]  /*2a40*/  MOV R0, UR7 ;  /* 0x0000000700007c02 */ /* 0x000fe40008000f00 */
[----:B---3--:R-:W-:-:S04]  /*2a50*/  IADD3 R2, PT, PT, R2, 0x100, RZ ;  /* 0x0000010002027810 */ /* 0x008fc80007ffe0ff */
[----:B------:R-:W-:-:S04]  /*2a60*/  ISETP.LT.U32.AND P0, PT, R2, UR6, PT ;  /* 0x0000000602007c0c */ /* 0x000fc8000bf01070 */
[----:B------:R-:W-:-:S13]  /*2a70*/  ISETP.GT.AND.EX P0, PT, R0, RZ, PT, P0 ;  /* 0x000000ff0000720c */ /* 0x000fda0003f04300 */
[----:B------:R-:W-:Y:S05]  /*2a80*/  @!P0 EXIT ;  /* 0x000000000000894d */ /* 0x000fea0003800000 */
[----:B------:R-:W-:Y:S01]  /*2a90*/  IADD3 R2, P0, PT, R2, UR4, RZ ;  /* 0x0000000402027c10 */ /* 0x000fe2000ff1e0ff */
[----:B------:R-:W-:-:S04]  /*2aa0*/  UMOV UR4, URZ ;  /* 0x000000ff00047c82 */ /* 0x000fc80008000000 */
[----:B------:R-:W-:Y:S01]  /*2ab0*/  IMAD.X R3, RZ, RZ, UR5, P0 ;  /* 0x00000005ff037e24 */ /* 0x000fe200080e06ff */
[----:B------:R-:W-:-:S07]  /*2ac0*/  UMOV UR5, URZ ;  /* 0x000000ff00057c82 */ /* 0x000fce0008000000 */
.L_x_530:
        /* <DEDUP_REMOVED lines=17> */
[----:B01----:R-:W-:Y:S05]  /*2be0*/  @P0 BRA `(.L_x_526) ;  /* 0x0000000800c80947 */ /* 0x003fea0003800000 */
[----:B------:R-:W2:Y:S01]  /*2bf0*/  LDCU.64 UR6, c[0x0][0x3c0] ;  /* 0x00007800ff0677ac */ /* 0x000ea20008000a00 */
[----:B-1----:R-:W0:Y:S01]  /*2c00*/  LDC.64 R12, c[0x0][0x3b8] ;  /* 0x0000ee00ff0c7b82 */ /* 0x002e220000000a00 */
[----:B------:R-:W-:Y:S01]  /*2c10*/  IADD3 R28, PT, PT, -R4, R6, RZ ;  /* 0x00000006041c7210 */ /* 0x000fe20007ffe1ff */
[----:B------:R-:W-:Y:S01]  /*2c20*/  BSSY.RECONVERGENT B1, `(.L_x_527) ;  /* 0x000005a000017945 */ /* 0x000fe20003800200 */
[----:B------:R-:W-:Y:S01]  /*2c30*/  IMAD.MOV.U32 R24, RZ, RZ, R4 ;  /* 0x000000ffff187224 */ /* 0x000fe200078e0004 */
[----:B------:R-:W-:Y:S02]  /*2c40*/  MOV R25, R5 ;  /* 0x0000000500197202 */ /* 0x000fe40000000f00 */
[----:B------:R-:W-:-:S04]  /*2c50*/  LOP3.LUT R28, R28, 0x3, RZ, 0xc0, !PT ;  /* 0x000000031c1c7812 */ /* 0x000fc800078ec0ff */
[----:B------:R-:W-:-:S04]  /*2c60*/  ISETP.NE.U32.AND P0, PT, R28, RZ, PT ;  /* 0x000000ff1c00720c */ /* 0x000fc80003f05070 */
[----:B------:R-:W-:Y:S01]  /*2c70*/  ISETP.NE.AND.EX P0, PT, RZ, RZ, PT, P0 ;  /* 0x000000ffff00720c */ /* 0x000fe20003f05300 */
[----:B--2---:R-:W-:Y:S02]  /*2c80*/  IMAD R11, R3, UR6, RZ ;  /* 0x00000006030b7c24 */ /* 0x004fe4000f8e02ff */
[----:B------:R-:W-:-:S04]  /*2c90*/  IMAD.WIDE.U32 R8, R2, UR6, RZ ;  /* 0x0000000602087c25 */ /* 0x000fc8000f8e00ff */
[----:B------:R-:W-:Y:S02]  /*2ca0*/  IMAD R11, R2, UR7, R11 ;  /* 0x00000007020b7c24 */ /* 0x000fe4000f8e020b */
[----:B0-----:R-:W-:-:S03]  /*2cb0*/  IMAD R0, R12, UR5, RZ ;  /* 0x000000050c007c24 */ /* 0x001fc6000f8e02ff */
        /* <DEDUP_REMOVED lines=29> */
[----:B--2---:R-:W-:-:S04]  /*2e90*/  LEA R22, P0, R10, R16, 0x3 ;  /* 0x000000100a167211 */ /* 0x004fc800078018ff */
        /* <DEDUP_REMOVED lines=9> */
[----:B---3--:R-:W-:-:S04]  /*2f30*/  IMAD.WIDE.U32 R26, R24, R10, R26 ;  /* 0x0000000a181a7225 */ /* 0x008fc800078e001a */
[----:B------:R-:W-:-:S05]  /*2f40*/  IMAD.IADD R27, R27, 0x1, R25 ;  /* 0x000000011b1b7824 */ /* 0x000fca00078e0219 */
        /* <DEDUP_REMOVED lines=39> */
.L_x_528:
[----:B------:R-:W-:Y:S05]  /*31c0*/  BSYNC.RECONVERGENT B1 ;  /* 0x0000000000017941 */ /* 0x000fea0003800200 */
.L_x_527:
[----:B------:R-:W-:Y:S01]  /*31d0*/  IADD3 R4, P0, PT, R4, -R6, RZ ;  /* 0x8000000604047210 */ /* 0x000fe20007f1e0ff */
[----:B------:R-:W3:Y:S04]  /*31e0*/  LDC.64 R10, c[0x0][0x3d8] ;  /* 0x0000f600ff0a7b82 */ /* 0x000ee80000000a00 */
[----:B------:R-:W-:Y:S01]  /*31f0*/  IMAD.X R5, R5, 0x1, ~R7, P0 ;  /* 0x0000000105057824 */ /* 0x000fe200000e0e07 */
[----:B------:R-:W-:-:S04]  /*3200*/  ISETP.GT.U32.AND P0, PT, R4, -0x4, PT ;  /* 0xfffffffc0400780c */ /* 0x000fc80003f04070 */
[----:B------:R-:W-:-:S13]  /*3210*/  ISETP.GT.U32.AND.EX P0, PT, R5, -0x1, PT, P0 ;  /* 0xffffffff0500780c */ /* 0x000fda0003f04100 */
[----:B------:R-:W-:Y:S05]  /*3220*/  @P0 BRA `(.L_x_526) ;  /* 0x0000000400380947 */ /* 0x000fea0003800000 */
.L_x_529:
        /* <DEDUP_REMOVED lines=8> */
[----:B------:R-:W-:Y:S01]  /*32b0*/  MOV R13, R0 ;  /* 0x00000000000d7202 */ /* 0x000fe20000000f00 */
[C---:B--2---:R-:W-:Y:S02]  /*32c0*/  IMAD R12, R4.reuse, UR5, RZ ;  /* 0x00000005040c7c24 */ /* 0x044fe4000f8e02ff */
[----:B------:R-:W-:-:S04]  /*32d0*/  IMAD.WIDE.U32 R20, R4, UR4, R24 ;  /* 0x0000000404147c25 */ /* 0x000fc8000f8e0018 */
[----:B------:R-:W-:Y:S01]  /*32e0*/  IMAD R5, R5, UR4, R12 ;  /* 0x0000000405057c24 */ /* 0x000fe2000f8e020c */
[----:B------:R-:W-:Y:S02]  /*32f0*/  MOV R12, R8 ;  /* 0x00000008000c7202 */ /* 0x000fe40000000f00 */
[----:B------:R-:W-:Y:S01]  /*3300*/  LEA R4, P0, R20, UR16, 0x3 ;  /* 0x0000001014047c11 */ /* 0x000fe2000f8018ff */
[----:B------:R-:W-:-:S05]  /*3310*/  IMAD.IADD R5, R5, 0x1, R21 ;  /* 0x0000000105057824 */ /* 0x000fca00078e0215 */
        /* <DEDUP_REMOVED lines=12> */
[----:B01----:R-:W-:Y:S02]  /*33e0*/  IADD3 R27, PT, PT, R21, R19, RZ ;  /* 0x00000013151b7210 */ /* 0x003fe40007ffe0ff */
[----:B------:R-:W-:-:S05]  /*33f0*/  MOV R26, R20 ;  /* 0x00000014001a7202 */ /* 0x000fca0000000f00 */
        /* <DEDUP_REMOVED lines=9> */
[----:B------:R-:W3:Y:S01]  /*3490*/  LDG.E.64 R22, desc[UR10][R18.64] ;  /* 0x0000000a12167981 */ /* 0x000ee2000c1e1b00 */
[----:B--2---:R-:W-:-:S04]  /*34a0*/  IMAD R21, R21, UR18, RZ ;  /* 0x0000001215157c24 */ /* 0x004fc8000f8e02ff */
[C---:B------:R-:W-:Y:S02]  /*34b0*/  IMAD R21, R20.reuse, UR19, R21 ;  /* 0x0000001314157c24 */ /* 0x040fe4000f8e0215 */
[----:B---3--:R-:W-:-:S05]  /*34c0*/  IMAD.WIDE.U32 R22, R20, UR18, R22 ;  /* 0x0000001214167c25 */ /* 0x008fca000f8e0016 */
[----:B0-----:R-:W-:Y:S02]  /*34d0*/  IADD3 R27, PT, PT, R23, R21, RZ ;  /* 0x00000015171b7210 */ /* 0x001fe40007ffe0ff */
[----:B------:R-:W-:-:S05]  /*34e0*/  MOV R26, R22 ;  /* 0x00000016001a7202 */ /* 0x000fca0000000f00 */
        /* <DEDUP_REMOVED lines=26> */
[----:B------:R-:W-:-:S04]  /*3690*/  IADD3 R24, P0, PT, R24, 0x4, RZ ;  /* 0x0000000418187810 */ /* 0x000fc80007f1e0ff */
[----:B------:R-:W-:Y:S02]  /*36a0*/  IADD3.X R25, PT, PT, RZ, R25, RZ, P0, !PT ;  /* 0x00000019ff197210 */ /* 0x000fe400007fe4ff */
[----:B------:R-:W-:-:S04]  /*36b0*/  ISETP.GE.U32.AND P0, PT, R24, R6, PT ;  /* 0x000000061800720c */ /* 0x000fc80003f06070 */
[----:B------:R-:W-:Y:S01]  /*36c0*/  ISETP.GE.AND.EX P0, PT, R25, R7, PT, P0 ;  /* 0x000000071900720c */ /* 0x000fe20003f06300 */
[----:B--2---:R-:W-:-:S05]  /*36d0*/  IMAD.WIDE.U32 R18, R4, UR18, R18 ;  /* 0x0000001204127c25 */ /* 0x004fca000f8e0012 */
[----:B------:R-:W-:-:S05]  /*36e0*/  IADD3 R19, PT, PT, R19, R21, RZ ;  /* 0x0000001513137210 */ /* 0x000fca0007ffe0ff */
[----:B------:R4:W-:Y:S02]  /*36f0*/  STG.E.64 desc[UR10][R12.64], R18 ;  /* 0x000000120c007986 */ /* 0x0009e4000c101b0a */
[----:B------:R-:W-:Y:S05]  /*3700*/  @!P0 BRA `(.L_x_529) ;  /* 0xfffffff800c88947 */ /* 0x000fea000383ffff */
.L_x_526:
[----:B------:R-:W-:Y:S05]  /*3710*/  BSYNC.RECONVERGENT B0 ;  /* 0x0000000000007941 */ /* 0x000fea0003800200 */
.L_x_525:
        /* <DEDUP_REMOVED lines=9> */
.L_x_531:
        /* <DEDUP_REMOVED lines=13> */
.L_x_8947:


//--------------------- .text._ZN3cub18CUB_300001_SM_10006detail8for_each13static_kernelINS2_12policy_hub_t12policy_500_tElNS2_12op_wrapper_tIlZZZZZN2at6native36add_out_dense_sparse_compressed_cudaERNS7_6TensorERKS9_SC_RKN3c106ScalarEENKUlvE_clEvENKUlvE2_clEvENKUlvE_clEvENKUlvE_clEvEUllE_N6thrust24THRUST_300001_SM_1000_NS17counting_iteratorIlNSN_11use_defaultESP_SP_EEEEEEvT0_T1_ --------------------------
	.section	.text._ZN3cub18CUB_300001_SM_10006detail8for_each13static_kernelINS2_12policy_hub_t12policy_500_tElNS2_12op_wrapper_tIlZZZZZN2at6native36add_out_dense_sparse_compressed_cudaERNS7_6TensorERKS9_SC_RKN3c106ScalarEENKUlvE_clEvENKUlvE2_clEvENKUlvE_clEvENKUlvE_clEvEUllE_N6thrust24THRUST_300001_SM_1000_NS17counting_iteratorIlNSN_11use_defaultESP_SP_EEEEEEvT0_T1_,"ax",@progbits
	.align	128
        .global         _ZN3cub18CUB_300001_SM_10006detail8for_each13static_kernelINS2_12policy_hub_t12policy_500_tElNS2_12op_wrapper_tIlZZZZZN2at6native36add_out_dense_sparse_compressed_cudaERNS7_6TensorERKS9_SC_RKN3c106ScalarEENKUlvE_clEvENKUlvE2_clEvENKUlvE_clEvENKUlvE_clEvEUllE_N6thrust24THRUST_300001_SM_1000_NS17counting_iteratorIlNSN_11use_defaultESP_SP_EEEEEEvT0_T1_
        .type           _ZN3cub18CUB_300001_SM_10006detail8for_each13static_kernelINS2_12policy_hub_t12policy_500_tElNS2_12op_wrapper_tIlZZZZZN2at6native36add_out_dense_sparse_compressed_cudaERNS7_6TensorERKS9_SC_RKN3c106ScalarEENKUlvE_clEvENKUlvE2_clEvENKUlvE_clEvENKUlvE_clEvEUllE_N6thrust24THRUST_300001_SM_1000_NS17counting_iteratorIlNSN_11use_defaultESP_SP_EEEEEEvT0_T1_,@function
        .size           _ZN3cub18CUB_300001_SM_10006detail8for_each13static_kernelINS2_12policy_hub_t12policy_500_tElNS2_12op_wrapper_tIlZZZZZN2at6native36add_out_dense_sparse_compressed_cudaERNS7_6TensorERKS9_SC_RKN3c106ScalarEENKUlvE_clEvENKUlvE2_clEvENKUlvE_clEvENKUlvE_clEvEUllE_N6thrust24THRUST_300001_SM_1000_NS17counting_iteratorIlNSN_11use_defaultESP_SP_EEEEEEvT0_T1_,(.L_x_8948 - _ZN3cub18CUB_300001_SM_10006detail8for_each13static_kernelINS2_12policy_hub_t12policy_500_tElNS2_12op_wrapper_tIlZZZZZN2at6native36add_out_dense_sparse_compressed_cudaERNS7_6TensorERKS9_SC_RKN3c106ScalarEENKUlvE_clEvENKUlvE2_clEvENKUlvE_clEvENKUlvE_clEvEUllE_N6thrust24THRUST_300001_SM_1000_NS17counting_iteratorIlNSN_11use_defaultESP_SP_EEEEEEvT0_T1_)
        .other          _ZN3cub18CUB_300001_SM_10006detail8for_each13static_kernelINS2_12policy_hub_t12policy_500_tElNS2_12op_wrapper_tIlZZZZZN2at6native36add_out_dense_sparse_compressed_cudaERNS7_6TensorERKS9_SC_RKN3c106ScalarEENKUlvE_clEvENKUlvE2_clEvENKUlvE_clEvENKUlvE_clEvEUllE_N6thrust24THRUST_300001_SM_1000_NS17counting_iteratorIlNSN_11use_defaultESP_SP_EEEEEEvT0_T1_,@"STO_CUDA_ENTRY STV_DEFAULT"
_ZN3cub18CUB_300001_SM_10006detail8for_each13static_kernelINS2_12policy_hub_t12policy_500_tElNS2_12op_wrapper_tIlZZZZZN2at6native36add_out_dense_sparse_compressed_cudaERNS7_6TensorERKS9_SC_RKN3c106ScalarEENKUlvE_clEvENKUlvE2_clEvENKUlvE_clEvENKUlvE_clEvEUllE_N6thrust24THRUST_300001_SM_1000_NS17counting_iteratorIlNSN_11use_defaultESP_SP_EEEEEEvT0_T1_:
.text._ZN3cub18CUB_300001_SM_10006detail8for_each13static_kernelINS2_12policy_hub_t12policy_500_tElNS2_12op_wrapper_tIlZZZZZN2at6native36add_out_dense_sparse_compressed_cudaERNS7_6TensorERKS9_SC_RKN3c106ScalarEENKUlvE_clEvENKUlvE2_clEvENKUlvE_clEvENKUlvE_clEvEUllE_N6thrust24THRUST_300001_SM_1000_NS17counting_iteratorIlNSN_11use_defaultESP_SP_EEEEEEvT0_T1_:
        /* <DEDUP_REMOVED lines=20> */
.L_x_538:
        /* <DEDUP_REMOVED lines=21> */
[----:B------:R-:W-:Y:S02]  /*0290*/  IMAD.MOV.U32 R22, RZ, RZ, R4 ;  /* 0x000000ffff167224 */ /* 0x000fe400078e0004 */
[----:B------:R-:W-:Y:S01]  /*02a0*/  LOP3.LUT P0, R26, R26, 0x3, RZ, 0xc0, !PT ;  /* 0x000000031a1a7812 */ /* 0x000fe2000780c0ff */
        /* <DEDUP_REMOVED lines=21> */
[----:B------:R-:W2:Y:S01]  /*0400*/  LDG.E R17, desc[UR10][R8.64] ;  /* 0x0000000a08117981 */ /* 0x000ea2000c1e1900 */
[C---:B---3--:R-:W-:Y:S02]  /*0410*/  IMAD R2, R22.reuse, UR5, RZ ;  /* 0x0000000516027c24 */ /* 0x048fe4000f8e02ff */
[----:B------:R-:W-:Y:S02]  /*0420*/  IMAD.WIDE.U32 R20, R22, UR4, R4 ;  /* 0x0000000416147c25 */ /* 0x000fe4000f8e0004 */
[----:B------:R-:W3:Y:S02]  /*0430*/  LDC.64 R14, c[0x0][0x3a8] ;  /* 0x0000ea00ff0e7b82 */ /* 0x000ee40000000a00 */
[----:B------:R-:W-:Y:S01]  /*0440*/  IMAD R23, R23, UR4, R2 ;  /* 0x0000000417177c24 */ /* 0x000fe2000f8e0202 */
[----:B------:R-:W-:-:S02]  /*0450*/  MOV R2, R6 ;  /* 0x0000000600027202 */ /* 0x000fc40000000f00 */
[----:B-1----:R-:W-:Y:S01]  /*0460*/  LEA R16, P0, R20, UR6, 0x3 ;  /* 0x0000000614107c11 */ /* 0x002fe2000f8018ff */
[----:B------:R-:W-:Y:S01]  /*0470*/  IMAD.IADD R21, R21, 0x1, R23 ;  /* 0x0000000115157824 */ /* 0x000fe200078e0217 */
[----:B--2---:R-:W-:-:S05]  /*0480*/  SHF.R.S32.HI R19, RZ, 0x1f, R17 ;  /* 0x0000001fff137819 */ /* 0x004fca0000011411 */
[-C--:B0-----:R-:W-:Y:S02]  /*0490*/  IMAD R22, R19, R10.reuse, RZ ;  /* 0x0000000a13167224 */ /* 0x081fe400078e02ff */
[----:B------:R-:W-:-:S04]  /*04a0*/  IMAD.WIDE.U32 R18, R17, R10, R2 ;  /* 0x0000000a11127225 */ /* 0x000fc800078e0002 */
[----:B------:R-:W-:Y:S01]  /*04b0*/  IMAD R23, R17, R11, R22 ;  /* 0x0000000b11177224 */ /* 0x000fe200078e0216 */
[----:B------:R-:W-:Y:S02]  /*04c0*/  LEA.HI.X R17, R20, UR7, R21, 0x3, P0 ;  /* 0x0000000714117c11 */ /* 0x000fe400080f1c15 */
[C---:B---3--:R-:W-:Y:S02]  /*04d0*/  LEA R20, P0, R18.reuse, R14, 0x3 ;  /* 0x0000000e12147211 */ /* 0x048fe400078018ff */
[----:B------:R-:W-:Y:S01]  /*04e0*/  IADD3 R19, PT, PT, R19, R23, RZ ;  /* 0x0000001713137210 */ /* 0x000fe20007ffe0ff */
[----:B------:R-:W2:Y:S03]  /*04f0*/  LDG.E.64 R24, desc[UR10][R16.64] ;  /* 0x0000000a10187981 */ /* 0x000ea6000c1e1b00 */
[----:B------:R-:W-:Y:S02]  /*0500*/  LEA.HI.X R21, R18, R15, R19, 0x3, P0 ;  /* 0x0000000f12157211 */ /* 0x000fe400000f1c13 */
[----:B------:R-:W2:Y:S03]  /*0510*/  LDC.64 R18, c[0x0][0x3b0] ;  /* 0x0000ec00ff127b82 */ /* 0x000ea60000000a00 */
[----:B------:R-:W3:Y:S01]  /*0520*/  LDG.E.64 R22, desc[UR10][R20.64] ;  /* 0x0000000a14167981 */ /* 0x000ee2000c1e1b00 */
[----:B------:R-:W-:Y:S01]  /*0530*/  ISETP.NE.AND P0, PT, R26, 0x1, PT ;  /* 0x000000011a00780c */ /* 0x000fe20003f05270 */
[----:B--2---:R-:W-:-:S04]  /*0540*/  IMAD R25, R25, R18, RZ ;  /* 0x0000001219197224 */ /* 0x004fc800078e02ff */
[C---:B------:R-:W-:Y:S02]  /*0550*/  IMAD R25, R24.reuse, R19, R25 ;  /* 0x0000001318197224 */ /* 0x040fe400078e0219 */
[----:B---3--:R-:W-:-:S05]  /*0560*/  IMAD.WIDE.U32 R22, R24, R18, R22 ;  /* 0x0000001218167225 */ /* 0x008fca00078e0016 */
[----:B------:R-:W-:Y:S02]  /*0570*/  IADD3 R25, PT, PT, R23, R25, RZ ;  /* 0x0000001917197210 */ /* 0x000fe40007ffe0ff */
[----:B------:R-:W-:-:S05]  /*0580*/  MOV R24, R22 ;  /* 0x0000001600187202 */ /* 0x000fca0000000f00 */
[----:B------:R0:W-:Y:S01]  /*0590*/  STG.E.64 desc[UR10][R20.64], R24 ;  /* 0x0000001814007986 */ /* 0x0001e2000c101b0a */
[----:B------:R-:W-:Y:S01]  /*05a0*/  VIADD R22, R4, 0x1 ;  /* 0x0000000104167836 */ /* 0x000fe20000000000 */
[----:B------:R-:W-:Y:S06]  /*05b0*/  @!P0 BRA `(.L_x_536) ;  /* 0x0000000000888947 */ /* 0x000fec0003800000 */
        /* <DEDUP_REMOVED lines=11> */
[-C--:B--2---:R-:W-:Y:S02]  /*0670*/  IMAD R23, R23, R18.reuse, RZ ;  /* 0x0000001217177224 */ /* 0x084fe400078e02ff */
[----:B---3--:R-:W-:-:S04]  /*0680*/  IMAD.WIDE.U32 R24, R22, R18, R24 ;  /* 0x0000001216187225 */ /* 0x008fc800078e0018 */
[----:B------:R-:W-:Y:S01]  /*0690*/  IMAD R23, R22, R19, R23 ;  /* 0x0000001316177224 */ /* 0x000fe200078e0217 */
[----:B------:R-:W-:-:S04]  /*06a0*/  IADD3 R22, PT, PT, R4, 0x2, RZ ;  /* 0x0000000204167810 */ /* 0x000fc80007ffe0ff */
[----:B------:R-:W-:-:S05]  /*06b0*/  IADD3 R25, PT, PT, R25, R23, RZ ;  /* 0x0000001719197210 */ /* 0x000fca0007ffe0ff */
        /* <DEDUP_REMOVED lines=14> */
[----:B------:R-:W-:Y:S01]  /*07a0*/  IADD3 R22, PT, PT, R4, 0x3, RZ ;  /* 0x0000000304167810 */ /* 0x000fe20007ffe0ff */
[----:B---3--:R-:W-:-:S05]  /*07b0*/  IMAD.WIDE.U32 R10, R16, R18, R10 ;  /* 0x00000012100a7225 */ /* 0x008fca00078e000a */
[----:B------:R-:W-:-:S05]  /*07c0*/  IADD3 R11, PT, PT, R11, R19, RZ ;  /* 0x000000130b0b7210 */ /* 0x000fca0007ffe0ff */
[----:B------:R2:W-:Y:S02]  /*07d0*/  STG.E.64 desc[UR10][R14.64], R10 ;  /* 0x0000000a0e007986 */ /* 0x0005e4000c101b0a */
.L_x_536:
[----:B------:R-:W-:Y:S05]  /*07e0*/  BSYNC.RECONVERGENT B1 ;  /* 0x0000000000017941 */ /* 0x000fea0003800200 */
.L_x_535:
[----:B------:R-:W3:Y:S01]  /*07f0*/  LDC.64 R8, c[0x0][0x3d8] ;  /* 0x0000f600ff087b82 */ /* 0x000ee20000000a00 */
[----:B------:R-:W-:-:S04]  /*0800*/  IADD3 R2, PT, PT, R4, -R0, RZ ;  /* 0x8000000004027210 */ /* 0x000fc80007ffe0ff */
[----:B------:R-:W-:-:S03]  /*0810*/  ISETP.GT.U32.AND P0, PT, R2, -0x4, PT ;  /* 0xfffffffc0200780c */ /* 0x000fc60003f04070 */
[----:B--2---:R-:W2:Y:S10]  /*0820*/  LDC.64 R10, c[0x0][0x3e0] ;  /* 0x0000f800ff0a7b82 */ /* 0x004eb40000000a00 */
[----:B------:R-:W-:Y:S05]  /*0830*/  @P0 BRA `(.L_x_534) ;  /* 0x00000004003c0947 */ /* 0x000fea0003800000 */
.L_x_537:
[----:B------:R-:W-:Y:S01]  /*0840*/  SHF.R.S32.HI R23, RZ, 0x1f, R22 ;  /* 0x0000001fff177819 */ /* 0x000fe20000011416 */
[----:B---3--:R-:W-:-:S04]  /*0850*/  IMAD R2, R8, UR5, RZ ;  /* 0x0000000508027c24 */ /* 0x008fc8000f8e02ff */
[----:B------:R-:W-:Y:S02]  /*0860*/  IMAD R15, R9, UR4, R2 ;  /* 0x00000004090f7c24 */ /* 0x000fe4000f8e0202 */
[----:B------:R-:W-:-:S04]  /*0870*/  IMAD.WIDE.U32 R4, R8, UR4, R22 ;  /* 0x0000000408047c25 */ /* 0x000fc8000f8e0016 */
[----:B------:R-:W-:Y:S01]  /*0880*/  IMAD.IADD R5, R15, 0x1, R5 ;  /* 0x000000010f057824 */ /* 0x000fe200078e0205 */
[----:B------:R-:W-:-:S04]  /*0890*/  LEA R14, P0, R4, UR12, 0x2 ;  /* 0x0000000c040e7c11 */ /* 0x000fc8000f8010ff */
[----:B------:R-:W-:-:S05]  /*08a0*/  LEA.HI.X R15, R4, UR13, R5, 0x2, P0 ;  /* 0x0000000d040f7c11 */ /* 0x000fca00080f1405 */
[----:B------:R-:W3:Y:S01]  /*08b0*/  LDG.E R5, desc[UR10][R14.64] ;  /* 0x0000000a0e057981 */ /* 0x000ee2000c1e1900 */
[C---:B--2---:R-:W-:Y:S02]  /*08c0*/  IMAD R2, R10.reuse, UR5, RZ ;  /* 0x000000050a027c24 */ /* 0x044fe4000f8e02ff */
[----:B------:R-:W-:-:S04]  /*08d0*/  IMAD.WIDE.U32 R16, R10, UR4, R22 ;  /* 0x000000040a107c25 */ /* 0x000fc8000f8e0016 */
[----:B----4-:R-:W-:Y:S01]  /*08e0*/  IMAD R19, R11, UR4, R2 ;  /* 0x000000040b137c24 */ /* 0x010fe2000f8e0202 */
[----:B------:R-:W-:-:S04]  /*08f0*/  MOV R2, R6 ;  /* 0x0000000600027202 */ /* 0x000fc80000000f00 */
[----:B------:R-:W-:Y:S02]  /*0900*/  IADD3 R17, PT, PT, R19, R17, RZ ;  /* 0x0000001113117210 */ /* 0x000fe40007ffe0ff */
[----:B---3--:R-:W-:Y:S01]  /*0910*/  SHF.R.S32.HI R4, RZ, 0x1f, R5 ;  /* 0x0000001fff047819 */ /* 0x008fe20000011405 */
[----:B------:R-:W-:-:S04]  /*0920*/  IMAD.WIDE.U32 R18, R5, UR8, R2 ;  /* 0x0000000805127c25 */ /* 0x000fc8000f8e0002 */
[----:B01----:R-:W-:Y:S01]  /*0930*/  IMAD R20, R4, UR8, RZ ;  /* 0x0000000804147c24 */ /* 0x003fe2000f8e02ff */
[----:B------:R-:W-:-:S03]  /*0940*/  LEA R4, P0, R16, UR16, 0x3 ;  /* 0x0000001010047c11 */ /* 0x000fc6000f8018ff */
[----:B------:R-:W-:Y:S01]  /*0950*/  IMAD R21, R5, UR9, R20 ;  /* 0x0000000905157c24 */ /* 0x000fe2000f8e0214 */
[----:B------:R-:W-:Y:S02]  /*0960*/  LEA.HI.X R5, R16, UR17, R17, 0x3, P0 ;  /* 0x0000001110057c11 */ /* 0x000fe400080f1c11 */
[----:B------:R-:W-:Y:S02]  /*0970*/  LEA R16, P0, R18, UR14, 0x3 ;  /* 0x0000000e12107c11 */ /* 0x000fe4000f8018ff */
[----:B------:R-:W-:-:S04]  /*0980*/  IADD3 R17, PT, PT, R19, R21, RZ ;  /* 0x0000001513117210 */ /* 0x000fc80007ffe0ff */
[----:B------:R-:W-:Y:S02]  /*0990*/  LEA.HI.X R17, R18, UR15, R17, 0x3, P0 ;  /* 0x0000000f12117c11 */ /* 0x000fe400080f1c11 */
[----:B------:R-:W2:Y:S04]  /*09a0*/  LDG.E.64 R18, desc[UR10][R4.64] ;  /* 0x0000000a04127981 */ /* 0x000ea8000c1e1b00 */
[----:B------:R-:W3:Y:S01]  /*09b0*/  LDG.E.64 R20, desc[UR10][R16.64] ;  /* 0x0000000a10147981 */ /* 0x000ee2000c1e1b00 */
[----:B--2---:R-:W-:Y:S02]  /*09c0*/  IMAD R19, R19, UR18, RZ ;  /* 0x0000001213137c24 */ /* 0x004fe4000f8e02ff */
[----:B---3--:R-:W-:-:S04]  /*09d0*/  IMAD.WIDE.U32 R20, R18, UR18, R20 ;  /* 0x0000001212147c25 */ /* 0x008fc8000f8e0014 */
[----:B------:R-:W-:Y:S01]  /*09e0*/  IMAD R19, R18, UR19, R19 ;  /* 0x0000001312137c24 */ /* 0x000fe2000f8e0213 */
[----:B------:R-:W-:-:S03]  /*09f0*/  MOV R26, R20 ;  /* 0x00000014001a7202 */ /* 0x000fc60000000f00 */
[----:B------:R-:W-:-:S05]  /*0a00*/  IMAD.IADD R27, R21, 0x1, R19 ;  /* 0x00000001151b7824 */ /* 0x000fca00078e0213 */
        /* <DEDUP_REMOVED lines=9> */
[----:B------:R-:W0:Y:S04]  /*0aa0*/  LDG.E.64 R20, desc[UR10][R4.64+0x8] ;  /* 0x0000080a04147981 */ /* 0x000e28000c1e1b00 */
[----:B------:R-:W2:Y:S01]  /*0ab0*/  LDG.E.64 R24, desc[UR10][R18.64] ;  /* 0x0000000a12187981 */ /* 0x000ea2000c1e1b00 */
[----:B0-----:R-:W-:-:S04]  /*0ac0*/  IMAD R17, R21, UR18, RZ ;  /* 0x0000001215117c24 */ /* 0x001fc8000f8e02ff */
[C---:B------:R-:W-:Y:S02]  /*0ad0*/  IMAD R17, R20.reuse, UR19, R17 ;  /* 0x0000001314117c24 */ /* 0x040fe4000f8e0211 */
[----:B--2---:R-:W-:-:S04]  /*0ae0*/  IMAD.WIDE.U32 R24, R20, UR18, R24 ;  /* 0x0000001214187c25 */ /* 0x004fc8000f8e0018 */
[----:B------:R-:W-:Y:S01]  /*0af0*/  IMAD.MOV.U32 R26, RZ, RZ, R24 ;  /* 0x000000ffff1a7224 */ /* 0x000fe200078e0018 */
[----:B------:R-:W-:-:S05]  /*0b00*/  IADD3 R27, PT, PT, R25, R17, RZ ;  /* 0x00000011191b7210 */ /* 0x000fca0007ffe0ff */
        /* <DEDUP_REMOVED lines=13> */
[----:B--2---:R-:W-:-:S05]  /*0be0*/  IMAD.WIDE.U32 R24, R20, UR18, R24 ;  /* 0x0000001214187c25 */ /* 0x004fca000f8e0018 */
[----:B------:R-:W-:-:S05]  /*0bf0*/  IADD3 R25, PT, PT, R25, R19, RZ ;  /* 0x0000001319197210 */ /* 0x000fca0007ffe0ff */
        /* <DEDUP_REMOVED lines=11> */
[----:B0-----:R-:W-:-:S04]  /*0cb0*/  IMAD R17, R5, UR18, RZ ;  /* 0x0000001205117c24 */ /* 0x001fc8000f8e02ff */
[----:B------:R-:W-:Y:S01]  /*0cc0*/  IMAD R17, R4, UR19, R17 ;  /* 0x0000001304117c24 */ /* 0x000fe2000f8e0211 */
[----:B------:R-:W-:-:S04]  /*0cd0*/  IADD3 R22, PT, PT, R22, 0x4, RZ ;  /* 0x0000000416167810 */ /* 0x000fc80007ffe0ff */
[----:B------:R-:W-:Y:S01]  /*0ce0*/  ISETP.NE.AND P0, PT, R22, R0, PT ;  /* 0x000000001600720c */ /* 0x000fe20003f05270 */
[----:B--2---:R-:W-:-:S04]  /*0cf0*/  IMAD.WIDE.U32 R20, R4, UR18, R20 ;  /* 0x0000001204147c25 */ /* 0x004fc8000f8e0014 */
[----:B------:R-:W-:-:S05]  /*0d00*/  IMAD.IADD R21, R21, 0x1, R17 ;  /* 0x0000000115157824 */ /* 0x000fca00078e0211 */
[----:B------:R4:W-:Y:S03]  /*0d10*/  STG.E.64 desc[UR10][R18.64], R20 ;  /* 0x0000001412007986 */ /* 0x0009e6000c101b0a */
[----:B------:R-:W-:Y:S05]  /*0d20*/  @P0 BRA `(.L_x_537) ;  /* 0xfffffff800c40947 */ /* 0x000fea000383ffff */
.L_x_534:
[----:B------:R-:W-:Y:S05]  /*0d30*/  BSYNC.RECONVERGENT B0 ;  /* 0x0000000000007941 */ /* 0x000fea0003800200 */
.L_x_533:
        /* <DEDUP_REMOVED lines=14> */
.L_x_544:
[----:B0-----:R-:W0:Y:S01]  /*0e20*/  LDC.64 R2, c[0x0][0x3d0] ;  /* 0x0000f400ff027b82 */ /* 0x001e220000000a00 */
[----:B------:R-:W5:Y:S01]  /*0e30*/  LDCU.64 UR12, c[0x0][0x398] ;  /* 0x00007300ff0c77ac */ /* 0x000f620008000a00 */
[----:B---3--:R-:W-:Y:S02]  /*0e40*/  MOV R4, R12 ;  /* 0x0000000c00047202 */ /* 0x008fe40000000f00 */
[----:B------:R-:W-:Y:S01]  /*0e50*/  MOV R5, R13 ;  /* 0x0000000d00057202 */ /* 0x000fe20000000f00 */
[----:B------:R-:W0:Y:S01]  /*0e60*/  LDCU.64 UR14, c[0x0][0x3c8] ;  /* 0x00007900ff0e77ac */ /* 0x000e220008000a00 */
[----:B------:R-:W0:Y:S01]  /*0e70*/  LDCU.64 UR18, c[0x0][0x3b0] ;  /* 0x00007600ff1277ac */ /* 0x000e220008000a00 */
[----:B------:R-:W0:Y:S02]  /*0e80*/  LDCU.64 UR16, c[0x0][0x3a8] ;  /* 0x00007500ff1077ac */ /* 0x000e240008000a00 */
[C---:B0-----:R-:W-:Y:S02]  /*0e90*/  IMAD R0, R2.reuse, UR5, RZ ;  /* 0x0000000502007c24 */ /* 0x041fe4000f8e02ff */
[----:B------:R-:W-:-:S04]  /*0ea0*/  IMAD.WIDE.U32 R4, R2, UR4, R4 ;  /* 0x0000000402047c25 */ /* 0x000fc8000f8e0004 */
[----:B------:R-:W-:Y:S01]  /*0eb0*/  IMAD R3, R3, UR4, R0 ;  /* 0x0000000403037c24 */ /* 0x000fe2000f8e0200 */
[----:B-----5:R-:W-:-:S03]  /*0ec0*/  LEA R2, P0, R4, UR12, 0x2 ;  /* 0x0000000c04027c11 */ /* 0x020fc6000f8010ff */
        /* <DEDUP_REMOVED lines=8> */
[----:B------:R-:W2:Y:S01]  /*0f50*/  LDC.64 R4, c[0x0][0x3b8] ;  /* 0x0000ee00ff047b82 */ /* 0x000ea20000000a00 */
[----:B------:R-:W-:Y:S01]  /*0f60*/  IADD3 R2, P0, PT, R12, 0x100, RZ ;  /* 0x000001000c027810 */ /* 0x000fe20007f1e0ff */
[----:B------:R-:W-:Y:S01]  /*0f70*/  BSSY.RECONVERGENT B1, `(.L_x_541) ;  /* 0x000005d000017945 */ /* 0x000fe20003800200 */
[----:B------:R-:W-:Y:S01]  /*0f80*/  IADD3 R6, PT, PT, -R10, R0, RZ ;  /* 0x000000000a067210 */ /* 0x000fe20007ffe1ff */
[----:B------:R-:W-:Y:S01]  /*0f90*/  IMAD.MOV.U32 R22, RZ, RZ, R10 ;  /* 0x000000ffff167224 */ /* 0x000fe200078e000a */
[----:B------:R-:W-:Y:S02]  /*0fa0*/  IADD3.X R3, PT, PT, RZ, R13, RZ, P0, !PT ;  /* 0x0000000dff037210 */ /* 0x000fe400007fe4ff */
[----:B------:R-:W-:-:S03]  /*0fb0*/  LOP3.LUT P0, RZ, R6, 0x3, RZ, 0xc0, !PT ;  /* 0x0000000306ff7812 */ /* 0x000fc6000780c0ff */
[----:B0-----:R-:W-:Y:S02]  /*0fc0*/  IMAD R3, R3, UR12, RZ ;  /* 0x0000000c03037c24 */ /* 0x001fe4000f8e02ff */
[----:B---3--:R-:W-:-:S04]  /*0fd0*/  IMAD.WIDE.U32 R8, R2, UR12, RZ ;  /* 0x0000000c02087c25 */ /* 0x008fc8000f8e00ff */
        /* <DEDUP_REMOVED lines=8> */
[----:B------:R-:W2:Y:S01]  /*1060*/  LDCU.64 UR12, c[0x0][0x3a0] ;  /* 0x00007400ff0c77ac */ /* 0x000ea20008000a00 */
[----:B------:R-:W-:-:S06]  /*1070*/  SHF.R.S32.HI R11, RZ, 0x1f, R10 ;  /* 0x0000001fff0b7819 */ /* 0x000fcc000001140a */
[----:B------:R-:W3:Y:S08]  /*1080*/  LDC.64 R22, c[0x0][0x3e0] ;  /* 0x0000f800ff167b82 */ /* 0x000ef00000000a00 */
[----:B------:R-:W5:Y:S01]  /*1090*/  LDC R26, c[0x0][0x3ac] ;  /* 0x0000eb00ff1a7b82 */ /* 0x000f620000000800 */
[C---:B0-----:R-:W-:Y:S02]  /*10a0*/  IMAD R2, R6.reuse, UR5, RZ ;  /* 0x0000000506027c24 */ /* 0x041fe4000f8e02ff */
[----:B------:R-:W-:-:S04]  /*10b0*/  IMAD.WIDE.U32 R4, R6, UR4, R10 ;  /* 0x0000000406047c25 */ /* 0x000fc8000f8e000a */
[----:B------:R-:W-:Y:S01]  /*10c0*/  IMAD R7, R7, UR4, R2 ;  /* 0x0000000407077c24 */ /* 0x000fe2000f8e0202 */
[----:B--2---:R-:W-:Y:S01]  /*10d0*/  LEA R6, P0, R4, UR12, 0x2 ;  /* 0x0000000c04067c11 */ /* 0x004fe2000f8010ff */
[----:B------:R-:W0:Y:S03]  /*10e0*/  LDC R2, c[0x0][0x3a8] ;  /* 0x0000ea00ff027b82 */ /* 0x000e260000000800 */
[----:B------:R-:W-:-:S04]  /*10f0*/  IADD3 R5, PT, PT, R5, R7, RZ ;  /* 0x0000000705057210 */ /* 0x000fc80007ffe0ff */
[----:B------:R-:W-:Y:S01]  /*1100*/  LEA.HI.X R7, R4, UR13, R5, 0x2, P0 ;  /* 0x0000000d04077c11 */ /* 0x000fe200080f1405 */
[----:B------:R-:W2:Y:S01]  /*1110*/  LDCU.64 UR12, c[0x0][0x390] ;  /* 0x00007200ff0c77ac */ /* 0x000ea20008000a00 */
[----:B------:R-:W5:Y:S03]  /*1120*/  LDC.64 R4, c[0x0][0x3c8] ;  /* 0x0000f200ff047b82 */ /* 0x000f660000000a00 */
[----:B------:R-:W1:Y:S01]  /*1130*/  LDG.E R17, desc[UR10][R6.64] ;  /* 0x0000000a06117981 */ /* 0x000e62000c1e1900 */
[C---:B---3--:R-:W-:Y:S02]  /*1140*/  IMAD R14, R22.reuse, UR5, RZ ;  /* 0x00000005160e7c24 */ /* 0x048fe4000f8e02ff */
[----:B----4-:R-:W-:-:S04]  /*1150*/  IMAD.WIDE.U32 R18, R22, UR4, R10 ;  /* 0x0000000416127c25 */ /* 0x010fc8000f8e000a */
[----:B------:R-:W-:Y:S01]  /*1160*/  IMAD R23, R23, UR4, R14 ;  /* 0x0000000417177c24 */ /* 0x000fe2000f8e020e */
[----:B------:R-:W-:Y:S01]  /*1170*/  MOV R14, R8 ;  /* 0x00000008000e7202 */ /* 0x000fe20000000f00 */
[----:B------:R-:W-:-:S03]  /*1180*/  IMAD.MOV.U32 R15, RZ, RZ, R3 ;  /* 0x000000ffff0f7224 */ /* 0x000fc600078e0003 */
[----:B------:R-:W-:Y:S02]  /*1190*/  IADD3 R19, PT, PT, R19, R23, RZ ;  /* 0x0000001713137210 */ /* 0x000fe40007ffe0ff */
[----:B--2---:R-:W-:Y:S02]  /*11a0*/  LEA R16, P0, R18, UR12, 0x3 ;  /* 0x0000000c12107c11 */ /* 0x004fe4000f8018ff */
[----:B-1----:R-:W-:Y:S01]  /*11b0*/  SHF.R.S32.HI R21, RZ, 0x1f, R17 ;  /* 0x0000001fff157819 */ /* 0x002fe20000011411 */
[----:B-----5:R-:W-:-:S04]  /*11c0*/  IMAD.HI.U32 R20, R17, R4, R14 ;  /* 0x0000000411147227 */ /* 0x020fc800078e000e */
[-C--:B------:R-:W-:Y:S02]  /*11d0*/  IMAD R22, R21, R4.reuse, RZ ;  /* 0x0000000415167224 */ /* 0x080fe400078e02ff */
[C---:B------:R-:W-:Y:S02]  /*11e0*/  IMAD R23, R17.reuse, R4, R14 ;  /* 0x0000000411177224 */ /* 0x040fe400078e020e */
[----:B------:R-:W-:Y:S01]  /*11f0*/  IMAD R21, R17, R5, R22 ;  /* 0x0000000511157224 */ /* 0x000fe200078e0216 */
[----:B------:R-:W-:-:S04]  /*1200*/  LEA.HI.X R17, R18, UR13, R19, 0x3, P0 ;  /* 0x0000000d12117c11 */ /* 0x000fc800080f1c13 */
[----:B------:R-:W-:Y:S01]  /*1210*/  IADD3 R19, PT, PT, R20, R21, RZ ;  /* 0x0000001514137210 */ /* 0x000fe20007ffe0ff */
[----:B------:R-:W2:Y:S01]  /*1220*/  LDG.E.64 R24, desc[UR10][R16.64] ;  /* 0x0000000a10187981 */ /* 0x000ea2000c1e1b00 */
[----:B0-----:R-:W-:-:S04]  /*1230*/  LEA R20, P0, R23, R2, 0x3 ;  /* 0x0000000217147211 */ /* 0x001fc800078018ff */
[----:B------:R-:W-:Y:S02]  /*1240*/  LEA.HI.X R21, R23, R26, R19, 0x3, P0 ;  /* 0x0000001a17157211 */ /* 0x000fe400000f1c13 */
[----:B------:R-:W2:Y:S03]  /*1250*/  LDC.64 R18, c[0x0][0x3b0] ;  /* 0x0000ec00ff127b82 */ /* 0x000ea60000000a00 */
[----:B------:R-:W3:Y:S01]  /*1260*/  LDG.E.64 R22, desc[UR10][R20.64] ;  /* 0x0000000a14167981 */ /* 0x000ee2000c1e1b00 */
[----:B------:R-:W-:-:S04]  /*1270*/  IADD3 R27, PT, PT, -R10, R0, RZ ;  /* 0x000000000a1b7210 */ /* 0x000fc80007ffe1ff */
[----:B------:R-:W-:-:S04]  /*1280*/  LOP3.LUT R27, R27, 0x3, RZ, 0xc0, !PT ;  /* 0x000000031b1b7812 */ /* 0x000fc800078ec0ff */
[----:B------:R-:W-:Y:S01]  /*1290*/  ISETP.NE.AND P0, PT, R27, 0x1, PT ;  /* 0x000000011b00780c */ /* 0x000fe20003f05270 */
[----:B--2---:R-:W-:-:S04]  /*12a0*/  IMAD R25, R25, R18, RZ ;  /* 0x0000001219197224 */ /* 0x004fc800078e02ff */
[C---:B------:R-:W-:Y:S02]  /*12b0*/  IMAD R25, R24.reuse, R19, R25 ;  /* 0x0000001318197224 */ /* 0x040fe400078e0219 */
[----:B---3--:R-:W-:-:S04]  /*12c0*/  IMAD.WIDE.U32 R22, R24, R18, R22 ;  /* 0x0000001218167225 */ /* 0x008fc800078e0016 */
[----:B------:R-:W-:Y:S01]  /*12d0*/  IMAD.MOV.U32 R24, RZ, RZ, R22 ;  /* 0x000000ffff187224 */ /* 0x000fe200078e0016 */
[----:B------:R-:W-:-:S05]  /*12e0*/  IADD3 R25, PT, PT, R23, R25, RZ ;  /* 0x0000001917197210 */ /* 0x000fca0007ffe0ff */
[----:B------:R0:W-:Y:S01]  /*12f0*/  STG.E.64 desc[UR10][R20.64], R24 ;  /* 0x0000001814007986 */ /* 0x0001e2000c101b0a */
[----:B------:R-:W-:Y:S01]  /*1300*/  IADD3 R22, PT, PT, R10, 0x1, RZ ;  /* 0x000000010a167810 */ /* 0x000fe20007ffe0ff */
        /* <DEDUP_REMOVED lines=15> */
[----:B------:R-:W-:-:S03]  /*1400*/  IADD3 R22, PT, PT, R10, 0x2, RZ ;  /* 0x000000020a167810 */ /* 0x000fc60007ffe0ff */
[----:B------:R-:W-:-:S05]  /*1410*/  IMAD.IADD R25, R25, 0x1, R23 ;  /* 0x0000000119197824 */ /* 0x000fca00078e0217 */
[----:B------:R2:W-:Y:S01]  /*1420*/  STG.E.64 desc[UR10][R20.64], R24 ;  /* 0x0000001814007986 */ /* 0x0005e2000c101b0a */
        /* <DEDUP_REMOVED lines=11> */
[----:B---3--:R-:W-:-:S04]  /*14e0*/  IMAD R2, R17, R18, RZ ;  /* 0x0000001211027224 */ /* 0x008fc800078e02ff */
[----:B------:R-:W-:Y:S02]  /*14f0*/  IMAD R19, R16, R19, R2 ;  /* 0x0000001310137224 */ /* 0x000fe400078e0202 */
[----:B------:R-:W-:Y:S02]  /*1500*/  VIADD R22, R10, 0x3 ;  /* 0x000000030a167836 */ /* 0x000fe40000000000 */
[----:B--2---:R-:W-:-:S05]  /*1510*/  IMAD.WIDE.U32 R14, R16, R18, R14 ;  /* 0x00000012100e7225 */ /* 0x004fca00078e000e */
[----:B------:R-:W-:-:S05]  /*1520*/  IADD3 R15, PT, PT, R15, R19, RZ ;  /* 0x000000130f0f7210 */ /* 0x000fca0007ffe0ff */
[----:B------:R3:W-:Y:S02]  /*1530*/  STG.E.64 desc[UR10][R4.64], R14 ;  /* 0x0000000e04007986 */ /* 0x0007e4000c101b0a */
.L_x_542:
[----:B------:R-:W-:Y:S05]  /*1540*/  BSYNC.RECONVERGENT B1 ;  /* 0x0000000000017941 */ /* 0x000fea0003800200 */
.L_x_541:
[----:B------:R-:W-:-:S04]  /*1550*/  IADD3 R2, PT, PT, R10, -R0, RZ ;  /* 0x800000000a027210 */ /* 0x000fc80007ffe0ff */
[----:B------:R-:W-:-:S13]  /*1560*/  ISETP.GT.U32.AND P0, PT, R2, -0x4, PT ;  /* 0xfffffffc0200780c */ /* 0x000fda0003f04070 */
[----:B------:R-:W-:Y:S05]  /*1570*/  @P0 BRA `(.L_x_540) ;  /* 0x0000000400500947 */ /* 0x000fea0003800000 */
[----:B---3--:R-:W3:Y:S01]  /*1580*/  LDC.64 R4, c[0x0][0x3d8] ;  /* 0x0000f600ff047b82 */ /* 0x008ee20000000a00 */
[----:B------:R-:W-:-:S07]  /*1590*/  IADD3 R0, PT, PT, -R0, R22, RZ ;  /* 0x0000001600007210 */ /* 0x000fce0007ffe1ff */
[----:B------:R-:W0:Y:S02]  /*15a0*/  LDC.64 R6, c[0x0][0x3e0] ;  /* 0x0000f800ff067b82 */ /* 0x000e240000000a00 */
.L_x_543:
[----:B------:R-:W-:Y:S01]  /*15b0*/  SHF.R.S32.HI R23, RZ, 0x1f, R22 ;  /* 0x0000001fff177819 */ /* 0x000fe20000011416 */
[----:B---3--:R-:W-:-:S04]  /*15c0*/  IMAD R2, R4, UR5, RZ ;  /* 0x0000000504027c24 */ /* 0x008fc8000f8e02ff */
[----:B------:R-:W-:Y:S02]  /*15d0*/  IMAD R15, R5, UR4, R2 ;  /* 0x00000004050f7c24 */ /* 0x000fe4000f8e0202 */
[----:B------:R-:W-:-:S05]  /*15e0*/  IMAD.WIDE.U32 R10, R4, UR4, R22 ;  /* 0x00000004040a7c25 */ /* 0x000fca000f8e0016 */
[----:B------:R-:W-:Y:S02]  /*15f0*/  IADD3 R11, PT, PT, R15, R11, RZ ;  /* 0x0000000b0f0b7210 */ /* 0x000fe40007ffe0ff */
[----:B------:R-:W-:-:S04]  /*1600*/  LEA R14, P0, R10, UR8, 0x2 ;  /* 0x000000080a0e7c11 */ /* 0x000fc8000f8010ff */
[----:B------:R-:W-:-:S05]  /*1610*/  LEA.HI.X R15, R10, UR9, R11, 0x2, P0 ;  /* 0x000000090a0f7c11 */ /* 0x000fca00080f140b */
[----:B------:R-:W3:Y:S01]  /*1620*/  LDG.E R11, desc[UR10][R14.64+-0x8] ;  /* 0xfffff80a0e0b7981 */ /* 0x000ee2000c1e1900 */
[C---:B0-----:R-:W-:Y:S02]  /*1630*/  IMAD R2, R6.reuse, UR5, RZ ;  /* 0x0000000506027c24 */ /* 0x041fe4000f8e02ff */
[----:B------:R-:W-:-:S04]  /*1640*/  IMAD.WIDE.U32 R16, R6, UR4, R22 ;  /* 0x0000000406107c25 */ /* 0x000fc8000f8e0016 */
[----:B----4-:R-:W-:Y:S02]  /*1650*/  IMAD R19, R7, UR4, R2 ;  /* 0x0000000407137c24 */ /* 0x010fe4000f8e0202 */
[----:B------:R-:W-:-:S03]  /*1660*/  IMAD.MOV.U32 R2, RZ, RZ, R8 ;  /* 0x000000ffff027224 */ /* 0x000fc600078e0008 */
[----:B------:R-:W-:Y:S02]  /*1670*/  IADD3 R17, PT, PT, R19, R17, RZ ;  /* 0x0000001113117210 */ /* 0x000fe40007ffe0ff */
[----:B---3--:R-:W-:Y:S01]  /*1680*/  SHF.R.S32.HI R10, RZ, 0x1f, R11 ;  /* 0x0000001fff0a7819 */ /* 0x008fe2000001140b */
[----:B------:R-:W-:-:S04]  /*1690*/  IMAD.WIDE.U32 R18, R11, UR14, R2 ;  /* 0x0000000e0b127c25 */ /* 0x000fc8000f8e0002 */
[----:B-12---:R-:W-:Y:S01]  /*16a0*/  IMAD R20, R10, UR14, RZ ;  /* 0x0000000e0a147c24 */ /* 0x006fe2000f8e02ff */
        /* <DEDUP_REMOVED lines=8> */
[----:B--2---:R-:W-:-:S04]  /*1730*/  IMAD R19, R19, UR18, RZ ;  /* 0x0000001213137c24 */ /* 0x004fc8000f8e02ff */
[C---:B------:R-:W-:Y:S02]  /*1740*/  IMAD R19, R18.reuse, UR19, R19 ;  /* 0x0000001312137c24 */ /* 0x040fe4000f8e0213 */
[----:B---3--:R-:W-:-:S04]  /*1750*/  IMAD.WIDE.U32 R20, R18, UR18, R20 ;  /* 0x0000001212147c25 */ /* 0x008fc8000f8e0014 */
[----:B------:R-:W-:Y:S01]  /*1760*/  IMAD.MOV.U32 R24, RZ, RZ, R20 ;  /* 0x000000ffff187224 */ /* 0x000fe200078e0014 */
[----:B------:R-:W-:-:S05]  /*1770*/  IADD3 R25, PT, PT, R21, R19, RZ ;  /* 0x0000001315197210 */ /* 0x000fca0007ffe0ff */
[----:B------:R0:W-:Y:S04]  /*1780*/  STG.E.64 desc[UR10][R16.64], R24 ;  /* 0x0000001810007986 */ /* 0x0001e8000c101b0a */
[----:B------:R-:W2:Y:S02]  /*1790*/  LDG.E R19, desc[UR10][R14.64+-0x4] ;  /* 0xfffffc0a0e137981 */ /* 0x000ea4000c1e1900 */
[----:B--2---:R-:W-:-:S05]  /*17a0*/  SHF.R.S32.HI R2, RZ, 0x1f, R19 ;  /* 0x0000001fff027819 */ /* 0x004fca0000011413 */
[----:B------:R-:W-:Y:S01]  /*17b0*/  IMAD R18, R2, UR14, RZ ;  /* 0x0000000e02127c24 */ /* 0x000fe2000f8e02ff */
[----:B------:R-:W-:-:S05]  /*17c0*/  MOV R2, R8 ;  /* 0x0000000800027202 */ /* 0x000fca0000000f00 */
[----:B------:R-:W-:-:S04]  /*17d0*/  IMAD.WIDE.U32 R20, R19, UR14, R2 ;  /* 0x0000000e13147c25 */ /* 0x000fc8000f8e0002 */
[----:B------:R-:W-:Y:S01]  /*17e0*/  IMAD R19, R19, UR15, R18 ;  /* 0x0000000f13137c24 */ /* 0x000fe2000f8e0212 */
[----:B------:R-:W-:-:S04]  /*17f0*/  LEA R18, P0, R20, UR16, 0x3 ;  /* 0x0000001014127c11 */ /* 0x000fc8000f8018ff */
[----:B------:R-:W-:-:S04]  /*1800*/  IADD3 R19, PT, PT, R21, R19, RZ ;  /* 0x0000001315137210 */ /* 0x000fc80007ffe0ff */
[----:B------:R-:W-:Y:S02]  /*1810*/  LEA.HI.X R19, R20, UR17, R19, 0x3, P0 ;  /* 0x0000001114137c11 */ /* 0x000fe400080f1c13 */
[----:B------:R-:W2:Y:S04]  /*1820*/  LDG.E.64 R20, desc[UR10][R10.64+-0x8] ;  /* 0xfffff80a0a147981 */ /* 0x000ea8000c1e1b00 */
[----:B0-----:R-:W3:Y:S01]  /*1830*/  LDG.E.64 R16, desc[UR10][R18.64] ;  /* 0x0000000a12107981 */ /* 0x001ee2000c1e1b00 */
[----:B--2---:R-:W-:-:S04]  /*1840*/  IMAD R21, R21, UR18, RZ ;  /* 0x0000001215157c24 */ /* 0x004fc8000f8e02ff */
[C---:B------:R-:W-:Y:S02]  /*1850*/  IMAD R21, R20.reuse, UR19, R21 ;  /* 0x0000001314157c24 */ /* 0x040fe4000f8e0215 */
[----:B---3--:R-:W-:-:S04]  /*1860*/  IMAD.WIDE.U32 R16, R20, UR18, R16 ;  /* 0x0000001214107c25 */ /* 0x008fc8000f8e0010 */
        /* <DEDUP_REMOVED lines=31> */
[----:B------:R-:W-:Y:S02]  /*1a60*/  ISETP.NE.AND P0, PT, R0, RZ, PT ;  /* 0x000000ff0000720c */ /* 0x000fe40003f05270 */
[----:B------:R-:W-:Y:S01]  /*1a70*/  IADD3 R22, PT, PT, R22, 0x4, RZ ;  /* 0x0000000416167810 */ /* 0x000fe20007ffe0ff */
[----:B--2---:R-:W-:-:S04]  /*1a80*/  IMAD.WIDE.U32 R20, R10, UR18, R20 ;  /* 0x000000120a147c25 */ /* 0x004fc8000f8e0014 */
[----:B------:R-:W-:-:S05]  /*1a90*/  IMAD.IADD R21, R21, 0x1, R17 ;  /* 0x0000000115157824 */ /* 0x000fca00078e0211 */
[----:B------:R0:W-:Y:S01]  /*1aa0*/  STG.E.64 desc[UR10][R18.64], R20 ;  /* 0x0000001412007986 */ /* 0x0001e2000c101b0a */
[----:B------:R-:W-:Y:S05]  /*1ab0*/  @P0 BRA `(.L_x_543) ;  /* 0xfffffff800bc0947 */ /* 0x000fea000383ffff */
.L_x_540:
[----:B------:R-:W-:Y:S05]  /*1ac0*/  BSYNC.RECONVERGENT B0 ;  /* 0x0000000000007941 */ /* 0x000fea0003800200 */
.L_x_539:
[----:B------:R-:W5:Y:S01]  /*1ad0*/  LDCU.64 UR12, c[0x0][0x3e8] ;  /* 0x00007d00ff0c77ac */ /* 0x000f620008000a00 */
[----:B------:R-:W-:-:S04]  /*1ae0*/  UIADD3 UR4, UP0, UPT, UR4, 0x1, URZ ;  /* 0x0000000104047890 */ /* 0x000fc8000ff1e0ff */
[----:B------:R-:W-:Y:S02]  /*1af0*/  UIADD3.X UR5, UPT, UPT, URZ, UR5, URZ, UP0, !UPT ;  /* 0x00000005ff057290 */ /* 0x000fe400087fe4ff */
[----:B-----5:R-:W-:-:S04]  /*1b00*/  UISETP.GE.U32.AND UP0, UPT, UR4, UR12, UPT ;  /* 0x0000000c0400728c */ /* 0x020fc8000bf06070 */
[----:B------:R-:W-:-:S09]  /*1b10*/  UISETP.GE.AND.EX UP0, UPT, UR5, UR13, UPT, UP0 ;  /* 0x0000000d0500728c */ /* 0x000fd2000bf06300 */
[----:B------:R-:W-:Y:S05]  /*1b20*/  BRA.U !UP0, `(.L_x_544) ;  /* 0xfffffff108bc7547 */ /* 0x000fea000b83ffff */
[----:B------:R-:W-:Y:S05]  /*1b30*/  EXIT ;  /* 0x000000000000794d */ /* 0x000fea0003800000 */
.L_x_532:
        /* <DEDUP_REMOVED lines=20> */
[----:B------:R-:W-:-:S07]  /*1c80*/  CS2R R2, SRZ ;  /* 0x0000000000027805 */ /* 0x000fce000001ff00 */
.L_x_552:
[----:B0-----:R-:W0:Y:S01]  /*1c90*/  LDCU.64 UR8, c[0x0][0x3d0] ;  /* 0x00007a00ff0877ac */ /* 0x001e220008000a00 */
[----:B------:R-:W-:Y:S01]  /*1ca0*/  IADD3 R8, P0, PT, R0, UR4, RZ ;  /* 0x0000000400087c10 */ /* 0x000fe2000ff1e0ff */
[----:B-1----:R-:W1:Y:S04]  /*1cb0*/  LDCU.64 UR16, c[0x0][0x398] ;  /* 0x00007300ff1077ac */ /* 0x002e680008000a00 */
[----:B------:R-:W-:Y:S02]  /*1cc0*/  IMAD.X R9, RZ, RZ, UR5, P0 ;  /* 0x00000005ff097e24 */ /* 0x000fe400080e06ff */
[----:B0-----:R-:W-:-:S04]  /*1cd0*/  IMAD R5, R3, UR8, RZ ;  /* 0x0000000803057c24 */ /* 0x001fc8000f8e02ff */
[C---:B------:R-:W-:Y:S02]  /*1ce0*/  IMAD R7, R2.reuse, UR9, R5 ;  /* 0x0000000902077c24 */ /* 0x040fe4000f8e0205 */
[----:B------:R-:W-:-:S05]  /*1cf0*/  IMAD.WIDE.U32 R4, R2, UR8, R8 ;  /* 0x0000000802047c25 */ /* 0x000fca000f8e0008 */
[----:B------:R-:W-:Y:S02]  /*1d00*/  IADD3 R5, PT, PT, R5, R7, RZ ;  /* 0x0000000705057210 */ /* 0x000fe40007ffe0ff */
[----:B-1----:R-:W-:-:S04]  /*1d10*/  LEA R6, P0, R4, UR16, 0x2 ;  /* 0x0000001004067c11 */ /* 0x002fc8000f8010ff */
        /* <DEDUP_REMOVED lines=41> */
[-C--:B-1----:R-:W-:Y:S02]  /*1fb0*/  IMAD R18, R17, R10.reuse, RZ ;  /* 0x0000000a11127224 */ /* 0x082fe400078e02ff */
[----:B------:R-:W-:Y:S02]  /*1fc0*/  IMAD.IADD R17, R21, 0x1, R23 ;  /* 0x0000000115117824 */ /* 0x000fe400078e0217 */
[C---:B------:R-:W-:Y:S02]  /*1fd0*/  IMAD R21, R19.reuse, R11, R18 ;  /* 0x0000000b13157224 */ /* 0x040fe400078e0212 */
[----:B------:R-:W-:Y:S01]  /*1fe0*/  IMAD.WIDE.U32 R18, R19, R10, R14 ;  /* 0x0000000a13127225 */ /* 0x000fe200078e000e */
[----:B------:R-:W-:Y:S02]  /*1ff0*/  LEA.HI.X R17, R20, UR17, R17, 0x3, P0 ;  /* 0x0000001114117c11 */ /* 0x000fe400080f1c11 */
[----:B----4-:R-:W-:-:S03]  /*2000*/  LEA R22, P0, R18, R12, 0x3 ;  /* 0x0000000c12167211 */ /* 0x010fc600078018ff */
[----:B------:R-:W2:Y:S01]  /*2010*/  LDG.E.64 R24, desc[UR10][R16.64] ;  /* 0x0000000a10187981 */ /* 0x000ea2000c1e1b00 */
[----:B------:R-:W-:-:S04]  /*2020*/  IADD3 R19, PT, PT, R19, R21, RZ ;  /* 0x0000001513137210 */ /* 0x000fc80007ffe0ff */
[----:B------:R-:W-:Y:S02]  /*2030*/  LEA.HI.X R23, R18, R13, R19, 0x3, P0 ;  /* 0x0000000d12177211 */ /* 0x000fe400000f1c13 */
[----:B------:R-:W2:Y:S03]  /*2040*/  LDC.64 R18, c[0x0][0x3b0] ;  /* 0x0000ec00ff127b82 */ /* 0x000ea60000000a00 */
[----:B------:R-:W3:Y:S01]  /*2050*/  LDG.E.64 R20, desc[UR10][R22.64] ;  /* 0x0000000a16147981 */ /* 0x000ee2000c1e1b00 */
[----:B------:R-:W-:Y:S02]  /*2060*/  ISETP.NE.AND P0, PT, R26, 0x1, PT ;  /* 0x000000011a00780c */ /* 0x000fe40003f05270 */
[----:B------:R-:W-:Y:S01]  /*2070*/  IADD3 R28, PT, PT, R4, 0x1, RZ ;  /* 0x00000001041c7810 */ /* 0x000fe20007ffe0ff */
[----:B--2---:R-:W-:-:S04]  /*2080*/  IMAD R25, R25, R18, RZ ;  /* 0x0000001219197224 */ /* 0x004fc800078e02ff */
[C---:B------:R-:W-:Y:S02]  /*2090*/  IMAD R25, R24.reuse, R19, R25 ;  /* 0x0000001318197224 */ /* 0x040fe400078e0219 */
[----:B---3--:R-:W-:-:S05]  /*20a0*/  IMAD.WIDE.U32 R20, R24, R18, R20 ;  /* 0x0000001218147225 */ /* 0x008fca00078e0014 */
[----:B------:R-:W-:-:S05]  /*20b0*/  IADD3 R21, PT, PT, R21, R25, RZ ;  /* 0x0000001915157210 */ /* 0x000fca0007ffe0ff */
[----:B------:R0:W-:Y:S01]  /*20c0*/  STG.E.64 desc[UR10][R22.64], R20 ;  /* 0x0000001416007986 */ /* 0x0001e2000c101b0a */
        /* <DEDUP_REMOVED lines=9> */
[----:B------:R-:W2:Y:S04]  /*2160*/  LDG.E.64 R22, desc[UR10][R16.64+0x8] ;  /* 0x0000080a10167981 */ /* 0x000ea8000c1e1b00 */
[----:B------:R-:W3:Y:S01]  /*2170*/  LDG.E.64 R24, desc[UR10][R20.64] ;  /* 0x0000000a14187981 */ /* 0x000ee2000c1e1b00 */
[----:B------:R-:W-:Y:S02]  /*2180*/  ISETP.NE.AND P0, PT, R26, 0x2, PT ;  /* 0x000000021a00780c */ /* 0x000fe40003f05270 */
[----:B------:R-:W-:Y:S01]  /*2190*/  IADD3 R28, PT, PT, R4, 0x2, RZ ;  /* 0x00000002041c7810 */ /* 0x000fe20007ffe0ff */
[----:B--2---:R-:W-:-:S02]  /*21a0*/  IMAD R23, R23, R18, RZ ;  /* 0x0000001217177224 */ /* 0x004fc400078e02ff */
[----:B---3--:R-:W-:-:S04]  /*21b0*/  IMAD.WIDE.U32 R24, R22, R18, R24 ;  /* 0x0000001216187225 */ /* 0x008fc800078e0018 */
[----:B------:R-:W-:-:S05]  /*21c0*/  IMAD R23, R22, R19, R23 ;  /* 0x0000001316177224 */ /* 0x000fca00078e0217 */
        /* <DEDUP_REMOVED lines=15> */
[----:B------:R-:W-:Y:S01]  /*22c0*/  IADD3 R28, PT, PT, R4, 0x3, RZ ;  /* 0x00000003041c7810 */ /* 0x000fe20007ffe0ff */
[----:B---3--:R-:W-:-:S04]  /*22d0*/  IMAD.WIDE.U32 R10, R16, R18, R10 ;  /* 0x00000012100a7225 */ /* 0x008fc800078e000a */
[----:B------:R-:W-:-:S05]  /*22e0*/  IMAD.IADD R11, R11, 0x1, R19 ;  /* 0x000000010b0b7824 */ /* 0x000fca00078e0213 */
[----:B------:R2:W-:Y:S02]  /*22f0*/  STG.E.64 desc[UR10][R12.64], R10 ;  /* 0x0000000a0c007986 */ /* 0x0005e4000c101b0a */
.L_x_550:
[----:B------:R-:W-:Y:S05]  /*2300*/  BSYNC.RECONVERGENT B2 ;  /* 0x0000000000027941 */ /* 0x000fea0003800200 */
.L_x_549:
[----:B------:R-:W-:-:S04]  /*2310*/  IADD3 R4, PT, PT, R4, -R27, RZ ;  /* 0x8000001b04047210 */ /* 0x000fc80007ffe0ff */
[----:B------:R-:W-:-:S13]  /*2320*/  ISETP.GT.U32.AND P0, PT, R4, -0x4, PT ;  /* 0xfffffffc0400780c */ /* 0x000fda0003f04070 */
[----:B------:R-:W-:Y:S05]  /*2330*/  @P0 BRA `(.L_x_548) ;  /* 0x00000004003c0947 */ /* 0x000fea0003800000 */
.L_x_551:
        /* <DEDUP_REMOVED lines=8> */
[----:B--2---:R-:W-:Y:S02]  /*23c0*/  IMAD R11, R3, UR22, RZ ;  /* 0x00000016030b7c24 */ /* 0x004fe4000f8e02ff */
[----:B------:R-:W-:Y:S02]  /*23d0*/  IMAD.MOV.U32 R14, RZ, RZ, R6 ;  /* 0x000000ffff0e7224 */ /* 0x000fe400078e0006 */
[C---:B------:R-:W-:Y:S02]  /*23e0*/  IMAD R13, R2.reuse, UR23, R11 ;  /* 0x00000017020d7c24 */ /* 0x040fe4000f8e020b */
[----:B------:R-:W-:-:S05]  /*23f0*/  IMAD.WIDE.U32 R10, R2, UR22, R28 ;  /* 0x00000016020a7c25 */ /* 0x000fca000f8e001c */
[----:B------:R-:W-:Y:S02]  /*2400*/  IADD3 R11, PT, PT, R13, R11, RZ ;  /* 0x0000000b0d0b7210 */ /* 0x000fe40007ffe0ff */
[----:B---3--:R-:W-:Y:S01]  /*2410*/  SHF.R.S32.HI R4, RZ, 0x1f, R5 ;  /* 0x0000001fff047819 */ /* 0x008fe20000011405 */
[----:B------:R-:W-:-:S04]  /*2420*/  IMAD.WIDE.U32 R12, R5, UR20, R14 ;  /* 0x00000014050c7c25 */ /* 0x000fc8000f8e000e */
[----:B------:R-:W-:Y:S01]  /*2430*/  IMAD R16, R4, UR20, RZ ;  /* 0x0000001404107c24 */ /* 0x000fe2000f8e02ff */
        /* <DEDUP_REMOVED lines=22> */
[----:B------:R-:W0:Y:S04]  /*25a0*/  LDG.E.64 R16, desc[UR10][R4.64+0x8] ;  /* 0x0000080a04107981 */ /* 0x000e28000c1e1b00 */
[----:B------:R-:W2:Y:S01]  /*25b0*/  LDG.E.64 R18, desc[UR10][R12.64] ;  /* 0x0000000a0c127981 */ /* 0x000ea2000c1e1b00 */
[----:B0-----:R-:W-:-:S04]  /*25c0*/  IMAD R11, R17, UR26, RZ ;  /* 0x0000001a110b7c24 */ /* 0x001fc8000f8e02ff */
[C---:B------:R-:W-:Y:S02]  /*25d0*/  IMAD R11, R16.reuse, UR27, R11 ;  /* 0x0000001b100b7c24 */ /* 0x040fe4000f8e020b */
[----:B--2---:R-:W-:-:S05]  /*25e0*/  IMAD.WIDE.U32 R18, R16, UR26, R18 ;  /* 0x0000001a10127c25 */ /* 0x004fca000f8e0012 */
[----:B------:R-:W-:Y:S02]  /*25f0*/  IADD3 R21, PT, PT, R19, R11, RZ ;  /* 0x0000000b13157210 */ /* 0x000fe40007ffe0ff */
[----:B------:R-:W-:-:S05]  /*2600*/  MOV R20, R18 ;  /* 0x0000001200147202 */ /* 0x000fca0000000f00 */
        /* <DEDUP_REMOVED lines=22> */
[----:B------:R-:W-:-:S03]  /*2770*/  LEA R12, P0, R16, UR14, 0x3 ;  /* 0x0000000e100c7c11 */ /* 0x000fc6000f8018ff */
[----:B------:R-:W-:-:S05]  /*2780*/  IMAD.IADD R13, R17, 0x1, R13 ;  /* 0x00000001110d7824 */ /* 0x000fca00078e020d */
[----:B------:R-:W-:-:S05]  /*2790*/  LEA.HI.X R13, R16, UR15, R13, 0x3, P0 ;  /* 0x0000000f100d7c11 */ /* 0x000fca00080f1c0d */
[----:B------:R-:W2:Y:S01]  /*27a0*/  LDG.E.64 R16, desc[UR10][R12.64] ;  /* 0x0000000a0c107981 */ /* 0x000ea2000c1e1b00 */
[----:B0-----:R-:W-:-:S04]  /*27b0*/  IMAD R11, R5, UR26, RZ ;  /* 0x0000001a050b7c24 */ /* 0x001fc8000f8e02ff */
[----:B------:R-:W-:Y:S01]  /*27c0*/  IMAD R11, R4, UR27, R11 ;  /* 0x0000001b040b7c24 */ /* 0x000fe2000f8e020b */
[----:B------:R-:W-:-:S04]  /*27d0*/  IADD3 R28, PT, PT, R28, 0x4, RZ ;  /* 0x000000041c1c7810 */ /* 0x000fc80007ffe0ff */
[----:B------:R-:W-:Y:S01]  /*27e0*/  ISETP.NE.AND P0, PT, R28, R27, PT ;  /* 0x0000001b1c00720c */ /* 0x000fe20003f05270 */
[----:B--2---:R-:W-:-:S05]  /*27f0*/  IMAD.WIDE.U32 R16, R4, UR26, R16 ;  /* 0x0000001a04107c25 */ /* 0x004fca000f8e0010 */
[----:B------:R-:W-:-:S05]  /*2800*/  IADD3 R17, PT, PT, R17, R11, RZ ;  /* 0x0000000b11117210 */ /* 0x000fca0007ffe0ff */
[----:B------:R3:W-:Y:S02]  /*2810*/  STG.E.64 desc[UR10][R12.64], R16 ;  /* 0x000000100c007986 */ /* 0x0007e4000c101b0a */
[----:B------:R-:W-:Y:S05]  /*2820*/  @P0 BRA `(.L_x_551) ;  /* 0xfffffff800c40947 */ /* 0x000fea000383ffff */
.L_x_548:
[----:B------:R-:W-:Y:S05]  /*2830*/  BSYNC.RECONVERGENT B1 ;  /* 0x0000000000017941 */ /* 0x000fea0003800200 */
.L_x_547:
[----:B------:R-:W4:Y:S01]  /*2840*/  LDCU.64 UR8, c[0x0][0x3e8] ;  /* 0x00007d00ff0877ac */ /* 0x000f220008000a00 */
[----:B------:R-:W-:-:S04]  /*2850*/  IADD3 R2, P0, PT, R2, 0x1, RZ ;  /* 0x0000000102027810 */ /* 0x000fc80007f1e0ff */
[----:B------:R-:W-:Y:S02]  /*2860*/  IADD3.X R3, PT, PT, RZ, R3, RZ, P0, !PT ;  /* 0x00000003ff037210 */ /* 0x000fe400007fe4ff */
[----:B----4-:R-:W-:-:S04]  /*2870*/  ISETP.GE.U32.AND P0, PT, R2, UR8, PT ;  /* 0x0000000802007c0c */ /* 0x010fc8000bf06070 */
[----:B------:R-:W-:-:S13]  /*2880*/  ISETP.GE.AND.EX P0, PT, R3, UR9, PT, P0 ;  /* 0x0000000903007c0c */ /* 0x000fda000bf06300 */
[----:B------:R-:W-:Y:S05]  /*2890*/  @!P0 BRA `(.L_x_552) ;  /* 0xfffffff000fc8947 */ /* 0x000fea000383ffff */
.L_x_546:
[----:B------:R-:W-:Y:S05]  /*28a0*/  BSYNC.RECONVERGENT B0 ;  /* 0x0000000000007941 */ /* 0x000fea0003800200 */
.L_x_545:
        /* <DEDUP_REMOVED lines=9> */
.L_x_558:
        /* <DEDUP_REMOVED lines=16> */
[----:B0-2---:R-:W-:Y:S05]  /*2a40*/  @P0 BRA `(.L_x_554) ;  /* 0x0000000800b80947 */ /* 0x005fea0003800000 */
[----:B------:R-:W0:Y:S01]  /*2a50*/  LDCU.64 UR6, c[0x0][0x3c0] ;  /* 0x00007800ff0677ac */ /* 0x000e220008000a00 */
[----:B--2---:R-:W2:Y:S01]  /*2a60*/  LDC.64 R10, c[0x0][0x3b8] ;  /* 0x0000ee00ff0a7b82 */ /* 0x004ea20000000a00 */
[----:B------:R-:W-:Y:S01]  /*2a70*/  IADD3 R26, PT, PT, -R4, R0, RZ ;  /* 0x00000000041a7210 */ /* 0x000fe20007ffe1ff */
[----:B------:R-:W-:Y:S01]  /*2a80*/  BSSY.RECONVERGENT B1, `(.L_x_555) ;  /* 0x0000056000017945 */ /* 0x000fe20003800200 */
[----:B------:R-:W-:Y:S02]  /*2a90*/  IMAD.MOV.U32 R22, RZ, RZ, R4 ;  /* 0x000000ffff167224 */ /* 0x000fe400078e0004 */
[----:B------:R-:W-:Y:S01]  /*2aa0*/  LOP3.LUT P0, R26, R26, 0x3, RZ, 0xc0, !PT ;  /* 0x000000031a1a7812 */ /* 0x000fe2000780c0ff */
        /* <DEDUP_REMOVED lines=10> */
[----:B------:R-:W-:Y:S01]  /*2b50*/  SHF.R.S32.HI R5, RZ, 0x1f, R4 ;  /* 0x0000001fff057819 */ /* 0x000fe20000011404 */
[----:B------:R-:W2:Y:S06]  /*2b60*/  LDCU.64 UR6, c[0x0][0x390] ;  /* 0x00007200ff0677ac */ /* 0x000eac0008000a00 */
[----:B------:R-:W4:Y:S08]  /*2b70*/  LDC.64 R14, c[0x0][0x3a0] ;  /* 0x0000e800ff0e7b82 */ /* 0x000f300000000a00 */
[----:B------:R-:W5:Y:S01]  /*2b80*/  LDC.64 R22, c[0x0][0x3e0] ;  /* 0x0000f800ff167b82 */ /* 0x000f620000000a00 */
[----:B0-----:R-:W-:-:S02]  /*2b90*/  IMAD R2, R10, UR5, RZ ;  /* 0x000000050a027c24 */ /* 0x001fc4000f8e02ff */
[----:B---3--:R-:W-:-:S04]  /*2ba0*/  IMAD.WIDE.U32 R12, R10, UR4, R4 ;  /* 0x000000040a0c7c25 */ /* 0x008fc8000f8e0004 */
[----:B------:R-:W-:Y:S01]  /*2bb0*/  IMAD R11, R11, UR4, R2 ;  /* 0x000000040b0b7c24 */ /* 0x000fe2000f8e0202 */
[----:B----4-:R-:W-:-:S04]  /*2bc0*/  LEA R10, P0, R12, R14, 0x2 ;  /* 0x0000000e0c0a7211 */ /* 0x010fc800078010ff */
[----:B------:R-:W-:-:S04]  /*2bd0*/  IADD3 R2, PT, PT, R13, R11, RZ ;  /* 0x0000000b0d027210 */ /* 0x000fc80007ffe0ff */
[----:B------:R-:W-:Y:S02]  /*2be0*/  LEA.HI.X R11, R12, R15, R2, 0x2, P0 ;  /* 0x0000000f0c0b7211 */ /* 0x000fe400000f1402 */
[----:B------:R-:W0:Y:S03]  /*2bf0*/  LDC.64 R12, c[0x0][0x3c8] ;  /* 0x0000f200ff0c7b82 */ /* 0x000e260000000a00 */
[----:B------:R-:W3:Y:S01]  /*2c00*/  LDG.E R17, desc[UR10][R10.64] ;  /* 0x0000000a0a117981 */ /* 0x000ee2000c1e1900 */
[C---:B-----5:R-:W-:Y:S02]  /*2c10*/  IMAD R2, R22.reuse, UR5, RZ ;  /* 0x0000000516027c24 */ /* 0x060fe4000f8e02ff */
[----:B-1----:R-:W-:Y:S02]  /*2c20*/  IMAD.WIDE.U32 R20, R22, UR4, R4 ;  /* 0x0000000416147c25 */ /* 0x002fe4000f8e0004 */
[----:B------:R-:W1:Y:S02]  /*2c30*/  LDC.64 R14, c[0x0][0x3a8] ;  /* 0x0000ea00ff0e7b82 */ /* 0x000e640000000a00 */
[----:B------:R-:W-:Y:S01]  /*2c40*/  IMAD R23, R23, UR4, R2 ;  /* 0x0000000417177c24 */ /* 0x000fe2000f8e0202 */
[----:B------:R-:W-:-:S02]  /*2c50*/  MOV R2, R8 ;  /* 0x0000000800027202 */ /* 0x000fc40000000f00 */
[----:B--2---:R-:W-:Y:S02]  /*2c60*/  LEA R16, P0, R20, UR6, 0x3 ;  /* 0x0000000614107c11 */ /* 0x004fe4000f8018ff */
[----:B------:R-:W-:Y:S02]  /*2c70*/  IADD3 R21, PT, PT, R21, R23, RZ ;  /* 0x0000001715157210 */ /* 0x000fe40007ffe0ff */
[----:B---3--:R-:W-:-:S05]  /*2c80*/  SHF.R.S32.HI R19, RZ, 0x1f, R17 ;  /* 0x0000001fff137819 */ /* 0x008fca0000011411 */
[-C--:B0-----:R-:W-:Y:S02]  /*2c90*/  IMAD R22, R19, R12.reuse, RZ ;  /* 0x0000000c13167224 */ /* 0x081fe400078e02ff */
[----:B------:R-:W-:-:S04]  /*2ca0*/  IMAD.WIDE.U32 R18, R17, R12, R2 ;  /* 0x0000000c11127225 */ /* 0x000fc800078e0002 */
[----:B------:R-:W-:Y:S01]  /*2cb0*/  IMAD R23, R17, R13, R22 ;  /* 0x0000000d11177224 */ /* 0x000fe200078e0216 */
[----:B------:R-:W-:Y:S02]  /*2cc0*/  LEA.HI.X R17, R20, UR7, R21, 0x3, P0 ;  /* 0x0000000714117c11 */ /* 0x000fe400080f1c15 */
[C---:B-1----:R-:W-:Y:S01]  /*2cd0*/  LEA R20, P0, R18.reuse, R14, 0x3 ;  /* 0x0000000e12147211 */ /* 0x042fe200078018ff */
[----:B------:R-:W-:Y:S02]  /*2ce0*/  IMAD.IADD R19, R19, 0x1, R23 ;  /* 0x0000000113137824 */ /* 0x000fe400078e0217 */
        /* <DEDUP_REMOVED lines=43> */
[----:B------:R-:W-:Y:S01]  /*2fa0*/  IADD3 R22, PT, PT, R4, 0x3, RZ ;  /* 0x0000000304167810 */ /* 0x000fe20007ffe0ff */
[----:B--2---:R-:W-:-:S05]  /*2fb0*/  IMAD.WIDE.U32 R12, R16, R18, R12 ;  /* 0x00000012100c7225 */ /* 0x004fca00078e000c */
[----:B------:R-:W-:-:S05]  /*2fc0*/  IADD3 R13, PT, PT, R13, R19, RZ ;  /* 0x000000130d0d7210 */ /* 0x000fca0007ffe0ff */
[----:B------:R4:W-:Y:S02]  /*2fd0*/  STG.E.64 desc[UR10][R14.64], R12 ;  /* 0x0000000c0e007986 */ /* 0x0009e4000c101b0a */
.L_x_556:
[----:B------:R-:W-:Y:S05]  /*2fe0*/  BSYNC.RECONVERGENT B1 ;  /* 0x0000000000017941 */ /* 0x000fea0003800200 */
.L_x_555:
[----:B------:R-:W0:Y:S01]  /*2ff0*/  LDC.64 R10, c[0x0][0x3d8] ;  /* 0x0000f600ff0a7b82 */ /* 0x000e220000000a00 */
[----:B------:R-:W-:-:S05]  /*3000*/  IMAD.IADD R2, R4, 0x1, -R0 ;  /* 0x0000000104027824 */ /* 0x000fca00078e0a00 */
[----:B------:R-:W-:Y:S02]  /*3010*/  ISETP.GT.U32.AND P0, PT, R2, -0x4, PT ;  /* 0xfffffffc0200780c */ /* 0x000fe40003f04070 */
[----:B---34-:R-:W4:Y:S11]  /*3020*/  LDC.64 R12, c[0x0][0x3e0] ;  /* 0x0000f800ff0c7b82 */ /* 0x018f360000000a00 */
[----:B------:R-:W-:Y:S05]  /*3030*/  @P0 BRA `(.L_x_554) ;  /* 0x00000004003c0947 */ /* 0x000fea0003800000 */
.L_x_557:
[----:B------:R-:W-:Y:S01]  /*3040*/  SHF.R.S32.HI R23, RZ, 0x1f, R22 ;  /* 0x0000001fff177819 */ /* 0x000fe20000011416 */
[----:B0-----:R-:W-:-:S04]  /*3050*/  IMAD R2, R10, UR5, RZ ;  /* 0x000000050a027c24 */ /* 0x001fc8000f8e02ff */
[----:B------:R-:W-:Y:S02]  /*3060*/  IMAD R15, R11, UR4, R2 ;  /* 0x000000040b0f7c24 */ /* 0x000fe4000f8e0202 */
[----:B------:R-:W-:-:S05]  /*3070*/  IMAD.WIDE.U32 R4, R10, UR4, R22 ;  /* 0x000000040a047c25 */ /* 0x000fca000f8e0016 */
[----:B------:R-:W-:Y:S02]  /*3080*/  IADD3 R5, PT, PT, R15, R5, RZ ;  /* 0x000000050f057210 */ /* 0x000fe40007ffe0ff */
[----:B------:R-:W-:-:S04]  /*3090*/  LEA R14, P0, R4, UR12, 0x2 ;  /* 0x0000000c040e7c11 */ /* 0x000fc8000f8010ff */
[----:B------:R-:W-:-:S05]  /*30a0*/  LEA.HI.X R15, R4, UR13, R5, 0x2, P0 ;  /* 0x0000000d040f7c11 */ /* 0x000fca00080f1405 */
[----:B------:R-:W3:Y:S01]  /*30b0*/  LDG.E R5, desc[UR10][R14.64] ;  /* 0x0000000a0e057981 */ /* 0x000ee2000c1e1900 */
[C---:B----4-:R-:W-:Y:S02]  /*30c0*/  IMAD R2, R12.reuse, UR5, RZ ;  /* 0x000000050c027c24 */ /* 0x050fe4000f8e02ff */
[----:B------:R-:W-:-:S04]  /*30d0*/  IMAD.WIDE.U32 R16, R12, UR4, R22 ;  /* 0x000000040c107c25 */ /* 0x000fc8000f8e0016 */
[----:B------:R-:W-:Y:S01]  /*30e0*/  IMAD R19, R13, UR4, R2 ;  /* 0x000000040d137c24 */ /* 0x000fe2000f8e0202 */
[----:B------:R-:W-:-:S04]  /*30f0*/  MOV R2, R8 ;  /* 0x0000000800027202 */ /* 0x000fc80000000f00 */
        /* <DEDUP_REMOVED lines=67> */
.L_x_554:
[----:B------:R-:W-:Y:S05]  /*3530*/  BSYNC.RECONVERGENT B0 ;  /* 0x0000000000007941 */ /* 0x000fea0003800200 */
.L_x_553:
[----:B------:R-:W5:Y:S01]  /*3540*/  LDCU.64 UR6, c[0x0][0x3e8] ;  /* 0x00007d00ff0677ac */ /* 0x000f620008000a00 */
[----:B------:R-:W-:-:S04]  /*3550*/  UIADD3 UR4, UP0, UPT, UR4, 0x1, URZ ;  /* 0x0000000104047890 */ /* 0x000fc8000ff1e0ff */
[----:B------:R-:W-:Y:S02]  /*3560*/  UIADD3.X UR5, UPT, UPT, URZ, UR5, URZ, UP0, !UPT ;  /* 0x00000005ff057290 */ /* 0x000fe400087fe4ff */
[----:B-----5:R-:W-:-:S04]  /*3570*/  UISETP.GE.U32.AND UP0, UPT, UR4, UR6, UPT ;  /* 0x000000060400728c */ /* 0x020fc8000bf06070 */
[----:B------:R-:W-:-:S09]  /*3580*/  UISETP.GE.AND.EX UP0, UPT, UR5, UR7, UPT, UP0 ;  /* 0x000000070500728c */ /* 0x000fd2000bf06300 */
[----:B------:R-:W-:Y:S05]  /*3590*/  BRA.U !UP0, `(.L_x_558) ;  /* 0xfffffff108e87547 */ /* 0x000fea000b83ffff */
[----:B------:R-:W-:Y:S05]  /*35a0*/  EXIT ;  /* 0x000000000000794d */ /* 0x000fea0003800000 */
.L_x_559:
        /* <DEDUP_REMOVED lines=13> */
.L_x_8948:


//--------------------- .text._ZN3cub18CUB_300001_SM_10006detail8for_each13static_kernelINS2_12policy_hub_t12policy_500_tElNS2_12op_wrapper_tIlZZZZZN2at6native36add_out_dense_sparse_compressed_cudaERNS7_6TensorERKS9_SC_RKN3c106ScalarEENKUlvE_clEvENKUlvE1_clEvENKUlvE_clEvENKUlvE0_clEvEUllE_N6thrust24THRUST_300001_SM_1000_NS17counting_iteratorIlNSN_11use_defaultESP_SP_EEEEEEvT0_T1_ --------------------------
	.section	.text._ZN3cub18CUB_300001_SM_10006detail8for_each13static_kernelINS2_12policy_hub_t12policy_500_tElNS2_12op_wrapper_tIlZZZZZN2at6native36add_out_dense_sparse_compressed_cudaERNS7_6TensorERKS9_SC_RKN3c106ScalarEENKUlvE_clEvENKUlvE1_clEvENKUlvE_clEvENKUlvE0_clEvEUllE_N6thrust24THRUST_300001_SM_1000_NS17counting_iteratorIlNSN_11use_defaultESP_SP_EEEEEEvT0_T1_,"ax",@progbits
	.align	128
        .global         _ZN3cub18CUB_300001_SM_10006detail8for_each13static_kernelINS2_12policy_hub_t12policy_500_tElNS2_12op_wrapper_tIlZZZZZN2at6native36add_out_dense_sparse_compressed_cudaERNS7_6TensorERKS9_SC_RKN3c106ScalarEENKUlvE_clEvENKUlvE1_clEvENKUlvE_clEvENKUlvE0_clEvEUllE_N6thrust24THRUST_300001_SM_1000_NS17counting_iteratorIlNSN_11use_defaultESP_SP_EEEEEEvT0_T1_
        .type           _ZN3cub18CUB_300001_SM_10006detail8for_each13static_kernelINS2_12policy_hub_t12policy_500_tElNS2_12op_wrapper_tIlZZZZZN2at6native36add_out_dense_sparse_compressed_cudaERNS7_6TensorERKS9_SC_RKN3c106ScalarEENKUlvE_clEvENKUlvE1_clEvENKUlvE_clEvENKUlvE0_clEvEUllE_N6thrust24THRUST_300001_SM_1000_NS17counting_iteratorIlNSN_11use_defaultESP_SP_EEEEEEvT0_T1_,@function
        .size           _ZN3cub18CUB_300001_SM_10006detail8for_each13static_kernelINS2_12policy_hub_t12policy_500_tElNS2_12op_wrapper_tIlZZZZZN2at6native36add_out_dense_sparse_compressed_cudaERNS7_6TensorERKS9_SC_RKN3c106ScalarEENKUlvE_clEvENKUlvE1_clEvENKUlvE_clEvENKUlvE0_clEvEUllE_N6thrust24THRUST_300001_SM_1000_NS17counting_iteratorIlNSN_11use_defaultESP_SP_EEEEEEvT0_T1_,(.L_x_8949 - _ZN3cub18CUB_300001_SM_10006detail8for_each13static_kernelINS2_12policy_hub_t12policy_500_tElNS2_12op_wrapper_tIlZZZZZN2at6native36add_out_dense_sparse_compressed_cudaERNS7_6TensorERKS9_SC_RKN3c106ScalarEENKUlvE_clEvENKUlvE1_clEvENKUlvE_clEvENKUlvE0_clEvEUllE_N6thrust24THRUST_300001_SM_1000_NS17counting_iteratorIlNSN_11use_defaultESP_SP_EEEEEEvT0_T1_)
        .other          _ZN3cub18CUB_300001_SM_10006detail8for_each13static_kernelINS2_12policy_hub_t12policy_500_tElNS2_12op_wrapper_tIlZZZZZN2at6native36add_out_dense_sparse_compressed_cudaERNS7_6TensorERKS9_SC_RKN3c106ScalarEENKUlvE_clEvENKUlvE1_clEvENKUlvE_clEvENKUlvE0_clEvEUllE_N6thrust24THRUST_300001_SM_1000_NS17counting_iteratorIlNSN_11use_defaultESP_SP_EEEEEEvT0_T1_,@"STO_CUDA_ENTRY STV_DEFAULT"
_ZN3cub18CUB_300001_SM_10006detail8for_each13static_kernelINS2_12policy_hub_t12policy_500_tElNS2_12op_wrapper_tIlZZZZZN2at6native36add_out_dense_sparse_compressed_cudaERNS7_6TensorERKS9_SC_RKN3c106ScalarEENKUlvE_clEvENKUlvE1_clEvENKUlvE_clEvENKUlvE0_clEvEUllE_N6thrust24THRUST_300001_SM_1000_NS17counting_iteratorIlNSN_11use_defaultESP_SP_EEEEEEvT0_T1_:
.text._ZN3cub18CUB_300001_SM_10006detail8for_each13static_kernelINS2_12policy_hub_t12policy_500_tElNS2_12op_wrapper_tIlZZZZZN2at6native36add_out_dense_sparse_compressed_cudaERNS7_6TensorERKS9_SC_RKN3c106ScalarEENKUlvE_clEvENKUlvE1_clEvENKUlvE_clEvENKUlvE0_clEvEUllE_N6thrust24THRUST_300001_SM_1000_NS17counting_iteratorIlNSN_11use_defaultESP_SP_EEEEEEvT0_T1_:
        /* <DEDUP_REMOVED lines=20> */
.L_x_566:
        /* <DEDUP_REMOVED lines=67> */
[----:B--2---:R-:W-:-:S05]  /*0570*/  IMAD R25, R11, R24, R10 ;  /* 0x000000180b197224 */ /* 0x004fca00078e020a */
        /* <DEDUP_REMOVED lines=15> */
[----:B--2---:R-:W-:Y:S01]  /*0670*/  IMAD R25, R11, R24, R10 ;  /* 0x000000180b197224 */ /* 0x004fe200078e020a */
        /* <DEDUP_REMOVED lines=15> */
[----:B---3--:R-:W-:-:S05]  /*0770*/  IMAD R19, R15, R24, R0 ;  /* 0x000000180f137224 */ /* 0x008fca00078e0200 */
[----:B------:R2:W-:Y:S03]  /*0780*/  STG.E desc[UR10][R20.64], R19 ;  /* 0x0000001314007986 */ /* 0x0005e6000c10190a */
.L_x_564:
[----:B------:R-:W-:Y:S05]  /*0790*/  BSYNC.RECONVERGENT B1 ;  /* 0x0000000000017941 */ /* 0x000fea0003800200 */
.L_x_563:
[----:B------:R-:W-:Y:S01]  /*07a0*/  IADD3 R0, P0, PT, R8, -R6, RZ ;  /* 0x8000000608007210 */ /* 0x000fe20007f1e0ff */
[----:B------:R-:W3:Y:S04]  /*07b0*/  LDC.64 R14, c[0x0][0x3d8] ;  /* 0x0000f600ff0e7b82 */ /* 0x000ee80000000a00 */
[----:B------:R-:W-:Y:S01]  /*07c0*/  IMAD.X R8, R9, 0x1, ~R7, P0 ;  /* 0x0000000109087824 */ /* 0x000fe200000e0e07 */
[----:B------:R-:W-:-:S03]  /*07d0*/  ISETP.GT.U32.AND P0, PT, R0, -0x4, PT ;  /* 0xfffffffc0000780c */ /* 0x000fc60003f04070 */
[----:B------:R-:W4:Y:S01]  /*07e0*/  LDC.64 R16, c[0x0][0x3e0] ;  /* 0x0000f800ff107b82 */ /* 0x000f220000000a00 */
[----:B------:R-:W-:-:S13]  /*07f0*/  ISETP.GT.U32.AND.EX P0, PT, R8, -0x1, PT, P0 ;  /* 0xffffffff0800780c */ /* 0x000fda0003f04100 */
[----:B------:R-:W-:Y:S05]  /*0800*/  @P0 BRA `(.L_x_562) ;  /* 0x0000000000f80947 */ /* 0x000fea0003800000 */
.L_x_565:
        /* <DEDUP_REMOVED lines=22> */
[----:B--2---:R-:W-:-:S05]  /*0970*/  IMAD R27, R0, UR18, R21 ;  /* 0x00000012001b7c24 */ /* 0x004fca000f8e0215 */
        /* <DEDUP_REMOVED lines=10> */
[----:B---3--:R-:W-:-:S05]  /*0a20*/  IMAD R29, R0, UR18, R25 ;  /* 0x00000012001d7c24 */ /* 0x008fca000f8e0219 */
        /* <DEDUP_REMOVED lines=10> */
[----:B---3--:R-:W-:-:S05]  /*0ad0*/  IMAD R27, R0, UR18, R25 ;  /* 0x00000012001b7c24 */ /* 0x008fca000f8e0219 */
        /* <DEDUP_REMOVED lines=14> */
[----:B--2---:R-:W-:-:S05]  /*0bc0*/  IMAD R25, R8, UR18, R25 ;  /* 0x0000001208197c24 */ /* 0x004fca000f8e0219 */
[----:B------:R0:W-:Y:S07]  /*0bd0*/  STG.E desc[UR10][R20.64], R25 ;  /* 0x0000001914007986 */ /* 0x0001ee000c10190a */
[----:B------:R-:W-:Y:S05]  /*0be0*/  @!P0 BRA `(.L_x_565) ;  /* 0xfffffffc00088947 */ /* 0x000fea000383ffff */
.L_x_562:
[----:B------:R-:W-:Y:S05]  /*0bf0*/  BSYNC.RECONVERGENT B0 ;  /* 0x0000000000007941 */ /* 0x000fea0003800200 */
.L_x_561:
        /* <DEDUP_REMOVED lines=15> */
.L_x_572:
        /* <DEDUP_REMOVED lines=67> */
[----:B--2---:R-:W-:-:S05]  /*1120*/  IMAD R25, R25, R0, R24 ;  /* 0x0000000019197224 */ /* 0x004fca00078e0218 */
        /* <DEDUP_REMOVED lines=15> */
[----:B--2---:R-:W-:-:S05]  /*1220*/  IMAD R23, R23, R0, R22 ;  /* 0x0000000017177224 */ /* 0x004fca00078e0216 */
        /* <DEDUP_REMOVED lines=13> */
[----:B--2---:R-:W-:-:S05]  /*1300*/  IMAD R17, R21, R0, R12 ;  /* 0x0000000015117224 */ /* 0x004fca00078e020c */
[----:B------:R0:W-:Y:S02]  /*1310*/  STG.E desc[UR10][R18.64], R17 ;  /* 0x0000001112007986 */ /* 0x0001e4000c10190a */
.L_x_570:
[----:B------:R-:W-:Y:S05]  /*1320*/  BSYNC.RECONVERGENT B1 ;  /* 0x0000000000017941 */ /* 0x000fea0003800200 */
.L_x_569:
        /* <DEDUP_REMOVED lines=25> */
.L_x_571:
        /* <DEDUP_REMOVED lines=51> */
[----:B---3--:R-:W-:-:S05]  /*17f0*/  IMAD R21, R0, UR16, R21 ;  /* 0x0000001000157c24 */ /* 0x008fca000f8e0215 */
[----:B------:R0:W-:Y:S01]  /*1800*/  STG.E desc[UR10][R18.64], R21 ;  /* 0x0000001512007986 */ /* 0x0001e2000c10190a */
[----:B------:R-:W-:-:S05]  /*1810*/  IADD3 R0, P1, PT, R6, 0x20, RZ ;  /* 0x0000002006007810 */ /* 0x000fca0007f3e0ff */
[----:B------:R-:W-:Y:S01]  /*1820*/  IMAD.X R7, RZ, RZ, R7, P1 ;  /* 0x000000ffff077224 */ /* 0x000fe200008e0607 */
[----:B------:R-:W-:Y:S07]  /*1830*/  @!P0 BRA `(.L_x_571) ;  /* 0xfffffffc00208947 */ /* 0x000fee000383ffff */
.L_x_568:
[----:B------:R-:W-:Y:S05]  /*1840*/  BSYNC.RECONVERGENT B0 ;  /* 0x0000000000007941 */ /* 0x000fea0003800200 */
.L_x_567:
        /* <DEDUP_REMOVED lines=9> */
.L_x_560:
        /* <DEDUP_REMOVED lines=23> */
.L_x_580:
        /* <DEDUP_REMOVED lines=64> */
[----:B---3--:R-:W-:-:S05]  /*1e50*/  IMAD R29, R23, R26, R22 ;  /* 0x0000001a171d7224 */ /* 0x008fca00078e0216 */
        /* <DEDUP_REMOVED lines=15> */
[----:B--2---:R-:W-:Y:S01]  /*1f50*/  IMAD R27, R23, R26, R22 ;  /* 0x0000001a171b7224 */ /* 0x004fe200078e0216 */
        /* <DEDUP_REMOVED lines=15> */
[----:B--2---:R-:W-:-:S05]  /*2050*/  IMAD R15, R21, R26, R14 ;  /* 0x0000001a150f7224 */ /* 0x004fca00078e020e */
[----:B------:R2:W-:Y:S03]  /*2060*/  STG.E desc[UR10][R16.64], R15 ;  /* 0x0000000f10007986 */ /* 0x0005e6000c10190a */
.L_x_578:
[----:B------:R-:W-:Y:S05]  /*2070*/  BSYNC.RECONVERGENT B2 ;  /* 0x0000000000027941 */ /* 0x000fea0003800200 */
.L_x_577:
[----:B------:R-:W-:-:S05]  /*2080*/  IADD3 R8, P0, PT, R8, -R6, RZ ;  /* 0x8000000608087210 */ /* 0x000fca0007f1e0ff */
[----:B------:R-:W-:Y:S01]  /*2090*/  IMAD.X R9, R9, 0x1, ~R7, P0 ;  /* 0x0000000109097824 */ /* 0x000fe200000e0e07 */
[----:B------:R-:W-:-:S04]  /*20a0*/  ISETP.GT.U32.AND P0, PT, R8, -0x4, PT ;  /* 0xfffffffc0800780c */ /* 0x000fc80003f04070 */
[----:B------:R-:W-:-:S13]  /*20b0*/  ISETP.GT.U32.AND.EX P0, PT, R9, -0x1, PT, P0 ;  /* 0xffffffff0900780c */ /* 0x000fda0003f04100 */
[----:B------:R-:W-:Y:S05]  /*20c0*/  @P0 BRA `(.L_x_576) ;  /* 0x0000000000f80947 */ /* 0x000fea0003800000 */
.L_x_579:
        /* <DEDUP_REMOVED lines=22> */
[----:B01----:R-:W-:-:S05]  /*2230*/  IMAD R25, R8, UR26, R9 ;  /* 0x0000001a08197c24 */ /* 0x003fca000f8e0209 */
        /* <DEDUP_REMOVED lines=10> */
[----:B--2---:R-:W-:-:S05]  /*22e0*/  IMAD R27, R8, UR26, R9 ;  /* 0x0000001a081b7c24 */ /* 0x004fca000f8e0209 */
        /* <DEDUP_REMOVED lines=10> */
[----:B--2---:R-:W-:-:S05]  /*2390*/  IMAD R25, R8, UR26, R9 ;  /* 0x0000001a08197c24 */ /* 0x004fca000f8e0209 */
        /* <DEDUP_REMOVED lines=14> */
[----:B----4-:R-:W-:-:S05]  /*2480*/  IMAD R13, R14, UR26, R13 ;  /* 0x0000001a0e0d7c24 */ /* 0x010fca000f8e020d */
[----:B------:R3:W-:Y:S07]  /*2490*/  STG.E desc[UR10][R8.64], R13 ;  /* 0x0000000d08007986 */ /* 0x0007ee000c10190a */
[----:B------:R-:W-:Y:S05]  /*24a0*/  @!P0 BRA `(.L_x_579) ;  /* 0xfffffffc00088947 */ /* 0x000fea000383ffff */
.L_x_576:
[----:B------:R-:W-:Y:S05]  /*24b0*/  BSYNC.RECONVERGENT B1 ;  /* 0x0000000000017941 */ /* 0x000fea0003800200 */
.L_x_575:
[----:B------:R-:W4:Y:S01]  /*24c0*/  LDCU.64 UR8, c[0x0][0x3e8] ;  /* 0x00007d00ff0877ac */ /* 0x000f220008000a00 */
[----:B------:R-:W-:-:S04]  /*24d0*/  IADD3 R2, P0, PT, R2, 0x1, RZ ;  /* 0x0000000102027810 */ /* 0x000fc80007f1e0ff */
[----:B------:R-:W-:Y:S02]  /*24e0*/  IADD3.X R3, PT, PT, RZ, R3, RZ, P0, !PT ;  /* 0x00000003ff037210 */ /* 0x000fe400007fe4ff */
[----:B----4-:R-:W-:-:S04]  /*24f0*/  ISETP.NE.U32.AND P0, PT, R2, UR8, PT ;  /* 0x0000000802007c0c */ /* 0x010fc8000bf05070 */
[----:B------:R-:W-:-:S13]  /*2500*/  ISETP.NE.AND.EX P0, PT, R3, UR9, PT, P0 ;  /* 0x0000000903007c0c */ /* 0x000fda000bf05300 */
[----:B------:R-:W-:Y:S05]  /*2510*/  @P0 BRA `(.L_x_580) ;  /* 0xfffffff4004c0947 */ /* 0x000fea000383ffff */
.L_x_574:
[----:B------:R-:W-:Y:S05]  /*2520*/  BSYNC.RECONVERGENT B0 ;  /* 0x0000000000007941 */ /* 0x000fea0003800200 */
.L_x_573:
        /* <DEDUP_REMOVED lines=14> */
.L_x_586:
        /* <DEDUP_REMOVED lines=66> */
[----:B--2---:R-:W-:-:S05]  /*2a30*/  IMAD R27, R27, R0, R26 ;  /* 0x000000001b1b7224 */ /* 0x004fca00078e021a */
        /* <DEDUP_REMOVED lines=15> */
[----:B--2---:R-:W-:-:S05]  /*2b30*/  IMAD R25, R25, R0, R2 ;  /* 0x0000000019197224 */ /* 0x004fca00078e0202 */
        /* <DEDUP_REMOVED lines=13> */
[----:B----4-:R-:W-:-:S05]  /*2c10*/  IMAD R11, R7, R0, R2 ;  /* 0x00000000070b7224 */ /* 0x010fca00078e0202 */
[----:B------:R3:W-:Y:S03]  /*2c20*/  STG.E desc[UR10][R8.64], R11 ;  /* 0x0000000b08007986 */ /* 0x0007e6000c10190a */
.L_x_584:
[----:B------:R-:W-:Y:S05]  /*2c30*/  BSYNC.RECONVERGENT B1 ;  /* 0x0000000000017941 */ /* 0x000fea0003800200 */
.L_x_583:
[----:B------:R-:W-:Y:S01]  /*2c40*/  IADD3 R0, P0, PT, R18, -R16, RZ ;  /* 0x8000001012007210 */ /* 0x000fe20007f1e0ff */
[----:B------:R-:W4:Y:S04]  /*2c50*/  LDC.64 R6, c[0x0][0x3d8] ;  /* 0x0000f600ff067b82 */ /* 0x000f280000000a00 */
[----:B------:R-:W-:Y:S01]  /*2c60*/  IMAD.X R2, R19, 0x1, ~R17, P0 ;  /* 0x0000000113027824 */ /* 0x000fe200000e0e11 */
[----:B------:R-:W-:-:S04]  /*2c70*/  ISETP.GT.U32.AND P0, PT, R0, -0x4, PT ;  /* 0xfffffffc0000780c */ /* 0x000fc80003f04070 */
[----:B------:R-:W-:-:S13]  /*2c80*/  ISETP.GT.U32.AND.EX P0, PT, R2, -0x1, PT, P0 ;  /* 0xffffffff0200780c */ /* 0x000fda0003f04100 */
[----:B------:R-:W-:Y:S05]  /*2c90*/  @P0 BRA `(.L_x_582) ;  /* 0x0000000000fc0947 */ /* 0x000fea0003800000 */
.L_x_585:
        /* <DEDUP_REMOVED lines=23> */
[----:B012---:R-:W-:-:S05]  /*2e10*/  IMAD R27, R0, UR18, R13 ;  /* 0x00000012001b7c24 */ /* 0x007fca000f8e020d */
        /* <DEDUP_REMOVED lines=10> */
[----:B---3--:R-:W-:-:S05]  /*2ec0*/  IMAD R0, R0, UR18, R25 ;  /* 0x0000001200007c24 */ /* 0x008fca000f8e0219 */
        /* <DEDUP_REMOVED lines=10> */
[----:B--2---:R-:W-:-:S05]  /*2f70*/  IMAD R27, R2, UR18, R25 ;  /* 0x00000012021b7c24 */ /* 0x004fca000f8e0219 */
        /* <DEDUP_REMOVED lines=14> */
[----:B--2---:R-:W-:-:S05]  /*3060*/  IMAD R25, R8, UR18, R25 ;  /* 0x0000001208197c24 */ /* 0x004fca000f8e0219 */
[----:B------:R0:W-:Y:S07]  /*3070*/  STG.E desc[UR10][R12.64], R25 ;  /* 0x000000190c007986 */ /* 0x0001ee000c10190a */
[----:B------:R-:W-:Y:S05]  /*3080*/  @!P0 BRA `(.L_x_585) ;  /* 0xfffffffc00048947 */ /* 0x000fea000383ffff */
.L_x_582:
[----:B------:R-:W-:Y:S05]  /*3090*/  BSYNC.RECONVERGENT B0 ;  /* 0x0000000000007941 */ /* 0x000fea0003800200 */
.L_x_581:
        /* <DEDUP_REMOVED lines=9> */
.L_x_587:
        /* <DEDUP_REMOVED lines=13> */
.L_x_8949:


//--------------------- .text._ZN3cub18CUB_300001_SM_10006detail8for_each13static_kernelINS2_12policy_hub_t12policy_500_tElNS2_12op_wrapper_tIlZZZZZN2at6native36add_out_dense_sparse_compressed_cudaERNS7_6TensorERKS9_SC_RKN3c106ScalarEENKUlvE_clEvENKUlvE1_clEvENKUlvE_clEvENKUlvE_clEvEUllE_N6thrust24THRUST_300001_SM_1000_NS17counting_iteratorIlNSN_11use_defaultESP_SP_EEEEEEvT0_T1_ --------------------------
	.section	.text._ZN3cub18CUB_300001_SM_10006detail8for_each13static_kernelINS2_12policy_hub_t12policy_500_tElNS2_12op_wrapper_tIlZZZZZN2at6native36add_out_dense_sparse_compressed_cudaERNS7_6TensorERKS9_SC_RKN3c106ScalarEENKUlvE_clEvENKUlvE1_clEvENKUlvE_clEvENKUlvE_clEvEUllE_N6thrust24THRUST_300001_SM_1000_NS17counting_iteratorIlNSN_11use_defaultESP_SP_EEEEEEvT0_T1_,"ax",@progbits
	.align	128
        .global         _ZN3cub18CUB_300001_SM_10006detail8for_each13static_kernelINS2_12policy_hub_t12policy_500_tElNS2_12op_wrapper_tIlZZZZZN2at6native36add_out_dense_sparse_compressed_cudaERNS7_6TensorERKS9_SC_RKN3c106ScalarEENKUlvE_clEvENKUlvE1_clEvENKUlvE_clEvENKUlvE_clEvEUllE_N6thrust24THRUST_300001_SM_1000_NS17counting_iteratorIlNSN_11use_defaultESP_SP_EEEEEEvT0_T1_
        .type           _ZN3cub18CUB_300001_SM_10006detail8for_each13static_kernelINS2_12policy_hub_t12policy_500_tElNS2_12op_wrapper_tIlZZZZZN2at6native36add_out_dense_sparse_compressed_cudaERNS7_6TensorERKS9_SC_RKN3c106ScalarEENKUlvE_clEvENKUlvE1_clEvENKUlvE_clEvENKUlvE_clEvEUllE_N6thrust24THRUST_300001_SM_1000_NS17counting_iteratorIlNSN_11use_defaultESP_SP_EEEEEEvT0_T1_,@function
        .size           _ZN3cub18CUB_300001_SM_10006detail8for_each13static_kernelINS2_12policy_hub_t12policy_500_tElNS2_12op_wrapper_tIlZZZZZN2at6native36add_out_dense_sparse_compressed_cudaERNS7_6TensorERKS9_SC_RKN3c106ScalarEENKUlvE_clEvENKUlvE1_clEvENKUlvE_clEvENKUlvE_clEvEUllE_N6thrust24THRUST_300001_SM_1000_NS17counting_iteratorIlNSN_11use_defaultESP_SP_EEEEEEvT0_T1_,(.L_x_8950 - _ZN3cub18CUB_300001_SM_10006detail8for_each13static_kernelINS2_12policy_hub_t12policy_500_tElNS2_12op_wrapper_tIlZZZZZN2at6native36add_out_dense_sparse_compressed_cudaERNS7_6TensorERKS9_SC_RKN3c106ScalarEENKUlvE_clEvENKUlvE1_clEvENKUlvE_clEvENKUlvE_clEvEUllE_N6thrust24THRUST_300001_SM_1000_NS17counting_iteratorIlNSN_11use_defaultESP_SP_EEEEEEvT0_T1_)
        .other          _ZN3cub18CUB_300001_SM_10006detail8for_each13static_kernelINS2_12policy_hub_t12policy_500_tElNS2_12op_wrapper_tIlZZZZZN2at6native36add_out_dense_sparse_compressed_cudaERNS7_6TensorERKS9_SC_RKN3c106ScalarEENKUlvE_clEvENKUlvE1_clEvENKUlvE_clEvENKUlvE_clEvEUllE_N6thrust24THRUST_300001_SM_1000_NS17counting_iteratorIlNSN_11use_defaultESP_SP_EEEEEEvT0_T1_,@"STO_CUDA_ENTRY STV_DEFAULT"
_ZN3cub18CUB_300001_SM_10006detail8for_each13static_kernelINS2_12policy_hub_t12policy_500_tElNS2_12op_wrapper_tIlZZZZZN2at6native36add_out_dense_sparse_compressed_cudaERNS7_6TensorERKS9_SC_RKN3c106ScalarEENKUlvE_clEvENKUlvE1_clEvENKUlvE_clEvENKUlvE_clEvEUllE_N6thrust24THRUST_300001_SM_1000_NS17counting_iteratorIlNSN_11use_defaultESP_SP_EEEEEEvT0_T1_:
.text._ZN3cub18CUB_300001_SM_10006detail8for_each13static_kernelINS2_12policy_hub_t12policy_500_tElNS2_12op_wrapper_tIlZZZZZN2at6native36add_out_dense_sparse_compressed_cudaERNS7_6TensorERKS9_SC_RKN3c106ScalarEENKUlvE_clEvENKUlvE1_clEvENKUlvE_clEvENKUlvE_clEvEUllE_N6thrust24THRUST_300001_SM_1000_NS17counting_iteratorIlNSN_11use_defaultESP_SP_EEEEEEvT0_T1_:
        /* <DEDUP_REMOVED lines=25> */
.L_x_594:
        /* <DEDUP_REMOVED lines=61> */
[----:B0-----:R-:W-:-:S05]  /*0560*/  IMAD R25, R25, R26, R24 ;  /* 0x0000001a19197224 */ /* 0x001fca00078e0218 */
        /* <DEDUP_REMOVED lines=14> */
[----:B--2---:R-:W-:-:S05]  /*0650*/  IMAD R23, R23, R26, R22 ;  /* 0x0000001a17177224 */ /* 0x004fca00078e0216 */
        /* <DEDUP_REMOVED lines=13> */
[----:B--2---:R-:W-:-:S05]  /*0730*/  IMAD R17, R21, R26, R2 ;  /* 0x0000001a15117224 */ /* 0x004fca00078e0202 */
[----:B------:R2:W-:Y:S02]  /*0740*/  STG.E desc[UR10][R18.64], R17 ;  /* 0x0000001112007986 */ /* 0x0005e4000c10190a */
.L_x_592:
[----:B------:R-:W-:Y:S05]  /*0750*/  BSYNC.RECONVERGENT B1 ;  /* 0x0000000000017941 */ /* 0x000fea0003800200 */
.L_x_591:
[----:B------:R-:W3:Y:S01]  /*0760*/  LDC.64 R14, c[0x0][0x3d8] ;  /* 0x0000f600ff0e7b82 */ /* 0x000ee20000000a00 */
[----:B------:R-:W-:-:S05]  /*0770*/  IMAD.IADD R2, R8, 0x1, -R0 ;  /* 0x0000000108027824 */ /* 0x000fca00078e0a00 */
[----:B------:R-:W-:-:S13]  /*0780*/  ISETP.GT.U32.AND P0, PT, R2, -0x4, PT ;  /* 0xfffffffc0200780c */ /* 0x000fda0003f04070 */
[----:B------:R-:W-:Y:S05]  /*0790*/  @P0 BRA `(.L_x_590) ;  /* 0x00000004000c0947 */ /* 0x000fea0003800000 */
.L_x_593:
        /* <DEDUP_REMOVED lines=26> */
[----:B--2---:R-:W-:-:S05]  /*0940*/  IMAD R25, R2, UR18, R19 ;  /* 0x0000001202197c24 */ /* 0x004fca000f8e0213 */
        /* <DEDUP_REMOVED lines=11> */
[----:B0-----:R-:W-:-:S05]  /*0a00*/  IMAD R25, R2, UR18, R21 ;  /* 0x0000001202197c24 */ /* 0x001fca000f8e0215 */
        /* <DEDUP_REMOVED lines=11> */
[----:B0-----:R-:W-:-:S05]  /*0ac0*/  IMAD R25, R2, UR18, R23 ;  /* 0x0000001202197c24 */ /* 0x001fca000f8e0217 */
        /* <DEDUP_REMOVED lines=13> */
[----:B---3--:R-:W-:-:S05]  /*0ba0*/  IMAD R23, R8, UR18, R23 ;  /* 0x0000001208177c24 */ /* 0x008fca000f8e0217 */
[----:B------:R4:W-:Y:S07]  /*0bb0*/  STG.E desc[UR10][R18.64], R23 ;  /* 0x0000001712007986 */ /* 0x0009ee000c10190a */
[----:B------:R-:W-:Y:S05]  /*0bc0*/  @P0 BRA `(.L_x_593) ;  /* 0xfffffff800f40947 */ /* 0x000fea000383ffff */
.L_x_590:
[----:B------:R-:W-:Y:S05]  /*0bd0*/  BSYNC.RECONVERGENT B0 ;  /* 0x0000000000007941 */ /* 0x000fea0003800200 */
.L_x_589:
        /* <DEDUP_REMOVED lines=17> */
.L_x_600:
        /* <DEDUP_REMOVED lines=68> */
[----:B0-----:R-:W-:-:S05]  /*1130*/  IMAD R25, R25, R26, R0 ;  /* 0x0000001a19197224 */ /* 0x001fca00078e0200 */
        /* <DEDUP_REMOVED lines=14> */
[----:B--2---:R-:W-:-:S05]  /*1220*/  IMAD R23, R23, R26, R0 ;  /* 0x0000001a17177224 */ /* 0x004fca00078e0200 */
        /* <DEDUP_REMOVED lines=13> */
[----:B--2---:R-:W-:-:S05]  /*1300*/  IMAD R11, R19, R26, R0 ;  /* 0x0000001a130b7224 */ /* 0x004fca00078e0200 */
[----:B------:R2:W-:Y:S01]  /*1310*/  STG.E desc[UR10][R14.64], R11 ;  /* 0x0000000b0e007986 */ /* 0x0005e2000c10190a */
[----:B------:R-:W-:-:S07]  /*1320*/  VIADD R0, R4, 0x3 ;  /* 0x0000000304007836 */ /* 0x000fce0000000000 */
.L_x_598:
[----:B------:R-:W-:Y:S05]  /*1330*/  BSYNC.RECONVERGENT B1 ;  /* 0x0000000000017941 */ /* 0x000fea0003800200 */
.L_x_597:
[----:B------:R-:W-:-:S04]  /*1340*/  IADD3 R4, PT, PT, R4, -R21, RZ ;  /* 0x8000001504047210 */ /* 0x000fc80007ffe0ff */
[----:B------:R-:W-:-:S13]  /*1350*/  ISETP.GT.U32.AND P0, PT, R4, -0x4, PT ;  /* 0xfffffffc0400780c */ /* 0x000fda0003f04070 */
[----:B------:R-:W-:Y:S05]  /*1360*/  @P0 BRA `(.L_x_596) ;  /* 0x00000004001c0947 */ /* 0x000fea0003800000 */
[----:B------:R-:W4:Y:S01]  /*1370*/  LDC.64 R4, c[0x0][0x3d8] ;  /* 0x0000f600ff047b82 */ /* 0x000f220000000a00 */
[----:B------:R-:W-:-:S07]  /*1380*/  IADD3 R21, PT, PT, -R21, R0, RZ ;  /* 0x0000000015157210 */ /* 0x000fce0007ffe1ff */
[----:B------:R-:W0:Y:S02]  /*1390*/  LDC.64 R8, c[0x0][0x3e0] ;  /* 0x0000f800ff087b82 */ /* 0x000e240000000a00 */
.L_x_599:
        /* <DEDUP_REMOVED lines=25> */
[----:B--2---:R-:W-:-:S05]  /*1530*/  IMAD R27, R16, UR18, R19 ;  /* 0x00000012101b7c24 */ /* 0x004fca000f8e0213 */
        /* <DEDUP_REMOVED lines=12> */
[----:B---3--:R-:W-:-:S05]  /*1600*/  IMAD R27, R20, UR18, R23 ;  /* 0x00000012141b7c24 */ /* 0x008fca000f8e0217 */
        /* <DEDUP_REMOVED lines=26> */
[----:B---3--:R-:W-:-:S05]  /*17b0*/  IMAD R25, R10, UR18, R25 ;  /* 0x000000120a197c24 */ /* 0x008fca000f8e0219 */
[----:B------:R0:W-:Y:S05]  /*17c0*/  STG.E desc[UR10][R18.64], R25 ;  /* 0x0000001912007986 */ /* 0x0001ea000c10190a */
[----:B------:R-:W-:Y:S05]  /*17d0*/  @P0 BRA `(.L_x_599) ;  /* 0xfffffff800f00947 */ /* 0x000fea000383ffff */
.L_x_596:
[----:B------:R-:W-:Y:S05]  /*17e0*/  BSYNC.RECONVERGENT B0 ;  /* 0x0000000000007941 */ /* 0x000fea0003800200 */
.L_x_595:
[----:B------:R-:W4:Y:S01]  /*17f0*/  LDCU.64 UR12, c[0x0][0x3e8] ;  /* 0x00007d00ff0c77ac */ /* 0x000f220008000a00 */
[----:B------:R-:W-:-:S04]  /*1800*/  UIADD3 UR4, UP0, UPT, UR4, 0x1, URZ ;  /* 0x0000000104047890 */ /* 0x000fc8000ff1e0ff */
[----:B------:R-:W-:Y:S02]  /*1810*/  UIADD3.X UR5, UPT, UPT, URZ, UR5, URZ, UP0, !UPT ;  /* 0x00000005ff057290 */ /* 0x000fe400087fe4ff */
[----:B----4-:R-:W-:-:S04]  /*1820*/  UISETP.GE.U32.AND UP0, UPT, UR4, UR12, UPT ;  /* 0x0000000c0400728c */ /* 0x010fc8000bf06070 */
[----:B------:R-:W-:-:S09]  /*1830*/  UISETP.GE.AND.EX UP0, UPT, UR5, UR13, UPT, UP0 ;  /* 0x0000000d0500728c */ /* 0x000fd2000bf06300 */
[----:B------:R-:W-:Y:S05]  /*1840*/  BRA.U !UP0, `(.L_x_600) ;  /* 0xfffffff508287547 */ /* 0x000fea000b83ffff */
[----:B------:R-:W-:Y:S05]  /*1850*/  EXIT ;  /* 0x000000000000794d */ /* 0x000fea0003800000 */
.L_x_588:
        /* <DEDUP_REMOVED lines=23> */
.L_x_608:
        /* <DEDUP_REMOVED lines=61> */
[----:B---3--:R-:W-:-:S05]  /*1da0*/  IMAD R25, R25, R26, R24 ;  /* 0x0000001a19197224 */ /* 0x008fca00078e0218 */
        /* <DEDUP_REMOVED lines=14> */
[----:B--2---:R-:W-:-:S05]  /*1e90*/  IMAD R23, R23, R26, R22 ;  /* 0x0000001a17177224 */ /* 0x004fca00078e0216 */
        /* <DEDUP_REMOVED lines=13> */
[----:B---3--:R-:W-:-:S05]  /*1f70*/  IMAD R5, R21, R26, R5 ;  /* 0x0000001a15057224 */ /* 0x008fca00078e0205 */
[----:B------:R2:W-:Y:S02]  /*1f80*/  STG.E desc[UR10][R16.64], R5 ;  /* 0x0000000510007986 */ /* 0x0005e4000c10190a */
.L_x_606:
[----:B------:R-:W-:Y:S05]  /*1f90*/  BSYNC.RECONVERGENT B2 ;  /* 0x0000000000027941 */ /* 0x000fea0003800200 */
.L_x_605:
[----:B--2---:R-:W-:-:S05]  /*1fa0*/  IMAD.IADD R5, R8, 0x1, -R4 ;  /* 0x0000000108057824 */ /* 0x004fca00078e0a04 */
[----:B------:R-:W-:-:S13]  /*1fb0*/  ISETP.GT.U32.AND P0, PT, R5, -0x4, PT ;  /* 0xfffffffc0500780c */ /* 0x000fda0003f04070 */
[----:B------:R-:W-:Y:S05]  /*1fc0*/  @P0 BRA `(.L_x_604) ;  /* 0x0000000400080947 */ /* 0x000fea0003800000 */
.L_x_607:
        /* <DEDUP_REMOVED lines=25> */
[----:B--2---:R-:W-:-:S05]  /*2160*/  IMAD R5, R5, UR26, R14 ;  /* 0x0000001a05057c24 */ /* 0x004fca000f8e020e */
        /* <DEDUP_REMOVED lines=37> */
[----:B----4-:R-:W-:-:S05]  /*23c0*/  IMAD R21, R8, UR26, R21 ;  /* 0x0000001a08157c24 */ /* 0x010fca000f8e0215 */
[----:B------:R2:W-:Y:S07]  /*23d0*/  STG.E desc[UR10][R14.64], R21 ;  /* 0x000000150e007986 */ /* 0x0005ee000c10190a */
[----:B------:R-:W-:Y:S05]  /*23e0*/  @P0 BRA `(.L_x_607) ;  /* 0xfffffff800f80947 */ /* 0x000fea000383ffff */
.L_x_604:
[----:B------:R-:W-:Y:S05]  /*23f0*/  BSYNC.RECONVERGENT B1 ;  /* 0x0000000000017941 */ /* 0x000fea0003800200 */
.L_x_603:
[----:B------:R-:W3:Y:S01]  /*2400*/  LDCU.64 UR8, c[0x0][0x3e8] ;  /* 0x00007d00ff0877ac */ /* 0x000ee20008000a00 */
[----:B------:R-:W-:-:S04]  /*2410*/  IADD3 R2, P0, PT, R2, 0x1, RZ ;  /* 0x0000000102027810 */ /* 0x000fc80007f1e0ff */
[----:B------:R-:W-:Y:S02]  /*2420*/  IADD3.X R3, PT, PT, RZ, R3, RZ, P0, !PT ;  /* 0x00000003ff037210 */ /* 0x000fe400007fe4ff */
[----:B---3--:R-:W-:-:S04]  /*2430*/  ISETP.GE.U32.AND P0, PT, R2, UR8, PT ;  /* 0x0000000802007c0c */ /* 0x008fc8000bf06070 */
[----:B------:R-:W-:-:S13]  /*2440*/  ISETP.GE.AND.EX P0, PT, R3, UR9, PT, P0 ;  /* 0x0000000903007c0c */ /* 0x000fda000bf06300 */
[----:B------:R-:W-:Y:S05]  /*2450*/  @!P0 BRA `(.L_x_608) ;  /* 0xfffffff4005c8947 */ /* 0x000fea000383ffff */
.L_x_602:
[----:B------:R-:W-:Y:S05]  /*2460*/  BSYNC.RECONVERGENT B0 ;  /* 0x0000000000007941 */ /* 0x000fea0003800200 */
.L_x_601:
        /* <DEDUP_REMOVED lines=14> */
.L_x_614:
        /* <DEDUP_REMOVED lines=61> */
[----:B0-----:R-:W-:-:S05]  /*2920*/  IMAD R25, R25, R26, R24 ;  /* 0x0000001a19197224 */ /* 0x001fca00078e0218 */
        /* <DEDUP_REMOVED lines=28> */
[----:B---3--:R-:W-:-:S05]  /*2af0*/  IMAD R17, R21, R26, R2 ;  /* 0x0000001a15117224 */ /* 0x008fca00078e0202 */
[----:B------:R3:W-:Y:S02]  /*2b00*/  STG.E desc[UR10][R18.64], R17 ;  /* 0x0000001112007986 */ /* 0x0007e4000c10190a */
.L_x_612:
[----:B------:R-:W-:Y:S05]  /*2b10*/  BSYNC.RECONVERGENT B1 ;  /* 0x0000000000017941 */ /* 0x000fea0003800200 */
.L_x_611:
[----:B------:R-:W4:Y:S01]  /*2b20*/  LDC.64 R14, c[0x0][0x3d8] ;  /* 0x0000f600ff0e7b82 */ /* 0x000f220000000a00 */
[----:B------:R-:W-:-:S04]  /*2b30*/  IADD3 R2, PT, PT, R8, -R0, RZ ;  /* 0x8000000008027210 */ /* 0x000fc80007ffe0ff */
[----:B------:R-:W-:-:S13]  /*2b40*/  ISETP.GT.U32.AND P0, PT, R2, -0x4, PT ;  /* 0xfffffffc0200780c */ /* 0x000fda0003f04070 */
[----:B------:R-:W-:Y:S05]  /*2b50*/  @P0 BRA `(.L_x_610) ;  /* 0x00000004000c0947 */ /* 0x000fea0003800000 */
.L_x_613:
        /* <DEDUP_REMOVED lines=64> */
[----:B---3--:R-:W-:-:S05]  /*2f60*/  IMAD R23, R8, UR18, R23 ;  /* 0x0000001208177c24 */ /* 0x008fca000f8e0217 */
[----:B------:R0:W-:Y:S07]  /*2f70*/  STG.E desc[UR10][R18.64], R23 ;  /* 0x0000001712007986 */ /* 0x0001ee000c10190a */
[----:B------:R-:W-:Y:S05]  /*2f80*/  @P0 BRA `(.L_x_613) ;  /* 0xfffffff800f40947 */ /* 0x000fea000383ffff */
.L_x_610:
[----:B------:R-:W-:Y:S05]  /*2f90*/  BSYNC.RECONVERGENT B0 ;  /* 0x0000000000007941 */ /* 0x000fea0003800200 */
.L_x_609:
[----:B------:R-:W5:Y:S01]  /*2fa0*/  LDCU.64 UR6, c[0x0][0x3e8] ;  /* 0x00007d00ff0677ac */ /* 0x000f620008000a00 */
[----:B------:R-:W-:-:S04]  /*2fb0*/  UIADD3 UR4, UP0, UPT, UR4, 0x1, URZ ;  /* 0x0000000104047890 */ /* 0x000fc8000ff1e0ff */
[----:B------:R-:W-:Y:S02]  /*2fc0*/  UIADD3.X UR5, UPT, UPT, URZ, UR5, URZ, UP0, !UPT ;  /* 0x00000005ff057290 */ /* 0x000fe400087fe4ff */
[----:B-----5:R-:W-:-:S04]  /*2fd0*/  UISETP.GE.U32.AND UP0, UPT, UR4, UR6, UPT ;  /* 0x000000060400728c */ /* 0x020fc8000bf06070 */
[----:B------:R-:W-:-:S09]  /*2fe0*/  UISETP.GE.AND.EX UP0, UPT, UR5, UR7, UPT, UP0 ;  /* 0x000000070500728c */ /* 0x000fd2000bf06300 */
[----:B------:R-:W-:Y:S05]  /*2ff0*/  BRA.U !UP0, `(.L_x_614) ;  /* 0xfffffff508547547 */ /* 0x000fea000b83ffff */
[----:B------:R-:W-:Y:S05]  /*3000*/  EXIT ;  /* 0x000000000000794d */ /* 0x000fea0003800000 */
.L_x_615:
        /* <DEDUP_REMOVED lines=15> */
.L_x_8950:


//--------------------- .text._ZN3cub18CUB_300001_SM_10006detail8for_each13static_kernelINS2_12policy_hub_t12policy_500_tElNS2_12op_wrapper_tIlZZZZZN2at6native36add_out_dense_sparse_compressed_cudaERNS7_6TensorERKS9_SC_RKN3c106ScalarEENKUlvE_clEvENKUlvE0_clEvENKUlvE_clEvENKUlvE0_clEvEUllE_N6thrust24THRUST_300001_SM_1000_NS17counting_iteratorIlNSN_11use_defaultESP_SP_EEEEEEvT0_T1_ --------------------------
	.section	.text._ZN3cub18CUB_300001_SM_10006detail8for_each13static_kernelINS2_12policy_hub_t12policy_500_tElNS2_12op_wrapper_tIlZZZZZN2at6native36add_out_dense_sparse_compressed_cudaERNS7_6TensorERKS9_SC_RKN3c106ScalarEENKUlvE_clEvENKUlvE0_clEvENKUlvE_clEvENKUlvE0_clEvEUllE_N6thrust24THRUST_300001_SM_1000_NS17counting_iteratorIlNSN_11use_defaultESP_SP_EEEEEEvT0_T1_,"ax",@progbits
	.align	128
        .global         _ZN3cub18CUB_300001_SM_10006detail8for_each13static_kernelINS2_12policy_hub_t12policy_500_tElNS2_12op_wrapper_tIlZZZZZN2at6native36add_out_dense_sparse_compressed_cudaERNS7_6TensorERKS9_SC_RKN3c106ScalarEENKUlvE_clEvENKUlvE0_clEvENKUlvE_clEvENKUlvE0_clEvEUllE_N6thrust24THRUST_300001_SM_1000_NS17counting_iteratorIlNSN_11use_defaultESP_SP_EEEEEEvT0_T1_
        .type           _ZN3cub18CUB_300001_SM_10006detail8for_each13static_kernelINS2_12policy_hub_t12policy_500_tElNS2_12op_wrapper_tIlZZZZZN2at6native36add_out_dense_sparse_compressed_cudaERNS7_6TensorERKS9_SC_RKN3c106ScalarEENKUlvE_clEvENKUlvE0_clEvENKUlvE_clEvENKUlvE0_clEvEUllE_N6thrust24THRUST_300001_SM_1000_NS17counting_iteratorIlNSN_11use_defaultESP_SP_EEEEEEvT0_T1_,@function
        .size           _ZN3cub18CUB_300001_SM_10006detail8for_each13static_kernelINS2_12policy_hub_t12policy_500_tElNS2_12op_wrapper_tIlZZZZZN2at6native36add_out_dense_sparse_compressed_cudaERNS7_6TensorERKS9_SC_RKN3c106ScalarEENKUlvE_clEvENKUlvE0_clEvENKUlvE_clEvENKUlvE0_clEvEUllE_N6thrust24THRUST_300001_SM_1000_NS17counting_iteratorIlNSN_11use_defaultESP_SP_EEEEEEvT0_T1_,(.L_x_8951 - _ZN3cub18CUB_300001_SM_10006detail8for_each13static_kernelINS2_12policy_hub_t12policy_500_tElNS2_12op_wrapper_tIlZZZZZN2at6native36add_out_dense_sparse_compressed_cudaERNS7_6TensorERKS9_SC_RKN3c106ScalarEENKUlvE_clEvENKUlvE0_clEvENKUlvE_clEvENKUlvE0_clEvEUllE_N6thrust24THRUST_300001_SM_1000_NS17counting_iteratorIlNSN_11use_defaultESP_SP_EEEEEEvT0_T1_)
        .other          _ZN3cub18CUB_300001_SM_10006detail8for_each13static_kernelINS2_12policy_hub_t12policy_500_tElNS2_12op_wrapper_tIlZZZZZN2at6native36add_out_dense_sparse_compressed_cudaERNS7_6TensorERKS9_SC_RKN3c106ScalarEENKUlvE_clEvENKUlvE0_clEvENKUlvE_clEvENKUlvE0_clEvEUllE_N6thrust24THRUST_300001_SM_1000_NS17counting_iteratorIlNSN_11use_defaultESP_SP_EEEEEEvT0_T1_,@"STO_CUDA_ENTRY STV_DEFAULT"
_ZN3cub18CUB_300001_SM_10006detail8for_each13static_kernelINS2_12policy_hub_t12policy_500_tElNS2_12op_wrapper_tIlZZZZZN2at6native36add_out_dense_sparse_compressed_cudaERNS7_6TensorERKS9_SC_RKN3c106ScalarEENKUlvE_clEvENKUlvE0_clEvENKUlvE_clEvENKUlvE0_clEvEUllE_N6thrust24THRUST_300001_SM_1000_NS17counting_iteratorIlNSN_11use_defaultESP_SP_EEEEEEvT0_T1_:
.text._ZN3cub18CUB_300001_SM_10006detail8for_each13static_kernelINS2_12policy_hub_t12policy_500_tElNS2_12op_wrapper_tIlZZZZZN2at6native36add_out_dense_sparse_compressed_cudaERNS7_6TensorERKS9_SC_RKN3c106ScalarEENKUlvE_clEvENKUlvE0_clEvENKUlvE_clEvENKUlvE0_clEvEUllE_N6thrust24THRUST_300001_SM_1000_NS17counting_iteratorIlNSN_11use_defaultESP_SP_EEEEEEvT0_T1_:
[----:B------:R-:W-:Y:S08]  /*0000*/  LDC R1, c[0x0][0x37c] ;  /* 0x0000df00ff017b82 */ /* 0x000ff00000000800 */
[----:B------:R-:W0:Y:S01]  /*0010*/  S2UR UR4, SR_CTAID.X ;  /* 0x00000000000479c3 */ /* 0x000e220000002500 */
[----:B------:R-:W1:Y:S01]  /*0020*/  LDCU.64 UR6, c[0x0][0x380] ;  /* 0x00007000ff0677ac */ /* 0x000e620008000a00 */
[----:B------:R-:W2:Y:S06]  /*0030*/  LDCU.64 UR10, c[0x0][0x358] ;  /* 0x00006b00ff0a77ac */ /* 0x000eac0008000a00 */
[----:B------:R-:W3:Y:S01]  /*0040*/  LDC.U8 R0, c[0x0][0x3b0] ;  /* 0x0000ec00ff007b82 */ /* 0x000ee20000000000 */
        /* <DEDUP_REMOVED lines=16> */
.L_x_622:
[----:B0-----:R-:W0:Y:S01]  /*0150*/  LDC.64 R6, c[0x0][0x3d0] ;  /* 0x0000f400ff067b82 */ /* 0x001e220000000a00 */
        /* <DEDUP_REMOVED lines=18> */
[----:B------:R-:W-:Y:S01]  /*0280*/  IADD3 R22, PT, PT, -R20, R2, RZ ;  /* 0x0000000214167210 */ /* 0x000fe20007ffe1ff */
[----:B------:R-:W-:Y:S03]  /*0290*/  BSSY.RECONVERGENT B1, `(.L_x_619) ;  /* 0x000004c000017945 */ /* 0x000fe60003800200 */
        /* <DEDUP_REMOVED lines=11> */
[----:B------:R-:W-:Y:S01]  /*0350*/  IMAD.MOV.U32 R7, RZ, RZ, R21 ;  /* 0x000000ffff077224 */ /* 0x000fe200078e0015 */
[----:B------:R-:W-:Y:S01]  /*0360*/  IADD3 R11, PT, PT, R5, R11, RZ ;  /* 0x0000000b050b7210 */ /* 0x000fe20007ffe0ff */
[----:B------:R-:W-:Y:S06]  /*0370*/  @!P0 BRA `(.L_x_620) ;  /* 0x0000000000f48947 */ /* 0x000fec0003800000 */
[----:B------:R-:W0:Y:S01]  /*0380*/  LDC.64 R12, c[0x0][0x3d8] ;  /* 0x0000f600ff0c7b82 */ /* 0x000e220000000a00 */
[----:B------:R-:W1:Y:S07]  /*0390*/  LDCU.64 UR6, c[0x0][0x390] ;  /* 0x00007200ff0677ac */ /* 0x000e6e0008000a00 */
[----:B------:R-:W2:Y:S08]  /*03a0*/  LDC.64 R18, c[0x0][0x3a0] ;  /* 0x0000e800ff127b82 */ /* 0x000eb00000000a00 */
[----:B------:R-:W4:Y:S01]  /*03b0*/  LDC.64 R24, c[0x0][0x3e0] ;  /* 0x0000f800ff187b82 */ /* 0x000f220000000a00 */
        /* <DEDUP_REMOVED lines=9> */
[C---:B----4-:R-:W-:Y:S02]  /*0450*/  IMAD R10, R24.reuse, UR5, RZ ;  /* 0x00000005180a7c24 */ /* 0x050fe4000f8e02ff */
[----:B------:R-:W-:-:S04]  /*0460*/  IMAD.WIDE.U32 R12, R24, UR4, R20 ;  /* 0x00000004180c7c25 */ /* 0x000fc8000f8e0014 */
[----:B------:R-:W-:Y:S01]  /*0470*/  IMAD R23, R25, UR4, R10 ;  /* 0x0000000419177c24 */ /* 0x000fe2000f8e020a */
[----:B------:R-:W-:Y:S02]  /*0480*/  MOV R10, R4 ;  /* 0x00000004000a7202 */ /* 0x000fe40000000f00 */
[----:B-1----:R-:W-:-:S04]  /*0490*/  IADD3 R12, P0, PT, R12, UR6, RZ ;  /* 0x000000060c0c7c10 */ /* 0x002fc8000ff1e0ff */
[----:B------:R-:W-:Y:S01]  /*04a0*/  IADD3.X R13, PT, PT, R13, UR7, R23, P0, !PT ;  /* 0x000000070d0d7c10 */ /* 0x000fe200087fe417 */
[-C--:B0-----:R-:W-:Y:S02]  /*04b0*/  IMAD R7, R7, R16.reuse, RZ ;  /* 0x0000001007077224 */ /* 0x081fe400078e02ff */
[----:B------:R-:W-:-:S04]  /*04c0*/  IMAD.WIDE.U32 R24, R6, R16, R10 ;  /* 0x0000001006187225 */ /* 0x000fc800078e000a */
[----:B------:R-:W-:Y:S01]  /*04d0*/  IMAD R7, R6, R17, R7 ;  /* 0x0000001106077224 */ /* 0x000fe200078e0207 */
[----:B--2---:R-:W-:Y:S01]  /*04e0*/  IADD3 R24, P0, PT, R24, R14, RZ ;  /* 0x0000000e18187210 */ /* 0x004fe20007f1e0ff */
[----:B------:R-:W2:Y:S03]  /*04f0*/  LDG.E.U8 R6, desc[UR10][R12.64] ;  /* 0x0000000a0c067981 */ /* 0x000ea6000c1e1100 */
[----:B------:R-:W-:-:S05]  /*0500*/  IADD3.X R25, PT, PT, R15, R25, R7, P0, !PT ;  /* 0x000000190f197210 */ /* 0x000fca00007fe407 */
[----:B------:R-:W2:Y:S01]  /*0510*/  LDG.E.U8 R7, desc[UR10][R24.64] ;  /* 0x0000000a18077981 */ /* 0x000ea2000c1e1100 */
[----:B---3--:R-:W-:Y:S02]  /*0520*/  PRMT R23, R0, 0x9910, RZ ;  /* 0x0000991000177816 */ /* 0x008fe400000000ff */
[----:B------:R-:W-:-:S04]  /*0530*/  ISETP.NE.U32.AND P0, PT, R22, 0x1, PT ;  /* 0x000000011600780c */ /* 0x000fc80003f05070 */
[----:B------:R-:W-:Y:S01]  /*0540*/  ISETP.NE.AND.EX P0, PT, RZ, RZ, PT, P0 ;  /* 0x000000ffff00720c */ /* 0x000fe20003f05300 */
[----:B--2---:R-:W-:-:S05]  /*0550*/  IMAD R27, R6, R23, R7 ;  /* 0x00000017061b7224 */ /* 0x004fca00078e0207 */
[----:B------:R0:W-:Y:S01]  /*0560*/  STG.E.U8 desc[UR10][R24.64], R27 ;  /* 0x0000001b18007986 */ /* 0x0001e2000c10110a */
[----:B------:R-:W-:-:S05]  /*0570*/  IADD3 R6, P1, PT, R20, 0x1, RZ ;  /* 0x0000000114067810 */ /* 0x000fca0007f3e0ff */
[----:B------:R-:W-:Y:S01]  /*0580*/  IMAD.X R7, RZ, RZ, R21, P1 ;  /* 0x000000ffff077224 */ /* 0x000fe200008e0615 */
[----:B------:R-:W-:Y:S07]  /*0590*/  @!P0 BRA `(.L_x_620) ;  /* 0x00000000006c8947 */ /* 0x000fee0003800000 */
[----:B------:R-:W2:Y:S01]  /*05a0*/  LDG.E.64 R6, desc[UR10][R18.64+0x8] ;  /* 0x0000080a12067981 */ /* 0x000ea2000c1e1b00 */
[----:B------:R-:W-:Y:S01]  /*05b0*/  ISETP.NE.U32.AND P0, PT, R22, 0x2, PT ;  /* 0x000000021600780c */ /* 0x000fe20003f05070 */
[-C--:B--2---:R-:W-:Y:S02]  /*05c0*/  IMAD R7, R7, R16.reuse, RZ ;  /* 0x0000001007077224 */ /* 0x084fe400078e02ff */
[----:B0-----:R-:W-:-:S04]  /*05d0*/  IMAD.WIDE.U32 R24, R6, R16, R10 ;  /* 0x0000001006187225 */ /* 0x001fc800078e000a */
[----:B------:R-:W-:Y:S01]  /*05e0*/  IMAD R7, R6, R17, R7 ;  /* 0x0000001106077224 */ /* 0x000fe200078e0207 */
[----:B------:R-:W-:Y:S01]  /*05f0*/  IADD3 R24, P1, PT, R24, R14, RZ ;  /* 0x0000000e18187210 */ /* 0x000fe20007f3e0ff */
[----:B------:R-:W2:Y:S03]  /*0600*/  LDG.E.U8 R6, desc[UR10][R12.64+0x1] ;  /* 0x0000010a0c067981 */ /* 0x000ea6000c1e1100 */
[----:B------:R-:W-:-:S05]  /*0610*/  IADD3.X R25, PT, PT, R15, R25, R7, P1, !PT ;  /* 0x000000190f197210 */ /* 0x000fca0000ffe407 */
[----:B------:R-:W2:Y:S01]  /*0620*/  LDG.E.U8 R7, desc[UR10][R24.64] ;  /* 0x0000000a18077981 */ /* 0x000ea2000c1e1100 */
[----:B------:R-:W-:Y:S01]  /*0630*/  ISETP.NE.AND.EX P0, PT, RZ, RZ, PT, P0 ;  /* 0x000000ffff00720c */ /* 0x000fe20003f05300 */
[----:B--2---:R-:W-:-:S05]  /*0640*/  IMAD R27, R6, R23, R7 ;  /* 0x00000017061b7224 */ /* 0x004fca00078e0207 */
[----:B------:R1:W-:Y:S01]  /*0650*/  STG.E.U8 desc[UR10][R24.64], R27 ;  /* 0x0000001b18007986 */ /* 0x0003e2000c10110a */
[----:B------:R-:W-:-:S04]  /*0660*/  IADD3 R6, P1, PT, R20, 0x2, RZ ;  /* 0x0000000214067810 */ /* 0x000fc80007f3e0ff */
[----:B------:R-:W-:Y:S02]  /*0670*/  IADD3.X R7, PT, PT, RZ, R21, RZ, P1, !PT ;  /* 0x00000015ff077210 */ /* 0x000fe40000ffe4ff */
[----:B------:R-:W-:Y:S07]  /*0680*/  @!P0 BRA `(.L_x_620) ;  /* 0x0000000000308947 */ /* 0x000fee0003800000 */
[----:B------:R-:W2:Y:S04]  /*0690*/  LDG.E.64 R18, desc[UR10][R18.64+0x10] ;  /* 0x0000100a12127981 */ /* 0x000ea8000c1e1b00 */
[----:B------:R-:W3:Y:S01]  /*06a0*/  LDG.E.U8 R12, desc[UR10][R12.64+0x2] ;  /* 0x0000020a0c0c7981 */ /* 0x000ee2000c1e1100 */
[----:B--2---:R-:W-:-:S04]  /*06b0*/  IMAD.WIDE.U32 R6, R18, R16, R10 ;  /* 0x0000001012067225 */ /* 0x004fc800078e000a */
[----:B------:R-:W-:Y:S01]  /*06c0*/  IMAD R16, R19, R16, RZ ;  /* 0x0000001013107224 */ /* 0x000fe200078e02ff */
[----:B------:R-:W-:-:S03]  /*06d0*/  IADD3 R14, P0, PT, R6, R14, RZ ;  /* 0x0000000e060e7210 */ /* 0x000fc60007f1e0ff */
[----:B------:R-:W-:-:S05]  /*06e0*/  IMAD R16, R18, R17, R16 ;  /* 0x0000001112107224 */ /* 0x000fca00078e0210 */
[----:B------:R-:W-:-:S05]  /*06f0*/  IADD3.X R15, PT, PT, R15, R7, R16, P0, !PT ;  /* 0x000000070f0f7210 */ /* 0x000fca00007fe410 */
[----:B------:R-:W3:Y:S02]  /*0700*/  LDG.E.U8 R6, desc[UR10][R14.64] ;  /* 0x0000000a0e067981 */ /* 0x000ee4000c1e1100 */
[----:B---3--:R-:W-:-:S05]  /*0710*/  IMAD R23, R12, R23, R6 ;  /* 0x000000170c177224 */ /* 0x008fca00078e0206 */
[----:B------:R2:W-:Y:S01]  /*0720*/  STG.E.U8 desc[UR10][R14.64], R23 ;  /* 0x000000170e007986 */ /* 0x0005e2000c10110a */
[----:B------:R-:W-:-:S05]  /*0730*/  IADD3 R6, P0, PT, R20, 0x3, RZ ;  /* 0x0000000314067810 */ /* 0x000fca0007f1e0ff */
[----:B------:R-:W-:-:S08]  /*0740*/  IMAD.X R7, RZ, RZ, R21, P0 ;  /* 0x000000ffff077224 */ /* 0x000fd000000e0615 */
.L_x_620:
[----:B------:R-:W-:Y:S05]  /*0750*/  BSYNC.RECONVERGENT B1 ;  /* 0x0000000000017941 */ /* 0x000fea0003800200 */
.L_x_619:
[----:B------:R-:W-:-:S04]  /*0760*/  IADD3 R10, P0, PT, R20, -R2, RZ ;  /* 0x80000002140a7210 */ /* 0x000fc80007f1e0ff */
[----:B------:R-:W-:Y:S02]  /*0770*/  IADD3.X R12, PT, PT, R21, ~R3, RZ, P0, !PT ;  /* 0x80000003150c7210 */ /* 0x000fe400007fe4ff */
[----:B------:R-:W-:-:S04]  /*0780*/  ISETP.GT.U32.AND P0, PT, R10, -0x4, PT ;  /* 0xfffffffc0a00780c */ /* 0x000fc80003f04070 */
[----:B------:R-:W-:-:S13]  /*0790*/  ISETP.GT.U32.AND.EX P0, PT, R12, -0x1, PT, P0 ;  /* 0xffffffff0c00780c */ /* 0x000fda0003f04100 */
[----:B------:R-:W-:Y:S05]  /*07a0*/  @P0 BRA `(.L_x_618) ;  /* 0x0000000000f00947 */ /* 0x000fea0003800000 */
[----:B------:R-:W4:Y:S01]  /*07b0*/  LDC.64 R12, c[0x0][0x3d8] ;  /* 0x0000f600ff0c7b82 */ /* 0x000f220000000a00 */
[----:B---3--:R-:W-:-:S07]  /*07c0*/  PRMT R22, R0, 0x9910, RZ ;  /* 0x0000991000167816 */ /* 0x008fce00000000ff */
.L_x_621:
[C---:B----4-:R-:W-:Y:S02]  /*07d0*/  IMAD R10, R12.reuse, UR5, RZ ;  /* 0x000000050c0a7c24 */ /* 0x050fe4000f8e02ff */
[----:B------:R-:W-:-:S04]  /*07e0*/  IMAD.WIDE.U32 R16, R12, UR4, R6 ;  /* 0x000000040c107c25 */ /* 0x000fc8000f8e0006 */
[----:B--2---:R-:W-:Y:S01]  /*07f0*/  IMAD R15, R13, UR4, R10 ;  /* 0x000000040d0f7c24 */ /* 0x004fe2000f8e020a */
[----:B------:R-:W-:-:S03]  /*0800*/  LEA R14, P0, R16, UR12, 0x3 ;  /* 0x0000000c100e7c11 */ /* 0x000fc6000f8018ff */
[----:B------:R-:W-:-:S05]  /*0810*/  IMAD.IADD R15, R15, 0x1, R17 ;  /* 0x000000010f0f7824 */ /* 0x000fca00078e0211 */
[----:B------:R-:W-:Y:S02]  /*0820*/  LEA.HI.X R15, R16, UR13, R15, 0x3, P0 ;  /* 0x0000000d100f7c11 */ /* 0x000fe400080f1c0f */
[----:B------:R-:W2:Y:S03]  /*0830*/  LDC.64 R16, c[0x0][0x3e0] ;  /* 0x0000f800ff107b82 */ /* 0x000ea60000000a00 */
[----:B-1----:R-:W3:Y:S01]  /*0840*/  LDG.E.64 R20, desc[UR10][R14.64] ;  /* 0x0000000a0e147981 */ /* 0x002ee2000c1e1b00 */
[----:B------:R-:W-:Y:S01]  /*0850*/  MOV R10, R4 ;  /* 0x00000004000a7202 */ /* 0x000fe20000000f00 */
[----:B--2---:R-:W-:-:S04]  /*0860*/  IMAD.WIDE.U32 R18, R16, UR4, R6 ;  /* 0x0000000410127c25 */ /* 0x004fc8000f8e0006 */
[----:B------:R-:W-:-:S04]  /*0870*/  IMAD R16, R16, UR5, RZ ;  /* 0x0000000510107c24 */ /* 0x000fc8000f8e02ff */
[----:B------:R-:W-:Y:S01]  /*0880*/  IMAD R17, R17, UR4, R16 ;  /* 0x0000000411117c24 */ /* 0x000fe2000f8e0210 */
[----:B------:R-:W-:-:S04]  /*0890*/  IADD3 R16, P0, PT, R18, UR16, RZ ;  /* 0x0000001012107c10 */ /* 0x000fc8000ff1e0ff */
[----:B------:R-:W-:Y:S01]  /*08a0*/  IADD3.X R17, PT, PT, R17, UR17, R19, P0, !PT ;  /* 0x0000001111117c10 */ /* 0x000fe200087fe413 */
[----:B---3--:R-:W-:-:S04]  /*08b0*/  IMAD R23, R21, UR8, RZ ;  /* 0x0000000815177c24 */ /* 0x008fc8000f8e02ff */
[C---:B------:R-:W-:Y:S02]  /*08c0*/  IMAD R23, R20.reuse, UR9, R23 ;  /* 0x0000000914177c24 */ /* 0x040fe4000f8e0217 */
[----:B------:R-:W-:-:S03]  /*08d0*/  IMAD.WIDE.U32 R20, R20, UR8, R10 ;  /* 0x0000000814147c25 */ /* 0x000fc6000f8e000a */
[----:B------:R-:W-:-:S04]  /*08e0*/  IADD3 R18, P1, PT, R20, UR14, RZ ;  /* 0x0000000e14127c10 */ /* 0x000fc8000ff3e0ff */
[----:B------:R-:W-:Y:S02]  /*08f0*/  IADD3.X R19, PT, PT, R21, UR15, R23, P1, !PT ;  /* 0x0000000f15137c10 */ /* 0x000fe40008ffe417 */
[----:B------:R-:W2:Y:S04]  /*0900*/  LDG.E.U8 R21, desc[UR10][R16.64] ;  /* 0x0000000a10157981 */ /* 0x000ea8000c1e1100 */
[----:B------:R-:W2:Y:S02]  /*0910*/  LDG.E.U8 R20, desc[UR10][R18.64] ;  /* 0x0000000a12147981 */ /* 0x000ea4000c1e1100 */
[----:B--2---:R-:W-:-:S05]  /*0920*/  IMAD R23, R21, R22, R20 ;  /* 0x0000001615177224 */ /* 0x004fca00078e0214 */
[----:B------:R2:W-:Y:S04]  /*0930*/  STG.E.U8 desc[UR10][R18.64], R23 ;  /* 0x0000001712007986 */ /* 0x0005e8000c10110a */
[----:B------:R-:W3:Y:S02]  /*0940*/  LDG.E.64 R20, desc[UR10][R14.64+0x8] ;  /* 0x0000080a0e147981 */ /* 0x000ee4000c1e1b00 */
[----:B---3--:R-:W-:Y:S02]  /*0950*/  IMAD R21, R21, UR8, RZ ;  /* 0x0000000815157c24 */ /* 0x008fe4000f8e02ff */
[----:B01----:R-:W-:-:S04]  /*0960*/  IMAD.WIDE.U32 R24, R20, UR8, R10 ;  /* 0x0000000814187c25 */ /* 0x003fc8000f8e000a */
[----:B------:R-:W-:Y:S01]  /*0970*/  IMAD R21, R20, UR9, R21 ;  /* 0x0000000914157c24 */ /* 0x000fe2000f8e0215 */
[----:B------:R-:W-:-:S04]  /*0980*/  IADD3 R20, P0, PT, R24, UR14, RZ ;  /* 0x0000000e18147c10 */ /* 0x000fc8000ff1e0ff */
[----:B------:R-:W-:Y:S02]  /*0990*/  IADD3.X R21, PT, PT, R25, UR15, R21, P0, !PT ;  /* 0x0000000f19157c10 */ /* 0x000fe400087fe415 */
[----:B------:R-:W3:Y:S04]  /*09a0*/  LDG.E.U8 R25, desc[UR10][R16.64+0x1] ;  /* 0x0000010a10197981 */ /* 0x000ee8000c1e1100 */
[----:B------:R-:W3:Y:S02]  /*09b0*/  LDG.E.U8 R24, desc[UR10][R20.64] ;  /* 0x0000000a14187981 */ /* 0x000ee4000c1e1100 */
[----:B---3--:R-:W-:-:S05]  /*09c0*/  IMAD R27, R25, R22, R24 ;  /* 0x00000016191b7224 */ /* 0x008fca00078e0218 */
[----:B------:R0:W-:Y:S04]  /*09d0*/  STG.E.U8 desc[UR10][R20.64], R27 ;  /* 0x0000001b14007986 */ /* 0x0001e8000c10110a */
[----:B--2---:R-:W2:Y:S04]  /*09e0*/  LDG.E.64 R18, desc[UR10][R14.64+0x10] ;  /* 0x0000100a0e127981 */ /* 0x004ea8000c1e1b00 */
[----:B------:R-:W3:Y:S01]  /*09f0*/  LDG.E.U8 R23, desc[UR10][R16.64+0x2] ;  /* 0x0000020a10177981 */ /* 0x000ee2000c1e1100 */
[----:B--2---:R-:W-:Y:S02]  /*0a00*/  IMAD R19, R19, UR8, RZ ;  /* 0x0000000813137c24 */ /* 0x004fe4000f8e02ff */
[----:B------:R-:W-:-:S04]  /*0a10*/  IMAD.WIDE.U32 R24, R18, UR8, R10 ;  /* 0x0000000812187c25 */ /* 0x000fc8000f8e000a */
[----:B------:R-:W-:Y:S01]  /*0a20*/  IMAD R19, R18, UR9, R19 ;  /* 0x0000000912137c24 */ /* 0x000fe2000f8e0213 */
[----:B------:R-:W-:-:S04]  /*0a30*/  IADD3 R18, P0, PT, R24, UR14, RZ ;  /* 0x0000000e18127c10 */ /* 0x000fc8000ff1e0ff */
[----:B------:R-:W-:-:S05]  /*0a40*/  IADD3.X R19, PT, PT, R25, UR15, R19, P0, !PT ;  /* 0x0000000f19137c10 */ /* 0x000fca00087fe413 */
[----:B------:R-:W3:Y:S02]  /*0a50*/  LDG.E.U8 R24, desc[UR10][R18.64] ;  /* 0x0000000a12187981 */ /* 0x000ee4000c1e1100 */
[----:B---3--:R-:W-:-:S05]  /*0a60*/  IMAD R23, R23, R22, R24 ;  /* 0x0000001617177224 */ /* 0x008fca00078e0218 */
[----:B------:R1:W-:Y:S04]  /*0a70*/  STG.E.U8 desc[UR10][R18.64], R23 ;  /* 0x0000001712007986 */ /* 0x0003e8000c10110a */
[----:B0-----:R-:W2:Y:S02]  /*0a80*/  LDG.E.64 R20, desc[UR10][R14.64+0x18] ;  /* 0x0000180a0e147981 */ /* 0x001ea4000c1e1b00 */
[----:B--2---:R-:W-:-:S04]  /*0a90*/  IMAD.WIDE.U32 R24, R20, UR8, R10 ;  /* 0x0000000814187c25 */ /* 0x004fc8000f8e000a */
[----:B------:R-:W-:-:S04]  /*0aa0*/  IMAD R21, R21, UR8, RZ ;  /* 0x0000000815157c24 */ /* 0x000fc8000f8e02ff */
[----:B------:R-:W-:Y:S01]  /*0ab0*/  IMAD R21, R20, UR9, R21 ;  /* 0x0000000914157c24 */ /* 0x000fe2000f8e0215 */
[----:B------:R-:W-:-:S04]  /*0ac0*/  IADD3 R20, P0, PT, R24, UR14, RZ ;  /* 0x0000000e18147c10 */ /* 0x000fc8000ff1e0ff */
[----:B------:R-:W-:Y:S02]  /*0ad0*/  IADD3.X R21, PT, PT, R25, UR15, R21, P0, !PT ;  /* 0x0000000f19157c10 */ /* 0x000fe400087fe415 */
[----:B------:R-:W2:Y:S04]  /*0ae0*/  LDG.E.U8 R25, desc[UR10][R16.64+0x3] ;  /* 0x0000030a10197981 */ /* 0x000ea8000c1e1100 */
[----:B------:R-:W2:Y:S01]  /*0af0*/  LDG.E.U8 R10, desc[UR10][R20.64] ;  /* 0x0000000a140a7981 */ /* 0x000ea2000c1e1100 */
[----:B------:R-:W-:-:S05]  /*0b00*/  IADD3 R6, P0, PT, R6, 0x4, RZ ;  /* 0x0000000406067810 */ /* 0x000fca0007f1e0ff */
[----:B------:R-:W-:Y:S01]  /*0b10*/  IMAD.X R7, RZ, RZ, R7, P0 ;  /* 0x000000ffff077224 */ /* 0x000fe200000e0607 */
[----:B------:R-:W-:-:S04]  /*0b20*/  ISETP.GE.U32.AND P0, PT, R6, R2, PT ;  /* 0x000000020600720c */ /* 0x000fc80003f06070 */
[----:B------:R-:W-:Y:S01]  /*0b30*/  ISETP.GE.AND.EX P0, PT, R7, R3, PT, P0 ;  /* 0x000000030700720c */ /* 0x000fe20003f06300 */
[----:B--2---:R-:W-:-:S05]  /*0b40*/  IMAD R25, R25, R22, R10 ;  /* 0x0000001619197224 */ /* 0x004fca00078e020a */
[----:B------:R1:W-:Y:S07]  /*0b50*/  STG.E.U8 desc[UR10][R20.64], R25 ;  /* 0x0000001914007986 */ /* 0x0003ee000c10110a */
[----:B------:R-:W-:Y:S05]  /*0b60*/  @!P0 BRA `(.L_x_621) ;  /* 0xfffffffc00188947 */ /* 0x000fea000383ffff */
.L_x_618:
[----:B------:R-:W-:Y:S05]  /*0b70*/  BSYNC.RECONVERGENT B0 ;  /* 0x0000000000007941 */ /* 0x000fea0003800200 */
.L_x_617:
        /* <DEDUP_REMOVED lines=14> */
[----:B------:R-:W-:-:S07]  /*0c60*/  IMAD.IADD R3, R11, 0x1, R3 ;  /* 0x000000010b037824 */ /* 0x000fce00078e0203 */
.L_x_628:
[----:B----4-:R-:W4:Y:S01]  /*0c70*/  LDC.64 R4, c[0x0][0x3d0] ;  /* 0x0000f400ff047b82 */ /* 0x010f220000000a00 */
[----:B------:R-:W5:Y:S01]  /*0c80*/  LDCU.64 UR6, c[0x0][0x398] ;  /* 0x00007300ff0677ac */ /* 0x000f620008000a00 */
[----:B------:R-:W-:Y:S01]  /*0c90*/  MOV R6, R8 ;  /* 0x0000000800067202 */ /* 0x000fe20000000f00 */
[----:B------:R-:W-:Y:S01]  /*0ca0*/  IMAD.MOV.U32 R7, RZ, RZ, R9 ;  /* 0x000000ffff077224 */ /* 0x000fe200078e0009 */
[----:B0-----:R-:W0:Y:S01]  /*0cb0*/  LDCU.64 UR8, c[0x0][0x3c8] ;  /* 0x00007900ff0877ac */ /* 0x001e220008000a00 */
[----:B------:R-:W0:Y:S01]  /*0cc0*/  LDCU.64 UR12, c[0x0][0x3a8] ;  /* 0x00007500ff0c77ac */ /* 0x000e220008000a00 */
[C---:B----4-:R-:W-:Y:S02]  /*0cd0*/  IMAD R2, R4.reuse, UR5, RZ ;  /* 0x0000000504027c24 */ /* 0x050fe4000f8e02ff */
[----:B------:R-:W-:-:S04]  /*0ce0*/  IMAD.WIDE.U32 R6, R4, UR4, R6 ;  /* 0x0000000404067c25 */ /* 0x000fc8000f8e0006 */
[----:B------:R-:W-:Y:S01]  /*0cf0*/  IMAD R5, R5, UR4, R2 ;  /* 0x0000000405057c24 */ /* 0x000fe2000f8e0202 */
[----:B-----5:R-:W-:-:S04]  /*0d00*/  LEA R4, P0, R6, UR6, 0x3 ;  /* 0x0000000606047c11 */ /* 0x020fc8000f8018ff */
[----:B------:R-:W-:-:S04]  /*0d10*/  IADD3 R5, PT, PT, R7, R5, RZ ;  /* 0x0000000507057210 */ /* 0x000fc80007ffe0ff */
[----:B------:R-:W-:-:S05]  /*0d20*/  LEA.HI.X R5, R6, UR7, R5, 0x3, P0 ;  /* 0x0000000706057c11 */ /* 0x000fca00080f1c05 */
[----:B01----:R-:W4:Y:S04]  /*0d30*/  LDG.E.64 R24, desc[UR10][R4.64+0x800] ;  /* 0x0008000a04187981 */ /* 0x003f28000c1e1b00 */
[----:B------:R-:W4:Y:S01]  /*0d40*/  LDG.E.64 R12, desc[UR10][R4.64+0x808] ;  /* 0x0008080a040c7981 */ /* 0x000f22000c1e1b00 */
[----:B------:R-:W-:Y:S01]  /*0d50*/  BSSY.RECONVERGENT B0, `(.L_x_623) ;  /* 0x0000099000007945 */ /* 0x000fe20003800200 */
[----:B----4-:R-:W-:-:S04]  /*0d60*/  ISETP.GE.U32.AND P0, PT, R24, R12, PT ;  /* 0x0000000c1800720c */ /* 0x010fc80003f06070 */
[----:B------:R-:W-:-:S13]  /*0d70*/  ISETP.GE.AND.EX P0, PT, R25, R13, PT, P0 ;  /* 0x0000000d1900720c */ /* 0x000fda0003f06300 */
[----:B--2---:R-:W-:Y:S05]  /*0d80*/  @P0 BRA `(.L_x_624) ;  /* 0x0000000800540947 */ /* 0x004fea0003800000 */
[----:B------:R-:W0:Y:S01]  /*0d90*/  LDC.64 R6, c[0x0][0x3b8] ;  /* 0x0000ee00ff067b82 */ /* 0x000e220000000a00 */
[----:B------:R-:W-:Y:S01]  /*0da0*/  IMAD.IADD R28, R12, 0x1, -R24 ;  /* 0x000000010c1c7824 */ /* 0x000fe200078e0a18 */
[----:B------:R-:W-:Y:S01]  /*0db0*/  MOV R2, R10 ;  /* 0x0000000a00027202 */ /* 0x000fe20000000f00 */
[----:B------:R-:W-:Y:S01]  /*0dc0*/  BSSY.RECONVERGENT B1, `(.L_x_625) ;  /* 0x0000048000017945 */ /* 0x000fe20003800200 */
[----:B------:R-:W-:Y:S02]  /*0dd0*/  MOV R5, R25 ;  /* 0x0000001900057202 */ /* 0x000fe40000000f00 */
[----:B------:R-:W-:-:S04]  /*0de0*/  LOP3.LUT R28, R28, 0x3, RZ, 0xc0, !PT ;  /* 0x000000031c1c7812 */ /* 0x000fc800078ec0ff */
[----:B------:R-:W-:-:S04]  /*0df0*/  ISETP.NE.U32.AND P0, PT, R28, RZ, PT ;  /* 0x000000ff1c00720c */ /* 0x000fc80003f05070 */
[----:B------:R-:W-:Y:S01]  /*0e00*/  ISETP.NE.AND.EX P0, PT, RZ, RZ, PT, P0 ;  /* 0x000000ffff00720c */ /* 0x000fe20003f05300 */
[C---:B0-----:R-:W-:Y:S02]  /*0e10*/  IMAD R4, R6.reuse, UR5, RZ ;  /* 0x0000000506047c24 */ /* 0x041fe4000f8e02ff */
[----:B--2---:R-:W-:-:S04]  /*0e20*/  IMAD.WIDE.U32 R14, R6, UR4, R2 ;  /* 0x00000004060e7c25 */ /* 0x004fc8000f8e0002 */
[----:B------:R-:W-:Y:S02]  /*0e30*/  IMAD R7, R7, UR4, R4 ;  /* 0x0000000407077c24 */ /* 0x000fe4000f8e0204 */
[----:B------:R-:W-:Y:S02]  /*0e40*/  IMAD.MOV.U32 R4, RZ, RZ, R24 ;  /* 0x000000ffff047224 */ /* 0x000fe400078e0018 */
[----:B------:R-:W-:Y:S02]  /*0e50*/  IMAD.IADD R7, R15, 0x1, R7 ;  /* 0x000000010f077824 */ /* 0x000fe400078e0207 */
[----:B------:R-:W-:Y:S05]  /*0e60*/  @!P0 BRA `(.L_x_626) ;  /* 0x0000000000f48947 */ /* 0x000fea0003800000 */
        /* <DEDUP_REMOVED lines=12> */
[----:B------:R-:W4:Y:S01]  /*0f30*/  LDG.E.64 R4, desc[UR10][R22.64] ;  /* 0x0000000a16047981 */ /* 0x000f22000c1e1b00 */
[----:B------:R-:W-:Y:S02]  /*0f40*/  IMAD.MOV.U32 R6, RZ, RZ, R14 ;  /* 0x000000ffff067224 */ /* 0x000fe400078e000e */
[C---:B--2---:R-:W-:Y:S02]  /*0f50*/  IMAD R2, R16.reuse, UR5, RZ ;  /* 0x0000000510027c24 */ /* 0x044fe4000f8e02ff */
[----:B------:R-:W-:-:S04]  /*0f60*/  IMAD.WIDE.U32 R26, R16, UR4, R24 ;  /* 0x00000004101a7c25 */ /* 0x000fc8000f8e0018 */
[----:B------:R-:W-:Y:S01]  /*0f70*/  IMAD R17, R17, UR4, R2 ;  /* 0x0000000411117c24 */ /* 0x000fe2000f8e0202 */
[----:B-1----:R-:W-:-:S04]  /*0f80*/  IADD3 R16, P0, PT, R26, UR6, RZ ;  /* 0x000000061a107c10 */ /* 0x002fc8000ff1e0ff */
[----:B------:R-:W-:Y:S01]  /*0f90*/  IADD3.X R17, PT, PT, R27, UR7, R17, P0, !PT ;  /* 0x000000071b117c10 */ /* 0x000fe200087fe411 */
[----:B----4-:R-:W-:-:S04]  /*0fa0*/  IMAD R2, R5, R20, RZ ;  /* 0x0000001405027224 */ /* 0x010fc800078e02ff */
[C---:B------:R-:W-:Y:S02]  /*0fb0*/  IMAD R2, R4.reuse, R21, R2 ;  /* 0x0000001504027224 */ /* 0x040fe400078e0202 */
[----:B------:R-:W-:-:S03]  /*0fc0*/  IMAD.WIDE.U32 R4, R4, R20, R6 ;  /* 0x0000001404047225 */ /* 0x000fc600078e0006 */
[----:B0-----:R-:W-:-:S03]  /*0fd0*/  IADD3 R26, P0, PT, R4, R18, RZ ;  /* 0x00000012041a7210 */ /* 0x001fc60007f1e0ff */
[----:B------:R-:W2:Y:S01]  /*0fe0*/  LDG.E.U8 R4, desc[UR10][R16.64] ;  /* 0x0000000a10047981 */ /* 0x000ea2000c1e1100 */
[----:B------:R-:W-:-:S05]  /*0ff0*/  IADD3.X R27, PT, PT, R19, R5, R2, P0, !PT ;  /* 0x00000005131b7210 */ /* 0x000fca00007fe402 */
[----:B------:R-:W2:Y:S01]  /*1000*/  LDG.E.U8 R5, desc[UR10][R26.64] ;  /* 0x0000000a1a057981 */ /* 0x000ea2000c1e1100 */
[----:B---3--:R-:W-:Y:S02]  /*1010*/  PRMT R2, R0, 0x9910, RZ ;  /* 0x0000991000027816 */ /* 0x008fe400000000ff */
[----:B------:R-:W-:-:S04]  /*1020*/  ISETP.NE.U32.AND P0, PT, R28, 0x1, PT ;  /* 0x000000011c00780c */ /* 0x000fc80003f05070 */
[----:B------:R-:W-:Y:S01]  /*1030*/  ISETP.NE.AND.EX P0, PT, RZ, RZ, PT, P0 ;  /* 0x000000ffff00720c */ /* 0x000fe20003f05300 */
[----:B--2---:R-:W-:-:S05]  /*1040*/  IMAD R29, R4, R2, R5 ;  /* 0x00000002041d7224 */ /* 0x004fca00078e0205 */
[----:B------:R0:W-:Y:S01]  /*1050*/  STG.E.U8 desc[UR10][R26.64], R29 ;  /* 0x0000001d1a007986 */ /* 0x0001e2000c10110a */
[----:B------:R-:W-:-:S04]  /*1060*/  IADD3 R4, P1, PT, R24, 0x1, RZ ;  /* 0x0000000118047810 */ /* 0x000fc80007f3e0ff */
[----:B------:R-:W-:Y:S02]  /*1070*/  IADD3.X R5, PT, PT, RZ, R25, RZ, P1, !PT ;  /* 0x00000019ff057210 */ /* 0x000fe40000ffe4ff */
[----:B------:R-:W-:Y:S07]  /*1080*/  @!P0 BRA `(.L_x_626) ;  /* 0x00000000006c8947 */ /* 0x000fee0003800000 */
[----:B------:R-:W0:Y:S01]  /*1090*/  LDG.E.64 R4, desc[UR10][R22.64+0x8] ;  /* 0x0000080a16047981 */ /* 0x000e22000c1e1b00 */
[----:B------:R-:W-:Y:S01]  /*10a0*/  ISETP.NE.U32.AND P0, PT, R28, 0x2, PT ;  /* 0x000000021c00780c */ /* 0x000fe20003f05070 */
[----:B0-----:R-:W-:-:S04]  /*10b0*/  IMAD R27, R5, R20, RZ ;  /* 0x00000014051b7224 */ /* 0x001fc800078e02ff */
[C---:B------:R-:W-:Y:S02]  /*10c0*/  IMAD R27, R4.reuse, R21, R27 ;  /* 0x00000015041b7224 */ /* 0x040fe400078e021b */
[----:B------:R-:W-:-:S03]  /*10d0*/  IMAD.WIDE.U32 R4, R4, R20, R6 ;  /* 0x0000001404047225 */ /* 0x000fc600078e0006 */
[----:B------:R-:W-:-:S04]  /*10e0*/  IADD3 R26, P1, PT, R4, R18, RZ ;  /* 0x00000012041a7210 */ /* 0x000fc80007f3e0ff */
[----:B------:R-:W-:Y:S02]  /*10f0*/  IADD3.X R27, PT, PT, R19, R5, R27, P1, !PT ;  /* 0x00000005131b7210 */ /* 0x000fe40000ffe41b */
[----:B------:R-:W2:Y:S04]  /*1100*/  LDG.E.U8 R5, desc[UR10][R16.64+0x1] ;  /* 0x0000010a10057981 */ /* 0x000ea8000c1e1100 */
[----:B------:R-:W2:Y:S01]  /*1110*/  LDG.E.U8 R4, desc[UR10][R26.64] ;  /* 0x0000000a1a047981 */ /* 0x000ea2000c1e1100 */
[----:B------:R-:W-:Y:S01]  /*1120*/  ISETP.NE.AND.EX P0, PT, RZ, RZ, PT, P0 ;  /* 0x000000ffff00720c */ /* 0x000fe20003f05300 */
[----:B--2---:R-:W-:-:S05]  /*1130*/  IMAD R29, R5, R2, R4 ;  /* 0x00000002051d7224 */ /* 0x004fca00078e0204 */
[----:B------:R1:W-:Y:S01]  /*1140*/  STG.E.U8 desc[UR10][R26.64], R29 ;  /* 0x0000001d1a007986 */ /* 0x0003e2000c10110a */
[----:B------:R-:W-:-:S05]  /*1150*/  IADD3 R4, P1, PT, R24, 0x2, RZ ;  /* 0x0000000218047810 */ /* 0x000fca0007f3e0ff */
[----:B------:R-:W-:Y:S01]  /*1160*/  IMAD.X R5, RZ, RZ, R25, P1 ;  /* 0x000000ffff057224 */ /* 0x000fe200008e0619 */
        /* <DEDUP_REMOVED lines=11> */
[----:B------:R-:W-:-:S04]  /*1220*/  IADD3 R4, P0, PT, R24, 0x3, RZ ;  /* 0x0000000318047810 */ /* 0x000fc80007f1e0ff */
[----:B------:R-:W-:-:S09]  /*1230*/  IADD3.X R5, PT, PT, RZ, R25, RZ, P0, !PT ;  /* 0x00000019ff057210 */ /* 0x000fd200007fe4ff */
.L_x_626:
[----:B------:R-:W-:Y:S05]  /*1240*/  BSYNC.RECONVERGENT B1 ;  /* 0x0000000000017941 */ /* 0x000fea0003800200 */
.L_x_625:
[----:B------:R-:W-:-:S05]  /*1250*/  IADD3 R2, P0, PT, R24, -R12, RZ ;  /* 0x8000000c18027210 */ /* 0x000fca0007f1e0ff */
[----:B------:R-:W-:Y:S01]  /*1260*/  IMAD.X R6, R25, 0x1, ~R13, P0 ;  /* 0x0000000119067824 */ /* 0x000fe200000e0e0d */
[----:B------:R-:W-:-:S04]  /*1270*/  ISETP.GT.U32.AND P0, PT, R2, -0x4, PT ;  /* 0xfffffffc0200780c */ /* 0x000fc80003f04070 */
[----:B------:R-:W-:-:S13]  /*1280*/  ISETP.GT.U32.AND.EX P0, PT, R6, -0x1, PT, P0 ;  /* 0xffffffff0600780c */ /* 0x000fda0003f04100 */
[----:B------:R-:W-:Y:S05]  /*1290*/  @P0 BRA `(.L_x_624) ;  /* 0x0000000400100947 */ /* 0x000fea0003800000 */
[----:B------:R-:W4:Y:S01]  /*12a0*/  LDC.64 R22, c[0x0][0x3d8] ;  /* 0x0000f600ff167b82 */ /* 0x000f220000000a00 */
[----:B------:R-:W5:Y:S07]  /*12b0*/  LDCU.64 UR6, c[0x0][0x3a0] ;  /* 0x00007400ff0677ac */ /* 0x000f6e0008000a00 */
[----:B--2---:R-:W2:Y:S08]  /*12c0*/  LDC.64 R20, c[0x0][0x3e0] ;  /* 0x0000f800ff147b82 */ /* 0x004eb00000000a00 */
[----:B------:R-:W0:Y:S01]  /*12d0*/  LDC.64 R16, c[0x0][0x390] ;  /* 0x0000e400ff107b82 */ /* 0x000e220000000a00 */
[----:B----4-:R-:W-:-:S02]  /*12e0*/  IMAD R2, R22, UR5, RZ ;  /* 0x0000000516027c24 */ /* 0x010fc4000f8e02ff */
[----:B------:R-:W-:-:S04]  /*12f0*/  IMAD.WIDE.U32 R18, R22, UR4, R4 ;  /* 0x0000000416127c25 */ /* 0x000fc8000f8e0004 */
[----:B------:R-:W-:Y:S01]  /*1300*/  IMAD R23, R23, UR4, R2 ;  /* 0x0000000417177c24 */ /* 0x000fe2000f8e0202 */
[----:B-----5:R-:W-:Y:S01]  /*1310*/  LEA R6, P0, R18, UR6, 0x3 ;  /* 0x0000000612067c11 */ /* 0x020fe2000f8018ff */
[----:B--2---:R-:W-:-:S03]  /*1320*/  IMAD R2, R20, UR5, RZ ;  /* 0x0000000514027c24 */ /* 0x004fc6000f8e02ff */
[----:B------:R-:W-:Y:S01]  /*1330*/  IADD3 R19, PT, PT, R23, R19, RZ ;  /* 0x0000001317137210 */ /* 0x000fe20007ffe0ff */
[----:B------:R-:W-:Y:S01]  /*1340*/  IMAD R21, R21, UR4, R2 ;  /* 0x0000000415157c24 */ /* 0x000fe2000f8e0202 */
[----:B------:R-:W-:Y:S02]  /*1350*/  IADD3 R6, P1, PT, R6, 0x10, RZ ;  /* 0x0000001006067810 */ /* 0x000fe40007f3e0ff */
[----:B------:R-:W-:Y:S01]  /*1360*/  LEA.HI.X R19, R18, UR7, R19, 0x3, P0 ;  /* 0x0000000712137c11 */ /* 0x000fe200080f1c13 */
[----:B0-----:R-:W-:-:S03]  /*1370*/  IMAD.WIDE.U32 R16, R20, UR4, R16 ;  /* 0x0000000414107c25 */ /* 0x001fc6000f8e0010 */
[----:B------:R-:W-:Y:S01]  /*1380*/  IADD3.X R19, PT, PT, RZ, R19, RZ, P1, !PT ;  /* 0x00000013ff137210 */ /* 0x000fe20000ffe4ff */
[----:B------:R-:W-:-:S07]  /*1390*/  IMAD.IADD R2, R21, 0x1, R17 ;  /* 0x0000000115027824 */ /* 0x000fce00078e0211 */
.L_x_627:
[----:B------:R-:W-:-:S05]  /*13a0*/  IMAD.MOV.U32 R18, RZ, RZ, R6 ;  /* 0x000000ffff127224 */ /* 0x000fca00078e0006 */
[----:B----4-:R-:W2:Y:S01]  /*13b0*/  LDG.E.64 R22, desc[UR10][R18.64+-0x10] ;  /* 0xfffff00a12167981 */ /* 0x010ea2000c1e1b00 */
[----:B------:R-:W-:-:S05]  /*13c0*/  MOV R6, R14 ;  /* 0x0000000e00067202 */ /* 0x000fca0000000f00 */
[----:B--2---:R-:W-:-:S04]  /*13d0*/  IMAD.WIDE.U32 R20, R22, UR8, R6 ;  /* 0x0000000816147c25 */ /* 0x004fc8000f8e0006 */
[----:B------:R-:W-:Y:S01]  /*13e0*/  IMAD R23, R23, UR8, RZ ;  /* 0x0000000817177c24 */ /* 0x000fe2000f8e02ff */
[----:B------:R-:W-:Y:S02]  /*13f0*/  IADD3 R28, P1, PT, R20, UR12, RZ ;  /* 0x0000000c141c7c10 */ /* 0x000fe4000ff3e0ff */
[----:B------:R-:W-:Y:S01]  /*1400*/  IADD3 R20, P0, PT, R4, R16, RZ ;  /* 0x0000001004147210 */ /* 0x000fe20007f1e0ff */
[----:B------:R-:W-:-:S05]  /*1410*/  IMAD R23, R22, UR9, R23 ;  /* 0x0000000916177c24 */ /* 0x000fca000f8e0217 */
[----:B-1----:R-:W-:Y:S01]  /*1420*/  IADD3.X R29, PT, PT, R21, UR13, R23, P1, !PT ;  /* 0x0000000d151d7c10 */ /* 0x002fe20008ffe417 */
[----:B------:R-:W-:-:S04]  /*1430*/  IMAD.X R21, R5, 0x1, R2, P0 ;  /* 0x0000000105157824 */ /* 0x000fc800000e0602 */
[----:B------:R-:W2:Y:S04]  /*1440*/  LDG.E.U8 R22, desc[UR10][R28.64] ;  /* 0x0000000a1c167981 */ /* 0x000ea8000c1e1100 */
[----:B------:R-:W2:Y:S01]  /*1450*/  LDG.E.U8 R23, desc[UR10][R20.64] ;  /* 0x0000000a14177981 */ /* 0x000ea2000c1e1100 */
[----:B---3--:R-:W-:-:S05]  /*1460*/  PRMT R24, R0, 0x9910, RZ ;  /* 0x0000991000187816 */ /* 0x008fca00000000ff */
[----:B--2---:R-:W-:-:S05]  /*1470*/  IMAD R25, R23, R24, R22 ;  /* 0x0000001817197224 */ /* 0x004fca00078e0216 */
[----:B------:R0:W-:Y:S04]  /*1480*/  STG.E.U8 desc[UR10][R28.64], R25 ;  /* 0x000000191c007986 */ /* 0x0001e8000c10110a */
[----:B------:R-:W2:Y:S02]  /*1490*/  LDG.E.64 R22, desc[UR10][R18.64+-0x8] ;  /* 0xfffff80a12167981 */ /* 0x000ea4000c1e1b00 */
[----:B--2---:R-:W-:-:S04]  /*14a0*/  IMAD R23, R23, UR8, RZ ;  /* 0x0000000817177c24 */ /* 0x004fc8000f8e02ff */
[C---:B0-----:R-:W-:Y:S02]  /*14b0*/  IMAD R25, R22.reuse, UR9, R23 ;  /* 0x0000000916197c24 */ /* 0x041fe4000f8e0217 */
[----:B------:R-:W-:-:S03]  /*14c0*/  IMAD.WIDE.U32 R22, R22, UR8, R6 ;  /* 0x0000000816167c25 */ /* 0x000fc6000f8e0006 */
[----:B------:R-:W-:-:S04]  /*14d0*/  IADD3 R26, P0, PT, R22, UR12, RZ ;  /* 0x0000000c161a7c10 */ /* 0x000fc8000ff1e0ff */
[----:B------:R-:W-:Y:S02]  /*14e0*/  IADD3.X R27, PT, PT, R23, UR13, R25, P0, !PT ;  /* 0x0000000d171b7c10 */ /* 0x000fe400087fe419 */
[----:B------:R-:W2:Y:S04]  /*14f0*/  LDG.E.U8 R23, desc[UR10][R20.64+0x1] ;  /* 0x0000010a14177981 */ /* 0x000ea8000c1e1100 */
[----:B------:R-:W2:Y:S02]  /*1500*/  LDG.E.U8 R22, desc[UR10][R26.64] ;  /* 0x0000000a1a167981 */ /* 0x000ea4000c1e1100 */
[----:B--2---:R-:W-:-:S05]  /*1510*/  IMAD R29, R23, R24, R22 ;  /* 0x00000018171d7224 */ /* 0x004fca00078e0216 */
[----:B------:R0:W-:Y:S04]  /*1520*/  STG.E.U8 desc[UR10][R26.64], R29 ;  /* 0x0000001d1a007986 */ /* 0x0001e8000c10110a */
[----:B------:R-:W2:Y:S02]  /*1530*/  LDG.E.64 R22, desc[UR10][R18.64] ;  /* 0x0000000a12167981 */ /* 0x000ea4000c1e1b00 */
[----:B--2---:R-:W-:-:S04]  /*1540*/  IMAD R25, R23, UR8, RZ ;  /* 0x0000000817197c24 */ /* 0x004fc8000f8e02ff */
        /* <DEDUP_REMOVED lines=16> */
[----:B------:R-:W-:-:S04]  /*1650*/  IADD3 R4, P0, PT, R4, 0x4, RZ ;  /* 0x0000000404047810 */ /* 0x000fc80007f1e0ff */
[----:B------:R-:W-:Y:S02]  /*1660*/  IADD3.X R5, PT, PT, RZ, R5, RZ, P0, !PT ;  /* 0x00000005ff057210 */ /* 0x000fe400007fe4ff */
[----:B------:R-:W-:-:S04]  /*1670*/  ISETP.GE.U32.AND P0, PT, R4, R12, PT ;  /* 0x0000000c0400720c */ /* 0x000fc80003f06070 */
[----:B------:R-:W-:Y:S01]  /*1680*/  ISETP.GE.AND.EX P0, PT, R5, R13, PT, P0 ;  /* 0x0000000d0500720c */ /* 0x000fe20003f06300 */
[----:B--2---:R-:W-:-:S05]  /*1690*/  IMAD R29, R29, R24, R6 ;  /* 0x000000181d1d7224 */ /* 0x004fca00078e0206 */
[----:B------:R4:W-:Y:S01]  /*16a0*/  STG.E.U8 desc[UR10][R26.64], R29 ;  /* 0x0000001d1a007986 */ /* 0x0009e2000c10110a */
[----:B------:R-:W-:-:S05]  /*16b0*/  IADD3 R6, P1, PT, R18, 0x20, RZ ;  /* 0x0000002012067810 */ /* 0x000fca0007f3e0ff */
[----:B------:R-:W-:Y:S01]  /*16c0*/  IMAD.X R19, RZ, RZ, R19, P1 ;  /* 0x000000ffff137224 */ /* 0x000fe200008e0613 */
[----:B------:R-:W-:Y:S07]  /*16d0*/  @!P0 BRA `(.L_x_627) ;  /* 0xfffffffc00308947 */ /* 0x000fee000383ffff */
.L_x_624:
[----:B------:R-:W-:Y:S05]  /*16e0*/  BSYNC.RECONVERGENT B0 ;  /* 0x0000000000007941 */ /* 0x000fea0003800200 */
.L_x_623:
        /* <DEDUP_REMOVED lines=9> */
.L_x_616:
[----:B------:R-:W0:Y:S02]  /*1780*/  LDC.64 R2, c[0x0][0x3e8] ;  /* 0x0000fa00ff027b82 */ /* 0x000e240000000a00 */
[----:B0-----:R-:W-:-:S04]  /*1790*/  ISETP.GE.U32.AND P0, PT, R2, 0x1, PT ;  /* 0x000000010200780c */ /* 0x001fc80003f06070 */
[----:B------:R-:W-:-:S13]  /*17a0*/  ISETP.GE.AND.EX P0, PT, R3, RZ, PT, P0 ;  /* 0x000000ff0300720c */ /* 0x000fda0003f06300 */
[----:B------:R-:W-:Y:S05]  /*17b0*/  @!P0 EXIT ;  /* 0x000000000000894d */ /* 0x000fea0003800000 */
[----:B------:R-:W0:Y:S01]  /*17c0*/  S2R R2, SR_TID.X ;  /* 0x0000000000027919 */ /* 0x000e220000002100 */
[----:B------:R-:W1:Y:S01]  /*17d0*/  LDCU.64 UR8, c[0x0][0x388] ;  /* 0x00007100ff0877ac */ /* 0x000e620008000a00 */
[----:B------:R-:W-:Y:S01]  /*17e0*/  BSSY.RECONVERGENT B0, `(.L_x_629) ;  /* 0x00000b6000007945 */ /* 0x000fe20003800200 */
[----:B------:R-:W-:Y:S02]  /*17f0*/  USHF.R.S32.HI UR7, URZ, 0x1f, UR6 ;  /* 0x0000001fff077899 */ /* 0x000fe40008011406 */
[----:B-1----:R-:W-:-:S04]  /*1800*/  UIADD3 UR4, UP0, UPT, UR4, UR8, URZ ;  /* 0x0000000804047290 */ /* 0x002fc8000ff1e0ff */
[----:B------:R-:W-:Y:S01]  /*1810*/  UIADD3.X UR5, UPT, UPT, UR5, UR9, URZ, UP0, !UPT ;  /* 0x0000000905057290 */ /* 0x000fe200087fe4ff */
[----:B0-----:R-:W-:Y:S02]  /*1820*/  ISETP.LT.U32.AND P0, PT, R2, UR6, PT ;  /* 0x0000000602007c0c */ /* 0x001fe4000bf01070 */
[----:B------:R-:W-:-:S04]  /*1830*/  MOV R2, UR7 ;  /* 0x0000000700027c02 */ /* 0x000fc80008000f00 */
[----:B------:R-:W-:-:S13]  /*1840*/  ISETP.GT.AND.EX P0, PT, R2, RZ, PT, P0 ;  /* 0x000000ff0200720c */ /* 0x000fda0003f04300 */
[----:B------:R-:W-:Y:S05]  /*1850*/  @!P0 BRA `(.L_x_630) ;  /* 0x0000000800b88947 */ /* 0x000fea0003800000 */
[----:B------:R-:W-:Y:S02]  /*1860*/  HFMA2 R24, -RZ, RZ, 0, 0 ;  /* 0x00000000ff187431 */ /* 0x000fe400000001ff */
[----:B------:R-:W-:-:S07]  /*1870*/  IMAD.MOV.U32 R23, RZ, RZ, RZ ;  /* 0x000000ffff177224 */ /* 0x000fce00078e00ff */
.L_x_636:
        /* <DEDUP_REMOVED lines=16> */
[----:B----4-:R-:W-:Y:S05]  /*1980*/  @P0 BRA `(.L_x_632) ;  /* 0x0000000800500947 */ /* 0x010fea0003800000 */
        /* <DEDUP_REMOVED lines=31> */
[----:B------:R-:W4:Y:S01]  /*1b80*/  LDC.64 R12, c[0x0][0x3a8] ;  /* 0x0000ea00ff0c7b82 */ /* 0x000f220000000a00 */
[-C--:B-1----:R-:W-:Y:S02]  /*1b90*/  IMAD R17, R17, R10.reuse, RZ ;  /* 0x0000000a11117224 */ /* 0x082fe400078e02ff */
[----:B------:R-:W-:-:S04]  /*1ba0*/  IMAD.WIDE.U32 R18, R16, R10, R14 ;  /* 0x0000000a10127225 */ /* 0x000fc800078e000e */
[----:B------:R-:W-:Y:S01]  /*1bb0*/  IMAD R17, R16, R11, R17 ;  /* 0x0000000b10117224 */ /* 0x000fe200078e0211 */
[----:B----4-:R-:W-:Y:S01]  /*1bc0*/  IADD3 R20, P0, PT, R18, R12, RZ ;  /* 0x0000000c12147210 */ /* 0x010fe20007f1e0ff */
[----:B0-----:R-:W-:-:S03]  /*1bd0*/  IMAD R18, R24, UR8, RZ ;  /* 0x0000000818127c24 */ /* 0x001fc6000f8e02ff */
[----:B------:R-:W-:Y:S01]  /*1be0*/  IADD3.X R21, PT, PT, R13, R19, R17, P0, !PT ;  /* 0x000000130d157210 */ /* 0x000fe200007fe411 */
[----:B------:R-:W-:-:S04]  /*1bf0*/  IMAD.WIDE.U32 R16, R23, UR8, R6 ;  /* 0x0000000817107c25 */ /* 0x000fc8000f8e0006 */
[----:B------:R-:W-:Y:S01]  /*1c00*/  IMAD R19, R23, UR9, R18 ;  /* 0x0000000917137c24 */ /* 0x000fe2000f8e0212 */
[----:B--2---:R-:W-:Y:S01]  /*1c10*/  IADD3 R16, P0, PT, R16, UR12, RZ ;  /* 0x0000000c10107c10 */ /* 0x004fe2000ff1e0ff */
[----:B------:R-:W2:Y:S03]  /*1c20*/  LDG.E.U8 R18, desc[UR10][R20.64] ;  /* 0x0000000a14127981 */ /* 0x000ea6000c1e1100 */
[----:B------:R-:W-:-:S05]  /*1c30*/  IADD3.X R17, PT, PT, R17, UR13, R19, P0, !PT ;  /* 0x0000000d11117c10 */ /* 0x000fca00087fe413 */
        /* <DEDUP_REMOVED lines=9> */
[----:B------:R-:W2:Y:S01]  /*1cd0*/  LDG.E.64 R18, desc[UR10][R8.64+0x8] ;  /* 0x0000080a08127981 */ /* 0x000ea2000c1e1b00 */
[----:B------:R-:W-:Y:S01]  /*1ce0*/  ISETP.NE.U32.AND P0, PT, R25, 0x2, PT ;  /* 0x000000021900780c */ /* 0x000fe20003f05070 */
[-C--:B--2---:R-:W-:Y:S02]  /*1cf0*/  IMAD R19, R19, R10.reuse, RZ ;  /* 0x0000000a13137224 */ /* 0x084fe400078e02ff */
[----:B0-----:R-:W-:-:S04]  /*1d00*/  IMAD.WIDE.U32 R20, R18, R10, R14 ;  /* 0x0000000a12147225 */ /* 0x001fc800078e000e */
[----:B------:R-:W-:Y:S01]  /*1d10*/  IMAD R19, R18, R11, R19 ;  /* 0x0000000b12137224 */ /* 0x000fe200078e0213 */
[----:B------:R-:W-:-:S04]  /*1d20*/  IADD3 R20, P1, PT, R20, R12, RZ ;  /* 0x0000000c14147210 */ /* 0x000fc80007f3e0ff */
[----:B------:R-:W-:Y:S02]  /*1d30*/  IADD3.X R21, PT, PT, R13, R21, R19, P1, !PT ;  /* 0x000000150d157210 */ /* 0x000fe40000ffe413 */
[----:B------:R-:W2:Y:S04]  /*1d40*/  LDG.E.U8 R19, desc[UR10][R16.64+0x1] ;  /* 0x0000010a10137981 */ /* 0x000ea8000c1e1100 */
[----:B------:R-:W2:Y:S01]  /*1d50*/  LDG.E.U8 R18, desc[UR10][R20.64] ;  /* 0x0000000a14127981 */ /* 0x000ea2000c1e1100 */
[----:B------:R-:W-:Y:S01]  /*1d60*/  ISETP.NE.AND.EX P0, PT, RZ, RZ, PT, P0 ;  /* 0x000000ffff00720c */ /* 0x000fe20003f05300 */
[----:B--2---:R-:W-:Y:S01]  /*1d70*/  IMAD R25, R19, R22, R18 ;  /* 0x0000001613197224 */ /* 0x004fe200078e0212 */
[----:B------:R-:W-:-:S04]  /*1d80*/  IADD3 R18, P1, PT, R6, 0x2, RZ ;  /* 0x0000000206127810 */ /* 0x000fc80007f3e0ff */
[----:B------:R1:W-:Y:S01]  /*1d90*/  STG.E.U8 desc[UR10][R20.64], R25 ;  /* 0x0000001914007986 */ /* 0x0003e2000c10110a */
[----:B------:R-:W-:-:S06]  /*1da0*/  IMAD.X R19, RZ, RZ, R7, P1 ;  /* 0x000000ffff137224 */ /* 0x000fcc00008e0607 */
[----:B------:R-:W-:Y:S05]  /*1db0*/  @!P0 BRA `(.L_x_634) ;  /* 0x0000000000308947 */ /* 0x000fea0003800000 */
[----:B------:R-:W2:Y:S04]  /*1dc0*/  LDG.E.64 R8, desc[UR10][R8.64+0x10] ;  /* 0x0000100a08087981 */ /* 0x000ea8000c1e1b00 */
[----:B------:R-:W3:Y:S01]  /*1dd0*/  LDG.E.U8 R17, desc[UR10][R16.64+0x2] ;  /* 0x0000020a10117981 */ /* 0x000ee2000c1e1100 */
[----:B--2---:R-:W-:-:S04]  /*1de0*/  IMAD.WIDE.U32 R18, R8, R10, R14 ;  /* 0x0000000a08127225 */ /* 0x004fc800078e000e */
[----:B------:R-:W-:Y:S01]  /*1df0*/  IMAD R10, R9, R10, RZ ;  /* 0x0000000a090a7224 */ /* 0x000fe200078e02ff */
[----:B------:R-:W-:-:S03]  /*1e00*/  IADD3 R12, P0, PT, R18, R12, RZ ;  /* 0x0000000c120c7210 */ /* 0x000fc60007f1e0ff */
[----:B------:R-:W-:-:S05]  /*1e10*/  IMAD R10, R8, R11, R10 ;  /* 0x0000000b080a7224 */ /* 0x000fca00078e020a */
[----:B------:R-:W-:-:S05]  /*1e20*/  IADD3.X R13, PT, PT, R13, R19, R10, P0, !PT ;  /* 0x000000130d0d7210 */ /* 0x000fca00007fe40a */
[----:B------:R-:W3:Y:S01]  /*1e30*/  LDG.E.U8 R10, desc[UR10][R12.64] ;  /* 0x0000000a0c0a7981 */ /* 0x000ee2000c1e1100 */
[----:B------:R-:W-:-:S04]  /*1e40*/  IADD3 R18, P0, PT, R6, 0x3, RZ ;  /* 0x0000000306127810 */ /* 0x000fc80007f1e0ff */
[----:B------:R-:W-:Y:S01]  /*1e50*/  IADD3.X R19, PT, PT, RZ, R7, RZ, P0, !PT ;  /* 0x00000007ff137210 */ /* 0x000fe200007fe4ff */
[----:B---3--:R-:W-:-:S05]  /*1e60*/  IMAD R11, R17, R22, R10 ;  /* 0x00000016110b7224 */ /* 0x008fca00078e020a */
[----:B------:R2:W-:Y:S03]  /*1e70*/  STG.E.U8 desc[UR10][R12.64], R11 ;  /* 0x0000000b0c007986 */ /* 0x0005e6000c10110a */
.L_x_634:
[----:B------:R-:W-:Y:S05]  /*1e80*/  BSYNC.RECONVERGENT B2 ;  /* 0x0000000000027941 */ /* 0x000fea0003800200 */
.L_x_633:
[----:B------:R-:W-:-:S05]  /*1e90*/  IADD3 R6, P0, PT, R6, -R4, RZ ;  /* 0x8000000406067210 */ /* 0x000fca0007f1e0ff */
[----:B------:R-:W-:Y:S01]  /*1ea0*/  IMAD.X R7, R7, 0x1, ~R5, P0 ;  /* 0x0000000107077824 */ /* 0x000fe200000e0e05 */
[----:B------:R-:W-:-:S04]  /*1eb0*/  ISETP.GT.U32.AND P0, PT, R6, -0x4, PT ;  /* 0xfffffffc0600780c */ /* 0x000fc80003f04070 */
[----:B------:R-:W-:-:S13]  /*1ec0*/  ISETP.GT.U32.AND.EX P0, PT, R7, -0x1, PT, P0 ;  /* 0xffffffff0700780c */ /* 0x000fda0003f04100 */
[----:B------:R-:W-:Y:S05]  /*1ed0*/  @P0 BRA `(.L_x_632) ;  /* 0x0000000000fc0947 */ /* 0x000fea0003800000 */
[----:B--23--:R-:W-:-:S07]  /*1ee0*/  PRMT R12, R0, 0x9910, RZ ;  /* 0x00009910000c7816 */ /* 0x00cfce00000000ff */
.L_x_635:
[----:B------:R-:W2:Y:S01]  /*1ef0*/  LDCU.64 UR8, c[0x0][0x3d8] ;  /* 0x00007b00ff0877ac */ /* 0x000ea20008000a00 */
[----:B------:R-:W3:Y:S01]  /*1f00*/  LDCU.128 UR12, c[0x0][0x3a0] ;  /* 0x00007400ff0c77ac */ /* 0x000ee20008000c00 */
[----:B----4-:R-:W4:Y:S01]  /*1f10*/  LDCU.64 UR16, c[0x0][0x390] ;  /* 0x00007200ff1077ac */ /* 0x010f220008000a00 */
[----:B--2---:R-:W-:Y:S02]  /*1f20*/  IMAD R8, R24, UR8, RZ ;  /* 0x0000000818087c24 */ /* 0x004fe4000f8e02ff */
[----:B------:R-:W-:-:S04]  /*1f30*/  IMAD.WIDE.U32 R6, R23, UR8, R18 ;  /* 0x0000000817067c25 */ /* 0x000fc8000f8e0012 */
[----:B------:R-:W-:Y:S01]  /*1f40*/  IMAD R9, R23, UR9, R8 ;  /* 0x0000000917097c24 */ /* 0x000fe2000f8e0208 */
[----:B---3--:R-:W-:Y:S01]  /*1f50*/  LEA R8, P0, R6, UR12, 0x3 ;  /* 0x0000000c06087c11 */ /* 0x008fe2000f8018ff */
[----:B------:R-:W2:Y:S03]  /*1f60*/  LDCU.64 UR8, c[0x0][0x3c8] ;  /* 0x00007900ff0877ac */ /* 0x000ea60008000a00 */
[----:B------:R-:W-:-:S04]  /*1f70*/  IADD3 R7, PT, PT, R9, R7, RZ ;  /* 0x0000000709077210 */ /* 0x000fc80007ffe0ff */
[----:B------:R-:W-:Y:S01]  /*1f80*/  LEA.HI.X R9, R6, UR13, R7, 0x3, P0 ;  /* 0x0000000d06097c11 */ /* 0x000fe200080f1c07 */
[----:B------:R-:W3:Y:S04]  /*1f90*/  LDCU.64 UR12, c[0x0][0x3e0] ;  /* 0x00007c00ff0c77ac */ /* 0x000ee80008000a00 */
[----:B------:R-:W2:Y:S01]  /*1fa0*/  LDG.E.64 R10, desc[UR10][R8.64] ;  /* 0x0000000a080a7981 */ /* 0x000ea2000c1e1b00 */
[----:B------:R-:W-:Y:S02]  /*1fb0*/  IMAD.MOV.U32 R14, RZ, RZ, R2 ;  /* 0x000000ffff0e7224 */ /* 0x000fe400078e0002 */
[----:B---3--:R-:W-:-:S04]  /*1fc0*/  IMAD.WIDE.U32 R6, R23, UR12, R18 ;  /* 0x0000000c17067c25 */ /* 0x008fc8000f8e0012 */
[----:B01----:R-:W-:Y:S01]  /*1fd0*/  IMAD R20, R24, UR12, RZ ;  /* 0x0000000c18147c24 */ /* 0x003fe2000f8e02ff */
[----:B----4-:R-:W-:-:S03]  /*1fe0*/  IADD3 R6, P0, PT, R6, UR16, RZ ;  /* 0x0000001006067c10 */ /* 0x010fc6000ff1e0ff */
[----:B------:R-:W-:-:S05]  /*1ff0*/  IMAD R13, R23, UR13, R20 ;  /* 0x0000000d170d7c24 */ /* 0x000fca000f8e0214 */
[----:B------:R-:W-:-:S05]  /*2000*/  IADD3.X R7, PT, PT, R13, UR17, R7, P0, !PT ;  /* 0x000000110d077c10 */ /* 0x000fca00087fe407 */
        /* <DEDUP_REMOVED lines=9> */
[----:B------:R-:W2:Y:S02]  /*20a0*/  LDG.E.64 R16, desc[UR10][R8.64+0x8] ;  /* 0x0000080a08107981 */ /* 0x000ea4000c1e1b00 */
[----:B--2---:R-:W-:Y:S02]  /*20b0*/  IMAD R17, R17, UR8, RZ ;  /* 0x0000000811117c24 */ /* 0x004fe4000f8e02ff */
[----:B------:R-:W-:-:S04]  /*20c0*/  IMAD.WIDE.U32 R20, R16, UR8, R14 ;  /* 0x0000000810147c25 */ /* 0x000fc8000f8e000e */
[----:B------:R-:W-:Y:S01]  /*20d0*/  IMAD R17, R16, UR9, R17 ;  /* 0x0000000910117c24 */ /* 0x000fe2000f8e0211 */
[----:B------:R-:W-:-:S04]  /*20e0*/  IADD3 R16, P0, PT, R20, UR14, RZ ;  /* 0x0000000e14107c10 */ /* 0x000fc8000ff1e0ff */
[----:B------:R-:W-:Y:S02]  /*20f0*/  IADD3.X R17, PT, PT, R21, UR15, R17, P0, !PT ;  /* 0x0000000f15117c10 */ /* 0x000fe400087fe411 */
[----:B------:R-:W2:Y:S04]  /*2100*/  LDG.E.U8 R21, desc[UR10][R6.64+0x1] ;  /* 0x0000010a06157981 */ /* 0x000ea8000c1e1100 */
[----:B------:R-:W2:Y:S02]  /*2110*/  LDG.E.U8 R20, desc[UR10][R16.64] ;  /* 0x0000000a10147981 */ /* 0x000ea4000c1e1100 */
[----:B--2---:R-:W-:-:S05]  /*2120*/  IMAD R25, R21, R12, R20 ;  /* 0x0000000c15197224 */ /* 0x004fca00078e0214 */
[----:B------:R1:W-:Y:S04]  /*2130*/  STG.E.U8 desc[UR10][R16.64], R25 ;  /* 0x0000001910007986 */ /* 0x0003e8000c10110a */
[----:B0-----:R-:W2:Y:S04]  /*2140*/  LDG.E.64 R10, desc[UR10][R8.64+0x10] ;  /* 0x0000100a080a7981 */ /* 0x001ea8000c1e1b00 */
        /* <DEDUP_REMOVED lines=9> */
[----:B-1----:R-:W2:Y:S02]  /*21e0*/  LDG.E.64 R16, desc[UR10][R8.64+0x18] ;  /* 0x0000180a08107981 */ /* 0x002ea4000c1e1b00 */
        /* <DEDUP_REMOVED lines=12> */
[----:B------:R4:W-:Y:S07]  /*22b0*/  STG.E.U8 desc[UR10][R16.64], R21 ;  /* 0x0000001510007986 */ /* 0x0009ee000c10110a */
[----:B------:R-:W-:Y:S05]  /*22c0*/  @!P0 BRA `(.L_x_635) ;  /* 0xfffffffc00088947 */ /* 0x000fea000383ffff */
.L_x_632:
[----:B------:R-:W-:Y:S05]  /*22d0*/  BSYNC.RECONVERGENT B1 ;  /* 0x0000000000017941 */ /* 0x000fea0003800200 */
.L_x_631:
[----:B------:R-:W5:Y:S01]  /*22e0*/  LDCU.64 UR8, c[0x0][0x3e8] ;  /* 0x00007d00ff0877ac */ /* 0x000f620008000a00 */
[----:B------:R-:W-:-:S05]  /*22f0*/  IADD3 R23, P0, PT, R23, 0x1, RZ ;  /* 0x0000000117177810 */ /* 0x000fca0007f1e0ff */
[----:B------:R-:W-:Y:S01]  /*2300*/  IMAD.X R24, RZ, RZ, R24, P0 ;  /* 0x000000ffff187224 */ /* 0x000fe200000e0618 */
[----:B-----5:R-:W-:-:S04]  /*2310*/  ISETP.NE.U32.AND P0, PT, R23, UR8, PT ;  /* 0x0000000817007c0c */ /* 0x020fc8000bf05070 */
[----:B------:R-:W-:-:S13]  /*2320*/  ISETP.NE.AND.EX P0, PT, R24, UR9, PT, P0 ;  /* 0x0000000918007c0c */ /* 0x000fda000bf05300 */
[----:B------:R-:W-:Y:S05]  /*2330*/  @P0 BRA `(.L_x_636) ;  /* 0xfffffff400500947 */ /* 0x000fea000383ffff */
.L_x_630:
[----:B------:R-:W-:Y:S05]  /*2340*/  BSYNC.RECONVERGENT B0 ;  /* 0x0000000000007941 */ /* 0x000fea0003800200 */
.L_x_629:
[----:B------:R-:W5:Y:S01]  /*2350*/  S2R R4, SR_TID.X ;  /* 0x0000000000047919 */ /* 0x000f620000002100 */
[----:B------:R-:W-:Y:S01]  /*2360*/  IMAD.U32 R2, RZ, RZ, UR7 ;  /* 0x00000007ff027e24 */ /* 0x000fe2000f8e00ff */
[----:B-----5:R-:W-:-:S04]  /*2370*/  IADD3 R4, PT, PT, R4, 0x100, RZ ;  /* 0x0000010004047810 */ /* 0x020fc80007ffe0ff */
[----:B------:R-:W-:-:S04]  /*2380*/  ISETP.LT.U32.AND P0, PT, R4, UR6, PT ;  /* 0x0000000604007c0c */ /* 0x000fc8000bf01070 */
[----:B------:R-:W-:-:S13]  /*2390*/  ISETP.GT.AND.EX P0, PT, R2, RZ, PT, P0 ;  /* 0x000000ff0200720c */ /* 0x000fda0003f04300 */
[----:B------:R-:W-:Y:S05]  /*23a0*/  @!P0 EXIT ;  /* 0x000000000000894d */ /* 0x000fea0003800000 */
[----:B------:R-:W5:Y:S01]  /*23b0*/  LDCU.64 UR6, c[0x0][0x3c0] ;  /* 0x00007800ff0677ac */ /* 0x000f620008000a00 */
[----:B------:R-:W-:Y:S01]  /*23c0*/  IADD3 R4, P0, PT, R4, UR4, RZ ;  /* 0x0000000404047c10 */ /* 0x000fe2000ff1e0ff */
[----:B------:R-:W-:-:S03]  /*23d0*/  UMOV UR4, URZ ;  /* 0x000000ff00047c82 */ /* 0x000fc60008000000 */
[----:B------:R-:W-:Y:S01]  /*23e0*/  IADD3.X R5, PT, PT, RZ, UR5, RZ, P0, !PT ;  /* 0x00000005ff057c10 */ /* 0x000fe200087fe4ff */
[----:B------:R-:W-:-:S04]  /*23f0*/  UMOV UR5, URZ ;  /* 0x000000ff00057c82 */ /* 0x000fc80008000000 */
[----:B-----5:R-:W-:Y:S02]  /*2400*/  IMAD R3, R5, UR6, RZ ;  /* 0x0000000605037c24 */ /* 0x020fe4000f8e02ff */
[----:B------:R-:W-:-:S04]  /*2410*/  IMAD.WIDE.U32 R6, R4, UR6, RZ ;  /* 0x0000000604067c25 */ /* 0x000fc8000f8e00ff */
[----:B------:R-:W-:-:S04]  /*2420*/  IMAD R3, R4, UR7, R3 ;  /* 0x0000000704037c24 */ /* 0x000fc8000f8e0203 */
[----:B------:R-:W-:-:S07]  /*2430*/  IMAD.IADD R3, R7, 0x1, R3 ;  /* 0x0000000107037824 */ /* 0x000fce00078e0203 */
.L_x_642:
[----:B--2-4-:R-:W2:Y:S01]  /*2440*/  LDC.64 R10, c[0x0][0x3d0] ;  /* 0x0000f400ff0a7b82 */ /* 0x014ea20000000a00 */
[----:B------:R-:W4:Y:S01]  /*2450*/  LDCU.64 UR6, c[0x0][0x398] ;  /* 0x00007300ff0677ac */ /* 0x000f220008000a00 */
[----:B0-----:R-:W0:Y:S01]  /*2460*/  LDCU.64 UR8, c[0x0][0x3c8] ;  /* 0x00007900ff0877ac */ /* 0x001e220008000a00 */
[----:B------:R-:W0:Y:S01]  /*2470*/  LDCU.64 UR16, c[0x0][0x390] ;  /* 0x00007200ff1077ac */ /* 0x000e220008000a00 */
[----:B------:R-:W0:Y:S01]  /*2480*/  LDCU.128 UR12, c[0x0][0x3a0] ;  /* 0x00007400ff0c77ac */ /* 0x000e220008000c00 */
[C---:B--2---:R-:W-:Y:S02]  /*2490*/  IMAD R2, R10.reuse, UR5, RZ ;  /* 0x000000050a027c24 */ /* 0x044fe4000f8e02ff */
[----:B------:R-:W-:-:S04]  /*24a0*/  IMAD.WIDE.U32 R8, R10, UR4, R4 ;  /* 0x000000040a087c25 */ /* 0x000fc8000f8e0004 */
        /* <DEDUP_REMOVED lines=9> */
[----:B01----:R-:W-:Y:S05]  /*2540*/  @P0 BRA `(.L_x_638) ;  /* 0x0000000800380947 */ /* 0x003fea0003800000 */
[----:B------:R-:W0:Y:S01]  /*2550*/  LDC.64 R16, c[0x0][0x3b8] ;  /* 0x0000ee00ff107b82 */ /* 0x000e220000000a00 */
        /* <DEDUP_REMOVED lines=8> */
[C---:B0-----:R-:W-:Y:S02]  /*25e0*/  IMAD R14, R16.reuse, UR5, RZ ;  /* 0x00000005100e7c24 */ /* 0x041fe4000f8e02ff */
[----:B------:R-:W-:-:S04]  /*25f0*/  IMAD.WIDE.U32 R12, R16, UR4, R2 ;  /* 0x00000004100c7c25 */ /* 0x000fc8000f8e0002 */
[----:B------:R-:W-:-:S04]  /*2600*/  IMAD R15, R17, UR4, R14 ;  /* 0x00000004110f7c24 */ /* 0x000fc8000f8e020e */
[----:B------:R-:W-:Y:S02]  /*2610*/  IMAD.IADD R15, R13, 0x1, R15 ;  /* 0x000000010d0f7824 */ /* 0x000fe400078e020f */
[----:B------:R-:W-:Y:S05]  /*2620*/  @!P0 BRA `(.L_x_640) ;  /* 0x0000000000f48947 */ /* 0x000fea0003800000 */
[----:B-1----:R-:W0:Y:S01]  /*2630*/  LDC.64 R20, c[0x0][0x3d8] ;  /* 0x0000f600ff147b82 */ /* 0x002e220000000a00 */
[----:B------:R-:W1:Y:S07]  /*2640*/  LDCU.64 UR6, c[0x0][0x390] ;  /* 0x00007200ff0677ac */ /* 0x000e6e0008000a00 */
[----:B------:R-:W2:Y:S08]  /*2650*/  LDC.64 R16, c[0x0][0x3a0] ;  /* 0x0000e800ff107b82 */ /* 0x000eb00000000a00 */
[----:B------:R-:W4:Y:S01]  /*2660*/  LDC.64 R22, c[0x0][0x3e0] ;  /* 0x0000f800ff167b82 */ /* 0x000f220000000a00 */
[----:B0-----:R-:W-:-:S02]  /*2670*/  IMAD R2, R20, UR5, RZ ;  /* 0x0000000514027c24 */ /* 0x001fc4000f8e02ff */
[----:B------:R-:W-:-:S04]  /*2680*/  IMAD.WIDE.U32 R18, R20, UR4, R8 ;  /* 0x0000000414127c25 */ /* 0x000fc8000f8e0008 */
[----:B------:R-:W-:Y:S01]  /*2690*/  IMAD R21, R21, UR4, R2 ;  /* 0x0000000415157c24 */ /* 0x000fe2000f8e0202 */
[----:B--2---:R-:W-:-:S04]  /*26a0*/  LEA R16, P0, R18, R16, 0x3 ;  /* 0x0000001012107211 */ /* 0x004fc800078018ff */
[----:B------:R-:W-:Y:S02]  /*26b0*/  IADD3 R2, PT, PT, R19, R21, RZ ;  /* 0x0000001513027210 */ /* 0x000fe40007ffe0ff */
[----:B------:R-:W0:Y:S02]  /*26c0*/  LDC.64 R20, c[0x0][0x3a8] ;  /* 0x0000ea00ff147b82 */ /* 0x000e240000000a00 */
[----:B------:R-:W-:-:S05]  /*26d0*/  LEA.HI.X R17, R18, R17, R2, 0x3, P0 ;  /* 0x0000001112117211 */ /* 0x000fca00000f1c02 */
[----:B------:R-:W2:Y:S01]  /*26e0*/  LDG.E.64 R24, desc[UR10][R16.64] ;  /* 0x0000000a10187981 */ /* 0x000ea2000c1e1b00 */
[----:B------:R-:W2:Y:S01]  /*26f0*/  LDC.64 R18, c[0x0][0x3c8] ;  /* 0x0000f200ff127b82 */ /* 0x000ea20000000a00 */
[C---:B----4-:R-:W-:Y:S02]  /*2700*/  IMAD R2, R22.reuse, UR5, RZ ;  /* 0x0000000516027c24 */ /* 0x050fe4000f8e02ff */
[----:B------:R-:W-:-:S04]  /*2710*/  IMAD.WIDE.U32 R28, R22, UR4, R8 ;  /* 0x00000004161c7c25 */ /* 0x000fc8000f8e0008 */
[----:B------:R-:W-:Y:S01]  /*2720*/  IMAD R23, R23, UR4, R2 ;  /* 0x0000000417177c24 */ /* 0x000fe2000f8e0202 */
[----:B-1----:R-:W-:Y:S01]  /*2730*/  IADD3 R22, P0, PT, R28, UR6, RZ ;  /* 0x000000061c167c10 */ /* 0x002fe2000ff1e0ff */
[----:B------:R-:W-:-:S03]  /*2740*/  IMAD.MOV.U32 R14, RZ, RZ, R12 ;  /* 0x000000ffff0e7224 */ /* 0x000fc600078e000c */
[----:B------:R-:W-:-:S05]  /*2750*/  IADD3.X R23, PT, PT, R29, UR7, R23, P0, !PT ;  /* 0x000000071d177c10 */ /* 0x000fca00087fe417 */
[----:B------:R-:W4:Y:S01]  /*2760*/  LDG.E.U8 R28, desc[UR10][R22.64] ;  /* 0x0000000a161c7981 */ /* 0x000f22000c1e1100 */
[----:B--2---:R-:W-:-:S04]  /*2770*/  IMAD R2, R25, R18, RZ ;  /* 0x0000001219027224 */ /* 0x004fc800078e02ff */
[C---:B------:R-:W-:Y:S02]  /*2780*/  IMAD R2, R24.reuse, R19, R2 ;  /* 0x0000001318027224 */ /* 0x040fe400078e0202 */
[----:B------:R-:W-:-:S03]  /*2790*/  IMAD.WIDE.U32 R24, R24, R18, R14 ;  /* 0x0000001218187225 */ /* 0x000fc600078e000e */
[----:B0-----:R-:W-:-:S04]  /*27a0*/  IADD3 R24, P0, PT, R24, R20, RZ ;  /* 0x0000001418187210 */ /* 0x001fc80007f1e0ff */
[----:B------:R-:W-:-:S05]  /*27b0*/  IADD3.X R25, PT, PT, R21, R25, R2, P0, !PT ;  /* 0x0000001915197210 */ /* 0x000fca00007fe402 */
[----:B------:R-:W4:Y:S01]  /*27c0*/  LDG.E.U8 R27, desc[UR10][R24.64] ;  /* 0x0000000a181b7981 */ /* 0x000f22000c1e1100 */
[----:B---3--:R-:W-:Y:S02]  /*27d0*/  PRMT R2, R0, 0x9910, RZ ;  /* 0x0000991000027816 */ /* 0x008fe400000000ff */
[----:B------:R-:W-:-:S04]  /*27e0*/  ISETP.NE.U32.AND P0, PT, R26, 0x1, PT ;  /* 0x000000011a00780c */ /* 0x000fc80003f05070 */
[----:B------:R-:W-:Y:S01]  /*27f0*/  ISETP.NE.AND.EX P0, PT, RZ, RZ, PT, P0 ;  /* 0x000000ffff00720c */ /* 0x000fe20003f05300 */
[----:B----4-:R-:W-:-:S05]  /*2800*/  IMAD R29, R28, R2, R27 ;  /* 0x000000021c1d7224 */ /* 0x010fca00078e021b */
[----:B------:R0:W-:Y:S01]  /*2810*/  STG.E.U8 desc[UR10][R24.64], R29 ;  /* 0x0000001d18007986 */ /* 0x0001e2000c10110a */
[----:B------:R-:W-:-:S04]  /*2820*/  IADD3 R28, P1, PT, R8, 0x1, RZ ;  /* 0x00000001081c7810 */ /* 0x000fc80007f3e0ff */
[----:B------:R-:W-:Y:S02]  /*2830*/  IADD3.X R27, PT, PT, RZ, R9, RZ, P1, !PT ;  /* 0x00000009ff1b7210 */ /* 0x000fe40000ffe4ff */
[----:B------:R-:W-:Y:S07]  /*2840*/  @!P0 BRA `(.L_x_640) ;  /* 0x00000000006c8947 */ /* 0x000fee0003800000 */
[----:B0-----:R-:W2:Y:S01]  /*2850*/  LDG.E.64 R24, desc[UR10][R16.64+0x8] ;  /* 0x0000080a10187981 */ /* 0x001ea2000c1e1b00 */
[----:B------:R-:W-:-:S03]  /*2860*/  ISETP.NE.U32.AND P0, PT, R26, 0x2, PT ;  /* 0x000000021a00780c */ /* 0x000fc60003f05070 */
[----:B------:R-:W3:Y:S01]  /*2870*/  LDG.E.U8 R27, desc[UR10][R22.64+0x1] ;  /* 0x0000010a161b7981 */ /* 0x000ee2000c1e1100 */
[----:B--2---:R-:W-:-:S04]  /*2880*/  IMAD R26, R25, R18, RZ ;  /* 0x00000012191a7224 */ /* 0x004fc800078e02ff */
[C---:B------:R-:W-:Y:S02]  /*2890*/  IMAD R26, R24.reuse, R19, R26 ;  /* 0x00000013181a7224 */ /* 0x040fe400078e021a */
[----:B------:R-:W-:-:S03]  /*28a0*/  IMAD.WIDE.U32 R24, R24, R18, R14 ;  /* 0x0000001218187225 */ /* 0x000fc600078e000e */
[----:B------:R-:W-:-:S04]  /*28b0*/  IADD3 R24, P1, PT, R24, R20, RZ ;  /* 0x0000001418187210 */ /* 0x000fc80007f3e0ff */
[----:B------:R-:W-:-:S05]  /*28c0*/  IADD3.X R25, PT, PT, R21, R25, R26, P1, !PT ;  /* 0x0000001915197210 */ /* 0x000fca0000ffe41a */
[----:B------:R-:W3:Y:S01]  /*28d0*/  LDG.E.U8 R26, desc[UR10][R24.64] ;  /* 0x0000000a181a7981 */ /* 0x000ee2000c1e1100 */
[----:B------:R-:W-:Y:S02]  /*28e0*/  ISETP.NE.AND.EX P0, PT, RZ, RZ, PT, P0 ;  /* 0x000000ffff00720c */ /* 0x000fe40003f05300 */
[----:B------:R-:W-:Y:S01]  /*28f0*/  IADD3 R28, P1, PT, R8, 0x2, RZ ;  /* 0x00000002081c7810 */ /* 0x000fe20007f3e0ff */
[----:B---3--:R-:W-:-:S05]  /*2900*/  IMAD R29, R27, R2, R26 ;  /* 0x000000021b1d7224 */ /* 0x008fca00078e021a */
[----:B------:R2:W-:Y:S01]  /*2910*/  STG.E.U8 desc[UR10][R24.64], R29 ;  /* 0x0000001d18007986 */ /* 0x0005e2000c10110a */
[----:B------:R-:W-:-:S04]  /*2920*/  IMAD.X R27, RZ, RZ, R9, P1 ;  /* 0x000000ffff1b7224 */ /* 0x000fc800008e0609 */
        /* <DEDUP_REMOVED lines=13> */
.L_x_640:
[----:B------:R-:W-:Y:S05]  /*2a00*/  BSYNC.RECONVERGENT B1 ;  /* 0x0000000000017941 */ /* 0x000fea0003800200 */
.L_x_639:
[----:B------:R-:W-:-:S05]  /*2a10*/  IADD3 R2, P0, PT, R8, -R10, RZ ;  /* 0x8000000a08027210 */ /* 0x000fca0007f1e0ff */
[----:B------:R-:W-:Y:S01]  /*2a20*/  IMAD.X R8, R9, 0x1, ~R11, P0 ;  /* 0x0000000109087824 */ /* 0x000fe200000e0e0b */
[----:B------:R-:W-:-:S04]  /*2a30*/  ISETP.GT.U32.AND P0, PT, R2, -0x4, PT ;  /* 0xfffffffc0200780c */ /* 0x000fc80003f04070 */
[----:B------:R-:W-:-:S13]  /*2a40*/  ISETP.GT.U32.AND.EX P0, PT, R8, -0x1, PT, P0 ;  /* 0xffffffff0800780c */ /* 0x000fda0003f04100 */
[----:B------:R-:W-:Y:S05]  /*2a50*/  @P0 BRA `(.L_x_638) ;  /* 0x0000000000f40947 */ /* 0x000fea0003800000 */
.L_x_641:
[----:B------:R-:W5:Y:S01]  /*2a60*/  LDC.64 R8, c[0x0][0x3d8] ;  /* 0x0000f600ff087b82 */ /* 0x000f620000000a00 */
[----:B-1----:R-:W-:-:S07]  /*2a70*/  MOV R26, R28 ;  /* 0x0000001c001a7202 */ /* 0x002fce0000000f00 */
[----:B----4-:R-:W1:Y:S01]  /*2a80*/  LDC.64 R18, c[0x0][0x3e0] ;  /* 0x0000f800ff127b82 */ /* 0x010e620000000a00 */
[C---:B-----5:R-:W-:Y:S02]  /*2a90*/  IMAD R2, R8.reuse, UR5, RZ ;  /* 0x0000000508027c24 */ /* 0x060fe4000f8e02ff */
[----:B------:R-:W-:-:S04]  /*2aa0*/  IMAD.WIDE.U32 R16, R8, UR4, R26 ;  /* 0x0000000408107c25 */ /* 0x000fc8000f8e001a */
[----:B------:R-:W-:Y:S01]  /*2ab0*/  IMAD R9, R9, UR4, R2 ;  /* 0x0000000409097c24 */ /* 0x000fe2000f8e0202 */
[----:B------:R-:W-:-:S03]  /*2ac0*/  LEA R8, P0, R16, UR12, 0x3 ;  /* 0x0000000c10087c11 */ /* 0x000fc6000f8018ff */
[----:B------:R-:W-:-:S05]  /*2ad0*/  IMAD.IADD R9, R9, 0x1, R17 ;  /* 0x0000000109097824 */ /* 0x000fca00078e0211 */
[----:B------:R-:W-:-:S05]  /*2ae0*/  LEA.HI.X R9, R16, UR13, R9, 0x3, P0 ;  /* 0x0000000d10097c11 */ /* 0x000fca00080f1c09 */
[----:B------:R-:W4:Y:S01]  /*2af0*/  LDG.E.64 R16, desc[UR10][R8.64] ;  /* 0x0000000a08107981 */ /* 0x000f22000c1e1b00 */
[----:B------:R-:W-:Y:S01]  /*2b00*/  MOV R14, R12 ;  /* 0x0000000c000e7202 */ /* 0x000fe20000000f00 */
[----:B-1----:R-:W-:-:S04]  /*2b10*/  IMAD.WIDE.U32 R20, R18, UR4, R26 ;  /* 0x0000000412147c25 */ /* 0x002fc8000f8e001a */
[----:B------:R-:W-:-:S04]  /*2b20*/  IMAD R18, R18, UR5, RZ ;  /* 0x0000000512127c24 */ /* 0x000fc8000f8e02ff */
[----:B------:R-:W-:Y:S01]  /*2b30*/  IMAD R19, R19, UR4, R18 ;  /* 0x0000000413137c24 */ /* 0x000fe2000f8e0212 */
[----:B------:R-:W-:-:S04]  /*2b40*/  IADD3 R18, P0, PT, R20, UR16, RZ ;  /* 0x0000001014127c10 */ /* 0x000fc8000ff1e0ff */
[----:B------:R-:W-:Y:S01]  /*2b50*/  IADD3.X R19, PT, PT, R19, UR17, R21, P0, !PT ;  /* 0x0000001113137c10 */ /* 0x000fe200087fe415 */
[----:B----4-:R-:W-:-:S04]  /*2b60*/  IMAD R23, R17, UR8, RZ ;  /* 0x0000000811177c24 */ /* 0x010fc8000f8e02ff */
[C---:B------:R-:W-:Y:S02]  /*2b70*/  IMAD R23, R16.reuse, UR9, R23 ;  /* 0x0000000910177c24 */ /* 0x040fe4000f8e0217 */
[----:B------:R-:W-:-:S03]  /*2b80*/  IMAD.WIDE.U32 R16, R16, UR8, R14 ;  /* 0x0000000810107c25 */ /* 0x000fc6000f8e000e */
[----:B------:R-:W-:-:S04]  /*2b90*/  IADD3 R22, P1, PT, R16, UR14, RZ ;  /* 0x0000000e10167c10 */ /* 0x000fc8000ff3e0ff */
[----:B------:R-:W-:Y:S02]  /*2ba0*/  IADD3.X R23, PT, PT, R17, UR15, R23, P1, !PT ;  /* 0x0000000f11177c10 */ /* 0x000fe40008ffe417 */
[----:B------:R-:W0:Y:S04]  /*2bb0*/  LDG.E.U8 R17, desc[UR10][R18.64] ;  /* 0x0000000a12117981 */ /* 0x000e28000c1e1100 */
[----:B------:R-:W0:Y:S01]  /*2bc0*/  LDG.E.U8 R16, desc[UR10][R22.64] ;  /* 0x0000000a16107981 */ /* 0x000e22000c1e1100 */
[----:B---3--:R-:W-:-:S05]  /*2bd0*/  PRMT R2, R0, 0x9910, RZ ;  /* 0x0000991000027816 */ /* 0x008fca00000000ff */
[----:B0-2---:R-:W-:-:S05]  /*2be0*/  IMAD R29, R17, R2, R16 ;  /* 0x00000002111d7224 */ /* 0x005fca00078e0210 */
        /* <DEDUP_REMOVED lines=11> */
[----:B------:R-:W2:Y:S02]  /*2ca0*/  LDG.E.64 R16, desc[UR10][R8.64+0x10] ;  /* 0x0000100a08107981 */ /* 0x000ea4000c1e1b00 */
[----:B--2---:R-:W-:Y:S02]  /*2cb0*/  IMAD R17, R17, UR8, RZ ;  /* 0x0000000811117c24 */ /* 0x004fe4000f8e02ff */
[----:B------:R-:W-:-:S04]  /*2cc0*/  IMAD.WIDE.U32 R20, R16, UR8, R14 ;  /* 0x0000000810147c25 */ /* 0x000fc8000f8e000e */
[----:B------:R-:W-:Y:S01]  /*2cd0*/  IMAD R17, R16, UR9, R17 ;  /* 0x0000000910117c24 */ /* 0x000fe2000f8e0211 */
[----:B------:R-:W-:-:S04]  /*2ce0*/  IADD3 R16, P0, PT, R20, UR14, RZ ;  /* 0x0000000e14107c10 */ /* 0x000fc8000ff1e0ff */
[----:B------:R-:W-:Y:S02]  /*2cf0*/  IADD3.X R17, PT, PT, R21, UR15, R17, P0, !PT ;  /* 0x0000000f15117c10 */ /* 0x000fe400087fe411 */
[----:B------:R-:W0:Y:S04]  /*2d00*/  LDG.E.U8 R21, desc[UR10][R18.64+0x2] ;  /* 0x0000020a12157981 */ /* 0x000e28000c1e1100 */
[----:B------:R-:W0:Y:S02]  /*2d10*/  LDG.E.U8 R20, desc[UR10][R16.64] ;  /* 0x0000000a10147981 */ /* 0x000e24000c1e1100 */
[----:B0-----:R-:W-:-:S05]  /*2d20*/  IMAD R29, R21, R2, R20 ;  /* 0x00000002151d7224 */ /* 0x001fca00078e0214 */
[----:B------:R1:W-:Y:S04]  /*2d30*/  STG.E.U8 desc[UR10][R16.64], R29 ;  /* 0x0000001d10007986 */ /* 0x0003e8000c10110a */
[----:B------:R-:W2:Y:S02]  /*2d40*/  LDG.E.64 R20, desc[UR10][R8.64+0x18] ;  /* 0x0000180a08147981 */ /* 0x000ea4000c1e1b00 */
        /* <DEDUP_REMOVED lines=14> */
.L_x_638:
[----:B------:R-:W-:Y:S05]  /*2e30*/  BSYNC.RECONVERGENT B0 ;  /* 0x0000000000007941 */ /* 0x000fea0003800200 */
.L_x_637:
        /* <DEDUP_REMOVED lines=9> */
.L_x_643:
        /* <DEDUP_REMOVED lines=11> */
.L_x_8951:


//--------------------- .text._ZN3cub18CUB_300001_SM_10006detail8for_each13static_kernelINS2_12policy_hub_t12policy_500_tElNS2_12op_wrapper_tIlZZZZZN2at6native36add_out_dense_sparse_compressed_cudaERNS7_6TensorERKS9_SC_RKN3c106ScalarEENKUlvE_clEvENKUlvE0_clEvENKUlvE_clEvENKUlvE_clEvEUllE_N6thrust24THRUST_300001_SM_1000_NS17counting_iteratorIlNSN_11use_defaultESP_SP_EEEEEEvT0_T1_ --------------------------
	.section	.text._ZN3cub18CUB_300001_SM_10006detail8for_each13static_kernelINS2_12policy_hub_t12policy_500_tElNS2_12op_wrapper_tIlZZZZZN2at6native36add_out_dense_sparse_compressed_cudaERNS7_6TensorERKS9_SC_RKN3c106ScalarEENKUlvE_clEvENKUlvE0_clEvENKUlvE_clEvENKUlvE_clEvEUllE_N6thrust24THRUST_300001_SM_1000_NS17counting_iteratorIlNSN_11use_defaultESP_SP_EEEEEEvT0_T1_,"ax",@progbits
	.align	128
        .global         _ZN3cub18CUB_300001_SM_10006detail8for_each13static_kernelINS2_12policy_hub_t12policy_500_tElNS2_12op_wrapper_tIlZZZZZN2at6native36add_out_dense_sparse_compressed_cudaERNS7_6TensorERKS9_SC_RKN3c106ScalarEENKUlvE_clEvENKUlvE0_clEvENKUlvE_clEvENKUlvE_clEvEUllE_N6thrust24THRUST_300001_SM_1000_NS17counting_iteratorIlNSN_11use_defaultESP_SP_EEEEEEvT0_T1_
        .type           _ZN3cub18CUB_300001_SM_10006detail8for_each13static_kernelINS2_12policy_hub_t12policy_500_tElNS2_12op_wrapper_tIlZZZZZN2at6native36add_out_dense_sparse_compressed_cudaERNS7_6TensorERKS9_SC_RKN3c106ScalarEENKUlvE_clEvENKUlvE0_clEvENKUlvE_clEvENKUlvE_clEvEUllE_N6thrust24THRUST_300001_SM_1000_NS17counting_iteratorIlNSN_11use_defaultESP_SP_EEEEEEvT0_T1_,@function
        .size           _ZN3cub18CUB_300001_SM_10006detail8for_each13static_kernelINS2_12policy_hub_t12policy_500_tElNS2_12op_wrapper_tIlZZZZZN2at6native36add_out_dense_sparse_compressed_cudaERNS7_6TensorERKS9_SC_RKN3c106ScalarEENKUlvE_clEvENKUlvE0_clEvENKUlvE_clEvENKUlvE_clEvEUllE_N6thrust24THRUST_300001_SM_1000_NS17counting_iteratorIlNSN_11use_defaultESP_SP_EEEEEEvT0_T1_,(.L_x_8952 - _ZN3cub18CUB_300001_SM_10006detail8for_each13static_kernelINS2_12policy_hub_t12policy_500_tElNS2_12op_wrapper_tIlZZZZZN2at6native36add_out_dense_sparse_compressed_cudaERNS7_6TensorERKS9_SC_RKN3c106ScalarEENKUlvE_clEvENKUlvE0_clEvENKUlvE_clEvENKUlvE_clEvEUllE_N6thrust24THRUST_300001_SM_1000_NS17counting_iteratorIlNSN_11use_defaultESP_SP_EEEEEEvT0_T1_)
        .other          _ZN3cub18CUB_300001_SM_10006detail8for_each13static_kernelINS2_12policy_hub_t12policy_500_tElNS2_12op_wrapper_tIlZZZZZN2at6native36add_out_dense_sparse_compressed_cudaERNS7_6TensorERKS9_SC_RKN3c106ScalarEENKUlvE_clEvENKUlvE0_clEvENKUlvE_clEvENKUlvE_clEvEUllE_N6thrust24THRUST_300001_SM_1000_NS17counting_iteratorIlNSN_11use_defaultESP_SP_EEEEEEvT0_T1_,@"STO_CUDA_ENTRY STV_DEFAULT"
_ZN3cub18CUB_300001_SM_10006detail8for_each13static_kernelINS2_12policy_hub_t12policy_500_tElNS2_12op_wrapper_tIlZZZZZN2at6native36add_out_dense_sparse_compressed_cudaERNS7_6TensorERKS9_SC_RKN3c106ScalarEENKUlvE_clEvENKUlvE0_clEvENKUlvE_clEvENKUlvE_clEvEUllE_N6thrust24THRUST_300001_SM_1000_NS17counting_iteratorIlNSN_11use_defaultESP_SP_EEEEEEvT0_T1_:
.text._ZN3cub18CUB_300001_SM_10006detail8for_each13static_kernelINS2_12policy_hub_t12policy_500_tElNS2_12op_wrapper_tIlZZZZZN2at6native36add_out_dense_sparse_compressed_cudaERNS7_6TensorERKS9_SC_RKN3c106ScalarEENKUlvE_clEvENKUlvE0_clEvENKUlvE_clEvENKUlvE_clEvEUllE_N6thrust24THRUST_300001_SM_1000_NS17counting_iteratorIlNSN_11use_defaultESP_SP_EEEEEEvT0_T1_:
        /* <DEDUP_REMOVED lines=26> */
.L_x_650:
        /* <DEDUP_REMOVED lines=22> */
[----:B------:R-:W-:Y:S02]  /*0300*/  IMAD.MOV.U32 R26, RZ, RZ, R10 ;  /* 0x000000ffff1a7224 */ /* 0x000fe400078e000a */
        /* <DEDUP_REMOVED lines=9> */
[----:B------:R-:W4:Y:S01]  /*03a0*/  LDC.64 R20, c[0x0][0x3e0] ;  /* 0x0000f800ff147b82 */ /* 0x000f220000000a00 */
        /* <DEDUP_REMOVED lines=8> */
[----:B------:R-:W5:Y:S01]  /*0430*/  LDC.64 R16, c[0x0][0x3c8] ;  /* 0x0000f200ff107b82 */ /* 0x000f620000000a00 */
[----:B----4-:R-:W-:Y:S01]  /*0440*/  IMAD.WIDE.U32 R24, R20, UR4, R10 ;  /* 0x0000000414187c25 */ /* 0x010fe2000f8e000a */
[----:B------:R-:W-:-:S03]  /*0450*/  MOV R22, R12 ;  /* 0x0000000c00167202 */ /* 0x000fc60000000f00 */
[----:B------:R-:W-:-:S04]  /*0460*/  IMAD R20, R20, UR5, RZ ;  /* 0x0000000514147c24 */ /* 0x000fc8000f8e02ff */
[----:B------:R-:W-:Y:S01]  /*0470*/  IMAD R21, R21, UR4, R20 ;  /* 0x0000000415157c24 */ /* 0x000fe2000f8e0214 */
[----:B-1----:R-:W-:-:S04]  /*0480*/  IADD3 R20, P0, PT, R24, UR6, RZ ;  /* 0x0000000618147c10 */ /* 0x002fc8000ff1e0ff */
[----:B------:R-:W-:Y:S02]  /*0490*/  IADD3.X R21, PT, PT, R25, UR7, R21, P0, !PT ;  /* 0x0000000719157c10 */ /* 0x000fe400087fe415 */
[----:B--2---:R-:W-:Y:S01]  /*04a0*/  SHF.R.S32.HI R29, RZ, 0x1f, R27 ;  /* 0x0000001fff1d7819 */ /* 0x004fe2000001141b */
[----:B-----5:R-:W-:-:S04]  /*04b0*/  IMAD.WIDE.U32 R24, R27, R16, R22 ;  /* 0x000000101b187225 */ /* 0x020fc800078e0016 */
[----:B------:R-:W-:Y:S01]  /*04c0*/  IMAD R0, R29, R16, RZ ;  /* 0x000000101d007224 */ /* 0x000fe200078e02ff */
[----:B0-----:R-:W-:-:S03]  /*04d0*/  IADD3 R24, P0, PT, R24, R18, RZ ;  /* 0x0000001218187210 */ /* 0x001fc60007f1e0ff */
[----:B------:R-:W-:Y:S02]  /*04e0*/  IMAD R0, R27, R17, R0 ;  /* 0x000000111b007224 */ /* 0x000fe400078e0200 */
[----:B------:R-:W2:Y:S03]  /*04f0*/  LDG.E.U8 R27, desc[UR10][R20.64] ;  /* 0x0000000a141b7981 */ /* 0x000ea6000c1e1100 */
[----:B------:R-:W-:-:S05]  /*0500*/  IADD3.X R25, PT, PT, R19, R25, R0, P0, !PT ;  /* 0x0000001913197210 */ /* 0x000fca00007fe400 */
[----:B------:R-:W2:Y:S01]  /*0510*/  LDG.E.U8 R26, desc[UR10][R24.64] ;  /* 0x0000000a181a7981 */ /* 0x000ea2000c1e1100 */
[----:B---3--:R-:W-:Y:S02]  /*0520*/  PRMT R0, R2, 0x9910, RZ ;  /* 0x0000991002007816 */ /* 0x008fe400000000ff */
[----:B------:R-:W-:-:S03]  /*0530*/  ISETP.NE.AND P0, PT, R5, 0x1, PT ;  /* 0x000000010500780c */ /* 0x000fc60003f05270 */
[----:B--2---:R-:W-:-:S05]  /*0540*/  IMAD R27, R27, R0, R26 ;  /* 0x000000001b1b7224 */ /* 0x004fca00078e021a */
[----:B------:R0:W-:Y:S01]  /*0550*/  STG.E.U8 desc[UR10][R24.64], R27 ;  /* 0x0000001b18007986 */ /* 0x0001e2000c10110a */
[----:B------:R-:W-:-:S04]  /*0560*/  VIADD R26, R10, 0x1 ;  /* 0x000000010a1a7836 */ /* 0x000fc80000000000 */
[----:B------:R-:W-:Y:S05]  /*0570*/  @!P0 BRA `(.L_x_648) ;  /* 0x0000000000688947 */ /* 0x000fea0003800000 */
[----:B0-----:R-:W2:Y:S02]  /*0580*/  LDG.E R25, desc[UR10][R14.64+0x4] ;  /* 0x0000040a0e197981 */ /* 0x001ea4000c1e1900 */
[----:B--2---:R-:W-:-:S05]  /*0590*/  SHF.R.S32.HI R27, RZ, 0x1f, R25 ;  /* 0x0000001fff1b7819 */ /* 0x004fca0000011419 */
[-C--:B------:R-:W-:Y:S02]  /*05a0*/  IMAD R26, R27, R16.reuse, RZ ;  /* 0x000000101b1a7224 */ /* 0x080fe400078e02ff */
[----:B------:R-:W2:Y:S02]  /*05b0*/  LDG.E.U8 R27, desc[UR10][R20.64+0x1] ;  /* 0x0000010a141b7981 */ /* 0x000ea4000c1e1100 */
[C---:B------:R-:W-:Y:S02]  /*05c0*/  IMAD R26, R25.reuse, R17, R26 ;  /* 0x00000011191a7224 */ /* 0x040fe400078e021a */
[----:B------:R-:W-:-:S03]  /*05d0*/  IMAD.WIDE.U32 R24, R25, R16, R22 ;  /* 0x0000001019187225 */ /* 0x000fc600078e0016 */
[----:B------:R-:W-:-:S04]  /*05e0*/  IADD3 R24, P0, PT, R24, R18, RZ ;  /* 0x0000001218187210 */ /* 0x000fc80007f1e0ff */
[----:B------:R-:W-:-:S05]  /*05f0*/  IADD3.X R25, PT, PT, R19, R25, R26, P0, !PT ;  /* 0x0000001913197210 */ /* 0x000fca00007fe41a */
[----:B------:R-:W2:Y:S01]  /*0600*/  LDG.E.U8 R26, desc[UR10][R24.64] ;  /* 0x0000000a181a7981 */ /* 0x000ea2000c1e1100 */
[----:B------:R-:W-:Y:S01]  /*0610*/  ISETP.NE.AND P0, PT, R5, 0x2, PT ;  /* 0x000000020500780c */ /* 0x000fe20003f05270 */
[----:B--2---:R-:W-:-:S05]  /*0620*/  IMAD R27, R27, R0, R26 ;  /* 0x000000001b1b7224 */ /* 0x004fca00078e021a */
[----:B------:R1:W-:Y:S01]  /*0630*/  STG.E.U8 desc[UR10][R24.64], R27 ;  /* 0x0000001b18007986 */ /* 0x0003e2000c10110a */
[----:B------:R-:W-:-:S06]  /*0640*/  IADD3 R26, PT, PT, R10, 0x2, RZ ;  /* 0x000000020a1a7810 */ /* 0x000fcc0007ffe0ff */
[----:B------:R-:W-:Y:S05]  /*0650*/  @!P0 BRA `(.L_x_648) ;  /* 0x0000000000308947 */ /* 0x000fea0003800000 */
[----:B------:R-:W2:Y:S04]  /*0660*/  LDG.E R15, desc[UR10][R14.64+0x8] ;  /* 0x0000080a0e0f7981 */ /* 0x000ea8000c1e1900 */
[----:B------:R-:W3:Y:S01]  /*0670*/  LDG.E.U8 R21, desc[UR10][R20.64+0x2] ;  /* 0x0000020a14157981 */ /* 0x000ee2000c1e1100 */
[----:B--2---:R-:W-:Y:S01]  /*0680*/  SHF.R.S32.HI R5, RZ, 0x1f, R15 ;  /* 0x0000001fff057819 */ /* 0x004fe2000001140f */
[----:B-1----:R-:W-:-:S04]  /*0690*/  IMAD.WIDE.U32 R24, R15, R16, R22 ;  /* 0x000000100f187225 */ /* 0x002fc800078e0016 */
[----:B------:R-:W-:Y:S01]  /*06a0*/  IMAD R16, R5, R16, RZ ;  /* 0x0000001005107224 */ /* 0x000fe200078e02ff */
[----:B------:R-:W-:-:S03]  /*06b0*/  IADD3 R18, P0, PT, R24, R18, RZ ;  /* 0x0000001218127210 */ /* 0x000fc60007f1e0ff */
[----:B------:R-:W-:-:S05]  /*06c0*/  IMAD R16, R15, R17, R16 ;  /* 0x000000110f107224 */ /* 0x000fca00078e0210 */
[----:B------:R-:W-:-:S05]  /*06d0*/  IADD3.X R19, PT, PT, R19, R25, R16, P0, !PT ;  /* 0x0000001913137210 */ /* 0x000fca00007fe410 */
[----:B------:R-:W3:Y:S01]  /*06e0*/  LDG.E.U8 R5, desc[UR10][R18.64] ;  /* 0x0000000a12057981 */ /* 0x000ee2000c1e1100 */
[----:B------:R-:W-:Y:S02]  /*06f0*/  VIADD R26, R10, 0x3 ;  /* 0x000000030a1a7836 */ /* 0x000fe40000000000 */
[----:B---3--:R-:W-:-:S05]  /*0700*/  IMAD R5, R21, R0, R5 ;  /* 0x0000000015057224 */ /* 0x008fca00078e0205 */
[----:B------:R2:W-:Y:S02]  /*0710*/  STG.E.U8 desc[UR10][R18.64], R5 ;  /* 0x0000000512007986 */ /* 0x0005e4000c10110a */
.L_x_648:
[----:B------:R-:W-:Y:S05]  /*0720*/  BSYNC.RECONVERGENT B1 ;  /* 0x0000000000017941 */ /* 0x000fea0003800200 */
.L_x_647:
[----:B------:R-:W-:-:S04]  /*0730*/  IADD3 R0, PT, PT, R10, -R4, RZ ;  /* 0x800000040a007210 */ /* 0x000fc80007ffe0ff */
[----:B------:R-:W-:-:S13]  /*0740*/  ISETP.GT.U32.AND P0, PT, R0, -0x4, PT ;  /* 0xfffffffc0000780c */ /* 0x000fda0003f04070 */
[----:B------:R-:W-:Y:S05]  /*0750*/  @P0 BRA `(.L_x_646) ;  /* 0x0000000000fc0947 */ /* 0x000fea0003800000 */
[----:B---3--:R-:W-:-:S07]  /*0760*/  PRMT R0, R2, 0x9910, RZ ;  /* 0x0000991002007816 */ /* 0x008fce00000000ff */
.L_x_649:
[----:B----4-:R-:W3:Y:S01]  /*0770*/  LDC.64 R14, c[0x0][0x3d8] ;  /* 0x0000f600ff0e7b82 */ /* 0x010ee20000000a00 */
[----:B01----:R-:W-:-:S07]  /*0780*/  SHF.R.S32.HI R27, RZ, 0x1f, R26 ;  /* 0x0000001fff1b7819 */ /* 0x003fce000001141a */
[----:B------:R-:W0:Y:S01]  /*0790*/  LDC.64 R16, c[0x0][0x3e0] ;  /* 0x0000f800ff107b82 */ /* 0x000e220000000a00 */
[----:B---3--:R-:W-:-:S04]  /*07a0*/  IMAD R10, R14, UR5, RZ ;  /* 0x000000050e0a7c24 */ /* 0x008fc8000f8e02ff */
[----:B--2---:R-:W-:Y:S02]  /*07b0*/  IMAD R5, R15, UR4, R10 ;  /* 0x000000040f057c24 */ /* 0x004fe4000f8e020a */
[----:B------:R-:W-:-:S04]  /*07c0*/  IMAD.WIDE.U32 R14, R14, UR4, R26 ;  /* 0x000000040e0e7c25 */ /* 0x000fc8000f8e001a */
[----:B------:R-:W-:Y:S01]  /*07d0*/  IMAD.IADD R5, R5, 0x1, R15 ;  /* 0x0000000105057824 */ /* 0x000fe200078e020f */
[----:B------:R-:W-:-:S04]  /*07e0*/  LEA R10, P0, R14, UR12, 0x2 ;  /* 0x0000000c0e0a7c11 */ /* 0x000fc8000f8010ff */
[----:B------:R-:W-:-:S05]  /*07f0*/  LEA.HI.X R11, R14, UR13, R5, 0x2, P0 ;  /* 0x0000000d0e0b7c11 */ /* 0x000fca00080f1405 */
[----:B------:R-:W2:Y:S01]  /*0800*/  LDG.E R5, desc[UR10][R10.64] ;  /* 0x0000000a0a057981 */ /* 0x000ea2000c1e1900 */
[----:B------:R-:W-:Y:S01]  /*0810*/  MOV R22, R12 ;  /* 0x0000000c00167202 */ /* 0x000fe20000000f00 */
[----:B0-----:R-:W-:-:S04]  /*0820*/  IMAD.WIDE.U32 R18, R16, UR4, R26 ;  /* 0x0000000410127c25 */ /* 0x001fc8000f8e001a */
[----:B------:R-:W-:-:S04]  /*0830*/  IMAD R16, R16, UR5, RZ ;  /* 0x0000000510107c24 */ /* 0x000fc8000f8e02ff */
        /* <DEDUP_REMOVED lines=9> */
[----:B------:R-:W2:Y:S04]  /*08d0*/  LDG.E.U8 R5, desc[UR10][R16.64] ;  /* 0x0000000a10057981 */ /* 0x000ea8000c1e1100 */
[----:B------:R-:W2:Y:S02]  /*08e0*/  LDG.E.U8 R18, desc[UR10][R14.64] ;  /* 0x0000000a0e127981 */ /* 0x000ea4000c1e1100 */
[----:B--2---:R-:W-:-:S05]  /*08f0*/  IMAD R5, R5, R0, R18 ;  /* 0x0000000005057224 */ /* 0x004fca00078e0212 */
        /* <DEDUP_REMOVED lines=12> */
[----:B0-----:R-:W2:Y:S02]  /*09c0*/  LDG.E R5, desc[UR10][R10.64+0x8] ;  /* 0x0000080a0a057981 */ /* 0x001ea4000c1e1900 */
        /* <DEDUP_REMOVED lines=10> */
[----:B------:R-:W2:Y:S04]  /*0a70*/  LDG.E R11, desc[UR10][R10.64+0xc] ;  /* 0x00000c0a0a0b7981 */ /* 0x000ea8000c1e1900 */
[----:B------:R-:W3:Y:S01]  /*0a80*/  LDG.E.U8 R17, desc[UR10][R16.64+0x3] ;  /* 0x0000030a10117981 */ /* 0x000ee2000c1e1100 */
[----:B--2---:R-:W-:Y:S01]  /*0a90*/  SHF.R.S32.HI R20, RZ, 0x1f, R11 ;  /* 0x0000001fff147819 */ /* 0x004fe2000001140b */
[----:B-1----:R-:W-:-:S04]  /*0aa0*/  IMAD.WIDE.U32 R18, R11, UR8, R22 ;  /* 0x000000080b127c25 */ /* 0x002fc8000f8e0016 */
[----:B------:R-:W-:Y:S01]  /*0ab0*/  IMAD R20, R20, UR8, RZ ;  /* 0x0000000814147c24 */ /* 0x000fe2000f8e02ff */
[----:B------:R-:W-:-:S03]  /*0ac0*/  IADD3 R18, P0, PT, R18, UR14, RZ ;  /* 0x0000000e12127c10 */ /* 0x000fc6000ff1e0ff */
[----:B------:R-:W-:-:S05]  /*0ad0*/  IMAD R21, R11, UR9, R20 ;  /* 0x000000090b157c24 */ /* 0x000fca000f8e0214 */
[----:B------:R-:W-:-:S05]  /*0ae0*/  IADD3.X R19, PT, PT, R19, UR15, R21, P0, !PT ;  /* 0x0000000f13137c10 */ /* 0x000fca00087fe415 */
[----:B------:R-:W3:Y:S01]  /*0af0*/  LDG.E.U8 R20, desc[UR10][R18.64] ;  /* 0x0000000a12147981 */ /* 0x000ee2000c1e1100 */
[----:B------:R-:W-:-:S05]  /*0b00*/  VIADD R26, R26, 0x4 ;  /* 0x000000041a1a7836 */ /* 0x000fca0000000000 */
[----:B------:R-:W-:Y:S01]  /*0b10*/  ISETP.NE.AND P0, PT, R26, R4, PT ;  /* 0x000000041a00720c */ /* 0x000fe20003f05270 */
[----:B---3--:R-:W-:-:S05]  /*0b20*/  IMAD R21, R17, R0, R20 ;  /* 0x0000000011157224 */ /* 0x008fca00078e0214 */
[----:B------:R4:W-:Y:S07]  /*0b30*/  STG.E.U8 desc[UR10][R18.64], R21 ;  /* 0x0000001512007986 */ /* 0x0009ee000c10110a */
[----:B------:R-:W-:Y:S05]  /*0b40*/  @P0 BRA `(.L_x_649) ;  /* 0xfffffffc00080947 */ /* 0x000fea000383ffff */
.L_x_646:
[----:B------:R-:W-:Y:S05]  /*0b50*/  BSYNC.RECONVERGENT B0 ;  /* 0x0000000000007941 */ /* 0x000fea0003800200 */
.L_x_645:
[----:B------:R-:W5:Y:S01]  /*0b60*/  LDCU.64 UR6, c[0x0][0x3e8] ;  /* 0x00007d00ff0677ac */ /* 0x000f620008000a00 */
[----:B------:R-:W-:-:S04]  /*0b70*/  UIADD3 UR4, UP0, UPT, UR4, 0x1, URZ ;  /* 0x0000000104047890 */ /* 0x000fc8000ff1e0ff */
[----:B------:R-:W-:Y:S02]  /*0b80*/  UIADD3.X UR5, UPT, UPT, URZ, UR5, URZ, UP0, !UPT ;  /* 0x00000005ff057290 */ /* 0x000fe400087fe4ff */
[----:B-----5:R-:W-:-:S04]  /*0b90*/  UISETP.GE.U32.AND UP0, UPT, UR4, UR6, UPT ;  /* 0x000000060400728c */ /* 0x020fc8000bf06070 */
[----:B------:R-:W-:-:S09]  /*0ba0*/  UISETP.GE.AND.EX UP0, UPT, UR5, UR7, UPT, UP0 ;  /* 0x000000070500728c */ /* 0x000fd2000bf06300 */
[----:B------:R-:W-:Y:S05]  /*0bb0*/  BRA.U !UP0, `(.L_x_650) ;  /* 0xfffffff508787547 */ /* 0x000fea000b83ffff */
[----:B------:R-:W5:Y:S01]  /*0bc0*/  LDCU.64 UR6, c[0x0][0x3a0] ;  /* 0x00007400ff0677ac */ /* 0x000f620008000a00 */
[----:B------:R-:W-:Y:S01]  /*0bd0*/  UMOV UR4, URZ ;  /* 0x000000ff00047c82 */ /* 0x000fe20008000000 */
[----:B------:R-:W-:Y:S01]  /*0be0*/  UMOV UR5, URZ ;  /* 0x000000ff00057c82 */ /* 0x000fe20008000000 */
[----:B-----5:R-:W-:-:S04]  /*0bf0*/  UIADD3 UR6, UP0, UPT, UR6, 0x8, URZ ;  /* 0x0000000806067890 */ /* 0x020fc8000ff1e0ff */
[----:B------:R-:W-:-:S12]  /*0c00*/  UIADD3.X UR7, UPT, UPT, URZ, UR7, URZ, UP0, !UPT ;  /* 0x00000007ff077290 */ /* 0x000fd800087fe4ff */
.L_x_656:
[----:B--2-4-:R-:W2:Y:S01]  /*0c10*/  LDC.64 R4, c[0x0][0x3d0] ;  /* 0x0000f400ff047b82 */ /* 0x014ea20000000a00 */
[----:B------:R-:W4:Y:S01]  /*0c20*/  LDCU.64 UR8, c[0x0][0x398] ;  /* 0x00007300ff0877ac */ /* 0x000f220008000a00 */
[----:B------:R-:W-:Y:S01]  /*0c30*/  MOV R8, R6 ;  /* 0x0000000600087202 */ /* 0x000fe20000000f00 */
[----:B------:R-:W-:Y:S01]  /*0c40*/  IMAD.MOV.U32 R9, RZ, RZ, R7 ;  /* 0x000000ffff097224 */ /* 0x000fe200078e0007 */
[----:B0-----:R-:W0:Y:S01]  /*0c50*/  LDCU.64 UR12, c[0x0][0x3c8] ;  /* 0x00007900ff0c77ac */ /* 0x001e220008000a00 */
[----:B------:R-:W0:Y:S01]  /*0c60*/  LDCU.64 UR14, c[0x0][0x3a8] ;  /* 0x00007500ff0e77ac */ /* 0x000e220008000a00 */
[C---:B--2---:R-:W-:Y:S02]  /*0c70*/  IMAD R0, R4.reuse, UR5, RZ ;  /* 0x0000000504007c24 */ /* 0x044fe4000f8e02ff */
[----:B------:R-:W-:-:S04]  /*0c80*/  IMAD.WIDE.U32 R8, R4, UR4, R8 ;  /* 0x0000000404087c25 */ /* 0x000fc8000f8e0008 */
[----:B------:R-:W-:Y:S01]  /*0c90*/  IMAD R3, R5, UR4, R0 ;  /* 0x0000000405037c24 */ /* 0x000fe2000f8e0200 */
[----:B----4-:R-:W-:-:S04]  /*0ca0*/  LEA R4, P0, R8, UR8, 0x2 ;  /* 0x0000000808047c11 */ /* 0x010fc8000f8010ff */
[----:B------:R-:W-:-:S04]  /*0cb0*/  IADD3 R3, PT, PT, R9, R3, RZ ;  /* 0x0000000309037210 */ /* 0x000fc80007ffe0ff */
[----:B------:R-:W-:-:S05]  /*0cc0*/  LEA.HI.X R5, R8, UR9, R3, 0x2, P0 ;  /* 0x0000000908057c11 */ /* 0x000fca00080f1403 */
[----:B------:R-:W2:Y:S04]  /*0cd0*/  LDG.E R8, desc[UR10][R4.64+0x400] ;  /* 0x0004000a04087981 */ /* 0x000ea8000c1e1900 */
[----:B------:R-:W2:Y:S01]  /*0ce0*/  LDG.E R21, desc[UR10][R4.64+0x404] ;  /* 0x0004040a04157981 */ /* 0x000ea2000c1e1900 */
[----:B------:R-:W-:Y:S01]  /*0cf0*/  BSSY.RECONVERGENT B0, `(.L_x_651) ;  /* 0x000009c000007945 */ /* 0x000fe20003800200 */
[----:B--2---:R-:W-:-:S13]  /*0d00*/  ISETP.GE.AND P0, PT, R8, R21, PT ;  /* 0x000000150800720c */ /* 0x004fda0003f06270 */
[----:B01----:R-:W-:Y:S05]  /*0d10*/  @P0 BRA `(.L_x_652) ;  /* 0x0000000800640947 */ /* 0x003fea0003800000 */
[----:B------:R-:W0:Y:S01]  /*0d20*/  LDCU.64 UR8, c[0x0][0x3c0] ;  /* 0x00007800ff0877ac */ /* 0x000e220008000a00 */
[----:B------:R-:W2:Y:S01]  /*0d30*/  LDC.64 R4, c[0x0][0x3b8] ;  /* 0x0000ee00ff047b82 */ /* 0x000ea20000000a00 */
[----:B------:R-:W-:Y:S01]  /*0d40*/  IADD3 R0, P0, PT, R6, 0x100, RZ ;  /* 0x0000010006007810 */ /* 0x000fe20007f1e0ff */
[----:B------:R-:W-:Y:S01]  /*0d50*/  BSSY.RECONVERGENT B1, `(.L_x_653) ;  /* 0x000004b000017945 */ /* 0x000fe20003800200 */
[----:B------:R-:W-:-:S03]  /*0d60*/  IADD3 R20, PT, PT, -R8, R21, RZ ;  /* 0x0000001508147210 */ /* 0x000fc60007ffe1ff */
[----:B------:R-:W-:Y:S01]  /*0d70*/  IMAD.X R3, RZ, RZ, R7, P0 ;  /* 0x000000ffff037224 */ /* 0x000fe200000e0607 */
[----:B------:R-:W-:-:S03]  /*0d80*/  LOP3.LUT P0, R20, R20, 0x3, RZ, 0xc0, !PT ;  /* 0x0000000314147812 */ /* 0x000fc6000780c0ff */
[----:B0-----:R-:W-:Y:S02]  /*0d90*/  IMAD R3, R3, UR8, RZ ;  /* 0x0000000803037c24 */ /* 0x001fe4000f8e02ff */
[----:B------:R-:W-:-:S04]  /*0da0*/  IMAD.WIDE.U32 R10, R0, UR8, RZ ;  /* 0x00000008000a7c25 */ /* 0x000fc8000f8e00ff */
[----:B------:R-:W-:Y:S02]  /*0db0*/  IMAD R3, R0, UR9, R3 ;  /* 0x0000000900037c24 */ /* 0x000fe4000f8e0203 */
[C---:B--2---:R-:W-:Y:S02]  /*0dc0*/  IMAD R0, R4.reuse, UR5, RZ ;  /* 0x0000000504007c24 */ /* 0x044fe4000f8e02ff */
        /* <DEDUP_REMOVED lines=8> */
[----:B------:R-:W2:Y:S06]  /*0e50*/  LDCU.64 UR8, c[0x0][0x390] ;  /* 0x00007200ff0877ac */ /* 0x000eac0008000a00 */
[----:B------:R-:W4:Y:S08]  /*0e60*/  LDC.64 R14, c[0x0][0x3a0] ;  /* 0x0000e800ff0e7b82 */ /* 0x000f300000000a00 */
[----:B-1----:R-:W1:Y:S01]  /*0e70*/  LDC.64 R24, c[0x0][0x3e0] ;  /* 0x0000f800ff187b82 */ /* 0x002e620000000a00 */
[----:B0-----:R-:W-:-:S02]  /*0e80*/  IMAD R0, R10, UR5, RZ ;  /* 0x000000050a007c24 */ /* 0x001fc4000f8e02ff */
[----:B------:R-:W-:-:S04]  /*0e90*/  IMAD.WIDE.U32 R12, R10, UR4, R8 ;  /* 0x000000040a0c7c25 */ /* 0x000fc8000f8e0008 */
[----:B------:R-:W-:Y:S01]  /*0ea0*/  IMAD R11, R11, UR4, R0 ;  /* 0x000000040b0b7c24 */ /* 0x000fe2000f8e0200 */
[----:B----4-:R-:W-:-:S04]  /*0eb0*/  LEA R10, P0, R12, R14, 0x2 ;  /* 0x0000000e0c0a7211 */ /* 0x010fc800078010ff */
[----:B------:R-:W-:-:S04]  /*0ec0*/  IADD3 R0, PT, PT, R13, R11, RZ ;  /* 0x0000000b0d007210 */ /* 0x000fc80007ffe0ff */
[----:B------:R-:W-:Y:S02]  /*0ed0*/  LEA.HI.X R11, R12, R15, R0, 0x2, P0 ;  /* 0x0000000f0c0b7211 */ /* 0x000fe400000f1400 */
[----:B------:R-:W0:Y:S03]  /*0ee0*/  LDC.64 R12, c[0x0][0x3c8] ;  /* 0x0000f200ff0c7b82 */ /* 0x000e260000000a00 */
[----:B------:R-:W4:Y:S01]  /*0ef0*/  LDG.E R27, desc[UR10][R10.64] ;  /* 0x0000000a0a1b7981 */ /* 0x000f22000c1e1900 */
[----:B-1----:R-:W-:Y:S02]  /*0f00*/  IMAD R0, R24, UR5, RZ ;  /* 0x0000000518007c24 */ /* 0x002fe4000f8e02ff */
[----:B------:R-:W-:Y:S02]  /*0f10*/  IMAD.MOV.U32 R16, RZ, RZ, R4 ;  /* 0x000000ffff107224 */ /* 0x000fe400078e0004 */
[----:B------:R-:W1:Y:S01]  /*0f20*/  LDC.64 R14, c[0x0][0x3a8] ;  /* 0x0000ea00ff0e7b82 */ /* 0x000e620000000a00 */
[----:B------:R-:W-:-:S02]  /*0f30*/  IMAD R25, R25, UR4, R0 ;  /* 0x0000000419197c24 */ /* 0x000fc4000f8e0200 */
[----:B------:R-:W-:-:S03]  /*0f40*/  IMAD.WIDE.U32 R18, R24, UR4, R8 ;  /* 0x0000000418127c25 */ /* 0x000fc6000f8e0008 */
[----:B--2---:R-:W-:-:S04]  /*0f50*/  IADD3 R18, P0, PT, R18, UR8, RZ ;  /* 0x0000000812127c10 */ /* 0x004fc8000ff1e0ff */
[----:B------:R-:W-:-:S05]  /*0f60*/  IADD3.X R19, PT, PT, R19, UR9, R25, P0, !PT ;  /* 0x0000000913137c10 */ /* 0x000fca00087fe419 */
[----:B------:R-:W2:Y:S01]  /*0f70*/  LDG.E.U8 R25, desc[UR10][R18.64] ;  /* 0x0000000a12197981 */ /* 0x000ea2000c1e1100 */
[----:B----4-:R-:W-:-:S05]  /*0f80*/  SHF.R.S32.HI R17, RZ, 0x1f, R27 ;  /* 0x0000001fff117819 */ /* 0x010fca000001141b */
[----:B0-----:R-:W-:Y:S01]  /*0f90*/  IMAD R0, R17, R12, RZ ;  /* 0x0000000c11007224 */ /* 0x001fe200078e02ff */
[----:B------:R-:W-:-:S03]  /*0fa0*/  MOV R17, R3 ;  /* 0x0000000300117202 */ /* 0x000fc60000000f00 */
[C---:B------:R-:W-:Y:S02]  /*0fb0*/  IMAD R0, R27.reuse, R13, R0 ;  /* 0x0000000d1b007224 */ /* 0x040fe400078e0200 */
[----:B------:R-:W-:-:S03]  /*0fc0*/  IMAD.WIDE.U32 R22, R27, R12, R16 ;  /* 0x0000000c1b167225 */ /* 0x000fc600078e0010 */
[----:B-1----:R-:W-:-:S04]  /*0fd0*/  IADD3 R22, P1, PT, R22, R14, RZ ;  /* 0x0000000e16167210 */ /* 0x002fc80007f3e0ff */
        /* <DEDUP_REMOVED lines=9> */
[----:B--2---:R-:W-:Y:S01]  /*1070*/  SHF.R.S32.HI R27, RZ, 0x1f, R25 ;  /* 0x0000001fff1b7819 */ /* 0x004fe20000011419 */
[----:B------:R-:W-:-:S04]  /*1080*/  IMAD.WIDE.U32 R22, R25, R12, R16 ;  /* 0x0000000c19167225 */ /* 0x000fc800078e0010 */
[----:B------:R-:W-:Y:S01]  /*1090*/  IMAD R0, R27, R12, RZ ;  /* 0x0000000c1b007224 */ /* 0x000fe200078e02ff */
[----:B------:R-:W-:-:S03]  /*10a0*/  IADD3 R22, P0, PT, R22, R14, RZ ;  /* 0x0000000e16167210 */ /* 0x000fc60007f1e0ff */
[----:B------:R-:W-:Y:S02]  /*10b0*/  IMAD R0, R25, R13, R0 ;  /* 0x0000000d19007224 */ /* 0x000fe400078e0200 */
[----:B------:R-:W2:Y:S03]  /*10c0*/  LDG.E.U8 R25, desc[UR10][R18.64+0x1] ;  /* 0x0000010a12197981 */ /* 0x000ea6000c1e1100 */
        /* <DEDUP_REMOVED lines=10> */
[----:B------:R-:W-:-:S04]  /*1170*/  IMAD.WIDE.U32 R16, R11, R12, R16 ;  /* 0x0000000c0b107225 */ /* 0x000fc800078e0010 */
[----:B------:R-:W-:Y:S01]  /*1180*/  IMAD R12, R23, R12, RZ ;  /* 0x0000000c170c7224 */ /* 0x000fe200078e02ff */
[----:B------:R-:W-:-:S03]  /*1190*/  IADD3 R14, P0, PT, R16, R14, RZ ;  /* 0x0000000e100e7210 */ /* 0x000fc60007f1e0ff */
[----:B------:R-:W-:-:S05]  /*11a0*/  IMAD R12, R11, R13, R12 ;  /* 0x0000000d0b0c7224 */ /* 0x000fca00078e020c */
[----:B------:R-:W-:-:S05]  /*11b0*/  IADD3.X R15, PT, PT, R15, R17, R12, P0, !PT ;  /* 0x000000110f0f7210 */ /* 0x000fca00007fe40c */
[----:B------:R-:W3:Y:S02]  /*11c0*/  LDG.E.U8 R0, desc[UR10][R14.64] ;  /* 0x0000000a0e007981 */ /* 0x000ee4000c1e1100 */
[----:B---3--:R-:W-:-:S05]  /*11d0*/  IMAD R13, R19, R24, R0 ;  /* 0x00000018130d7224 */ /* 0x008fca00078e0200 */
[----:B------:R4:W-:Y:S01]  /*11e0*/  STG.E.U8 desc[UR10][R14.64], R13 ;  /* 0x0000000d0e007986 */ /* 0x0009e2000c10110a */
[----:B------:R-:W-:-:S07]  /*11f0*/  VIADD R0, R8, 0x3 ;  /* 0x0000000308007836 */ /* 0x000fce0000000000 */
.L_x_654:
[----:B------:R-:W-:Y:S05]  /*1200*/  BSYNC.RECONVERGENT B1 ;  /* 0x0000000000017941 */ /* 0x000fea0003800200 */
.L_x_653:
[----:B------:R-:W-:-:S04]  /*1210*/  IADD3 R8, PT, PT, R8, -R21, RZ ;  /* 0x8000001508087210 */ /* 0x000fc80007ffe0ff */
[----:B------:R-:W-:-:S13]  /*1220*/  ISETP.GT.U32.AND P0, PT, R8, -0x4, PT ;  /* 0xfffffffc0800780c */ /* 0x000fda0003f04070 */
[----:B------:R-:W-:Y:S05]  /*1230*/  @P0 BRA `(.L_x_652) ;  /* 0x00000004001c0947 */ /* 0x000fea0003800000 */
[----:B----4-:R-:W4:Y:S01]  /*1240*/  LDC.64 R12, c[0x0][0x3e0] ;  /* 0x0000f800ff0c7b82 */ /* 0x010f220000000a00 */
[----:B---3--:R-:W-:Y:S02]  /*1250*/  PRMT R17, R2, 0x9910, RZ ;  /* 0x0000991002117816 */ /* 0x008fe400000000ff */
[----:B------:R-:W-:-:S05]  /*1260*/  IADD3 R21, PT, PT, -R21, R0, RZ ;  /* 0x0000000015157210 */ /* 0x000fca0007ffe1ff */
[----:B------:R-:W3:Y:S08]  /*1270*/  LDC.64 R10, c[0x0][0x390] ;  /* 0x0000e400ff0a7b82 */ /* 0x000ef00000000a00 */
[----:B------:R-:W0:Y:S01]  /*1280*/  LDC.64 R8, c[0x0][0x3d8] ;  /* 0x0000f600ff087b82 */ /* 0x000e220000000a00 */
[----:B----4-:R-:W-:-:S04]  /*1290*/  IMAD R14, R12, UR5, RZ ;  /* 0x000000050c0e7c24 */ /* 0x010fc8000f8e02ff */
[----:B------:R-:W-:Y:S02]  /*12a0*/  IMAD R13, R13, UR4, R14 ;  /* 0x000000040d0d7c24 */ /* 0x000fe4000f8e020e */
[----:B---3--:R-:W-:-:S04]  /*12b0*/  IMAD.WIDE.U32 R10, R12, UR4, R10 ;  /* 0x000000040c0a7c25 */ /* 0x008fc8000f8e000a */
[----:B------:R-:W-:-:S07]  /*12c0*/  IMAD.IADD R16, R13, 0x1, R11 ;  /* 0x000000010d107824 */ /* 0x000fce00078e020b */
.L_x_655:
[----:B------:R-:W-:Y:S01]  /*12d0*/  SHF.R.S32.HI R15, RZ, 0x1f, R0 ;  /* 0x0000001fff0f7819 */ /* 0x000fe20000011400 */
[----:B0-----:R-:W-:Y:S01]  /*12e0*/  IMAD R12, R8, UR5, RZ ;  /* 0x00000005080c7c24 */ /* 0x001fe2000f8e02ff */
[----:B------:R-:W-:-:S03]  /*12f0*/  MOV R14, R0 ;  /* 0x00000000000e7202 */ /* 0x000fc60000000f00 */
[----:B------:R-:W-:Y:S02]  /*1300*/  IMAD R13, R9, UR4, R12 ;  /* 0x00000004090d7c24 */ /* 0x000fe4000f8e020c */
[----:B-1----:R-:W-:-:S05]  /*1310*/  IMAD.WIDE.U32 R18, R8, UR4, R14 ;  /* 0x0000000408127c25 */ /* 0x002fca000f8e000e */
[----:B------:R-:W-:Y:S02]  /*1320*/  IADD3 R13, PT, PT, R13, R19, RZ ;  /* 0x000000130d0d7210 */ /* 0x000fe40007ffe0ff */
[----:B------:R-:W-:-:S04]  /*1330*/  LEA R12, P0, R18, UR6, 0x2 ;  /* 0x00000006120c7c11 */ /* 0x000fc8000f8010ff */
[----:B------:R-:W-:-:S05]  /*1340*/  LEA.HI.X R13, R18, UR7, R13, 0x2, P0 ;  /* 0x00000007120d7c11 */ /* 0x000fca00080f140d */
[----:B--2---:R-:W2:Y:S01]  /*1350*/  LDG.E R23, desc[UR10][R12.64+-0x8] ;  /* 0xfffff80a0c177981 */ /* 0x004ea2000c1e1900 */
[----:B------:R-:W-:Y:S01]  /*1360*/  MOV R19, R3 ;  /* 0x0000000300137202 */ /* 0x000fe20000000f00 */
[----:B------:R-:W-:Y:S01]  /*1370*/  IMAD.MOV.U32 R18, RZ, RZ, R4 ;  /* 0x000000ffff127224 */ /* 0x000fe200078e0004 */
[----:B--2---:R-:W-:-:S03]  /*1380*/  SHF.R.S32.HI R14, RZ, 0x1f, R23 ;  /* 0x0000001fff0e7819 */ /* 0x004fc60000011417 */
[----:B------:R-:W-:-:S04]  /*1390*/  IMAD.WIDE.U32 R18, R23, UR12, R18 ;  /* 0x0000000c17127c25 */ /* 0x000fc8000f8e0012 */
[----:B------:R-:W-:Y:S01]  /*13a0*/  IMAD R20, R14, UR12, RZ ;  /* 0x0000000c0e147c24 */ /* 0x000fe2000f8e02ff */
[----:B------:R-:W-:Y:S02]  /*13b0*/  IADD3 R14, P0, PT, R0, R10, RZ ;  /* 0x0000000a000e7210 */ /* 0x000fe40007f1e0ff */
[----:B------:R-:W-:Y:S01]  /*13c0*/  IADD3 R18, P1, PT, R18, UR14, RZ ;  /* 0x0000000e12127c10 */ /* 0x000fe2000ff3e0ff */
[----:B------:R-:W-:Y:S01]  /*13d0*/  IMAD R23, R23, UR13, R20 ;  /* 0x0000000d17177c24 */ /* 0x000fe2000f8e0214 */
[----:B------:R-:W-:-:S04]  /*13e0*/  IADD3.X R15, PT, PT, R15, R16, RZ, P0, !PT ;  /* 0x000000100f0f7210 */ /* 0x000fc800007fe4ff */
[----:B------:R-:W-:Y:S01]  /*13f0*/  IADD3.X R19, PT, PT, R19, UR15, R23, P1, !PT ;  /* 0x0000000f13137c10 */ /* 0x000fe20008ffe417 */
[----:B------:R-:W1:Y:S04]  /*1400*/  LDG.E.U8 R20, desc[UR10][R14.64] ;  /* 0x0000000a0e147981 */ /* 0x000e68000c1e1100 */
[----:B------:R-:W1:Y:S02]  /*1410*/  LDG.E.U8 R22, desc[UR10][R18.64] ;  /* 0x0000000a12167981 */ /* 0x000e64000c1e1100 */
[----:B-1----:R-:W-:-:S05]  /*1420*/  IMAD R25, R20, R17, R22 ;  /* 0x0000001114197224 */ /* 0x002fca00078e0216 */
[----:B------:R0:W-:Y:S04]  /*1430*/  STG.E.U8 desc[UR10][R18.64], R25 ;  /* 0x0000001912007986 */ /* 0x0001e8000c10110a */
[----:B------:R-:W2:Y:S01]  /*1440*/  LDG.E R27, desc[UR10][R12.64+-0x4] ;  /* 0xfffffc0a0c1b7981 */ /* 0x000ea2000c1e1900 */
[----:B0-----:R-:W-:Y:S01]  /*1450*/  MOV R19, R3 ;  /* 0x0000000300137202 */ /* 0x001fe20000000f00 */
[----:B------:R-:W-:Y:S01]  /*1460*/  IMAD.MOV.U32 R18, RZ, RZ, R4 ;  /* 0x000000ffff127224 */ /* 0x000fe200078e0004 */
[----:B--2---:R-:W-:-:S03]  /*1470*/  SHF.R.S32.HI R20, RZ, 0x1f, R27 ;  /* 0x0000001fff147819 */ /* 0x004fc6000001141b */
[----:B------:R-:W-:-:S04]  /*1480*/  IMAD.WIDE.U32 R22, R27, UR12, R18 ;  /* 0x0000000c1b167c25 */ /* 0x000fc8000f8e0012 */
[----:B------:R-:W-:Y:S01]  /*1490*/  IMAD R20, R20, UR12, RZ ;  /* 0x0000000c14147c24 */ /* 0x000fe2000f8e02ff */
[----:B------:R-:W-:-:S03]  /*14a0*/  IADD3 R22, P0, PT, R22, UR14, RZ ;  /* 0x0000000e16167c10 */ /* 0x000fc6000ff1e0ff */
[----:B------:R-:W-:Y:S02]  /*14b0*/  IMAD R27, R27, UR13, R20 ;  /* 0x0000000d1b1b7c24 */ /* 0x000fe4000f8e0214 */
[----:B------:R-:W2:Y:S03]  /*14c0*/  LDG.E.U8 R20, desc[UR10][R14.64+0x1] ;  /* 0x0000010a0e147981 */ /* 0x000ea6000c1e1100 */
[----:B------:R-:W-:-:S05]  /*14d0*/  IADD3.X R23, PT, PT, R23, UR15, R27, P0, !PT ;  /* 0x0000000f17177c10 */ /* 0x000fca00087fe41b */
        /* <DEDUP_REMOVED lines=14> */
[----:B------:R-:W2:Y:S04]  /*15c0*/  LDG.E R13, desc[UR10][R12.64+0x4] ;  /* 0x0000040a0c0d7981 */ /* 0x000ea8000c1e1900 */
[----:B------:R-:W3:Y:S01]  /*15d0*/  LDG.E.U8 R14, desc[UR10][R14.64+0x3] ;  /* 0x0000030a0e0e7981 */ /* 0x000ee2000c1e1100 */
[----:B--2---:R-:W-:Y:S01]  /*15e0*/  SHF.R.S32.HI R20, RZ, 0x1f, R13 ;  /* 0x0000001fff147819 */ /* 0x004fe2000001140d */
[----:B------:R-:W-:-:S04]  /*15f0*/  IMAD.WIDE.U32 R18, R13, UR12, R18 ;  /* 0x0000000c0d127c25 */ /* 0x000fc8000f8e0012 */
[----:B------:R-:W-:Y:S01]  /*1600*/  IMAD R20, R20, UR12, RZ ;  /* 0x0000000c14147c24 */ /* 0x000fe2000f8e02ff */
[----:B------:R-:W-:-:S03]  /*1610*/  IADD3 R18, P0, PT, R18, UR14, RZ ;  /* 0x0000000e12127c10 */ /* 0x000fc6000ff1e0ff */
[----:B0-----:R-:W-:-:S05]  /*1620*/  IMAD R23, R13, UR13, R20 ;  /* 0x0000000d0d177c24 */ /* 0x001fca000f8e0214 */
[----:B------:R-:W-:-:S05]  /*1630*/  IADD3.X R19, PT, PT, R19, UR15, R23, P0, !PT ;  /* 0x0000000f13137c10 */ /* 0x000fca00087fe417 */
[----:B------:R-:W3:Y:S01]  /*1640*/  LDG.E.U8 R20, desc[UR10][R18.64] ;  /* 0x0000000a12147981 */ /* 0x000ee2000c1e1100 */
[----:B------:R-:W-:-:S04]  /*1650*/  IADD3 R21, PT, PT, R21, 0x4, RZ ;  /* 0x0000000415157810 */ /* 0x000fc80007ffe0ff */
[----:B------:R-:W-:Y:S01]  /*1660*/  ISETP.NE.AND P0, PT, R21, RZ, PT ;  /* 0x000000ff1500720c */ /* 0x000fe20003f05270 */
[----:B------:R-:W-:Y:S02]  /*1670*/  VIADD R0, R0, 0x4 ;  /* 0x0000000400007836 */ /* 0x000fe40000000000 */
[----:B---3--:R-:W-:-:S05]  /*1680*/  IMAD R23, R14, R17, R20 ;  /* 0x000000110e177224 */ /* 0x008fca00078e0214 */
[----:B------:R1:W-:Y:S05]  /*1690*/  STG.E.U8 desc[UR10][R18.64], R23 ;  /* 0x0000001712007986 */ /* 0x0003ea000c10110a */
[----:B------:R-:W-:Y:S05]  /*16a0*/  @P0 BRA `(.L_x_655) ;  /* 0xfffffffc00080947 */ /* 0x000fea000383ffff */
.L_x_652:
[----:B------:R-:W-:Y:S05]  /*16b0*/  BSYNC.RECONVERGENT B0 ;  /* 0x0000000000007941 */ /* 0x000fea0003800200 */
.L_x_651:
[----:B------:R-:W5:Y:S01]  /*16c0*/  LDCU.64 UR8, c[0x0][0x3e8] ;  /* 0x00007d00ff0877ac */ /* 0x000f620008000a00 */
[----:B------:R-:W-:-:S04]  /*16d0*/  UIADD3 UR4, UP0, UPT, UR4, 0x1, URZ ;  /* 0x0000000104047890 */ /* 0x000fc8000ff1e0ff */
[----:B------:R-:W-:Y:S02]  /*16e0*/  UIADD3.X UR5, UPT, UPT, URZ, UR5, URZ, UP0, !UPT ;  /* 0x00000005ff057290 */ /* 0x000fe400087fe4ff */
[----:B-----5:R-:W-:-:S04]  /*16f0*/  UISETP.GE.U32.AND UP0, UPT, UR4, UR8, UPT ;  /* 0x000000080400728c */ /* 0x020fc8000bf06070 */
[----:B------:R-:W-:-:S09]  /*1700*/  UISETP.GE.AND.EX UP0, UPT, UR5, UR9, UPT, UP0 ;  /* 0x000000090500728c */ /* 0x000fd2000bf06300 */
[----:B------:R-:W-:Y:S05]  /*1710*/  BRA.U !UP0, `(.L_x_656) ;  /* 0xfffffff5083c7547 */ /* 0x000fea000b83ffff */
[----:B------:R-:W-:Y:S05]  /*1720*/  EXIT ;  /* 0x000000000000794d */ /* 0x000fea0003800000 */
.L_x_644:
        /* <DEDUP_REMOVED lines=14> */
[----:B------:R-:W-:Y:S02]  /*1810*/  HFMA2 R21, -RZ, RZ, 0, 0 ;  /* 0x00000000ff157431 */ /* 0x000fe400000001ff */
[----:B------:R-:W-:-:S07]  /*1820*/  IMAD.MOV.U32 R22, RZ, RZ, RZ ;  /* 0x000000ffff167224 */ /* 0x000fce00078e00ff */
.L_x_664:
        /* <DEDUP_REMOVED lines=16> */
[----:B------:R-:W-:Y:S01]  /*1930*/  IMAD.IADD R0, R3, 0x1, -R4 ;  /* 0x0000000103007824 */ /* 0x000fe200078e0a04 */
[----:B------:R-:W-:Y:S01]  /*1940*/  BSSY.RECONVERGENT B2, `(.L_x_661) ;  /* 0x0000049000027945 */ /* 0x000fe20003800200 */
[----:B------:R-:W-:Y:S01]  /*1950*/  MOV R24, R4 ;  /* 0x0000000400187202 */ /* 0x000fe20000000f00 */
        /* <DEDUP_REMOVED lines=8> */
[----:B------:R-:W-:-:S04]  /*19e0*/  IMAD.WIDE.U32 R6, R21, UR12, R6 ;  /* 0x0000000c15067c25 */ /* 0x000fc8000f8e0006 */
[----:B------:R-:W-:Y:S01]  /*19f0*/  IMAD.IADD R17, R7, 0x1, R17 ;  /* 0x0000000107117824 */ /* 0x000fe200078e0211 */
[----:B------:R-:W-:Y:S06]  /*1a00*/  @!P0 BRA `(.L_x_662) ;  /* 0x0000000000f08947 */ /* 0x000fec0003800000 */
        /* <DEDUP_REMOVED lines=17> */
[----:B--2---:R-:W-:Y:S02]  /*1b20*/  IADD3 R14, P0, PT, R14, UR12, RZ ;  /* 0x0000000c0e0e7c10 */ /* 0x004fe4000ff1e0ff */
[----:B------:R-:W-:Y:S02]  /*1b30*/  MOV R16, R6 ;  /* 0x0000000600107202 */ /* 0x000fe40000000f00 */
[----:B------:R-:W-:Y:S02]  /*1b40*/  IADD3.X R15, PT, PT, R15, UR13, R19, P0, !PT ;  /* 0x0000000d0f0f7c10 */ /* 0x000fe400087fe413 */
[----:B----4-:R-:W-:Y:S01]  /*1b50*/  SHF.R.S32.HI R25, RZ, 0x1f, R23 ;  /* 0x0000001fff197819 */ /* 0x010fe20000011417 */
[----:B-----5:R-:W-:-:S04]  /*1b60*/  IMAD.WIDE.U32 R18, R23, R10, R16 ;  /* 0x0000000a17127225 */ /* 0x020fc800078e0010 */
[----:B------:R-:W-:Y:S01]  /*1b70*/  IMAD R24, R25, R10, RZ ;  /* 0x0000000a19187224 */ /* 0x000fe200078e02ff */
[----:B-1----:R-:W-:-:S03]  /*1b80*/  IADD3 R18, P0, PT, R18, R12, RZ ;  /* 0x0000000c12127210 */ /* 0x002fc60007f1e0ff */
[----:B------:R-:W-:-:S05]  /*1b90*/  IMAD R24, R23, R11, R24 ;  /* 0x0000000b17187224 */ /* 0x000fca00078e0218 */
[----:B------:R-:W-:Y:S02]  /*1ba0*/  IADD3.X R19, PT, PT, R13, R19, R24, P0, !PT ;  /* 0x000000130d137210 */ /* 0x000fe400007fe418 */
[----:B------:R-:W2:Y:S04]  /*1bb0*/  LDG.E.U8 R24, desc[UR10][R14.64] ;  /* 0x0000000a0e187981 */ /* 0x000ea8000c1e1100 */
[----:B------:R-:W2:Y:S01]  /*1bc0*/  LDG.E.U8 R25, desc[UR10][R18.64] ;  /* 0x0000000a12197981 */ /* 0x000ea2000c1e1100 */
[----:B---3--:R-:W-:Y:S02]  /*1bd0*/  PRMT R23, R2, 0x9910, RZ ;  /* 0x0000991002177816 */ /* 0x008fe400000000ff */
[----:B------:R-:W-:-:S03]  /*1be0*/  ISETP.NE.AND P0, PT, R0, 0x1, PT ;  /* 0x000000010000780c */ /* 0x000fc60003f05270 */
[----:B--2---:R-:W-:Y:S02]  /*1bf0*/  IMAD R25, R24, R23, R25 ;  /* 0x0000001718197224 */ /* 0x004fe400078e0219 */
[----:B------:R-:W-:-:S03]  /*1c00*/  VIADD R24, R4, 0x1 ;  /* 0x0000000104187836 */ /* 0x000fc60000000000 */
[----:B------:R0:W-:Y:S05]  /*1c10*/  STG.E.U8 desc[UR10][R18.64], R25 ;  /* 0x0000001912007986 */ /* 0x0001ea000c10110a */
[----:B------:R-:W-:Y:S05]  /*1c20*/  @!P0 BRA `(.L_x_662) ;  /* 0x0000000000688947 */ /* 0x000fea0003800000 */
[----:B0-----:R-:W2:Y:S02]  /*1c30*/  LDG.E R25, desc[UR10][R8.64+0x4] ;  /* 0x0000040a08197981 */ /* 0x001ea4000c1e1900 */
[----:B--2---:R-:W-:-:S05]  /*1c40*/  SHF.R.S32.HI R19, RZ, 0x1f, R25 ;  /* 0x0000001fff137819 */ /* 0x004fca0000011419 */
[-C--:B------:R-:W-:Y:S02]  /*1c50*/  IMAD R24, R19, R10.reuse, RZ ;  /* 0x0000000a13187224 */ /* 0x080fe400078e02ff */
[----:B------:R-:W-:-:S04]  /*1c60*/  IMAD.WIDE.U32 R18, R25, R10, R16 ;  /* 0x0000000a19127225 */ /* 0x000fc800078e0010 */
[----:B------:R-:W-:Y:S01]  /*1c70*/  IMAD R24, R25, R11, R24 ;  /* 0x0000000b19187224 */ /* 0x000fe200078e0218 */
[----:B------:R-:W-:-:S04]  /*1c80*/  IADD3 R18, P0, PT, R18, R12, RZ ;  /* 0x0000000c12127210 */ /* 0x000fc80007f1e0ff */
[----:B------:R-:W-:Y:S02]  /*1c90*/  IADD3.X R19, PT, PT, R13, R19, R24, P0, !PT ;  /* 0x000000130d137210 */ /* 0x000fe400007fe418 */
[----:B------:R-:W2:Y:S04]  /*1ca0*/  LDG.E.U8 R24, desc[UR10][R14.64+0x1] ;  /* 0x0000010a0e187981 */ /* 0x000ea8000c1e1100 */
[----:B------:R-:W2:Y:S01]  /*1cb0*/  LDG.E.U8 R25, desc[UR10][R18.64] ;  /* 0x0000000a12197981 */ /* 0x000ea2000c1e1100 */
[----:B------:R-:W-:Y:S01]  /*1cc0*/  ISETP.NE.AND P0, PT, R0, 0x2, PT ;  /* 0x000000020000780c */ /* 0x000fe20003f05270 */
[----:B--2---:R-:W-:Y:S01]  /*1cd0*/  IMAD R25, R24, R23, R25 ;  /* 0x0000001718197224 */ /* 0x004fe200078e0219 */
[----:B------:R-:W-:-:S04]  /*1ce0*/  IADD3 R24, PT, PT, R4, 0x2, RZ ;  /* 0x0000000204187810 */ /* 0x000fc80007ffe0ff */
[----:B------:R1:W-:Y:S07]  /*1cf0*/  STG.E.U8 desc[UR10][R18.64], R25 ;  /* 0x0000001912007986 */ /* 0x0003ee000c10110a */
[----:B------:R-:W-:Y:S05]  /*1d00*/  @!P0 BRA `(.L_x_662) ;  /* 0x0000000000308947 */ /* 0x000fea0003800000 */
[----:B------:R-:W1:Y:S04]  /*1d10*/  LDG.E R9, desc[UR10][R8.64+0x8] ;  /* 0x0000080a08097981 */ /* 0x000e68000c1e1900 */
[----:B------:R-:W2:Y:S01]  /*1d20*/  LDG.E.U8 R14, desc[UR10][R14.64+0x2] ;  /* 0x0000020a0e0e7981 */ /* 0x000ea2000c1e1100 */
[----:B-1----:R-:W-:Y:S01]  /*1d30*/  SHF.R.S32.HI R25, RZ, 0x1f, R9 ;  /* 0x0000001fff197819 */ /* 0x002fe20000011409 */
[----:B------:R-:W-:-:S04]  /*1d40*/  IMAD.WIDE.U32 R18, R9, R10, R16 ;  /* 0x0000000a09127225 */ /* 0x000fc800078e0010 */
[----:B------:R-:W-:Y:S01]  /*1d50*/  IMAD R10, R25, R10, RZ ;  /* 0x0000000a190a7224 */ /* 0x000fe200078e02ff */
[----:B------:R-:W-:-:S03]  /*1d60*/  IADD3 R12, P0, PT, R18, R12, RZ ;  /* 0x0000000c120c7210 */ /* 0x000fc60007f1e0ff */
[----:B------:R-:W-:-:S05]  /*1d70*/  IMAD R10, R9, R11, R10 ;  /* 0x0000000b090a7224 */ /* 0x000fca00078e020a */
[----:B------:R-:W-:-:S05]  /*1d80*/  IADD3.X R13, PT, PT, R13, R19, R10, P0, !PT ;  /* 0x000000130d0d7210 */ /* 0x000fca00007fe40a */
[----:B------:R-:W2:Y:S01]  /*1d90*/  LDG.E.U8 R0, desc[UR10][R12.64] ;  /* 0x0000000a0c007981 */ /* 0x000ea2000c1e1100 */
[----:B------:R-:W-:Y:S01]  /*1da0*/  IADD3 R24, PT, PT, R4, 0x3, RZ ;  /* 0x0000000304187810 */ /* 0x000fe20007ffe0ff */
[----:B--2---:R-:W-:-:S05]  /*1db0*/  IMAD R23, R14, R23, R0 ;  /* 0x000000170e177224 */ /* 0x004fca00078e0200 */
[----:B------:R2:W-:Y:S02]  /*1dc0*/  STG.E.U8 desc[UR10][R12.64], R23 ;  /* 0x000000170c007986 */ /* 0x0005e4000c10110a */
.L_x_662:
[----:B------:R-:W-:Y:S05]  /*1dd0*/  BSYNC.RECONVERGENT B2 ;  /* 0x0000000000027941 */ /* 0x000fea0003800200 */
.L_x_661:
[----:B------:R-:W-:-:S05]  /*1de0*/  IMAD.IADD R0, R4, 0x1, -R3 ;  /* 0x0000000104007824 */ /* 0x000fca00078e0a03 */
[----:B------:R-:W-:-:S13]  /*1df0*/  ISETP.GT.U32.AND P0, PT, R0, -0x4, PT ;  /* 0xfffffffc0000780c */ /* 0x000fda0003f04070 */
[----:B------:R-:W-:Y:S05]  /*1e00*/  @P0 BRA `(.L_x_660) ;  /* 0x0000000400080947 */ /* 0x000fea0003800000 */
[----:B---3--:R-:W-:-:S07]  /*1e10*/  PRMT R0, R2, 0x9910, RZ ;  /* 0x0000991002007816 */ /* 0x008fce00000000ff */
.L_x_663:
[----:B------:R-:W3:Y:S01]  /*1e20*/  LDCU.64 UR8, c[0x0][0x3d8] ;  /* 0x00007b00ff0877ac */ /* 0x000ee20008000a00 */
[--C-:B01----:R-:W-:Y:S01]  /*1e30*/  SHF.R.S32.HI R25, RZ, 0x1f, R24.reuse ;  /* 0x0000001fff197819 */ /* 0x103fe20000011418 */
[----:B------:R-:W0:Y:S01]  /*1e40*/  LDCU.128 UR12, c[0x0][0x3a0] ;  /* 0x00007400ff0c77ac */ /* 0x000e220008000c00 */
[----:B------:R-:W1:Y:S01]  /*1e50*/  LDCU.64 UR16, c[0x0][0x390] ;  /* 0x00007200ff1077ac */ /* 0x000e620008000a00 */
[----:B---3--:R-:W-:Y:S02]  /*1e60*/  IMAD R8, R22, UR8, RZ ;  /* 0x0000000816087c24 */ /* 0x008fe4000f8e02ff */
[----:B------:R-:W-:-:S04]  /*1e70*/  IMAD.WIDE.U32 R4, R21, UR8, R24 ;  /* 0x0000000815047c25 */ /* 0x000fc8000f8e0018 */
[----:B------:R-:W-:Y:S01]  /*1e80*/  IMAD R9, R21, UR9, R8 ;  /* 0x0000000915097c24 */ /* 0x000fe2000f8e0208 */
[----:B0-----:R-:W-:Y:S01]  /*1e90*/  LEA R8, P0, R4, UR12, 0x2 ;  /* 0x0000000c04087c11 */ /* 0x001fe2000f8010ff */
[----:B------:R-:W0:Y:S03]  /*1ea0*/  LDCU.64 UR8, c[0x0][0x3c8] ;  /* 0x00007900ff0877ac */ /* 0x000e260008000a00 */
[----:B------:R-:W-:-:S04]  /*1eb0*/  IADD3 R5, PT, PT, R9, R5, RZ ;  /* 0x0000000509057210 */ /* 0x000fc80007ffe0ff */
[----:B------:R-:W-:Y:S01]  /*1ec0*/  LEA.HI.X R9, R4, UR13, R5, 0x2, P0 ;  /* 0x0000000d04097c11 */ /* 0x000fe200080f1405 */
[----:B------:R-:W3:Y:S04]  /*1ed0*/  LDCU.64 UR12, c[0x0][0x3e0] ;  /* 0x00007c00ff0c77ac */ /* 0x000ee80008000a00 */
[----:B--2-4-:R-:W2:Y:S01]  /*1ee0*/  LDG.E R13, desc[UR10][R8.64] ;  /* 0x0000000a080d7981 */ /* 0x014ea2000c1e1900 */
[----:B------:R-:W-:Y:S01]  /*1ef0*/  MOV R16, R6 ;  /* 0x0000000600107202 */ /* 0x000fe20000000f00 */
[----:B---3--:R-:W-:Y:S02]  /*1f00*/  IMAD R14, R22, UR12, RZ ;  /* 0x0000000c160e7c24 */ /* 0x008fe4000f8e02ff */
[----:B------:R-:W-:-:S04]  /*1f10*/  IMAD.WIDE.U32 R4, R21, UR12, R24 ;  /* 0x0000000c15047c25 */ /* 0x000fc8000f8e0018 */
[----:B------:R-:W-:Y:S01]  /*1f20*/  IMAD R15, R21, UR13, R14 ;  /* 0x0000000d150f7c24 */ /* 0x000fe2000f8e020e */
[----:B-1----:R-:W-:-:S04]  /*1f30*/  IADD3 R4, P0, PT, R4, UR16, RZ ;  /* 0x0000001004047c10 */ /* 0x002fc8000ff1e0ff */
[----:B------:R-:W-:Y:S02]  /*1f40*/  IADD3.X R5, PT, PT, R15, UR17, R5, P0, !PT ;  /* 0x000000110f057c10 */ /* 0x000fe400087fe405 */
[----:B--2---:R-:W-:Y:S01]  /*1f50*/  SHF.R.S32.HI R12, RZ, 0x1f, R13 ;  /* 0x0000001fff0c7819 */ /* 0x004fe2000001140d */
[----:B0-----:R-:W-:-:S04]  /*1f60*/  IMAD.WIDE.U32 R10, R13, UR8, R16 ;  /* 0x000000080d0a7c25 */ /* 0x001fc8000f8e0010 */
        /* <DEDUP_REMOVED lines=44> */
.L_x_660:
[----:B------:R-:W-:Y:S05]  /*2230*/  BSYNC.RECONVERGENT B1 ;  /* 0x0000000000017941 */ /* 0x000fea0003800200 */
.L_x_659:
[----:B------:R-:W5:Y:S01]  /*2240*/  LDCU.64 UR8, c[0x0][0x3e8] ;  /* 0x00007d00ff0877ac */ /* 0x000f620008000a00 */
[----:B------:R-:W-:-:S04]  /*2250*/  IADD3 R21, P0, PT, R21, 0x1, RZ ;  /* 0x0000000115157810 */ /* 0x000fc80007f1e0ff */
[----:B------:R-:W-:Y:S02]  /*2260*/  IADD3.X R22, PT, PT, RZ, R22, RZ, P0, !PT ;  /* 0x00000016ff167210 */ /* 0x000fe400007fe4ff */
[----:B-----5:R-:W-:-:S04]  /*2270*/  ISETP.GE.U32.AND P0, PT, R21, UR8, PT ;  /* 0x0000000815007c0c */ /* 0x020fc8000bf06070 */
[----:B------:R-:W-:-:S13]  /*2280*/  ISETP.GE.AND.EX P0, PT, R22, UR9, PT, P0 ;  /* 0x0000000916007c0c */ /* 0x000fda000bf06300 */
[----:B------:R-:W-:Y:S05]  /*2290*/  @!P0 BRA `(.L_x_664) ;  /* 0xfffffff400648947 */ /* 0x000fea000383ffff */
.L_x_658:
[----:B------:R-:W-:Y:S05]  /*22a0*/  BSYNC.RECONVERGENT B0 ;  /* 0x0000000000007941 */ /* 0x000fea0003800200 */
.L_x_657:
[----:B------:R-:W-:Y:S01]  /*22b0*/  IADD3 R6, PT, PT, R20, 0x100, RZ ;  /* 0x0000010014067810 */ /* 0x000fe20007ffe0ff */
[----:B------:R-:W-:-:S03]  /*22c0*/  IMAD.U32 R0, RZ, RZ, UR7 ;  /* 0x00000007ff007e24 */ /* 0x000fc6000f8e00ff */
        /* <DEDUP_REMOVED lines=10> */
[----:B------:R-:W-:-:S05]  /*2370*/  IMAD R3, R6, UR7, R3 ;  /* 0x0000000706037c24 */ /* 0x000fca000f8e0203 */
[----:B------:R-:W-:-:S07]  /*2380*/  IADD3 R3, PT, PT, R9, R3, RZ ;  /* 0x0000000309037210 */ /* 0x000fce0007ffe0ff */
.L_x_670:
[----:B----4-:R-:W4:Y:S01]  /*2390*/  LDC.64 R10, c[0x0][0x3d0] ;  /* 0x0000f400ff0a7b82 */ /* 0x010f220000000a00 */
[----:B--2---:R-:W2:Y:S01]  /*23a0*/  LDCU.64 UR6, c[0x0][0x398] ;  /* 0x00007300ff0677ac */ /* 0x004ea20008000a00 */
[----:B0-----:R-:W0:Y:S01]  /*23b0*/  LDCU.64 UR8, c[0x0][0x3c8] ;  /* 0x00007900ff0877ac */ /* 0x001e220008000a00 */
[----:B------:R-:W0:Y:S01]  /*23c0*/  LDCU.64 UR16, c[0x0][0x390] ;  /* 0x00007200ff1077ac */ /* 0x000e220008000a00 */
[----:B------:R-:W0:Y:S01]  /*23d0*/  LDCU.128 UR12, c[0x0][0x3a0] ;  /* 0x00007400ff0c77ac */ /* 0x000e220008000c00 */
[C---:B----4-:R-:W-:Y:S02]  /*23e0*/  IMAD R0, R10.reuse, UR5, RZ ;  /* 0x000000050a007c24 */ /* 0x050fe4000f8e02ff */
        /* <DEDUP_REMOVED lines=9> */
[----:B0-----:R-:W-:Y:S05]  /*2480*/  @P0 BRA `(.L_x_666) ;  /* 0x00000008002c0947 */ /* 0x001fea0003800000 */
[----:B------:R-:W0:Y:S01]  /*2490*/  LDC.64 R22, c[0x0][0x3b8] ;  /* 0x0000ee00ff167b82 */ /* 0x000e220000000a00 */
[----:B------:R-:W-:Y:S01]  /*24a0*/  IADD3 R5, PT, PT, -R10, R4, RZ ;  /* 0x000000040a057210 */ /* 0x000fe20007ffe1ff */
[----:B------:R-:W-:Y:S01]  /*24b0*/  IMAD.MOV.U32 R13, RZ, RZ, R3 ;  /* 0x000000ffff0d7224 */ /* 0x000fe200078e0003 */
[----:B------:R-:W-:Y:S01]  /*24c0*/  MOV R12, R8 ;  /* 0x00000008000c7202 */ /* 0x000fe20000000f00 */
[----:B------:R-:W-:Y:S01]  /*24d0*/  BSSY.RECONVERGENT B1, `(.L_x_667) ;  /* 0x0000044000017945 */ /* 0x000fe20003800200 */
[----:B------:R-:W-:Y:S02]  /*24e0*/  LOP3.LUT P0, R5, R5, 0x3, RZ, 0xc0, !PT ;  /* 0x0000000305057812 */ /* 0x000fe4000780c0ff */
[----:B------:R-:W-:Y:S01]  /*24f0*/  MOV R26, R10 ;  /* 0x0000000a001a7202 */ /* 0x000fe20000000f00 */
[C---:B0-----:R-:W-:Y:S02]  /*2500*/  IMAD R0, R22.reuse, UR5, RZ ;  /* 0x0000000516007c24 */ /* 0x041fe4000f8e02ff */
[----:B------:R-:W-:-:S04]  /*2510*/  IMAD.WIDE.U32 R12, R22, UR4, R12 ;  /* 0x00000004160c7c25 */ /* 0x000fc8000f8e000c */
[----:B------:R-:W-:-:S05]  /*2520*/  IMAD R23, R23, UR4, R0 ;  /* 0x0000000417177c24 */ /* 0x000fca000f8e0200 */
[----:B------:R-:W-:Y:S01]  /*2530*/  IADD3 R23, PT, PT, R13, R23, RZ ;  /* 0x000000170d177210 */ /* 0x000fe20007ffe0ff */
[----:B------:R-:W-:Y:S06]  /*2540*/  @!P0 BRA `(.L_x_668) ;  /* 0x0000000000f08947 */ /* 0x000fec0003800000 */
[----:B-1----:R-:W0:Y:S01]  /*2550*/  LDC.64 R18, c[0x0][0x3d8] ;  /* 0x0000f600ff127b82 */ /* 0x002e220000000a00 */
        /* <DEDUP_REMOVED lines=31> */
[----:B------:R-:W-:-:S04]  /*2750*/  IADD3 R26, PT, PT, R10, 0x1, RZ ;  /* 0x000000010a1a7810 */ /* 0x000fc80007ffe0ff */
        /* <DEDUP_REMOVED lines=13> */
[----:B------:R-:W-:-:S06]  /*2830*/  VIADD R26, R10, 0x2 ;  /* 0x000000020a1a7836 */ /* 0x000fcc0000000000 */
[----:B------:R-:W-:Y:S05]  /*2840*/  @!P0 BRA `(.L_x_668) ;  /* 0x0000000000308947 */ /* 0x000fea0003800000 */
[----:B------:R-:W3:Y:S04]  /*2850*/  LDG.E R15, desc[UR10][R14.64+0x8] ;  /* 0x0000080a0e0f7981 */ /* 0x000ee8000c1e1900 */
[----:B------:R-:W4:Y:S01]  /*2860*/  LDG.E.U8 R21, desc[UR10][R20.64+0x2] ;  /* 0x0000020a14157981 */ /* 0x000f22000c1e1100 */
[----:B---3--:R-:W-:Y:S01]  /*2870*/  SHF.R.S32.HI R5, RZ, 0x1f, R15 ;  /* 0x0000001fff057819 */ /* 0x008fe2000001140f */
[----:B--2---:R-:W-:-:S04]  /*2880*/  IMAD.WIDE.U32 R24, R15, R16, R22 ;  /* 0x000000100f187225 */ /* 0x004fc800078e0016 */
[----:B------:R-:W-:Y:S01]  /*2890*/  IMAD R16, R5, R16, RZ ;  /* 0x0000001005107224 */ /* 0x000fe200078e02ff */
[----:B------:R-:W-:-:S03]  /*28a0*/  IADD3 R18, P0, PT, R24, R18, RZ ;  /* 0x0000001218127210 */ /* 0x000fc60007f1e0ff */
[----:B------:R-:W-:-:S05]  /*28b0*/  IMAD R16, R15, R17, R16 ;  /* 0x000000110f107224 */ /* 0x000fca00078e0210 */
[----:B------:R-:W-:-:S05]  /*28c0*/  IADD3.X R19, PT, PT, R19, R25, R16, P0, !PT ;  /* 0x0000001913137210 */ /* 0x000fca00007fe410 */
[----:B------:R-:W4:Y:S01]  /*28d0*/  LDG.E.U8 R5, desc[UR10][R18.64] ;  /* 0x0000000a12057981 */ /* 0x000f22000c1e1100 */
[----:B------:R-:W-:Y:S01]  /*28e0*/  IADD3 R26, PT, PT, R10, 0x3, RZ ;  /* 0x000000030a1a7810 */ /* 0x000fe20007ffe0ff */
[----:B----4-:R-:W-:-:S05]  /*28f0*/  IMAD R5, R21, R0, R5 ;  /* 0x0000000015057224 */ /* 0x010fca00078e0205 */
[----:B------:R4:W-:Y:S02]  /*2900*/  STG.E.U8 desc[UR10][R18.64], R5 ;  /* 0x0000000512007986 */ /* 0x0009e4000c10110a */
.L_x_668:
[----:B------:R-:W-:Y:S05]  /*2910*/  BSYNC.RECONVERGENT B1 ;  /* 0x0000000000017941 */ /* 0x000fea0003800200 */
.L_x_667:
[----:B------:R-:W-:-:S04]  /*2920*/  IADD3 R0, PT, PT, R10, -R4, RZ ;  /* 0x800000040a007210 */ /* 0x000fc80007ffe0ff */
[----:B------:R-:W-:-:S13]  /*2930*/  ISETP.GT.U32.AND P0, PT, R0, -0x4, PT ;  /* 0xfffffffc0000780c */ /* 0x000fda0003f04070 */
[----:B------:R-:W-:Y:S05]  /*2940*/  @P0 BRA `(.L_x_666) ;  /* 0x0000000000fc0947 */ /* 0x000fea0003800000 */
[----:B---3--:R-:W-:-:S07]  /*2950*/  PRMT R0, R2, 0x9910, RZ ;  /* 0x0000991002007816 */ /* 0x008fce00000000ff */
.L_x_669:
[----:B0-----:R-:W3:Y:S01]  /*2960*/  LDC.64 R14, c[0x0][0x3d8] ;  /* 0x0000f600ff0e7b82 */ /* 0x001ee20000000a00 */
[----:B0-2---:R-:W-:-:S07]  /*2970*/  SHF.R.S32.HI R27, RZ, 0x1f, R26 ;  /* 0x0000001fff1b7819 */ /* 0x005fce000001141a */
[----:B------:R-:W1:Y:S01]  /*2980*/  LDC.64 R16, c[0x0][0x3e0] ;  /* 0x0000f800ff107b82 */ /* 0x000e620000000a00 */
[----:B---3--:R-:W-:-:S04]  /*2990*/  IMAD R10, R14, UR5, RZ ;  /* 0x000000050e0a7c24 */ /* 0x008fc8000f8e02ff */
[----:B----4-:R-:W-:Y:S02]  /*29a0*/  IMAD R5, R15, UR4, R10 ;  /* 0x000000040f057c24 */ /* 0x010fe4000f8e020a */
[----:B------:R-:W-:-:S04]  /*29b0*/  IMAD.WIDE.U32 R14, R14, UR4, R26 ;  /* 0x000000040e0e7c25 */ /* 0x000fc8000f8e001a */
[----:B------:R-:W-:Y:S01]  /*29c0*/  IMAD.IADD R5, R5, 0x1, R15 ;  /* 0x0000000105057824 */ /* 0x000fe200078e020f */
[----:B------:R-:W-:-:S04]  /*29d0*/  LEA R10, P0, R14, UR12, 0x2 ;  /* 0x0000000c0e0a7c11 */ /* 0x000fc8000f8010ff */
[----:B------:R-:W-:-:S05]  /*29e0*/  LEA.HI.X R11, R14, UR13, R5, 0x2, P0 ;  /* 0x0000000d0e0b7c11 */ /* 0x000fca00080f1405 */
[----:B------:R-:W2:Y:S01]  /*29f0*/  LDG.E R5, desc[UR10][R10.64] ;  /* 0x0000000a0a057981 */ /* 0x000ea2000c1e1900 */
[----:B------:R-:W-:Y:S01]  /*2a00*/  MOV R22, R12 ;  /* 0x0000000c00167202 */ /* 0x000fe20000000f00 */
[----:B-1----:R-:W-:-:S04]  /*2a10*/  IMAD.WIDE.U32 R18, R16, UR4, R26 ;  /* 0x0000000410127c25 */ /* 0x002fc8000f8e001a */
        /* <DEDUP_REMOVED lines=45> */
[----:B------:R-:W-:-:S04]  /*2cf0*/  IADD3 R26, PT, PT, R26, 0x4, RZ ;  /* 0x000000041a1a7810 */ /* 0x000fc80007ffe0ff */
[----:B------:R-:W-:Y:S01]  /*2d00*/  ISETP.NE.AND P0, PT, R26, R4, PT ;  /* 0x000000041a00720c */ /* 0x000fe20003f05270 */
[----:B---3--:R-:W-:-:S05]  /*2d10*/  IMAD R21, R17, R0, R20 ;  /* 0x0000000011157224 */ /* 0x008fca00078e0214 */
[----:B------:R0:W-:Y:S07]  /*2d20*/  STG.E.U8 desc[UR10][R18.64], R21 ;  /* 0x0000001512007986 */ /* 0x0001ee000c10110a */
[----:B------:R-:W-:Y:S05]  /*2d30*/  @P0 BRA `(.L_x_669) ;  /* 0xfffffffc00080947 */ /* 0x000fea000383ffff */
.L_x_666:
[----:B------:R-:W-:Y:S05]  /*2d40*/  BSYNC.RECONVERGENT B0 ;  /* 0x0000000000007941 */ /* 0x000fea0003800200 */
.L_x_665:
[----:B------:R-:W5:Y:S01]  /*2d50*/  LDCU.64 UR6, c[0x0][0x3e8] ;  /* 0x00007d00ff0677ac */ /* 0x000f620008000a00 */
[----:B------:R-:W-:-:S04]  /*2d60*/  UIADD3 UR4, UP0, UPT, UR4, 0x1, URZ ;  /* 0x0000000104047890 */ /* 0x000fc8000ff1e0ff */
[----:B------:R-:W-:Y:S02]  /*2d70*/  UIADD3.X UR5, UPT, UPT, URZ, UR5, URZ, UP0, !UPT ;  /* 0x00000005ff057290 */ /* 0x000fe400087fe4ff */
[----:B-----5:R-:W-:-:S04]  /*2d80*/  UISETP.GE.U32.AND UP0, UPT, UR4, UR6, UPT ;  /* 0x000000060400728c */ /* 0x020fc8000bf06070 */
[----:B------:R-:W-:-:S09]  /*2d90*/  UISETP.GE.AND.EX UP0, UPT, UR5, UR7, UPT, UP0 ;  /* 0x000000070500728c */ /* 0x000fd2000bf06300 */
[----:B------:R-:W-:Y:S05]  /*2da0*/  BRA.U !UP0, `(.L_x_670) ;  /* 0xfffffff508787547 */ /* 0x000fea000b83ffff */
[----:B------:R-:W-:Y:S05]  /*2db0*/  EXIT ;  /* 0x000000000000794d */ /* 0x000fea0003800000 */
.L_x_671:
        /* <DEDUP_REMOVED lines=12> */
.L_x_8952:


//--------------------- .text._ZN3cub18CUB_300001_SM_10006detail8for_each13static_kernelINS2_12policy_hub_t12policy_500_tElNS2_12op_wrapper_tIlZZZZZN2at6native36add_out_dense_sparse_compressed_cudaERNS7_6TensorERKS9_SC_RKN3c106ScalarEENKUlvE_clEvENKUlvE_clEvENKUlvE_clEvENKUlvE0_clEvEUllE_N6thrust24THRUST_300001_SM_1000_NS17counting_iteratorIlNSN_11use_defaultESP_SP_EEEEEEvT0_T1_ --------------------------
	.section	.text._ZN3cub18CUB_300001_SM_10006detail8for_each13static_kernelINS2_12policy_hub_t12policy_500_tElNS2_12op_wrapper_tIlZZZZZN2at6native36add_out_dense_sparse_compressed_cudaERNS7_6TensorERKS9_SC_RKN3c106ScalarEENKUlvE_clEvENKUlvE_clEvENKUlvE_clEvENKUlvE0_clEvEUllE_N6thrust24THRUST_300001_SM_1000_NS17counting_iteratorIlNSN_11use_defaultESP_SP_EEEEEEvT0_T1_,"ax",@progbits
	.align	128
        .global         _ZN3cub18CUB_300001_SM_10006detail8for_each13static_kernelINS2_12policy_hub_t12policy_500_tElNS2_12op_wrapper_tIlZZZZZN2at6native36add_out_dense_sparse_compressed_cudaERNS7_6TensorERKS9_SC_RKN3c106ScalarEENKUlvE_clEvENKUlvE_clEvENKUlvE_clEvENKUlvE0_clEvEUllE_N6thrust24THRUST_300001_SM_1000_NS17counting_iteratorIlNSN_11use_defaultESP_SP_EEEEEEvT0_T1_
        .type           _ZN3cub18CUB_300001_SM_10006detail8for_each13static_kernelINS2_12policy_hub_t12policy_500_tElNS2_12op_wrapper_tIlZZZZZN2at6native36add_out_dense_sparse_compressed_cudaERNS7_6TensorERKS9_SC_RKN3c106ScalarEENKUlvE_clEvENKUlvE_clEvENKUlvE_clEvENKUlvE0_clEvEUllE_N6thrust24THRUST_300001_SM_1000_NS17counting_iteratorIlNSN_11use_defaultESP_SP_EEEEEEvT0_T1_,@function
        .size           _ZN3cub18CUB_300001_SM_10006detail8for_each13static_kernelINS2_12policy_hub_t12policy_500_tElNS2_12op_wrapper_tIlZZZZZN2at6native36add_out_dense_sparse_compressed_cudaERNS7_6TensorERKS9_SC_RKN3c106ScalarEENKUlvE_clEvENKUlvE_clEvENKUlvE_clEvENKUlvE0_clEvEUllE_N6thrust24THRUST_300001_SM_1000_NS17counting_iteratorIlNSN_11use_defaultESP_SP_EEEEEEvT0_T1_,(.L_x_8953 - _ZN3cub18CUB_300001_SM_10006detail8for_each13static_kernelINS2_12policy_hub_t12policy_500_tElNS2_12op_wrapper_tIlZZZZZN2at6native36add_out_dense_sparse_compressed_cudaERNS7_6TensorERKS9_SC_RKN3c106ScalarEENKUlvE_clEvENKUlvE_clEvENKUlvE_clEvENKUlvE0_clEvEUllE_N6thrust24THRUST_300001_SM_1000_NS17counting_iteratorIlNSN_11use_defaultESP_SP_EEEEEEvT0_T1_)
        .other          _ZN3cub18CUB_300001_SM_10006detail8for_each13static_kernelINS2_12policy_hub_t12policy_500_tElNS2_12op_wrapper_tIlZZZZZN2at6native36add_out_dense_sparse_compressed_cudaERNS7_6TensorERKS9_SC_RKN3c106ScalarEENKUlvE_clEvENKUlvE_clEvENKUlvE_clEvENKUlvE0_clEvEUllE_N6thrust24THRUST_300001_SM_1000_NS17counting_iteratorIlNSN_11use_defaultESP_SP_EEEEEEvT0_T1_,@"STO_CUDA_ENTRY STV_DEFAULT"
_ZN3cub18CUB_300001_SM_10006detail8for_each13static_kernelINS2_12policy_hub_t12policy_500_tElNS2_12op_wrapper_tIlZZZZZN2at6native36add_out_dense_sparse_compressed_cudaERNS7_6TensorERKS9_SC_RKN3c106ScalarEENKUlvE_clEvENKUlvE_clEvENKUlvE_clEvENKUlvE0_clEvEUllE_N6thrust24THRUST_300001_SM_1000_NS17counting_iteratorIlNSN_11use_defaultESP_SP_EEEEEEvT0_T1_:
.text._ZN3cub18CUB_300001_SM_10006detail8for_each13static_kernelINS2_12policy_hub_t12policy_500_tElNS2_12op_wrapper_tIlZZZZZN2at6native36add_out_dense_sparse_compressed_cudaERNS7_6TensorERKS9_SC_RKN3c106ScalarEENKUlvE_clEvENKUlvE_clEvENKUlvE_clEvENKUlvE0_clEvEUllE_N6thrust24THRUST_300001_SM_1000_NS17counting_iteratorIlNSN_11use_defaultESP_SP_EEEEEEvT0_T1_:
        /* <DEDUP_REMOVED lines=21> */
.L_x_678:
        /* <DEDUP_REMOVED lines=96> */
.L_x_676:
[----:B------:R-:W-:Y:S05]  /*0750*/  BSYNC.RECONVERGENT B1 ;  /* 0x0000000000017941 */ /* 0x000fea0003800200 */
.L_x_675:
[----:B------:R-:W-:-:S04]  /*0760*/  IADD3 R10, P0, PT, R20, -R2, RZ ;  /* 0x80000002140a7210 */ /* 0x000fc80007f1e0ff */
[----:B------:R-:W-:Y:S02]  /*0770*/  IADD3.X R12, PT, PT, R21, ~R3, RZ, P0, !PT ;  /* 0x80000003150c7210 */ /* 0x000fe400007fe4ff */
[----:B------:R-:W-:-:S04]  /*0780*/  ISETP.GT.U32.AND P0, PT, R10, -0x4, PT ;  /* 0xfffffffc0a00780c */ /* 0x000fc80003f04070 */
[----:B------:R-:W-:-:S13]  /*0790*/  ISETP.GT.U32.AND.EX P0, PT, R12, -0x1, PT, P0 ;  /* 0xffffffff0c00780c */ /* 0x000fda0003f04100 */
[----:B------:R-:W-:Y:S05]  /*07a0*/  @P0 BRA `(.L_x_674) ;  /* 0x0000000000f00947 */ /* 0x000fea0003800000 */
[----:B------:R-:W4:Y:S01]  /*07b0*/  LDC.64 R12, c[0x0][0x3d8] ;  /* 0x0000f600ff0c7b82 */ /* 0x000f220000000a00 */
[----:B---3--:R-:W-:-:S07]  /*07c0*/  PRMT R22, R0, 0x9910, RZ ;  /* 0x0000991000167816 */ /* 0x008fce00000000ff */
.L_x_677:
        /* <DEDUP_REMOVED lines=58> */
.L_x_674:
[----:B------:R-:W-:Y:S05]  /*0b70*/  BSYNC.RECONVERGENT B0 ;  /* 0x0000000000007941 */ /* 0x000fea0003800200 */
.L_x_673:
        /* <DEDUP_REMOVED lines=15> */
.L_x_684:
        /* <DEDUP_REMOVED lines=93> */
.L_x_682:
[----:B------:R-:W-:Y:S05]  /*1240*/  BSYNC.RECONVERGENT B1 ;  /* 0x0000000000017941 */ /* 0x000fea0003800200 */
.L_x_681:
        /* <DEDUP_REMOVED lines=21> */
.L_x_683:
        /* <DEDUP_REMOVED lines=52> */
.L_x_680:
[----:B------:R-:W-:Y:S05]  /*16e0*/  BSYNC.RECONVERGENT B0 ;  /* 0x0000000000007941 */ /* 0x000fea0003800200 */
.L_x_679:
        /* <DEDUP_REMOVED lines=9> */
.L_x_672:
        /* <DEDUP_REMOVED lines=16> */
.L_x_692:
        /* <DEDUP_REMOVED lines=96> */
.L_x_690:
[----:B------:R-:W-:Y:S05]  /*1e80*/  BSYNC.RECONVERGENT B2 ;  /* 0x0000000000027941 */ /* 0x000fea0003800200 */
.L_x_689:
[----:B------:R-:W-:-:S05]  /*1e90*/  IADD3 R6, P0, PT, R6, -R4, RZ ;  /* 0x8000000406067210 */ /* 0x000fca0007f1e0ff */
[----:B------:R-:W-:Y:S01]  /*1ea0*/  IMAD.X R7, R7, 0x1, ~R5, P0 ;  /* 0x0000000107077824 */ /* 0x000fe200000e0e05 */
[----:B------:R-:W-:-:S04]  /*1eb0*/  ISETP.GT.U32.AND P0, PT, R6, -0x4, PT ;  /* 0xfffffffc0600780c */ /* 0x000fc80003f04070 */
[----:B------:R-:W-:-:S13]  /*1ec0*/  ISETP.GT.U32.AND.EX P0, PT, R7, -0x1, PT, P0 ;  /* 0xffffffff0700780c */ /* 0x000fda0003f04100 */
[----:B------:R-:W-:Y:S05]  /*1ed0*/  @P0 BRA `(.L_x_688) ;  /* 0x0000000000fc0947 */ /* 0x000fea0003800000 */
[----:B--23--:R-:W-:-:S07]  /*1ee0*/  PRMT R12, R0, 0x9910, RZ ;  /* 0x00009910000c7816 */ /* 0x00cfce00000000ff */
.L_x_691:
        /* <DEDUP_REMOVED lines=62> */
.L_x_688:
[----:B------:R-:W-:Y:S05]  /*22d0*/  BSYNC.RECONVERGENT B1 ;  /* 0x0000000000017941 */ /* 0x000fea0003800200 */
.L_x_687:
[----:B------:R-:W5:Y:S01]  /*22e0*/  LDCU.64 UR8, c[0x0][0x3e8] ;  /* 0x00007d00ff0877ac */ /* 0x000f620008000a00 */
[----:B------:R-:W-:-:S05]  /*22f0*/  IADD3 R23, P0, PT, R23, 0x1, RZ ;  /* 0x0000000117177810 */ /* 0x000fca0007f1e0ff */
[----:B------:R-:W-:Y:S01]  /*2300*/  IMAD.X R24, RZ, RZ, R24, P0 ;  /* 0x000000ffff187224 */ /* 0x000fe200000e0618 */
[----:B-----5:R-:W-:-:S04]  /*2310*/  ISETP.NE.U32.AND P0, PT, R23, UR8, PT ;  /* 0x0000000817007c0c */ /* 0x020fc8000bf05070 */
[----:B------:R-:W-:-:S13]  /*2320*/  ISETP.NE.AND.EX P0, PT, R24, UR9, PT, P0 ;  /* 0x0000000918007c0c */ /* 0x000fda000bf05300 */
[----:B------:R-:W-:Y:S05]  /*2330*/  @P0 BRA `(.L_x_692) ;  /* 0xfffffff400500947 */ /* 0x000fea000383ffff */
.L_x_686:
[----:B------:R-:W-:Y:S05]  /*2340*/  BSYNC.RECONVERGENT B0 ;  /* 0x0000000000007941 */ /* 0x000fea0003800200 */
.L_x_685:
        /* <DEDUP_REMOVED lines=15> */
.L_x_698:
        /* <DEDUP_REMOVED lines=92> */
.L_x_696:
[----:B------:R-:W-:Y:S05]  /*2a00*/  BSYNC.RECONVERGENT B1 ;  /* 0x0000000000017941 */ /* 0x000fea0003800200 */
.L_x_695:
[----:B------:R-:W-:-:S05]  /*2a10*/  IADD3 R2, P0, PT, R8, -R10, RZ ;  /* 0x8000000a08027210 */ /* 0x000fca0007f1e0ff */
[----:B------:R-:W-:Y:S01]  /*2a20*/  IMAD.X R8, R9, 0x1, ~R11, P0 ;  /* 0x0000000109087824 */ /* 0x000fe200000e0e0b */
[----:B------:R-:W-:-:S04]  /*2a30*/  ISETP.GT.U32.AND P0, PT, R2, -0x4, PT ;  /* 0xfffffffc0200780c */ /* 0x000fc80003f04070 */
[----:B------:R-:W-:-:S13]  /*2a40*/  ISETP.GT.U32.AND.EX P0, PT, R8, -0x1, PT, P0 ;  /* 0xffffffff0800780c */ /* 0x000fda0003f04100 */
[----:B------:R-:W-:Y:S05]  /*2a50*/  @P0 BRA `(.L_x_694) ;  /* 0x0000000000f40947 */ /* 0x000fea0003800000 */
.L_x_697:
        /* <DEDUP_REMOVED lines=61> */
.L_x_694:
[----:B------:R-:W-:Y:S05]  /*2e30*/  BSYNC.RECONVERGENT B0 ;  /* 0x0000000000007941 */ /* 0x000fea0003800200 */
.L_x_693:
        /* <DEDUP_REMOVED lines=9> */
.L_x_699:
        /* <DEDUP_REMOVED lines=11> */
.L_x_8953:


//--------------------- .text._ZN3cub18CUB_300001_SM_10006detail8for_each13static_kernelINS2_12policy_hub_t12policy_500_tElNS2_12op_wrapper_tIlZZZZZN2at6native36add_out_dense_sparse_compressed_cudaERNS7_6TensorERKS9_SC_RKN3c106ScalarEENKUlvE_clEvENKUlvE_clEvENKUlvE_clEvENKUlvE_clEvEUllE_N6thrust24THRUST_300001_SM_1000_NS17counting_iteratorIlNSN_11use_defaultESP_SP_EEEEEEvT0_T1_ --------------------------
	.section	.text._ZN3cub18CUB_300001_SM_10006detail8for_each13static_kernelINS2_12policy_hub_t12policy_500_tElNS2_12op_wrapper_tIlZZZZZN2at6native36add_out_dense_sparse_compressed_cudaERNS7_6TensorERKS9_SC_RKN3c106ScalarEENKUlvE_clEvENKUlvE_clEvENKUlvE_clEvENKUlvE_clEvEUllE_N6thrust24THRUST_300001_SM_1000_NS17counting_iteratorIlNSN_11use_defaultESP_SP_EEEEEEvT0_T1_,"ax",@progbits
	.align	128
        .global         _ZN3cub18CUB_300001_SM_10006detail8for_each13static_kernelINS2_12policy_hub_t12policy_500_tElNS2_12op_wrapper_tIlZZZZZN2at6native36add_out_dense_sparse_compressed_cudaERNS7_6TensorERKS9_SC_RKN3c106ScalarEENKUlvE_clEvENKUlvE_clEvENKUlvE_clEvENKUlvE_clEvEUllE_N6thrust24THRUST_300001_SM_1000_NS17counting_iteratorIlNSN_11use_defaultESP_SP_EEEEEEvT0_T1_
        .type           _ZN3cub18CUB_300001_SM_10006detail8for_each13static_kernelINS2_12policy_hub_t12policy_500_tElNS2_12op_wrapper_tIlZZZZZN2at6native36add_out_dense_sparse_compressed_cudaERNS7_6TensorERKS9_SC_RKN3c106ScalarEENKUlvE_clEvENKUlvE_clEvENKUlvE_clEvENKUlvE_clEvEUllE_N6thrust24THRUST_300001_SM_1000_NS17counting_iteratorIlNSN_11use_defaultESP_SP_EEEEEEvT0_T1_,@function
        .size           _ZN3cub18CUB_300001_SM_10006detail8for_each13static_kernelINS2_12policy_hub_t12policy_500_tElNS2_12op_wrapper_tIlZZZZZN2at6native36add_out_dense_sparse_compressed_cudaERNS7_6TensorERKS9_SC_RKN3c106ScalarEENKUlvE_clEvENKUlvE_clEvENKUlvE_clEvENKUlvE_clEvEUllE_N6thrust24THRUST_300001_SM_1000_NS17counting_iteratorIlNSN_11use_defaultESP_SP_EEEEEEvT0_T1_,(.L_x_8954 - _ZN3cub18CUB_300001_SM_10006detail8for_each13static_kernelINS2_12policy_hub_t12policy_500_tElNS2_12op_wrapper_tIlZZZZZN2at6native36add_out_dense_sparse_compressed_cudaERNS7_6TensorERKS9_SC_RKN3c106ScalarEENKUlvE_clEvENKUlvE_clEvENKUlvE_clEvENKUlvE_clEvEUllE_N6thrust24THRUST_300001_SM_1000_NS17counting_iteratorIlNSN_11use_defaultESP_SP_EEEEEEvT0_T1_)
        .other          _ZN3cub18CUB_300001_SM_10006detail8for_each13static_kernelINS2_12policy_hub_t12policy_500_tElNS2_12op_wrapper_tIlZZZZZN2at6native36add_out_dense_sparse_compressed_cudaERNS7_6TensorERKS9_SC_RKN3c106ScalarEENKUlvE_clEvENKUlvE_clEvENKUlvE_clEvENKUlvE_clEvEUllE_N6thrust24THRUST_300001_SM_1000_NS17counting_iteratorIlNSN_11use_defaultESP_SP_EEEEEEvT0_T1_,@"STO_CUDA_ENTRY STV_DEFAULT"
_ZN3cub18CUB_300001_SM_10006detail8for_each13static_kernelINS2_12policy_hub_t12policy_500_tElNS2_12op_wrapper_tIlZZZZZN2at6native36add_out_dense_sparse_compressed_cudaERNS7_6TensorERKS9_SC_RKN3c106ScalarEENKUlvE_clEvENKUlvE_clEvENKUlvE_clEvENKUlvE_clEvEUllE_N6thrust24THRUST_300001_SM_1000_NS17counting_iteratorIlNSN_11use_defaultESP_SP_EEEEEEvT0_T1_:
.text._ZN3cub18CUB_300001_SM_10006detail8for_each13static_kernelINS2_12policy_hub_t12policy_500_tElNS2_12op_wrapper_tIlZZZZZN2at6native36add_out_dense_sparse_compressed_cudaERNS7_6TensorERKS9_SC_RKN3c106ScalarEENKUlvE_clEvENKUlvE_clEvENKUlvE_clEvENKUlvE_clEvEUllE_N6thrust24THRUST_300001_SM_1000_NS17counting_iteratorIlNSN_11use_defaultESP_SP_EEEEEEvT0_T1_:
        /* <DEDUP_REMOVED lines=26> */
.L_x_706:
        /* <DEDUP_REMOVED lines=88> */
.L_x_704:
[----:B------:R-:W-:Y:S05]  /*0720*/  BSYNC.RECONVERGENT B1 ;  /* 0x0000000000017941 */ /* 0x000fea0003800200 */
.L_x_703:
[----:B------:R-:W-:-:S04]  /*0730*/  IADD3 R0, PT, PT, R10, -R4, RZ ;  /* 0x800000040a007210 */ /* 0x000fc80007ffe0ff */
[----:B------:R-:W-:-:S13]  /*0740*/  ISETP.GT.U32.AND P0, PT, R0, -0x4, PT ;  /* 0xfffffffc0000780c */ /* 0x000fda0003f04070 */
[----:B------:R-:W-:Y:S05]  /*0750*/  @P0 BRA `(.L_x_702) ;  /* 0x0000000000fc0947 */ /* 0x000fea0003800000 */
[----:B---3--:R-:W-:-:S07]  /*0760*/  PRMT R0, R2, 0x9910, RZ ;  /* 0x0000991002007816 */ /* 0x008fce00000000ff */
.L_x_705:
        /* <DEDUP_REMOVED lines=62> */
.L_x_702:
[----:B------:R-:W-:Y:S05]  /*0b50*/  BSYNC.RECONVERGENT B0 ;  /* 0x0000000000007941 */ /* 0x000fea0003800200 */
.L_x_701:
        /* <DEDUP_REMOVED lines=11> */
.L_x_712:
        /* <DEDUP_REMOVED lines=95> */
.L_x_710:
[----:B------:R-:W-:Y:S05]  /*1200*/  BSYNC.RECONVERGENT B1 ;  /* 0x0000000000017941 */ /* 0x000fea0003800200 */
.L_x_709:
        /* <DEDUP_REMOVED lines=12> */
.L_x_711:
        /* <DEDUP_REMOVED lines=62> */
.L_x_708:
[----:B------:R-:W-:Y:S05]  /*16b0*/  BSYNC.RECONVERGENT B0 ;  /* 0x0000000000007941 */ /* 0x000fea0003800200 */
.L_x_707:
[----:B------:R-:W5:Y:S01]  /*16c0*/  LDCU.64 UR8, c[0x0][0x3e8] ;  /* 0x00007d00ff0877ac */ /* 0x000f620008000a00 */
[----:B------:R-:W-:-:S04]  /*16d0*/  UIADD3 UR4, UP0, UPT, UR4, 0x1, URZ ;  /* 0x0000000104047890 */ /* 0x000fc8000ff1e0ff */
[----:B------:R-:W-:Y:S02]  /*16e0*/  UIADD3.X UR5, UPT, UPT, URZ, UR5, URZ, UP0, !UPT ;  /* 0x00000005ff057290 */ /* 0x000fe400087fe4ff */
[----:B-----5:R-:W-:-:S04]  /*16f0*/  UISETP.GE.U32.AND UP0, UPT, UR4, UR8, UPT ;  /* 0x000000080400728c */ /* 0x020fc8000bf06070 */
[----:B------:R-:W-:-:S09]  /*1700*/  UISETP.GE.AND.EX UP0, UPT, UR5, UR9, UPT, UP0 ;  /* 0x000000090500728c */ /* 0x000fd2000bf06300 */
[----:B------:R-:W-:Y:S05]  /*1710*/  BRA.U !UP0, `(.L_x_712) ;  /* 0xfffffff5083c7547 */ /* 0x000fea000b83ffff */
[----:B------:R-:W-:Y:S05]  /*1720*/  EXIT ;  /* 0x000000000000794d */ /* 0x000fea0003800000 */
.L_x_700:
        /* <DEDUP_REMOVED lines=16> */
.L_x_720:
        /* <DEDUP_REMOVED lines=90> */
.L_x_718:
[----:B------:R-:W-:Y:S05]  /*1dd0*/  BSYNC.RECONVERGENT B2 ;  /* 0x0000000000027941 */ /* 0x000fea0003800200 */
.L_x_717:
[----:B------:R-:W-:-:S05]  /*1de0*/  IMAD.IADD R0, R4, 0x1, -R3 ;  /* 0x0000000104007824 */ /* 0x000fca00078e0a03 */
[----:B------:R-:W-:-:S13]  /*1df0*/  ISETP.GT.U32.AND P0, PT, R0, -0x4, PT ;  /* 0xfffffffc0000780c */ /* 0x000fda0003f04070 */
[----:B------:R-:W-:Y:S05]  /*1e00*/  @P0 BRA `(.L_x_716) ;  /* 0x0000000400080947 */ /* 0x000fea0003800000 */
[----:B---3--:R-:W-:-:S07]  /*1e10*/  PRMT R0, R2, 0x9910, RZ ;  /* 0x0000991002007816 */ /* 0x008fce00000000ff */
.L_x_719:
        /* <DEDUP_REMOVED lines=65> */
.L_x_716:
[----:B------:R-:W-:Y:S05]  /*2230*/  BSYNC.RECONVERGENT B1 ;  /* 0x0000000000017941 */ /* 0x000fea0003800200 */
.L_x_715:
[----:B------:R-:W5:Y:S01]  /*2240*/  LDCU.64 UR8, c[0x0][0x3e8] ;  /* 0x00007d00ff0877ac */ /* 0x000f620008000a00 */
[----:B------:R-:W-:-:S04]  /*2250*/  IADD3 R21, P0, PT, R21, 0x1, RZ ;  /* 0x0000000115157810 */ /* 0x000fc80007f1e0ff */
[----:B------:R-:W-:Y:S02]  /*2260*/  IADD3.X R22, PT, PT, RZ, R22, RZ, P0, !PT ;  /* 0x00000016ff167210 */ /* 0x000fe400007fe4ff */
[----:B-----5:R-:W-:-:S04]  /*2270*/  ISETP.GE.U32.AND P0, PT, R21, UR8, PT ;  /* 0x0000000815007c0c */ /* 0x020fc8000bf06070 */
[----:B------:R-:W-:-:S13]  /*2280*/  ISETP.GE.AND.EX P0, PT, R22, UR9, PT, P0 ;  /* 0x0000000916007c0c */ /* 0x000fda000bf06300 */
[----:B------:R-:W-:Y:S05]  /*2290*/  @!P0 BRA `(.L_x_720) ;  /* 0xfffffff400648947 */ /* 0x000fea000383ffff */
.L_x_714:
[----:B------:R-:W-:Y:S05]  /*22a0*/  BSYNC.RECONVERGENT B0 ;  /* 0x0000000000007941 */ /* 0x000fea0003800200 */
.L_x_713:
        /* <DEDUP_REMOVED lines=14> */
.L_x_726:
        /* <DEDUP_REMOVED lines=88> */
.L_x_724:
[----:B------:R-:W-:Y:S05]  /*2910*/  BSYNC.RECONVERGENT B1 ;  /* 0x0000000000017941 */ /* 0x000fea0003800200 */
.L_x_723:
[----:B------:R-:W-:-:S04]  /*2920*/  IADD3 R0, PT, PT, R10, -R4, RZ ;  /* 0x800000040a007210 */ /* 0x000fc80007ffe0ff */
[----:B------:R-:W-:-:S13]  /*2930*/  ISETP.GT.U32.AND P0, PT, R0, -0x4, PT ;  /* 0xfffffffc0000780c */ /* 0x000fda0003f04070 */
[----:B------:R-:W-:Y:S05]  /*2940*/  @P0 BRA `(.L_x_722) ;  /* 0x0000000000fc0947 */ /* 0x000fea0003800000 */
[----:B---3--:R-:W-:-:S07]  /*2950*/  PRMT R0, R2, 0x9910, RZ ;  /* 0x0000991002007816 */ /* 0x008fce00000000ff */
.L_x_725:
        /* <DEDUP_REMOVED lines=62> */
.L_x_722:
[----:B------:R-:W-:Y:S05]  /*2d40*/  BSYNC.RECONVERGENT B0 ;  /* 0x0000000000007941 */ /* 0x000fea0003800200 */
.L_x_721:
[----:B------:R-:W5:Y:S01]  /*2d50*/  LDCU.64 UR6, c[0x0][0x3e8] ;  /* 0x00007d00ff0677ac */ /* 0x000f620008000a00 */
[----:B------:R-:W-:-:S04]  /*2d60*/  UIADD3 UR4, UP0, UPT, UR4, 0x1, URZ ;  /* 0x0000000104047890 */ /* 0x000fc8000ff1e0ff */
[----:B------:R-:W-:Y:S02]  /*2d70*/  UIADD3.X UR5, UPT, UPT, URZ, UR5, URZ, UP0, !UPT ;  /* 0x00000005ff057290 */ /* 0x000fe400087fe4ff */
[----:B-----5:R-:W-:-:S04]  /*2d80*/  UISETP.GE.U32.AND UP0, UPT, UR4, UR6, UPT ;  /* 0x000000060400728c */ /* 0x020fc8000bf06070 */
[----:B------:R-:W-:-:S09]  /*2d90*/  UISETP.GE.AND.EX UP0, UPT, UR5, UR7, UPT, UP0 ;  /* 0x000000070500728c */ /* 0x000fd2000bf06300 */
[----:B------:R-:W-:Y:S05]  /*2da0*/  BRA.U !UP0, `(.L_x_726) ;  /* 0xfffffff508787547 */ /* 0x000fea000b83ffff */
[----:B------:R-:W-:Y:S05]  /*2db0*/  EXIT ;  /* 0x000000000000794d */ /* 0x000fea0003800000 */
.L_x_727:
        /* <DEDUP_REMOVED lines=12> */
.L_x_8954:


//--------------------- .text._ZN3cub18CUB_300001_SM_10006detail11EmptyKernelIvEEvv --------------------------
	.section	.text._ZN3cub18CUB_300001_SM_10006detail11EmptyKernelIvEEvv,"ax",@progbits
	.align	128
        .global         _ZN3cub18CUB_300001_SM_10006detail11EmptyKernelIvEEvv
        .type           _ZN3cub18CUB_300001_SM_10006detail11EmptyKernelIvEEvv,@function
        .size           _ZN3cub18CUB_300001_SM_10006detail11EmptyKernelIvEEvv,(.L_x_8955 - _ZN3cub18CUB_300001_SM_10006detail11EmptyKernelIvEEvv)
        .other          _ZN3cub18CUB_300001_SM_10006detail11EmptyKernelIvEEvv,@"STO_CUDA_ENTRY STV_DEFAULT"
_ZN3cub18CUB_300001_SM_10006detail11EmptyKernelIvEEvv:
.text._ZN3cub18CUB_300001_SM_10006detail11EmptyKernelIvEEvv:
[----:B------:R-:W-:Y:S01]  /*0000*/  LDC R1, c[0x0][0x37c] ;  /* 0x0000df00ff017b82 */ /* 0x000fe20000000800 */
[----:B------:R-:W-:Y:S05]  /*0010*/  EXIT ;  /* 0x000000000000794d */ /* 0x000fea0003800000 */
.L_x_728:
        /* <DEDUP_REMOVED lines=14> */
.L_x_8955:


//--------------------- .text._ZN2at6native55_GLOBAL__N__0955718d_22_SparseCsrTensorMath_cu_868dd54534reduce_sparse_csr_dim1_cuda_kernelIN3c108BFloat16ElNS1_14ReductionMulOpIS4_EEfEEvPT2_PKT_PKT0_SE_lT1_ --------------------------
	.section	.text._ZN2at6native55_GLOBAL__N__0955718d_22_SparseCsrTensorMath_cu_868dd54534reduce_sparse_csr_dim1_cuda_kernelIN3c108BFloat16ElNS1_14ReductionMulOpIS4_EEfEEvPT2_PKT_PKT0_SE_lT1_,"ax",@progbits
	.align	128
.text._ZN2at6native55_GLOBAL__N__0955718d_22_SparseCsrTensorMath_cu_868dd54534reduce_sparse_csr_dim1_cuda_kernelIN3c108BFloat16ElNS1_14ReductionMulOpIS4_EEfEEvPT2_PKT_PKT0_SE_lT1_:
        .type           _ZN2at6native55_GLOBAL__N__0955718d_22_SparseCsrTensorMath_cu_868dd54534reduce_sparse_csr_dim1_cuda_kernelIN3c108BFloat16ElNS1_14ReductionMulOpIS4_EEfEEvPT2_PKT_PKT0_SE_lT1_,@function
        .size           _ZN2at6native55_GLOBAL__N__0955718d_22_SparseCsrTensorMath_cu_868dd54534reduce_sparse_csr_dim1_cuda_kernelIN3c108BFloat16ElNS1_14ReductionMulOpIS4_EEfEEvPT2_PKT_PKT0_SE_lT1_,(.L_x_8731 - _ZN2at6native55_GLOBAL__N__0955718d_22_SparseCsrTensorMath_cu_868dd54534reduce_sparse_csr_dim1_cuda_kernelIN3c108BFloat16ElNS1_14ReductionMulOpIS4_EEfEEvPT2_PKT_PKT0_SE_lT1_)
        .other          _ZN2at6native55_GLOBAL__N__0955718d_22_SparseCsrTensorMath_cu_868dd54534reduce_sparse_csr_dim1_cuda_kernelIN3c108BFloat16ElNS1_14ReductionMulOpIS4_EEfEEvPT2_PKT_PKT0_SE_lT1_,@"STO_CUDA_ENTRY STV_DEFAULT"
_ZN2at6native55_GLOBAL__N__0955718d_22_SparseCsrTensorMath_cu_868dd54534reduce_sparse_csr_dim1_cuda_kernelIN3c108BFloat16ElNS1_14ReductionMulOpIS4_EEfEEvPT2_PKT_PKT0_SE_lT1_:
[----:B------:R-:W-:Y:S01]  /*0000*/  LDC R1, c[0x0][0x37c] ;  /* 0x0000df00ff017b82 */ /* 0x000fe20000000800 */
[----:B------:R-:W0:Y:S01]  /*0010*/  S2R R4, SR_CTAID.X ;  /* 0x0000000000047919 */ /* 0x000e220000002500 */
[----:B------:R-:W0:Y:S01]  /*0020*/  LDCU UR4, c[0x0][0x360] ;  /* 0x00006c00ff0477ac */ /* 0x000e220008000800 */
[----:B------:R-:W0:Y:S01]  /*0030*/  S2R R3, SR_TID.X ;  /* 0x0000000000037919 */ /* 0x000e220000002100 */
[----:B------:R-:W1:Y:S01]  /*0040*/  LDCU.64 UR6, c[0x0][0x3a0] ;  /* 0x00007400ff0677ac */ /* 0x000e620008000a00 */
[----:B0-----:R-:W-:-:S05]  /*0050*/  IMAD R4, R4, UR4, R3 ;  /* 0x0000000404047c24 */ /* 0x001fca000f8e0203 */
[----:B-1----:R-:W-:-:S04]  /*0060*/  ISETP.GE.U32.AND P0, PT, R4, UR6, PT ;  /* 0x0000000604007c0c */ /* 0x002fc8000bf06070 */
[----:B------:R-:W-:-:S13]  /*0070*/  ISETP.GE.AND.EX P0, PT, RZ, UR7, PT, P0 ;  /* 0x00000007ff007c0c */ /* 0x000fda000bf06300 */
[----:B------:R-:W-:Y:S05]  /*0080*/  @P0 EXIT ;  /* 0x000000000000094d */ /* 0x000fea0003800000 */
[----:B------:R-:W0:Y:S01]  /*0090*/  LDCU.64 UR6, c[0x0][0x390] ;  /* 0x00007200ff0677ac */ /* 0x000e220008000a00 */
[----:B------:R-:W-:Y:S01]  /*00a0*/  IMAD.SHL.U32 R0, R4, 0x8, RZ ;  /* 0x0000000804007824 */ /* 0x000fe200078e00ff */
[----:B------:R-:W-:Y:S01]  /*00b0*/  SHF.R.U32.HI R4, RZ, 0x1d, R4 ;  /* 0x0000001dff047819 */ /* 0x000fe20000011604 */
[----:B------:R-:W1:Y:S03]  /*00c0*/  LDCU.64 UR4, c[0x0][0x358] ;  /* 0x00006b00ff0477ac */ /* 0x000e660008000a00 */
[----:B0-----:R-:W-:-:S04]  /*00d0*/  IADD3 R2, P0, PT, R0, UR6, RZ ;  /* 0x0000000600027c10 */ /* 0x001fc8000ff1e0ff */
[----:B------:R-:W-:-:S05]  /*00e0*/  IADD3.X R3, PT, PT, R4, UR7, RZ, P0, !PT ;  /* 0x0000000704037c10 */ /* 0x000fca00087fe4ff */
[----:B-1----:R-:W2:Y:S04]  /*00f0*/  LDG.E.64 R10, desc[UR4][R2.64+0x8] ;  /* 0x00000804020a7981 */ /* 0x002ea8000c1e1b00 */
[----:B------:R-:W2:Y:S02]  /*0100*/  LDG.E.64 R6, desc[UR4][R2.64] ;  /* 0x0000000402067981 */ /* 0x000ea4000c1e1b00 */
[----:B--2---:R-:W-:-:S04]  /*0110*/  ISETP.NE.U32.AND P0, PT, R6, R10, PT ;  /* 0x0000000a0600720c */ /* 0x004fc80003f05070 */
[----:B------:R-:W-:-:S13]  /*0120*/  ISETP.NE.AND.EX P0, PT, R7, R11, PT, P0 ;  /* 0x0000000b0700720c */ /* 0x000fda0003f05300 */
[----:B------:R-:W-:Y:S05]  /*0130*/  @!P0 EXIT ;  /* 0x000000000000894d */ /* 0x000fea0003800000 */
[----:B------:R-:W-:Y:S01]  /*0140*/  IMAD.MOV.U32 R5, RZ, RZ, R7 ;  /* 0x000000ffff057224 */ /* 0x000fe200078e0007 */
[----:B------:R-:W-:Y:S01]  /*0150*/  ISETP.GE.U32.AND P0, PT, R6, R10, PT ;  /* 0x0000000a0600720c */ /* 0x000fe20003f06070 */
[----:B------:R-:W-:Y:S01]  /*0160*/  BSSY.RECONVERGENT B0, `(.L_x_729) ;  /* 0x000014c000007945 */ /* 0x000fe20003800200 */
[----:B------:R-:W-:Y:S02]  /*0170*/  HFMA2 R8, -RZ, RZ, 1.875, 0 ;  /* 0x3f800000ff087431 */ /* 0x000fe400000001ff */
[----:B------:R-:W-:-:S13]  /*0180*/  ISETP.GE.AND.EX P0, PT, R5, R11, PT, P0 ;  /* 0x0000000b0500720c */ /* 0x000fda0003f06300 */
[----:B------:R-:W-:Y:S05]  /*0190*/  @P0 BRA `(.L_x_730) ;  /* 0x0000001400200947 */ /* 0x000fea0003800000 */
[CC--:B------:R-:W-:Y:S01]  /*01a0*/  IADD3 R2, P0, PT, -R10.reuse, R6.reuse, RZ ;  /* 0x000000060a027210 */ /* 0x0c0fe20007f1e1ff */
[----:B------:R-:W-:Y:S01]  /*01b0*/  BSSY.RECONVERGENT B1, `(.L_x_731) ;  /* 0x00000a9000017945 */ /* 0x000fe20003800200 */
[----:B------:R-:W-:Y:S02]  /*01c0*/  IADD3 R7, P2, PT, R10, -R6, RZ ;  /* 0x800000060a077210 */ /* 0x000fe40007f5e0ff */
[----:B------:R-:W-:Y:S01]  /*01d0*/  ISETP.GT.U32.AND P1, PT, R2, -0x10, PT ;  /* 0xfffffff00200780c */ /* 0x000fe20003f24070 */
[----:B------:R-:W-:Y:S01]  /*01e0*/  IMAD.X R2, R5, 0x1, ~R11, P0 ;  /* 0x0000000105027824 */ /* 0x000fe200000e0e0b */
[----:B------:R-:W-:Y:S01]  /*01f0*/  LOP3.LUT R18, R7, 0xf, RZ, 0xc0, !PT ;  /* 0x0000000f07127812 */ /* 0x000fe200078ec0ff */
[----:B------:R-:W-:-:S03]  /*0200*/  IMAD.X R10, R11, 0x1, ~R5, P2 ;  /* 0x000000010b0a7824 */ /* 0x000fc600010e0e05 */
[----:B------:R-:W-:Y:S02]  /*0210*/  ISETP.GT.U32.AND.EX P1, PT, R2, -0x1, PT, P1 ;  /* 0xffffffff0200780c */ /* 0x000fe40003f24110 */
[----:B------:R-:W-:-:S04]  /*0220*/  ISETP.NE.U32.AND P0, PT, R18, RZ, PT ;  /* 0x000000ff1200720c */ /* 0x000fc80003f05070 */
[----:B------:R-:W-:-:S07]  /*0230*/  ISETP.NE.AND.EX P0, PT, RZ, RZ, PT, P0 ;  /* 0x000000ffff00720c */ /* 0x000fce0003f05300 */
[----:B------:R-:W-:Y:S06]  /*0240*/  @P1 BRA `(.L_x_732) ;  /* 0x00000008007c1947 */ /* 0x000fec0003800000 */
[----:B------:R-:W0:Y:S01]  /*0250*/  LDCU.64 UR6, c[0x0][0x388] ;  /* 0x00007100ff0677ac */ /* 0x000e220008000a00 */
[----:B------:R-:W-:Y:S02]  /*0260*/  LOP3.LUT R9, R7, 0xfffffff0, RZ, 0xc0, !PT ;  /* 0xfffffff007097812 */ /* 0x000fe400078ec0ff */
[----:B0-----:R-:W-:-:S04]  /*0270*/  LEA R2, P1, R6, UR6, 0x1 ;  /* 0x0000000606027c11 */ /* 0x001fc8000f8208ff */
[----:B------:R-:W-:Y:S02]  /*0280*/  IADD3 R2, P2, PT, R2, 0x10, RZ ;  /* 0x0000001002027810 */ /* 0x000fe40007f5e0ff */
[----:B------:R-:W-:-:S04]  /*0290*/  LEA.HI.X R3, R6, UR7, R5, 0x1, P1 ;  /* 0x0000000706037c11 */ /* 0x000fc800088f0c05 */
[----:B------:R-:W-:-:S07]  /*02a0*/  IADD3.X R3, PT, PT, RZ, R3, RZ, P2, !PT ;  /* 0x00000003ff037210 */ /* 0x000fce00017fe4ff */
.L_x_733:
[----:B------:R-:W2:Y:S04]  /*02b0*/  LDG.E.U16 R17, desc[UR4][R2.64+-0x10] ;  /* 0xfffff00402117981 */ /* 0x000ea8000c1e1500 */
[----:B------:R-:W3:Y:S04]  /*02c0*/  LDG.E.U16 R21, desc[UR4][R2.64+-0xe] ;  /* 0xfffff20402157981 */ /* 0x000ee8000c1e1500 */
[----:B------:R-:W4:Y:S04]  /*02d0*/  LDG.E.U16 R16, desc[UR4][R2.64+-0xc] ;  /* 0xfffff40402107981 */ /* 0x000f28000c1e1500 */
[----:B------:R-:W5:Y:S04]  /*02e0*/  LDG.E.U16 R15, desc[UR4][R2.64+-0xa] ;  /* 0xfffff604020f7981 */ /* 0x000f68000c1e1500 */
[----:B------:R-:W5:Y:S04]  /*02f0*/  LDG.E.U16 R14, desc[UR4][R2.64+-0x8] ;  /* 0xfffff804020e7981 */ /* 0x000f68000c1e1500 */
[----:B------:R-:W5:Y:S04]  /*0300*/  LDG.E.U16 R13, desc[UR4][R2.64+-0x6] ;  /* 0xfffffa04020d7981 */ /* 0x000f68000c1e1500 */
[----:B------:R-:W5:Y:S01]  /*0310*/  LDG.E.U16 R12, desc[UR4][R2.64+-0x4] ;  /* 0xfffffc04020c7981 */ /* 0x000f62000c1e1500 */
[----:B------:R-:W0:Y:S03]  /*0320*/  F2F.BF16.F32 R8, R8 ;  /* 0x0000000800087304 */ /* 0x000e260000202000 */
[----:B------:R-:W5:Y:S01]  /*0330*/  LDG.E.U16 R11, desc[UR4][R2.64+-0x2] ;  /* 0xfffffe04020b7981 */ /* 0x000f62000c1e1500 */
[----:B--2---:R-:W-:-:S02]  /*0340*/  IMAD.U32 R19, R17, 0x10000, RZ ;  /* 0x0001000011137824 */ /* 0x004fc400078e00ff */
[----:B0-----:R-:W-:Y:S02]  /*0350*/  IMAD.U32 R17, R8, 0x10000, RZ ;  /* 0x0001000008117824 */ /* 0x001fe400078e00ff */
[----:B---3--:R-:W-:Y:S02]  /*0360*/  IMAD.U32 R22, R21, 0x10000, RZ ;  /* 0x0001000015167824 */ /* 0x008fe400078e00ff */
[----:B------:R-:W0:Y:S02]  /*0370*/  F2F.BF16.F32 R19, R19 ;  /* 0x0000001300137304 */ /* 0x000e240000202000 */
[----:B0-----:R-:W-:-:S05]  /*0380*/  SHF.L.U32 R20, R19, 0x10, RZ ;  /* 0x0000001013147819 */ /* 0x001fca00000006ff */
[----:B------:R-:W-:Y:S01]  /*0390*/  FMUL.FTZ R20, R17, R20 ;  /* 0x0000001411147220 */ /* 0x000fe20000410000 */
[----:B------:R-:W-:Y:S01]  /*03a0*/  F2F.BF16.F32 R22, R22 ;  /* 0x0000001600167304 */ /* 0x000fe20000202000 */
[----:B------:R-:W2:Y:S07]  /*03b0*/  LDG.E.U16 R17, desc[UR4][R2.64] ;  /* 0x0000000402117981 */ /* 0x000eae000c1e1500 */
[----:B------:R-:W0:Y:S02]  /*03c0*/  F2F.BF16.F32 R20, R20 ;  /* 0x0000001400147304 */ /* 0x000e240000202000 */
[----:B0-----:R-:W-:-:S06]  /*03d0*/  IMAD.U32 R21, R20, 0x10000, RZ ;  /* 0x0001000014157824 */ /* 0x001fcc00078e00ff */
[----:B------:R-:W0:Y:S01]  /*03e0*/  F2F.BF16.F32 R21, R21 ;  /* 0x0000001500157304 */ /* 0x000e220000202000 */
[----:B------:R-:W-:Y:S01]  /*03f0*/  SHF.L.U32 R23, R22, 0x10, RZ ;  /* 0x0000001016177819 */ /* 0x000fe200000006ff */
[----:B0-----:R-:W-:-:S04]  /*0400*/  IMAD.U32 R8, R21, 0x10000, RZ ;  /* 0x0001000015087824 */ /* 0x001fc800078e00ff */
[----:B------:R-:W-:Y:S01]  /*0410*/  FMUL.FTZ R23, R8, R23 ;  /* 0x0000001708177220 */ /* 0x000fe20000410000 */
[----:B----4-:R-:W-:Y:S01]  /*0420*/  IMAD.U32 R19, R16, 0x10000, RZ ;  /* 0x0001000010137824 */ /* 0x010fe200078e00ff */
[----:B------:R-:W3:Y:S04]  /*0430*/  LDG.E.U16 R8, desc[UR4][R2.64+0x2] ;  /* 0x0000020402087981 */ /* 0x000ee8000c1e1500 */
[----:B------:R-:W0:Y:S08]  /*0440*/  F2F.BF16.F32 R23, R23 ;  /* 0x0000001700177304 */ /* 0x000e300000202000 */
[----:B------:R-:W1:Y:S01]  /*0450*/  F2F.BF16.F32 R19, R19 ;  /* 0x0000001300137304 */ /* 0x000e620000202000 */
[----:B0-----:R-:W-:-:S07]  /*0460*/  SHF.L.U32 R16, R23, 0x10, RZ ;  /* 0x0000001017107819 */ /* 0x001fce00000006ff */
[----:B------:R-:W0:Y:S01]  /*0470*/  F2F.BF16.F32 R16, R16 ;  /* 0x0000001000107304 */ /* 0x000e220000202000 */
[----:B-1----:R-:W-:Y:S02]  /*0480*/  IMAD.U32 R25, R19, 0x10000, RZ ;  /* 0x0001000013197824 */ /* 0x002fe400078e00ff */
[----:B0-----:R-:W-:-:S04]  /*0490*/  IMAD.U32 R20, R16, 0x10000, RZ ;  /* 0x0001000010147824 */ /* 0x001fc800078e00ff */
[----:B------:R-:W-:-:S06]  /*04a0*/  FMUL.FTZ R20, R20, R25 ;  /* 0x0000001914147220 */ /* 0x000fcc0000410000 */
[----:B------:R-:W0:Y:S01]  /*04b0*/  F2F.BF16.F32 R20, R20 ;  /* 0x0000001400147304 */ /* 0x000e220000202000 */
[----:B-----5:R-:W-:Y:S02]  /*04c0*/  SHF.L.U32 R22, R15, 0x10, RZ ;  /* 0x000000100f167819 */ /* 0x020fe400000006ff */
[----:B------:R-:W4:Y:S05]  /*04d0*/  LDG.E.U16 R15, desc[UR4][R2.64+0x4] ;  /* 0x00000404020f7981 */ /* 0x000f2a000c1e1500 */
[----:B------:R-:W1:Y:S01]  /*04e0*/  F2F.BF16.F32 R22, R22 ;  /* 0x0000001600167304 */ /* 0x000e620000202000 */
[----:B0-----:R-:W-:-:S07]  /*04f0*/  IMAD.U32 R21, R20, 0x10000, RZ ;  /* 0x0001000014157824 */ /* 0x001fce00078e00ff */
[----:B------:R-:W0:Y:S01]  /*0500*/  F2F.BF16.F32 R21, R21 ;  /* 0x0000001500157304 */ /* 0x000e220000202000 */
[----:B-1----:R-:W-:Y:S01]  /*0510*/  IMAD.U32 R19, R22, 0x10000, RZ ;  /* 0x0001000016137824 */ /* 0x002fe200078e00ff */
[----:B0-----:R-:W-:-:S05]  /*0520*/  SHF.L.U32 R16, R21, 0x10, RZ ;  /* 0x0000001015107819 */ /* 0x001fca00000006ff */
[----:B------:R-:W-:-:S06]  /*0530*/  FMUL.FTZ R16, R16, R19 ;  /* 0x0000001310107220 */ /* 0x000fcc0000410000 */
[----:B------:R-:W0:Y:S01]  /*0540*/  F2F.BF16.F32 R16, R16 ;  /* 0x0000001000107304 */ /* 0x000e220000202000 */
[----:B------:R-:W-:Y:S02]  /*0550*/  IMAD.U32 R23, R14, 0x10000, RZ ;  /* 0x000100000e177824 */ /* 0x000fe400078e00ff */
[----:B------:R-:W5:Y:S05]  /*0560*/  LDG.E.U16 R14, desc[UR4][R2.64+0x6] ;  /* 0x00000604020e7981 */ /* 0x000f6a000c1e1500 */
[----:B------:R-:W1:Y:S01]  /*0570*/  F2F.BF16.F32 R23, R23 ;  /* 0x0000001700177304 */ /* 0x000e620000202000 */
[----:B0-----:R-:W-:-:S07]  /*0580*/  IMAD.U32 R19, R16, 0x10000, RZ ;  /* 0x0001000010137824 */ /* 0x001fce00078e00ff */
[----:B------:R-:W0:Y:S01]  /*0590*/  F2F.BF16.F32 R19, R19 ;  /* 0x0000001300137304 */ /* 0x000e220000202000 */
[----:B-1----:R-:W-:Y:S01]  /*05a0*/  SHF.L.U32 R25, R23, 0x10, RZ ;  /* 0x0000001017197819 */ /* 0x002fe200000006ff */
[----:B0-----:R-:W-:-:S04]  /*05b0*/  IMAD.U32 R20, R19, 0x10000, RZ ;  /* 0x0001000013147824 */ /* 0x001fc800078e00ff */
[----:B------:R-:W-:-:S06]  /*05c0*/  FMUL.FTZ R20, R20, R25 ;  /* 0x0000001914147220 */ /* 0x000fcc0000410000 */
[----:B------:R-:W0:Y:S01]  /*05d0*/  F2F.BF16.F32 R20, R20 ;  /* 0x0000001400147304 */ /* 0x000e220000202000 */
[----:B------:R-:W-:Y:S02]  /*05e0*/  IMAD.U32 R21, R13, 0x10000, RZ ;  /* 0x000100000d157824 */ /* 0x000fe400078e00ff */
[----:B------:R-:W5:Y:S05]  /*05f0*/  LDG.E.U16 R13, desc[UR4][R2.64+0x8] ;  /* 0x00000804020d7981 */ /* 0x000f6a000c1e1500 */
[----:B------:R-:W1:Y:S01]  /*0600*/  F2F.BF16.F32 R21, R21 ;  /* 0x0000001500157304 */ /* 0x000e620000202000 */
[----:B0-----:R-:W-:-:S07]  /*0610*/  SHF.L.U32 R16, R20, 0x10, RZ ;  /* 0x0000001014107819 */ /* 0x001fce00000006ff */
[----:B------:R-:W0:Y:S01]  /*0620*/  F2F.BF16.F32 R16, R16 ;  /* 0x0000001000107304 */ /* 0x000e220000202000 */
[----:B-1----:R-:W-:Y:S02]  /*0630*/  IMAD.U32 R22, R21, 0x10000, RZ ;  /* 0x0001000015167824 */ /* 0x002fe400078e00ff */
[----:B0-----:R-:W-:-:S04]  /*0640*/  IMAD.U32 R19, R16, 0x10000, RZ ;  /* 0x0001000010137824 */ /* 0x001fc800078e00ff */
[----:B------:R-:W-:-:S06]  /*0650*/  FMUL.FTZ R19, R19, R22 ;  /* 0x0000001613137220 */ /* 0x000fcc0000410000 */
[----:B------:R-:W0:Y:S01]  /*0660*/  F2F.BF16.F32 R19, R19 ;  /* 0x0000001300137304 */ /* 0x000e220000202000 */
[----:B------:R-:W-:Y:S02]  /*0670*/  SHF.L.U32 R22, R12, 0x10, RZ ;  /* 0x000000100c167819 */ /* 0x000fe400000006ff */
[----:B------:R-:W5:Y:S05]  /*0680*/  LDG.E.U16 R12, desc[UR4][R2.64+0xa] ;  /* 0x00000a04020c7981 */ /* 0x000f6a000c1e1500 */
        /* <DEDUP_REMOVED lines=10> */
[----:B0-----:R-:W-:Y:S02]  /*0730*/  IMAD.U32 R19, R16, 0x10000, RZ ;  /* 0x0001000010137824 */ /* 0x001fe400078e00ff */
[----:B--2---:R-:W-:Y:S01]  /*0740*/  IMAD.U32 R22, R17, 0x10000, RZ ;  /* 0x0001000011167824 */ /* 0x004fe200078e00ff */
[----:B------:R-:W2:Y:S04]  /*0750*/  LDG.E.U16 R16, desc[UR4][R2.64+0xe] ;  /* 0x00000e0402107981 */ /* 0x000ea8000c1e1500 */
[----:B------:R-:W0:Y:S01]  /*0760*/  F2F.BF16.F32 R19, R19 ;  /* 0x0000001300137304 */ /* 0x000e220000202000 */
[----:B-1----:R-:W-:Y:S01]  /*0770*/  SHF.L.U32 R23, R21, 0x10, RZ ;  /* 0x0000001015177819 */ /* 0x002fe200000006ff */
[----:B0-----:R-:W-:-:S04]  /*0780*/  IMAD.U32 R20, R19, 0x10000, RZ ;  /* 0x0001000013147824 */ /* 0x001fc800078e00ff */
[----:B------:R-:W-:-:S06]  /*0790*/  FMUL.FTZ R20, R20, R23 ;  /* 0x0000001714147220 */ /* 0x000fcc0000410000 */
        /* <DEDUP_REMOVED lines=8> */
[----:B---3--:R-:W-:-:S07]  /*0820*/  SHF.L.U32 R21, R8, 0x10, RZ ;  /* 0x0000001008157819 */ /* 0x008fce00000006ff */
[----:B------:R-:W1:Y:S01]  /*0830*/  F2F.BF16.F32 R21, R21 ;  /* 0x0000001500157304 */ /* 0x000e620000202000 */
[----:B0-----:R-:W-:-:S07]  /*0840*/  IMAD.U32 R8, R19, 0x10000, RZ ;  /* 0x0001000013087824 */ /* 0x001fce00078e00ff */
[----:B------:R-:W0:Y:S01]  /*0850*/  F2F.BF16.F32 R8, R8 ;  /* 0x0000000800087304 */ /* 0x000e220000202000 */
[----:B-1----:R-:W-:Y:S01]  /*0860*/  IMAD.U32 R23, R21, 0x10000, RZ ;  /* 0x0001000015177824 */ /* 0x002fe200078e00ff */
[----:B0-----:R-:W-:-:S05]  /*0870*/  SHF.L.U32 R20, R8, 0x10, RZ ;  /* 0x0000001008147819 */ /* 0x001fca00000006ff */
[----:B------:R-:W-:-:S06]  /*0880*/  FMUL.FTZ R20, R20, R23 ;  /* 0x0000001714147220 */ /* 0x000fcc0000410000 */
[----:B------:R-:W0:Y:S01]  /*0890*/  F2F.BF16.F32 R20, R20 ;  /* 0x0000001400147304 */ /* 0x000e220000202000 */
[----:B----4-:R-:W-:-:S07]  /*08a0*/  IMAD.U32 R17, R15, 0x10000, RZ ;  /* 0x000100000f117824 */ /* 0x010fce00078e00ff */
[----:B------:R-:W1:Y:S01]  /*08b0*/  F2F.BF16.F32 R17, R17 ;  /* 0x0000001100117304 */ /* 0x000e620000202000 */
[----:B0-----:R-:W-:-:S07]  /*08c0*/  IMAD.U32 R15, R20, 0x10000, RZ ;  /* 0x00010000140f7824 */ /* 0x001fce00078e00ff */
[----:B------:R-:W0:Y:S01]  /*08d0*/  F2F.BF16.F32 R15, R15 ;  /* 0x0000000f000f7304 */ /* 0x000e220000202000 */
[----:B-1----:R-:W-:Y:S01]  /*08e0*/  SHF.L.U32 R22, R17, 0x10, RZ ;  /* 0x0000001011167819 */ /* 0x002fe200000006ff */
[----:B0-----:R-:W-:-:S04]  /*08f0*/  IMAD.U32 R19, R15, 0x10000, RZ ;  /* 0x000100000f137824 */ /* 0x001fc800078e00ff */
[----:B------:R-:W-:-:S06]  /*0900*/  FMUL.FTZ R19, R19, R22 ;  /* 0x0000001613137220 */ /* 0x000fcc0000410000 */
[----:B------:R-:W0:Y:S01]  /*0910*/  F2F.BF16.F32 R19, R19 ;  /* 0x0000001300137304 */ /* 0x000e220000202000 */
[----:B-----5:R-:W-:-:S07]  /*0920*/  IMAD.U32 R14, R14, 0x10000, RZ ;  /* 0x000100000e0e7824 */ /* 0x020fce00078e00ff */
[----:B------:R-:W1:Y:S01]  /*0930*/  F2F.BF16.F32 R14, R14 ;  /* 0x0000000e000e7304 */ /* 0x000e620000202000 */
[----:B0-----:R-:W-:-:S07]  /*0940*/  SHF.L.U32 R8, R19, 0x10, RZ ;  /* 0x0000001013087819 */ /* 0x001fce00000006ff */
[----:B------:R-:W0:Y:S01]  /*0950*/  F2F.BF16.F32 R8, R8 ;  /* 0x0000000800087304 */ /* 0x000e220000202000 */
[----:B-1----:R-:W-:Y:S02]  /*0960*/  IMAD.U32 R20, R14, 0x10000, RZ ;  /* 0x000100000e147824 */ /* 0x002fe400078e00ff */
[----:B0-----:R-:W-:-:S04]  /*0970*/  IMAD.U32 R17, R8, 0x10000, RZ ;  /* 0x0001000008117824 */ /* 0x001fc800078e00ff */
[----:B------:R-:W-:-:S06]  /*0980*/  FMUL.FTZ R17, R17, R20 ;  /* 0x0000001411117220 */ /* 0x000fcc0000410000 */
[----:B------:R-:W0:Y:S01]  /*0990*/  F2F.BF16.F32 R17, R17 ;  /* 0x0000001100117304 */ /* 0x000e220000202000 */
[----:B------:R-:W-:-:S07]  /*09a0*/  SHF.L.U32 R15, R13, 0x10, RZ ;  /* 0x000000100d0f7819 */ /* 0x000fce00000006ff */
[----:B------:R-:W1:Y:S01]  /*09b0*/  F2F.BF16.F32 R15, R15 ;  /* 0x0000000f000f7304 */ /* 0x000e620000202000 */
[----:B0-----:R-:W-:-:S07]  /*09c0*/  IMAD.U32 R13, R17, 0x10000, RZ ;  /* 0x00010000110d7824 */ /* 0x001fce00078e00ff */
[----:B------:R-:W0:Y:S01]  /*09d0*/  F2F.BF16.F32 R13, R13 ;  /* 0x0000000d000d7304 */ /* 0x000e220000202000 */
[----:B-1----:R-:W-:Y:S01]  /*09e0*/  IMAD.U32 R19, R15, 0x10000, RZ ;  /* 0x000100000f137824 */ /* 0x002fe200078e00ff */
[----:B0-----:R-:W-:-:S05]  /*09f0*/  SHF.L.U32 R14, R13, 0x10, RZ ;  /* 0x000000100d0e7819 */ /* 0x001fca00000006ff */
[----:B------:R-:W-:-:S06]  /*0a00*/  FMUL.FTZ R14, R14, R19 ;  /* 0x000000130e0e7220 */ /* 0x000fcc0000410000 */
[----:B------:R-:W0:Y:S01]  /*0a10*/  F2F.BF16.F32 R14, R14 ;  /* 0x0000000e000e7304 */ /* 0x000e220000202000 */
[----:B------:R-:W-:-:S07]  /*0a20*/  IMAD.U32 R12, R12, 0x10000, RZ ;  /* 0x000100000c0c7824 */ /* 0x000fce00078e00ff */
[----:B------:R-:W1:Y:S01]  /*0a30*/  F2F.BF16.F32 R12, R12 ;  /* 0x0000000c000c7304 */ /* 0x000e620000202000 */
[----:B0-----:R-:W-:-:S07]  /*0a40*/  IMAD.U32 R8, R14, 0x10000, RZ ;  /* 0x000100000e087824 */ /* 0x001fce00078e00ff */
[----:B------:R-:W0:Y:S01]  /*0a50*/  F2F.BF16.F32 R8, R8 ;  /* 0x0000000800087304 */ /* 0x000e220000202000 */
[----:B-1----:R-:W-:Y:S01]  /*0a60*/  SHF.L.U32 R20, R12, 0x10, RZ ;  /* 0x000000100c147819 */ /* 0x002fe200000006ff */
[----:B0-----:R-:W-:-:S04]  /*0a70*/  IMAD.U32 R15, R8, 0x10000, RZ ;  /* 0x00010000080f7824 */ /* 0x001fc800078e00ff */
[----:B------:R-:W-:-:S06]  /*0a80*/  FMUL.FTZ R15, R15, R20 ;  /* 0x000000140f0f7220 */ /* 0x000fcc0000410000 */
[----:B------:R-:W0:Y:S01]  /*0a90*/  F2F.BF16.F32 R15, R15 ;  /* 0x0000000f000f7304 */ /* 0x000e220000202000 */
[----:B------:R-:W-:-:S07]  /*0aa0*/  SHF.L.U32 R13, R11, 0x10, RZ ;  /* 0x000000100b0d7819 */ /* 0x000fce00000006ff */
[----:B------:R-:W1:Y:S01]  /*0ab0*/  F2F.BF16.F32 R13, R13 ;  /* 0x0000000d000d7304 */ /* 0x000e620000202000 */
[----:B0-----:R-:W-:-:S07]  /*0ac0*/  IMAD.U32 R11, R15, 0x10000, RZ ;  /* 0x000100000f0b7824 */ /* 0x001fce00078e00ff */
[----:B------:R-:W0:Y:S01]  /*0ad0*/  F2F.BF16.F32 R11, R11 ;  /* 0x0000000b000b7304 */ /* 0x000e220000202000 */
[----:B-1----:R-:W-:Y:S01]  /*0ae0*/  SHF.L.U32 R17, R13, 0x10, RZ ;  /* 0x000000100d117819 */ /* 0x002fe200000006ff */
[----:B0-----:R-:W-:-:S04]  /*0af0*/  IMAD.U32 R12, R11, 0x10000, RZ ;  /* 0x000100000b0c7824 */ /* 0x001fc800078e00ff */
[----:B------:R-:W-:-:S06]  /*0b00*/  FMUL.FTZ R12, R12, R17 ;  /* 0x000000110c0c7220 */ /* 0x000fcc0000410000 */
[----:B------:R-:W0:Y:S01]  /*0b10*/  F2F.BF16.F32 R12, R12 ;  /* 0x0000000c000c7304 */ /* 0x000e220000202000 */
[----:B--2---:R-:W-:-:S07]  /*0b20*/  SHF.L.U32 R16, R16, 0x10, RZ ;  /* 0x0000001010107819 */ /* 0x004fce00000006ff */
[----:B------:R-:W1:Y:S01]  /*0b30*/  F2F.BF16.F32 R16, R16 ;  /* 0x0000001000107304 */ /* 0x000e620000202000 */
[----:B0-----:R-:W-:-:S07]  /*0b40*/  IMAD.U32 R8, R12, 0x10000, RZ ;  /* 0x000100000c087824 */ /* 0x001fce00078e00ff */
[----:B------:R-:W0:Y:S01]  /*0b50*/  F2F.BF16.F32 R8, R8 ;  /* 0x0000000800087304 */ /* 0x000e220000202000 */
[----:B-1----:R-:W-:Y:S02]  /*0b60*/  SHF.L.U32 R14, R16, 0x10, RZ ;  /* 0x00000010100e7819 */ /* 0x002fe400000006ff */
[----:B------:R-:W-:-:S04]  /*0b70*/  IADD3 R9, P1, PT, R9, -0x10, RZ ;  /* 0xfffffff009097810 */ /* 0x000fc80007f3e0ff */
[----:B------:R-:W-:Y:S01]  /*0b80*/  IADD3.X R10, PT, PT, R10, -0x1, RZ, P1, !PT ;  /* 0xffffffff0a0a7810 */ /* 0x000fe20000ffe4ff */
[----:B0-----:R-:W-:Y:S01]  /*0b90*/  IMAD.U32 R13, R8, 0x10000, RZ ;  /* 0x00010000080d7824 */ /* 0x001fe200078e00ff */
[----:B------:R-:W-:-:S03]  /*0ba0*/  ISETP.NE.U32.AND P1, PT, R9, RZ, PT ;  /* 0x000000ff0900720c */ /* 0x000fc60003f25070 */
[----:B------:R-:W-:Y:S01]  /*0bb0*/  FMUL.FTZ R13, R13, R14 ;  /* 0x0000000e0d0d7220 */ /* 0x000fe20000410000 */
[----:B------:R-:W-:-:S05]  /*0bc0*/  ISETP.NE.AND.EX P1, PT, R10, RZ, PT, P1 ;  /* 0x000000ff0a00720c */ /* 0x000fca0003f25310 */
[----:B------:R-:W0:Y:S01]  /*0bd0*/  F2F.BF16.F32 R13, R13 ;  /* 0x0000000d000d7304 */ /* 0x000e220000202000 */
[----:B------:R-:W-:Y:S02]  /*0be0*/  IADD3 R6, P2, PT, R6, 0x10, RZ ;  /* 0x0000001006067810 */ /* 0x000fe40007f5e0ff */
[----:B------:R-:W-:-:S03]  /*0bf0*/  IADD3 R2, P3, PT, R2, 0x20, RZ ;  /* 0x0000002002027810 */ /* 0x000fc60007f7e0ff */
[----:B------:R-:W-:Y:S01]  /*0c00*/  IMAD.X R5, RZ, RZ, R5, P2 ;  /* 0x000000ffff057224 */ /* 0x000fe200010e0605 */
[----:B------:R-:W-:Y:S02]  /*0c10*/  IADD3.X R3, PT, PT, RZ, R3, RZ, P3, !PT ;  /* 0x00000003ff037210 */ /* 0x000fe40001ffe4ff */
[----:B0-----:R-:W-:Y:S01]  /*0c20*/  SHF.L.U32 R8, R13, 0x10, RZ ;  /* 0x000000100d087819 */ /* 0x001fe200000006ff */
[----:B------:R-:W-:Y:S06]  /*0c30*/  @P1 BRA `(.L_x_733) ;  /* 0xfffffff4009c1947 */ /* 0x000fec000383ffff */
.L_x_732:
[----:B------:R-:W-:Y:S05]  /*0c40*/  BSYNC.RECONVERGENT B1 ;  /* 0x0000000000017941 */ /* 0x000fea0003800200 */
.L_x_731:
[----:B------:R-:W-:Y:S05]  /*0c50*/  @!P0 BRA `(.L_x_730) ;  /* 0x0000000800708947 */ /* 0x000fea0003800000 */
[----:B------:R-:W-:Y:S01]  /*0c60*/  ISETP.GE.U32.AND P0, PT, R18, 0x8, PT ;  /* 0x000000081200780c */ /* 0x000fe20003f06070 */
[----:B------:R-:W-:Y:S01]  /*0c70*/  BSSY.RECONVERGENT B1, `(.L_x_734) ;  /* 0x0000053000017945 */ /* 0x000fe20003800200 */
[----:B------:R-:W-:Y:S02]  /*0c80*/  LOP3.LUT R19, R7, 0x7, RZ, 0xc0, !PT ;  /* 0x0000000707137812 */ /* 0x000fe400078ec0ff */
[----:B------:R-:W-:Y:S02]  /*0c90*/  ISETP.GE.U32.AND.EX P0, PT, RZ, RZ, PT, P0 ;  /* 0x000000ffff00720c */ /* 0x000fe40003f06100 */
[----:B------:R-:W-:-:S04]  /*0ca0*/  ISETP.NE.U32.AND P1, PT, R19, RZ, PT ;  /* 0x000000ff1300720c */ /* 0x000fc80003f25070 */
[----:B------:R-:W-:-:S07]  /*0cb0*/  ISETP.NE.AND.EX P1, PT, RZ, RZ, PT, P1 ;  /* 0x000000ffff00720c */ /* 0x000fce0003f25310 */
[----:B------:R-:W-:Y:S06]  /*0cc0*/  @!P0 BRA `(.L_x_735) ;  /* 0x0000000400348947 */ /* 0x000fec0003800000 */
[----:B------:R-:W0:Y:S02]  /*0cd0*/  LDCU.64 UR6, c[0x0][0x388] ;  /* 0x00007100ff0677ac */ /* 0x000e240008000a00 */
[----:B0-----:R-:W-:-:S04]  /*0ce0*/  LEA R2, P0, R6, UR6, 0x1 ;  /* 0x0000000606027c11 */ /* 0x001fc8000f8008ff */
[----:B------:R-:W-:-:S05]  /*0cf0*/  LEA.HI.X R3, R6, UR7, R5, 0x1, P0 ;  /* 0x0000000706037c11 */ /* 0x000fca00080f0c05 */
        /* <DEDUP_REMOVED lines=9> */
[----:B------:R-:W-:-:S04]  /*0d90*/  IADD3 R6, P0, PT, R6, 0x8, RZ ;  /* 0x0000000806067810 */ /* 0x000fc80007f1e0ff */
[----:B------:R-:W-:Y:S02]  /*0da0*/  IADD3.X R5, PT, PT, RZ, R5, RZ, P0, !PT ;  /* 0x00000005ff057210 */ /* 0x000fe400007fe4ff */
[----:B0-----:R-:W-:Y:S01]  /*0db0*/  SHF.L.U32 R16, R8, 0x10, RZ ;  /* 0x0000001008107819 */ /* 0x001fe200000006ff */
[----:B--2---:R-:W-:Y:S01]  /*0dc0*/  IMAD.U32 R15, R15, 0x10000, RZ ;  /* 0x000100000f0f7824 */ /* 0x004fe200078e00ff */
[----:B---3--:R-:W-:-:S05]  /*0dd0*/  SHF.L.U32 R18, R18, 0x10, RZ ;  /* 0x0000001012127819 */ /* 0x008fca00000006ff */
[----:B------:R-:W0:Y:S01]  /*0de0*/  F2F.BF16.F32 R15, R15 ;  /* 0x0000000f000f7304 */ /* 0x000e220000202000 */
[----:B----4-:R-:W-:Y:S02]  /*0df0*/  SHF.L.U32 R13, R13, 0x10, RZ ;  /* 0x000000100d0d7819 */ /* 0x010fe400000006ff */
[----:B-----5:R-:W-:-:S05]  /*0e00*/  SHF.L.U32 R12, R12, 0x10, RZ ;  /* 0x000000100c0c7819 */ /* 0x020fca00000006ff */
[----:B------:R-:W1:Y:S01]  /*0e10*/  F2F.BF16.F32 R18, R18 ;  /* 0x0000001200127304 */ /* 0x000e620000202000 */
[----:B------:R-:W-:Y:S02]  /*0e20*/  SHF.L.U32 R11, R11, 0x10, RZ ;  /* 0x000000100b0b7819 */ /* 0x000fe400000006ff */
[----:B------:R-:W-:Y:S01]  /*0e30*/  SHF.L.U32 R10, R10, 0x10, RZ ;  /* 0x000000100a0a7819 */ /* 0x000fe200000006ff */
[----:B0-----:R-:W-:-:S04]  /*0e40*/  IMAD.U32 R17, R15, 0x10000, RZ ;  /* 0x000100000f117824 */ /* 0x001fc800078e00ff */
[----:B------:R-:W0:Y:S01]  /*0e50*/  F2F.BF16.F32 R13, R13 ;  /* 0x0000000d000d7304 */ /* 0x000e220000202000 */
[----:B------:R-:W-:Y:S01]  /*0e60*/  SHF.L.U32 R9, R9, 0x10, RZ ;  /* 0x0000001009097819 */ /* 0x000fe200000006ff */
[----:B------:R-:W-:Y:S01]  /*0e70*/  FMUL.FTZ R16, R16, R17 ;  /* 0x0000001110107220 */ /* 0x000fe20000410000 */
[----:B------:R-:W-:Y:S02]  /*0e80*/  SHF.L.U32 R14, R14, 0x10, RZ ;  /* 0x000000100e0e7819 */ /* 0x000fe400000006ff */
[----:B-1----:R-:W-:-:S03]  /*0e90*/  SHF.L.U32 R3, R18, 0x10, RZ ;  /* 0x0000001012037819 */ /* 0x002fc600000006ff */
[----:B------:R-:W1:Y:S01]  /*0ea0*/  F2F.BF16.F32 R16, R16 ;  /* 0x0000001000107304 */ /* 0x000e620000202000 */
[----:B0-----:R-:W-:-:S07]  /*0eb0*/  SHF.L.U32 R15, R13, 0x10, RZ ;  /* 0x000000100d0f7819 */ /* 0x001fce00000006ff */
[----:B------:R-:W0:Y:S01]  /*0ec0*/  F2F.BF16.F32 R12, R12 ;  /* 0x0000000c000c7304 */ /* 0x000e220000202000 */
[----:B-1----:R-:W-:-:S07]  /*0ed0*/  IMAD.U32 R17, R16, 0x10000, RZ ;  /* 0x0001000010117824 */ /* 0x002fce00078e00ff */
[----:B------:R-:W-:Y:S01]  /*0ee0*/  F2F.BF16.F32 R11, R11 ;  /* 0x0000000b000b7304 */ /* 0x000fe20000202000 */
[----:B0-----:R-:W-:-:S07]  /*0ef0*/  SHF.L.U32 R16, R12, 0x10, RZ ;  /* 0x000000100c107819 */ /* 0x001fce00000006ff */
[----:B------:R-:W0:Y:S08]  /*0f00*/  F2F.BF16.F32 R17, R17 ;  /* 0x0000001100117304 */ /* 0x000e300000202000 */
[----:B------:R-:W1:Y:S01]  /*0f10*/  F2F.BF16.F32 R10, R10 ;  /* 0x0000000a000a7304 */ /* 0x000e620000202000 */
[----:B0-----:R-:W-:-:S07]  /*0f20*/  IMAD.U32 R2, R17, 0x10000, RZ ;  /* 0x0001000011027824 */ /* 0x001fce00078e00ff */
[----:B------:R-:W-:Y:S01]  /*0f30*/  F2F.BF16.F32 R9, R9 ;  /* 0x0000000900097304 */ /* 0x000fe20000202000 */
[----:B------:R-:W-:Y:S01]  /*0f40*/  FMUL.FTZ R2, R2, R3 ;  /* 0x0000000302027220 */ /* 0x000fe20000410000 */
[----:B-1----:R-:W-:-:S06]  /*0f50*/  SHF.L.U32 R12, R10, 0x10, RZ ;  /* 0x000000100a0c7819 */ /* 0x002fcc00000006ff */
[----:B------:R-:W0:Y:S08]  /*0f60*/  F2F.BF16.F32 R14, R14 ;  /* 0x0000000e000e7304 */ /* 0x000e300000202000 */
[----:B------:R-:W1:Y:S01]  /*0f70*/  F2F.BF16.F32 R2, R2 ;  /* 0x0000000200027304 */ /* 0x000e620000202000 */
[----:B0-----:R-:W-:Y:S01]  /*0f80*/  SHF.L.U32 R10, R14, 0x10, RZ ;  /* 0x000000100e0a7819 */ /* 0x001fe200000006ff */
[----:B-1----:R-:W-:-:S06]  /*0f90*/  IMAD.U32 R3, R2, 0x10000, RZ ;  /* 0x0001000002037824 */ /* 0x002fcc00078e00ff */
[----:B------:R-:W0:Y:S02]  /*0fa0*/  F2F.BF16.F32 R3, R3 ;  /* 0x0000000300037304 */ /* 0x000e240000202000 */
[----:B0-----:R-:W-:-:S04]  /*0fb0*/  IMAD.U32 R8, R3, 0x10000, RZ ;  /* 0x0001000003087824 */ /* 0x001fc800078e00ff */
[----:B------:R-:W-:Y:S01]  /*0fc0*/  FMUL.FTZ R8, R8, R15 ;  /* 0x0000000f08087220 */ /* 0x000fe20000410000 */
[----:B------:R-:W-:-:S05]  /*0fd0*/  SHF.L.U32 R15, R11, 0x10, RZ ;  /* 0x000000100b0f7819 */ /* 0x000fca00000006ff */
[----:B------:R-:W0:Y:S02]  /*0fe0*/  F2F.BF16.F32 R8, R8 ;  /* 0x0000000800087304 */ /* 0x000e240000202000 */
[----:B0-----:R-:W-:-:S06]  /*0ff0*/  IMAD.U32 R2, R8, 0x10000, RZ ;  /* 0x0001000008027824 */ /* 0x001fcc00078e00ff */
[----:B------:R-:W0:Y:S02]  /*1000*/  F2F.BF16.F32 R2, R2 ;  /* 0x0000000200027304 */ /* 0x000e240000202000 */
[----:B0-----:R-:W-:-:S04]  /*1010*/  IMAD.U32 R13, R2, 0x10000, RZ ;  /* 0x00010000020d7824 */ /* 0x001fc800078e00ff */
[----:B------:R-:W-:-:S06]  /*1020*/  FMUL.FTZ R13, R13, R16 ;  /* 0x000000100d0d7220 */ /* 0x000fcc0000410000 */
[----:B------:R-:W0:Y:S02]  /*1030*/  F2F.BF16.F32 R13, R13 ;  /* 0x0000000d000d7304 */ /* 0x000e240000202000 */
[----:B0-----:R-:W-:Y:S01]  /*1040*/  IMAD.U32 R3, R13, 0x10000, RZ ;  /* 0x000100000d037824 */ /* 0x001fe200078e00ff */
[----:B------:R-:W-:-:S05]  /*1050*/  SHF.L.U32 R13, R9, 0x10, RZ ;  /* 0x00000010090d7819 */ /* 0x000fca00000006ff */
[----:B------:R-:W0:Y:S02]  /*1060*/  F2F.BF16.F32 R3, R3 ;  /* 0x0000000300037304 */ /* 0x000e240000202000 */
[----:B0-----:R-:W-:-:S04]  /*1070*/  IMAD.U32 R8, R3, 0x10000, RZ ;  /* 0x0001000003087824 */ /* 0x001fc800078e00ff */
[----:B------:R-:W-:-:S06]  /*1080*/  FMUL.FTZ R8, R8, R15 ;  /* 0x0000000f08087220 */ /* 0x000fcc0000410000 */
[----:B------:R-:W0:Y:S02]  /*1090*/  F2F.BF16.F32 R8, R8 ;  /* 0x0000000800087304 */ /* 0x000e240000202000 */
[----:B0-----:R-:W-:-:S06]  /*10a0*/  IMAD.U32 R2, R8, 0x10000, RZ ;  /* 0x0001000008027824 */ /* 0x001fcc00078e00ff */
        /* <DEDUP_REMOVED lines=14> */
[----:B0-----:R-:W-:-:S07]  /*1190*/  IMAD.U32 R8, R9, 0x10000, RZ ;  /* 0x0001000009087824 */ /* 0x001fce00078e00ff */
.L_x_735:
[----:B------:R-:W-:Y:S05]  /*11a0*/  BSYNC.RECONVERGENT B1 ;  /* 0x0000000000017941 */ /* 0x000fea0003800200 */
.L_x_734:
[----:B------:R-:W-:Y:S05]  /*11b0*/  @!P1 BRA `(.L_x_730) ;  /* 0x0000000400189947 */ /* 0x000fea0003800000 */
[----:B------:R-:W-:Y:S01]  /*11c0*/  ISETP.GE.U32.AND P0, PT, R19, 0x4, PT ;  /* 0x000000041300780c */ /* 0x000fe20003f06070 */
[----:B------:R-:W-:Y:S01]  /*11d0*/  BSSY.RECONVERGENT B1, `(.L_x_736) ;  /* 0x0000030000017945 */ /* 0x000fe20003800200 */
[----:B------:R-:W-:Y:S02]  /*11e0*/  LOP3.LUT R7, R7, 0x3, RZ, 0xc0, !PT ;  /* 0x0000000307077812 */ /* 0x000fe400078ec0ff */
[----:B------:R-:W-:Y:S02]  /*11f0*/  ISETP.GE.U32.AND.EX P0, PT, RZ, RZ, PT, P0 ;  /* 0x000000ffff00720c */ /* 0x000fe40003f06100 */
[----:B------:R-:W-:Y:S02]  /*1200*/  MOV R2, RZ ;  /* 0x000000ff00027202 */ /* 0x000fe40000000f00 */
[----:B------:R-:W-:-:S04]  /*1210*/  ISETP.NE.U32.AND P1, PT, R7, RZ, PT ;  /* 0x000000ff0700720c */ /* 0x000fc80003f25070 */
[----:B------:R-:W-:-:S05]  /*1220*/  ISETP.NE.AND.EX P1, PT, R2, RZ, PT, P1 ;  /* 0x000000ff0200720c */ /* 0x000fca0003f25310 */
[----:B------:R-:W-:Y:S08]  /*1230*/  @!P0 BRA `(.L_x_737) ;  /* 0x0000000000a48947 */ /* 0x000ff00003800000 */
[----:B------:R-:W0:Y:S02]  /*1240*/  LDCU.64 UR6, c[0x0][0x388] ;  /* 0x00007100ff0677ac */ /* 0x000e240008000a00 */
[----:B0-----:R-:W-:-:S04]  /*1250*/  LEA R10, P0, R6, UR6, 0x1 ;  /* 0x00000006060a7c11 */ /* 0x001fc8000f8008ff */
[----:B------:R-:W-:-:S05]  /*1260*/  LEA.HI.X R11, R6, UR7, R5, 0x1, P0 ;  /* 0x00000007060b7c11 */ /* 0x000fca00080f0c05 */
[----:B------:R-:W2:Y:S04]  /*1270*/  LDG.E.U16 R9, desc[UR4][R10.64] ;  /* 0x000000040a097981 */ /* 0x000ea8000c1e1500 */
[----:B------:R-:W3:Y:S04]  /*1280*/  LDG.E.U16 R14, desc[UR4][R10.64+0x2] ;  /* 0x000002040a0e7981 */ /* 0x000ee8000c1e1500 */
[----:B------:R-:W4:Y:S04]  /*1290*/  LDG.E.U16 R15, desc[UR4][R10.64+0x4] ;  /* 0x000004040a0f7981 */ /* 0x000f28000c1e1500 */
[----:B------:R0:W5:Y:S01]  /*12a0*/  LDG.E.U16 R3, desc[UR4][R10.64+0x6] ;  /* 0x000006040a037981 */ /* 0x000162000c1e1500 */
[----:B------:R-:W1:Y:S01]  /*12b0*/  F2F.BF16.F32 R8, R8 ;  /* 0x0000000800087304 */ /* 0x000e620000202000 */
[----:B------:R-:W-:-:S04]  /*12c0*/  IADD3 R6, P0, PT, R6, 0x4, RZ ;  /* 0x0000000406067810 */ /* 0x000fc80007f1e0ff */
[----:B------:R-:W-:Y:S02]  /*12d0*/  IADD3.X R5, PT, PT, RZ, R5, RZ, P0, !PT ;  /* 0x00000005ff057210 */ /* 0x000fe400007fe4ff */
[----:B-1----:R-:W-:Y:S01]  /*12e0*/  SHF.L.U32 R12, R8, 0x10, RZ ;  /* 0x00000010080c7819 */ /* 0x002fe200000006ff */
[----:B--2---:R-:W-:Y:S01]  /*12f0*/  IMAD.U32 R9, R9, 0x10000, RZ ;  /* 0x0001000009097824 */ /* 0x004fe200078e00ff */
[----:B---3--:R-:W-:-:S05]  /*1300*/  SHF.L.U32 R14, R14, 0x10, RZ ;  /* 0x000000100e0e7819 */ /* 0x008fca00000006ff */
[----:B------:R-:W1:Y:S01]  /*1310*/  F2F.BF16.F32 R9, R9 ;  /* 0x0000000900097304 */ /* 0x000e620000202000 */
[----:B----4-:R-:W-:-:S07]  /*1320*/  SHF.L.U32 R15, R15, 0x10, RZ ;  /* 0x000000100f0f7819 */ /* 0x010fce00000006ff */
[----:B------:R-:W0:Y:S01]  /*1330*/  F2F.BF16.F32 R14, R14 ;  /* 0x0000000e000e7304 */ /* 0x000e220000202000 */
[----:B-1----:R-:W-:-:S07]  /*1340*/  IMAD.U32 R13, R9, 0x10000, RZ ;  /* 0x00010000090d7824 */ /* 0x002fce00078e00ff */
[----:B------:R-:W-:Y:S01]  /*1350*/  F2F.BF16.F32 R15, R15 ;  /* 0x0000000f000f7304 */ /* 0x000fe20000202000 */
[----:B------:R-:W-:Y:S01]  /*1360*/  FMUL.FTZ R12, R12, R13 ;  /* 0x0000000d0c0c7220 */ /* 0x000fe20000410000 */
[----:B0-----:R-:W-:-:S06]  /*1370*/  SHF.L.U32 R11, R14, 0x10, RZ ;  /* 0x000000100e0b7819 */ /* 0x001fcc00000006ff */
[----:B------:R-:W0:Y:S02]  /*1380*/  F2F.BF16.F32 R12, R12 ;  /* 0x0000000c000c7304 */ /* 0x000e240000202000 */
[----:B0-----:R-:W-:-:S06]  /*1390*/  IMAD.U32 R13, R12, 0x10000, RZ ;  /* 0x000100000c0d7824 */ /* 0x001fcc00078e00ff */
        /* <DEDUP_REMOVED lines=8> */
[----:B------:R-:W-:Y:S01]  /*1420*/  FMUL.FTZ R10, R10, R11 ;  /* 0x0000000b0a0a7220 */ /* 0x000fe20000410000 */
[----:B-----5:R-:W-:-:S05]  /*1430*/  SHF.L.U32 R11, R3, 0x10, RZ ;  /* 0x00000010030b7819 */ /* 0x020fca00000006ff */
[----:B------:R-:W0:Y:S08]  /*1440*/  F2F.BF16.F32 R10, R10 ;  /* 0x0000000a000a7304 */ /* 0x000e300000202000 */
[----:B------:R-:W1:Y:S01]  /*1450*/  F2F.BF16.F32 R11, R11 ;  /* 0x0000000b000b7304 */ /* 0x000e620000202000 */
[----:B0-----:R-:W-:-:S07]  /*1460*/  IMAD.U32 R3, R10, 0x10000, RZ ;  /* 0x000100000a037824 */ /* 0x001fce00078e00ff */
[----:B------:R-:W0:Y:S01]  /*1470*/  F2F.BF16.F32 R3, R3 ;  /* 0x0000000300037304 */ /* 0x000e220000202000 */
[----:B-1----:R-:W-:Y:S01]  /*1480*/  SHF.L.U32 R13, R11, 0x10, RZ ;  /* 0x000000100b0d7819 */ /* 0x002fe200000006ff */
[----:B0-----:R-:W-:-:S04]  /*1490*/  IMAD.U32 R8, R3, 0x10000, RZ ;  /* 0x0001000003087824 */ /* 0x001fc800078e00ff */
[----:B------:R-:W-:-:S06]  /*14a0*/  FMUL.FTZ R13, R8, R13 ;  /* 0x0000000d080d7220 */ /* 0x000fcc0000410000 */
[----:B------:R-:W0:Y:S02]  /*14b0*/  F2F.BF16.F32 R13, R13 ;  /* 0x0000000d000d7304 */ /* 0x000e240000202000 */
[----:B0-----:R-:W-:-:S07]  /*14c0*/  IMAD.U32 R8, R13, 0x10000, RZ ;  /* 0x000100000d087824 */ /* 0x001fce00078e00ff */
.L_x_737:
[----:B------:R-:W-:Y:S05]  /*14d0*/  BSYNC.RECONVERGENT B1 ;  /* 0x0000000000017941 */ /* 0x000fea0003800200 */
.L_x_736:
[----:B------:R-:W-:Y:S05]  /*14e0*/  @!P1 BRA `(.L_x_730) ;  /* 0x00000000004c9947 */ /* 0x000fea0003800000 */
[----:B------:R-:W0:Y:S02]  /*14f0*/  LDCU.64 UR6, c[0x0][0x388] ;  /* 0x00007100ff0677ac */ /* 0x000e240008000a00 */
[----:B0-----:R-:W-:-:S04]  /*1500*/  LEA R10, P0, R6, UR6, 0x1 ;  /* 0x00000006060a7c11 */ /* 0x001fc8000f8008ff */
[----:B------:R-:W-:-:S09]  /*1510*/  LEA.HI.X R11, R6, UR7, R5, 0x1, P0 ;  /* 0x00000007060b7c11 */ /* 0x000fd200080f0c05 */
.L_x_738:
[----:B------:R0:W2:Y:S01]  /*1520*/  LDG.E.U16 R3, desc[UR4][R10.64] ;  /* 0x000000040a037981 */ /* 0x0000a2000c1e1500 */
[----:B------:R-:W1:Y:S01]  /*1530*/  F2F.BF16.F32 R8, R8 ;  /* 0x0000000800087304 */ /* 0x000e620000202000 */
[----:B------:R-:W-:-:S04]  /*1540*/  IADD3 R7, P0, PT, R7, -0x1, RZ ;  /* 0xffffffff07077810 */ /* 0x000fc80007f1e0ff */
[----:B------:R-:W-:Y:S02]  /*1550*/  IADD3.X R2, PT, PT, R2, -0x1, RZ, P0, !PT ;  /* 0xffffffff02027810 */ /* 0x000fe400007fe4ff */
[----:B------:R-:W-:Y:S02]  /*1560*/  ISETP.NE.U32.AND P0, PT, R7, RZ, PT ;  /* 0x000000ff0700720c */ /* 0x000fe40003f05070 */
[----:B0-----:R-:W-:Y:S02]  /*1570*/  IADD3 R10, P1, PT, R10, 0x2, RZ ;  /* 0x000000020a0a7810 */ /* 0x001fe40007f3e0ff */
[----:B------:R-:W-:-:S03]  /*1580*/  ISETP.NE.AND.EX P0, PT, R2, RZ, PT, P0 ;  /* 0x000000ff0200720c */ /* 0x000fc60003f05300 */
[----:B------:R-:W-:Y:S02]  /*1590*/  IMAD.X R11, RZ, RZ, R11, P1 ;  /* 0x000000ffff0b7224 */ /* 0x000fe400008e060b */
[----:B-1----:R-:W-:Y:S01]  /*15a0*/  IMAD.U32 R6, R8, 0x10000, RZ ;  /* 0x0001000008067824 */ /* 0x002fe200078e00ff */
[----:B--2---:R-:W-:-:S06]  /*15b0*/  SHF.L.U32 R3, R3, 0x10, RZ ;  /* 0x0000001003037819 */ /* 0x004fcc00000006ff */
[----:B------:R-:W0:Y:S02]  /*15c0*/  F2F.BF16.F32 R3, R3 ;  /* 0x0000000300037304 */ /* 0x000e240000202000 */
[----:B0-----:R-:W-:-:S05]  /*15d0*/  SHF.L.U32 R5, R3, 0x10, RZ ;  /* 0x0000001003057819 */ /* 0x001fca00000006ff */
[----:B------:R-:W-:-:S06]  /*15e0*/  FMUL.FTZ R5, R6, R5 ;  /* 0x0000000506057220 */ /* 0x000fcc0000410000 */
[----:B------:R-:W0:Y:S02]  /*15f0*/  F2F.BF16.F32 R5, R5 ;  /* 0x0000000500057304 */ /* 0x000e240000202000 */
[----:B0-----:R-:W-:Y:S01]  /*1600*/  SHF.L.U32 R8, R5, 0x10, RZ ;  /* 0x0000001005087819 */ /* 0x001fe200000006ff */
[----:B------:R-:W-:Y:S06]  /*1610*/  @P0 BRA `(.L_x_738) ;  /* 0xfffffffc00c00947 */ /* 0x000fec000383ffff */
.L_x_730:
[----:B------:R-:W-:Y:S05]  /*1620*/  BSYNC.RECONVERGENT B0 ;  /* 0x0000000000007941 */ /* 0x000fea0003800200 */
.L_x_729:
[----:B------:R-:W0:Y:S02]  /*1630*/  LDCU.64 UR6, c[0x0][0x398] ;  /* 0x00007300ff0677ac */ /* 0x000e240008000a00 */
[----:B0-----:R-:W-:-:S04]  /*1640*/  IADD3 R2, P0, PT, R0, UR6, RZ ;  /* 0x0000000600027c10 */ /* 0x001fc8000ff1e0ff */
[----:B------:R-:W-:Y:S01]  /*1650*/  IADD3.X R3, PT, PT, R4, UR7, RZ, P0, !PT ;  /* 0x0000000704037c10 */ /* 0x000fe200087fe4ff */
[----:B------:R-:W0:Y:S05]  /*1660*/  LDCU.64 UR6, c[0x0][0x380] ;  /* 0x00007000ff0677ac */ /* 0x000e2a0008000a00 */
[----:B------:R-:W0:Y:S02]  /*1670*/  LDG.E.64 R2, desc[UR4][R2.64] ;  /* 0x0000000402027981 */ /* 0x000e24000c1e1b00 */
[----:B0-----:R-:W-:-:S04]  /*1680*/  LEA R4, P0, R2, UR6, 0x2 ;  /* 0x0000000602047c11 */ /* 0x001fc8000f8010ff */
[----:B------:R-:W-:-:S05]  /*1690*/  LEA.HI.X R5, R2, UR7, R3, 0x2, P0 ;  /* 0x0000000702057c11 */ /* 0x000fca00080f1403 */
[----:B------:R-:W-:Y:S01]  /*16a0*/  STG.E desc[UR4][R4.64], R8 ;  /* 0x0000000804007986 */ /* 0x000fe2000c101904 */
[----:B------:R-:W-:Y:S05]  /*16b0*/  EXIT ;  /* 0x000000000000794d */ /* 0x000fea0003800000 */
.L_x_739:
        /* <DEDUP_REMOVED lines=12> */
.L_x_8731:


//--------------------- .text._ZN2at6native55_GLOBAL__N__0955718d_22_SparseCsrTensorMath_cu_868dd54534reduce_sparse_csr_dim1_cuda_kernelIN3c108BFloat16EiNS1_14ReductionMulOpIS4_EEfEEvPT2_PKT_PKT0_SE_lT1_ --------------------------
	.section	.text._ZN2at6native55_GLOBAL__N__0955718d_22_SparseCsrTensorMath_cu_868dd54534reduce_sparse_csr_dim1_cuda_kernelIN3c108BFloat16EiNS1_14ReductionMulOpIS4_EEfEEvPT2_PKT_PKT0_SE_lT1_,"ax",@progbits
	.align	128
.text._ZN2at6native55_GLOBAL__N__0955718d_22_SparseCsrTensorMath_cu_868dd54534reduce_sparse_csr_dim1_cuda_kernelIN3c108BFloat16EiNS1_14ReductionMulOpIS4_EEfEEvPT2_PKT_PKT0_SE_lT1_:
        .type           _ZN2at6native55_GLOBAL__N__0955718d_22_SparseCsrTensorMath_cu_868dd54534reduce_sparse_csr_dim1_cuda_kernelIN3c108BFloat16EiNS1_14ReductionMulOpIS4_EEfEEvPT2_PKT_PKT0_SE_lT1_,@function
        .size           _ZN2at6native55_GLOBAL__N__0955718d_22_SparseCsrTensorMath_cu_868dd54534reduce_sparse_csr_dim1_cuda_kernelIN3c108BFloat16EiNS1_14ReductionMulOpIS4_EEfEEvPT2_PKT_PKT0_SE_lT1_,(.L_x_8732 - _ZN2at6native55_GLOBAL__N__0955718d_22_SparseCsrTensorMath_cu_868dd54534reduce_sparse_csr_dim1_cuda_kernelIN3c108BFloat16EiNS1_14ReductionMulOpIS4_EEfEEvPT2_PKT_PKT0_SE_lT1_)
        .other          _ZN2at6native55_GLOBAL__N__0955718d_22_SparseCsrTensorMath_cu_868dd54534reduce_sparse_csr_dim1_cuda_kernelIN3c108BFloat16EiNS1_14ReductionMulOpIS4_EEfEEvPT2_PKT_PKT0_SE_lT1_,@"STO_CUDA_ENTRY STV_DEFAULT"
_ZN2at6native55_GLOBAL__N__0955718d_22_SparseCsrTensorMath_cu_868dd54534reduce_sparse_csr_dim1_cuda_kernelIN3c108BFloat16EiNS1_14ReductionMulOpIS4_EEfEEvPT2_PKT_PKT0_SE_lT1_:
        /* <DEDUP_REMOVED lines=10> */
[----:B------:R-:W-:Y:S02]  /*00a0*/  SHF.L.U32 R0, R6, 0x2, RZ ;  /* 0x0000000206007819 */ /* 0x000fe400000006ff */
[----:B------:R-:W-:Y:S01]  /*00b0*/  SHF.R.U32.HI R6, RZ, 0x1e, R6 ;  /* 0x0000001eff067819 */ /* 0x000fe20000011606 */
[----:B------:R-:W1:Y:S01]  /*00c0*/  LDCU.64 UR4, c[0x0][0x358] ;  /* 0x00006b00ff0477ac */ /* 0x000e620008000a00 */
[----:B0-----:R-:W-:-:S04]  /*00d0*/  IADD3 R2, P0, PT, R0, UR6, RZ ;  /* 0x0000000600027c10 */ /* 0x001fc8000ff1e0ff */
[----:B------:R-:W-:-:S05]  /*00e0*/  IADD3.X R3, PT, PT, R6, UR7, RZ, P0, !PT ;  /* 0x0000000706037c10 */ /* 0x000fca00087fe4ff */
[----:B-1----:R-:W2:Y:S04]  /*00f0*/  LDG.E R7, desc[UR4][R2.64] ;  /* 0x0000000402077981 */ /* 0x002ea8000c1e1900 */
[----:B------:R-:W2:Y:S02]  /*0100*/  LDG.E R4, desc[UR4][R2.64+0x4] ;  /* 0x0000040402047981 */ /* 0x000ea4000c1e1900 */
[----:B--2---:R-:W-:-:S13]  /*0110*/  ISETP.NE.AND P0, PT, R7, R4, PT ;  /* 0x000000040700720c */ /* 0x004fda0003f05270 */
[----:B------:R-:W-:Y:S05]  /*0120*/  @!P0 EXIT ;  /* 0x000000000000894d */ /* 0x000fea0003800000 */
[----:B------:R-:W-:Y:S01]  /*0130*/  ISETP.GE.AND P0, PT, R7, R4, PT ;  /* 0x000000040700720c */ /* 0x000fe20003f06270 */
[----:B------:R-:W-:Y:S01]  /*0140*/  BSSY.RECONVERGENT B0, `(.L_x_740) ;  /* 0x0000136000007945 */ /* 0x000fe20003800200 */
[----:B------:R-:W-:-:S11]  /*0150*/  IMAD.MOV.U32 R9, RZ, RZ, 0x3f800000 ;  /* 0x3f800000ff097424 */ /* 0x000fd600078e00ff */
[----:B------:R-:W-:Y:S05]  /*0160*/  @P0 BRA `(.L_x_741) ;  /* 0x0000001000cc0947 */ /* 0x000fea0003800000 */
[----:B------:R-:W-:Y:S01]  /*0170*/  IADD3 R8, PT, PT, R4, -R7, RZ ;  /* 0x8000000704087210 */ /* 0x000fe20007ffe0ff */
[----:B------:R-:W-:Y:S01]  /*0180*/  IMAD.IADD R4, R7, 0x1, -R4 ;  /* 0x0000000107047824 */ /* 0x000fe200078e0a04 */
[----:B------:R-:W-:Y:S02]  /*0190*/  BSSY.RECONVERGENT B1, `(.L_x_742) ;  /* 0x000009f000017945 */ /* 0x000fe40003800200 */
[----:B------:R-:W-:Y:S02]  /*01a0*/  LOP3.LUT R18, R8, 0xf, RZ, 0xc0, !PT ;  /* 0x0000000f08127812 */ /* 0x000fe400078ec0ff */
[----:B------:R-:W-:Y:S02]  /*01b0*/  ISETP.GT.U32.AND P1, PT, R4, -0x10, PT ;  /* 0xfffffff00400780c */ /* 0x000fe40003f24070 */
[----:B------:R-:W-:-:S11]  /*01c0*/  ISETP.NE.AND P0, PT, R18, RZ, PT ;  /* 0x000000ff1200720c */ /* 0x000fd60003f05270 */
[----:B------:R-:W-:Y:S05]  /*01d0*/  @P1 BRA `(.L_x_743) ;  /* 0x0000000800681947 */ /* 0x000fea0003800000 */
[----:B------:R-:W0:Y:S01]  /*01e0*/  LDC.64 R2, c[0x0][0x388] ;  /* 0x0000e200ff027b82 */ /* 0x000e220000000a00 */
[----:B------:R-:W-:-:S04]  /*01f0*/  LOP3.LUT R10, R8, 0xfffffff0, RZ, 0xc0, !PT ;  /* 0xfffffff0080a7812 */ /* 0x000fc800078ec0ff */
[----:B------:R-:W-:Y:S02]  /*0200*/  IADD3 R10, PT, PT, -R10, RZ, RZ ;  /* 0x000000ff0a0a7210 */ /* 0x000fe40007ffe1ff */
[----:B0-----:R-:W-:-:S05]  /*0210*/  IADD3 R2, P1, PT, R2, 0x10, RZ ;  /* 0x0000001002027810 */ /* 0x001fca0007f3e0ff */
[----:B------:R-:W-:-:S08]  /*0220*/  IMAD.X R3, RZ, RZ, R3, P1 ;  /* 0x000000ffff037224 */ /* 0x000fd000008e0603 */
.L_x_744:
[----:B------:R-:W-:-:S05]  /*0230*/  IMAD.WIDE R4, R7, 0x2, R2 ;  /* 0x0000000207047825 */ /* 0x000fca00078e0202 */
        /* <DEDUP_REMOVED lines=9> */
[----:B--2---:R-:W-:Y:S01]  /*02d0*/  SHF.L.U32 R19, R17, 0x10, RZ ;  /* 0x0000001011137819 */ /* 0x004fe200000006ff */
[----:B0-----:R-:W-:-:S02]  /*02e0*/  IMAD.U32 R17, R9, 0x10000, RZ ;  /* 0x0001000009117824 */ /* 0x001fc400078e00ff */
[----:B---3--:R-:W-:-:S03]  /*02f0*/  IMAD.U32 R22, R21, 0x10000, RZ ;  /* 0x0001000015167824 */ /* 0x008fc600078e00ff */
[----:B------:R-:W0:Y:S02]  /*0300*/  F2F.BF16.F32 R19, R19 ;  /* 0x0000001300137304 */ /* 0x000e240000202000 */
[----:B0-----:R-:W-:-:S05]  /*0310*/  SHF.L.U32 R20, R19, 0x10, RZ ;  /* 0x0000001013147819 */ /* 0x001fca00000006ff */
[----:B------:R-:W-:Y:S01]  /*0320*/  FMUL.FTZ R20, R17, R20 ;  /* 0x0000001411147220 */ /* 0x000fe20000410000 */
[----:B------:R-:W-:Y:S01]  /*0330*/  F2F.BF16.F32 R22, R22 ;  /* 0x0000001600167304 */ /* 0x000fe20000202000 */
[----:B------:R-:W2:Y:S07]  /*0340*/  LDG.E.U16 R17, desc[UR4][R4.64] ;  /* 0x0000000404117981 */ /* 0x000eae000c1e1500 */
[----:B------:R-:W0:Y:S02]  /*0350*/  F2F.BF16.F32 R20, R20 ;  /* 0x0000001400147304 */ /* 0x000e240000202000 */
[----:B0-----:R-:W-:-:S06]  /*0360*/  SHF.L.U32 R21, R20, 0x10, RZ ;  /* 0x0000001014157819 */ /* 0x001fcc00000006ff */
[----:B------:R-:W0:Y:S01]  /*0370*/  F2F.BF16.F32 R21, R21 ;  /* 0x0000001500157304 */ /* 0x000e220000202000 */
[----:B------:R-:W-:Y:S01]  /*0380*/  IMAD.U32 R24, R22, 0x10000, RZ ;  /* 0x0001000016187824 */ /* 0x000fe200078e00ff */
[----:B0-----:R-:W-:-:S05]  /*0390*/  SHF.L.U32 R9, R21, 0x10, RZ ;  /* 0x0000001015097819 */ /* 0x001fca00000006ff */
[----:B------:R-:W-:Y:S01]  /*03a0*/  FMUL.FTZ R24, R9, R24 ;  /* 0x0000001809187220 */ /* 0x000fe20000410000 */
[----:B----4-:R-:W-:Y:S01]  /*03b0*/  IMAD.U32 R19, R16, 0x10000, RZ ;  /* 0x0001000010137824 */ /* 0x010fe200078e00ff */
[----:B------:R-:W3:Y:S04]  /*03c0*/  LDG.E.U16 R9, desc[UR4][R4.64+0x2] ;  /* 0x0000020404097981 */ /* 0x000ee8000c1e1500 */
[----:B------:R-:W0:Y:S08]  /*03d0*/  F2F.BF16.F32 R24, R24 ;  /* 0x0000001800187304 */ /* 0x000e300000202000 */
[----:B------:R-:W1:Y:S01]  /*03e0*/  F2F.BF16.F32 R19, R19 ;  /* 0x0000001300137304 */ /* 0x000e620000202000 */
[----:B0-----:R-:W-:-:S07]  /*03f0*/  SHF.L.U32 R16, R24, 0x10, RZ ;  /* 0x0000001018107819 */ /* 0x001fce00000006ff */
[----:B------:R-:W0:Y:S01]  /*0400*/  F2F.BF16.F32 R16, R16 ;  /* 0x0000001000107304 */ /* 0x000e220000202000 */
[----:B-1----:R-:W-:Y:S01]  /*0410*/  IMAD.U32 R23, R19, 0x10000, RZ ;  /* 0x0001000013177824 */ /* 0x002fe200078e00ff */
[----:B0-----:R-:W-:-:S05]  /*0420*/  SHF.L.U32 R20, R16, 0x10, RZ ;  /* 0x0000001010147819 */ /* 0x001fca00000006ff */
[----:B------:R-:W-:-:S06]  /*0430*/  FMUL.FTZ R20, R20, R23 ;  /* 0x0000001714147220 */ /* 0x000fcc0000410000 */
[----:B------:R-:W0:Y:S01]  /*0440*/  F2F.BF16.F32 R20, R20 ;  /* 0x0000001400147304 */ /* 0x000e220000202000 */
[----:B-----5:R-:W-:Y:S02]  /*0450*/  IMAD.U32 R22, R15, 0x10000, RZ ;  /* 0x000100000f167824 */ /* 0x020fe400078e00ff */
[----:B------:R-:W4:Y:S05]  /*0460*/  LDG.E.U16 R15, desc[UR4][R4.64+0x4] ;  /* 0x00000404040f7981 */ /* 0x000f2a000c1e1500 */
[----:B------:R-:W1:Y:S01]  /*0470*/  F2F.BF16.F32 R22, R22 ;  /* 0x0000001600167304 */ /* 0x000e620000202000 */
[----:B0-----:R-:W-:-:S07]  /*0480*/  SHF.L.U32 R21, R20, 0x10, RZ ;  /* 0x0000001014157819 */ /* 0x001fce00000006ff */
        /* <DEDUP_REMOVED lines=35> */
[----:B0-----:R-:W-:Y:S01]  /*06c0*/  SHF.L.U32 R19, R16, 0x10, RZ ;  /* 0x0000001010137819 */ /* 0x001fe200000006ff */
[----:B--2---:R-:W-:Y:S01]  /*06d0*/  IMAD.U32 R22, R17, 0x10000, RZ ;  /* 0x0001000011167824 */ /* 0x004fe200078e00ff */
[----:B------:R0:W2:Y:S05]  /*06e0*/  LDG.E.U16 R16, desc[UR4][R4.64+0xe] ;  /* 0x00000e0404107981 */ /* 0x0000aa000c1e1500 */
[----:B------:R-:W0:Y:S01]  /*06f0*/  F2F.BF16.F32 R19, R19 ;  /* 0x0000001300137304 */ /* 0x000e220000202000 */
[----:B-1----:R-:W-:Y:S01]  /*0700*/  IMAD.U32 R23, R21, 0x10000, RZ ;  /* 0x0001000015177824 */ /* 0x002fe200078e00ff */
[----:B0-----:R-:W-:-:S05]  /*0710*/  SHF.L.U32 R20, R19, 0x10, RZ ;  /* 0x0000001013147819 */ /* 0x001fca00000006ff */
[----:B------:R-:W-:-:S06]  /*0720*/  FMUL.FTZ R20, R20, R23 ;  /* 0x0000001714147220 */ /* 0x000fcc0000410000 */
        /* <DEDUP_REMOVED lines=8> */
[----:B---3--:R-:W-:-:S07]  /*07b0*/  IMAD.U32 R21, R9, 0x10000, RZ ;  /* 0x0001000009157824 */ /* 0x008fce00078e00ff */
[----:B------:R-:W1:Y:S01]  /*07c0*/  F2F.BF16.F32 R21, R21 ;  /* 0x0000001500157304 */ /* 0x000e620000202000 */
[----:B0-----:R-:W-:-:S07]  /*07d0*/  SHF.L.U32 R9, R19, 0x10, RZ ;  /* 0x0000001013097819 */ /* 0x001fce00000006ff */
[----:B------:R-:W0:Y:S01]  /*07e0*/  F2F.BF16.F32 R9, R9 ;  /* 0x0000000900097304 */ /* 0x000e220000202000 */
[----:B-1----:R-:W-:Y:S01]  /*07f0*/  IMAD.U32 R5, R21, 0x10000, RZ ;  /* 0x0001000015057824 */ /* 0x002fe200078e00ff */
[----:B0-----:R-:W-:-:S05]  /*0800*/  SHF.L.U32 R4, R9, 0x10, RZ ;  /* 0x0000001009047819 */ /* 0x001fca00000006ff */
[----:B------:R-:W-:-:S06]  /*0810*/  FMUL.FTZ R4, R4, R5 ;  /* 0x0000000504047220 */ /* 0x000fcc0000410000 */
[----:B------:R-:W0:Y:S01]  /*0820*/  F2F.BF16.F32 R4, R4 ;  /* 0x0000000400047304 */ /* 0x000e220000202000 */
[----:B----4-:R-:W-:-:S07]  /*0830*/  IMAD.U32 R15, R15, 0x10000, RZ ;  /* 0x000100000f0f7824 */ /* 0x010fce00078e00ff */
[----:B------:R-:W1:Y:S01]  /*0840*/  F2F.BF16.F32 R15, R15 ;  /* 0x0000000f000f7304 */ /* 0x000e620000202000 */
[----:B0-----:R-:W-:-:S07]  /*0850*/  SHF.L.U32 R5, R4, 0x10, RZ ;  /* 0x0000001004057819 */ /* 0x001fce00000006ff */
[----:B------:R-:W0:Y:S01]  /*0860*/  F2F.BF16.F32 R5, R5 ;  /* 0x0000000500057304 */ /* 0x000e220000202000 */
[----:B-1----:R-:W-:Y:S01]  /*0870*/  IMAD.U32 R20, R15, 0x10000, RZ ;  /* 0x000100000f147824 */ /* 0x002fe200078e00ff */
[----:B0-----:R-:W-:-:S05]  /*0880*/  SHF.L.U32 R17, R5, 0x10, RZ ;  /* 0x0000001005117819 */ /* 0x001fca00000006ff */
[----:B------:R-:W-:-:S06]  /*0890*/  FMUL.FTZ R17, R17, R20 ;  /* 0x0000001411117220 */ /* 0x000fcc0000410000 */
[----:B------:R-:W0:Y:S01]  /*08a0*/  F2F.BF16.F32 R17, R17 ;  /* 0x0000001100117304 */ /* 0x000e220000202000 */
[----:B-----5:R-:W-:-:S07]  /*08b0*/  IMAD.U32 R14, R14, 0x10000, RZ ;  /* 0x000100000e0e7824 */ /* 0x020fce00078e00ff */
[----:B------:R-:W1:Y:S01]  /*08c0*/  F2F.BF16.F32 R14, R14 ;  /* 0x0000000e000e7304 */ /* 0x000e620000202000 */
[----:B0-----:R-:W-:-:S07]  /*08d0*/  SHF.L.U32 R4, R17, 0x10, RZ ;  /* 0x0000001011047819 */ /* 0x001fce00000006ff */
[----:B------:R-:W0:Y:S01]  /*08e0*/  F2F.BF16.F32 R4, R4 ;  /* 0x0000000400047304 */ /* 0x000e220000202000 */
[----:B-1----:R-:W-:Y:S01]  /*08f0*/  IMAD.U32 R20, R14, 0x10000, RZ ;  /* 0x000100000e147824 */ /* 0x002fe200078e00ff */
[----:B0-----:R-:W-:-:S05]  /*0900*/  SHF.L.U32 R9, R4, 0x10, RZ ;  /* 0x0000001004097819 */ /* 0x001fca00000006ff */
[----:B------:R-:W-:-:S06]  /*0910*/  FMUL.FTZ R9, R9, R20 ;  /* 0x0000001409097220 */ /* 0x000fcc0000410000 */
[----:B------:R-:W0:Y:S01]  /*0920*/  F2F.BF16.F32 R9, R9 ;  /* 0x0000000900097304 */ /* 0x000e220000202000 */
[----:B------:R-:W-:-:S07]  /*0930*/  IMAD.U32 R13, R13, 0x10000, RZ ;  /* 0x000100000d0d7824 */ /* 0x000fce00078e00ff */
        /* <DEDUP_REMOVED lines=23> */
[----:B--2---:R-:W-:-:S07]  /*0ab0*/  IMAD.U32 R16, R16, 0x10000, RZ ;  /* 0x0001000010107824 */ /* 0x004fce00078e00ff */
[----:B------:R-:W1:Y:S01]  /*0ac0*/  F2F.BF16.F32 R16, R16 ;  /* 0x0000001000107304 */ /* 0x000e620000202000 */
[----:B0-----:R-:W-:-:S07]  /*0ad0*/  SHF.L.U32 R4, R12, 0x10, RZ ;  /* 0x000000100c047819 */ /* 0x001fce00000006ff */
[----:B------:R-:W0:Y:S01]  /*0ae0*/  F2F.BF16.F32 R4, R4 ;  /* 0x0000000400047304 */ /* 0x000e220000202000 */
[----:B-1----:R-:W-:Y:S02]  /*0af0*/  IMAD.U32 R14, R16, 0x10000, RZ ;  /* 0x00010000100e7824 */ /* 0x002fe400078e00ff */
[----:B------:R-:W-:Y:S01]  /*0b00*/  VIADD R10, R10, 0x10 ;  /* 0x000000100a0a7836 */ /* 0x000fe20000000000 */
[----:B0-----:R-:W-:-:S05]  /*0b10*/  SHF.L.U32 R9, R4, 0x10, RZ ;  /* 0x0000001004097819 */ /* 0x001fca00000006ff */
[----:B------:R-:W-:Y:S01]  /*0b20*/  FMUL.FTZ R14, R9, R14 ;  /* 0x0000000e090e7220 */ /* 0x000fe20000410000 */
[----:B------:R-:W-:-:S05]  /*0b30*/  ISETP.NE.AND P1, PT, R10, RZ, PT ;  /* 0x000000ff0a00720c */ /* 0x000fca0003f25270 */
[----:B------:R-:W0:Y:S01]  /*0b40*/  F2F.BF16.F32 R14, R14 ;  /* 0x0000000e000e7304 */ /* 0x000e220000202000 */
[----:B------:R-:W-:Y:S01]  /*0b50*/  IADD3 R7, PT, PT, R7, 0x10, RZ ;  /* 0x0000001007077810 */ /* 0x000fe20007ffe0ff */
[----:B0-----:R-:W-:-:S06]  /*0b60*/  IMAD.U32 R9, R14, 0x10000, RZ ;  /* 0x000100000e097824 */ /* 0x001fcc00078e00ff */
[----:B------:R-:W-:Y:S05]  /*0b70*/  @P1 BRA `(.L_x_744) ;  /* 0xfffffff400ac1947 */ /* 0x000fea000383ffff */
.L_x_743:
[----:B------:R-:W-:Y:S05]  /*0b80*/  BSYNC.RECONVERGENT B1 ;  /* 0x0000000000017941 */ /* 0x000fea0003800200 */
.L_x_742:
[----:B------:R-:W-:Y:S05]  /*0b90*/  @!P0 BRA `(.L_x_741) ;  /* 0x0000000800408947 */ /* 0x000fea0003800000 */
[----:B------:R-:W-:Y:S01]  /*0ba0*/  ISETP.GE.U32.AND P0, PT, R18, 0x8, PT ;  /* 0x000000081200780c */ /* 0x000fe20003f06070 */
[----:B------:R-:W-:Y:S01]  /*0bb0*/  BSSY.RECONVERGENT B1, `(.L_x_745) ;  /* 0x000004f000017945 */ /* 0x000fe20003800200 */
[----:B------:R-:W-:-:S04]  /*0bc0*/  LOP3.LUT R19, R8, 0x7, RZ, 0xc0, !PT ;  /* 0x0000000708137812 */ /* 0x000fc800078ec0ff */
[----:B------:R-:W-:-:S07]  /*0bd0*/  ISETP.NE.AND P1, PT, R19, RZ, PT ;  /* 0x000000ff1300720c */ /* 0x000fce0003f25270 */
[----:B------:R-:W-:Y:S06]  /*0be0*/  @!P0 BRA `(.L_x_746) ;  /* 0x00000004002c8947 */ /* 0x000fec0003800000 */
[----:B------:R-:W0:Y:S02]  /*0bf0*/  LDC.64 R12, c[0x0][0x388] ;  /* 0x0000e200ff0c7b82 */ /* 0x000e240000000a00 */
[----:B0-----:R-:W-:-:S05]  /*0c00*/  IMAD.WIDE R12, R7, 0x2, R12 ;  /* 0x00000002070c7825 */ /* 0x001fca00078e020c */
[----:B------:R-:W2:Y:S04]  /*0c10*/  LDG.E.U16 R14, desc[UR4][R12.64] ;  /* 0x000000040c0e7981 */ /* 0x000ea8000c1e1500 */
[----:B------:R-:W3:Y:S04]  /*0c20*/  LDG.E.U16 R17, desc[UR4][R12.64+0x2] ;  /* 0x000002040c117981 */ /* 0x000ee8000c1e1500 */
[----:B------:R-:W4:Y:S04]  /*0c30*/  LDG.E.U16 R10, desc[UR4][R12.64+0x4] ;  /* 0x000004040c0a7981 */ /* 0x000f28000c1e1500 */
[----:B------:R-:W5:Y:S04]  /*0c40*/  LDG.E.U16 R5, desc[UR4][R12.64+0x6] ;  /* 0x000006040c057981 */ /* 0x000f68000c1e1500 */
[----:B------:R-:W5:Y:S04]  /*0c50*/  LDG.E.U16 R4, desc[UR4][R12.64+0x8] ;  /* 0x000008040c047981 */ /* 0x000f68000c1e1500 */
[----:B------:R-:W5:Y:S04]  /*0c60*/  LDG.E.U16 R3, desc[UR4][R12.64+0xa] ;  /* 0x00000a040c037981 */ /* 0x000f68000c1e1500 */
[----:B------:R0:W5:Y:S01]  /*0c70*/  LDG.E.U16 R2, desc[UR4][R12.64+0xc] ;  /* 0x00000c040c027981 */ /* 0x000162000c1e1500 */
[----:B------:R-:W1:Y:S03]  /*0c80*/  F2F.BF16.F32 R9, R9 ;  /* 0x0000000900097304 */ /* 0x000e660000202000 */
[----:B------:R-:W4:Y:S01]  /*0c90*/  LDG.E.U16 R11, desc[UR4][R12.64+0xe] ;  /* 0x00000e040c0b7981 */ /* 0x000f22000c1e1500 */
[----:B------:R-:W-:Y:S01]  /*0ca0*/  IADD3 R7, PT, PT, R7, 0x8, RZ ;  /* 0x0000000807077810 */ /* 0x000fe20007ffe0ff */
[----:B-1----:R-:W-:Y:S01]  /*0cb0*/  IMAD.U32 R15, R9, 0x10000, RZ ;  /* 0x00010000090f7824 */ /* 0x002fe200078e00ff */
[----:B--2---:R-:W-:Y:S01]  /*0cc0*/  SHF.L.U32 R14, R14, 0x10, RZ ;  /* 0x000000100e0e7819 */ /* 0x004fe200000006ff */
[----:B---3--:R-:W-:-:S05]  /*0cd0*/  IMAD.U32 R17, R17, 0x10000, RZ ;  /* 0x0001000011117824 */ /* 0x008fca00078e00ff */
[----:B------:R-:W1:Y:S08]  /*0ce0*/  F2F.BF16.F32 R14, R14 ;  /* 0x0000000e000e7304 */ /* 0x000e700000202000 */
[----:B------:R-:W0:Y:S01]  /*0cf0*/  F2F.BF16.F32 R17, R17 ;  /* 0x0000001100117304 */ /* 0x000e220000202000 */
[----:B-1----:R-:W-:-:S05]  /*0d00*/  SHF.L.U32 R16, R14, 0x10, RZ ;  /* 0x000000100e107819 */ /* 0x002fca00000006ff */
[----:B------:R-:W-:Y:S01]  /*0d10*/  FMUL.FTZ R15, R15, R16 ;  /* 0x000000100f0f7220 */ /* 0x000fe20000410000 */
[----:B----4-:R-:W-:Y:S02]  /*0d20*/  IMAD.U32 R11, R11, 0x10000, RZ ;  /* 0x000100000b0b7824 */ /* 0x010fe400078e00ff */
[----:B0-----:R-:W-:-:S03]  /*0d30*/  IMAD.U32 R12, R17, 0x10000, RZ ;  /* 0x00010000110c7824 */ /* 0x001fc600078e00ff */
[----:B------:R-:W0:Y:S08]  /*0d40*/  F2F.BF16.F32 R15, R15 ;  /* 0x0000000f000f7304 */ /* 0x000e300000202000 */
[----:B------:R-:W-:Y:S01]  /*0d50*/  F2F.BF16.F32 R11, R11 ;  /* 0x0000000b000b7304 */ /* 0x000fe20000202000 */
[----:B0-----:R-:W-:-:S07]  /*0d60*/  SHF.L.U32 R16, R15, 0x10, RZ ;  /* 0x000000100f107819 */ /* 0x001fce00000006ff */
[----:B------:R-:W0:Y:S02]  /*0d70*/  F2F.BF16.F32 R16, R16 ;  /* 0x0000001000107304 */ /* 0x000e240000202000 */
[----:B0-----:R-:W-:-:S05]  /*0d80*/  SHF.L.U32 R9, R16, 0x10, RZ ;  /* 0x0000001010097819 */ /* 0x001fca00000006ff */
[----:B------:R-:W-:Y:S01]  /*0d90*/  FMUL.FTZ R9, R9, R12 ;  /* 0x0000000c09097220 */ /* 0x000fe20000410000 */
[----:B------:R-:W-:-:S05]  /*0da0*/  IMAD.U32 R12, R10, 0x10000, RZ ;  /* 0x000100000a0c7824 */ /* 0x000fca00078e00ff */
[----:B------:R-:W0:Y:S08]  /*0db0*/  F2F.BF16.F32 R9, R9 ;  /* 0x0000000900097304 */ /* 0x000e300000202000 */
[----:B------:R-:W1:Y:S01]  /*0dc0*/  F2F.BF16.F32 R12, R12 ;  /* 0x0000000c000c7304 */ /* 0x000e620000202000 */
[----:B0-----:R-:W-:-:S07]  /*0dd0*/  SHF.L.U32 R10, R9, 0x10, RZ ;  /* 0x00000010090a7819 */ /* 0x001fce00000006ff */
[----:B------:R-:W0:Y:S01]  /*0de0*/  F2F.BF16.F32 R10, R10 ;  /* 0x0000000a000a7304 */ /* 0x000e220000202000 */
[----:B-1----:R-:W-:Y:S01]  /*0df0*/  IMAD.U32 R14, R12, 0x10000, RZ ;  /* 0x000100000c0e7824 */ /* 0x002fe200078e00ff */
[----:B0-----:R-:W-:Y:S01]  /*0e00*/  SHF.L.U32 R13, R10, 0x10, RZ ;  /* 0x000000100a0d7819 */ /* 0x001fe200000006ff */
[----:B-----5:R-:W-:-:S04]  /*0e10*/  IMAD.U32 R10, R4, 0x10000, RZ ;  /* 0x00010000040a7824 */ /* 0x020fc800078e00ff */
[----:B------:R-:W-:Y:S01]  /*0e20*/  FMUL.FTZ R13, R13, R14 ;  /* 0x0000000e0d0d7220 */ /* 0x000fe20000410000 */
[----:B------:R-:W-:Y:S01]  /*0e30*/  IMAD.U32 R14, R5, 0x10000, RZ ;  /* 0x00010000050e7824 */ /* 0x000fe200078e00ff */
[----:B------:R-:W-:Y:S08]  /*0e40*/  F2F.BF16.F32 R10, R10 ;  /* 0x0000000a000a7304 */ /* 0x000ff00000202000 */
[----:B------:R-:W0:Y:S08]  /*0e50*/  F2F.BF16.F32 R13, R13 ;  /* 0x0000000d000d7304 */ /* 0x000e300000202000 */
[----:B------:R-:W1:Y:S01]  /*0e60*/  F2F.BF16.F32 R14, R14 ;  /* 0x0000000e000e7304 */ /* 0x000e620000202000 */
[----:B0-----:R-:W-:Y:S01]  /*0e70*/  SHF.L.U32 R5, R13, 0x10, RZ ;  /* 0x000000100d057819 */ /* 0x001fe200000006ff */
[----:B------:R-:W-:-:S06]  /*0e80*/  IMAD.U32 R13, R10, 0x10000, RZ ;  /* 0x000100000a0d7824 */ /* 0x000fcc00078e00ff */
[----:B------:R-:W0:Y:S01]  /*0e90*/  F2F.BF16.F32 R5, R5 ;  /* 0x0000000500057304 */ /* 0x000e220000202000 */
[----:B-1----:R-:W-:Y:S01]  /*0ea0*/  IMAD.U32 R12, R14, 0x10000, RZ ;  /* 0x000100000e0c7824 */ /* 0x002fe200078e00ff */
[----:B0-----:R-:W-:Y:S01]  /*0eb0*/  SHF.L.U32 R9, R5, 0x10, RZ ;  /* 0x0000001005097819 */ /* 0x001fe200000006ff */
[----:B------:R-:W-:-:S04]  /*0ec0*/  IMAD.U32 R5, R3, 0x10000, RZ ;  /* 0x0001000003057824 */ /* 0x000fc800078e00ff */
[----:B------:R-:W-:Y:S02]  /*0ed0*/  FMUL.FTZ R9, R9, R12 ;  /* 0x0000000c09097220 */ /* 0x000fe40000410000 */
[----:B------:R-:W0:Y:S08]  /*0ee0*/  F2F.BF16.F32 R5, R5 ;  /* 0x0000000500057304 */ /* 0x000e300000202000 */
[----:B------:R-:W1:Y:S01]  /*0ef0*/  F2F.BF16.F32 R9, R9 ;  /* 0x0000000900097304 */ /* 0x000e620000202000 */
[----:B0-----:R-:W-:Y:S01]  /*0f00*/  IMAD.U32 R10, R5, 0x10000, RZ ;  /* 0x00010000050a7824 */ /* 0x001fe200078e00ff */
[----:B-1----:R-:W-:-:S06]  /*0f10*/  SHF.L.U32 R4, R9, 0x10, RZ ;  /* 0x0000001009047819 */ /* 0x002fcc00000006ff */
[----:B------:R-:W0:Y:S02]  /*0f20*/  F2F.BF16.F32 R4, R4 ;  /* 0x0000000400047304 */ /* 0x000e240000202000 */
[----:B0-----:R-:W-:Y:S02]  /*0f30*/  SHF.L.U32 R12, R4, 0x10, RZ ;  /* 0x00000010040c7819 */ /* 0x001fe400000006ff */
[----:B------:R-:W-:-:S03]  /*0f40*/  SHF.L.U32 R4, R2, 0x10, RZ ;  /* 0x0000001002047819 */ /* 0x000fc600000006ff */
[----:B------:R-:W-:-:S03]  /*0f50*/  FMUL.FTZ R12, R12, R13 ;  /* 0x0000000d0c0c7220 */ /* 0x000fc60000410000 */
[----:B------:R-:W-:Y:S08]  /*0f60*/  F2F.BF16.F32 R4, R4 ;  /* 0x0000000400047304 */ /* 0x000ff00000202000 */
[----:B------:R-:W0:Y:S02]  /*0f70*/  F2F.BF16.F32 R12, R12 ;  /* 0x0000000c000c7304 */ /* 0x000e240000202000 */
[----:B0-----:R-:W-:-:S06]  /*0f80*/  SHF.L.U32 R3, R12, 0x10, RZ ;  /* 0x000000100c037819 */ /* 0x001fcc00000006ff */
[----:B------:R-:W0:Y:S02]  /*0f90*/  F2F.BF16.F32 R3, R3 ;  /* 0x0000000300037304 */ /* 0x000e240000202000 */
[----:B0-----:R-:W-:-:S05]  /*0fa0*/  SHF.L.U32 R9, R3, 0x10, RZ ;  /* 0x0000001003097819 */ /* 0x001fca00000006ff */
[----:B------:R-:W-:Y:S01]  /*0fb0*/  FMUL.FTZ R9, R9, R10 ;  /* 0x0000000a09097220 */ /* 0x000fe20000410000 */
[----:B------:R-:W-:-:S05]  /*0fc0*/  SHF.L.U32 R10, R4, 0x10, RZ ;  /* 0x00000010040a7819 */ /* 0x000fca00000006ff */
[----:B------:R-:W0:Y:S02]  /*0fd0*/  F2F.BF16.F32 R9, R9 ;  /* 0x0000000900097304 */ /* 0x000e240000202000 */
[----:B0-----:R-:W-:Y:S01]  /*0fe0*/  IMAD.U32 R2, R9, 0x10000, RZ ;  /* 0x0001000009027824 */ /* 0x001fe200078e00ff */
[----:B------:R-:W-:-:S05]  /*0ff0*/  SHF.L.U32 R9, R11, 0x10, RZ ;  /* 0x000000100b097819 */ /* 0x000fca00000006ff */
[----:B------:R-:W0:Y:S02]  /*1000*/  F2F.BF16.F32 R2, R2 ;  /* 0x0000000200027304 */ /* 0x000e240000202000 */
[----:B0-----:R-:W-:-:S05]  /*1010*/  SHF.L.U32 R5, R2, 0x10, RZ ;  /* 0x0000001002057819 */ /* 0x001fca00000006ff */
[----:B------:R-:W-:-:S06]  /*1020*/  FMUL.FTZ R5, R5, R10 ;  /* 0x0000000a05057220 */ /* 0x000fcc0000410000 */
[----:B------:R-:W0:Y:S02]  /*1030*/  F2F.BF16.F32 R5, R5 ;  /* 0x0000000500057304 */ /* 0x000e240000202000 */
[----:B0-----:R-:W-:-:S06]  /*1040*/  SHF.L.U32 R3, R5, 0x10, RZ ;  /* 0x0000001005037819 */ /* 0x001fcc00000006ff */
[----:B------:R-:W0:Y:S02]  /*1050*/  F2F.BF16.F32 R3, R3 ;  /* 0x0000000300037304 */ /* 0x000e240000202000 */
[----:B0-----:R-:W-:-:S04]  /*1060*/  IMAD.U32 R4, R3, 0x10000, RZ ;  /* 0x0001000003047824 */ /* 0x001fc800078e00ff */
[----:B------:R-:W-:-:S06]  /*1070*/  FMUL.FTZ R4, R4, R9 ;  /* 0x0000000904047220 */ /* 0x000fcc0000410000 */
[----:B------:R-:W0:Y:S02]  /*1080*/  F2F.BF16.F32 R4, R4 ;  /* 0x0000000400047304 */ /* 0x000e240000202000 */
[----:B0-----:R-:W-:-:S07]  /*1090*/  SHF.L.U32 R9, R4, 0x10, RZ ;  /* 0x0000001004097819 */ /* 0x001fce00000006ff */
.L_x_746:
[----:B------:R-:W-:Y:S05]  /*10a0*/  BSYNC.RECONVERGENT B1 ;  /* 0x0000000000017941 */ /* 0x000fea0003800200 */
.L_x_745:
        /* <DEDUP_REMOVED lines=11> */
[----:B------:R0:W5:Y:S01]  /*1160*/  LDG.E.U16 R2, desc[UR4][R4.64+0x6] ;  /* 0x0000060404027981 */ /* 0x000162000c1e1500 */
[----:B------:R-:W1:Y:S01]  /*1170*/  F2F.BF16.F32 R9, R9 ;  /* 0x0000000900097304 */ /* 0x000e620000202000 */
[----:B------:R-:W-:Y:S01]  /*1180*/  VIADD R7, R7, 0x4 ;  /* 0x0000000407077836 */ /* 0x000fe20000000000 */
[----:B-1----:R-:W-:Y:S01]  /*1190*/  SHF.L.U32 R10, R9, 0x10, RZ ;  /* 0x00000010090a7819 */ /* 0x002fe200000006ff */
[----:B--2---:R-:W-:-:S02]  /*11a0*/  IMAD.U32 R3, R3, 0x10000, RZ ;  /* 0x0001000003037824 */ /* 0x004fc400078e00ff */
[----:B---3--:R-:W-:-:S04]  /*11b0*/  IMAD.U32 R12, R12, 0x10000, RZ ;  /* 0x000100000c0c7824 */ /* 0x008fc800078e00ff */
[----:B------:R-:W1:Y:S01]  /*11c0*/  F2F.BF16.F32 R3, R3 ;  /* 0x0000000300037304 */ /* 0x000e620000202000 */
[----:B----4-:R-:W-:-:S07]  /*11d0*/  SHF.L.U32 R13, R13, 0x10, RZ ;  /* 0x000000100d0d7819 */ /* 0x010fce00000006ff */
[----:B------:R-:W0:Y:S01]  /*11e0*/  F2F.BF16.F32 R12, R12 ;  /* 0x0000000c000c7304 */ /* 0x000e220000202000 */
[----:B-1----:R-:W-:-:S07]  /*11f0*/  SHF.L.U32 R11, R3, 0x10, RZ ;  /* 0x00000010030b7819 */ /* 0x002fce00000006ff */
[----:B------:R-:W-:Y:S01]  /*1200*/  F2F.BF16.F32 R13, R13 ;  /* 0x0000000d000d7304 */ /* 0x000fe20000202000 */
[----:B------:R-:W-:Y:S01]  /*1210*/  FMUL.FTZ R10, R10, R11 ;  /* 0x0000000b0a0a7220 */ /* 0x000fe20000410000 */
[----:B0-----:R-:W-:-:S06]  /*1220*/  SHF.L.U32 R5, R12, 0x10, RZ ;  /* 0x000000100c057819 */ /* 0x001fcc00000006ff */
[----:B------:R-:W0:Y:S02]  /*1230*/  F2F.BF16.F32 R10, R10 ;  /* 0x0000000a000a7304 */ /* 0x000e240000202000 */
[----:B0-----:R-:W-:Y:S01]  /*1240*/  SHF.L.U32 R11, R10, 0x10, RZ ;  /* 0x000000100a0b7819 */ /* 0x001fe200000006ff */
[----:B------:R-:W-:-:S05]  /*1250*/  IMAD.U32 R10, R13, 0x10000, RZ ;  /* 0x000100000d0a7824 */ /* 0x000fca00078e00ff */
[----:B------:R-:W0:Y:S02]  /*1260*/  F2F.BF16.F32 R11, R11 ;  /* 0x0000000b000b7304 */ /* 0x000e240000202000 */
[----:B0-----:R-:W-:-:S04]  /*1270*/  IMAD.U32 R4, R11, 0x10000, RZ ;  /* 0x000100000b047824 */ /* 0x001fc800078e00ff */
[----:B------:R-:W-:-:S06]  /*1280*/  FMUL.FTZ R4, R4, R5 ;  /* 0x0000000504047220 */ /* 0x000fcc0000410000 */
[----:B------:R-:W0:Y:S02]  /*1290*/  F2F.BF16.F32 R4, R4 ;  /* 0x0000000400047304 */ /* 0x000e240000202000 */
[----:B0-----:R-:W-:-:S06]  /*12a0*/  SHF.L.U32 R3, R4, 0x10, RZ ;  /* 0x0000001004037819 */ /* 0x001fcc00000006ff */
[----:B------:R-:W0:Y:S02]  /*12b0*/  F2F.BF16.F32 R3, R3 ;  /* 0x0000000300037304 */ /* 0x000e240000202000 */
[----:B0-----:R-:W-:-:S05]  /*12c0*/  SHF.L.U32 R5, R3, 0x10, RZ ;  /* 0x0000001003057819 */ /* 0x001fca00000006ff */
[----:B------:R-:W-:Y:S01]  /*12d0*/  FMUL.FTZ R5, R5, R10 ;  /* 0x0000000a05057220 */ /* 0x000fe20000410000 */
[----:B-----5:R-:W-:-:S05]  /*12e0*/  SHF.L.U32 R10, R2, 0x10, RZ ;  /* 0x00000010020a7819 */ /* 0x020fca00000006ff */
[----:B------:R-:W0:Y:S08]  /*12f0*/  F2F.BF16.F32 R5, R5 ;  /* 0x0000000500057304 */ /* 0x000e300000202000 */
[----:B------:R-:W1:Y:S01]  /*1300*/  F2F.BF16.F32 R10, R10 ;  /* 0x0000000a000a7304 */ /* 0x000e620000202000 */
[----:B0-----:R-:W-:-:S07]  /*1310*/  IMAD.U32 R2, R5, 0x10000, RZ ;  /* 0x0001000005027824 */ /* 0x001fce00078e00ff */
[----:B------:R-:W0:Y:S01]  /*1320*/  F2F.BF16.F32 R2, R2 ;  /* 0x0000000200027304 */ /* 0x000e220000202000 */
[----:B-1----:R-:W-:Y:S02]  /*1330*/  SHF.L.U32 R9, R10, 0x10, RZ ;  /* 0x000000100a097819 */ /* 0x002fe400000006ff */
[----:B0-----:R-:W-:-:S05]  /*1340*/  SHF.L.U32 R4, R2, 0x10, RZ ;  /* 0x0000001002047819 */ /* 0x001fca00000006ff */
[----:B------:R-:W-:-:S06]  /*1350*/  FMUL.FTZ R4, R4, R9 ;  /* 0x0000000904047220 */ /* 0x000fcc0000410000 */
[----:B------:R-:W0:Y:S02]  /*1360*/  F2F.BF16.F32 R4, R4 ;  /* 0x0000000400047304 */ /* 0x000e240000202000 */
[----:B0-----:R-:W-:-:S07]  /*1370*/  SHF.L.U32 R9, R4, 0x10, RZ ;  /* 0x0000001004097819 */ /* 0x001fce00000006ff */
.L_x_748:
[----:B------:R-:W-:Y:S05]  /*1380*/  BSYNC.RECONVERGENT B1 ;  /* 0x0000000000017941 */ /* 0x000fea0003800200 */
.L_x_747:
[----:B------:R-:W-:Y:S05]  /*1390*/  @!P1 BRA `(.L_x_741) ;  /* 0x0000000000409947 */ /* 0x000fea0003800000 */
[----:B------:R-:W0:Y:S01]  /*13a0*/  LDC.64 R2, c[0x0][0x388] ;  /* 0x0000e200ff027b82 */ /* 0x000e220000000a00 */
[----:B------:R-:W-:-:S07]  /*13b0*/  IADD3 R8, PT, PT, -R8, RZ, RZ ;  /* 0x000000ff08087210 */ /* 0x000fce0007ffe1ff */
.L_x_749:
[----:B0-----:R-:W-:-:S06]  /*13c0*/  IMAD.WIDE R4, R7, 0x2, R2 ;  /* 0x0000000207047825 */ /* 0x001fcc00078e0202 */
[----:B------:R-:W2:Y:S01]  /*13d0*/  LDG.E.U16 R4, desc[UR4][R4.64] ;  /* 0x0000000404047981 */ /* 0x000ea2000c1e1500 */
[----:B------:R-:W0:Y:S01]  /*13e0*/  F2F.BF16.F32 R9, R9 ;  /* 0x0000000900097304 */ /* 0x000e220000202000 */
[----:B------:R-:W-:Y:S01]  /*13f0*/  VIADD R8, R8, 0x1 ;  /* 0x0000000108087836 */ /* 0x000fe20000000000 */
[----:B------:R-:W-:-:S04]  /*1400*/  IADD3 R7, PT, PT, R7, 0x1, RZ ;  /* 0x0000000107077810 */ /* 0x000fc80007ffe0ff */
[----:B------:R-:W-:Y:S02]  /*1410*/  ISETP.NE.AND P0, PT, R8, RZ, PT ;  /* 0x000000ff0800720c */ /* 0x000fe40003f05270 */
[----:B0-----:R-:W-:Y:S01]  /*1420*/  SHF.L.U32 R12, R9, 0x10, RZ ;  /* 0x00000010090c7819 */ /* 0x001fe200000006ff */
[----:B--2---:R-:W-:-:S06]  /*1430*/  IMAD.U32 R10, R4, 0x10000, RZ ;  /* 0x00010000040a7824 */ /* 0x004fcc00078e00ff */
[----:B------:R-:W0:Y:S02]  /*1440*/  F2F.BF16.F32 R10, R10 ;  /* 0x0000000a000a7304 */ /* 0x000e240000202000 */
[----:B0-----:R-:W-:-:S05]  /*1450*/  SHF.L.U32 R11, R10, 0x10, RZ ;  /* 0x000000100a0b7819 */ /* 0x001fca00000006ff */
[----:B------:R-:W-:-:S06]  /*1460*/  FMUL.FTZ R11, R12, R11 ;  /* 0x0000000b0c0b7220 */ /* 0x000fcc0000410000 */
[----:B------:R-:W0:Y:S02]  /*1470*/  F2F.BF16.F32 R11, R11 ;  /* 0x0000000b000b7304 */ /* 0x000e240000202000 */
[----:B0-----:R-:W-:Y:S01]  /*1480*/  SHF.L.U32 R9, R11, 0x10, RZ ;  /* 0x000000100b097819 */ /* 0x001fe200000006ff */
[----:B------:R-:W-:Y:S06]  /*1490*/  @P0 BRA `(.L_x_749) ;  /* 0xfffffffc00c80947 */ /* 0x000fec000383ffff */
.L_x_741:
[----:B------:R-:W-:Y:S05]  /*14a0*/  BSYNC.RECONVERGENT B0 ;  /* 0x0000000000007941 */ /* 0x000fea0003800200 */
.L_x_740:
[----:B------:R-:W0:Y:S01]  /*14b0*/  LDCU.64 UR6, c[0x0][0x398] ;  /* 0x00007300ff0677ac */ /* 0x000e220008000a00 */
[----:B------:R-:W1:Y:S01]  /*14c0*/  LDC.64 R2, c[0x0][0x380] ;  /* 0x0000e000ff027b82 */ /* 0x000e620000000a00 */
[----:B0-----:R-:W-:-:S04]  /*14d0*/  IADD3 R4, P0, PT, R0, UR6, RZ ;  /* 0x0000000600047c10 */ /* 0x001fc8000ff1e0ff */
[----:B------:R-:W-:-:S06]  /*14e0*/  IADD3.X R5, PT, PT, R6, UR7, RZ, P0, !PT ;  /* 0x0000000706057c10 */ /* 0x000fcc00087fe4ff */
[----:B------:R-:W1:Y:S02]  /*14f0*/  LDG.E R5, desc[UR4][R4.64] ;  /* 0x0000000404057981 */ /* 0x000e64000c1e1900 */
[----:B-1----:R-:W-:-:S05]  /*1500*/  IMAD.WIDE R2, R5, 0x4, R2 ;  /* 0x0000000405027825 */ /* 0x002fca00078e0202 */
[----:B------:R-:W-:Y:S01]  /*1510*/  STG.E desc[UR4][R2.64], R9 ;  /* 0x0000000902007986 */ /* 0x000fe2000c101904 */
[----:B------:R-:W-:Y:S05]  /*1520*/  EXIT ;  /* 0x000000000000794d */ /* 0x000fea0003800000 */
.L_x_750:
        /* <DEDUP_REMOVED lines=13> */
.L_x_8732:


//--------------------- .text._ZN2at6native55_GLOBAL__N__0955718d_22_SparseCsrTensorMath_cu_868dd54534reduce_sparse_csr_dim0_cuda_kernelIN3c108BFloat16ElNS1_14ReductionMulOpIS4_EEfEEvPT2_PKT0_lPKT_SB_lT1_ --------------------------
	.section	.text._ZN2at6native55_GLOBAL__N__0955718d_22_SparseCsrTensorMath_cu_868dd54534reduce_sparse_csr_dim0_cuda_kernelIN3c108BFloat16ElNS1_14ReductionMulOpIS4_EEfEEvPT2_PKT0_lPKT_SB_lT1_,"ax",@progbits
	.align	128
.text._ZN2at6native55_GLOBAL__N__0955718d_22_SparseCsrTensorMath_cu_868dd54534reduce_sparse_csr_dim0_cuda_kernelIN3c108BFloat16ElNS1_14ReductionMulOpIS4_EEfEEvPT2_PKT0_lPKT_SB_lT1_:
        .type           _ZN2at6native55_GLOBAL__N__0955718d_22_SparseCsrTensorMath_cu_868dd54534reduce_sparse_csr_dim0_cuda_kernelIN3c108BFloat16ElNS1_14ReductionMulOpIS4_EEfEEvPT2_PKT0_lPKT_SB_lT1_,@function
        .size           _ZN2at6native55_GLOBAL__N__0955718d_22_SparseCsrTensorMath_cu_868dd54534reduce_sparse_csr_dim0_cuda_kernelIN3c108BFloat16ElNS1_14ReductionMulOpIS4_EEfEEvPT2_PKT0_lPKT_SB_lT1_,(.L_x_8733 - _ZN2at6native55_GLOBAL__N__0955718d_22_SparseCsrTensorMath_cu_868dd54534reduce_sparse_csr_dim0_cuda_kernelIN3c108BFloat16ElNS1_14ReductionMulOpIS4_EEfEEvPT2_PKT0_lPKT_SB_lT1_)
        .other          _ZN2at6native55_GLOBAL__N__0955718d_22_SparseCsrTensorMath_cu_868dd54534reduce_sparse_csr_dim0_cuda_kernelIN3c108BFloat16ElNS1_14ReductionMulOpIS4_EEfEEvPT2_PKT0_lPKT_SB_lT1_,@"STO_CUDA_ENTRY STV_DEFAULT"
_ZN2at6native55_GLOBAL__N__0955718d_22_SparseCsrTensorMath_cu_868dd54534reduce_sparse_csr_dim0_cuda_kernelIN3c108BFloat16ElNS1_14ReductionMulOpIS4_EEfEEvPT2_PKT0_lPKT_SB_lT1_:
        /* <DEDUP_REMOVED lines=10> */
[----:B------:R-:W-:Y:S01]  /*00a0*/  IMAD.MOV.U32 R0, RZ, RZ, 0x3f800000 ;  /* 0x3f800000ff007424 */ /* 0x000fe200078e00ff */
[----:B------:R-:W1:Y:S01]  /*00b0*/  LDCU.64 UR4, c[0x0][0x388] ;  /* 0x00007100ff0477ac */ /* 0x000e620008000a00 */
[----:B------:R-:W2:Y:S01]  /*00c0*/  LDCU.64 UR14, c[0x0][0x358] ;  /* 0x00006b00ff0e77ac */ /* 0x000ea20008000a00 */
[----:B0-----:R-:W-:-:S04]  /*00d0*/  UISETP.GE.U32.AND UP0, UPT, UR10, 0x1, UPT ;  /* 0x000000010a00788c */ /* 0x001fc8000bf06070 */
[----:B------:R-:W-:Y:S01]  /*00e0*/  UISETP.GE.AND.EX UP0, UPT, UR11, URZ, UPT, UP0 ;  /* 0x000000ff0b00728c */ /* 0x000fe2000bf06300 */
[----:B-1----:R-:W-:-:S04]  /*00f0*/  LEA R2, P0, R20, UR4, 0x3 ;  /* 0x0000000414027c11 */ /* 0x002fc8000f8018ff */
[----:B------:R-:W-:-:S04]  /*0100*/  LEA.HI.X R3, R20, UR5, RZ, 0x3, P0 ;  /* 0x0000000514037c11 */ /* 0x000fc800080f1cff */
[----:B--2---:R-:W-:Y:S05]  /*0110*/  BRA.U !UP0, `(.L_x_751) ;  /* 0x0000001908e87547 */ /* 0x004fea000b800000 */
[----:B------:R-:W5:Y:S01]  /*0120*/  LDG.E.64 R2, desc[UR14][R2.64] ;  /* 0x0000000e02027981 */ /* 0x000f62000c1e1b00 */
[----:B------:R-:W-:Y:S02]  /*0130*/  UISETP.GE.U32.AND UP1, UPT, UR10, 0x10, UPT ;  /* 0x000000100a00788c */ /* 0x000fe4000bf26070 */
[----:B------:R-:W-:Y:S02]  /*0140*/  ULOP3.LUT UR12, UR10, 0xf, URZ, 0xc0, !UPT ;  /* 0x0000000f0a0c7892 */ /* 0x000fe4000f8ec0ff */
[----:B------:R-:W-:Y:S02]  /*0150*/  UISETP.GE.U32.AND.EX UP1, UPT, UR11, URZ, UPT, UP1 ;  /* 0x000000ff0b00728c */ /* 0x000fe4000bf26110 */
[----:B------:R-:W-:Y:S01]  /*0160*/  UISETP.NE.U32.AND UP0, UPT, UR12, URZ, UPT ;  /* 0x000000ff0c00728c */ /* 0x000fe2000bf05070 */
[----:B------:R-:W-:Y:S01]  /*0170*/  UMOV UR5, URZ ;  /* 0x000000ff00057c82 */ /* 0x000fe20008000000 */
[----:B------:R-:W-:Y:S02]  /*0180*/  UMOV UR6, URZ ;  /* 0x000000ff00067c82 */ /* 0x000fe40008000000 */
[----:B------:R-:W-:-:S03]  /*0190*/  UISETP.NE.AND.EX UP0, UPT, URZ, URZ, UPT, UP0 ;  /* 0x000000ffff00728c */ /* 0x000fc6000bf05300 */
[----:B------:R-:W-:Y:S08]  /*01a0*/  BRA.U !UP1, `(.L_x_752) ;  /* 0x0000000d09647547 */ /* 0x000ff0000b800000 */
[----:B------:R-:W0:Y:S01]  /*01b0*/  LDCU.64 UR8, c[0x0][0x3a0] ;  /* 0x00007400ff0877ac */ /* 0x000e220008000a00 */
[----:B------:R-:W1:Y:S01]  /*01c0*/  LDCU.64 UR6, c[0x0][0x398] ;  /* 0x00007300ff0677ac */ /* 0x000e620008000a00 */
[----:B------:R-:W-:Y:S02]  /*01d0*/  ULOP3.LUT UR5, UR10, 0xfffffff0, URZ, 0xc0, !UPT ;  /* 0xfffffff00a057892 */ /* 0x000fe4000f8ec0ff */
[----:B0-----:R-:W-:Y:S02]  /*01e0*/  UIADD3 UR8, UP1, UPT, UR8, 0x40, URZ ;  /* 0x0000004008087890 */ /* 0x001fe4000ff3e0ff */
[----:B-1----:R-:W-:Y:S02]  /*01f0*/  UIADD3 UR4, UP2, UPT, UR6, 0x10, URZ ;  /* 0x0000001006047890 */ /* 0x002fe4000ff5e0ff */
[----:B------:R-:W-:Y:S02]  /*0200*/  UIADD3.X UR9, UPT, UPT, URZ, UR9, URZ, UP1, !UPT ;  /* 0x00000009ff097290 */ /* 0x000fe40008ffe4ff */
[----:B------:R-:W-:Y:S01]  /*0210*/  IMAD.U32 R6, RZ, RZ, UR8 ;  /* 0x00000008ff067e24 */ /* 0x000fe2000f8e00ff */
[----:B------:R-:W-:-:S02]  /*0220*/  UIADD3.X UR7, UPT, UPT, URZ, UR7, URZ, UP2, !UPT ;  /* 0x00000007ff077290 */ /* 0x000fc400097fe4ff */
[----:B------:R-:W-:Y:S01]  /*0230*/  ULOP3.LUT UR6, UR11, 0x7fffffff, URZ, 0xc0, !UPT ;  /* 0x7fffffff0b067892 */ /* 0x000fe2000f8ec0ff */
[----:B------:R-:W-:Y:S01]  /*0240*/  MOV R12, UR4 ;  /* 0x00000004000c7c02 */ /* 0x000fe20008000f00 */
[----:B------:R-:W-:Y:S01]  /*0250*/  IMAD.U32 R7, RZ, RZ, UR9 ;  /* 0x00000009ff077e24 */ /* 0x000fe2000f8e00ff */
[----:B------:R-:W-:Y:S01]  /*0260*/  UMOV UR4, UR5 ;  /* 0x0000000500047c82 */ /* 0x000fe20008000000 */
[----:B------:R-:W-:-:S03]  /*0270*/  IMAD.U32 R13, RZ, RZ, UR7 ;  /* 0x00000007ff0d7e24 */ /* 0x000fc6000f8e00ff */
[----:B------:R-:W-:-:S05]  /*0280*/  UMOV UR7, UR6 ;  /* 0x0000000600077c82 */ /* 0x000fca0008000000 */
.L_x_753:
[----:B------:R-:W2:Y:S04]  /*0290*/  LDG.E.64 R4, desc[UR14][R6.64+-0x40] ;  /* 0xffffc00e06047981 */ /* 0x000ea8000c1e1b00 */
[----:B------:R-:W3:Y:S04]  /*02a0*/  LDG.E.64 R10, desc[UR14][R6.64+-0x38] ;  /* 0xffffc80e060a7981 */ /* 0x000ee8000c1e1b00 */
[----:B------:R-:W4:Y:S04]  /*02b0*/  LDG.E.64 R18, desc[UR14][R6.64+-0x30] ;  /* 0xffffd00e06127981 */ /* 0x000f28000c1e1b00 */
[----:B------:R-:W4:Y:S04]  /*02c0*/  LDG.E.64 R8, desc[UR14][R6.64+-0x28] ;  /* 0xffffd80e06087981 */ /* 0x000f28000c1e1b00 */
[----:B------:R-:W4:Y:S04]  /*02d0*/  LDG.E.64 R14, desc[UR14][R6.64+-0x20] ;  /* 0xffffe00e060e7981 */ /* 0x000f28000c1e1b00 */
[----:B------:R-:W4:Y:S01]  /*02e0*/  LDG.E.64 R16, desc[UR14][R6.64+-0x8] ;  /* 0xfffff80e06107981 */ /* 0x000f22000c1e1b00 */
[----:B--2--5:R-:W-:-:S02]  /*02f0*/  ISETP.NE.U32.AND P2, PT, R2, R4, PT ;  /* 0x000000040200720c */ /* 0x024fc40003f45070 */
[----:B------:R-:W-:Y:S02]  /*0300*/  MOV R4, R12 ;  /* 0x0000000c00047202 */ /* 0x000fe40000000f00 */
[----:B------:R-:W-:Y:S01]  /*0310*/  ISETP.NE.AND.EX P2, PT, R3, R5, PT, P2 ;  /* 0x000000050300720c */ /* 0x000fe20003f45320 */
[----:B------:R-:W-:Y:S02]  /*0320*/  IMAD.MOV.U32 R5, RZ, RZ, R13 ;  /* 0x000000ffff057224 */ /* 0x000fe400078e000d */
[----:B------:R-:W2:Y:S10]  /*0330*/  LDG.E.64 R12, desc[UR14][R6.64+-0x18] ;  /* 0xffffe80e060c7981 */ /* 0x000eb4000c1e1b00 */
[----:B------:R-:W2:Y:S01]  /*0340*/  @!P2 LDG.E.U16 R22, desc[UR14][R4.64+-0x10] ;  /* 0xfffff00e0416a981 */ /* 0x000ea2000c1e1500 */
[----:B---3--:R-:W-:-:S04]  /*0350*/  ISETP.NE.U32.AND P1, PT, R2, R10, PT ;  /* 0x0000000a0200720c */ /* 0x008fc80003f25070 */
[----:B------:R-:W-:Y:S02]  /*0360*/  ISETP.NE.AND.EX P1, PT, R3, R11, PT, P1 ;  /* 0x0000000b0300720c */ /* 0x000fe40003f25310 */
[----:B------:R-:W3:Y:S11]  /*0370*/  LDG.E.64 R10, desc[UR14][R6.64+-0x10] ;  /* 0xfffff00e060a7981 */ /* 0x000ef6000c1e1b00 */
[----:B------:R-:W3:Y:S01]  /*0380*/  @!P1 LDG.E.U16 R24, desc[UR14][R4.64+-0xe] ;  /* 0xfffff20e04189981 */ /* 0x000ee2000c1e1500 */
[----:B----4-:R-:W-:-:S04]  /*0390*/  ISETP.NE.U32.AND P0, PT, R2, R18, PT ;  /* 0x000000120200720c */ /* 0x010fc80003f05070 */
[----:B------:R-:W-:Y:S02]  /*03a0*/  ISETP.NE.AND.EX P0, PT, R3, R19, PT, P0 ;  /* 0x000000130300720c */ /* 0x000fe40003f05300 */
[----:B------:R-:W4:Y:S11]  /*03b0*/  LDG.E.64 R18, desc[UR14][R6.64] ;  /* 0x0000000e06127981 */ /* 0x000f36000c1e1b00 */
[----:B------:R-:W4:Y:S01]  /*03c0*/  @!P0 LDG.E.U16 R25, desc[UR14][R4.64+-0xc] ;  /* 0xfffff40e04198981 */ /* 0x000f22000c1e1500 */
[----:B------:R-:W-:-:S04]  /*03d0*/  ISETP.NE.U32.AND P4, PT, R2, R8, PT ;  /* 0x000000080200720c */ /* 0x000fc80003f85070 */
[----:B------:R-:W-:Y:S02]  /*03e0*/  ISETP.NE.AND.EX P4, PT, R3, R9, PT, P4 ;  /* 0x000000090300720c */ /* 0x000fe40003f85340 */
[----:B------:R-:W4:Y:S11]  /*03f0*/  LDG.E.64 R8, desc[UR14][R6.64+0x8] ;  /* 0x0000080e06087981 */ /* 0x000f36000c1e1b00 */
[----:B------:R-:W4:Y:S01]  /*0400*/  @!P4 LDG.E.U16 R23, desc[UR14][R4.64+-0xa] ;  /* 0xfffff60e0417c981 */ /* 0x000f22000c1e1500 */
[----:B------:R-:W-:-:S04]  /*0410*/  ISETP.NE.U32.AND P6, PT, R2, R14, PT ;  /* 0x0000000e0200720c */ /* 0x000fc80003fc5070 */
[----:B------:R-:W-:Y:S02]  /*0420*/  ISETP.NE.AND.EX P6, PT, R3, R15, PT, P6 ;  /* 0x0000000f0300720c */ /* 0x000fe40003fc5360 */
[----:B------:R-:W4:Y:S11]  /*0430*/  LDG.E.64 R14, desc[UR14][R6.64+0x10] ;  /* 0x0000100e060e7981 */ /* 0x000f36000c1e1b00 */
[----:B------:R-:W4:Y:S01]  /*0440*/  @!P6 LDG.E.U16 R21, desc[UR14][R4.64+-0x8] ;  /* 0xfffff80e0415e981 */ /* 0x000f22000c1e1500 */
[----:B--2---:R-:W-:-:S02]  /*0450*/  ISETP.NE.U32.AND P5, PT, R2, R12, PT ;  /* 0x0000000c0200720c */ /* 0x004fc40003fa5070 */
[----:B------:R-:W0:Y:S01]  /*0460*/  @!P2 F2F.BF16.F32 R12, R0 ;  /* 0x00000000000ca304 */ /* 0x000e220000202000 */
[----:B------:R-:W-:Y:S01]  /*0470*/  @!P2 IMAD.U32 R26, R22, 0x10000, RZ ;  /* 0x00010000161aa824 */ /* 0x000fe200078e00ff */
[----:B------:R-:W-:-:S06]  /*0480*/  ISETP.NE.AND.EX P5, PT, R3, R13, PT, P5 ;  /* 0x0000000d0300720c */ /* 0x000fcc0003fa5350 */
[----:B------:R-:W1:Y:S01]  /*0490*/  @!P2 F2F.BF16.F32 R26, R26 ;  /* 0x0000001a001aa304 */ /* 0x000e620000202000 */
[----:B0-----:R-:W-:-:S06]  /*04a0*/  @!P2 SHF.L.U32 R12, R12, 0x10, RZ ;  /* 0x000000100c0ca819 */ /* 0x001fcc00000006ff */
[----:B------:R-:W2:Y:S01]  /*04b0*/  @!P5 LDG.E.U16 R22, desc[UR14][R4.64+-0x6] ;  /* 0xfffffa0e0416d981 */ /* 0x000ea2000c1e1500 */
[----:B-1----:R-:W-:-:S04]  /*04c0*/  @!P2 IMAD.U32 R13, R26, 0x10000, RZ ;  /* 0x000100001a0da824 */ /* 0x002fc800078e00ff */
[----:B------:R-:W-:Y:S02]  /*04d0*/  @!P2 FMUL.FTZ R27, R12, R13 ;  /* 0x0000000d0c1ba220 */ /* 0x000fe40000410000 */
[----:B------:R-:W2:Y:S04]  /*04e0*/  LDG.E.64 R12, desc[UR14][R6.64+0x18] ;  /* 0x0000180e060c7981 */ /* 0x000ea8000c1e1b00 */
[----:B------:R-:W0:Y:S01]  /*04f0*/  @!P2 F2F.BF16.F32 R27, R27 ;  /* 0x0000001b001ba304 */ /* 0x000e220000202000 */
[----:B---3--:R-:W-:Y:S01]  /*0500*/  @!P1 IMAD.U32 R28, R24, 0x10000, RZ ;  /* 0x00010000181c9824 */ /* 0x008fe200078e00ff */
[----:B------:R-:W-:-:S04]  /*0510*/  ISETP.NE.U32.AND P3, PT, R2, R10, PT ;  /* 0x0000000a0200720c */ /* 0x000fc80003f65070 */
[----:B------:R-:W-:Y:S02]  /*0520*/  ISETP.NE.AND.EX P3, PT, R3, R11, PT, P3 ;  /* 0x0000000b0300720c */ /* 0x000fe40003f65330 */
[----:B------:R-:W1:Y:S01]  /*0530*/  @!P1 F2F.BF16.F32 R28, R28 ;  /* 0x0000001c001c9304 */ /* 0x000e620000202000 */
[----:B0-----:R-:W-:-:S07]  /*0540*/  @!P2 SHF.L.U32 R0, R27, 0x10, RZ ;  /* 0x000000101b00a819 */ /* 0x001fce00000006ff */
[----:B------:R-:W0:Y:S03]  /*0550*/  @!P1 F2F.BF16.F32 R11, R0 ;  /* 0x00000000000b9304 */ /* 0x000e260000202000 */
[----:B------:R-:W3:Y:S01]  /*0560*/  @!P3 LDG.E.U16 R24, desc[UR14][R4.64+-0x4] ;  /* 0xfffffc0e0418b981 */ /* 0x000ee2000c1e1500 */
[----:B-1----:R-:W-:Y:S02]  /*0570*/  @!P1 IMAD.U32 R10, R28, 0x10000, RZ ;  /* 0x000100001c0a9824 */ /* 0x002fe400078e00ff */
[----:B0-----:R-:W-:-:S04]  /*0580*/  @!P1 IMAD.U32 R11, R11, 0x10000, RZ ;  /* 0x000100000b0b9824 */ /* 0x001fc800078e00ff */
[----:B------:R-:W-:Y:S02]  /*0590*/  @!P1 FMUL.FTZ R26, R11, R10 ;  /* 0x0000000a0b1a9220 */ /* 0x000fe40000410000 */
[----:B------:R-:W3:Y:S01]  /*05a0*/  LDG.E.64 R10, desc[UR14][R6.64+0x20] ;  /* 0x0000200e060a7981 */ /* 0x000ee2000c1e1b00 */
[----:B------:R-:W-:-:S04]  /*05b0*/  ISETP.NE.U32.AND P2, PT, R2, R16, PT ;  /* 0x000000100200720c */ /* 0x000fc80003f45070 */
[----:B------:R-:W-:Y:S02]  /*05c0*/  ISETP.NE.AND.EX P2, PT, R3, R17, PT, P2 ;  /* 0x000000110300720c */ /* 0x000fe40003f45320 */
[----:B----4-:R-:W-:Y:S01]  /*05d0*/  @!P0 SHF.L.U32 R27, R25, 0x10, RZ ;  /* 0x00000010191b8819 */ /* 0x010fe200000006ff */
[----:B------:R-:W0:Y:S01]  /*05e0*/  @!P1 F2F.BF16.F32 R26, R26 ;  /* 0x0000001a001a9304 */ /* 0x000e220000202000 */
[----:B------:R-:W4:Y:S09]  /*05f0*/  LDG.E.64 R16, desc[UR14][R6.64+0x28] ;  /* 0x0000280e06107981 */ /* 0x000f32000c1e1b00 */
[----:B------:R-:W4:Y:S01]  /*0600*/  @!P2 LDG.E.U16 R25, desc[UR14][R4.64+-0x2] ;  /* 0xfffffe0e0419a981 */ /* 0x000f22000c1e1500 */
[----:B0-----:R-:W-:Y:S01]  /*0610*/  @!P1 IMAD.U32 R0, R26, 0x10000, RZ ;  /* 0x000100001a009824 */ /* 0x001fe200078e00ff */
[----:B------:R-:W-:Y:S01]  /*0620*/  ISETP.NE.U32.AND P1, PT, R2, R18, PT ;  /* 0x000000120200720c */ /* 0x000fe20003f25070 */
[----:B------:R-:W0:Y:S03]  /*0630*/  @!P0 F2F.BF16.F32 R27, R27 ;  /* 0x0000001b001b8304 */ /* 0x000e260000202000 */
[----:B------:R-:W-:-:S05]  /*0640*/  ISETP.NE.AND.EX P1, PT, R3, R19, PT, P1 ;  /* 0x000000130300720c */ /* 0x000fca0003f25310 */
[----:B------:R-:W1:Y:S01]  /*0650*/  @!P0 F2F.BF16.F32 R19, R0 ;  /* 0x0000000000138304 */ /* 0x000e620000202000 */
[----:B0-----:R-:W-:-:S07]  /*0660*/  @!P0 IMAD.U32 R18, R27, 0x10000, RZ ;  /* 0x000100001b128824 */ /* 0x001fce00078e00ff */
[----:B------:R-:W4:Y:S01]  /*0670*/  @!P1 LDG.E.U16 R26, desc[UR14][R4.64] ;  /* 0x0000000e041a9981 */ /* 0x000f22000c1e1500 */
[----:B-1----:R-:W-:-:S05]  /*0680*/  @!P0 SHF.L.U32 R19, R19, 0x10, RZ ;  /* 0x0000001013138819 */ /* 0x002fca00000006ff */
[----:B------:R-:W-:Y:S02]  /*0690*/  @!P0 FMUL.FTZ R28, R19, R18 ;  /* 0x00000012131c8220 */ /* 0x000fe40000410000 */
[----:B------:R-:W4:Y:S04]  /*06a0*/  LDG.E.64 R18, desc[UR14][R6.64+0x30] ;  /* 0x0000300e06127981 */ /* 0x000f28000c1e1b00 */
[----:B------:R-:W0:Y:S01]  /*06b0*/  @!P0 F2F.BF16.F32 R28, R28 ;  /* 0x0000001c001c8304 */ /* 0x000e220000202000 */
[----:B------:R-:W-:-:S07]  /*06c0*/  @!P4 IMAD.U32 R27, R23, 0x10000, RZ ;  /* 0x00010000171bc824 */ /* 0x000fce00078e00ff */
[----:B------:R-:W1:Y:S01]  /*06d0*/  @!P4 F2F.BF16.F32 R27, R27 ;  /* 0x0000001b001bc304 */ /* 0x000e620000202000 */
[----:B0-----:R-:W-:Y:S01]  /*06e0*/  @!P0 IMAD.U32 R0, R28, 0x10000, RZ ;  /* 0x000100001c008824 */ /* 0x001fe200078e00ff */
[----:B------:R-:W-:-:S04]  /*06f0*/  ISETP.NE.U32.AND P0, PT, R2, R8, PT ;  /* 0x000000080200720c */ /* 0x000fc80003f05070 */
[----:B------:R-:W-:Y:S02]  /*0700*/  ISETP.NE.AND.EX P0, PT, R3, R9, PT, P0 ;  /* 0x000000090300720c */ /* 0x000fe40003f05300 */
[----:B------:R-:W0:Y:S01]  /*0710*/  @!P4 F2F.BF16.F32 R9, R0 ;  /* 0x000000000009c304 */ /* 0x000e220000202000 */
[----:B-1----:R-:W-:-:S10]  /*0720*/  @!P4 SHF.L.U32 R8, R27, 0x10, RZ ;  /* 0x000000101b08c819 */ /* 0x002fd400000006ff */
[----:B------:R-:W4:Y:S01]  /*0730*/  @!P0 LDG.E.U16 R23, desc[UR14][R4.64+0x2] ;  /* 0x0000020e04178981 */ /* 0x000f22000c1e1500 */
[----:B0-----:R-:W-:-:S04]  /*0740*/  @!P4 IMAD.U32 R9, R9, 0x10000, RZ ;  /* 0x000100000909c824 */ /* 0x001fc800078e00ff */
[----:B------:R-:W-:Y:S02]  /*0750*/  @!P4 FMUL.FTZ R28, R9, R8 ;  /* 0x00000008091cc220 */ /* 0x000fe40000410000 */
[----:B------:R-:W4:Y:S04]  /*0760*/  LDG.E.64 R8, desc[UR14][R6.64+0x38] ;  /* 0x0000380e06087981 */ /* 0x000f28000c1e1b00 */
[----:B------:R-:W0:Y:S01]  /*0770*/  @!P4 F2F.BF16.F32 R28, R28 ;  /* 0x0000001c001cc304 */ /* 0x000e220000202000 */
[----:B------:R-:W-:-:S07]  /*0780*/  @!P6 SHF.L.U32 R21, R21, 0x10, RZ ;  /* 0x000000101515e819 */ /* 0x000fce00000006ff */
[----:B------:R-:W1:Y:S01]  /*0790*/  @!P6 F2F.BF16.F32 R21, R21 ;  /* 0x000000150015e304 */ /* 0x000e620000202000 */
[----:B0-----:R-:W-:Y:S01]  /*07a0*/  @!P4 IMAD.U32 R0, R28, 0x10000, RZ ;  /* 0x000100001c00c824 */ /* 0x001fe200078e00ff */
[----:B------:R-:W-:-:S06]  /*07b0*/  ISETP.NE.U32.AND P4, PT, R2, R14, PT ;  /* 0x0000000e0200720c */ /* 0x000fcc0003f85070 */
[----:B------:R-:W0:Y:S01]  /*07c0*/  @!P6 F2F.BF16.F32 R14, R0 ;  /* 0x00000000000ee304 */ /* 0x000e220000202000 */
[----:B------:R-:W-:Y:S01]  /*07d0*/  ISETP.NE.AND.EX P4, PT, R3, R15, PT, P4 ;  /* 0x0000000f0300720c */ /* 0x000fe20003f85340 */
[----:B-1----:R-:W-:Y:S02]  /*07e0*/  @!P6 IMAD.U32 R15, R21, 0x10000, RZ ;  /* 0x00010000150fe824 */ /* 0x002fe400078e00ff */
[----:B0-----:R-:W-:-:S10]  /*07f0*/  @!P6 IMAD.U32 R27, R14, 0x10000, RZ ;  /* 0x000100000e1be824 */ /* 0x001fd400078e00ff */
[----:B------:R-:W4:Y:S01]  /*0800*/  @!P4 LDG.E.U16 R14, desc[UR14][R4.64+0x4] ;  /* 0x0000040e040ec981 */ /* 0x000f22000c1e1500 */
[----:B------:R-:W-:-:S06]  /*0810*/  @!P6 FMUL.FTZ R15, R27, R15 ;  /* 0x0000000f1b0fe220 */ /* 0x000fcc0000410000 */
[----:B------:R-:W0:Y:S02]  /*0820*/  @!P6 F2F.BF16.F32 R15, R15 ;  /* 0x0000000f000fe304 */ /* 0x000e240000202000 */
[----:B0-----:R-:W-:Y:S01]  /*0830*/  @!P6 IMAD.U32 R0, R15, 0x10000, RZ ;  /* 0x000100000f00e824 */ /* 0x001fe200078e00ff */
[----:B--2---:R-:W-:-:S06]  /*0840*/  @!P5 SHF.L.U32 R22, R22, 0x10, RZ ;  /* 0x000000101616d819 */ /* 0x004fcc00000006ff */
[----:B------:R-:W0:Y:S01]  /*0850*/  @!P5 F2F.BF16.F32 R22, R22 ;  /* 0x000000160016d304 */ /* 0x000e220000202000 */
[----:B------:R-:W-:-:S07]  /*0860*/  ISETP.NE.U32.AND P6, PT, R2, R12, PT ;  /* 0x0000000c0200720c */ /* 0x000fce0003fc5070 */
[----:B------:R-:W1:Y:S01]  /*0870*/  @!P5 F2F.BF16.F32 R12, R0 ;  /* 0x00000000000cd304 */ /* 0x000e620000202000 */
[----:B------:R-:W-:Y:S01]  /*0880*/  ISETP.NE.AND.EX P6, PT, R3, R13, PT, P6 ;  /* 0x0000000d0300720c */ /* 0x000fe20003fc5360 */
[----:B0-----:R-:W-:Y:S01]  /*0890*/  @!P5 IMAD.U32 R13, R22, 0x10000, RZ ;  /* 0x00010000160dd824 */ /* 0x001fe200078e00ff */
[----:B-1----:R-:W-:-:S11]  /*08a0*/  @!P5 SHF.L.U32 R28, R12, 0x10, RZ ;  /* 0x000000100c1cd819 */ /* 0x002fd600000006ff */
[----:B------:R-:W2:Y:S01]  /*08b0*/  @!P6 LDG.E.U16 R12, desc[UR14][R4.64+0x6] ;  /* 0x0000060e040ce981 */ /* 0x000ea2000c1e1500 */
[----:B------:R-:W-:-:S06]  /*08c0*/  @!P5 FMUL.FTZ R13, R28, R13 ;  /* 0x0000000d1c0dd220 */ /* 0x000fcc0000410000 */
[----:B------:R-:W0:Y:S01]  /*08d0*/  @!P5 F2F.BF16.F32 R13, R13 ;  /* 0x0000000d000dd304 */ /* 0x000e220000202000 */
[----:B---3--:R-:W-:-:S07]  /*08e0*/  @!P3 IMAD.U32 R24, R24, 0x10000, RZ ;  /* 0x000100001818b824 */ /* 0x008fce00078e00ff */
[----:B------:R-:W1:Y:S01]  /*08f0*/  @!P3 F2F.BF16.F32 R24, R24 ;  /* 0x000000180018b304 */ /* 0x000e620000202000 */
[----:B0-----:R-:W-:Y:S01]  /*0900*/  @!P5 IMAD.U32 R0, R13, 0x10000, RZ ;  /* 0x000100000d00d824 */ /* 0x001fe200078e00ff */
[----:B------:R-:W-:-:S06]  /*0910*/  ISETP.NE.U32.AND P5, PT, R2, R10, PT ;  /* 0x0000000a0200720c */ /* 0x000fcc0003fa5070 */
[----:B------:R-:W0:Y:S01]  /*0920*/  @!P3 F2F.BF16.F32 R10, R0 ;  /* 0x00000000000ab304 */ /* 0x000e220000202000 */
[----:B------:R-:W-:Y:S02]  /*0930*/  ISETP.NE.AND.EX P5, PT, R3, R11, PT, P5 ;  /* 0x0000000b0300720c */ /* 0x000fe40003fa5350 */
[----:B-1----:R-:W-:Y:S01]  /*0940*/  @!P3 SHF.L.U32 R11, R24, 0x10, RZ ;  /* 0x00000010180bb819 */ /* 0x002fe200000006ff */
[----:B0-----:R-:W-:-:S10]  /*0950*/  @!P3 IMAD.U32 R22, R10, 0x10000, RZ ;  /* 0x000100000a16b824 */ /* 0x001fd400078e00ff */
[----:B------:R-:W3:Y:S01]  /*0960*/  @!P5 LDG.E.U16 R10, desc[UR14][R4.64+0x8] ;  /* 0x0000080e040ad981 */ /* 0x000ee2000c1e1500 */
[----:B------:R-:W-:-:S06]  /*0970*/  @!P3 FMUL.FTZ R15, R22, R11 ;  /* 0x0000000b160fb220 */ /* 0x000fcc0000410000 */
[----:B------:R-:W0:Y:S01]  /*0980*/  @!P3 F2F.BF16.F32 R15, R15 ;  /* 0x0000000f000fb304 */ /* 0x000e220000202000 */
[----:B----4-:R-:W-:-:S07]  /*0990*/  @!P2 IMAD.U32 R25, R25, 0x10000, RZ ;  /* 0x000100001919a824 */ /* 0x010fce00078e00ff */
[----:B------:R-:W1:Y:S01]  /*09a0*/  @!P2 F2F.BF16.F32 R25, R25 ;  /* 0x000000190019a304 */ /* 0x000e620000202000 */
[----:B0-----:R-:W-:Y:S02]  /*09b0*/  @!P3 SHF.L.U32 R0, R15, 0x10, RZ ;  /* 0x000000100f00b819 */ /* 0x001fe400000006ff */
[----:B------:R-:W-:-:S05]  /*09c0*/  ISETP.NE.U32.AND P3, PT, R2, R16, PT ;  /* 0x000000100200720c */ /* 0x000fca0003f65070 */
[----:B------:R-:W0:Y:S01]  /*09d0*/  @!P2 F2F.BF16.F32 R11, R0 ;  /* 0x00000000000ba304 */ /* 0x000e220000202000 */
[----:B------:R-:W-:Y:S01]  /*09e0*/  ISETP.NE.AND.EX P3, PT, R3, R17, PT, P3 ;  /* 0x000000110300720c */ /* 0x000fe20003f65330 */
[----:B-1----:R-:W-:Y:S02]  /*09f0*/  @!P2 IMAD.U32 R13, R25, 0x10000, RZ ;  /* 0x00010000190da824 */ /* 0x002fe400078e00ff */
[----:B0-----:R-:W-:-:S10]  /*0a00*/  @!P2 IMAD.U32 R16, R11, 0x10000, RZ ;  /* 0x000100000b10a824 */ /* 0x001fd400078e00ff */
[----:B------:R-:W4:Y:S01]  /*0a10*/  @!P3 LDG.E.U16 R11, desc[UR14][R4.64+0xa] ;  /* 0x00000a0e040bb981 */ /* 0x000f22000c1e1500 */
[----:B------:R-:W-:-:S06]  /*0a20*/  @!P2 FMUL.FTZ R16, R16, R13 ;  /* 0x0000000d1010a220 */ /* 0x000fcc0000410000 */
[----:B------:R-:W0:Y:S01]  /*0a30*/  @!P2 F2F.BF16.F32 R16, R16 ;  /* 0x000000100010a304 */ /* 0x000e220000202000 */
[----:B------:R-:W-:-:S07]  /*0a40*/  @!P1 SHF.L.U32 R26, R26, 0x10, RZ ;  /* 0x000000101a1a9819 */ /* 0x000fce00000006ff */
[----:B------:R-:W1:Y:S01]  /*0a50*/  @!P1 F2F.BF16.F32 R26, R26 ;  /* 0x0000001a001a9304 */ /* 0x000e620000202000 */
[----:B0-----:R-:W-:Y:S01]  /*0a60*/  @!P2 IMAD.U32 R0, R16, 0x10000, RZ ;  /* 0x000100001000a824 */ /* 0x001fe200078e00ff */
[----:B------:R-:W-:-:S06]  /*0a70*/  ISETP.NE.U32.AND P2, PT, R2, R18, PT ;  /* 0x000000120200720c */ /* 0x000fcc0003f45070 */
[----:B------:R-:W0:Y:S01]  /*0a80*/  @!P1 F2F.BF16.F32 R17, R0 ;  /* 0x0000000000119304 */ /* 0x000e220000202000 */
[----:B------:R-:W-:Y:S01]  /*0a90*/  ISETP.NE.AND.EX P2, PT, R3, R19, PT, P2 ;  /* 0x000000130300720c */ /* 0x000fe20003f45320 */
[----:B-1----:R-:W-:-:S12]  /*0aa0*/  @!P1 IMAD.U32 R15, R26, 0x10000, RZ ;  /* 0x000100001a0f9824 */ /* 0x002fd800078e00ff */
[----:B------:R-:W4:Y:S01]  /*0ab0*/  @!P2 LDG.E.U16 R13, desc[UR14][R4.64+0xc] ;  /* 0x00000c0e040da981 */ /* 0x000f22000c1e1500 */
[----:B0-----:R-:W-:-:S05]  /*0ac0*/  @!P1 SHF.L.U32 R18, R17, 0x10, RZ ;  /* 0x0000001011129819 */ /* 0x001fca00000006ff */
[----:B------:R-:W-:-:S06]  /*0ad0*/  @!P1 FMUL.FTZ R15, R18, R15 ;  /* 0x0000000f120f9220 */ /* 0x000fcc0000410000 */
[----:B------:R-:W0:Y:S02]  /*0ae0*/  @!P1 F2F.BF16.F32 R15, R15 ;  /* 0x0000000f000f9304 */ /* 0x000e240000202000 */
[----:B0-----:R-:W-:Y:S01]  /*0af0*/  @!P1 IMAD.U32 R0, R15, 0x10000, RZ ;  /* 0x000100000f009824 */ /* 0x001fe200078e00ff */
[----:B------:R-:W-:-:S04]  /*0b00*/  ISETP.NE.U32.AND P1, PT, R2, R8, PT ;  /* 0x000000080200720c */ /* 0x000fc80003f25070 */
[----:B------:R-:W-:-:S13]  /*0b10*/  ISETP.NE.AND.EX P1, PT, R3, R9, PT, P1 ;  /* 0x000000090300720c */ /* 0x000fda0003f25310 */
[----:B------:R-:W4:Y:S01]  /*0b20*/  @!P1 LDG.E.U16 R8, desc[UR14][R4.64+0xe] ;  /* 0x00000e0e04089981 */ /* 0x000f22000c1e1500 */
[----:B------:R-:W-:Y:S01]  /*0b30*/  @!P0 IMAD.U32 R23, R23, 0x10000, RZ ;  /* 0x0001000017178824 */ /* 0x000fe200078e00ff */
[----:B------:R-:W0:Y:S08]  /*0b40*/  @!P0 F2F.BF16.F32 R16, R0 ;  /* 0x0000000000108304 */ /* 0x000e300000202000 */
[----:B------:R-:W1:Y:S01]  /*0b50*/  @!P0 F2F.BF16.F32 R23, R23 ;  /* 0x0000001700178304 */ /* 0x000e620000202000 */
[----:B0-----:R-:W-:Y:S01]  /*0b60*/  @!P0 IMAD.U32 R16, R16, 0x10000, RZ ;  /* 0x0001000010108824 */ /* 0x001fe200078e00ff */
[----:B-1----:R-:W-:-:S05]  /*0b70*/  @!P0 SHF.L.U32 R9, R23, 0x10, RZ ;  /* 0x0000001017098819 */ /* 0x002fca00000006ff */
[----:B------:R-:W-:-:S06]  /*0b80*/  @!P0 FMUL.FTZ R9, R16, R9 ;  /* 0x0000000910098220 */ /* 0x000fcc0000410000 */
[----:B------:R-:W0:Y:S01]  /*0b90*/  @!P0 F2F.BF16.F32 R9, R9 ;  /* 0x0000000900098304 */ /* 0x000e220000202000 */
[----:B------:R-:W-:-:S07]  /*0ba0*/  @!P4 IMAD.U32 R14, R14, 0x10000, RZ ;  /* 0x000100000e0ec824 */ /* 0x000fce00078e00ff */
[----:B------:R-:W1:Y:S01]  /*0bb0*/  @!P4 F2F.BF16.F32 R14, R14 ;  /* 0x0000000e000ec304 */ /* 0x000e620000202000 */
[----:B0-----:R-:W-:-:S07]  /*0bc0*/  @!P0 SHF.L.U32 R0, R9, 0x10, RZ ;  /* 0x0000001009008819 */ /* 0x001fce00000006ff */
[----:B------:R-:W0:Y:S01]  /*0bd0*/  @!P4 F2F.BF16.F32 R16, R0 ;  /* 0x000000000010c304 */ /* 0x000e220000202000 */
[----:B-1----:R-:W-:Y:S02]  /*0be0*/  @!P4 IMAD.U32 R15, R14, 0x10000, RZ ;  /* 0x000100000e0fc824 */ /* 0x002fe400078e00ff */
[----:B0-----:R-:W-:-:S04]  /*0bf0*/  @!P4 IMAD.U32 R16, R16, 0x10000, RZ ;  /* 0x000100001010c824 */ /* 0x001fc800078e00ff */
[----:B------:R-:W-:-:S06]  /*0c00*/  @!P4 FMUL.FTZ R15, R16, R15 ;  /* 0x0000000f100fc220 */ /* 0x000fcc0000410000 */
[----:B------:R-:W0:Y:S02]  /*0c10*/  @!P4 F2F.BF16.F32 R15, R15 ;  /* 0x0000000f000fc304 */ /* 0x000e240000202000 */
[----:B0-----:R-:W-:-:S06]  /*0c20*/  @!P4 IMAD.U32 R0, R15, 0x10000, RZ ;  /* 0x000100000f00c824 */ /* 0x001fcc00078e00ff */
[----:B------:R-:W0:Y:S01]  /*0c30*/  @!P6 F2F.BF16.F32 R16, R0 ;  /* 0x000000000010e304 */ /* 0x000e220000202000 */
[----:B--2---:R-:W-:-:S07]  /*0c40*/  @!P6 SHF.L.U32 R12, R12, 0x10, RZ ;  /* 0x000000100c0ce819 */ /* 0x004fce00000006ff */
[----:B------:R-:W1:Y:S01]  /*0c50*/  @!P6 F2F.BF16.F32 R12, R12 ;  /* 0x0000000c000ce304 */ /* 0x000e620000202000 */
[----:B0-----:R-:W-:Y:S01]  /*0c60*/  @!P6 SHF.L.U32 R16, R16, 0x10, RZ ;  /* 0x000000101010e819 */ /* 0x001fe200000006ff */
[----:B-1----:R-:W-:-:S04]  /*0c70*/  @!P6 IMAD.U32 R9, R12, 0x10000, RZ ;  /* 0x000100000c09e824 */ /* 0x002fc800078e00ff */
[----:B------:R-:W-:-:S06]  /*0c80*/  @!P6 FMUL.FTZ R9, R16, R9 ;  /* 0x000000091009e220 */ /* 0x000fcc0000410000 */
[----:B------:R-:W0:Y:S01]  /*0c90*/  @!P6 F2F.BF16.F32 R9, R9 ;  /* 0x000000090009e304 */ /* 0x000e220000202000 */
[----:B---3--:R-:W-:Y:S02]  /*0ca0*/  @!P5 IMAD.U32 R10, R10, 0x10000, RZ ;  /* 0x000100000a0ad824 */ /* 0x008fe400078e00ff */
[----:B0-----:R-:W-:-:S05]  /*0cb0*/  @!P6 IMAD.U32 R0, R9, 0x10000, RZ ;  /* 0x000100000900e824 */ /* 0x001fca00078e00ff */
[----:B------:R-:W0:Y:S08]  /*0cc0*/  @!P5 F2F.BF16.F32 R10, R10 ;  /* 0x0000000a000ad304 */ /* 0x000e300000202000 */
[----:B------:R-:W1:Y:S01]  /*0cd0*/  @!P5 F2F.BF16.F32 R14, R0 ;  /* 0x00000000000ed304 */ /* 0x000e620000202000 */
[----:B0-----:R-:W-:Y:S01]  /*0ce0*/  @!P5 SHF.L.U32 R12, R10, 0x10, RZ ;  /* 0x000000100a0cd819 */ /* 0x001fe200000006ff */
[----:B-1----:R-:W-:-:S04]  /*0cf0*/  @!P5 IMAD.U32 R15, R14, 0x10000, RZ ;  /* 0x000100000e0fd824 */ /* 0x002fc800078e00ff */
[----:B------:R-:W-:-:S06]  /*0d00*/  @!P5 FMUL.FTZ R12, R15, R12 ;  /* 0x0000000c0f0cd220 */ /* 0x000fcc0000410000 */
[----:B------:R-:W0:Y:S01]  /*0d10*/  @!P5 F2F.BF16.F32 R12, R12 ;  /* 0x0000000c000cd304 */ /* 0x000e220000202000 */
[----:B----4-:R-:W-:-:S07]  /*0d20*/  @!P3 IMAD.U32 R11, R11, 0x10000, RZ ;  /* 0x000100000b0bb824 */ /* 0x010fce00078e00ff */
[----:B------:R-:W1:Y:S01]  /*0d30*/  @!P3 F2F.BF16.F32 R11, R11 ;  /* 0x0000000b000bb304 */ /* 0x000e620000202000 */
[----:B0-----:R-:W-:-:S07]  /*0d40*/  @!P5 SHF.L.U32 R0, R12, 0x10, RZ ;  /* 0x000000100c00d819 */ /* 0x001fce00000006ff */
[----:B------:R-:W0:Y:S01]  /*0d50*/  @!P3 F2F.BF16.F32 R14, R0 ;  /* 0x00000000000eb304 */ /* 0x000e220000202000 */
[----:B-1----:R-:W-:Y:S02]  /*0d60*/  @!P3 IMAD.U32 R9, R11, 0x10000, RZ ;  /* 0x000100000b09b824 */ /* 0x002fe400078e00ff */
[----:B0-----:R-:W-:-:S04]  /*0d70*/  @!P3 IMAD.U32 R14, R14, 0x10000, RZ ;  /* 0x000100000e0eb824 */ /* 0x001fc800078e00ff */
[----:B------:R-:W-:-:S06]  /*0d80*/  @!P3 FMUL.FTZ R9, R14, R9 ;  /* 0x000000090e09b220 */ /* 0x000fcc0000410000 */
[----:B------:R-:W0:Y:S01]  /*0d90*/  @!P3 F2F.BF16.F32 R9, R9 ;  /* 0x000000090009b304 */ /* 0x000e220000202000 */
[----:B------:R-:W-:-:S07]  /*0da0*/  @!P2 SHF.L.U32 R13, R13, 0x10, RZ ;  /* 0x000000100d0da819 */ /* 0x000fce00000006ff */
[----:B------:R-:W1:Y:S01]  /*0db0*/  @!P2 F2F.BF16.F32 R13, R13 ;  /* 0x0000000d000da304 */ /* 0x000e620000202000 */
[----:B0-----:R-:W-:-:S07]  /*0dc0*/  @!P3 IMAD.U32 R0, R9, 0x10000, RZ ;  /* 0x000100000900b824 */ /* 0x001fce00078e00ff */
[----:B------:R-:W0:Y:S01]  /*0dd0*/  @!P2 F2F.BF16.F32 R12, R0 ;  /* 0x00000000000ca304 */ /* 0x000e220000202000 */
[----:B-1----:R-:W-:Y:S01]  /*0de0*/  @!P2 IMAD.U32 R10, R13, 0x10000, RZ ;  /* 0x000100000d0aa824 */ /* 0x002fe200078e00ff */
[----:B0-----:R-:W-:-:S05]  /*0df0*/  @!P2 SHF.L.U32 R11, R12, 0x10, RZ ;  /* 0x000000100c0ba819 */ /* 0x001fca00000006ff */
[----:B------:R-:W-:-:S06]  /*0e00*/  @!P2 FMUL.FTZ R10, R11, R10 ;  /* 0x0000000a0b0aa220 */ /* 0x000fcc0000410000 */
[----:B------:R-:W0:Y:S01]  /*0e10*/  @!P2 F2F.BF16.F32 R10, R10 ;  /* 0x0000000a000aa304 */ /* 0x000e220000202000 */
[----:B------:R-:W-:-:S07]  /*0e20*/  @!P1 IMAD.U32 R8, R8, 0x10000, RZ ;  /* 0x0001000008089824 */ /* 0x000fce00078e00ff */
[----:B------:R-:W1:Y:S01]  /*0e30*/  @!P1 F2F.BF16.F32 R8, R8 ;  /* 0x0000000800089304 */ /* 0x000e620000202000 */
[----:B0-----:R-:W-:-:S07]  /*0e40*/  @!P2 IMAD.U32 R0, R10, 0x10000, RZ ;  /* 0x000100000a00a824 */ /* 0x001fce00078e00ff */
[----:B------:R-:W0:Y:S01]  /*0e50*/  @!P1 F2F.BF16.F32 R11, R0 ;  /* 0x00000000000b9304 */ /* 0x000e220000202000 */
[----:B-1----:R-:W-:Y:S01]  /*0e60*/  @!P1 SHF.L.U32 R9, R8, 0x10, RZ ;  /* 0x0000001008099819 */ /* 0x002fe200000006ff */
[----:B------:R-:W-:Y:S01]  /*0e70*/  UIADD3 UR4, UP1, UPT, UR4, -0x10, URZ ;  /* 0xfffffff004047890 */ /* 0x000fe2000ff3e0ff */
[----:B0-----:R-:W-:-:S04]  /*0e80*/  @!P1 IMAD.U32 R12, R11, 0x10000, RZ ;  /* 0x000100000b0c9824 */ /* 0x001fc800078e00ff */
[----:B------:R-:W-:Y:S01]  /*0e90*/  @!P1 FMUL.FTZ R9, R12, R9 ;  /* 0x000000090c099220 */ /* 0x000fe20000410000 */
[----:B------:R-:W-:Y:S02]  /*0ea0*/  UIADD3.X UR7, UPT, UPT, UR7, -0x1, URZ, UP1, !UPT ;  /* 0xffffffff07077890 */ /* 0x000fe40008ffe4ff */
[----:B------:R-:W-:-:S03]  /*0eb0*/  UISETP.NE.U32.AND UP1, UPT, UR4, URZ, UPT ;  /* 0x000000ff0400728c */ /* 0x000fc6000bf25070 */
[----:B------:R-:W0:Y:S01]  /*0ec0*/  @!P1 F2F.BF16.F32 R9, R9 ;  /* 0x0000000900099304 */ /* 0x000e220000202000 */
[----:B------:R-:W-:Y:S01]  /*0ed0*/  UISETP.NE.AND.EX UP1, UPT, UR7, URZ, UPT, UP1 ;  /* 0x000000ff0700728c */ /* 0x000fe2000bf25310 */
[----:B------:R-:W-:Y:S02]  /*0ee0*/  IADD3 R6, P0, PT, R6, 0x80, RZ ;  /* 0x0000008006067810 */ /* 0x000fe40007f1e0ff */
[----:B------:R-:W-:-:S03]  /*0ef0*/  IADD3 R12, P2, PT, R4, 0x20, RZ ;  /* 0x00000020040c7810 */ /* 0x000fc60007f5e0ff */
[----:B------:R-:W-:Y:S01]  /*0f00*/  IMAD.X R7, RZ, RZ, R7, P0 ;  /* 0x000000ffff077224 */ /* 0x000fe200000e0607 */
[----:B------:R-:W-:Y:S01]  /*0f10*/  IADD3.X R13, PT, PT, RZ, R5, RZ, P2, !PT ;  /* 0x00000005ff0d7210 */ /* 0x000fe200017fe4ff */
[----:B0-----:R-:W-:Y:S01]  /*0f20*/  @!P1 IMAD.U32 R0, R9, 0x10000, RZ ;  /* 0x0001000009009824 */ /* 0x001fe200078e00ff */
[----:B------:R-:W-:Y:S07]  /*0f30*/  BRA.U UP1, `(.L_x_753) ;  /* 0xfffffff101d47547 */ /* 0x000fee000b83ffff */
.L_x_752:
[----:B------:R-:W-:Y:S05]  /*0f40*/  BRA.U !UP0, `(.L_x_751) ;  /* 0x0000000d085c7547 */ /* 0x000fea000b800000 */
[----:B------:R-:W0:Y:S01]  /*0f50*/  LDCU UR10, c[0x0][0x3a8] ;  /* 0x00007500ff0a77ac */ /* 0x000e220008000800 */
[----:B------:R-:W-:-:S04]  /*0f60*/  UISETP.GE.U32.AND UP1, UPT, UR12, 0x8, UPT ;  /* 0x000000080c00788c */ /* 0x000fc8000bf26070 */
[----:B------:R-:W-:Y:S02]  /*0f70*/  UISETP.GE.U32.AND.EX UP1, UPT, URZ, URZ, UPT, UP1 ;  /* 0x000000ffff00728c */ /* 0x000fe4000bf26110 */
[----:B0-----:R-:W-:-:S04]  /*0f80*/  ULOP3.LUT UR11, UR10, 0x7, URZ, 0xc0, !UPT ;  /* 0x000000070a0b7892 */ /* 0x001fc8000f8ec0ff */
[----:B------:R-:W-:-:S04]  /*0f90*/  UISETP.NE.U32.AND UP0, UPT, UR11, URZ, UPT ;  /* 0x000000ff0b00728c */ /* 0x000fc8000bf05070 */
[----:B------:R-:W-:Y:S01]  /*0fa0*/  UISETP.NE.AND.EX UP0, UPT, URZ, URZ, UPT, UP0 ;  /* 0x000000ffff00728c */ /* 0x000fe2000bf05300 */
[----:B------:R-:W-:Y:S10]  /*0fb0*/  BRA.U !UP1, `(.L_x_754) ;  /* 0x0000000509b07547 */ /* 0x000ff4000b800000 */
[----:B------:R-:W0:Y:S02]  /*0fc0*/  LDCU.64 UR8, c[0x0][0x3a0] ;  /* 0x00007400ff0877ac */ /* 0x000e240008000a00 */
[----:B0-----:R-:W-:-:S04]  /*0fd0*/  ULEA UR4, UP1, UR5, UR8, 0x3 ;  /* 0x0000000805047291 */ /* 0x001fc8000f8218ff */
[----:B------:R-:W-:Y:S02]  /*0fe0*/  ULEA.HI.X UR7, UR5, UR9, UR6, 0x3, UP1 ;  /* 0x0000000905077291 */ /* 0x000fe400088f1c06 */
[----:B------:R-:W-:Y:S01]  /*0ff0*/  IMAD.U32 R22, RZ, RZ, UR4 ;  /* 0x00000004ff167e24 */ /* 0x000fe2000f8e00ff */
[----:B------:R-:W0:Y:S03]  /*1000*/  LDCU.64 UR8, c[0x0][0x398] ;  /* 0x00007300ff0877ac */ /* 0x000e260008000a00 */
[----:B------:R-:W-:-:S05]  /*1010*/  MOV R23, UR7 ;  /* 0x0000000700177c02 */ /* 0x000fca0008000f00 */
[----:B------:R-:W2:Y:S04]  /*1020*/  LDG.E.64 R4, desc[UR14][R22.64] ;  /* 0x0000000e16047981 */ /* 0x000ea8000c1e1b00 */
[----:B------:R-:W3:Y:S04]  /*1030*/  LDG.E.64 R18, desc[UR14][R22.64+0x8] ;  /* 0x0000080e16127981 */ /* 0x000ee8000c1e1b00 */
[----:B------:R-:W4:Y:S04]  /*1040*/  LDG.E.64 R16, desc[UR14][R22.64+0x10] ;  /* 0x0000100e16107981 */ /* 0x000f28000c1e1b00 */
[----:B------:R-:W4:Y:S04]  /*1050*/  LDG.E.64 R14, desc[UR14][R22.64+0x18] ;  /* 0x0000180e160e7981 */ /* 0x000f28000c1e1b00 */
[----:B------:R-:W4:Y:S04]  /*1060*/  LDG.E.64 R12, desc[UR14][R22.64+0x20] ;  /* 0x0000200e160c7981 */ /* 0x000f28000c1e1b00 */
[----:B------:R-:W4:Y:S01]  /*1070*/  LDG.E.64 R10, desc[UR14][R22.64+0x28] ;  /* 0x0000280e160a7981 */ /* 0x000f22000c1e1b00 */
[----:B0-----:R-:W-:-:S03]  /*1080*/  ULEA UR4, UP1, UR5, UR8, 0x1 ;  /* 0x0000000805047291 */ /* 0x001fc6000f8208ff */
[----:B------:R-:W4:Y:S01]  /*1090*/  LDG.E.64 R8, desc[UR14][R22.64+0x30] ;  /* 0x0000300e16087981 */ /* 0x000f22000c1e1b00 */
[----:B------:R-:W-:-:S03]  /*10a0*/  ULEA.HI.X UR7, UR5, UR9, UR6, 0x1, UP1 ;  /* 0x0000000905077291 */ /* 0x000fc600088f0c06 */
[----:B------:R0:W4:Y:S01]  /*10b0*/  LDG.E.64 R6, desc[UR14][R22.64+0x38] ;  /* 0x0000380e16067981 */ /* 0x000122000c1e1b00 */
[----:B--2--5:R-:W-:Y:S01]  /*10c0*/  ISETP.NE.U32.AND P6, PT, R2, R4, PT ;  /* 0x000000040200720c */ /* 0x024fe20003fc5070 */
[----:B------:R-:W-:-:S03]  /*10d0*/  IMAD.U32 R4, RZ, RZ, UR4 ;  /* 0x00000004ff047e24 */ /* 0x000fc6000f8e00ff */
[----:B------:R-:W-:Y:S01]  /*10e0*/  ISETP.NE.AND.EX P6, PT, R3, R5, PT, P6 ;  /* 0x000000050300720c */ /* 0x000fe20003fc5360 */
[----:B------:R-:W-:-:S12]  /*10f0*/  IMAD.U32 R5, RZ, RZ, UR7 ;  /* 0x00000007ff057e24 */ /* 0x000fd8000f8e00ff */
[----:B------:R-:W2:Y:S01]  /*1100*/  @!P6 LDG.E.U16 R21, desc[UR14][R4.64] ;  /* 0x0000000e0415e981 */ /* 0x000ea2000c1e1500 */
[----:B---3--:R-:W-:-:S04]  /*1110*/  ISETP.NE.U32.AND P5, PT, R2, R18, PT ;  /* 0x000000120200720c */ /* 0x008fc80003fa5070 */
[----:B------:R-:W-:-:S13]  /*1120*/  ISETP.NE.AND.EX P5, PT, R3, R19, PT, P5 ;  /* 0x000000130300720c */ /* 0x000fda0003fa5350 */
[----:B------:R-:W3:Y:S01]  /*1130*/  @!P5 LDG.E.U16 R18, desc[UR14][R4.64+0x2] ;  /* 0x0000020e0412d981 */ /* 0x000ee2000c1e1500 */
[----:B----4-:R-:W-:-:S04]  /*1140*/  ISETP.NE.U32.AND P4, PT, R2, R16, PT ;  /* 0x000000100200720c */ /* 0x010fc80003f85070 */
[----:B------:R-:W-:-:S13]  /*1150*/  ISETP.NE.AND.EX P4, PT, R3, R17, PT, P4 ;  /* 0x000000110300720c */ /* 0x000fda0003f85340 */
[----:B------:R-:W4:Y:S01]  /*1160*/  @!P4 LDG.E.U16 R16, desc[UR14][R4.64+0x4] ;  /* 0x0000040e0410c981 */ /* 0x000f22000c1e1500 */
[----:B------:R-:W-:-:S04]  /*1170*/  ISETP.NE.U32.AND P3, PT, R2, R14, PT ;  /* 0x0000000e0200720c */ /* 0x000fc80003f65070 */
        /* <DEDUP_REMOVED lines=8> */
[----:B------:R-:W-:Y:S01]  /*1200*/  ISETP.NE.U32.AND P0, PT, R2, R8, PT ;  /* 0x000000080200720c */ /* 0x000fe20003f05070 */
[----:B------:R-:W0:Y:S03]  /*1210*/  @!P6 F2F.BF16.F32 R11, R0 ;  /* 0x00000000000be304 */ /* 0x000e260000202000 */
[----:B------:R-:W-:Y:S01]  /*1220*/  ISETP.NE.AND.EX P0, PT, R3, R9, PT, P0 ;  /* 0x000000090300720c */ /* 0x000fe20003f05300 */
[----:B0-----:R-:W-:-:S12]  /*1230*/  @!P6 IMAD.U32 R22, R11, 0x10000, RZ ;  /* 0x000100000b16e824 */ /* 0x001fd800078e00ff */
[----:B------:R-:W4:Y:S01]  /*1240*/  @!P0 LDG.E.U16 R8, desc[UR14][R4.64+0xc] ;  /* 0x00000c0e04088981 */ /* 0x000f22000c1e1500 */
[----:B--2---:R-:W-:-:S06]  /*1250*/  @!P6 SHF.L.U32 R21, R21, 0x10, RZ ;  /* 0x000000101515e819 */ /* 0x004fcc00000006ff */
[----:B------:R-:W0:Y:S02]  /*1260*/  @!P6 F2F.BF16.F32 R21, R21 ;  /* 0x000000150015e304 */ /* 0x000e240000202000 */
[----:B0-----:R-:W-:-:S04]  /*1270*/  @!P6 IMAD.U32 R9, R21, 0x10000, RZ ;  /* 0x000100001509e824 */ /* 0x001fc800078e00ff */
[----:B------:R-:W-:-:S06]  /*1280*/  @!P6 FMUL.FTZ R9, R22, R9 ;  /* 0x000000091609e220 */ /* 0x000fcc0000410000 */
[----:B------:R-:W0:Y:S02]  /*1290*/  @!P6 F2F.BF16.F32 R9, R9 ;  /* 0x000000090009e304 */ /* 0x000e240000202000 */
[----:B0-----:R-:W-:Y:S02]  /*12a0*/  @!P6 SHF.L.U32 R0, R9, 0x10, RZ ;  /* 0x000000100900e819 */ /* 0x001fe400000006ff */
[----:B------:R-:W-:-:S04]  /*12b0*/  ISETP.NE.U32.AND P6, PT, R2, R6, PT ;  /* 0x000000060200720c */ /* 0x000fc80003fc5070 */
[----:B------:R-:W-:-:S13]  /*12c0*/  ISETP.NE.AND.EX P6, PT, R3, R7, PT, P6 ;  /* 0x000000070300720c */ /* 0x000fda0003fc5360 */
[----:B------:R0:W2:Y:S01]  /*12d0*/  @!P6 LDG.E.U16 R6, desc[UR14][R4.64+0xe] ;  /* 0x00000e0e0406e981 */ /* 0x0000a2000c1e1500 */
[----:B---3--:R-:W-:Y:S01]  /*12e0*/  @!P5 IMAD.U32 R18, R18, 0x10000, RZ ;  /* 0x000100001212d824 */ /* 0x008fe200078e00ff */
[----:B------:R-:W1:Y:S08]  /*12f0*/  @!P5 F2F.BF16.F32 R11, R0 ;  /* 0x00000000000bd304 */ /* 0x000e700000202000 */
[----:B------:R-:W3:Y:S01]  /*1300*/  @!P5 F2F.BF16.F32 R18, R18 ;  /* 0x000000120012d304 */ /* 0x000ee20000202000 */
[----:B-1----:R-:W-:Y:S01]  /*1310*/  @!P5 SHF.L.U32 R22, R11, 0x10, RZ ;  /* 0x000000100b16d819 */ /* 0x002fe200000006ff */
[----:B---3--:R-:W-:-:S04]  /*1320*/  @!P5 IMAD.U32 R7, R18, 0x10000, RZ ;  /* 0x000100001207d824 */ /* 0x008fc800078e00ff */
[----:B------:R-:W-:-:S06]  /*1330*/  @!P5 FMUL.FTZ R7, R22, R7 ;  /* 0x000000071607d220 */ /* 0x000fcc0000410000 */
[----:B------:R-:W1:Y:S01]  /*1340*/  @!P5 F2F.BF16.F32 R7, R7 ;  /* 0x000000070007d304 */ /* 0x000e620000202000 */
[----:B----4-:R-:W-:-:S07]  /*1350*/  @!P4 IMAD.U32 R16, R16, 0x10000, RZ ;  /* 0x000100001010c824 */ /* 0x010fce00078e00ff */
[----:B------:R-:W3:Y:S01]  /*1360*/  @!P4 F2F.BF16.F32 R16, R16 ;  /* 0x000000100010c304 */ /* 0x000ee20000202000 */
[----:B-1----:R-:W-:-:S07]  /*1370*/  @!P5 IMAD.U32 R0, R7, 0x10000, RZ ;  /* 0x000100000700d824 */ /* 0x002fce00078e00ff */
[----:B0-----:R-:W0:Y:S01]  /*1380*/  @!P4 F2F.BF16.F32 R5, R0 ;  /* 0x000000000005c304 */ /* 0x001e220000202000 */
[----:B---3--:R-:W-:Y:S01]  /*1390*/  @!P4 SHF.L.U32 R4, R16, 0x10, RZ ;  /* 0x000000101004c819 */ /* 0x008fe200000006ff */
[----:B0-----:R-:W-:-:S04]  /*13a0*/  @!P4 IMAD.U32 R5, R5, 0x10000, RZ ;  /* 0x000100000505c824 */ /* 0x001fc800078e00ff */
        /* <DEDUP_REMOVED lines=23> */
[----:B0-----:R-:W-:-:S04]  /*1520*/  @!P1 IMAD.U32 R12, R7, 0x10000, RZ ;  /* 0x00010000070c9824 */ /* 0x001fc800078e00ff */
[----:B------:R-:W-:-:S06]  /*1530*/  @!P1 FMUL.FTZ R5, R12, R5 ;  /* 0x000000050c059220 */ /* 0x000fcc0000410000 */
[----:B------:R-:W0:Y:S01]  /*1540*/  @!P1 F2F.BF16.F32 R5, R5 ;  /* 0x0000000500059304 */ /* 0x000e220000202000 */
[----:B------:R-:W-:-:S07]  /*1550*/  @!P0 SHF.L.U32 R8, R8, 0x10, RZ ;  /* 0x0000001008088819 */ /* 0x000fce00000006ff */
[----:B------:R-:W1:Y:S01]  /*1560*/  @!P0 F2F.BF16.F32 R8, R8 ;  /* 0x0000000800088304 */ /* 0x000e620000202000 */
[----:B0-----:R-:W-:-:S07]  /*1570*/  @!P1 IMAD.U32 R0, R5, 0x10000, RZ ;  /* 0x0001000005009824 */ /* 0x001fce00078e00ff */
[----:B------:R-:W0:Y:S01]  /*1580*/  @!P0 F2F.BF16.F32 R7, R0 ;  /* 0x0000000000078304 */ /* 0x000e220000202000 */
[----:B-1----:R-:W-:Y:S01]  /*1590*/  @!P0 SHF.L.U32 R4, R8, 0x10, RZ ;  /* 0x0000001008048819 */ /* 0x002fe200000006ff */
[----:B0-----:R-:W-:-:S04]  /*15a0*/  @!P0 IMAD.U32 R7, R7, 0x10000, RZ ;  /* 0x0001000007078824 */ /* 0x001fc800078e00ff */
[----:B------:R-:W-:-:S06]  /*15b0*/  @!P0 FMUL.FTZ R4, R7, R4 ;  /* 0x0000000407048220 */ /* 0x000fcc0000410000 */
[----:B------:R-:W0:Y:S02]  /*15c0*/  @!P0 F2F.BF16.F32 R4, R4 ;  /* 0x0000000400048304 */ /* 0x000e240000202000 */
[----:B0-----:R-:W-:-:S06]  /*15d0*/  @!P0 IMAD.U32 R0, R4, 0x10000, RZ ;  /* 0x0001000004008824 */ /* 0x001fcc00078e00ff */
[----:B------:R-:W0:Y:S01]  /*15e0*/  @!P6 F2F.BF16.F32 R7, R0 ;  /* 0x000000000007e304 */ /* 0x000e220000202000 */
[----:B--2---:R-:W-:-:S07]  /*15f0*/  @!P6 SHF.L.U32 R6, R6, 0x10, RZ ;  /* 0x000000100606e819 */ /* 0x004fce00000006ff */
[----:B------:R-:W1:Y:S01]  /*1600*/  @!P6 F2F.BF16.F32 R6, R6 ;  /* 0x000000060006e304 */ /* 0x000e620000202000 */
[----:B0-----:R-:W-:Y:S01]  /*1610*/  @!P6 IMAD.U32 R8, R7, 0x10000, RZ ;  /* 0x000100000708e824 */ /* 0x001fe200078e00ff */
[----:B-1----:R-:W-:-:S05]  /*1620*/  @!P6 SHF.L.U32 R5, R6, 0x10, RZ ;  /* 0x000000100605e819 */ /* 0x002fca00000006ff */
[----:B------:R-:W-:-:S06]  /*1630*/  @!P6 FMUL.FTZ R5, R8, R5 ;  /* 0x000000050805e220 */ /* 0x000fcc0000410000 */
[----:B------:R-:W0:Y:S01]  /*1640*/  @!P6 F2F.BF16.F32 R5, R5 ;  /* 0x000000050005e304 */ /* 0x000e220000202000 */
[----:B------:R-:W-:-:S04]  /*1650*/  UIADD3 UR5, UP1, UPT, UR5, 0x8, URZ ;  /* 0x0000000805057890 */ /* 0x000fc8000ff3e0ff */
[----:B------:R-:W-:Y:S01]  /*1660*/  UIADD3.X UR6, UPT, UPT, URZ, UR6, URZ, UP1, !UPT ;  /* 0x00000006ff067290 */ /* 0x000fe20008ffe4ff */
[----:B0-----:R-:W-:-:S11]  /*1670*/  @!P6 SHF.L.U32 R0, R5, 0x10, RZ ;  /* 0x000000100500e819 */ /* 0x001fd600000006ff */
.L_x_754:
[----:B------:R-:W-:Y:S05]  /*1680*/  BRA.U !UP0, `(.L_x_751) ;  /* 0x00000005088c7547 */ /* 0x000fea000b800000 */
[----:B------:R-:W-:Y:S02]  /*1690*/  UISETP.GE.U32.AND UP1, UPT, UR11, 0x4, UPT ;  /* 0x000000040b00788c */ /* 0x000fe4000bf26070 */
[----:B------:R-:W-:Y:S02]  /*16a0*/  ULOP3.LUT UR10, UR10, 0x3, URZ, 0xc0, !UPT ;  /* 0x000000030a0a7892 */ /* 0x000fe4000f8ec0ff */
[----:B------:R-:W-:Y:S02]  /*16b0*/  UISETP.GE.U32.AND.EX UP1, UPT, URZ, URZ, UPT, UP1 ;  /* 0x000000ffff00728c */ /* 0x000fe4000bf26110 */
[----:B------:R-:W-:Y:S01]  /*16c0*/  UISETP.NE.U32.AND UP0, UPT, UR10, URZ, UPT ;  /* 0x000000ff0a00728c */ /* 0x000fe2000bf05070 */
[----:B------:R-:W-:-:S03]  /*16d0*/  UMOV UR4, URZ ;  /* 0x000000ff00047c82 */ /* 0x000fc60008000000 */
[----:B------:R-:W-:-:S03]  /*16e0*/  UISETP.NE.AND.EX UP0, UPT, UR4, URZ, UPT, UP0 ;  /* 0x000000ff0400728c */ /* 0x000fc6000bf05300 */
[----:B------:R-:W-:Y:S08]  /*16f0*/  BRA.U !UP1, `(.L_x_755) ;  /* 0x0000000109f07547 */ /* 0x000ff0000b800000 */
[----:B------:R-:W0:Y:S02]  /*1700*/  LDCU.64 UR8, c[0x0][0x3a0] ;  /* 0x00007400ff0877ac */ /* 0x000e240008000a00 */
[----:B0-----:R-:W-:-:S04]  /*1710*/  ULEA UR8, UP1, UR5, UR8, 0x3 ;  /* 0x0000000805087291 */ /* 0x001fc8000f8218ff */
[----:B------:R-:W-:Y:S02]  /*1720*/  ULEA.HI.X UR9, UR5, UR9, UR6, 0x3, UP1 ;  /* 0x0000000905097291 */ /* 0x000fe400088f1c06 */
[----:B------:R-:W-:-:S04]  /*1730*/  IMAD.U32 R12, RZ, RZ, UR8 ;  /* 0x00000008ff0c7e24 */ /* 0x000fc8000f8e00ff */
[----:B------:R-:W-:-:S05]  /*1740*/  MOV R13, UR9 ;  /* 0x00000009000d7c02 */ /* 0x000fca0008000f00 */
[----:B------:R-:W2:Y:S01]  /*1750*/  LDG.E.64 R4, desc[UR14][R12.64] ;  /* 0x0000000e0c047981 */ /* 0x000ea2000c1e1b00 */
[----:B------:R-:W0:Y:S03]  /*1760*/  LDCU.64 UR8, c[0x0][0x398] ;  /* 0x00007300ff0877ac */ /* 0x000e260008000a00 */
[----:B------:R-:W3:Y:S04]  /*1770*/  LDG.E.64 R6, desc[UR14][R12.64+0x8] ;  /* 0x0000080e0c067981 */ /* 0x000ee8000c1e1b00 */
[----:B------:R-:W4:Y:S04]  /*1780*/  LDG.E.64 R8, desc[UR14][R12.64+0x10] ;  /* 0x0000100e0c087981 */ /* 0x000f28000c1e1b00 */
[----:B------:R-:W4:Y:S01]  /*1790*/  LDG.E.64 R10, desc[UR14][R12.64+0x18] ;  /* 0x0000180e0c0a7981 */ /* 0x000f22000c1e1b00 */
[----:B0-----:R-:W-:-:S04]  /*17a0*/  ULEA UR8, UP1, UR5, UR8, 0x1 ;  /* 0x0000000805087291 */ /* 0x001fc8000f8208ff */
[----:B------:R-:W-:Y:S01]  /*17b0*/  ULEA.HI.X UR9, UR5, UR9, UR6, 0x1, UP1 ;  /* 0x0000000905097291 */ /* 0x000fe200088f0c06 */
[----:B--2--5:R-:W-:Y:S01]  /*17c0*/  ISETP.NE.U32.AND P0, PT, R2, R4, PT ;  /* 0x000000040200720c */ /* 0x024fe20003f05070 */
[----:B------:R-:W-:-:S03]  /*17d0*/  IMAD.U32 R4, RZ, RZ, UR8 ;  /* 0x00000008ff047e24 */ /* 0x000fc6000f8e00ff */
[----:B------:R-:W-:Y:S02]  /*17e0*/  ISETP.NE.AND.EX P0, PT, R3, R5, PT, P0 ;  /* 0x000000050300720c */ /* 0x000fe40003f05300 */
[----:B------:R-:W-:-:S11]  /*17f0*/  MOV R5, UR9 ;  /* 0x0000000900057c02 */ /* 0x000fd60008000f00 */
        /* <DEDUP_REMOVED lines=9> */
[----:B------:R0:W4:Y:S01]  /*1890*/  @!P3 LDG.E.U16 R9, desc[UR14][R4.64+0x6] ;  /* 0x0000060e0409b981 */ /* 0x000122000c1e1500 */
[----:B------:R-:W1:Y:S01]  /*18a0*/  @!P0 F2F.BF16.F32 R6, R0 ;  /* 0x0000000000068304 */ /* 0x000e620000202000 */
[----:B------:R-:W-:-:S04]  /*18b0*/  UIADD3 UR5, UP1, UPT, UR5, 0x4, URZ ;  /* 0x0000000405057890 */ /* 0x000fc8000ff3e0ff */
[----:B------:R-:W-:Y:S01]  /*18c0*/  UIADD3.X UR6, UPT, UPT, URZ, UR6, URZ, UP1, !UPT ;  /* 0x00000006ff067290 */ /* 0x000fe20008ffe4ff */
[----:B-1----:R-:W-:Y:S01]  /*18d0*/  @!P0 SHF.L.U32 R11, R6, 0x10, RZ ;  /* 0x00000010060b8819 */ /* 0x002fe200000006ff */
[----:B--2---:R-:W-:-:S06]  /*18e0*/  @!P0 IMAD.U32 R14, R14, 0x10000, RZ ;  /* 0x000100000e0e8824 */ /* 0x004fcc00078e00ff */
[----:B------:R-:W1:Y:S01]  /*18f0*/  @!P0 F2F.BF16.F32 R14, R14 ;  /* 0x0000000e000e8304 */ /* 0x000e620000202000 */
[----:B---3--:R-:W-:Y:S01]  /*1900*/  @!P1 SHF.L.U32 R7, R7, 0x10, RZ ;  /* 0x0000001007079819 */ /* 0x008fe200000006ff */
[----:B-1----:R-:W-:-:S06]  /*1910*/  @!P0 IMAD.U32 R6, R14, 0x10000, RZ ;  /* 0x000100000e068824 */ /* 0x002fcc00078e00ff */
[----:B------:R-:W0:Y:S01]  /*1920*/  @!P1 F2F.BF16.F32 R7, R7 ;  /* 0x0000000700079304 */ /* 0x000e220000202000 */
[----:B------:R-:W-:-:S07]  /*1930*/  @!P0 FMUL.FTZ R6, R11, R6 ;  /* 0x000000060b068220 */ /* 0x000fce0000410000 */
[----:B------:R-:W1:Y:S01]  /*1940*/  @!P0 F2F.BF16.F32 R6, R6 ;  /* 0x0000000600068304 */ /* 0x000e620000202000 */
[----:B----4-:R-:W-:Y:S02]  /*1950*/  @!P2 SHF.L.U32 R8, R8, 0x10, RZ ;  /* 0x000000100808a819 */ /* 0x010fe400000006ff */
[----:B0-----:R-:W-:-:S05]  /*1960*/  @!P1 SHF.L.U32 R4, R7, 0x10, RZ ;  /* 0x0000001007049819 */ /* 0x001fca00000006ff */
[----:B------:R-:W-:Y:S01]  /*1970*/  @!P2 F2F.BF16.F32 R8, R8 ;  /* 0x000000080008a304 */ /* 0x000fe20000202000 */
[----:B-1----:R-:W-:-:S07]  /*1980*/  @!P0 IMAD.U32 R0, R6, 0x10000, RZ ;  /* 0x0001000006008824 */ /* 0x002fce00078e00ff */
[----:B------:R-:W0:Y:S01]  /*1990*/  @!P1 F2F.BF16.F32 R5, R0 ;  /* 0x0000000000059304 */ /* 0x000e220000202000 */
[----:B------:R-:W-:-:S07]  /*19a0*/  @!P3 SHF.L.U32 R9, R9, 0x10, RZ ;  /* 0x000000100909b819 */ /* 0x000fce00000006ff */
[----:B------:R-:W-:Y:S01]  /*19b0*/  @!P3 F2F.BF16.F32 R9, R9 ;  /* 0x000000090009b304 */ /* 0x000fe20000202000 */
[----:B0-----:R-:W-:-:S04]  /*19c0*/  @!P1 IMAD.U32 R5, R5, 0x10000, RZ ;  /* 0x0001000005059824 */ /* 0x001fc800078e00ff */
[----:B------:R-:W-:Y:S01]  /*19d0*/  @!P1 FMUL.FTZ R4, R5, R4 ;  /* 0x0000000405049220 */ /* 0x000fe20000410000 */
[----:B------:R-:W-:-:S05]  /*19e0*/  @!P2 SHF.L.U32 R5, R8, 0x10, RZ ;  /* 0x000000100805a819 */ /* 0x000fca00000006ff */
[----:B------:R-:W0:Y:S02]  /*19f0*/  @!P1 F2F.BF16.F32 R4, R4 ;  /* 0x0000000400049304 */ /* 0x000e240000202000 */
[----:B0-----:R-:W-:Y:S01]  /*1a00*/  @!P1 IMAD.U32 R0, R4, 0x10000, RZ ;  /* 0x0001000004009824 */ /* 0x001fe200078e00ff */
[----:B------:R-:W-:-:S05]  /*1a10*/  @!P3 SHF.L.U32 R4, R9, 0x10, RZ ;  /* 0x000000100904b819 */ /* 0x000fca00000006ff */
[----:B------:R-:W0:Y:S02]  /*1a20*/  @!P2 F2F.BF16.F32 R6, R0 ;  /* 0x000000000006a304 */ /* 0x000e240000202000 */
[----:B0-----:R-:W-:-:S04]  /*1a30*/  @!P2 IMAD.U32 R6, R6, 0x10000, RZ ;  /* 0x000100000606a824 */ /* 0x001fc800078e00ff */
[----:B------:R-:W-:-:S06]  /*1a40*/  @!P2 FMUL.FTZ R5, R6, R5 ;  /* 0x000000050605a220 */ /* 0x000fcc0000410000 */
[----:B------:R-:W0:Y:S02]  /*1a50*/  @!P2 F2F.BF16.F32 R5, R5 ;  /* 0x000000050005a304 */ /* 0x000e240000202000 */
[----:B0-----:R-:W-:-:S06]  /*1a60*/  @!P2 IMAD.U32 R0, R5, 0x10000, RZ ;  /* 0x000100000500a824 */ /* 0x001fcc00078e00ff */
[----:B------:R-:W0:Y:S02]  /*1a70*/  @!P3 F2F.BF16.F32 R6, R0 ;  /* 0x000000000006b304 */ /* 0x000e240000202000 */
[----:B0-----:R-:W-:-:S04]  /*1a80*/  @!P3 IMAD.U32 R7, R6, 0x10000, RZ ;  /* 0x000100000607b824 */ /* 0x001fc800078e00ff */
[----:B------:R-:W-:-:S06]  /*1a90*/  @!P3 FMUL.FTZ R4, R7, R4 ;  /* 0x000000040704b220 */ /* 0x000fcc0000410000 */
[----:B------:R-:W0:Y:S02]  /*1aa0*/  @!P3 F2F.BF16.F32 R4, R4 ;  /* 0x000000040004b304 */ /* 0x000e240000202000 */
[----:B0-----:R-:W-:-:S07]  /*1ab0*/  @!P3 SHF.L.U32 R0, R4, 0x10, RZ ;  /* 0x000000100400b819 */ /* 0x001fce00000006ff */
.L_x_755:
[----:B------:R-:W-:Y:S05]  /*1ac0*/  BRA.U !UP0, `(.L_x_751) ;  /* 0x00000001087c7547 */ /* 0x000fea000b800000 */
[----:B------:R-:W0:Y:S01]  /*1ad0*/  LDCU.64 UR8, c[0x0][0x398] ;  /* 0x00007300ff0877ac */ /* 0x000e220008000a00 */
[----:B------:R-:W1:Y:S01]  /*1ae0*/  LDCU.64 UR12, c[0x0][0x3a0] ;  /* 0x00007400ff0c77ac */ /* 0x000e620008000a00 */
[----:B0-----:R-:W-:Y:S02]  /*1af0*/  ULEA UR8, UP0, UR5, UR8, 0x1 ;  /* 0x0000000805087291 */ /* 0x001fe4000f8008ff */
[----:B-1----:R-:W-:Y:S02]  /*1b00*/  ULEA UR7, UP1, UR5, UR12, 0x3 ;  /* 0x0000000c05077291 */ /* 0x002fe4000f8218ff */
[----:B------:R-:W-:Y:S02]  /*1b10*/  ULEA.HI.X UR9, UR5, UR9, UR6, 0x1, UP0 ;  /* 0x0000000905097291 */ /* 0x000fe400080f0c06 */
[----:B------:R-:W-:-:S12]  /*1b20*/  ULEA.HI.X UR5, UR5, UR13, UR6, 0x3, UP1 ;  /* 0x0000000d05057291 */ /* 0x000fd800088f1c06 */
.L_x_756:
[----:B------:R-:W-:Y:S01]  /*1b30*/  IMAD.U32 R4, RZ, RZ, UR7 ;  /* 0x00000007ff047e24 */ /* 0x000fe2000f8e00ff */
[----:B------:R-:W-:-:S06]  /*1b40*/  MOV R5, UR5 ;  /* 0x0000000500057c02 */ /* 0x000fcc0008000f00 */
[----:B------:R-:W2:Y:S01]  /*1b50*/  LDG.E.64 R4, desc[UR14][R4.64] ;  /* 0x0000000e04047981 */ /* 0x000ea2000c1e1b00 */
[----:B------:R-:W-:Y:S01]  /*1b60*/  IMAD.U32 R6, RZ, RZ, UR8 ;  /* 0x00000008ff067e24 */ /* 0x000fe2000f8e00ff */
[----:B------:R-:W-:Y:S02]  /*1b70*/  MOV R7, UR9 ;  /* 0x0000000900077c02 */ /* 0x000fe40008000f00 */
[----:B--2--5:R-:W-:-:S04]  /*1b80*/  ISETP.NE.U32.AND P0, PT, R2, R4, PT ;  /* 0x000000040200720c */ /* 0x024fc80003f05070 */
[----:B------:R-:W-:-:S13]  /*1b90*/  ISETP.NE.AND.EX P0, PT, R3, R5, PT, P0 ;  /* 0x000000050300720c */ /* 0x000fda0003f05300 */
[----:B------:R-:W2:Y:S01]  /*1ba0*/  @!P0 LDG.E.U16 R6, desc[UR14][R6.64] ;  /* 0x0000000e06068981 */ /* 0x000ea2000c1e1500 */
[----:B------:R-:W0:Y:S01]  /*1bb0*/  @!P0 F2F.BF16.F32 R9, R0 ;  /* 0x0000000000098304 */ /* 0x000e220000202000 */
[----:B------:R-:W-:Y:S02]  /*1bc0*/  UIADD3 UR10, UP0, UPT, UR10, -0x1, URZ ;  /* 0xffffffff0a0a7890 */ /* 0x000fe4000ff1e0ff */
[----:B------:R-:W-:Y:S02]  /*1bd0*/  UIADD3 UR8, UP1, UPT, UR8, 0x2, URZ ;  /* 0x0000000208087890 */ /* 0x000fe4000ff3e0ff */
[----:B------:R-:W-:Y:S02]  /*1be0*/  UIADD3.X UR4, UPT, UPT, UR4, -0x1, URZ, UP0, !UPT ;  /* 0xffffffff04047890 */ /* 0x000fe400087fe4ff */
[----:B------:R-:W-:Y:S02]  /*1bf0*/  UISETP.NE.U32.AND UP0, UPT, UR10, URZ, UPT ;  /* 0x000000ff0a00728c */ /* 0x000fe4000bf05070 */
[----:B------:R-:W-:-:S02]  /*1c00*/  UIADD3 UR7, UP2, UPT, UR7, 0x8, URZ ;  /* 0x0000000807077890 */ /* 0x000fc4000ff5e0ff */
[----:B------:R-:W-:Y:S02]  /*1c10*/  UISETP.NE.AND.EX UP0, UPT, UR4, URZ, UPT, UP0 ;  /* 0x000000ff0400728c */ /* 0x000fe4000bf05300 */
[----:B------:R-:W-:Y:S01]  /*1c20*/  UIADD3.X UR9, UPT, UPT, URZ, UR9, URZ, UP1, !UPT ;  /* 0x00000009ff097290 */ /* 0x000fe20008ffe4ff */
[----:B0-----:R-:W-:Y:S01]  /*1c30*/  @!P0 SHF.L.U32 R10, R9, 0x10, RZ ;  /* 0x00000010090a8819 */ /* 0x001fe200000006ff */
[----:B------:R-:W-:Y:S01]  /*1c40*/  UIADD3.X UR5, UPT, UPT, URZ, UR5, URZ, UP2, !UPT ;  /* 0x00000005ff057290 */ /* 0x000fe200097fe4ff */
[----:B--2---:R-:W-:-:S06]  /*1c50*/  @!P0 IMAD.U32 R8, R6, 0x10000, RZ ;  /* 0x0001000006088824 */ /* 0x004fcc00078e00ff */
[----:B------:R-:W0:Y:S02]  /*1c60*/  @!P0 F2F.BF16.F32 R8, R8 ;  /* 0x0000000800088304 */ /* 0x000e240000202000 */
[----:B0-----:R-:W-:-:S04]  /*1c70*/  @!P0 IMAD.U32 R9, R8, 0x10000, RZ ;  /* 0x0001000008098824 */ /* 0x001fc800078e00ff */
[----:B------:R-:W-:-:S06]  /*1c80*/  @!P0 FMUL.FTZ R9, R10, R9 ;  /* 0x000000090a098220 */ /* 0x000fcc0000410000 */
[----:B------:R-:W0:Y:S02]  /*1c90*/  @!P0 F2F.BF16.F32 R9, R9 ;  /* 0x0000000900098304 */ /* 0x000e240000202000 */
[----:B0-----:R-:W-:Y:S01]  /*1ca0*/  @!P0 SHF.L.U32 R0, R9, 0x10, RZ ;  /* 0x0000001009008819 */ /* 0x001fe200000006ff */
[----:B------:R-:W-:Y:S06]  /*1cb0*/  BRA.U UP0, `(.L_x_756) ;  /* 0xfffffffd009c7547 */ /* 0x000fec000b83ffff */
.L_x_751:
[----:B------:R-:W0:Y:S02]  /*1cc0*/  LDCU.64 UR4, c[0x0][0x380] ;  /* 0x00007000ff0477ac */ /* 0x000e240008000a00 */
[----:B0----5:R-:W-:-:S04]  /*1cd0*/  LEA R2, P0, R20, UR4, 0x2 ;  /* 0x0000000414027c11 */ /* 0x021fc8000f8010ff */
[----:B------:R-:W-:-:S05]  /*1ce0*/  LEA.HI.X R3, R20, UR5, RZ, 0x2, P0 ;  /* 0x0000000514037c11 */ /* 0x000fca00080f14ff */
[----:B------:R-:W-:Y:S01]  /*1cf0*/  STG.E desc[UR14][R2.64], R0 ;  /* 0x0000000002007986 */ /* 0x000fe2000c10190e */
[----:B------:R-:W-:Y:S05]  /*1d00*/  EXIT ;  /* 0x000000000000794d */ /* 0x000fea0003800000 */
.L_x_757:
        /* <DEDUP_REMOVED lines=15> */
.L_x_8733:


//--------------------- .text._ZN2at6native55_GLOBAL__N__0955718d_22_SparseCsrTensorMath_cu_868dd54534reduce_sparse_csr_dim0_cuda_kernelIN3c108BFloat16EiNS1_14ReductionMulOpIS4_EEfEEvPT2_PKT0_lPKT_SB_lT1_ --------------------------
	.section	.text._ZN2at6native55_GLOBAL__N__0955718d_22_SparseCsrTensorMath_cu_868dd54534reduce_sparse_csr_dim0_cuda_kernelIN3c108BFloat16EiNS1_14ReductionMulOpIS4_EEfEEvPT2_PKT0_lPKT_SB_lT1_,"ax",@progbits
	.align	128
.text._ZN2at6native55_GLOBAL__N__0955718d_22_SparseCsrTensorMath_cu_868dd54534reduce_sparse_csr_dim0_cuda_kernelIN3c108BFloat16EiNS1_14ReductionMulOpIS4_EEfEEvPT2_PKT0_lPKT_SB_lT1_:
        .type           _ZN2at6native55_GLOBAL__N__0955718d_22_SparseCsrTensorMath_cu_868dd54534reduce_sparse_csr_dim0_cuda_kernelIN3c108BFloat16EiNS1_14ReductionMulOpIS4_EEfEEvPT2_PKT0_lPKT_SB_lT1_,@function
        .size           _ZN2at6native55_GLOBAL__N__0955718d_22_SparseCsrTensorMath_cu_868dd54534reduce_sparse_csr_dim0_cuda_kernelIN3c108BFloat16EiNS1_14ReductionMulOpIS4_EEfEEvPT2_PKT0_lPKT_SB_lT1_,(.L_x_8734 - _ZN2at6native55_GLOBAL__N__0955718d_22_SparseCsrTensorMath_cu_868dd54534reduce_sparse_csr_dim0_cuda_kernelIN3c108BFloat16EiNS1_14ReductionMulOpIS4_EEfEEvPT2_PKT0_lPKT_SB_lT1_)
        .other          _ZN2at6native55_GLOBAL__N__0955718d_22_SparseCsrTensorMath_cu_868dd54534reduce_sparse_csr_dim0_cuda_kernelIN3c108BFloat16EiNS1_14ReductionMulOpIS4_EEfEEvPT2_PKT0_lPKT_SB_lT1_,@"STO_CUDA_ENTRY STV_DEFAULT"
_ZN2at6native55_GLOBAL__N__0955718d_22_SparseCsrTensorMath_cu_868dd54534reduce_sparse_csr_dim0_cuda_kernelIN3c108BFloat16EiNS1_14ReductionMulOpIS4_EEfEEvPT2_PKT0_lPKT_SB_lT1_:
        /* <DEDUP_REMOVED lines=12> */
[----:B------:R-:W-:Y:S01]  /*00c0*/  IMAD.MOV.U32 R0, RZ, RZ, 0x3f800000 ;  /* 0x3f800000ff007424 */ /* 0x000fe200078e00ff */
[----:B------:R-:W1:Y:S01]  /*00d0*/  LDCU.64 UR4, c[0x0][0x388] ;  /* 0x00007100ff0477ac */ /* 0x000e620008000a00 */
[----:B------:R-:W2:Y:S01]  /*00e0*/  LDCU.64 UR14, c[0x0][0x358] ;  /* 0x00006b00ff0e77ac */ /* 0x000ea20008000a00 */
[----:B0-----:R-:W-:-:S04]  /*00f0*/  UISETP.GE.U32.AND UP0, UPT, UR10, 0x1, UPT ;  /* 0x000000010a00788c */ /* 0x001fc8000bf06070 */
[----:B------:R-:W-:Y:S01]  /*0100*/  UISETP.GE.AND.EX UP0, UPT, UR11, URZ, UPT, UP0 ;  /* 0x000000ff0b00728c */ /* 0x000fe2000bf06300 */
[----:B-1----:R-:W-:-:S04]  /*0110*/  IADD3 R8, P0, PT, R6, UR4, RZ ;  /* 0x0000000406087c10 */ /* 0x002fc8000ff1e0ff */
[----:B------:R-:W-:-:S04]  /*0120*/  IADD3.X R9, PT, PT, R7, UR5, RZ, P0, !PT ;  /* 0x0000000507097c10 */ /* 0x000fc800087fe4ff */
[----:B--2---:R-:W-:Y:S05]  /*0130*/  BRA.U !UP0, `(.L_x_758) ;  /* 0x0000001908707547 */ /* 0x004fea000b800000 */
[----:B------:R0:W5:Y:S01]  /*0140*/  LDG.E R8, desc[UR14][R8.64] ;  /* 0x0000000e08087981 */ /* 0x000162000c1e1900 */
[----:B------:R-:W-:Y:S02]  /*0150*/  UISETP.GE.U32.AND UP1, UPT, UR10, 0x10, UPT ;  /* 0x000000100a00788c */ /* 0x000fe4000bf26070 */
[----:B------:R-:W-:Y:S02]  /*0160*/  ULOP3.LUT UR12, UR10, 0xf, URZ, 0xc0, !UPT ;  /* 0x0000000f0a0c7892 */ /* 0x000fe4000f8ec0ff */
[----:B------:R-:W-:Y:S02]  /*0170*/  UISETP.GE.U32.AND.EX UP1, UPT, UR11, URZ, UPT, UP1 ;  /* 0x000000ff0b00728c */ /* 0x000fe4000bf26110 */
[----:B------:R-:W-:Y:S01]  /*0180*/  UISETP.NE.U32.AND UP0, UPT, UR12, URZ, UPT ;  /* 0x000000ff0c00728c */ /* 0x000fe2000bf05070 */
[----:B------:R-:W-:Y:S01]  /*0190*/  UMOV UR5, URZ ;  /* 0x000000ff00057c82 */ /* 0x000fe20008000000 */
[----:B------:R-:W-:Y:S02]  /*01a0*/  UMOV UR6, URZ ;  /* 0x000000ff00067c82 */ /* 0x000fe40008000000 */
[----:B------:R-:W-:-:S03]  /*01b0*/  UISETP.NE.AND.EX UP0, UPT, URZ, URZ, UPT, UP0 ;  /* 0x000000ffff00728c */ /* 0x000fc6000bf05300 */
[----:B0-----:R-:W-:Y:S08]  /*01c0*/  BRA.U !UP1, `(.L_x_759) ;  /* 0x0000000d09207547 */ /* 0x001ff0000b800000 */
[----:B------:R-:W0:Y:S01]  /*01d0*/  LDCU.64 UR8, c[0x0][0x3a0] ;  /* 0x00007400ff0877ac */ /* 0x000e220008000a00 */
[----:B------:R-:W1:Y:S01]  /*01e0*/  LDCU.64 UR6, c[0x0][0x398] ;  /* 0x00007300ff0677ac */ /* 0x000e620008000a00 */
[----:B------:R-:W-:Y:S02]  /*01f0*/  ULOP3.LUT UR5, UR10, 0xfffffff0, URZ, 0xc0, !UPT ;  /* 0xfffffff00a057892 */ /* 0x000fe4000f8ec0ff */
[----:B0-----:R-:W-:Y:S02]  /*0200*/  UIADD3 UR8, UP1, UPT, UR8, 0x20, URZ ;  /* 0x0000002008087890 */ /* 0x001fe4000ff3e0ff */
[----:B-1----:R-:W-:Y:S02]  /*0210*/  UIADD3 UR4, UP2, UPT, UR6, 0x10, URZ ;  /* 0x0000001006047890 */ /* 0x002fe4000ff5e0ff */
[----:B------:R-:W-:Y:S02]  /*0220*/  UIADD3.X UR9, UPT, UPT, URZ, UR9, URZ, UP1, !UPT ;  /* 0x00000009ff097290 */ /* 0x000fe40008ffe4ff */
[----:B------:R-:W-:Y:S01]  /*0230*/  MOV R4, UR8 ;  /* 0x0000000800047c02 */ /* 0x000fe20008000f00 */
[----:B------:R-:W-:-:S02]  /*0240*/  UIADD3.X UR7, UPT, UPT, URZ, UR7, URZ, UP2, !UPT ;  /* 0x00000007ff077290 */ /* 0x000fc400097fe4ff */
[----:B------:R-:W-:Y:S01]  /*0250*/  ULOP3.LUT UR6, UR11, 0x7fffffff, URZ, 0xc0, !UPT ;  /* 0x7fffffff0b067892 */ /* 0x000fe2000f8ec0ff */
[----:B------:R-:W-:Y:S01]  /*0260*/  IMAD.U32 R2, RZ, RZ, UR4 ;  /* 0x00000004ff027e24 */ /* 0x000fe2000f8e00ff */
[----:B------:R-:W-:Y:S01]  /*0270*/  UMOV UR4, UR5 ;  /* 0x0000000500047c82 */ /* 0x000fe20008000000 */
[----:B------:R-:W-:Y:S01]  /*0280*/  IMAD.U32 R5, RZ, RZ, UR9 ;  /* 0x00000009ff057e24 */ /* 0x000fe2000f8e00ff */
[----:B------:R-:W-:-:S03]  /*0290*/  MOV R15, UR7 ;  /* 0x00000007000f7c02 */ /* 0x000fc60008000f00 */
[----:B------:R-:W-:-:S05]  /*02a0*/  UMOV UR7, UR6 ;  /* 0x0000000600077c82 */ /* 0x000fca0008000000 */
.L_x_760:
[----:B------:R-:W2:Y:S04]  /*02b0*/  LDG.E R3, desc[UR14][R4.64+-0x20] ;  /* 0xffffe00e04037981 */ /* 0x000ea8000c1e1900 */
[----:B------:R-:W3:Y:S04]  /*02c0*/  LDG.E R9, desc[UR14][R4.64+-0x1c] ;  /* 0xffffe40e04097981 */ /* 0x000ee8000c1e1900 */
[----:B------:R-:W4:Y:S04]  /*02d0*/  LDG.E R11, desc[UR14][R4.64+-0x18] ;  /* 0xffffe80e040b7981 */ /* 0x000f28000c1e1900 */
[----:B------:R-:W4:Y:S04]  /*02e0*/  LDG.E R13, desc[UR14][R4.64+-0x14] ;  /* 0xffffec0e040d7981 */ /* 0x000f28000c1e1900 */
[----:B------:R-:W4:Y:S04]  /*02f0*/  LDG.E R17, desc[UR14][R4.64+-0x10] ;  /* 0xfffff00e04117981 */ /* 0x000f28000c1e1900 */
[----:B------:R-:W4:Y:S04]  /*0300*/  LDG.E R23, desc[UR14][R4.64+-0xc] ;  /* 0xfffff40e04177981 */ /* 0x000f28000c1e1900 */
[----:B------:R-:W4:Y:S04]  /*0310*/  LDG.E R25, desc[UR14][R4.64+-0x8] ;  /* 0xfffff80e04197981 */ /* 0x000f28000c1e1900 */
[----:B------:R-:W4:Y:S04]  /*0320*/  LDG.E R21, desc[UR14][R4.64+-0x4] ;  /* 0xfffffc0e04157981 */ /* 0x000f28000c1e1900 */
[----:B------:R-:W4:Y:S01]  /*0330*/  LDG.E R19, desc[UR14][R4.64] ;  /* 0x0000000e04137981 */ /* 0x000f22000c1e1900 */
[----:B--2--5:R-:W-:Y:S01]  /*0340*/  ISETP.NE.AND P2, PT, R8, R3, PT ;  /* 0x000000030800720c */ /* 0x024fe20003f45270 */
[----:B------:R-:W-:-:S02]  /*0350*/  IMAD.MOV.U32 R3, RZ, RZ, R15 ;  /* 0x000000ffff037224 */ /* 0x000fc400078e000f */
[----:B------:R-:W2:Y:S10]  /*0360*/  LDG.E R15, desc[UR14][R4.64+0x4] ;  /* 0x0000040e040f7981 */ /* 0x000eb4000c1e1900 */
[----:B------:R-:W2:Y:S01]  /*0370*/  @!P2 LDG.E.U16 R12, desc[UR14][R2.64+-0x10] ;  /* 0xfffff00e020ca981 */ /* 0x000ea2000c1e1500 */
[----:B---3--:R-:W-:-:S13]  /*0380*/  ISETP.NE.AND P3, PT, R8, R9, PT ;  /* 0x000000090800720c */ /* 0x008fda0003f65270 */
[----:B------:R-:W3:Y:S01]  /*0390*/  @!P3 LDG.E.U16 R18, desc[UR14][R2.64+-0xe] ;  /* 0xfffff20e0212b981 */ /* 0x000ee2000c1e1500 */
[C---:B----4-:R-:W-:Y:S02]  /*03a0*/  ISETP.NE.AND P4, PT, R8.reuse, R11, PT ;  /* 0x0000000b0800720c */ /* 0x050fe40003f85270 */
[C---:B------:R-:W-:Y:S01]  /*03b0*/  ISETP.NE.AND P5, PT, R8.reuse, R13, PT ;  /* 0x0000000d0800720c */ /* 0x040fe20003fa5270 */
[----:B------:R-:W4:Y:S01]  /*03c0*/  LDG.E R11, desc[UR14][R4.64+0xc] ;  /* 0x00000c0e040b7981 */ /* 0x000f22000c1e1900 */
[----:B------:R-:W-:-:S03]  /*03d0*/  ISETP.NE.AND P6, PT, R8, R17, PT ;  /* 0x000000110800720c */ /* 0x000fc60003fc5270 */
[----:B------:R-:W4:Y:S06]  /*03e0*/  LDG.E R13, desc[UR14][R4.64+0x8] ;  /* 0x0000080e040d7981 */ /* 0x000f2c000c1e1900 */
[----:B------:R-:W4:Y:S04]  /*03f0*/  @!P4 LDG.E.U16 R16, desc[UR14][R2.64+-0xc] ;  /* 0xfffff40e0210c981 */ /* 0x000f28000c1e1500 */
[----:B------:R-:W4:Y:S04]  /*0400*/  @!P5 LDG.E.U16 R14, desc[UR14][R2.64+-0xa] ;  /* 0xfffff60e020ed981 */ /* 0x000f28000c1e1500 */
[----:B------:R-:W4:Y:S01]  /*0410*/  @!P6 LDG.E.U16 R10, desc[UR14][R2.64+-0x8] ;  /* 0xfffff80e020ae981 */ /* 0x000f22000c1e1500 */
[----:B------:R-:W-:-:S13]  /*0420*/  ISETP.NE.AND P0, PT, R8, R23, PT ;  /* 0x000000170800720c */ /* 0x000fda0003f05270 */
[----:B------:R-:W4:Y:S01]  /*0430*/  @!P0 LDG.E.U16 R9, desc[UR14][R2.64+-0x6] ;  /* 0xfffffa0e02098981 */ /* 0x000f22000c1e1500 */
[----:B------:R-:W0:Y:S01]  /*0440*/  @!P2 F2F.BF16.F32 R17, R0 ;  /* 0x000000000011a304 */ /* 0x000e220000202000 */
[----:B------:R-:W-:Y:S02]  /*0450*/  ISETP.NE.AND P1, PT, R8, R25, PT ;  /* 0x000000190800720c */ /* 0x000fe40003f25270 */
[----:B0-----:R-:W-:Y:S02]  /*0460*/  @!P2 SHF.L.U32 R22, R17, 0x10, RZ ;  /* 0x000000101116a819 */ /* 0x001fe400000006ff */
[----:B------:R-:W4:Y:S01]  /*0470*/  LDG.E R17, desc[UR14][R4.64+0x10] ;  /* 0x0000100e04117981 */ /* 0x000f22000c1e1900 */
[----:B--2---:R-:W-:-:S08]  /*0480*/  @!P2 IMAD.U32 R20, R12, 0x10000, RZ ;  /* 0x000100000c14a824 */ /* 0x004fd000078e00ff */
[----:B------:R-:W2:Y:S01]  /*0490*/  @!P1 LDG.E.U16 R12, desc[UR14][R2.64+-0x4] ;  /* 0xfffffc0e020c9981 */ /* 0x000ea2000c1e1500 */
[----:B------:R-:W0:Y:S02]  /*04a0*/  @!P2 F2F.BF16.F32 R20, R20 ;  /* 0x000000140014a304 */ /* 0x000e240000202000 */
[----:B0-----:R-:W-:-:S04]  /*04b0*/  @!P2 IMAD.U32 R23, R20, 0x10000, RZ ;  /* 0x000100001417a824 */ /* 0x001fc800078e00ff */
[----:B------:R-:W-:-:S06]  /*04c0*/  @!P2 FMUL.FTZ R22, R22, R23 ;  /* 0x000000171616a220 */ /* 0x000fcc0000410000 */
[----:B------:R-:W0:Y:S01]  /*04d0*/  @!P2 F2F.BF16.F32 R22, R22 ;  /* 0x000000160016a304 */ /* 0x000e220000202000 */
[----:B---3--:R-:W-:-:S07]  /*04e0*/  @!P3 IMAD.U32 R23, R18, 0x10000, RZ ;  /* 0x000100001217b824 */ /* 0x008fce00078e00ff */
[----:B------:R-:W1:Y:S01]  /*04f0*/  @!P3 F2F.BF16.F32 R23, R23 ;  /* 0x000000170017b304 */ /* 0x000e620000202000 */
[----:B0-----:R-:W-:Y:S02]  /*0500*/  @!P2 SHF.L.U32 R0, R22, 0x10, RZ ;  /* 0x000000101600a819 */ /* 0x001fe400000006ff */
[----:B------:R-:W-:-:S05]  /*0510*/  ISETP.NE.AND P2, PT, R8, R21, PT ;  /* 0x000000150800720c */ /* 0x000fca0003f45270 */
[----:B------:R-:W0:Y:S01]  /*0520*/  @!P3 F2F.BF16.F32 R21, R0 ;  /* 0x000000000015b304 */ /* 0x000e220000202000 */
[----:B-1----:R-:W-:Y:S02]  /*0530*/  @!P3 IMAD.U32 R20, R23, 0x10000, RZ ;  /* 0x000100001714b824 */ /* 0x002fe400078e00ff */
[----:B------:R-:W3:Y:S05]  /*0540*/  LDG.E R23, desc[UR14][R4.64+0x18] ;  /* 0x0000180e04177981 */ /* 0x000eea000c1e1900 */
[----:B------:R-:W3:Y:S01]  /*0550*/  @!P2 LDG.E.U16 R18, desc[UR14][R2.64+-0x2] ;  /* 0xfffffe0e0212a981 */ /* 0x000ee2000c1e1500 */
[----:B0-----:R-:W-:-:S03]  /*0560*/  @!P3 IMAD.U32 R25, R21, 0x10000, RZ ;  /* 0x000100001519b824 */ /* 0x001fc600078e00ff */
[----:B------:R-:W3:Y:S01]  /*0570*/  LDG.E R21, desc[UR14][R4.64+0x14] ;  /* 0x0000140e04157981 */ /* 0x000ee2000c1e1900 */
[----:B------:R-:W-:Y:S01]  /*0580*/  @!P3 FMUL.FTZ R20, R25, R20 ;  /* 0x000000141914b220 */ /* 0x000fe20000410000 */
[----:B----4-:R-:W-:Y:S02]  /*0590*/  @!P4 IMAD.U32 R16, R16, 0x10000, RZ ;  /* 0x000100001010c824 */ /* 0x010fe400078e00ff */
[----:B------:R-:W4:Y:S03]  /*05a0*/  LDG.E R25, desc[UR14][R4.64+0x1c] ;  /* 0x00001c0e04197981 */ /* 0x000f26000c1e1900 */
[----:B------:R-:W0:Y:S02]  /*05b0*/  @!P3 F2F.BF16.F32 R20, R20 ;  /* 0x000000140014b304 */ /* 0x000e240000202000 */
[----:B0-----:R-:W-:Y:S02]  /*05c0*/  @!P3 SHF.L.U32 R0, R20, 0x10, RZ ;  /* 0x000000101400b819 */ /* 0x001fe400000006ff */
[----:B------:R-:W-:-:S13]  /*05d0*/  ISETP.NE.AND P3, PT, R8, R19, PT ;  /* 0x000000130800720c */ /* 0x000fda0003f65270 */
[----:B------:R-:W4:Y:S01]  /*05e0*/  @!P3 LDG.E.U16 R19, desc[UR14][R2.64] ;  /* 0x0000000e0213b981 */ /* 0x000f22000c1e1500 */
[----:B------:R-:W0:Y:S08]  /*05f0*/  @!P4 F2F.BF16.F32 R16, R16 ;  /* 0x000000100010c304 */ /* 0x000e300000202000 */
[----:B------:R-:W1:Y:S01]  /*0600*/  @!P4 F2F.BF16.F32 R24, R0 ;  /* 0x000000000018c304 */ /* 0x000e620000202000 */
[----:B0-----:R-:W-:Y:S01]  /*0610*/  @!P4 SHF.L.U32 R22, R16, 0x10, RZ ;  /* 0x000000101016c819 */ /* 0x001fe200000006ff */
[----:B-1----:R-:W-:-:S04]  /*0620*/  @!P4 IMAD.U32 R27, R24, 0x10000, RZ ;  /* 0x00010000181bc824 */ /* 0x002fc800078e00ff */
[----:B------:R-:W-:-:S06]  /*0630*/  @!P4 FMUL.FTZ R22, R27, R22 ;  /* 0x000000161b16c220 */ /* 0x000fcc0000410000 */
[----:B------:R-:W0:Y:S01]  /*0640*/  @!P4 F2F.BF16.F32 R22, R22 ;  /* 0x000000160016c304 */ /* 0x000e220000202000 */
[----:B------:R-:W-:-:S07]  /*0650*/  @!P5 SHF.L.U32 R20, R14, 0x10, RZ ;  /* 0x000000100e14d819 */ /* 0x000fce00000006ff */
[----:B------:R-:W1:Y:S01]  /*0660*/  @!P5 F2F.BF16.F32 R20, R20 ;  /* 0x000000140014d304 */ /* 0x000e620000202000 */
[----:B0-----:R-:W-:Y:S01]  /*0670*/  @!P4 IMAD.U32 R0, R22, 0x10000, RZ ;  /* 0x000100001600c824 */ /* 0x001fe200078e00ff */
[----:B------:R-:W-:-:S06]  /*0680*/  ISETP.NE.AND P4, PT, R8, R15, PT ;  /* 0x0000000f0800720c */ /* 0x000fcc0003f85270 */
[----:B------:R-:W0:Y:S01]  /*0690*/  @!P5 F2F.BF16.F32 R16, R0 ;  /* 0x000000000010d304 */ /* 0x000e220000202000 */
[----:B-1----:R-:W-:-:S06]  /*06a0*/  @!P5 SHF.L.U32 R15, R20, 0x10, RZ ;  /* 0x00000010140fd819 */ /* 0x002fcc00000006ff */
[----:B------:R-:W4:Y:S01]  /*06b0*/  @!P4 LDG.E.U16 R14, desc[UR14][R2.64+0x2] ;  /* 0x0000020e020ec981 */ /* 0x000f22000c1e1500 */
[----:B0-----:R-:W-:-:S04]  /*06c0*/  @!P5 IMAD.U32 R16, R16, 0x10000, RZ ;  /* 0x000100001010d824 */ /* 0x001fc800078e00ff */
        /* <DEDUP_REMOVED lines=21> */
[----:B------:R-:W0:Y:S02]  /*0820*/  @!P0 F2F.BF16.F32 R16, R16 ;  /* 0x0000001000108304 */ /* 0x000e240000202000 */
[----:B0-----:R-:W-:Y:S01]  /*0830*/  @!P0 IMAD.U32 R0, R16, 0x10000, RZ ;  /* 0x0001000010008824 */ /* 0x001fe200078e00ff */
[----:B------:R-:W-:-:S05]  /*0840*/  ISETP.NE.AND P0, PT, R8, R17, PT ;  /* 0x000000110800720c */ /* 0x000fca0003f05270 */
[----:B------:R-:W0:Y:S08]  /*0850*/  @!P1 F2F.BF16.F32 R15, R0 ;  /* 0x00000000000f9304 */ /* 0x000e300000202000 */
[----:B------:R-:W4:Y:S01]  /*0860*/  @!P0 LDG.E.U16 R11, desc[UR14][R2.64+0x8] ;  /* 0x0000080e020b8981 */ /* 0x000f22000c1e1500 */
[----:B--2---:R-:W-:-:S06]  /*0870*/  @!P1 SHF.L.U32 R12, R12, 0x10, RZ ;  /* 0x000000100c0c9819 */ /* 0x004fcc00000006ff */
[----:B------:R-:W1:Y:S01]  /*0880*/  @!P1 F2F.BF16.F32 R12, R12 ;  /* 0x0000000c000c9304 */ /* 0x000e620000202000 */
[----:B0-----:R-:W-:Y:S01]  /*0890*/  @!P1 IMAD.U32 R20, R15, 0x10000, RZ ;  /* 0x000100000f149824 */ /* 0x001fe200078e00ff */
[----:B-1----:R-:W-:-:S05]  /*08a0*/  @!P1 SHF.L.U32 R13, R12, 0x10, RZ ;  /* 0x000000100c0d9819 */ /* 0x002fca00000006ff */
[----:B------:R-:W-:-:S06]  /*08b0*/  @!P1 FMUL.FTZ R13, R20, R13 ;  /* 0x0000000d140d9220 */ /* 0x000fcc0000410000 */
[----:B------:R-:W0:Y:S02]  /*08c0*/  @!P1 F2F.BF16.F32 R13, R13 ;  /* 0x0000000d000d9304 */ /* 0x000e240000202000 */
[----:B0-----:R-:W-:-:S06]  /*08d0*/  @!P1 IMAD.U32 R0, R13, 0x10000, RZ ;  /* 0x000100000d009824 */ /* 0x001fcc00078e00ff */
[----:B------:R-:W0:Y:S01]  /*08e0*/  @!P2 F2F.BF16.F32 R16, R0 ;  /* 0x000000000010a304 */ /* 0x000e220000202000 */
[----:B---3--:R-:W-:Y:S02]  /*08f0*/  @!P2 SHF.L.U32 R18, R18, 0x10, RZ ;  /* 0x000000101212a819 */ /* 0x008fe400000006ff */
[----:B------:R-:W-:-:S05]  /*0900*/  ISETP.NE.AND P1, PT, R8, R21, PT ;  /* 0x000000150800720c */ /* 0x000fca0003f25270 */
[----:B------:R-:W1:Y:S01]  /*0910*/  @!P2 F2F.BF16.F32 R18, R18 ;  /* 0x000000120012a304 */ /* 0x000e620000202000 */
[----:B0-----:R-:W-:-:S07]  /*0920*/  @!P2 IMAD.U32 R16, R16, 0x10000, RZ ;  /* 0x000100001010a824 */ /* 0x001fce00078e00ff */
[----:B------:R-:W2:Y:S01]  /*0930*/  @!P1 LDG.E.U16 R12, desc[UR14][R2.64+0xa] ;  /* 0x00000a0e020c9981 */ /* 0x000ea2000c1e1500 */
[----:B-1----:R-:W-:-:S05]  /*0940*/  @!P2 SHF.L.U32 R15, R18, 0x10, RZ ;  /* 0x00000010120fa819 */ /* 0x002fca00000006ff */
[----:B------:R-:W-:-:S06]  /*0950*/  @!P2 FMUL.FTZ R15, R16, R15 ;  /* 0x0000000f100fa220 */ /* 0x000fcc0000410000 */
[----:B------:R-:W0:Y:S01]  /*0960*/  @!P2 F2F.BF16.F32 R15, R15 ;  /* 0x0000000f000fa304 */ /* 0x000e220000202000 */
[----:B----4-:R-:W-:Y:S01]  /*0970*/  @!P3 SHF.L.U32 R19, R19, 0x10, RZ ;  /* 0x000000101313b819 */ /* 0x010fe200000006ff */
[----:B0-----:R-:W-:Y:S01]  /*0980*/  @!P2 IMAD.U32 R0, R15, 0x10000, RZ ;  /* 0x000100000f00a824 */ /* 0x001fe200078e00ff */
[----:B------:R-:W-:-:S05]  /*0990*/  ISETP.NE.AND P2, PT, R8, R23, PT ;  /* 0x000000170800720c */ /* 0x000fca0003f45270 */
[----:B------:R-:W0:Y:S08]  /*09a0*/  @!P3 F2F.BF16.F32 R19, R19 ;  /* 0x000000130013b304 */ /* 0x000e300000202000 */
[----:B------:R-:W1:Y:S01]  /*09b0*/  @!P3 F2F.BF16.F32 R17, R0 ;  /* 0x000000000011b304 */ /* 0x000e620000202000 */
[----:B------:R-:W3:Y:S01]  /*09c0*/  @!P2 LDG.E.U16 R13, desc[UR14][R2.64+0xc] ;  /* 0x00000c0e020da981 */ /* 0x000ee2000c1e1500 */
[----:B0-----:R-:W-:Y:S01]  /*09d0*/  @!P3 SHF.L.U32 R16, R19, 0x10, RZ ;  /* 0x000000101310b819 */ /* 0x001fe200000006ff */
[----:B-1----:R-:W-:-:S04]  /*09e0*/  @!P3 IMAD.U32 R17, R17, 0x10000, RZ ;  /* 0x000100001111b824 */ /* 0x002fc800078e00ff */
[----:B------:R-:W-:-:S06]  /*09f0*/  @!P3 FMUL.FTZ R16, R17, R16 ;  /* 0x000000101110b220 */ /* 0x000fcc0000410000 */
[----:B------:R-:W0:Y:S02]  /*0a00*/  @!P3 F2F.BF16.F32 R16, R16 ;  /* 0x000000100010b304 */ /* 0x000e240000202000 */
[----:B0-----:R-:W-:Y:S02]  /*0a10*/  @!P3 SHF.L.U32 R0, R16, 0x10, RZ ;  /* 0x000000101000b819 */ /* 0x001fe400000006ff */
[----:B------:R-:W-:-:S13]  /*0a20*/  ISETP.NE.AND P3, PT, R8, R25, PT ;  /* 0x000000190800720c */ /* 0x000fda0003f65270 */
        /* <DEDUP_REMOVED lines=40> */
[----:B---3--:R-:W-:Y:S01]  /*0cb0*/  @!P2 SHF.L.U32 R13, R13, 0x10, RZ ;  /* 0x000000100d0da819 */ /* 0x008fe200000006ff */
[----:B0-----:R-:W-:-:S06]  /*0cc0*/  @!P1 IMAD.U32 R0, R10, 0x10000, RZ ;  /* 0x000100000a009824 */ /* 0x001fcc00078e00ff */
[----:B------:R-:W0:Y:S08]  /*0cd0*/  @!P2 F2F.BF16.F32 R13, R13 ;  /* 0x0000000d000da304 */ /* 0x000e300000202000 */
[----:B------:R-:W1:Y:S01]  /*0ce0*/  @!P2 F2F.BF16.F32 R11, R0 ;  /* 0x00000000000ba304 */ /* 0x000e620000202000 */
[----:B0-----:R-:W-:Y:S01]  /*0cf0*/  @!P2 SHF.L.U32 R9, R13, 0x10, RZ ;  /* 0x000000100d09a819 */ /* 0x001fe200000006ff */
[----:B-1----:R-:W-:-:S04]  /*0d00*/  @!P2 IMAD.U32 R12, R11, 0x10000, RZ ;  /* 0x000100000b0ca824 */ /* 0x002fc800078e00ff */
[----:B------:R-:W-:-:S06]  /*0d10*/  @!P2 FMUL.FTZ R9, R12, R9 ;  /* 0x000000090c09a220 */ /* 0x000fcc0000410000 */
[----:B------:R-:W0:Y:S01]  /*0d20*/  @!P2 F2F.BF16.F32 R9, R9 ;  /* 0x000000090009a304 */ /* 0x000e220000202000 */
[----:B----4-:R-:W-:Y:S01]  /*0d30*/  @!P3 SHF.L.U32 R15, R15, 0x10, RZ ;  /* 0x000000100f0fb819 */ /* 0x010fe200000006ff */
[----:B0-----:R-:W-:-:S06]  /*0d40*/  @!P2 IMAD.U32 R0, R9, 0x10000, RZ ;  /* 0x000100000900a824 */ /* 0x001fcc00078e00ff */
[----:B------:R-:W0:Y:S08]  /*0d50*/  @!P3 F2F.BF16.F32 R15, R15 ;  /* 0x0000000f000fb304 */ /* 0x000e300000202000 */
[----:B------:R-:W1:Y:S01]  /*0d60*/  @!P3 F2F.BF16.F32 R11, R0 ;  /* 0x00000000000bb304 */ /* 0x000e620000202000 */
[----:B------:R-:W-:Y:S01]  /*0d70*/  UIADD3 UR4, UP1, UPT, UR4, -0x10, URZ ;  /* 0xfffffff004047890 */ /* 0x000fe2000ff3e0ff */
[----:B0-----:R-:W-:Y:S01]  /*0d80*/  @!P3 SHF.L.U32 R10, R15, 0x10, RZ ;  /* 0x000000100f0ab819 */ /* 0x001fe200000006ff */
[----:B-1----:R-:W-:-:S04]  /*0d90*/  @!P3 IMAD.U32 R11, R11, 0x10000, RZ ;  /* 0x000100000b0bb824 */ /* 0x002fc800078e00ff */
        /* <DEDUP_REMOVED lines=8> */
[----:B------:R-:W-:Y:S02]  /*0e20*/  IADD3.X R5, PT, PT, RZ, R5, RZ, P0, !PT ;  /* 0x00000005ff057210 */ /* 0x000fe400007fe4ff */
[----:B0-----:R-:W-:Y:S01]  /*0e30*/  @!P3 SHF.L.U32 R0, R10, 0x10, RZ ;  /* 0x000000100a00b819 */ /* 0x001fe200000006ff */
[----:B------:R-:W-:Y:S06]  /*0e40*/  BRA.U UP1, `(.L_x_760) ;  /* 0xfffffff501187547 */ /* 0x000fec000b83ffff */
.L_x_759:
        /* <DEDUP_REMOVED lines=14> */
[----:B------:R-:W2:Y:S04]  /*0f30*/  LDG.E R3, desc[UR14][R14.64] ;  /* 0x0000000e0e037981 */ /* 0x000ea8000c1e1900 */
[----:B------:R-:W3:Y:S04]  /*0f40*/  LDG.E R5, desc[UR14][R14.64+0x4] ;  /* 0x0000040e0e057981 */ /* 0x000ee8000c1e1900 */
[----:B------:R-:W4:Y:S04]  /*0f50*/  LDG.E R11, desc[UR14][R14.64+0x8] ;  /* 0x0000080e0e0b7981 */ /* 0x000f28000c1e1900 */
[----:B------:R-:W4:Y:S04]  /*0f60*/  LDG.E R13, desc[UR14][R14.64+0xc] ;  /* 0x00000c0e0e0d7981 */ /* 0x000f28000c1e1900 */
[----:B------:R-:W4:Y:S04]  /*0f70*/  LDG.E R17, desc[UR14][R14.64+0x10] ;  /* 0x0000100e0e117981 */ /* 0x000f28000c1e1900 */
[----:B------:R-:W4:Y:S01]  /*0f80*/  LDG.E R19, desc[UR14][R14.64+0x14] ;  /* 0x0000140e0e137981 */ /* 0x000f22000c1e1900 */
[----:B0-----:R-:W-:-:S03]  /*0f90*/  ULEA UR4, UP1, UR5, UR8, 0x1 ;  /* 0x0000000805047291 */ /* 0x001fc6000f8208ff */
[----:B------:R-:W4:Y:S01]  /*0fa0*/  LDG.E R21, desc[UR14][R14.64+0x18] ;  /* 0x0000180e0e157981 */ /* 0x000f22000c1e1900 */
[----:B------:R-:W-:Y:S02]  /*0fb0*/  ULEA.HI.X UR7, UR5, UR9, UR6, 0x1, UP1 ;  /* 0x0000000905077291 */ /* 0x000fe400088f0c06 */
[----:B------:R-:W-:Y:S01]  /*0fc0*/  IMAD.U32 R2, RZ, RZ, UR4 ;  /* 0x00000004ff027e24 */ /* 0x000fe2000f8e00ff */
[----:B------:R0:W4:Y:S01]  /*0fd0*/  LDG.E R23, desc[UR14][R14.64+0x1c] ;  /* 0x00001c0e0e177981 */ /* 0x000122000c1e1900 */
[----:B--2--5:R-:W-:Y:S02]  /*0fe0*/  ISETP.NE.AND P6, PT, R8, R3, PT ;  /* 0x000000030800720c */ /* 0x024fe40003fc5270 */
[----:B------:R-:W-:-:S11]  /*0ff0*/  MOV R3, UR7 ;  /* 0x0000000700037c02 */ /* 0x000fd60008000f00 */
[----:B------:R-:W2:Y:S01]  /*1000*/  @!P6 LDG.E.U16 R9, desc[UR14][R2.64] ;  /* 0x0000000e0209e981 */ /* 0x000ea2000c1e1500 */
[----:B---3--:R-:W-:-:S13]  /*1010*/  ISETP.NE.AND P5, PT, R8, R5, PT ;  /* 0x000000050800720c */ /* 0x008fda0003fa5270 */
[----:B------:R-:W3:Y:S01]  /*1020*/  @!P5 LDG.E.U16 R16, desc[UR14][R2.64+0x2] ;  /* 0x0000020e0210d981 */ /* 0x000ee2000c1e1500 */
[----:B----4-:R-:W-:-:S13]  /*1030*/  ISETP.NE.AND P4, PT, R8, R11, PT ;  /* 0x0000000b0800720c */ /* 0x010fda0003f85270 */
[----:B------:R-:W4:Y:S01]  /*1040*/  @!P4 LDG.E.U16 R12, desc[UR14][R2.64+0x4] ;  /* 0x0000040e020cc981 */ /* 0x000f22000c1e1500 */
[----:B------:R-:W-:-:S13]  /*1050*/  ISETP.NE.AND P3, PT, R8, R13, PT ;  /* 0x0000000d0800720c */ /* 0x000fda0003f65270 */
[----:B------:R-:W4:Y:S01]  /*1060*/  @!P3 LDG.E.U16 R10, desc[UR14][R2.64+0x6] ;  /* 0x0000060e020ab981 */ /* 0x000f22000c1e1500 */
[----:B------:R-:W-:-:S13]  /*1070*/  ISETP.NE.AND P2, PT, R8, R17, PT ;  /* 0x000000110800720c */ /* 0x000fda0003f45270 */
[----:B------:R-:W4:Y:S01]  /*1080*/  @!P2 LDG.E.U16 R5, desc[UR14][R2.64+0x8] ;  /* 0x0000080e0205a981 */ /* 0x000f22000c1e1500 */
[----:B------:R-:W-:-:S13]  /*1090*/  ISETP.NE.AND P1, PT, R8, R19, PT ;  /* 0x000000130800720c */ /* 0x000fda0003f25270 */
[----:B------:R-:W4:Y:S01]  /*10a0*/  @!P1 LDG.E.U16 R4, desc[UR14][R2.64+0xa] ;  /* 0x00000a0e02049981 */ /* 0x000f22000c1e1500 */
[----:B------:R-:W-:Y:S01]  /*10b0*/  ISETP.NE.AND P0, PT, R8, R21, PT ;  /* 0x000000150800720c */ /* 0x000fe20003f05270 */
[----:B------:R-:W0:Y:S02]  /*10c0*/  @!P6 F2F.BF16.F32 R11, R0 ;  /* 0x00000000000be304 */ /* 0x000e240000202000 */
[----:B0-----:R-:W-:Y:S01]  /*10d0*/  @!P6 SHF.L.U32 R14, R11, 0x10, RZ ;  /* 0x000000100b0ee819 */ /* 0x001fe200000006ff */
[----:B--2---:R-:W-:-:S09]  /*10e0*/  @!P6 IMAD.U32 R13, R9, 0x10000, RZ ;  /* 0x00010000090de824 */ /* 0x004fd200078e00ff */
[----:B------:R-:W2:Y:S01]  /*10f0*/  @!P0 LDG.E.U16 R9, desc[UR14][R2.64+0xc] ;  /* 0x00000c0e02098981 */ /* 0x000ea2000c1e1500 */
[----:B------:R-:W0:Y:S02]  /*1100*/  @!P6 F2F.BF16.F32 R13, R13 ;  /* 0x0000000d000de304 */ /* 0x000e240000202000 */
[----:B0-----:R-:W-:-:S04]  /*1110*/  @!P6 IMAD.U32 R11, R13, 0x10000, RZ ;  /* 0x000100000d0be824 */ /* 0x001fc800078e00ff */
[----:B------:R-:W-:-:S06]  /*1120*/  @!P6 FMUL.FTZ R14, R14, R11 ;  /* 0x0000000b0e0ee220 */ /* 0x000fcc0000410000 */
[----:B------:R-:W0:Y:S02]  /*1130*/  @!P6 F2F.BF16.F32 R14, R14 ;  /* 0x0000000e000ee304 */ /* 0x000e240000202000 */
[----:B0-----:R-:W-:Y:S02]  /*1140*/  @!P6 SHF.L.U32 R0, R14, 0x10, RZ ;  /* 0x000000100e00e819 */ /* 0x001fe400000006ff */
[----:B------:R-:W-:-:S13]  /*1150*/  ISETP.NE.AND P6, PT, R8, R23, PT ;  /* 0x000000170800720c */ /* 0x000fda0003fc5270 */
[----:B------:R0:W2:Y:S01]  /*1160*/  @!P6 LDG.E.U16 R11, desc[UR14][R2.64+0xe] ;  /* 0x00000e0e020be981 */ /* 0x0000a2000c1e1500 */
[----:B---3--:R-:W-:Y:S01]  /*1170*/  @!P5 IMAD.U32 R16, R16, 0x10000, RZ ;  /* 0x000100001010d824 */ /* 0x008fe200078e00ff */
[----:B------:R-:W1:Y:S08]  /*1180*/  @!P5 F2F.BF16.F32 R15, R0 ;  /* 0x00000000000fd304 */ /* 0x000e700000202000 */
[----:B------:R-:W3:Y:S01]  /*1190*/  @!P5 F2F.BF16.F32 R16, R16 ;  /* 0x000000100010d304 */ /* 0x000ee20000202000 */
[----:B-1----:R-:W-:Y:S01]  /*11a0*/  @!P5 IMAD.U32 R18, R15, 0x10000, RZ ;  /* 0x000100000f12d824 */ /* 0x002fe200078e00ff */
[----:B---3--:R-:W-:-:S05]  /*11b0*/  @!P5 SHF.L.U32 R13, R16, 0x10, RZ ;  /* 0x00000010100dd819 */ /* 0x008fca00000006ff */
[----:B------:R-:W-:-:S06]  /*11c0*/  @!P5 FMUL.FTZ R13, R18, R13 ;  /* 0x0000000d120dd220 */ /* 0x000fcc0000410000 */
[----:B------:R-:W1:Y:S01]  /*11d0*/  @!P5 F2F.BF16.F32 R13, R13 ;  /* 0x0000000d000dd304 */ /* 0x000e620000202000 */
[----:B----4-:R-:W-:-:S07]  /*11e0*/  @!P4 SHF.L.U32 R12, R12, 0x10, RZ ;  /* 0x000000100c0cc819 */ /* 0x010fce00000006ff */
[----:B------:R-:W3:Y:S01]  /*11f0*/  @!P4 F2F.BF16.F32 R12, R12 ;  /* 0x0000000c000cc304 */ /* 0x000ee20000202000 */
[----:B-1----:R-:W-:-:S07]  /*1200*/  @!P5 IMAD.U32 R0, R13, 0x10000, RZ ;  /* 0x000100000d00d824 */ /* 0x002fce00078e00ff */
[----:B0-----:R-:W0:Y:S01]  /*1210*/  @!P4 F2F.BF16.F32 R3, R0 ;  /* 0x000000000003c304 */ /* 0x001e220000202000 */
[----:B---3--:R-:W-:Y:S01]  /*1220*/  @!P4 SHF.L.U32 R2, R12, 0x10, RZ ;  /* 0x000000100c02c819 */ /* 0x008fe200000006ff */
        /* <DEDUP_REMOVED lines=34> */
[----:B------:R-:W0:Y:S02]  /*1450*/  @!P0 F2F.BF16.F32 R2, R2 ;  /* 0x0000000200028304 */ /* 0x000e240000202000 */
[----:B0-----:R-:W-:-:S06]  /*1460*/  @!P0 IMAD.U32 R0, R2, 0x10000, RZ ;  /* 0x0001000002008824 */ /* 0x001fcc00078e00ff */
[----:B------:R-:W0:Y:S01]  /*1470*/  @!P6 F2F.BF16.F32 R4, R0 ;  /* 0x000000000004e304 */ /* 0x000e220000202000 */
[----:B------:R-:W-:-:S07]  /*1480*/  @!P6 SHF.L.U32 R11, R11, 0x10, RZ ;  /* 0x000000100b0be819 */ /* 0x000fce00000006ff */
        /* <DEDUP_REMOVED lines=8> */
.L_x_761:
        /* <DEDUP_REMOVED lines=13> */
[----:B------:R-:W2:Y:S01]  /*15e0*/  LDG.E R5, desc[UR14][R2.64] ;  /* 0x0000000e02057981 */ /* 0x000ea2000c1e1900 */
[----:B------:R-:W0:Y:S03]  /*15f0*/  LDCU.64 UR8, c[0x0][0x398] ;  /* 0x00007300ff0877ac */ /* 0x000e260008000a00 */
[----:B------:R-:W3:Y:S04]  /*1600*/  LDG.E R11, desc[UR14][R2.64+0x4] ;  /* 0x0000040e020b7981 */ /* 0x000ee8000c1e1900 */
[----:B------:R-:W4:Y:S04]  /*1610*/  LDG.E R13, desc[UR14][R2.64+0x8] ;  /* 0x0000080e020d7981 */ /* 0x000f28000c1e1900 */
[----:B------:R-:W4:Y:S01]  /*1620*/  LDG.E R15, desc[UR14][R2.64+0xc] ;  /* 0x00000c0e020f7981 */ /* 0x000f22000c1e1900 */
[----:B0-----:R-:W-:-:S04]  /*1630*/  ULEA UR8, UP1, UR5, UR8, 0x1 ;  /* 0x0000000805087291 */ /* 0x001fc8000f8208ff */
[----:B------:R-:W-:Y:S02]  /*1640*/  ULEA.HI.X UR9, UR5, UR9, UR6, 0x1, UP1 ;  /* 0x0000000905097291 */ /* 0x000fe400088f0c06 */
[----:B------:R-:W-:Y:S01]  /*1650*/  IMAD.U32 R4, RZ, RZ, UR8 ;  /* 0x00000008ff047e24 */ /* 0x000fe2000f8e00ff */
[----:B--2--5:R-:W-:-:S03]  /*1660*/  ISETP.NE.AND P0, PT, R8, R5, PT ;  /* 0x000000050800720c */ /* 0x024fc60003f05270 */
[----:B------:R-:W-:-:S10]  /*1670*/  MOV R5, UR9 ;  /* 0x0000000900057c02 */ /* 0x000fd40008000f00 */
[----:B------:R-:W2:Y:S01]  /*1680*/  @!P0 LDG.E.U16 R9, desc[UR14][R4.64] ;  /* 0x0000000e04098981 */ /* 0x000ea2000c1e1500 */
[----:B---3--:R-:W-:-:S13]  /*1690*/  ISETP.NE.AND P1, PT, R8, R11, PT ;  /* 0x0000000b0800720c */ /* 0x008fda0003f25270 */
[----:B------:R-:W3:Y:S01]  /*16a0*/  @!P1 LDG.E.U16 R10, desc[UR14][R4.64+0x2] ;  /* 0x0000020e040a9981 */ /* 0x000ee2000c1e1500 */
[----:B----4-:R-:W-:-:S13]  /*16b0*/  ISETP.NE.AND P2, PT, R8, R13, PT ;  /* 0x0000000d0800720c */ /* 0x010fda0003f45270 */
[----:B------:R-:W4:Y:S01]  /*16c0*/  @!P2 LDG.E.U16 R11, desc[UR14][R4.64+0x4] ;  /* 0x0000040e040ba981 */ /* 0x000f22000c1e1500 */
[----:B------:R-:W-:-:S13]  /*16d0*/  ISETP.NE.AND P3, PT, R8, R15, PT ;  /* 0x0000000f0800720c */ /* 0x000fda0003f65270 */
[----:B------:R-:W4:Y:S01]  /*16e0*/  @!P3 LDG.E.U16 R12, desc[UR14][R4.64+0x6] ;  /* 0x0000060e040cb981 */ /* 0x000f22000c1e1500 */
[----:B------:R-:W0:Y:S01]  /*16f0*/  @!P0 F2F.BF16.F32 R2, R0 ;  /* 0x0000000000028304 */ /* 0x000e220000202000 */
[----:B------:R-:W-:-:S04]  /*1700*/  UIADD3 UR5, UP1, UPT, UR5, 0x4, URZ ;  /* 0x0000000405057890 */ /* 0x000fc8000ff3e0ff */
[----:B------:R-:W-:Y:S01]  /*1710*/  UIADD3.X UR6, UPT, UPT, URZ, UR6, URZ, UP1, !UPT ;  /* 0x00000006ff067290 */ /* 0x000fe20008ffe4ff */
[----:B0-----:R-:W-:Y:S01]  /*1720*/  @!P0 SHF.L.U32 R3, R2, 0x10, RZ ;  /* 0x0000001002038819 */ /* 0x001fe200000006ff */
[----:B--2---:R-:W-:-:S06]  /*1730*/  @!P0 IMAD.U32 R9, R9, 0x10000, RZ ;  /* 0x0001000009098824 */ /* 0x004fcc00078e00ff */
[----:B------:R-:W0:Y:S01]  /*1740*/  @!P0 F2F.BF16.F32 R9, R9 ;  /* 0x0000000900098304 */ /* 0x000e220000202000 */
[----:B---3--:R-:W-:-:S07]  /*1750*/  @!P1 SHF.L.U32 R10, R10, 0x10, RZ ;  /* 0x000000100a0a9819 */ /* 0x008fce00000006ff */
[----:B------:R-:W1:Y:S01]  /*1760*/  @!P1 F2F.BF16.F32 R10, R10 ;  /* 0x0000000a000a9304 */ /* 0x000e620000202000 */
[----:B0-----:R-:W-:-:S04]  /*1770*/  @!P0 IMAD.U32 R2, R9, 0x10000, RZ ;  /* 0x0001000009028824 */ /* 0x001fc800078e00ff */
[----:B------:R-:W-:Y:S01]  /*1780*/  @!P0 FMUL.FTZ R2, R3, R2 ;  /* 0x0000000203028220 */ /* 0x000fe20000410000 */
[----:B----4-:R-:W-:-:S05]  /*1790*/  @!P2 SHF.L.U32 R11, R11, 0x10, RZ ;  /* 0x000000100b0ba819 */ /* 0x010fca00000006ff */
[----:B------:R-:W0:Y:S01]  /*17a0*/  @!P0 F2F.BF16.F32 R2, R2 ;  /* 0x0000000200028304 */ /* 0x000e220000202000 */
[----:B-1----:R-:W-:-:S07]  /*17b0*/  @!P1 SHF.L.U32 R3, R10, 0x10, RZ ;  /* 0x000000100a039819 */ /* 0x002fce00000006ff */
[----:B------:R-:W1:Y:S01]  /*17c0*/  @!P2 F2F.BF16.F32 R11, R11 ;  /* 0x0000000b000ba304 */ /* 0x000e620000202000 */
[----:B------:R-:W-:Y:S01]  /*17d0*/  @!P3 SHF.L.U32 R12, R12, 0x10, RZ ;  /* 0x000000100c0cb819 */ /* 0x000fe200000006ff */
[----:B0-----:R-:W-:-:S06]  /*17e0*/  @!P0 IMAD.U32 R0, R2, 0x10000, RZ ;  /* 0x0001000002008824 */ /* 0x001fcc00078e00ff */
[----:B------:R-:W-:Y:S01]  /*17f0*/  @!P3 F2F.BF16.F32 R12, R12 ;  /* 0x0000000c000cb304 */ /* 0x000fe20000202000 */
[----:B-1----:R-:W-:-:S07]  /*1800*/  @!P2 SHF.L.U32 R2, R11, 0x10, RZ ;  /* 0x000000100b02a819 */ /* 0x002fce00000006ff */
[----:B------:R-:W0:Y:S02]  /*1810*/  @!P1 F2F.BF16.F32 R4, R0 ;  /* 0x0000000000049304 */ /* 0x000e240000202000 */
[----:B0-----:R-:W-:-:S04]  /*1820*/  @!P1 IMAD.U32 R4, R4, 0x10000, RZ ;  /* 0x0001000004049824 */ /* 0x001fc800078e00ff */
[----:B------:R-:W-:-:S06]  /*1830*/  @!P1 FMUL.FTZ R3, R4, R3 ;  /* 0x0000000304039220 */ /* 0x000fcc0000410000 */
        /* <DEDUP_REMOVED lines=13> */
.L_x_762:
[----:B------:R-:W-:Y:S05]  /*1910*/  BRA.U !UP0, `(.L_x_758) ;  /* 0x0000000108787547 */ /* 0x000fea000b800000 */
[----:B------:R-:W0:Y:S01]  /*1920*/  LDCU.64 UR8, c[0x0][0x398] ;  /* 0x00007300ff0877ac */ /* 0x000e220008000a00 */
[----:B------:R-:W1:Y:S01]  /*1930*/  LDCU.64 UR12, c[0x0][0x3a0] ;  /* 0x00007400ff0c77ac */ /* 0x000e620008000a00 */
[----:B0-----:R-:W-:Y:S02]  /*1940*/  ULEA UR8, UP0, UR5, UR8, 0x1 ;  /* 0x0000000805087291 */ /* 0x001fe4000f8008ff */
[----:B-1----:R-:W-:Y:S02]  /*1950*/  ULEA UR7, UP1, UR5, UR12, 0x2 ;  /* 0x0000000c05077291 */ /* 0x002fe4000f8210ff */
[----:B------:R-:W-:Y:S02]  /*1960*/  ULEA.HI.X UR9, UR5, UR9, UR6, 0x1, UP0 ;  /* 0x0000000905097291 */ /* 0x000fe400080f0c06 */
[----:B------:R-:W-:-:S12]  /*1970*/  ULEA.HI.X UR5, UR5, UR13, UR6, 0x2, UP1 ;  /* 0x0000000d05057291 */ /* 0x000fd800088f1406 */
.L_x_763:
[----:B------:R-:W-:Y:S01]  /*1980*/  MOV R3, UR5 ;  /* 0x0000000500037c02 */ /* 0x000fe20008000f00 */
[----:B------:R-:W-:-:S05]  /*1990*/  IMAD.U32 R2, RZ, RZ, UR7 ;  /* 0x00000007ff027e24 */ /* 0x000fca000f8e00ff */
[----:B------:R-:W2:Y:S01]  /*19a0*/  LDG.E R3, desc[UR14][R2.64] ;  /* 0x0000000e02037981 */ /* 0x000ea2000c1e1900 */
[----:B------:R-:W-:Y:S01]  /*19b0*/  IMAD.U32 R4, RZ, RZ, UR8 ;  /* 0x00000008ff047e24 */ /* 0x000fe2000f8e00ff */
[----:B------:R-:W-:Y:S02]  /*19c0*/  MOV R5, UR9 ;  /* 0x0000000900057c02 */ /* 0x000fe40008000f00 */
[----:B--2--5:R-:W-:-:S13]  /*19d0*/  ISETP.NE.AND P0, PT, R8, R3, PT ;  /* 0x000000030800720c */ /* 0x024fda0003f05270 */
        /* <DEDUP_REMOVED lines=18> */
.L_x_758:
[----:B------:R-:W0:Y:S02]  /*1b00*/  LDCU.64 UR4, c[0x0][0x380] ;  /* 0x00007000ff0477ac */ /* 0x000e240008000a00 */
[----:B0-----:R-:W-:-:S04]  /*1b10*/  IADD3 R6, P0, PT, R6, UR4, RZ ;  /* 0x0000000406067c10 */ /* 0x001fc8000ff1e0ff */
[----:B------:R-:W-:-:S05]  /*1b20*/  IADD3.X R7, PT, PT, R7, UR5, RZ, P0, !PT ;  /* 0x0000000507077c10 */ /* 0x000fca00087fe4ff */
[----:B------:R-:W-:Y:S01]  /*1b30*/  STG.E desc[UR14][R6.64], R0 ;  /* 0x0000000006007986 */ /* 0x000fe2000c10190e */
[----:B------:R-:W-:Y:S05]  /*1b40*/  EXIT ;  /* 0x000000000000794d */ /* 0x000fea0003800000 */
.L_x_764:
        /* <DEDUP_REMOVED lines=11> */
.L_x_8734:


//--------------------- .text._ZN2at6native55_GLOBAL__N__0955718d_22_SparseCsrTensorMath_cu_868dd54534reduce_sparse_csr_dim1_cuda_kernelIN3c104HalfElNS1_14ReductionMulOpIS4_EEfEEvPT2_PKT_PKT0_SE_lT1_ --------------------------
	.section	.text._ZN2at6native55_GLOBAL__N__0955718d_22_SparseCsrTensorMath_cu_868dd54534reduce_sparse_csr_dim1_cuda_kernelIN3c104HalfElNS1_14ReductionMulOpIS4_EEfEEvPT2_PKT_PKT0_SE_lT1_,"ax",@progbits
	.align	128
.text._ZN2at6native55_GLOBAL__N__0955718d_22_SparseCsrTensorMath_cu_868dd54534reduce_sparse_csr_dim1_cuda_kernelIN3c104HalfElNS1_14ReductionMulOpIS4_EEfEEvPT2_PKT_PKT0_SE_lT1_:
        .type           _ZN2at6native55_GLOBAL__N__0955718d_22_SparseCsrTensorMath_cu_868dd54534reduce_sparse_csr_dim1_cuda_kernelIN3c104HalfElNS1_14ReductionMulOpIS4_EEfEEvPT2_PKT_PKT0_SE_lT1_,@function
        .size           _ZN2at6native55_GLOBAL__N__0955718d_22_SparseCsrTensorMath_cu_868dd54534reduce_sparse_csr_dim1_cuda_kernelIN3c104HalfElNS1_14ReductionMulOpIS4_EEfEEvPT2_PKT_PKT0_SE_lT1_,(.L_x_8735 - _ZN2at6native55_GLOBAL__N__0955718d_22_SparseCsrTensorMath_cu_868dd54534reduce_sparse_csr_dim1_cuda_kernelIN3c104HalfElNS1_14ReductionMulOpIS4_EEfEEvPT2_PKT_PKT0_SE_lT1_)
        .other          _ZN2at6native55_GLOBAL__N__0955718d_22_SparseCsrTensorMath_cu_868dd54534reduce_sparse_csr_dim1_cuda_kernelIN3c104HalfElNS1_14ReductionMulOpIS4_EEfEEvPT2_PKT_PKT0_SE_lT1_,@"STO_CUDA_ENTRY STV_DEFAULT"
_ZN2at6native55_GLOBAL__N__0955718d_22_SparseCsrTensorMath_cu_868dd54534reduce_sparse_csr_dim1_cuda_kernelIN3c104HalfElNS1_14ReductionMulOpIS4_EEfEEvPT2_PKT_PKT0_SE_lT1_:
        /* <DEDUP_REMOVED lines=15> */
[----:B-1----:R-:W2:Y:S04]  /*00f0*/  LDG.E.64 R10, desc[UR4][R2.64+0x8] ;  /* 0x00000804020a7981 */ /* 0x002ea8000c1e1b00 */
[----:B------:R-:W2:Y:S02]  /*0100*/  LDG.E.64 R6, desc[UR4][R2.64] ;  /* 0x0000000402067981 */ /* 0x000ea4000c1e1b00 */
[----:B--2---:R-:W-:-:S04]  /*0110*/  ISETP.NE.U32.AND P0, PT, R6, R10, PT ;  /* 0x0000000a0600720c */ /* 0x004fc80003f05070 */
[----:B------:R-:W-:-:S13]  /*0120*/  ISETP.NE.AND.EX P0, PT, R7, R11, PT, P0 ;  /* 0x0000000b0700720c */ /* 0x000fda0003f05300 */
[----:B------:R-:W-:Y:S05]  /*0130*/  @!P0 EXIT ;  /* 0x000000000000894d */ /* 0x000fea0003800000 */
[----:B------:R-:W-:Y:S01]  /*0140*/  MOV R5, R6 ;  /* 0x0000000600057202 */ /* 0x000fe20000000f00 */
[----:B------:R-:W-:Y:S01]  /*0150*/  BSSY.RECONVERGENT B0, `(.L_x_765) ;  /* 0x0000134000007945 */ /* 0x000fe20003800200 */
[----:B------:R-:W-:Y:S01]  /*0160*/  MOV R6, R7 ;  /* 0x0000000700067202 */ /* 0x000fe20000000f00 */
[----:B------:R-:W-:Y:S01]  /*0170*/  HFMA2 R8, -RZ, RZ, 1.875, 0 ;  /* 0x3f800000ff087431 */ /* 0x000fe200000001ff */
[----:B------:R-:W-:-:S04]  /*0180*/  ISETP.GE.U32.AND P0, PT, R5, R10, PT ;  /* 0x0000000a0500720c */ /* 0x000fc80003f06070 */
[----:B------:R-:W-:-:S13]  /*0190*/  ISETP.GE.AND.EX P0, PT, R6, R11, PT, P0 ;  /* 0x0000000b0600720c */ /* 0x000fda0003f06300 */
[----:B------:R-:W-:Y:S05]  /*01a0*/  @P0 BRA `(.L_x_766) ;  /* 0x0000001000b80947 */ /* 0x000fea0003800000 */
[CC--:B------:R-:W-:Y:S01]  /*01b0*/  IADD3 R2, P0, PT, -R10.reuse, R5.reuse, RZ ;  /* 0x000000050a027210 */ /* 0x0c0fe20007f1e1ff */
[----:B------:R-:W-:Y:S01]  /*01c0*/  BSSY.RECONVERGENT B1, `(.L_x_767) ;  /* 0x0000099000017945 */ /* 0x000fe20003800200 */
[----:B------:R-:W-:Y:S02]  /*01d0*/  IADD3 R7, P2, PT, R10, -R5, RZ ;  /* 0x800000050a077210 */ /* 0x000fe40007f5e0ff */
[----:B------:R-:W-:Y:S02]  /*01e0*/  ISETP.GT.U32.AND P1, PT, R2, -0x10, PT ;  /* 0xfffffff00200780c */ /* 0x000fe40003f24070 */
[----:B------:R-:W-:Y:S02]  /*01f0*/  IADD3.X R2, PT, PT, ~R11, R6, RZ, P0, !PT ;  /* 0x000000060b027210 */ /* 0x000fe400007fe5ff */
[----:B------:R-:W-:Y:S02]  /*0200*/  LOP3.LUT R22, R7, 0xf, RZ, 0xc0, !PT ;  /* 0x0000000f07167812 */ /* 0x000fe400078ec0ff */
[----:B------:R-:W-:-:S02]  /*0210*/  ISETP.GT.U32.AND.EX P1, PT, R2, -0x1, PT, P1 ;  /* 0xffffffff0200780c */ /* 0x000fc40003f24110 */
[----:B------:R-:W-:Y:S02]  /*0220*/  ISETP.NE.U32.AND P0, PT, R22, RZ, PT ;  /* 0x000000ff1600720c */ /* 0x000fe40003f05070 */
[----:B------:R-:W-:Y:S02]  /*0230*/  IADD3.X R9, PT, PT, R11, ~R6, RZ, P2, !PT ;  /* 0x800000060b097210 */ /* 0x000fe400017fe4ff */
        /* <DEDUP_REMOVED lines=8> */
.L_x_769:
[----:B------:R-:W2:Y:S04]  /*02c0*/  LDG.E.U16 R21, desc[UR4][R2.64+-0x10] ;  /* 0xfffff00402157981 */ /* 0x000ea8000c1e1500 */
[----:B------:R-:W3:Y:S04]  /*02d0*/  LDG.E.U16 R20, desc[UR4][R2.64+-0xe] ;  /* 0xfffff20402147981 */ /* 0x000ee8000c1e1500 */
[----:B------:R-:W4:Y:S04]  /*02e0*/  LDG.E.U16 R19, desc[UR4][R2.64+-0xc] ;  /* 0xfffff40402137981 */ /* 0x000f28000c1e1500 */
[----:B------:R-:W5:Y:S04]  /*02f0*/  LDG.E.U16 R18, desc[UR4][R2.64+-0xa] ;  /* 0xfffff60402127981 */ /* 0x000f68000c1e1500 */
[----:B------:R-:W5:Y:S04]  /*0300*/  LDG.E.U16 R10, desc[UR4][R2.64+-0x8] ;  /* 0xfffff804020a7981 */ /* 0x000f68000c1e1500 */
[----:B------:R-:W5:Y:S04]  /*0310*/  LDG.E.U16 R17, desc[UR4][R2.64+-0x6] ;  /* 0xfffffa0402117981 */ /* 0x000f68000c1e1500 */
[----:B------:R-:W5:Y:S04]  /*0320*/  LDG.E.U16 R16, desc[UR4][R2.64+-0x4] ;  /* 0xfffffc0402107981 */ /* 0x000f68000c1e1500 */
[----:B------:R-:W5:Y:S04]  /*0330*/  LDG.E.U16 R15, desc[UR4][R2.64+-0x2] ;  /* 0xfffffe04020f7981 */ /* 0x000f68000c1e1500 */
[----:B------:R-:W5:Y:S04]  /*0340*/  LDG.E.U16 R14, desc[UR4][R2.64] ;  /* 0x00000004020e7981 */ /* 0x000f68000c1e1500 */
[----:B------:R-:W5:Y:S04]  /*0350*/  LDG.E.U16 R13, desc[UR4][R2.64+0x2] ;  /* 0x00000204020d7981 */ /* 0x000f68000c1e1500 */
[----:B------:R-:W5:Y:S04]  /*0360*/  LDG.E.U16 R12, desc[UR4][R2.64+0x4] ;  /* 0x00000404020c7981 */ /* 0x000f68000c1e1500 */
[----:B------:R-:W5:Y:S01]  /*0370*/  LDG.E.U16 R11, desc[UR4][R2.64+0x6] ;  /* 0x00000604020b7981 */ /* 0x000f62000c1e1500 */
[----:B--2---:R-:W-:-:S05]  /*0380*/  HADD2.F32 R21, -RZ, R21.H0_H0 ;  /* 0x20000015ff157230 */ /* 0x004fca0000004100 */
[----:B------:R-:W-:-:S05]  /*0390*/  F2FP.F16.F32.PACK_AB R8, R21, R8 ;  /* 0x000000081508723e */ /* 0x000fca00000000ff */
[--C-:B------:R-:W-:Y:S02]  /*03a0*/  HADD2.F32 R21, -RZ, R8.reuse.H0_H0 ;  /* 0x20000008ff157230 */ /* 0x100fe40000004100 */
[----:B------:R-:W-:-:S05]  /*03b0*/  HADD2.F32 R8, -RZ, R8.H1_H1 ;  /* 0x30000008ff087230 */ /* 0x000fca0000004100 */
[----:B------:R-:W-:-:S05]  /*03c0*/  FMUL.FTZ R8, R21, R8 ;  /* 0x0000000815087220 */ /* 0x000fca0000410000 */
[----:B------:R-:W-:Y:S02]  /*03d0*/  F2FP.F16.F32.PACK_AB R21, RZ, R8 ;  /* 0x00000008ff15723e */ /* 0x000fe400000000ff */
[----:B------:R-:W2:Y:S01]  /*03e0*/  LDG.E.U16 R8, desc[UR4][R2.64+0x8] ;  /* 0x0000080402087981 */ /* 0x000ea2000c1e1500 */
[----:B---3--:R-:W-:Y:S02]  /*03f0*/  HADD2.F32 R20, -RZ, R20.H0_H0 ;  /* 0x20000014ff147230 */ /* 0x008fe40000004100 */
[----:B------:R-:W-:-:S05]  /*0400*/  HADD2.F32 R21, -RZ, R21.H0_H0 ;  /* 0x20000015ff157230 */ /* 0x000fca0000004100 */
[----:B------:R-:W-:-:S05]  /*0410*/  F2FP.F16.F32.PACK_AB R21, R20, R21 ;  /* 0x000000151415723e */ /* 0x000fca00000000ff */
[--C-:B------:R-:W-:Y:S02]  /*0420*/  HADD2.F32 R20, -RZ, R21.reuse.H0_H0 ;  /* 0x20000015ff147230 */ /* 0x100fe40000004100 */
[----:B------:R-:W-:-:S05]  /*0430*/  HADD2.F32 R21, -RZ, R21.H1_H1 ;  /* 0x30000015ff157230 */ /* 0x000fca0000004100 */
[----:B------:R-:W-:-:S05]  /*0440*/  FMUL.FTZ R20, R20, R21 ;  /* 0x0000001514147220 */ /* 0x000fca0000410000 */
[----:B------:R-:W-:Y:S02]  /*0450*/  F2FP.F16.F32.PACK_AB R21, RZ, R20 ;  /* 0x00000014ff15723e */ /* 0x000fe400000000ff */
[----:B------:R-:W3:Y:S01]  /*0460*/  LDG.E.U16 R20, desc[UR4][R2.64+0xa] ;  /* 0x00000a0402147981 */ /* 0x000ee2000c1e1500 */
[----:B----4-:R-:W-:Y:S02]  /*0470*/  HADD2.F32 R24, -RZ, R19.H0_H0 ;  /* 0x20000013ff187230 */ /* 0x010fe40000004100 */
[----:B------:R-:W-:-:S05]  /*0480*/  HADD2.F32 R21, -RZ, R21.H0_H0 ;  /* 0x20000015ff157230 */ /* 0x000fca0000004100 */
[----:B------:R-:W-:-:S05]  /*0490*/  F2FP.F16.F32.PACK_AB R21, R24, R21 ;  /* 0x000000151815723e */ /* 0x000fca00000000ff */
[--C-:B------:R-:W-:Y:S02]  /*04a0*/  HADD2.F32 R19, -RZ, R21.reuse.H0_H0 ;  /* 0x20000015ff137230 */ /* 0x100fe40000004100 */
[----:B------:R-:W-:-:S05]  /*04b0*/  HADD2.F32 R24, -RZ, R21.H1_H1 ;  /* 0x30000015ff187230 */ /* 0x000fca0000004100 */
[----:B------:R-:W-:-:S05]  /*04c0*/  FMUL.FTZ R19, R19, R24 ;  /* 0x0000001813137220 */ /* 0x000fca0000410000 */
[----:B------:R-:W-:Y:S02]  /*04d0*/  F2FP.F16.F32.PACK_AB R21, RZ, R19 ;  /* 0x00000013ff15723e */ /* 0x000fe400000000ff */
[----:B------:R-:W4:Y:S01]  /*04e0*/  LDG.E.U16 R19, desc[UR4][R2.64+0xc] ;  /* 0x00000c0402137981 */ /* 0x000f22000c1e1500 */
[----:B-----5:R-:W-:Y:S02]  /*04f0*/  HADD2.F32 R18, -RZ, R18.H0_H0 ;  /* 0x20000012ff127230 */ /* 0x020fe40000004100 */
[----:B------:R-:W-:-:S05]  /*0500*/  HADD2.F32 R21, -RZ, R21.H0_H0 ;  /* 0x20000015ff157230 */ /* 0x000fca0000004100 */
[----:B------:R-:W-:-:S05]  /*0510*/  F2FP.F16.F32.PACK_AB R21, R18, R21 ;  /* 0x000000151215723e */ /* 0x000fca00000000ff */
[--C-:B------:R-:W-:Y:S02]  /*0520*/  HADD2.F32 R18, -RZ, R21.reuse.H0_H0 ;  /* 0x20000015ff127230 */ /* 0x100fe40000004100 */
[----:B------:R-:W-:-:S05]  /*0530*/  HADD2.F32 R21, -RZ, R21.H1_H1 ;  /* 0x30000015ff157230 */ /* 0x000fca0000004100 */
[----:B------:R-:W-:-:S05]  /*0540*/  FMUL.FTZ R18, R18, R21 ;  /* 0x0000001512127220 */ /* 0x000fca0000410000 */
[----:B------:R-:W-:Y:S02]  /*0550*/  F2FP.F16.F32.PACK_AB R21, RZ, R18 ;  /* 0x00000012ff15723e */ /* 0x000fe400000000ff */
[----:B------:R0:W5:Y:S01]  /*0560*/  LDG.E.U16 R18, desc[UR4][R2.64+0xe] ;  /* 0x00000e0402127981 */ /* 0x000162000c1e1500 */
[----:B------:R-:W-:Y:S01]  /*0570*/  HADD2.F32 R10, -RZ, R10.H0_H0 ;  /* 0x2000000aff0a7230 */ /* 0x000fe20000004100 */
[----:B------:R-:W-:Y:S01]  /*0580*/  IADD3 R23, P1, PT, R23, -0x10, RZ ;  /* 0xfffffff017177810 */ /* 0x000fe20007f3e0ff */
[----:B------:R-:W-:Y:S01]  /*0590*/  HADD2.F32 R21, -RZ, R21.H0_H0 ;  /* 0x20000015ff157230 */ /* 0x000fe20000004100 */
[----:B------:R-:W-:Y:S01]  /*05a0*/  IADD3 R5, P2, PT, R5, 0x10, RZ ;  /* 0x0000001005057810 */ /* 0x000fe20007f5e0ff */
[----:B------:R-:W-:Y:S01]  /*05b0*/  HADD2.F32 R17, -RZ, R17.H0_H0 ;  /* 0x20000011ff117230 */ /* 0x000fe20000004100 */
[----:B------:R-:W-:Y:S01]  /*05c0*/  IADD3.X R9, PT, PT, R9, -0x1, RZ, P1, !PT ;  /* 0xffffffff09097810 */ /* 0x000fe20000ffe4ff */
[----:B------:R-:W-:Y:S01]  /*05d0*/  HADD2.F32 R15, -RZ, R15.H0_H0 ;  /* 0x2000000fff0f7230 */ /* 0x000fe20000004100 */
[----:B------:R-:W-:Y:S01]  /*05e0*/  F2FP.F16.F32.PACK_AB R21, R10, R21 ;  /* 0x000000150a15723e */ /* 0x000fe200000000ff */
[----:B------:R-:W-:Y:S01]  /*05f0*/  HADD2.F32 R13, -RZ, R13.H0_H0 ;  /* 0x2000000dff0d7230 */ /* 0x000fe20000004100 */
[----:B------:R-:W-:Y:S01]  /*0600*/  ISETP.NE.U32.AND P1, PT, R23, RZ, PT ;  /* 0x000000ff1700720c */ /* 0x000fe20003f25070 */
[----:B------:R-:W-:Y:S01]  /*0610*/  HADD2.F32 R11, -RZ, R11.H0_H0 ;  /* 0x2000000bff0b7230 */ /* 0x000fe20000004100 */
[----:B0-----:R-:W-:Y:S01]  /*0620*/  IADD3 R2, P3, PT, R2, 0x20, RZ ;  /* 0x0000002002027810 */ /* 0x001fe20007f7e0ff */
[--C-:B------:R-:W-:Y:S01]  /*0630*/  HADD2.F32 R10, -RZ, R21.reuse.H0_H0 ;  /* 0x20000015ff0a7230 */ /* 0x100fe20000004100 */
[----:B------:R-:W-:Y:S01]  /*0640*/  ISETP.NE.AND.EX P1, PT, R9, RZ, PT, P1 ;  /* 0x000000ff0900720c */ /* 0x000fe20003f25310 */
[----:B------:R-:W-:Y:S01]  /*0650*/  HADD2.F32 R21, -RZ, R21.H1_H1 ;  /* 0x30000015ff157230 */ /* 0x000fe20000004100 */
[----:B------:R-:W-:-:S02]  /*0660*/  IADD3.X R3, PT, PT, RZ, R3, RZ, P3, !PT ;  /* 0x00000003ff037210 */ /* 0x000fc40001ffe4ff */
[----:B------:R-:W-:Y:S02]  /*0670*/  IADD3.X R6, PT, PT, RZ, R6, RZ, P2, !PT ;  /* 0x00000006ff067210 */ /* 0x000fe400017fe4ff */
[----:B------:R-:W-:-:S05]  /*0680*/  FMUL.FTZ R10, R10, R21 ;  /* 0x000000150a0a7220 */ /* 0x000fca0000410000 */
[----:B------:R-:W-:-:S05]  /*0690*/  F2FP.F16.F32.PACK_AB R10, RZ, R10 ;  /* 0x0000000aff0a723e */ /* 0x000fca00000000ff */
[----:B------:R-:W-:-:S05]  /*06a0*/  HADD2.F32 R10, -RZ, R10.H0_H0 ;  /* 0x2000000aff0a7230 */ /* 0x000fca0000004100 */
[----:B------:R-:W-:-:S05]  /*06b0*/  F2FP.F16.F32.PACK_AB R10, R17, R10 ;  /* 0x0000000a110a723e */ /* 0x000fca00000000ff */
[--C-:B------:R-:W-:Y:S02]  /*06c0*/  HADD2.F32 R17, -RZ, R10.reuse.H0_H0 ;  /* 0x2000000aff117230 */ /* 0x100fe40000004100 */
[----:B------:R-:W-:-:S05]  /*06d0*/  HADD2.F32 R10, -RZ, R10.H1_H1 ;  /* 0x3000000aff0a7230 */ /* 0x000fca0000004100 */
[----:B------:R-:W-:Y:S01]  /*06e0*/  FMUL.FTZ R10, R17, R10 ;  /* 0x0000000a110a7220 */ /* 0x000fe20000410000 */
[----:B------:R-:W-:-:S04]  /*06f0*/  HADD2.F32 R17, -RZ, R16.H0_H0 ;  /* 0x20000010ff117230 */ /* 0x000fc80000004100 */
[----:B------:R-:W-:-:S05]  /*0700*/  F2FP.F16.F32.PACK_AB R10, RZ, R10 ;  /* 0x0000000aff0a723e */ /* 0x000fca00000000ff */
[----:B------:R-:W-:-:S05]  /*0710*/  HADD2.F32 R10, -RZ, R10.H0_H0 ;  /* 0x2000000aff0a7230 */ /* 0x000fca0000004100 */
[----:B------:R-:W-:-:S05]  /*0720*/  F2FP.F16.F32.PACK_AB R10, R17, R10 ;  /* 0x0000000a110a723e */ /* 0x000fca00000000ff */
[--C-:B------:R-:W-:Y:S02]  /*0730*/  HADD2.F32 R16, -RZ, R10.reuse.H0_H0 ;  /* 0x2000000aff107230 */ /* 0x100fe40000004100 */
[----:B------:R-:W-:-:S05]  /*0740*/  HADD2.F32 R17, -RZ, R10.H1_H1 ;  /* 0x3000000aff117230 */ /* 0x000fca0000004100 */
        /* <DEDUP_REMOVED lines=32> */
[----:B------:R-:W-:-:S05]  /*0950*/  FMUL.FTZ R10, R10, R11 ;  /* 0x0000000b0a0a7220 */ /* 0x000fca0000410000 */
[----:B------:R-:W-:-:S05]  /*0960*/  F2FP.F16.F32.PACK_AB R10, RZ, R10 ;  /* 0x0000000aff0a723e */ /* 0x000fca00000000ff */
[----:B------:R-:W-:Y:S02]  /*0970*/  HADD2.F32 R10, -RZ, R10.H0_H0 ;  /* 0x2000000aff0a7230 */ /* 0x000fe40000004100 */
[----:B--2---:R-:W-:-:S05]  /*0980*/  HADD2.F32 R11, -RZ, R8.H0_H0 ;  /* 0x20000008ff0b7230 */ /* 0x004fca0000004100 */
[----:B------:R-:W-:-:S05]  /*0990*/  F2FP.F16.F32.PACK_AB R10, R11, R10 ;  /* 0x0000000a0b0a723e */ /* 0x000fca00000000ff */
[--C-:B------:R-:W-:Y:S02]  /*09a0*/  HADD2.F32 R8, -RZ, R10.reuse.H0_H0 ;  /* 0x2000000aff087230 */ /* 0x100fe40000004100 */
[----:B------:R-:W-:-:S05]  /*09b0*/  HADD2.F32 R11, -RZ, R10.H1_H1 ;  /* 0x3000000aff0b7230 */ /* 0x000fca0000004100 */
[----:B------:R-:W-:-:S05]  /*09c0*/  FMUL.FTZ R8, R8, R11 ;  /* 0x0000000b08087220 */ /* 0x000fca0000410000 */
[----:B------:R-:W-:Y:S01]  /*09d0*/  F2FP.F16.F32.PACK_AB R8, RZ, R8 ;  /* 0x00000008ff08723e */ /* 0x000fe200000000ff */
[----:B---3--:R-:W-:-:S04]  /*09e0*/  HADD2.F32 R11, -RZ, R20.H0_H0 ;  /* 0x20000014ff0b7230 */ /* 0x008fc80000004100 */
[----:B------:R-:W-:-:S05]  /*09f0*/  HADD2.F32 R8, -RZ, R8.H0_H0 ;  /* 0x20000008ff087230 */ /* 0x000fca0000004100 */
[----:B------:R-:W-:-:S05]  /*0a00*/  F2FP.F16.F32.PACK_AB R8, R11, R8 ;  /* 0x000000080b08723e */ /* 0x000fca00000000ff */
[--C-:B------:R-:W-:Y:S02]  /*0a10*/  HADD2.F32 R10, -RZ, R8.reuse.H0_H0 ;  /* 0x20000008ff0a7230 */ /* 0x100fe40000004100 */
[----:B------:R-:W-:-:S05]  /*0a20*/  HADD2.F32 R11, -RZ, R8.H1_H1 ;  /* 0x30000008ff0b7230 */ /* 0x000fca0000004100 */
[----:B------:R-:W-:-:S05]  /*0a30*/  FMUL.FTZ R10, R10, R11 ;  /* 0x0000000b0a0a7220 */ /* 0x000fca0000410000 */
[----:B------:R-:W-:Y:S01]  /*0a40*/  F2FP.F16.F32.PACK_AB R10, RZ, R10 ;  /* 0x0000000aff0a723e */ /* 0x000fe200000000ff */
[----:B----4-:R-:W-:-:S04]  /*0a50*/  HADD2.F32 R19, -RZ, R19.H0_H0 ;  /* 0x20000013ff137230 */ /* 0x010fc80000004100 */
[----:B------:R-:W-:-:S05]  /*0a60*/  HADD2.F32 R10, -RZ, R10.H0_H0 ;  /* 0x2000000aff0a7230 */ /* 0x000fca0000004100 */
[----:B------:R-:W-:-:S05]  /*0a70*/  F2FP.F16.F32.PACK_AB R10, R19, R10 ;  /* 0x0000000a130a723e */ /* 0x000fca00000000ff */
[--C-:B------:R-:W-:Y:S02]  /*0a80*/  HADD2.F32 R8, -RZ, R10.reuse.H0_H0 ;  /* 0x2000000aff087230 */ /* 0x100fe40000004100 */
[----:B------:R-:W-:-:S05]  /*0a90*/  HADD2.F32 R11, -RZ, R10.H1_H1 ;  /* 0x3000000aff0b7230 */ /* 0x000fca0000004100 */
[----:B------:R-:W-:-:S05]  /*0aa0*/  FMUL.FTZ R8, R8, R11 ;  /* 0x0000000b08087220 */ /* 0x000fca0000410000 */
[----:B------:R-:W-:Y:S01]  /*0ab0*/  F2FP.F16.F32.PACK_AB R8, RZ, R8 ;  /* 0x00000008ff08723e */ /* 0x000fe200000000ff */
[----:B-----5:R-:W-:-:S04]  /*0ac0*/  HADD2.F32 R11, -RZ, R18.H0_H0 ;  /* 0x20000012ff0b7230 */ /* 0x020fc80000004100 */
[----:B------:R-:W-:-:S05]  /*0ad0*/  HADD2.F32 R8, -RZ, R8.H0_H0 ;  /* 0x20000008ff087230 */ /* 0x000fca0000004100 */
[----:B------:R-:W-:-:S05]  /*0ae0*/  F2FP.F16.F32.PACK_AB R8, R11, R8 ;  /* 0x000000080b08723e */ /* 0x000fca00000000ff */
[--C-:B------:R-:W-:Y:S02]  /*0af0*/  HADD2.F32 R10, -RZ, R8.reuse.H0_H0 ;  /* 0x20000008ff0a7230 */ /* 0x100fe40000004100 */
[----:B------:R-:W-:-:S05]  /*0b00*/  HADD2.F32 R11, -RZ, R8.H1_H1 ;  /* 0x30000008ff0b7230 */ /* 0x000fca0000004100 */
[----:B------:R-:W-:-:S05]  /*0b10*/  FMUL.FTZ R10, R10, R11 ;  /* 0x0000000b0a0a7220 */ /* 0x000fca0000410000 */
[----:B------:R-:W-:-:S05]  /*0b20*/  F2FP.F16.F32.PACK_AB R10, RZ, R10 ;  /* 0x0000000aff0a723e */ /* 0x000fca00000000ff */
[----:B------:R-:W-:Y:S01]  /*0b30*/  HADD2.F32 R8, -RZ, R10.H0_H0 ;  /* 0x2000000aff087230 */ /* 0x000fe20000004100 */
[----:B------:R-:W-:Y:S06]  /*0b40*/  @P1 BRA `(.L_x_769) ;  /* 0xfffffff400dc1947 */ /* 0x000fec000383ffff */
.L_x_768:
[----:B------:R-:W-:Y:S05]  /*0b50*/  BSYNC.RECONVERGENT B1 ;  /* 0x0000000000017941 */ /* 0x000fea0003800200 */
.L_x_767:
        /* <DEDUP_REMOVED lines=17> */
[----:B------:R-:W5:Y:S04]  /*0c70*/  LDG.E.U16 R9, desc[UR4][R2.64+0xc] ;  /* 0x00000c0402097981 */ /* 0x000f68000c1e1500 */
[----:B------:R0:W5:Y:S01]  /*0c80*/  LDG.E.U16 R14, desc[UR4][R2.64+0xe] ;  /* 0x00000e04020e7981 */ /* 0x000162000c1e1500 */
[----:B------:R-:W-:-:S02]  /*0c90*/  F2FP.F16.F32.PACK_AB R8, RZ, R8 ;  /* 0x00000008ff08723e */ /* 0x000fc400000000ff */
[----:B------:R-:W-:-:S03]  /*0ca0*/  IADD3 R5, P0, PT, R5, 0x8, RZ ;  /* 0x0000000805057810 */ /* 0x000fc60007f1e0ff */
[----:B------:R-:W-:Y:S01]  /*0cb0*/  HADD2.F32 R8, -RZ, R8.H0_H0 ;  /* 0x20000008ff087230 */ /* 0x000fe20000004100 */
[----:B------:R-:W-:Y:S01]  /*0cc0*/  IADD3.X R6, PT, PT, RZ, R6, RZ, P0, !PT ;  /* 0x00000006ff067210 */ /* 0x000fe200007fe4ff */
[----:B--2---:R-:W-:-:S05]  /*0cd0*/  HADD2.F32 R15, -RZ, R15.H0_H0 ;  /* 0x2000000fff0f7230 */ /* 0x004fca0000004100 */
[----:B------:R-:W-:Y:S01]  /*0ce0*/  F2FP.F16.F32.PACK_AB R15, RZ, R15 ;  /* 0x0000000fff0f723e */ /* 0x000fe200000000ff */
[----:B----4-:R-:W-:-:S04]  /*0cf0*/  HADD2.F32 R13, -RZ, R13.H0_H0 ;  /* 0x2000000dff0d7230 */ /* 0x010fc80000004100 */
[----:B------:R-:W-:-:S05]  /*0d00*/  HADD2.F32 R15, -RZ, R15.H0_H0 ;  /* 0x2000000fff0f7230 */ /* 0x000fca0000004100 */
[----:B------:R-:W-:Y:S01]  /*0d10*/  FMUL.FTZ R8, R8, R15 ;  /* 0x0000000f08087220 */ /* 0x000fe20000410000 */
[----:B---3--:R-:W-:Y:S02]  /*0d20*/  HADD2.F32 R15, -RZ, R16.H0_H0 ;  /* 0x20000010ff0f7230 */ /* 0x008fe40000004100 */
[----:B-----5:R-:W-:Y:S02]  /*0d30*/  HADD2.F32 R11, -RZ, R11.H0_H0 ;  /* 0x2000000bff0b7230 */ /* 0x020fe40000004100 */
[----:B------:R-:W-:Y:S01]  /*0d40*/  F2FP.F16.F32.PACK_AB R8, RZ, R8 ;  /* 0x00000008ff08723e */ /* 0x000fe200000000ff */
[----:B------:R-:W-:-:S04]  /*0d50*/  HADD2.F32 R9, -RZ, R9.H0_H0 ;  /* 0x20000009ff097230 */ /* 0x000fc80000004100 */
[----:B------:R-:W-:-:S05]  /*0d60*/  HADD2.F32 R8, -RZ, R8.H0_H0 ;  /* 0x20000008ff087230 */ /* 0x000fca0000004100 */
[----:B------:R-:W-:-:S05]  /*0d70*/  F2FP.F16.F32.PACK_AB R8, R15, R8 ;  /* 0x000000080f08723e */ /* 0x000fca00000000ff */
[--C-:B0-----:R-:W-:Y:S02]  /*0d80*/  HADD2.F32 R2, -RZ, R8.reuse.H0_H0 ;  /* 0x20000008ff027230 */ /* 0x101fe40000004100 */
        /* <DEDUP_REMOVED lines=42> */
[----:B------:R-:W-:-:S07]  /*1030*/  HADD2.F32 R8, -RZ, R2.H0_H0 ;  /* 0x20000002ff087230 */ /* 0x000fce0000004100 */
.L_x_771:
[----:B------:R-:W-:Y:S05]  /*1040*/  BSYNC.RECONVERGENT B1 ;  /* 0x0000000000017941 */ /* 0x000fea0003800200 */
.L_x_770:
        /* <DEDUP_REMOVED lines=15> */
[----:B------:R-:W5:Y:S01]  /*1140*/  LDG.E.U16 R3, desc[UR4][R10.64+0x6] ;  /* 0x000006040a037981 */ /* 0x000f62000c1e1500 */
[----:B------:R-:W-:-:S02]  /*1150*/  F2FP.F16.F32.PACK_AB R8, RZ, R8 ;  /* 0x00000008ff08723e */ /* 0x000fc400000000ff */
[----:B------:R-:W-:-:S03]  /*1160*/  IADD3 R5, P0, PT, R5, 0x4, RZ ;  /* 0x0000000405057810 */ /* 0x000fc60007f1e0ff */
[----:B------:R-:W-:Y:S01]  /*1170*/  HADD2.F32 R8, -RZ, R8.H0_H0 ;  /* 0x20000008ff087230 */ /* 0x000fe20000004100 */
[----:B------:R-:W-:Y:S01]  /*1180*/  IADD3.X R6, PT, PT, RZ, R6, RZ, P0, !PT ;  /* 0x00000006ff067210 */ /* 0x000fe200007fe4ff */
[----:B--2---:R-:W-:-:S05]  /*1190*/  HADD2.F32 R9, -RZ, R9.H0_H0 ;  /* 0x20000009ff097230 */ /* 0x004fca0000004100 */
[----:B------:R-:W-:Y:S01]  /*11a0*/  F2FP.F16.F32.PACK_AB R9, RZ, R9 ;  /* 0x00000009ff09723e */ /* 0x000fe200000000ff */
[----:B----4-:R-:W-:-:S04]  /*11b0*/  HADD2.F32 R13, -RZ, R13.H0_H0 ;  /* 0x2000000dff0d7230 */ /* 0x010fc80000004100 */
[----:B------:R-:W-:Y:S02]  /*11c0*/  HADD2.F32 R9, -RZ, R9.H0_H0 ;  /* 0x20000009ff097230 */ /* 0x000fe40000004100 */
[----:B-----5:R-:W-:-:S03]  /*11d0*/  HADD2.F32 R3, -RZ, R3.H0_H0 ;  /* 0x20000003ff037230 */ /* 0x020fc60000004100 */
[----:B------:R-:W-:Y:S01]  /*11e0*/  FMUL.FTZ R8, R8, R9 ;  /* 0x0000000908087220 */ /* 0x000fe20000410000 */
[----:B---3--:R-:W-:-:S04]  /*11f0*/  HADD2.F32 R9, -RZ, R12.H0_H0 ;  /* 0x2000000cff097230 */ /* 0x008fc80000004100 */
        /* <DEDUP_REMOVED lines=20> */
.L_x_773:
[----:B------:R-:W-:Y:S05]  /*1340*/  BSYNC.RECONVERGENT B1 ;  /* 0x0000000000017941 */ /* 0x000fea0003800200 */
.L_x_772:
[----:B------:R-:W-:Y:S05]  /*1350*/  @!P1 BRA `(.L_x_766) ;  /* 0x00000000004c9947 */ /* 0x000fea0003800000 */
[----:B------:R-:W0:Y:S02]  /*1360*/  LDCU.64 UR6, c[0x0][0x388] ;  /* 0x00007100ff0677ac */ /* 0x000e240008000a00 */
[----:B0-----:R-:W-:-:S04]  /*1370*/  LEA R9, P0, R5, UR6, 0x1 ;  /* 0x0000000605097c11 */ /* 0x001fc8000f8008ff */
[----:B------:R-:W-:-:S09]  /*1380*/  LEA.HI.X R11, R5, UR7, R6, 0x1, P0 ;  /* 0x00000007050b7c11 */ /* 0x000fd200080f0c06 */
.L_x_774:
[----:B------:R-:W-:-:S05]  /*1390*/  MOV R10, R9 ;  /* 0x00000009000a7202 */ /* 0x000fca0000000f00 */
[----:B------:R0:W2:Y:S01]  /*13a0*/  LDG.E.U16 R3, desc[UR4][R10.64] ;  /* 0x000000040a037981 */ /* 0x0000a2000c1e1500 */
[----:B------:R-:W-:Y:S02]  /*13b0*/  IADD3 R7, P0, PT, R7, -0x1, RZ ;  /* 0xffffffff07077810 */ /* 0x000fe40007f1e0ff */
[----:B------:R-:W-:Y:S02]  /*13c0*/  IADD3 R9, P1, PT, R9, 0x2, RZ ;  /* 0x0000000209097810 */ /* 0x000fe40007f3e0ff */
[----:B------:R-:W-:Y:S02]  /*13d0*/  IADD3.X R2, PT, PT, R2, -0x1, RZ, P0, !PT ;  /* 0xffffffff02027810 */ /* 0x000fe400007fe4ff */
[----:B------:R-:W-:Y:S02]  /*13e0*/  ISETP.NE.U32.AND P0, PT, R7, RZ, PT ;  /* 0x000000ff0700720c */ /* 0x000fe40003f05070 */
[----:B0-----:R-:W-:Y:S02]  /*13f0*/  IADD3.X R11, PT, PT, RZ, R11, RZ, P1, !PT ;  /* 0x0000000bff0b7210 */ /* 0x001fe40000ffe4ff */
[----:B------:R-:W-:Y:S01]  /*1400*/  ISETP.NE.AND.EX P0, PT, R2, RZ, PT, P0 ;  /* 0x000000ff0200720c */ /* 0x000fe20003f05300 */
[----:B--2---:R-:W-:-:S05]  /*1410*/  HADD2.F32 R3, -RZ, R3.H0_H0 ;  /* 0x20000003ff037230 */ /* 0x004fca0000004100 */
[----:B------:R-:W-:-:S05]  /*1420*/  F2FP.F16.F32.PACK_AB R3, R3, R8 ;  /* 0x000000080303723e */ /* 0x000fca00000000ff */
[--C-:B------:R-:W-:Y:S02]  /*1430*/  HADD2.F32 R6, -RZ, R3.reuse.H0_H0 ;  /* 0x20000003ff067230 */ /* 0x100fe40000004100 */
[----:B------:R-:W-:-:S05]  /*1440*/  HADD2.F32 R3, -RZ, R3.H1_H1 ;  /* 0x30000003ff037230 */ /* 0x000fca0000004100 */
[----:B------:R-:W-:-:S05]  /*1450*/  FMUL.FTZ R3, R6, R3 ;  /* 0x0000000306037220 */ /* 0x000fca0000410000 */
[----:B------:R-:W-:-:S05]  /*1460*/  F2FP.F16.F32.PACK_AB R3, RZ, R3 ;  /* 0x00000003ff03723e */ /* 0x000fca00000000ff */
[----:B------:R-:W-:Y:S01]  /*1470*/  HADD2.F32 R8, -RZ, R3.H0_H0 ;  /* 0x20000003ff087230 */ /* 0x000fe20000004100 */
[----:B------:R-:W-:Y:S06]  /*1480*/  @P0 BRA `(.L_x_774) ;  /* 0xfffffffc00c00947 */ /* 0x000fec000383ffff */
.L_x_766:
[----:B------:R-:W-:Y:S05]  /*1490*/  BSYNC.RECONVERGENT B0 ;  /* 0x0000000000007941 */ /* 0x000fea0003800200 */
.L_x_765:
        /* <DEDUP_REMOVED lines=9> */
.L_x_775:
        /* <DEDUP_REMOVED lines=13> */
.L_x_8735:


//--------------------- .text._ZN2at6native55_GLOBAL__N__0955718d_22_SparseCsrTensorMath_cu_868dd54534reduce_sparse_csr_dim1_cuda_kernelIN3c104HalfEiNS1_14ReductionMulOpIS4_EEfEEvPT2_PKT_PKT0_SE_lT1_ --------------------------
	.section	.text._ZN2at6native55_GLOBAL__N__0955718d_22_SparseCsrTensorMath_cu_868dd54534reduce_sparse_csr_dim1_cuda_kernelIN3c104HalfEiNS1_14ReductionMulOpIS4_EEfEEvPT2_PKT_PKT0_SE_lT1_,"ax",@progbits
	.align	128
.text._ZN2at6native55_GLOBAL__N__0955718d_22_SparseCsrTensorMath_cu_868dd54534reduce_sparse_csr_dim1_cuda_kernelIN3c104HalfEiNS1_14ReductionMulOpIS4_EEfEEvPT2_PKT_PKT0_SE_lT1_:
        .type           _ZN2at6native55_GLOBAL__N__0955718d_22_SparseCsrTensorMath_cu_868dd54534reduce_sparse_csr_dim1_cuda_kernelIN3c104HalfEiNS1_14ReductionMulOpIS4_EEfEEvPT2_PKT_PKT0_SE_lT1_,@function
        .size           _ZN2at6native55_GLOBAL__N__0955718d_22_SparseCsrTensorMath_cu_868dd54534reduce_sparse_csr_dim1_cuda_kernelIN3c104HalfEiNS1_14ReductionMulOpIS4_EEfEEvPT2_PKT_PKT0_SE_lT1_,(.L_x_8736 - _ZN2at6native55_GLOBAL__N__0955718d_22_SparseCsrTensorMath_cu_868dd54534reduce_sparse_csr_dim1_cuda_kernelIN3c104HalfEiNS1_14ReductionMulOpIS4_EEfEEvPT2_PKT_PKT0_SE_lT1_)
        .other          _ZN2at6native55_GLOBAL__N__0955718d_22_SparseCsrTensorMath_cu_868dd54534reduce_sparse_csr_dim1_cuda_kernelIN3c104HalfEiNS1_14ReductionMulOpIS4_EEfEEvPT2_PKT_PKT0_SE_lT1_,@"STO_CUDA_ENTRY STV_DEFAULT"
_ZN2at6native55_GLOBAL__N__0955718d_22_SparseCsrTensorMath_cu_868dd54534reduce_sparse_csr_dim1_cuda_kernelIN3c104HalfEiNS1_14ReductionMulOpIS4_EEfEEvPT2_PKT_PKT0_SE_lT1_:
        /* <DEDUP_REMOVED lines=21> */
[----:B------:R-:W-:-:S11]  /*0150*/  HFMA2 R9, -RZ, RZ, 1.875, 0 ;  /* 0x3f800000ff097431 */ /* 0x000fd600000001ff */
[----:B------:R-:W-:Y:S05]  /*0160*/  @P0 BRA `(.L_x_777) ;  /* 0x0000001000600947 */ /* 0x000fea0003800000 */
[CC--:B------:R-:W-:Y:S01]  /*0170*/  IADD3 R8, PT, PT, R4.reuse, -R7.reuse, RZ ;  /* 0x8000000704087210 */ /* 0x0c0fe20007ffe0ff */
[----:B------:R-:W-:Y:S01]  /*0180*/  BSSY.RECONVERGENT B1, `(.L_x_778) ;  /* 0x0000090000017945 */ /* 0x000fe20003800200 */
[----:B------:R-:W-:Y:S02]  /*0190*/  IADD3 R4, PT, PT, -R4, R7, RZ ;  /* 0x0000000704047210 */ /* 0x000fe40007ffe1ff */
[----:B------:R-:W-:Y:S02]  /*01a0*/  LOP3.LUT R22, R8, 0xf, RZ, 0xc0, !PT ;  /* 0x0000000f08167812 */ /* 0x000fe400078ec0ff */
[----:B------:R-:W-:Y:S02]  /*01b0*/  ISETP.GT.U32.AND P1, PT, R4, -0x10, PT ;  /* 0xfffffff00400780c */ /* 0x000fe40003f24070 */
[----:B------:R-:W-:-:S11]  /*01c0*/  ISETP.NE.AND P0, PT, R22, RZ, PT ;  /* 0x000000ff1600720c */ /* 0x000fd60003f05270 */
[----:B------:R-:W-:Y:S05]  /*01d0*/  @P1 BRA `(.L_x_779) ;  /* 0x0000000800281947 */ /* 0x000fea0003800000 */
[----:B------:R-:W0:Y:S01]  /*01e0*/  LDC.64 R2, c[0x0][0x388] ;  /* 0x0000e200ff027b82 */ /* 0x000e220000000a00 */
[----:B------:R-:W-:-:S04]  /*01f0*/  LOP3.LUT R10, R8, 0xfffffff0, RZ, 0xc0, !PT ;  /* 0xfffffff0080a7812 */ /* 0x000fc800078ec0ff */
[----:B------:R-:W-:Y:S02]  /*0200*/  IADD3 R10, PT, PT, -R10, RZ, RZ ;  /* 0x000000ff0a0a7210 */ /* 0x000fe40007ffe1ff */
[----:B0-----:R-:W-:-:S04]  /*0210*/  IADD3 R2, P1, PT, R2, 0x10, RZ ;  /* 0x0000001002027810 */ /* 0x001fc80007f3e0ff */
[----:B------:R-:W-:-:S09]  /*0220*/  IADD3.X R3, PT, PT, RZ, R3, RZ, P1, !PT ;  /* 0x00000003ff037210 */ /* 0x000fd20000ffe4ff */
.L_x_780:
[----:B------:R-:W-:-:S05]  /*0230*/  IMAD.WIDE R4, R7, 0x2, R2 ;  /* 0x0000000207047825 */ /* 0x000fca00078e0202 */
        /* <DEDUP_REMOVED lines=15> */
[----:B------:R-:W-:Y:S02]  /*0330*/  HADD2.F32 R24, -RZ, R9.H1_H1 ;  /* 0x30000009ff187230 */ /* 0x000fe40000004100 */
[----:B------:R-:W2:Y:S03]  /*0340*/  LDG.E.U16 R9, desc[UR4][R4.64+0x8] ;  /* 0x0000080404097981 */ /* 0x000ea6000c1e1500 */
        /* <DEDUP_REMOVED lines=23> */
[----:B------:R-:W-:Y:S02]  /*04c0*/  FMUL.FTZ R24, R19, R24 ;  /* 0x0000001813187220 */ /* 0x000fe40000410000 */
[----:B------:R0:W5:Y:S03]  /*04d0*/  LDG.E.U16 R19, desc[UR4][R4.64+0xe] ;  /* 0x00000e0404137981 */ /* 0x000166000c1e1500 */
[----:B------:R-:W-:Y:S01]  /*04e0*/  F2FP.F16.F32.PACK_AB R24, RZ, R24 ;  /* 0x00000018ff18723e */ /* 0x000fe200000000ff */
[----:B------:R-:W-:-:S04]  /*04f0*/  HADD2.F32 R23, -RZ, R18.H0_H0 ;  /* 0x20000012ff177230 */ /* 0x000fc80000004100 */
[----:B------:R-:W-:-:S05]  /*0500*/  HADD2.F32 R24, -RZ, R24.H0_H0 ;  /* 0x20000018ff187230 */ /* 0x000fca0000004100 */
[----:B------:R-:W-:-:S05]  /*0510*/  F2FP.F16.F32.PACK_AB R24, R23, R24 ;  /* 0x000000181718723e */ /* 0x000fca00000000ff */
[--C-:B------:R-:W-:Y:S02]  /*0520*/  HADD2.F32 R18, -RZ, R24.reuse.H0_H0 ;  /* 0x20000018ff127230 */ /* 0x100fe40000004100 */
[----:B------:R-:W-:-:S05]  /*0530*/  HADD2.F32 R23, -RZ, R24.H1_H1 ;  /* 0x30000018ff177230 */ /* 0x000fca0000004100 */
[----:B------:R-:W-:-:S05]  /*0540*/  FMUL.FTZ R18, R18, R23 ;  /* 0x0000001712127220 */ /* 0x000fca0000410000 */
[----:B------:R-:W-:Y:S01]  /*0550*/  F2FP.F16.F32.PACK_AB R18, RZ, R18 ;  /* 0x00000012ff12723e */ /* 0x000fe200000000ff */
[----:B------:R-:W-:-:S04]  /*0560*/  HADD2.F32 R17, -RZ, R17.H0_H0 ;  /* 0x20000011ff117230 */ /* 0x000fc80000004100 */
[----:B------:R-:W-:-:S05]  /*0570*/  HADD2.F32 R18, -RZ, R18.H0_H0 ;  /* 0x20000012ff127230 */ /* 0x000fca0000004100 */
[----:B------:R-:W-:-:S05]  /*0580*/  F2FP.F16.F32.PACK_AB R18, R17, R18 ;  /* 0x000000121112723e */ /* 0x000fca00000000ff */
[--C-:B0-----:R-:W-:Y:S02]  /*0590*/  HADD2.F32 R4, -RZ, R18.reuse.H0_H0 ;  /* 0x20000012ff047230 */ /* 0x101fe40000004100 */
[----:B------:R-:W-:-:S05]  /*05a0*/  HADD2.F32 R5, -RZ, R18.H1_H1 ;  /* 0x30000012ff057230 */ /* 0x000fca0000004100 */
[----:B------:R-:W-:-:S05]  /*05b0*/  FMUL.FTZ R4, R4, R5 ;  /* 0x0000000504047220 */ /* 0x000fca0000410000 */
        /* <DEDUP_REMOVED lines=43> */
[----:B--2---:R-:W-:-:S04]  /*0870*/  HADD2.F32 R9, -RZ, R9.H0_H0 ;  /* 0x20000009ff097230 */ /* 0x004fc80000004100 */
[----:B------:R-:W-:-:S05]  /*0880*/  HADD2.F32 R4, -RZ, R4.H0_H0 ;  /* 0x20000004ff047230 */ /* 0x000fca0000004100 */
[----:B------:R-:W-:-:S05]  /*0890*/  F2FP.F16.F32.PACK_AB R4, R9, R4 ;  /* 0x000000040904723e */ /* 0x000fca00000000ff */
[--C-:B------:R-:W-:Y:S02]  /*08a0*/  HADD2.F32 R5, -RZ, R4.reuse.H0_H0 ;  /* 0x20000004ff057230 */ /* 0x100fe40000004100 */
[----:B------:R-:W-:-:S05]  /*08b0*/  HADD2.F32 R4, -RZ, R4.H1_H1 ;  /* 0x30000004ff047230 */ /* 0x000fca0000004100 */
[----:B------:R-:W-:-:S05]  /*08c0*/  FMUL.FTZ R4, R5, R4 ;  /* 0x0000000405047220 */ /* 0x000fca0000410000 */
[----:B------:R-:W-:-:S05]  /*08d0*/  F2FP.F16.F32.PACK_AB R4, RZ, R4 ;  /* 0x00000004ff04723e */ /* 0x000fca00000000ff */
[----:B------:R-:W-:Y:S02]  /*08e0*/  HADD2.F32 R4, -RZ, R4.H0_H0 ;  /* 0x20000004ff047230 */ /* 0x000fe40000004100 */
[----:B---3--:R-:W-:-:S05]  /*08f0*/  HADD2.F32 R21, -RZ, R21.H0_H0 ;  /* 0x20000015ff157230 */ /* 0x008fca0000004100 */
        /* <DEDUP_REMOVED lines=13> */
[----:B------:R-:W-:Y:S01]  /*09d0*/  HADD2.F32 R4, -RZ, R4.H0_H0 ;  /* 0x20000004ff047230 */ /* 0x000fe20000004100 */
[----:B------:R-:W-:-:S04]  /*09e0*/  IADD3 R10, PT, PT, R10, 0x10, RZ ;  /* 0x000000100a0a7810 */ /* 0x000fc80007ffe0ff */
[----:B------:R-:W-:Y:S02]  /*09f0*/  F2FP.F16.F32.PACK_AB R4, R19, R4 ;  /* 0x000000041304723e */ /* 0x000fe400000000ff */
[----:B------:R-:W-:-:S03]  /*0a00*/  ISETP.NE.AND P1, PT, R10, RZ, PT ;  /* 0x000000ff0a00720c */ /* 0x000fc60003f25270 */
[--C-:B------:R-:W-:Y:S02]  /*0a10*/  HADD2.F32 R5, -RZ, R4.reuse.H0_H0 ;  /* 0x20000004ff057230 */ /* 0x100fe40000004100 */
[----:B------:R-:W-:-:S05]  /*0a20*/  HADD2.F32 R4, -RZ, R4.H1_H1 ;  /* 0x30000004ff047230 */ /* 0x000fca0000004100 */
[----:B------:R-:W-:-:S05]  /*0a30*/  FMUL.FTZ R4, R5, R4 ;  /* 0x0000000405047220 */ /* 0x000fca0000410000 */
[----:B------:R-:W-:Y:S02]  /*0a40*/  F2FP.F16.F32.PACK_AB R4, RZ, R4 ;  /* 0x00000004ff04723e */ /* 0x000fe400000000ff */
[----:B------:R-:W-:-:S03]  /*0a50*/  IADD3 R7, PT, PT, R7, 0x10, RZ ;  /* 0x0000001007077810 */ /* 0x000fc60007ffe0ff */
[----:B------:R-:W-:Y:S01]  /*0a60*/  HADD2.F32 R9, -RZ, R4.H0_H0 ;  /* 0x20000004ff097230 */ /* 0x000fe20000004100 */
[----:B------:R-:W-:Y:S06]  /*0a70*/  @P1 BRA `(.L_x_780) ;  /* 0xfffffff400ec1947 */ /* 0x000fec000383ffff */
.L_x_779:
[----:B------:R-:W-:Y:S05]  /*0a80*/  BSYNC.RECONVERGENT B1 ;  /* 0x0000000000017941 */ /* 0x000fea0003800200 */
.L_x_778:
        /* <DEDUP_REMOVED lines=11> */
[----:B------:R0:W5:Y:S04]  /*0b40*/  LDG.E.U16 R5, desc[UR4][R12.64+0x6] ;  /* 0x000006040c057981 */ /* 0x000168000c1e1500 */
[----:B------:R-:W5:Y:S04]  /*0b50*/  LDG.E.U16 R4, desc[UR4][R12.64+0x8] ;  /* 0x000008040c047981 */ /* 0x000f68000c1e1500 */
[----:B------:R-:W5:Y:S04]  /*0b60*/  LDG.E.U16 R3, desc[UR4][R12.64+0xa] ;  /* 0x00000a040c037981 */ /* 0x000f68000c1e1500 */
[----:B------:R-:W5:Y:S04]  /*0b70*/  LDG.E.U16 R2, desc[UR4][R12.64+0xc] ;  /* 0x00000c040c027981 */ /* 0x000f68000c1e1500 */
[----:B------:R-:W5:Y:S01]  /*0b80*/  LDG.E.U16 R11, desc[UR4][R12.64+0xe] ;  /* 0x00000e040c0b7981 */ /* 0x000f62000c1e1500 */
[----:B------:R-:W-:-:S02]  /*0b90*/  F2FP.F16.F32.PACK_AB R9, RZ, R9 ;  /* 0x00000009ff09723e */ /* 0x000fc400000000ff */
[----:B------:R-:W-:-:S03]  /*0ba0*/  IADD3 R7, PT, PT, R7, 0x8, RZ ;  /* 0x0000000807077810 */ /* 0x000fc60007ffe0ff */
[----:B------:R-:W-:Y:S02]  /*0bb0*/  HADD2.F32 R9, -RZ, R9.H0_H0 ;  /* 0x20000009ff097230 */ /* 0x000fe40000004100 */
        /* <DEDUP_REMOVED lines=8> */
[----:B------:R-:W-:Y:S02]  /*0c40*/  HADD2.F32 R3, -RZ, R3.H0_H0 ;  /* 0x20000003ff037230 */ /* 0x000fe40000004100 */
[----:B------:R-:W-:Y:S02]  /*0c50*/  HADD2.F32 R2, -RZ, R2.H0_H0 ;  /* 0x20000002ff027230 */ /* 0x000fe40000004100 */
[----:B------:R-:W-:-:S02]  /*0c60*/  HADD2.F32 R9, -RZ, R9.H0_H0 ;  /* 0x20000009ff097230 */ /* 0x000fc40000004100 */
[----:B------:R-:W-:-:S03]  /*0c70*/  HADD2.F32 R11, -RZ, R11.H0_H0 ;  /* 0x2000000bff0b7230 */ /* 0x000fc60000004100 */
        /* <DEDUP_REMOVED lines=43> */
.L_x_782:
[----:B------:R-:W-:Y:S05]  /*0f30*/  BSYNC.RECONVERGENT B1 ;  /* 0x0000000000017941 */ /* 0x000fea0003800200 */
.L_x_781:
        /* <DEDUP_REMOVED lines=11> */
[----:B------:R-:W5:Y:S01]  /*0ff0*/  LDG.E.U16 R2, desc[UR4][R4.64+0x6] ;  /* 0x0000060404027981 */ /* 0x000f62000c1e1500 */
[----:B------:R-:W-:-:S02]  /*1000*/  F2FP.F16.F32.PACK_AB R9, RZ, R9 ;  /* 0x00000009ff09723e */ /* 0x000fc400000000ff */
[----:B------:R-:W-:-:S03]  /*1010*/  IADD3 R7, PT, PT, R7, 0x4, RZ ;  /* 0x0000000407077810 */ /* 0x000fc60007ffe0ff */
[----:B------:R-:W-:Y:S02]  /*1020*/  HADD2.F32 R9, -RZ, R9.H0_H0 ;  /* 0x20000009ff097230 */ /* 0x000fe40000004100 */
        /* <DEDUP_REMOVED lines=27> */
.L_x_784:
[----:B------:R-:W-:Y:S05]  /*11e0*/  BSYNC.RECONVERGENT B1 ;  /* 0x0000000000017941 */ /* 0x000fea0003800200 */
.L_x_783:
[----:B------:R-:W-:Y:S05]  /*11f0*/  @!P1 BRA `(.L_x_777) ;  /* 0x00000000003c9947 */ /* 0x000fea0003800000 */
[----:B------:R-:W0:Y:S01]  /*1200*/  LDC.64 R2, c[0x0][0x388] ;  /* 0x0000e200ff027b82 */ /* 0x000e220000000a00 */
[----:B------:R-:W-:-:S07]  /*1210*/  IADD3 R8, PT, PT, -R8, RZ, RZ ;  /* 0x000000ff08087210 */ /* 0x000fce0007ffe1ff */
.L_x_785:
[----:B0-----:R-:W-:-:S06]  /*1220*/  IMAD.WIDE R4, R7, 0x2, R2 ;  /* 0x0000000207047825 */ /* 0x001fcc00078e0202 */
[----:B------:R-:W2:Y:S01]  /*1230*/  LDG.E.U16 R4, desc[UR4][R4.64] ;  /* 0x0000000404047981 */ /* 0x000ea2000c1e1500 */
[----:B------:R-:W-:Y:S02]  /*1240*/  IADD3 R8, PT, PT, R8, 0x1, RZ ;  /* 0x0000000108087810 */ /* 0x000fe40007ffe0ff */
[----:B------:R-:W-:Y:S02]  /*1250*/  IADD3 R7, PT, PT, R7, 0x1, RZ ;  /* 0x0000000107077810 */ /* 0x000fe40007ffe0ff */
[----:B------:R-:W-:Y:S01]  /*1260*/  ISETP.NE.AND P0, PT, R8, RZ, PT ;  /* 0x000000ff0800720c */ /* 0x000fe20003f05270 */
        /* <DEDUP_REMOVED lines=8> */
.L_x_777:
[----:B------:R-:W-:Y:S05]  /*12f0*/  BSYNC.RECONVERGENT B0 ;  /* 0x0000000000007941 */ /* 0x000fea0003800200 */
.L_x_776:
        /* <DEDUP_REMOVED lines=8> */
.L_x_786:
        /* <DEDUP_REMOVED lines=16> */
.L_x_8736:


//--------------------- .text._ZN2at6native55_GLOBAL__N__0955718d_22_SparseCsrTensorMath_cu_868dd54534reduce_sparse_csr_dim0_cuda_kernelIN3c104HalfElNS1_14ReductionMulOpIS4_EEfEEvPT2_PKT0_lPKT_SB_lT1_ --------------------------
	.section	.text._ZN2at6native55_GLOBAL__N__0955718d_22_SparseCsrTensorMath_cu_868dd54534reduce_sparse_csr_dim0_cuda_kernelIN3c104HalfElNS1_14ReductionMulOpIS4_EEfEEvPT2_PKT0_lPKT_SB_lT1_,"ax",@progbits
	.align	128
.text._ZN2at6native55_GLOBAL__N__0955718d_22_SparseCsrTensorMath_cu_868dd54534reduce_sparse_csr_dim0_cuda_kernelIN3c104HalfElNS1_14ReductionMulOpIS4_EEfEEvPT2_PKT0_lPKT_SB_lT1_:
        .type           _ZN2at6native55_GLOBAL__N__0955718d_22_SparseCsrTensorMath_cu_868dd54534reduce_sparse_csr_dim0_cuda_kernelIN3c104HalfElNS1_14ReductionMulOpIS4_EEfEEvPT2_PKT0_lPKT_SB_lT1_,@function
        .size           _ZN2at6native55_GLOBAL__N__0955718d_22_SparseCsrTensorMath_cu_868dd54534reduce_sparse_csr_dim0_cuda_kernelIN3c104HalfElNS1_14ReductionMulOpIS4_EEfEEvPT2_PKT0_lPKT_SB_lT1_,(.L_x_8737 - _ZN2at6native55_GLOBAL__N__0955718d_22_SparseCsrTensorMath_cu_868dd54534reduce_sparse_csr_dim0_cuda_kernelIN3c104HalfElNS1_14ReductionMulOpIS4_EEfEEvPT2_PKT0_lPKT_SB_lT1_)
        .other          _ZN2at6native55_GLOBAL__N__0955718d_22_SparseCsrTensorMath_cu_868dd54534reduce_sparse_csr_dim0_cuda_kernelIN3c104HalfElNS1_14ReductionMulOpIS4_EEfEEvPT2_PKT0_lPKT_SB_lT1_,@"STO_CUDA_ENTRY STV_DEFAULT"
_ZN2at6native55_GLOBAL__N__0955718d_22_SparseCsrTensorMath_cu_868dd54534reduce_sparse_csr_dim0_cuda_kernelIN3c104HalfElNS1_14ReductionMulOpIS4_EEfEEvPT2_PKT0_lPKT_SB_lT1_:
        /* <DEDUP_REMOVED lines=41> */
.L_x_789:
[----:B------:R-:W2:Y:S04]  /*0290*/  LDG.E.64 R6, desc[UR14][R4.64+-0x40] ;  /* 0xffffc00e04067981 */ /* 0x000ea8000c1e1b00 */
[----:B------:R-:W3:Y:S04]  /*02a0*/  LDG.E.64 R16, desc[UR14][R4.64+-0x38] ;  /* 0xffffc80e04107981 */ /* 0x000ee8000c1e1b00 */
[----:B------:R-:W4:Y:S04]  /*02b0*/  LDG.E.64 R14, desc[UR14][R4.64+-0x30] ;  /* 0xffffd00e040e7981 */ /* 0x000f28000c1e1b00 */
[----:B------:R-:W4:Y:S04]  /*02c0*/  LDG.E.64 R10, desc[UR14][R4.64+-0x28] ;  /* 0xffffd80e040a7981 */ /* 0x000f28000c1e1b00 */
[----:B------:R-:W4:Y:S04]  /*02d0*/  LDG.E.64 R8, desc[UR14][R4.64+-0x20] ;  /* 0xffffe00e04087981 */ /* 0x000f28000c1e1b00 */
[----:B------:R-:W4:Y:S01]  /*02e0*/  LDG.E.64 R12, desc[UR14][R4.64+-0x18] ;  /* 0xffffe80e040c7981 */ /* 0x000f22000c1e1b00 */
[----:B--2--5:R-:W-:-:S04]  /*02f0*/  ISETP.NE.U32.AND P2, PT, R2, R6, PT ;  /* 0x000000060200720c */ /* 0x024fc80003f45070 */
[C---:B------:R-:W-:Y:S01]  /*0300*/  ISETP.NE.AND.EX P2, PT, R3.reuse, R7, PT, P2 ;  /* 0x000000070300720c */ /* 0x040fe20003f45320 */
[----:B------:R-:W-:Y:S01]  /*0310*/  IMAD.MOV.U32 R7, RZ, RZ, R19 ;  /* 0x000000ffff077224 */ /* 0x000fe200078e0013 */
[----:B------:R-:W-:Y:S02]  /*0320*/  MOV R6, R18 ;  /* 0x0000001200067202 */ /* 0x000fe40000000f00 */
[----:B---3--:R-:W-:Y:S01]  /*0330*/  ISETP.NE.U32.AND P1, PT, R2, R16, PT ;  /* 0x000000100200720c */ /* 0x008fe20003f25070 */
[----:B------:R-:W2:Y:S08]  /*0340*/  LDG.E.64 R18, desc[UR14][R4.64+-0x8] ;  /* 0xfffff80e04127981 */ /* 0x000eb0000c1e1b00 */
[----:B------:R-:W3:Y:S01]  /*0350*/  @!P2 LDG.E.U16 R22, desc[UR14][R6.64+-0x10] ;  /* 0xfffff00e0616a981 */ /* 0x000ee2000c1e1500 */
[----:B------:R-:W-:-:S03]  /*0360*/  ISETP.NE.AND.EX P1, PT, R3, R17, PT, P1 ;  /* 0x000000110300720c */ /* 0x000fc60003f25310 */
[----:B------:R-:W2:Y:S01]  /*0370*/  LDG.E.64 R16, desc[UR14][R4.64+-0x10] ;  /* 0xfffff00e04107981 */ /* 0x000ea2000c1e1b00 */
[----:B----4-:R-:W-:-:S09]  /*0380*/  ISETP.NE.U32.AND P0, PT, R2, R14, PT ;  /* 0x0000000e0200720c */ /* 0x010fd20003f05070 */
[----:B------:R-:W4:Y:S01]  /*0390*/  @!P1 LDG.E.U16 R23, desc[UR14][R6.64+-0xe] ;  /* 0xfffff20e06179981 */ /* 0x000f22000c1e1500 */
[C---:B------:R-:W-:Y:S02]  /*03a0*/  ISETP.NE.AND.EX P0, PT, R3.reuse, R15, PT, P0 ;  /* 0x0000000f0300720c */ /* 0x040fe40003f05300 */
[----:B------:R-:W-:Y:S01]  /*03b0*/  ISETP.NE.U32.AND P4, PT, R2, R10, PT ;  /* 0x0000000a0200720c */ /* 0x000fe20003f85070 */
[----:B------:R-:W2:Y:S10]  /*03c0*/  LDG.E.64 R14, desc[UR14][R4.64] ;  /* 0x0000000e040e7981 */ /* 0x000eb4000c1e1b00 */
[----:B------:R-:W2:Y:S01]  /*03d0*/  @!P0 LDG.E.U16 R25, desc[UR14][R6.64+-0xc] ;  /* 0xfffff40e06198981 */ /* 0x000ea2000c1e1500 */
[----:B------:R-:W-:-:S03]  /*03e0*/  ISETP.NE.AND.EX P4, PT, R3, R11, PT, P4 ;  /* 0x0000000b0300720c */ /* 0x000fc60003f85340 */
[----:B------:R-:W2:Y:S10]  /*03f0*/  LDG.E.64 R10, desc[UR14][R4.64+0x8] ;  /* 0x0000080e040a7981 */ /* 0x000eb4000c1e1b00 */
[----:B------:R-:W2:Y:S01]  /*0400*/  @!P4 LDG.E.U16 R24, desc[UR14][R6.64+-0xa] ;  /* 0xfffff60e0618c981 */ /* 0x000ea2000c1e1500 */
[----:B------:R-:W-:-:S04]  /*0410*/  ISETP.NE.U32.AND P6, PT, R2, R8, PT ;  /* 0x000000080200720c */ /* 0x000fc80003fc5070 */
[----:B------:R-:W-:Y:S02]  /*0420*/  ISETP.NE.AND.EX P6, PT, R3, R9, PT, P6 ;  /* 0x000000090300720c */ /* 0x000fe40003fc5360 */
[----:B------:R-:W2:Y:S11]  /*0430*/  LDG.E.64 R8, desc[UR14][R4.64+0x10] ;  /* 0x0000100e04087981 */ /* 0x000eb6000c1e1b00 */
[----:B------:R-:W2:Y:S01]  /*0440*/  @!P6 LDG.E.U16 R21, desc[UR14][R6.64+-0x8] ;  /* 0xfffff80e0615e981 */ /* 0x000ea2000c1e1500 */
[----:B------:R-:W-:-:S02]  /*0450*/  ISETP.NE.U32.AND P5, PT, R2, R12, PT ;  /* 0x0000000c0200720c */ /* 0x000fc40003fa5070 */
[----:B------:R-:W-:Y:S02]  /*0460*/  @!P2 F2FP.F16.F32.PACK_AB R12, RZ, R0 ;  /* 0x00000000ff0ca23e */ /* 0x000fe400000000ff */
[----:B------:R-:W-:-:S03]  /*0470*/  ISETP.NE.AND.EX P5, PT, R3, R13, PT, P5 ;  /* 0x0000000d0300720c */ /* 0x000fc60003fa5350 */
[----:B------:R-:W-:Y:S02]  /*0480*/  @!P2 HADD2.F32 R12, -RZ, R12.H0_H0 ;  /* 0x2000000cff0ca230 */ /* 0x000fe40000004100 */
[----:B---3--:R-:W-:-:S05]  /*0490*/  @!P2 HADD2.F32 R22, -RZ, R22.H0_H0 ;  /* 0x20000016ff16a230 */ /* 0x008fca0000004100 */
[----:B------:R-:W-:-:S03]  /*04a0*/  @!P2 F2FP.F16.F32.PACK_AB R13, RZ, R22 ;  /* 0x00000016ff0da23e */ /* 0x000fc600000000ff */
[----:B------:R-:W3:Y:S02]  /*04b0*/  @!P5 LDG.E.U16 R22, desc[UR14][R6.64+-0x6] ;  /* 0xfffffa0e0616d981 */ /* 0x000ee4000c1e1500 */
[----:B------:R-:W-:-:S05]  /*04c0*/  @!P2 HADD2.F32 R13, -RZ, R13.H0_H0 ;  /* 0x2000000dff0da230 */ /* 0x000fca0000004100 */
[----:B------:R-:W-:Y:S02]  /*04d0*/  @!P2 FMUL.FTZ R26, R12, R13 ;  /* 0x0000000d0c1aa220 */ /* 0x000fe40000410000 */
[----:B------:R-:W3:Y:S03]  /*04e0*/  LDG.E.64 R12, desc[UR14][R4.64+0x18] ;  /* 0x0000180e040c7981 */ /* 0x000ee6000c1e1b00 */
[----:B------:R-:W-:Y:S01]  /*04f0*/  @!P2 F2FP.F16.F32.PACK_AB R26, RZ, R26 ;  /* 0x0000001aff1aa23e */ /* 0x000fe200000000ff */
[----:B----4-:R-:W-:Y:S01]  /*0500*/  @!P1 HADD2.F32 R23, -RZ, R23.H0_H0 ;  /* 0x20000017ff179230 */ /* 0x010fe20000004100 */
[----:B--2---:R-:W-:-:S03]  /*0510*/  ISETP.NE.U32.AND P3, PT, R2, R16, PT ;  /* 0x000000100200720c */ /* 0x004fc60003f65070 */
[----:B------:R-:W-:Y:S01]  /*0520*/  @!P2 HADD2.F32 R0, -RZ, R26.H0_H0 ;  /* 0x2000001aff00a230 */ /* 0x000fe20000004100 */
[----:B------:R-:W-:Y:S02]  /*0530*/  ISETP.NE.AND.EX P3, PT, R3, R17, PT, P3 ;  /* 0x000000110300720c */ /* 0x000fe40003f65330 */
[----:B------:R-:W-:Y:S02]  /*0540*/  @!P1 F2FP.F16.F32.PACK_AB R23, RZ, R23 ;  /* 0x00000017ff17923e */ /* 0x000fe400000000ff */
[----:B------:R-:W-:-:S05]  /*0550*/  @!P1 F2FP.F16.F32.PACK_AB R16, RZ, R0 ;  /* 0x00000000ff10923e */ /* 0x000fca00000000ff */
[----:B------:R-:W-:Y:S02]  /*0560*/  @!P1 HADD2.F32 R17, -RZ, R16.H0_H0 ;  /* 0x20000010ff119230 */ /* 0x000fe40000004100 */
[----:B------:R-:W-:Y:S02]  /*0570*/  @!P1 HADD2.F32 R16, -RZ, R23.H0_H0 ;  /* 0x20000017ff109230 */ /* 0x000fe40000004100 */
[----:B------:R-:W2:Y:S03]  /*0580*/  @!P3 LDG.E.U16 R23, desc[UR14][R6.64+-0x4] ;  /* 0xfffffc0e0617b981 */ /* 0x000ea6000c1e1500 */
[----:B------:R-:W-:Y:S02]  /*0590*/  @!P1 FMUL.FTZ R26, R17, R16 ;  /* 0x00000010111a9220 */ /* 0x000fe40000410000 */
[----:B------:R-:W4:Y:S03]  /*05a0*/  LDG.E.64 R16, desc[UR14][R4.64+0x20] ;  /* 0x0000200e04107981 */ /* 0x000f26000c1e1b00 */
[----:B------:R-:W-:-:S02]  /*05b0*/  @!P1 F2FP.F16.F32.PACK_AB R26, RZ, R26 ;  /* 0x0000001aff1a923e */ /* 0x000fc400000000ff */
[----:B------:R-:W-:Y:S01]  /*05c0*/  ISETP.NE.U32.AND P2, PT, R2, R18, PT ;  /* 0x000000120200720c */ /* 0x000fe20003f45070 */
[----:B------:R-:W-:Y:S02]  /*05d0*/  @!P0 HADD2.F32 R25, -RZ, R25.H0_H0 ;  /* 0x20000019ff198230 */ /* 0x000fe40000004100 */
[----:B------:R-:W-:Y:S01]  /*05e0*/  @!P1 HADD2.F32 R0, -RZ, R26.H0_H0 ;  /* 0x2000001aff009230 */ /* 0x000fe20000004100 */
[----:B------:R-:W-:Y:S02]  /*05f0*/  ISETP.NE.AND.EX P2, PT, R3, R19, PT, P2 ;  /* 0x000000130300720c */ /* 0x000fe40003f45320 */
[----:B------:R-:W-:Y:S02]  /*0600*/  @!P0 F2FP.F16.F32.PACK_AB R25, RZ, R25 ;  /* 0x00000019ff19823e */ /* 0x000fe400000000ff */
[----:B------:R-:W-:-:S05]  /*0610*/  @!P0 F2FP.F16.F32.PACK_AB R18, RZ, R0 ;  /* 0x00000000ff12823e */ /* 0x000fca00000000ff */
[----:B------:R-:W-:Y:S02]  /*0620*/  @!P0 HADD2.F32 R19, -RZ, R18.H0_H0 ;  /* 0x20000012ff138230 */ /* 0x000fe40000004100 */
[----:B------:R-:W-:Y:S02]  /*0630*/  @!P0 HADD2.F32 R18, -RZ, R25.H0_H0 ;  /* 0x20000019ff128230 */ /* 0x000fe40000004100 */
[----:B------:R-:W4:Y:S03]  /*0640*/  @!P2 LDG.E.U16 R25, desc[UR14][R6.64+-0x2] ;  /* 0xfffffe0e0619a981 */ /* 0x000f26000c1e1500 */
[----:B------:R-:W-:Y:S02]  /*0650*/  @!P0 FMUL.FTZ R26, R19, R18 ;  /* 0x00000012131a8220 */ /* 0x000fe40000410000 */
[----:B------:R-:W4:Y:S01]  /*0660*/  LDG.E.64 R18, desc[UR14][R4.64+0x28] ;  /* 0x0000280e04127981 */ /* 0x000f22000c1e1b00 */
[----:B------:R-:W-:-:S04]  /*0670*/  ISETP.NE.U32.AND P1, PT, R2, R14, PT ;  /* 0x0000000e0200720c */ /* 0x000fc80003f25070 */
[----:B------:R-:W-:Y:S01]  /*0680*/  ISETP.NE.AND.EX P1, PT, R3, R15, PT, P1 ;  /* 0x0000000f0300720c */ /* 0x000fe20003f25310 */
[----:B------:R-:W-:Y:S01]  /*0690*/  @!P4 HADD2.F32 R24, -RZ, R24.H0_H0 ;  /* 0x20000018ff18c230 */ /* 0x000fe20000004100 */
[----:B------:R-:W-:Y:S01]  /*06a0*/  @!P0 F2FP.F16.F32.PACK_AB R26, RZ, R26 ;  /* 0x0000001aff1a823e */ /* 0x000fe200000000ff */
[----:B------:R-:W4:Y:S04]  /*06b0*/  LDG.E.64 R14, desc[UR14][R4.64+0x30] ;  /* 0x0000300e040e7981 */ /* 0x000f28000c1e1b00 */
[----:B------:R-:W-:Y:S01]  /*06c0*/  @!P0 HADD2.F32 R0, -RZ, R26.H0_H0 ;  /* 0x2000001aff008230 */ /* 0x000fe20000004100 */
[----:B------:R-:W-:-:S05]  /*06d0*/  @!P4 F2FP.F16.F32.PACK_AB R26, RZ, R24 ;  /* 0x00000018ff1ac23e */ /* 0x000fca00000000ff */
[----:B------:R-:W4:Y:S01]  /*06e0*/  @!P1 LDG.E.U16 R24, desc[UR14][R6.64] ;  /* 0x0000000e06189981 */ /* 0x000f22000c1e1500 */
[----:B------:R-:W-:-:S04]  /*06f0*/  ISETP.NE.U32.AND P0, PT, R2, R10, PT ;  /* 0x0000000a0200720c */ /* 0x000fc80003f05070 */
[----:B------:R-:W-:Y:S02]  /*0700*/  ISETP.NE.AND.EX P0, PT, R3, R11, PT, P0 ;  /* 0x0000000b0300720c */ /* 0x000fe40003f05300 */
[----:B------:R-:W4:Y:S01]  /*0710*/  LDG.E.64 R10, desc[UR14][R4.64+0x38] ;  /* 0x0000380e040a7981 */ /* 0x000f22000c1e1b00 */
[----:B------:R-:W-:Y:S01]  /*0720*/  @!P4 F2FP.F16.F32.PACK_AB R27, RZ, R0 ;  /* 0x00000000ff1bc23e */ /* 0x000fe200000000ff */
[----:B------:R-:W-:-:S04]  /*0730*/  @!P4 HADD2.F32 R26, -RZ, R26.H0_H0 ;  /* 0x2000001aff1ac230 */ /* 0x000fc80000004100 */
[----:B------:R-:W-:-:S05]  /*0740*/  @!P4 HADD2.F32 R27, -RZ, R27.H0_H0 ;  /* 0x2000001bff1bc230 */ /* 0x000fca0000004100 */
[----:B------:R-:W-:Y:S01]  /*0750*/  @!P4 FMUL.FTZ R26, R27, R26 ;  /* 0x0000001a1b1ac220 */ /* 0x000fe20000410000 */
[----:B------:R-:W-:-:S04]  /*0760*/  @!P6 HADD2.F32 R21, -RZ, R21.H0_H0 ;  /* 0x20000015ff15e230 */ /* 0x000fc80000004100 */
[----:B------:R-:W-:-:S05]  /*0770*/  @!P4 F2FP.F16.F32.PACK_AB R26, RZ, R26 ;  /* 0x0000001aff1ac23e */ /* 0x000fca00000000ff */
[----:B------:R-:W-:Y:S01]  /*0780*/  @!P4 HADD2.F32 R0, -RZ, R26.H0_H0 ;  /* 0x2000001aff00c230 */ /* 0x000fe20000004100 */
[----:B------:R-:W-:Y:S02]  /*0790*/  @!P6 F2FP.F16.F32.PACK_AB R26, RZ, R21 ;  /* 0x00000015ff1ae23e */ /* 0x000fe400000000ff */
[----:B------:R-:W4:Y:S01]  /*07a0*/  @!P0 LDG.E.U16 R21, desc[UR14][R6.64+0x2] ;  /* 0x0000020e06158981 */ /* 0x000f22000c1e1500 */
[----:B------:R-:W-:Y:S02]  /*07b0*/  ISETP.NE.U32.AND P4, PT, R2, R8, PT ;  /* 0x000000080200720c */ /* 0x000fe40003f85070 */
[----:B------:R-:W-:Y:S02]  /*07c0*/  @!P6 F2FP.F16.F32.PACK_AB R27, RZ, R0 ;  /* 0x00000000ff1be23e */ /* 0x000fe400000000ff */
[----:B------:R-:W-:Y:S01]  /*07d0*/  ISETP.NE.AND.EX P4, PT, R3, R9, PT, P4 ;  /* 0x000000090300720c */ /* 0x000fe20003f85340 */
[----:B------:R-:W-:Y:S02]  /*07e0*/  @!P6 HADD2.F32 R26, -RZ, R26.H0_H0 ;  /* 0x2000001aff1ae230 */ /* 0x000fe40000004100 */
[----:B------:R-:W-:-:S05]  /*07f0*/  @!P6 HADD2.F32 R27, -RZ, R27.H0_H0 ;  /* 0x2000001bff1be230 */ /* 0x000fca0000004100 */
[----:B------:R-:W-:-:S05]  /*0800*/  @!P6 FMUL.FTZ R26, R27, R26 ;  /* 0x0000001a1b1ae220 */ /* 0x000fca0000410000 */
[----:B------:R-:W4:Y:S01]  /*0810*/  @!P4 LDG.E.U16 R8, desc[UR14][R6.64+0x4] ;  /* 0x0000040e0608c981 */ /* 0x000f22000c1e1500 */
[----:B------:R-:W-:-:S05]  /*0820*/  @!P6 F2FP.F16.F32.PACK_AB R26, RZ, R26 ;  /* 0x0000001aff1ae23e */ /* 0x000fca00000000ff */
[----:B------:R-:W-:-:S05]  /*0830*/  @!P6 HADD2.F32 R0, -RZ, R26.H0_H0 ;  /* 0x2000001aff00e230 */ /* 0x000fca0000004100 */
[----:B------:R-:W-:-:S05]  /*0840*/  @!P5 F2FP.F16.F32.PACK_AB R9, RZ, R0 ;  /* 0x00000000ff09d23e */ /* 0x000fca00000000ff */
[----:B------:R-:W-:Y:S02]  /*0850*/  @!P5 HADD2.F32 R9, -RZ, R9.H0_H0 ;  /* 0x20000009ff09d230 */ /* 0x000fe40000004100 */
[----:B---3--:R-:W-:-:S05]  /*0860*/  @!P5 HADD2.F32 R22, -RZ, R22.H0_H0 ;  /* 0x20000016ff16d230 */ /* 0x008fca0000004100 */
[----:B------:R-:W-:Y:S02]  /*0870*/  @!P5 F2FP.F16.F32.PACK_AB R22, RZ, R22 ;  /* 0x00000016ff16d23e */ /* 0x000fe400000000ff */
[----:B------:R-:W-:-:S04]  /*0880*/  ISETP.NE.U32.AND P6, PT, R2, R12, PT ;  /* 0x0000000c0200720c */ /* 0x000fc80003fc5070 */
[----:B------:R-:W-:Y:S01]  /*0890*/  ISETP.NE.AND.EX P6, PT, R3, R13, PT, P6 ;  /* 0x0000000d0300720c */ /* 0x000fe20003fc5360 */
[----:B------:R-:W-:-:S05]  /*08a0*/  @!P5 HADD2.F32 R22, -RZ, R22.H0_H0 ;  /* 0x20000016ff16d230 */ /* 0x000fca0000004100 */
[----:B------:R-:W-:-:S05]  /*08b0*/  @!P5 FMUL.FTZ R22, R9, R22 ;  /* 0x000000160916d220 */ /* 0x000fca0000410000 */
[----:B------:R-:W-:Y:S02]  /*08c0*/  @!P5 F2FP.F16.F32.PACK_AB R22, RZ, R22 ;  /* 0x00000016ff16d23e */ /* 0x000fe400000000ff */
[----:B------:R-:W3:Y:S03]  /*08d0*/  @!P6 LDG.E.U16 R9, desc[UR14][R6.64+0x6] ;  /* 0x0000060e0609e981 */ /* 0x000ee6000c1e1500 */
[----:B------:R-:W-:Y:S02]  /*08e0*/  @!P5 HADD2.F32 R0, -RZ, R22.H0_H0 ;  /* 0x20000016ff00d230 */ /* 0x000fe40000004100 */
[----:B--2---:R-:W-:Y:S01]  /*08f0*/  @!P3 HADD2.F32 R23, -RZ, R23.H0_H0 ;  /* 0x20000017ff17b230 */ /* 0x004fe20000004100 */
[----:B----4-:R-:W-:Y:S02]  /*0900*/  ISETP.NE.U32.AND P5, PT, R2, R16, PT ;  /* 0x000000100200720c */ /* 0x010fe40003fa5070 */
[----:B------:R-:W-:-:S02]  /*0910*/  @!P3 F2FP.F16.F32.PACK_AB R12, RZ, R0 ;  /* 0x00000000ff0cb23e */ /* 0x000fc400000000ff */
[----:B------:R-:W-:Y:S02]  /*0920*/  @!P3 F2FP.F16.F32.PACK_AB R23, RZ, R23 ;  /* 0x00000017ff17b23e */ /* 0x000fe400000000ff */
[----:B------:R-:W-:Y:S01]  /*0930*/  ISETP.NE.AND.EX P5, PT, R3, R17, PT, P5 ;  /* 0x000000110300720c */ /* 0x000fe20003fa5350 */
[----:B------:R-:W-:Y:S02]  /*0940*/  @!P3 HADD2.F32 R12, -RZ, R12.H0_H0 ;  /* 0x2000000cff0cb230 */ /* 0x000fe40000004100 */
[----:B------:R-:W-:-:S05]  /*0950*/  @!P3 HADD2.F32 R23, -RZ, R23.H0_H0 ;  /* 0x20000017ff17b230 */ /* 0x000fca0000004100 */
[----:B------:R-:W-:-:S05]  /*0960*/  @!P3 FMUL.FTZ R23, R12, R23 ;  /* 0x000000170c17b220 */ /* 0x000fca0000410000 */
[----:B------:R-:W2:Y:S01]  /*0970*/  @!P5 LDG.E.U16 R12, desc[UR14][R6.64+0x8] ;  /* 0x0000080e060cd981 */ /* 0x000ea2000c1e1500 */
[----:B------:R-:W-:Y:S01]  /*0980*/  @!P3 F2FP.F16.F32.PACK_AB R23, RZ, R23 ;  /* 0x00000017ff17b23e */ /* 0x000fe200000000ff */
[----:B------:R-:W-:-:S04]  /*0990*/  @!P2 HADD2.F32 R25, -RZ, R25.H0_H0 ;  /* 0x20000019ff19a230 */ /* 0x000fc80000004100 */
[----:B------:R-:W-:Y:S01]  /*09a0*/  @!P3 HADD2.F32 R0, -RZ, R23.H0_H0 ;  /* 0x20000017ff00b230 */ /* 0x000fe20000004100 */
[----:B------:R-:W-:Y:S02]  /*09b0*/  ISETP.NE.U32.AND P3, PT, R2, R18, PT ;  /* 0x000000120200720c */ /* 0x000fe40003f65070 */
[----:B------:R-:W-:Y:S02]  /*09c0*/  @!P2 F2FP.F16.F32.PACK_AB R25, RZ, R25 ;  /* 0x00000019ff19a23e */ /* 0x000fe400000000ff */
[----:B------:R-:W-:Y:S02]  /*09d0*/  @!P2 F2FP.F16.F32.PACK_AB R13, RZ, R0 ;  /* 0x00000000ff0da23e */ /* 0x000fe400000000ff */
[----:B------:R-:W-:Y:S01]  /*09e0*/  ISETP.NE.AND.EX P3, PT, R3, R19, PT, P3 ;  /* 0x000000130300720c */ /* 0x000fe20003f65330 */
[----:B------:R-:W-:Y:S02]  /*09f0*/  @!P2 HADD2.F32 R25, -RZ, R25.H0_H0 ;  /* 0x20000019ff19a230 */ /* 0x000fe40000004100 */
[----:B------:R-:W-:-:S05]  /*0a00*/  @!P2 HADD2.F32 R16, -RZ, R13.H0_H0 ;  /* 0x2000000dff10a230 */ /* 0x000fca0000004100 */
[----:B------:R-:W-:-:S05]  /*0a10*/  @!P2 FMUL.FTZ R25, R16, R25 ;  /* 0x000000191019a220 */ /* 0x000fca0000410000 */
[----:B------:R-:W4:Y:S01]  /*0a20*/  @!P3 LDG.E.U16 R13, desc[UR14][R6.64+0xa] ;  /* 0x00000a0e060db981 */ /* 0x000f22000c1e1500 */
[----:B------:R-:W-:Y:S01]  /*0a30*/  @!P2 F2FP.F16.F32.PACK_AB R25, RZ, R25 ;  /* 0x00000019ff19a23e */ /* 0x000fe200000000ff */
[----:B------:R-:W-:-:S04]  /*0a40*/  @!P1 HADD2.F32 R24, -RZ, R24.H0_H0 ;  /* 0x20000018ff189230 */ /* 0x000fc80000004100 */
[----:B------:R-:W-:Y:S01]  /*0a50*/  @!P2 HADD2.F32 R0, -RZ, R25.H0_H0 ;  /* 0x20000019ff00a230 */ /* 0x000fe20000004100 */
[----:B------:R-:W-:Y:S02]  /*0a60*/  ISETP.NE.U32.AND P2, PT, R2, R14, PT ;  /* 0x0000000e0200720c */ /* 0x000fe40003f45070 */
[----:B------:R-:W-:Y:S02]  /*0a70*/  @!P1 F2FP.F16.F32.PACK_AB R24, RZ, R24 ;  /* 0x00000018ff18923e */ /* 0x000fe400000000ff */
[----:B------:R-:W-:Y:S02]  /*0a80*/  ISETP.NE.AND.EX P2, PT, R3, R15, PT, P2 ;  /* 0x0000000f0300720c */ /* 0x000fe40003f45320 */
[----:B------:R-:W-:Y:S01]  /*0a90*/  @!P1 F2FP.F16.F32.PACK_AB R14, RZ, R0 ;  /* 0x00000000ff0e923e */ /* 0x000fe200000000ff */
[----:B------:R-:W-:-:S04]  /*0aa0*/  @!P1 HADD2.F32 R24, -RZ, R24.H0_H0 ;  /* 0x20000018ff189230 */ /* 0x000fc80000004100 */
[----:B------:R-:W-:-:S05]  /*0ab0*/  @!P1 HADD2.F32 R15, -RZ, R14.H0_H0 ;  /* 0x2000000eff0f9230 */ /* 0x000fca0000004100 */
[----:B------:R-:W-:Y:S01]  /*0ac0*/  @!P1 FMUL.FTZ R24, R15, R24 ;  /* 0x000000180f189220 */ /* 0x000fe20000410000 */
[----:B------:R-:W4:Y:S04]  /*0ad0*/  @!P2 LDG.E.U16 R14, desc[UR14][R6.64+0xc] ;  /* 0x00000c0e060ea981 */ /* 0x000f28000c1e1500 */
[----:B------:R-:W-:-:S05]  /*0ae0*/  @!P1 F2FP.F16.F32.PACK_AB R24, RZ, R24 ;  /* 0x00000018ff18923e */ /* 0x000fca00000000ff */
[----:B------:R-:W-:Y:S01]  /*0af0*/  @!P1 HADD2.F32 R0, -RZ, R24.H0_H0 ;  /* 0x20000018ff009230 */ /* 0x000fe20000004100 */
[----:B------:R-:W-:-:S04]  /*0b00*/  ISETP.NE.U32.AND P1, PT, R2, R10, PT ;  /* 0x0000000a0200720c */ /* 0x000fc80003f25070 */
[----:B------:R-:W-:-:S13]  /*0b10*/  ISETP.NE.AND.EX P1, PT, R3, R11, PT, P1 ;  /* 0x0000000b0300720c */ /* 0x000fda0003f25310 */
[----:B------:R-:W4:Y:S01]  /*0b20*/  @!P1 LDG.E.U16 R10, desc[UR14][R6.64+0xe] ;  /* 0x00000e0e060a9981 */ /* 0x000f22000c1e1500 */
[----:B------:R-:W-:Y:S01]  /*0b30*/  @!P0 HADD2.F32 R21, -RZ, R21.H0_H0 ;  /* 0x20000015ff158230 */ /* 0x000fe20000004100 */
[----:B------:R-:W-:-:S04]  /*0b40*/  @!P0 F2FP.F16.F32.PACK_AB R11, RZ, R0 ;  /* 0x00000000ff0b823e */ /* 0x000fc800000000ff */
[----:B------:R-:W-:Y:S01]  /*0b50*/  @!P0 F2FP.F16.F32.PACK_AB R21, RZ, R21 ;  /* 0x00000015ff15823e */ /* 0x000fe200000000ff */
[----:B------:R-:W-:-:S04]  /*0b60*/  @!P0 HADD2.F32 R16, -RZ, R11.H0_H0 ;  /* 0x2000000bff108230 */ /* 0x000fc80000004100 */
[----:B------:R-:W-:-:S05]  /*0b70*/  @!P0 HADD2.F32 R21, -RZ, R21.H0_H0 ;  /* 0x20000015ff158230 */ /* 0x000fca0000004100 */
[----:B------:R-:W-:-:S05]  /*0b80*/  @!P0 FMUL.FTZ R21, R16, R21 ;  /* 0x0000001510158220 */ /* 0x000fca0000410000 */
[----:B------:R-:W-:Y:S01]  /*0b90*/  @!P0 F2FP.F16.F32.PACK_AB R21, RZ, R21 ;  /* 0x00000015ff15823e */ /* 0x000fe200000000ff */
[----:B------:R-:W-:-:S04]  /*0ba0*/  @!P4 HADD2.F32 R8, -RZ, R8.H0_H0 ;  /* 0x20000008ff08c230 */ /* 0x000fc80000004100 */
[----:B------:R-:W-:Y:S01]  /*0bb0*/  @!P0 HADD2.F32 R0, -RZ, R21.H0_H0 ;  /* 0x20000015ff008230 */ /* 0x000fe20000004100 */
[----:B------:R-:W-:-:S04]  /*0bc0*/  @!P4 F2FP.F16.F32.PACK_AB R8, RZ, R8 ;  /* 0x00000008ff08c23e */ /* 0x000fc800000000ff */
[----:B------:R-:W-:Y:S01]  /*0bd0*/  @!P4 F2FP.F16.F32.PACK_AB R11, RZ, R0 ;  /* 0x00000000ff0bc23e */ /* 0x000fe200000000ff */
[----:B------:R-:W-:-:S04]  /*0be0*/  @!P4 HADD2.F32 R8, -RZ, R8.H0_H0 ;  /* 0x20000008ff08c230 */ /* 0x000fc80000004100 */
[----:B------:R-:W-:-:S05]  /*0bf0*/  @!P4 HADD2.F32 R11, -RZ, R11.H0_H0 ;  /* 0x2000000bff0bc230 */ /* 0x000fca0000004100 */
[----:B------:R-:W-:-:S05]  /*0c00*/  @!P4 FMUL.FTZ R8, R11, R8 ;  /* 0x000000080b08c220 */ /* 0x000fca0000410000 */
[----:B------:R-:W-:-:S05]  /*0c10*/  @!P4 F2FP.F16.F32.PACK_AB R8, RZ, R8 ;  /* 0x00000008ff08c23e */ /* 0x000fca00000000ff */
[----:B------:R-:W-:-:S05]  /*0c20*/  @!P4 HADD2.F32 R0, -RZ, R8.H0_H0 ;  /* 0x20000008ff00c230 */ /* 0x000fca0000004100 */
[----:B------:R-:W-:-:S05]  /*0c30*/  @!P6 F2FP.F16.F32.PACK_AB R8, RZ, R0 ;  /* 0x00000000ff08e23e */ /* 0x000fca00000000ff */
[----:B------:R-:W-:Y:S01]  /*0c40*/  @!P6 HADD2.F32 R8, -RZ, R8.H0_H0 ;  /* 0x20000008ff08e230 */ /* 0x000fe20000004100 */
[----:B------:R-:W-:-:S04]  /*0c50*/  UIADD3 UR4, UP1, UPT, UR4, -0x10, URZ ;  /* 0xfffffff004047890 */ /* 0x000fc8000ff3e0ff */
[----:B------:R-:W-:Y:S02]  /*0c60*/  UIADD3.X UR7, UPT, UPT, UR7, -0x1, URZ, UP1, !UPT ;  /* 0xffffffff07077890 */ /* 0x000fe40008ffe4ff */
[----:B------:R-:W-:-:S04]  /*0c70*/  UISETP.NE.U32.AND UP1, UPT, UR4, URZ, UPT ;  /* 0x000000ff0400728c */ /* 0x000fc8000bf25070 */
[----:B------:R-:W-:Y:S01]  /*0c80*/  UISETP.NE.AND.EX UP1, UPT, UR7, URZ, UPT, UP1 ;  /* 0x000000ff0700728c */ /* 0x000fe2000bf25310 */
[----:B------:R-:W-:Y:S01]  /*0c90*/  IADD3 R4, P0, PT, R4, 0x80, RZ ;  /* 0x0000008004047810 */ /* 0x000fe20007f1e0ff */
[----:B---3--:R-:W-:-:S05]  /*0ca0*/  @!P6 HADD2.F32 R9, -RZ, R9.H0_H0 ;  /* 0x20000009ff09e230 */ /* 0x008fca0000004100 */
[----:B------:R-:W-:-:S05]  /*0cb0*/  @!P6 F2FP.F16.F32.PACK_AB R9, RZ, R9 ;  /* 0x00000009ff09e23e */ /* 0x000fca00000000ff */
[----:B------:R-:W-:-:S05]  /*0cc0*/  @!P6 HADD2.F32 R9, -RZ, R9.H0_H0 ;  /* 0x20000009ff09e230 */ /* 0x000fca0000004100 */
[----:B------:R-:W-:-:S05]  /*0cd0*/  @!P6 FMUL.FTZ R9, R8, R9 ;  /* 0x000000090809e220 */ /* 0x000fca0000410000 */
[----:B------:R-:W-:-:S05]  /*0ce0*/  @!P6 F2FP.F16.F32.PACK_AB R9, RZ, R9 ;  /* 0x00000009ff09e23e */ /* 0x000fca00000000ff */
[----:B------:R-:W-:Y:S02]  /*0cf0*/  @!P6 HADD2.F32 R0, -RZ, R9.H0_H0 ;  /* 0x20000009ff00e230 */ /* 0x000fe40000004100 */
[----:B--2---:R-:W-:-:S03]  /*0d00*/  @!P5 HADD2.F32 R12, -RZ, R12.H0_H0 ;  /* 0x2000000cff0cd230 */ /* 0x004fc60000004100 */
[----:B------:R-:W-:Y:S02]  /*0d10*/  @!P5 F2FP.F16.F32.PACK_AB R8, RZ, R0 ;  /* 0x00000000ff08d23e */ /* 0x000fe400000000ff */
[----:B------:R-:W-:-:S03]  /*0d20*/  @!P5 F2FP.F16.F32.PACK_AB R12, RZ, R12 ;  /* 0x0000000cff0cd23e */ /* 0x000fc600000000ff */
[----:B------:R-:W-:Y:S02]  /*0d30*/  @!P5 HADD2.F32 R9, -RZ, R8.H0_H0 ;  /* 0x20000008ff09d230 */ /* 0x000fe40000004100 */
[----:B------:R-:W-:-:S05]  /*0d40*/  @!P5 HADD2.F32 R12, -RZ, R12.H0_H0 ;  /* 0x2000000cff0cd230 */ /* 0x000fca0000004100 */
[----:B------:R-:W-:-:S05]  /*0d50*/  @!P5 FMUL.FTZ R12, R9, R12 ;  /* 0x0000000c090cd220 */ /* 0x000fca0000410000 */
[----:B------:R-:W-:-:S05]  /*0d60*/  @!P5 F2FP.F16.F32.PACK_AB R12, RZ, R12 ;  /* 0x0000000cff0cd23e */ /* 0x000fca00000000ff */
[----:B------:R-:W-:Y:S02]  /*0d70*/  @!P5 HADD2.F32 R0, -RZ, R12.H0_H0 ;  /* 0x2000000cff00d230 */ /* 0x000fe40000004100 */
[----:B----4-:R-:W-:-:S03]  /*0d80*/  @!P3 HADD2.F32 R13, -RZ, R13.H0_H0 ;  /* 0x2000000dff0db230 */ /* 0x010fc60000004100 */
[----:B------:R-:W-:Y:S02]  /*0d90*/  @!P3 F2FP.F16.F32.PACK_AB R8, RZ, R0 ;  /* 0x00000000ff08b23e */ /* 0x000fe400000000ff */
[----:B------:R-:W-:-:S03]  /*0da0*/  @!P3 F2FP.F16.F32.PACK_AB R13, RZ, R13 ;  /* 0x0000000dff0db23e */ /* 0x000fc600000000ff */
[----:B------:R-:W-:Y:S02]  /*0db0*/  @!P3 HADD2.F32 R8, -RZ, R8.H0_H0 ;  /* 0x20000008ff08b230 */ /* 0x000fe40000004100 */
        /* <DEDUP_REMOVED lines=17> */
[----:B------:R-:W-:Y:S01]  /*0ed0*/  @!P1 FMUL.FTZ R10, R9, R10 ;  /* 0x0000000a090a9220 */ /* 0x000fe20000410000 */
[----:B------:R-:W-:-:S04]  /*0ee0*/  IADD3 R18, P2, PT, R6, 0x20, RZ ;  /* 0x0000002006127810 */ /* 0x000fc80007f5e0ff */
[----:B------:R-:W-:Y:S01]  /*0ef0*/  @!P1 F2FP.F16.F32.PACK_AB R10, RZ, R10 ;  /* 0x0000000aff0a923e */ /* 0x000fe200000000ff */
[----:B------:R-:W-:Y:S01]  /*0f00*/  IMAD.X R5, RZ, RZ, R5, P0 ;  /* 0x000000ffff057224 */ /* 0x000fe200000e0605 */
[----:B------:R-:W-:-:S03]  /*0f10*/  IADD3.X R19, PT, PT, RZ, R7, RZ, P2, !PT ;  /* 0x00000007ff137210 */ /* 0x000fc600017fe4ff */
[----:B------:R-:W-:Y:S01]  /*0f20*/  @!P1 HADD2.F32 R0, -RZ, R10.H0_H0 ;  /* 0x2000000aff009230 */ /* 0x000fe20000004100 */
[----:B------:R-:W-:Y:S06]  /*0f30*/  BRA.U UP1, `(.L_x_789) ;  /* 0xfffffff101d47547 */ /* 0x000fec000b83ffff */
.L_x_788:
        /* <DEDUP_REMOVED lines=13> */
[----:B------:R-:W-:-:S05]  /*1010*/  IMAD.U32 R23, RZ, RZ, UR7 ;  /* 0x00000007ff177e24 */ /* 0x000fca000f8e00ff */
        /* <DEDUP_REMOVED lines=8> */
[----:B------:R-:W-:Y:S02]  /*10a0*/  ULEA.HI.X UR7, UR5, UR9, UR6, 0x1, UP1 ;  /* 0x0000000905077291 */ /* 0x000fe400088f0c06 */
[----:B------:R-:W-:-:S04]  /*10b0*/  MOV R6, UR4 ;  /* 0x0000000400067c02 */ /* 0x000fc80008000f00 */
[----:B------:R-:W-:Y:S01]  /*10c0*/  IMAD.U32 R7, RZ, RZ, UR7 ;  /* 0x00000007ff077e24 */ /* 0x000fe2000f8e00ff */
[----:B--2--5:R-:W-:-:S04]  /*10d0*/  ISETP.NE.U32.AND P6, PT, R2, R4, PT ;  /* 0x000000040200720c */ /* 0x024fc80003fc5070 */
[----:B------:R-:W-:Y:S02]  /*10e0*/  ISETP.NE.AND.EX P6, PT, R3, R5, PT, P6 ;  /* 0x000000050300720c */ /* 0x000fe40003fc5360 */
[----:B------:R-:W2:Y:S11]  /*10f0*/  LDG.E.64 R4, desc[UR14][R22.64+0x38] ;  /* 0x0000380e16047981 */ /* 0x000eb6000c1e1b00 */
[----:B------:R-:W2:Y:S01]  /*1100*/  @!P6 LDG.E.U16 R21, desc[UR14][R6.64] ;  /* 0x0000000e0615e981 */ /* 0x000ea2000c1e1500 */
[----:B---3--:R-:W-:-:S04]  /*1110*/  ISETP.NE.U32.AND P5, PT, R2, R18, PT ;  /* 0x000000120200720c */ /* 0x008fc80003fa5070 */
[----:B------:R-:W-:Y:S02]  /*1120*/  ISETP.NE.AND.EX P5, PT, R3, R19, PT, P5 ;  /* 0x000000130300720c */ /* 0x000fe40003fa5350 */
[----:B----4-:R-:W-:-:S11]  /*1130*/  ISETP.NE.U32.AND P4, PT, R2, R16, PT ;  /* 0x000000100200720c */ /* 0x010fd60003f85070 */
[----:B------:R-:W3:Y:S01]  /*1140*/  @!P5 LDG.E.U16 R18, desc[UR14][R6.64+0x2] ;  /* 0x0000020e0612d981 */ /* 0x000ee2000c1e1500 */
[----:B------:R-:W-:Y:S02]  /*1150*/  ISETP.NE.AND.EX P4, PT, R3, R17, PT, P4 ;  /* 0x000000110300720c */ /* 0x000fe40003f85340 */
[----:B------:R-:W-:-:S11]  /*1160*/  ISETP.NE.U32.AND P3, PT, R2, R14, PT ;  /* 0x0000000e0200720c */ /* 0x000fd60003f65070 */
[----:B------:R-:W4:Y:S01]  /*1170*/  @!P4 LDG.E.U16 R16, desc[UR14][R6.64+0x4] ;  /* 0x0000040e0610c981 */ /* 0x000f22000c1e1500 */
        /* <DEDUP_REMOVED lines=10> */
[----:B------:R-:W-:-:S05]  /*1220*/  @!P6 F2FP.F16.F32.PACK_AB R8, RZ, R0 ;  /* 0x00000000ff08e23e */ /* 0x000fca00000000ff */
[----:B------:R-:W-:Y:S02]  /*1230*/  @!P6 HADD2.F32 R8, -RZ, R8.H0_H0 ;  /* 0x20000008ff08e230 */ /* 0x000fe40000004100 */
[----:B--2---:R-:W-:-:S05]  /*1240*/  @!P6 HADD2.F32 R21, -RZ, R21.H0_H0 ;  /* 0x20000015ff15e230 */ /* 0x004fca0000004100 */
[----:B------:R-:W-:-:S05]  /*1250*/  @!P6 F2FP.F16.F32.PACK_AB R21, RZ, R21 ;  /* 0x00000015ff15e23e */ /* 0x000fca00000000ff */
[----:B------:R-:W-:-:S05]  /*1260*/  @!P6 HADD2.F32 R21, -RZ, R21.H0_H0 ;  /* 0x20000015ff15e230 */ /* 0x000fca0000004100 */
[----:B------:R-:W-:Y:S02]  /*1270*/  @!P6 FMUL.FTZ R21, R8, R21 ;  /* 0x000000150815e220 */ /* 0x000fe40000410000 */
[----:B------:R-:W2:Y:S03]  /*1280*/  @!P0 LDG.E.U16 R8, desc[UR14][R6.64+0xc] ;  /* 0x00000c0e06088981 */ /* 0x000ea6000c1e1500 */
[----:B------:R-:W-:-:S05]  /*1290*/  @!P6 F2FP.F16.F32.PACK_AB R21, RZ, R21 ;  /* 0x00000015ff15e23e */ /* 0x000fca00000000ff */
[----:B------:R-:W-:Y:S01]  /*12a0*/  @!P6 HADD2.F32 R0, -RZ, R21.H0_H0 ;  /* 0x20000015ff00e230 */ /* 0x000fe20000004100 */
[----:B------:R-:W-:-:S04]  /*12b0*/  ISETP.NE.U32.AND P6, PT, R2, R4, PT ;  /* 0x000000040200720c */ /* 0x000fc80003fc5070 */
[----:B------:R-:W-:-:S13]  /*12c0*/  ISETP.NE.AND.EX P6, PT, R3, R5, PT, P6 ;  /* 0x000000050300720c */ /* 0x000fda0003fc5360 */
[----:B------:R-:W2:Y:S01]  /*12d0*/  @!P6 LDG.E.U16 R4, desc[UR14][R6.64+0xe] ;  /* 0x00000e0e0604e981 */ /* 0x000ea2000c1e1500 */
[----:B---3--:R-:W-:Y:S01]  /*12e0*/  @!P5 HADD2.F32 R18, -RZ, R18.H0_H0 ;  /* 0x20000012ff12d230 */ /* 0x008fe20000004100 */
[----:B------:R-:W-:-:S04]  /*12f0*/  @!P5 F2FP.F16.F32.PACK_AB R5, RZ, R0 ;  /* 0x00000000ff05d23e */ /* 0x000fc800000000ff */
[----:B------:R-:W-:Y:S01]  /*1300*/  @!P5 F2FP.F16.F32.PACK_AB R18, RZ, R18 ;  /* 0x00000012ff12d23e */ /* 0x000fe200000000ff */
[----:B------:R-:W-:-:S04]  /*1310*/  @!P5 HADD2.F32 R5, -RZ, R5.H0_H0 ;  /* 0x20000005ff05d230 */ /* 0x000fc80000004100 */
[----:B------:R-:W-:-:S05]  /*1320*/  @!P5 HADD2.F32 R18, -RZ, R18.H0_H0 ;  /* 0x20000012ff12d230 */ /* 0x000fca0000004100 */
[----:B------:R-:W-:-:S05]  /*1330*/  @!P5 FMUL.FTZ R18, R5, R18 ;  /* 0x000000120512d220 */ /* 0x000fca0000410000 */
[----:B------:R-:W-:Y:S01]  /*1340*/  @!P5 F2FP.F16.F32.PACK_AB R18, RZ, R18 ;  /* 0x00000012ff12d23e */ /* 0x000fe200000000ff */
[----:B----4-:R-:W-:-:S04]  /*1350*/  @!P4 HADD2.F32 R16, -RZ, R16.H0_H0 ;  /* 0x20000010ff10c230 */ /* 0x010fc80000004100 */
        /* <DEDUP_REMOVED lines=34> */
[----:B------:R-:W-:-:S04]  /*1580*/  UIADD3 UR5, UP1, UPT, UR5, 0x8, URZ ;  /* 0x0000000805057890 */ /* 0x000fc8000ff3e0ff */
[----:B------:R-:W-:Y:S01]  /*1590*/  UIADD3.X UR6, UPT, UPT, URZ, UR6, URZ, UP1, !UPT ;  /* 0x00000006ff067290 */ /* 0x000fe20008ffe4ff */
[----:B--2---:R-:W-:-:S05]  /*15a0*/  @!P0 HADD2.F32 R8, -RZ, R8.H0_H0 ;  /* 0x20000008ff088230 */ /* 0x004fca0000004100 */
[----:B------:R-:W-:-:S05]  /*15b0*/  @!P0 F2FP.F16.F32.PACK_AB R8, RZ, R8 ;  /* 0x00000008ff08823e */ /* 0x000fca00000000ff */
[----:B------:R-:W-:-:S05]  /*15c0*/  @!P0 HADD2.F32 R8, -RZ, R8.H0_H0 ;  /* 0x20000008ff088230 */ /* 0x000fca0000004100 */
[----:B------:R-:W-:-:S05]  /*15d0*/  @!P0 FMUL.FTZ R8, R5, R8 ;  /* 0x0000000805088220 */ /* 0x000fca0000410000 */
[----:B------:R-:W-:-:S05]  /*15e0*/  @!P0 F2FP.F16.F32.PACK_AB R8, RZ, R8 ;  /* 0x00000008ff08823e */ /* 0x000fca00000000ff */
[----:B------:R-:W-:Y:S02]  /*15f0*/  @!P0 HADD2.F32 R0, -RZ, R8.H0_H0 ;  /* 0x20000008ff008230 */ /* 0x000fe40000004100 */
[----:B------:R-:W-:-:S03]  /*1600*/  @!P6 HADD2.F32 R4, -RZ, R4.H0_H0 ;  /* 0x20000004ff04e230 */ /* 0x000fc60000004100 */
[----:B------:R-:W-:Y:S02]  /*1610*/  @!P6 F2FP.F16.F32.PACK_AB R5, RZ, R0 ;  /* 0x00000000ff05e23e */ /* 0x000fe400000000ff */
[----:B------:R-:W-:-:S03]  /*1620*/  @!P6 F2FP.F16.F32.PACK_AB R4, RZ, R4 ;  /* 0x00000004ff04e23e */ /* 0x000fc600000000ff */
[----:B------:R-:W-:Y:S02]  /*1630*/  @!P6 HADD2.F32 R5, -RZ, R5.H0_H0 ;  /* 0x20000005ff05e230 */ /* 0x000fe40000004100 */
[----:B------:R-:W-:-:S05]  /*1640*/  @!P6 HADD2.F32 R4, -RZ, R4.H0_H0 ;  /* 0x20000004ff04e230 */ /* 0x000fca0000004100 */
[----:B------:R-:W-:-:S05]  /*1650*/  @!P6 FMUL.FTZ R4, R5, R4 ;  /* 0x000000040504e220 */ /* 0x000fca0000410000 */
[----:B------:R-:W-:-:S05]  /*1660*/  @!P6 F2FP.F16.F32.PACK_AB R4, RZ, R4 ;  /* 0x00000004ff04e23e */ /* 0x000fca00000000ff */
[----:B------:R-:W-:-:S07]  /*1670*/  @!P6 HADD2.F32 R0, -RZ, R4.H0_H0 ;  /* 0x20000004ff00e230 */ /* 0x000fce0000004100 */
.L_x_790:
        /* <DEDUP_REMOVED lines=23> */
[----:B------:R-:W-:Y:S02]  /*17f0*/  MOV R5, UR9 ;  /* 0x0000000900057c02 */ /* 0x000fe40008000f00 */
[----:B---3--:R-:W-:-:S09]  /*1800*/  ISETP.NE.U32.AND P1, PT, R2, R6, PT ;  /* 0x000000060200720c */ /* 0x008fd20003f25070 */
[----:B------:R-:W2:Y:S01]  /*1810*/  @!P0 LDG.E.U16 R14, desc[UR14][R4.64] ;  /* 0x0000000e040e8981 */ /* 0x000ea2000c1e1500 */
[----:B------:R-:W-:Y:S02]  /*1820*/  ISETP.NE.AND.EX P1, PT, R3, R7, PT, P1 ;  /* 0x000000070300720c */ /* 0x000fe40003f25310 */
[----:B----4-:R-:W-:-:S11]  /*1830*/  ISETP.NE.U32.AND P2, PT, R2, R8, PT ;  /* 0x000000080200720c */ /* 0x010fd60003f45070 */
[----:B------:R-:W3:Y:S01]  /*1840*/  @!P1 LDG.E.U16 R6, desc[UR14][R4.64+0x2] ;  /* 0x0000020e04069981 */ /* 0x000ee2000c1e1500 */
[----:B------:R-:W-:Y:S02]  /*1850*/  ISETP.NE.AND.EX P2, PT, R3, R9, PT, P2 ;  /* 0x000000090300720c */ /* 0x000fe40003f45320 */
[----:B------:R-:W-:-:S11]  /*1860*/  ISETP.NE.U32.AND P3, PT, R2, R10, PT ;  /* 0x0000000a0200720c */ /* 0x000fd60003f65070 */
[----:B------:R-:W4:Y:S01]  /*1870*/  @!P2 LDG.E.U16 R7, desc[UR14][R4.64+0x4] ;  /* 0x0000040e0407a981 */ /* 0x000f22000c1e1500 */
[----:B------:R-:W-:-:S13]  /*1880*/  ISETP.NE.AND.EX P3, PT, R3, R11, PT, P3 ;  /* 0x0000000b0300720c */ /* 0x000fda0003f65330 */
[----:B------:R0:W4:Y:S01]  /*1890*/  @!P3 LDG.E.U16 R8, desc[UR14][R4.64+0x6] ;  /* 0x0000060e0408b981 */ /* 0x000122000c1e1500 */
[----:B------:R-:W-:-:S04]  /*18a0*/  UIADD3 UR5, UP1, UPT, UR5, 0x4, URZ ;  /* 0x0000000405057890 */ /* 0x000fc8000ff3e0ff */
[----:B------:R-:W-:Y:S01]  /*18b0*/  UIADD3.X UR6, UPT, UPT, URZ, UR6, URZ, UP1, !UPT ;  /* 0x00000006ff067290 */ /* 0x000fe20008ffe4ff */
[----:B0-----:R-:W-:-:S05]  /*18c0*/  @!P0 F2FP.F16.F32.PACK_AB R5, RZ, R0 ;  /* 0x00000000ff05823e */ /* 0x001fca00000000ff */
[----:B------:R-:W-:Y:S02]  /*18d0*/  @!P0 HADD2.F32 R9, -RZ, R5.H0_H0 ;  /* 0x20000005ff098230 */ /* 0x000fe40000004100 */
[----:B--2---:R-:W-:-:S05]  /*18e0*/  @!P0 HADD2.F32 R14, -RZ, R14.H0_H0 ;  /* 0x2000000eff0e8230 */ /* 0x004fca0000004100 */
[----:B------:R-:W-:-:S05]  /*18f0*/  @!P0 F2FP.F16.F32.PACK_AB R14, RZ, R14 ;  /* 0x0000000eff0e823e */ /* 0x000fca00000000ff */
[----:B------:R-:W-:Y:S02]  /*1900*/  @!P0 HADD2.F32 R14, -RZ, R14.H0_H0 ;  /* 0x2000000eff0e8230 */ /* 0x000fe40000004100 */
[----:B---3--:R-:W-:-:S03]  /*1910*/  @!P1 HADD2.F32 R6, -RZ, R6.H0_H0 ;  /* 0x20000006ff069230 */ /* 0x008fc60000004100 */
[----:B------:R-:W-:Y:S02]  /*1920*/  @!P0 FMUL.FTZ R14, R9, R14 ;  /* 0x0000000e090e8220 */ /* 0x000fe40000410000 */
[----:B------:R-:W-:-:S03]  /*1930*/  @!P1 F2FP.F16.F32.PACK_AB R6, RZ, R6 ;  /* 0x00000006ff06923e */ /* 0x000fc600000000ff */
[----:B------:R-:W-:Y:S02]  /*1940*/  @!P0 F2FP.F16.F32.PACK_AB R14, RZ, R14 ;  /* 0x0000000eff0e823e */ /* 0x000fe400000000ff */
[----:B------:R-:W-:-:S03]  /*1950*/  @!P1 HADD2.F32 R6, -RZ, R6.H0_H0 ;  /* 0x20000006ff069230 */ /* 0x000fc60000004100 */
[----:B------:R-:W-:Y:S02]  /*1960*/  @!P0 HADD2.F32 R0, -RZ, R14.H0_H0 ;  /* 0x2000000eff008230 */ /* 0x000fe40000004100 */
[----:B----4-:R-:W-:-:S03]  /*1970*/  @!P2 HADD2.F32 R7, -RZ, R7.H0_H0 ;  /* 0x20000007ff07a230 */ /* 0x010fc60000004100 */
[----:B------:R-:W-:Y:S02]  /*1980*/  @!P1 F2FP.F16.F32.PACK_AB R5, RZ, R0 ;  /* 0x00000000ff05923e */ /* 0x000fe400000000ff */
[----:B------:R-:W-:-:S03]  /*1990*/  @!P2 F2FP.F16.F32.PACK_AB R7, RZ, R7 ;  /* 0x00000007ff07a23e */ /* 0x000fc600000000ff */
[----:B------:R-:W-:Y:S02]  /*19a0*/  @!P1 HADD2.F32 R5, -RZ, R5.H0_H0 ;  /* 0x20000005ff059230 */ /* 0x000fe40000004100 */
[----:B------:R-:W-:-:S03]  /*19b0*/  @!P2 HADD2.F32 R7, -RZ, R7.H0_H0 ;  /* 0x20000007ff07a230 */ /* 0x000fc60000004100 */
[----:B------:R-:W-:Y:S01]  /*19c0*/  @!P1 FMUL.FTZ R6, R5, R6 ;  /* 0x0000000605069220 */ /* 0x000fe20000410000 */
[----:B------:R-:W-:-:S04]  /*19d0*/  @!P3 HADD2.F32 R8, -RZ, R8.H0_H0 ;  /* 0x20000008ff08b230 */ /* 0x000fc80000004100 */
[----:B------:R-:W-:Y:S02]  /*19e0*/  @!P1 F2FP.F16.F32.PACK_AB R6, RZ, R6 ;  /* 0x00000006ff06923e */ /* 0x000fe400000000ff */
[----:B------:R-:W-:-:S03]  /*19f0*/  @!P3 F2FP.F16.F32.PACK_AB R8, RZ, R8 ;  /* 0x00000008ff08b23e */ /* 0x000fc600000000ff */
[----:B------:R-:W-:Y:S02]  /*1a00*/  @!P1 HADD2.F32 R0, -RZ, R6.H0_H0 ;  /* 0x20000006ff009230 */ /* 0x000fe40000004100 */
[----:B------:R-:W-:-:S03]  /*1a10*/  @!P3 HADD2.F32 R8, -RZ, R8.H0_H0 ;  /* 0x20000008ff08b230 */ /* 0x000fc60000004100 */
[----:B------:R-:W-:-:S05]  /*1a20*/  @!P2 F2FP.F16.F32.PACK_AB R4, RZ, R0 ;  /* 0x00000000ff04a23e */ /* 0x000fca00000000ff */
[----:B------:R-:W-:-:S05]  /*1a30*/  @!P2 HADD2.F32 R4, -RZ, R4.H0_H0 ;  /* 0x20000004ff04a230 */ /* 0x000fca0000004100 */
[----:B------:R-:W-:-:S05]  /*1a40*/  @!P2 FMUL.FTZ R7, R4, R7 ;  /* 0x000000070407a220 */ /* 0x000fca0000410000 */
[----:B------:R-:W-:-:S05]  /*1a50*/  @!P2 F2FP.F16.F32.PACK_AB R7, RZ, R7 ;  /* 0x00000007ff07a23e */ /* 0x000fca00000000ff */
[----:B------:R-:W-:-:S05]  /*1a60*/  @!P2 HADD2.F32 R0, -RZ, R7.H0_H0 ;  /* 0x20000007ff00a230 */ /* 0x000fca0000004100 */
[----:B------:R-:W-:-:S05]  /*1a70*/  @!P3 F2FP.F16.F32.PACK_AB R4, RZ, R0 ;  /* 0x00000000ff04b23e */ /* 0x000fca00000000ff */
[----:B------:R-:W-:-:S05]  /*1a80*/  @!P3 HADD2.F32 R5, -RZ, R4.H0_H0 ;  /* 0x20000004ff05b230 */ /* 0x000fca0000004100 */
[----:B------:R-:W-:-:S05]  /*1a90*/  @!P3 FMUL.FTZ R8, R5, R8 ;  /* 0x000000080508b220 */ /* 0x000fca0000410000 */
[----:B------:R-:W-:-:S05]  /*1aa0*/  @!P3 F2FP.F16.F32.PACK_AB R8, RZ, R8 ;  /* 0x00000008ff08b23e */ /* 0x000fca00000000ff */
[----:B------:R-:W-:-:S07]  /*1ab0*/  @!P3 HADD2.F32 R0, -RZ, R8.H0_H0 ;  /* 0x20000008ff00b230 */ /* 0x000fce0000004100 */
.L_x_791:
[----:B------:R-:W-:Y:S05]  /*1ac0*/  BRA.U !UP0, `(.L_x_787) ;  /* 0x00000001087c7547 */ /* 0x000fea000b800000 */
[----:B------:R-:W0:Y:S01]  /*1ad0*/  LDCU.64 UR8, c[0x0][0x398] ;  /* 0x00007300ff0877ac */ /* 0x000e220008000a00 */
[----:B------:R-:W1:Y:S01]  /*1ae0*/  LDCU.64 UR12, c[0x0][0x3a0] ;  /* 0x00007400ff0c77ac */ /* 0x000e620008000a00 */
[----:B0-----:R-:W-:Y:S02]  /*1af0*/  ULEA UR8, UP0, UR5, UR8, 0x1 ;  /* 0x0000000805087291 */ /* 0x001fe4000f8008ff */
[----:B-1----:R-:W-:Y:S02]  /*1b00*/  ULEA UR7, UP1, UR5, UR12, 0x3 ;  /* 0x0000000c05077291 */ /* 0x002fe4000f8218ff */
[----:B------:R-:W-:Y:S02]  /*1b10*/  ULEA.HI.X UR9, UR5, UR9, UR6, 0x1, UP0 ;  /* 0x0000000905097291 */ /* 0x000fe400080f0c06 */
[----:B------:R-:W-:-:S12]  /*1b20*/  ULEA.HI.X UR5, UR5, UR13, UR6, 0x3, UP1 ;  /* 0x0000000d05057291 */ /* 0x000fd800088f1c06 */
.L_x_792:
        /* <DEDUP_REMOVED lines=8> */
[----:B------:R-:W-:Y:S01]  /*1bb0*/  @!P0 F2FP.F16.F32.PACK_AB R5, RZ, R0 ;  /* 0x00000000ff05823e */ /* 0x000fe200000000ff */
[----:B------:R-:W-:Y:S02]  /*1bc0*/  UIADD3 UR10, UP0, UPT, UR10, -0x1, URZ ;  /* 0xffffffff0a0a7890 */ /* 0x000fe4000ff1e0ff */
[----:B------:R-:W-:Y:S02]  /*1bd0*/  UIADD3 UR8, UP1, UPT, UR8, 0x2, URZ ;  /* 0x0000000208087890 */ /* 0x000fe4000ff3e0ff */
[----:B------:R-:W-:Y:S01]  /*1be0*/  UIADD3.X UR4, UPT, UPT, UR4, -0x1, URZ, UP0, !UPT ;  /* 0xffffffff04047890 */ /* 0x000fe200087fe4ff */
[----:B------:R-:W-:Y:S01]  /*1bf0*/  @!P0 HADD2.F32 R9, -RZ, R5.H0_H0 ;  /* 0x20000005ff098230 */ /* 0x000fe20000004100 */
[----:B------:R-:W-:Y:S02]  /*1c00*/  UISETP.NE.U32.AND UP0, UPT, UR10, URZ, UPT ;  /* 0x000000ff0a00728c */ /* 0x000fe4000bf05070 */
[----:B------:R-:W-:-:S02]  /*1c10*/  UIADD3 UR7, UP2, UPT, UR7, 0x8, URZ ;  /* 0x0000000807077890 */ /* 0x000fc4000ff5e0ff */
[----:B------:R-:W-:Y:S02]  /*1c20*/  UISETP.NE.AND.EX UP0, UPT, UR4, URZ, UPT, UP0 ;  /* 0x000000ff0400728c */ /* 0x000fe4000bf05300 */
[----:B------:R-:W-:Y:S02]  /*1c30*/  UIADD3.X UR9, UPT, UPT, URZ, UR9, URZ, UP1, !UPT ;  /* 0x00000009ff097290 */ /* 0x000fe40008ffe4ff */
[----:B------:R-:W-:Y:S01]  /*1c40*/  UIADD3.X UR5, UPT, UPT, URZ, UR5, URZ, UP2, !UPT ;  /* 0x00000005ff057290 */ /* 0x000fe200097fe4ff */
[----:B--2---:R-:W-:-:S05]  /*1c50*/  @!P0 HADD2.F32 R8, -RZ, R6.H0_H0 ;  /* 0x20000006ff088230 */ /* 0x004fca0000004100 */
[----:B------:R-:W-:-:S05]  /*1c60*/  @!P0 F2FP.F16.F32.PACK_AB R8, RZ, R8 ;  /* 0x00000008ff08823e */ /* 0x000fca00000000ff */
[----:B------:R-:W-:-:S05]  /*1c70*/  @!P0 HADD2.F32 R8, -RZ, R8.H0_H0 ;  /* 0x20000008ff088230 */ /* 0x000fca0000004100 */
[----:B------:R-:W-:-:S05]  /*1c80*/  @!P0 FMUL.FTZ R8, R9, R8 ;  /* 0x0000000809088220 */ /* 0x000fca0000410000 */
[----:B------:R-:W-:-:S05]  /*1c90*/  @!P0 F2FP.F16.F32.PACK_AB R8, RZ, R8 ;  /* 0x00000008ff08823e */ /* 0x000fca00000000ff */
[----:B------:R-:W-:Y:S01]  /*1ca0*/  @!P0 HADD2.F32 R0, -RZ, R8.H0_H0 ;  /* 0x20000008ff008230 */ /* 0x000fe20000004100 */
[----:B------:R-:W-:Y:S06]  /*1cb0*/  BRA.U UP0, `(.L_x_792) ;  /* 0xfffffffd009c7547 */ /* 0x000fec000b83ffff */
.L_x_787:
[----:B------:R-:W0:Y:S02]  /*1cc0*/  LDCU.64 UR4, c[0x0][0x380] ;  /* 0x00007000ff0477ac */ /* 0x000e240008000a00 */
[----:B0----5:R-:W-:-:S04]  /*1cd0*/  LEA R2, P0, R20, UR4, 0x2 ;  /* 0x0000000414027c11 */ /* 0x021fc8000f8010ff */
[----:B------:R-:W-:-:S05]  /*1ce0*/  LEA.HI.X R3, R20, UR5, RZ, 0x2, P0 ;  /* 0x0000000514037c11 */ /* 0x000fca00080f14ff */
[----:B------:R-:W-:Y:S01]  /*1cf0*/  STG.E desc[UR14][R2.64], R0 ;  /* 0x0000000002007986 */ /* 0x000fe2000c10190e */
[----:B------:R-:W-:Y:S05]  /*1d00*/  EXIT ;  /* 0x000000000000794d */ /* 0x000fea0003800000 */
.L_x_793:
        /* <DEDUP_REMOVED lines=15> */
.L_x_8737:


//--------------------- .text._ZN2at6native55_GLOBAL__N__0955718d_22_SparseCsrTensorMath_cu_868dd54534reduce_sparse_csr_dim0_cuda_kernelIN3c104HalfEiNS1_14ReductionMulOpIS4_EEfEEvPT2_PKT0_lPKT_SB_lT1_ --------------------------
	.section	.text._ZN2at6native55_GLOBAL__N__0955718d_22_SparseCsrTensorMath_cu_868dd54534reduce_sparse_csr_dim0_cuda_kernelIN3c104HalfEiNS1_14ReductionMulOpIS4_EEfEEvPT2_PKT0_lPKT_SB_lT1_,"ax",@progbits
	.align	128
.text._ZN2at6native55_GLOBAL__N__0955718d_22_SparseCsrTensorMath_cu_868dd54534reduce_sparse_csr_dim0_cuda_kernelIN3c104HalfEiNS1_14ReductionMulOpIS4_EEfEEvPT2_PKT0_lPKT_SB_lT1_:
        .type           _ZN2at6native55_GLOBAL__N__0955718d_22_SparseCsrTensorMath_cu_868dd54534reduce_sparse_csr_dim0_cuda_kernelIN3c104HalfEiNS1_14ReductionMulOpIS4_EEfEEvPT2_PKT0_lPKT_SB_lT1_,@function
        .size           _ZN2at6native55_GLOBAL__N__0955718d_22_SparseCsrTensorMath_cu_868dd54534reduce_sparse_csr_dim0_cuda_kernelIN3c104HalfEiNS1_14ReductionMulOpIS4_EEfEEvPT2_PKT0_lPKT_SB_lT1_,(.L_x_8738 - _ZN2at6native55_GLOBAL__N__0955718d_22_SparseCsrTensorMath_cu_868dd54534reduce_sparse_csr_dim0_cuda_kernelIN3c104HalfEiNS1_14ReductionMulOpIS4_EEfEEvPT2_PKT0_lPKT_SB_lT1_)
        .other          _ZN2at6native55_GLOBAL__N__0955718d_22_SparseCsrTensorMath_cu_868dd54534reduce_sparse_csr_dim0_cuda_kernelIN3c104HalfEiNS1_14ReductionMulOpIS4_EEfEEvPT2_PKT0_lPKT_SB_lT1_,@"STO_CUDA_ENTRY STV_DEFAULT"
_ZN2at6native55_GLOBAL__N__0955718d_22_SparseCsrTensorMath_cu_868dd54534reduce_sparse_csr_dim0_cuda_kernelIN3c104HalfEiNS1_14ReductionMulOpIS4_EEfEEvPT2_PKT0_lPKT_SB_lT1_:
        /* <DEDUP_REMOVED lines=10> */
[----:B------:R-:W-:Y:S01]  /*00a0*/  SHF.L.U32 R6, R7, 0x2, RZ ;  /* 0x0000000207067819 */ /* 0x000fe200000006ff */
[----:B------:R-:W-:Y:S01]  /*00b0*/  HFMA2 R0, -RZ, RZ, 1.875, 0 ;  /* 0x3f800000ff007431 */ /* 0x000fe200000001ff */
[----:B------:R-:W-:Y:S01]  /*00c0*/  SHF.R.U32.HI R7, RZ, 0x1e, R7 ;  /* 0x0000001eff077819 */ /* 0x000fe20000011607 */
        /* <DEDUP_REMOVED lines=25> */
[----:B------:R-:W-:Y:S01]  /*0260*/  MOV R4, UR4 ;  /* 0x0000000400047c02 */ /* 0x000fe20008000f00 */
[----:B------:R-:W-:Y:S01]  /*0270*/  UMOV UR4, UR5 ;  /* 0x0000000500047c82 */ /* 0x000fe20008000000 */
[----:B------:R-:W-:Y:S02]  /*0280*/  MOV R3, UR9 ;  /* 0x0000000900037c02 */ /* 0x000fe40008000f00 */
[----:B------:R-:W-:Y:S02]  /*0290*/  MOV R17, UR7 ;  /* 0x0000000700117c02 */ /* 0x000fe40008000f00 */
[----:B------:R-:W-:-:S05]  /*02a0*/  UMOV UR7, UR6 ;  /* 0x0000000600077c82 */ /* 0x000fca0008000000 */
.L_x_796:
        /* <DEDUP_REMOVED lines=9> */
[----:B--2--5:R-:W-:-:S02]  /*0340*/  ISETP.NE.AND P2, PT, R8, R5, PT ;  /* 0x000000050800720c */ /* 0x024fc40003f45270 */
[----:B------:R-:W-:Y:S02]  /*0350*/  MOV R5, R17 ;  /* 0x0000001100057202 */ /* 0x000fe40000000f00 */
[C---:B---3--:R-:W-:Y:S01]  /*0360*/  ISETP.NE.AND P3, PT, R8.reuse, R9, PT ;  /* 0x000000090800720c */ /* 0x048fe20003f65270 */
[----:B------:R-:W2:Y:S08]  /*0370*/  LDG.E R17, desc[UR14][R2.64] ;  /* 0x0000000e02117981 */ /* 0x000eb0000c1e1900 */
[----:B------:R-:W3:Y:S04]  /*0380*/  @!P2 LDG.E.U16 R16, desc[UR14][R4.64+-0x10] ;  /* 0xfffff00e0410a981 */ /* 0x000ee8000c1e1500 */
[----:B------:R-:W2:Y:S01]  /*0390*/  @!P3 LDG.E.U16 R18, desc[UR14][R4.64+-0xe] ;  /* 0xfffff20e0412b981 */ /* 0x000ea2000c1e1500 */
[----:B----4-:R-:W-:-:S02]  /*03a0*/  ISETP.NE.AND P4, PT, R8, R11, PT ;  /* 0x0000000b0800720c */ /* 0x010fc40003f85270 */
[C---:B------:R-:W-:Y:S01]  /*03b0*/  ISETP.NE.AND P5, PT, R8.reuse, R13, PT ;  /* 0x0000000d0800720c */ /* 0x040fe20003fa5270 */
[----:B------:R-:W4:Y:S01]  /*03c0*/  LDG.E R11, desc[UR14][R2.64+0xc] ;  /* 0x00000c0e020b7981 */ /* 0x000f22000c1e1900 */
[----:B------:R-:W-:-:S03]  /*03d0*/  ISETP.NE.AND P6, PT, R8, R19, PT ;  /* 0x000000130800720c */ /* 0x000fc60003fc5270 */
[----:B------:R-:W4:Y:S06]  /*03e0*/  LDG.E R13, desc[UR14][R2.64+0x8] ;  /* 0x0000080e020d7981 */ /* 0x000f2c000c1e1900 */
[----:B------:R-:W4:Y:S04]  /*03f0*/  @!P4 LDG.E.U16 R14, desc[UR14][R4.64+-0xc] ;  /* 0xfffff40e040ec981 */ /* 0x000f28000c1e1500 */
[----:B------:R-:W4:Y:S04]  /*0400*/  @!P5 LDG.E.U16 R12, desc[UR14][R4.64+-0xa] ;  /* 0xfffff60e040cd981 */ /* 0x000f28000c1e1500 */
[----:B------:R-:W4:Y:S01]  /*0410*/  @!P6 LDG.E.U16 R10, desc[UR14][R4.64+-0x8] ;  /* 0xfffff80e040ae981 */ /* 0x000f22000c1e1500 */
[----:B------:R-:W-:-:S02]  /*0420*/  ISETP.NE.AND P0, PT, R8, R23, PT ;  /* 0x000000170800720c */ /* 0x000fc40003f05270 */
[----:B------:R-:W-:Y:S01]  /*0430*/  ISETP.NE.AND P1, PT, R8, R25, PT ;  /* 0x000000190800720c */ /* 0x000fe20003f25270 */
[----:B------:R-:W4:Y:S10]  /*0440*/  LDG.E R23, desc[UR14][R2.64+0x18] ;  /* 0x0000180e02177981 */ /* 0x000f34000c1e1900 */
[----:B------:R-:W4:Y:S01]  /*0450*/  @!P0 LDG.E.U16 R9, desc[UR14][R4.64+-0x6] ;  /* 0xfffffa0e04098981 */ /* 0x000f22000c1e1500 */
[----:B---3--:R-:W-:Y:S01]  /*0460*/  @!P2 HADD2.F32 R19, -RZ, R16.H0_H0 ;  /* 0x20000010ff13a230 */ /* 0x008fe20000004100 */
[----:B------:R-:W-:-:S04]  /*0470*/  @!P2 F2FP.F16.F32.PACK_AB R16, RZ, R0 ;  /* 0x00000000ff10a23e */ /* 0x000fc800000000ff */
[----:B------:R-:W-:Y:S01]  /*0480*/  @!P2 F2FP.F16.F32.PACK_AB R19, RZ, R19 ;  /* 0x00000013ff13a23e */ /* 0x000fe200000000ff */
[----:B------:R-:W-:Y:S02]  /*0490*/  @!P2 HADD2.F32 R20, -RZ, R16.H0_H0 ;  /* 0x20000010ff14a230 */ /* 0x000fe40000004100 */
[----:B------:R-:W3:Y:S02]  /*04a0*/  @!P1 LDG.E.U16 R16, desc[UR14][R4.64+-0x4] ;  /* 0xfffffc0e04109981 */ /* 0x000ee4000c1e1500 */
[----:B------:R-:W-:-:S05]  /*04b0*/  @!P2 HADD2.F32 R19, -RZ, R19.H0_H0 ;  /* 0x20000013ff13a230 */ /* 0x000fca0000004100 */
[----:B------:R-:W-:Y:S02]  /*04c0*/  @!P2 FMUL.FTZ R20, R20, R19 ;  /* 0x000000131414a220 */ /* 0x000fe40000410000 */
[----:B------:R-:W3:Y:S03]  /*04d0*/  LDG.E R19, desc[UR14][R2.64+0x10] ;  /* 0x0000100e02137981 */ /* 0x000ee6000c1e1900 */
[----:B------:R-:W-:Y:S01]  /*04e0*/  @!P2 F2FP.F16.F32.PACK_AB R20, RZ, R20 ;  /* 0x00000014ff14a23e */ /* 0x000fe200000000ff */
[----:B--2---:R-:W-:-:S04]  /*04f0*/  @!P3 HADD2.F32 R18, -RZ, R18.H0_H0 ;  /* 0x20000012ff12b230 */ /* 0x004fc80000004100 */
[----:B------:R-:W-:Y:S01]  /*0500*/  @!P2 HADD2.F32 R0, -RZ, R20.H0_H0 ;  /* 0x20000014ff00a230 */ /* 0x000fe20000004100 */
[----:B------:R-:W-:Y:S02]  /*0510*/  ISETP.NE.AND P2, PT, R8, R21, PT ;  /* 0x000000150800720c */ /* 0x000fe40003f45270 */
[----:B------:R-:W-:Y:S02]  /*0520*/  @!P3 F2FP.F16.F32.PACK_AB R18, RZ, R18 ;  /* 0x00000012ff12b23e */ /* 0x000fe400000000ff */
[----:B------:R-:W-:-:S05]  /*0530*/  @!P3 F2FP.F16.F32.PACK_AB R20, RZ, R0 ;  /* 0x00000000ff14b23e */ /* 0x000fca00000000ff */
[----:B------:R-:W-:Y:S02]  /*0540*/  @!P3 HADD2.F32 R21, -RZ, R20.H0_H0 ;  /* 0x20000014ff15b230 */ /* 0x000fe40000004100 */
[----:B------:R-:W-:Y:S02]  /*0550*/  @!P3 HADD2.F32 R20, -RZ, R18.H0_H0 ;  /* 0x20000012ff14b230 */ /* 0x000fe40000004100 */
[----:B------:R-:W2:Y:S03]  /*0560*/  @!P2 LDG.E.U16 R18, desc[UR14][R4.64+-0x2] ;  /* 0xfffffe0e0412a981 */ /* 0x000ea6000c1e1500 */
[----:B------:R-:W-:Y:S02]  /*0570*/  @!P3 FMUL.FTZ R20, R21, R20 ;  /* 0x000000141514b220 */ /* 0x000fe40000410000 */
[----:B------:R-:W2:Y:S03]  /*0580*/  LDG.E R21, desc[UR14][R2.64+0x14] ;  /* 0x0000140e02157981 */ /* 0x000ea6000c1e1900 */
[----:B------:R-:W-:-:S05]  /*0590*/  @!P3 F2FP.F16.F32.PACK_AB R20, RZ, R20 ;  /* 0x00000014ff14b23e */ /* 0x000fca00000000ff */
[----:B------:R-:W-:Y:S01]  /*05a0*/  @!P3 HADD2.F32 R0, -RZ, R20.H0_H0 ;  /* 0x20000014ff00b230 */ /* 0x000fe20000004100 */
[----:B------:R-:W-:Y:S02]  /*05b0*/  ISETP.NE.AND P3, PT, R8, R17, PT ;  /* 0x000000110800720c */ /* 0x000fe40003f65270 */
[----:B------:R-:W2:Y:S11]  /*05c0*/  LDG.E R17, desc[UR14][R2.64+0x1c] ;  /* 0x00001c0e02117981 */ /* 0x000eb6000c1e1900 */
[----:B------:R-:W2:Y:S01]  /*05d0*/  @!P3 LDG.E.U16 R20, desc[UR14][R4.64] ;  /* 0x0000000e0414b981 */ /* 0x000ea2000c1e1500 */
[----:B----4-:R-:W-:Y:S01]  /*05e0*/  @!P4 HADD2.F32 R14, -RZ, R14.H0_H0 ;  /* 0x2000000eff0ec230 */ /* 0x010fe20000004100 */
        /* <DEDUP_REMOVED lines=8> */
[----:B------:R-:W-:Y:S02]  /*0670*/  ISETP.NE.AND P4, PT, R8, R15, PT ;  /* 0x0000000f0800720c */ /* 0x000fe40003f85270 */
[----:B------:R-:W-:Y:S02]  /*0680*/  @!P5 F2FP.F16.F32.PACK_AB R12, RZ, R12 ;  /* 0x0000000cff0cd23e */ /* 0x000fe400000000ff */
[----:B------:R-:W-:-:S03]  /*0690*/  @!P5 F2FP.F16.F32.PACK_AB R14, RZ, R0 ;  /* 0x00000000ff0ed23e */ /* 0x000fc600000000ff */
[----:B------:R-:W-:Y:S02]  /*06a0*/  @!P5 HADD2.F32 R12, -RZ, R12.H0_H0 ;  /* 0x2000000cff0cd230 */ /* 0x000fe40000004100 */
[----:B------:R-:W-:-:S05]  /*06b0*/  @!P5 HADD2.F32 R15, -RZ, R14.H0_H0 ;  /* 0x2000000eff0fd230 */ /* 0x000fca0000004100 */
[----:B------:R-:W-:Y:S02]  /*06c0*/  @!P5 FMUL.FTZ R14, R15, R12 ;  /* 0x0000000c0f0ed220 */ /* 0x000fe40000410000 */
[----:B------:R-:W4:Y:S03]  /*06d0*/  @!P4 LDG.E.U16 R12, desc[UR14][R4.64+0x2] ;  /* 0x0000020e040cc981 */ /* 0x000f26000c1e1500 */
        /* <DEDUP_REMOVED lines=20> */
[----:B------:R-:W-:-:S05]  /*0820*/  @!P0 F2FP.F16.F32.PACK_AB R11, RZ, R11 ;  /* 0x0000000bff0b823e */ /* 0x000fca00000000ff */
[----:B------:R-:W-:-:S05]  /*0830*/  @!P0 HADD2.F32 R0, -RZ, R11.H0_H0 ;  /* 0x2000000bff008230 */ /* 0x000fca0000004100 */
[----:B------:R-:W-:-:S05]  /*0840*/  @!P1 F2FP.F16.F32.PACK_AB R11, RZ, R0 ;  /* 0x00000000ff0b923e */ /* 0x000fca00000000ff */
[----:B------:R-:W-:Y:S02]  /*0850*/  @!P1 HADD2.F32 R11, -RZ, R11.H0_H0 ;  /* 0x2000000bff0b9230 */ /* 0x000fe40000004100 */
[----:B---3--:R-:W-:-:S05]  /*0860*/  @!P1 HADD2.F32 R16, -RZ, R16.H0_H0 ;  /* 0x20000010ff109230 */ /* 0x008fca0000004100 */
[----:B------:R-:W-:Y:S02]  /*0870*/  @!P1 F2FP.F16.F32.PACK_AB R16, RZ, R16 ;  /* 0x00000010ff10923e */ /* 0x000fe400000000ff */
[----:B------:R-:W-:-:S03]  /*0880*/  ISETP.NE.AND P0, PT, R8, R19, PT ;  /* 0x000000130800720c */ /* 0x000fc60003f05270 */
[----:B------:R-:W-:-:S05]  /*0890*/  @!P1 HADD2.F32 R16, -RZ, R16.H0_H0 ;  /* 0x20000010ff109230 */ /* 0x000fca0000004100 */
[----:B------:R-:W-:-:S05]  /*08a0*/  @!P1 FMUL.FTZ R16, R11, R16 ;  /* 0x000000100b109220 */ /* 0x000fca0000410000 */
[----:B------:R-:W3:Y:S01]  /*08b0*/  @!P0 LDG.E.U16 R11, desc[UR14][R4.64+0x8] ;  /* 0x0000080e040b8981 */ /* 0x000ee2000c1e1500 */
[----:B------:R-:W-:-:S05]  /*08c0*/  @!P1 F2FP.F16.F32.PACK_AB R16, RZ, R16 ;  /* 0x00000010ff10923e */ /* 0x000fca00000000ff */
[----:B------:R-:W-:Y:S02]  /*08d0*/  @!P1 HADD2.F32 R0, -RZ, R16.H0_H0 ;  /* 0x20000010ff009230 */ /* 0x000fe40000004100 */
[----:B--2---:R-:W-:-:S03]  /*08e0*/  @!P2 HADD2.F32 R18, -RZ, R18.H0_H0 ;  /* 0x20000012ff12a230 */ /* 0x004fc60000004100 */
[----:B------:R-:W-:Y:S02]  /*08f0*/  @!P2 F2FP.F16.F32.PACK_AB R13, RZ, R0 ;  /* 0x00000000ff0da23e */ /* 0x000fe400000000ff */
[----:B------:R-:W-:Y:S02]  /*0900*/  ISETP.NE.AND P1, PT, R8, R21, PT ;  /* 0x000000150800720c */ /* 0x000fe40003f25270 */
[----:B------:R-:W-:Y:S01]  /*0910*/  @!P2 F2FP.F16.F32.PACK_AB R18, RZ, R18 ;  /* 0x00000012ff12a23e */ /* 0x000fe200000000ff */
[----:B------:R-:W-:-:S04]  /*0920*/  @!P2 HADD2.F32 R13, -RZ, R13.H0_H0 ;  /* 0x2000000dff0da230 */ /* 0x000fc80000004100 */
[----:B------:R-:W-:-:S05]  /*0930*/  @!P2 HADD2.F32 R18, -RZ, R18.H0_H0 ;  /* 0x20000012ff12a230 */ /* 0x000fca0000004100 */
[----:B------:R-:W-:Y:S02]  /*0940*/  @!P2 FMUL.FTZ R18, R13, R18 ;  /* 0x000000120d12a220 */ /* 0x000fe40000410000 */
[----:B------:R-:W2:Y:S03]  /*0950*/  @!P1 LDG.E.U16 R13, desc[UR14][R4.64+0xa] ;  /* 0x00000a0e040d9981 */ /* 0x000ea6000c1e1500 */
[----:B------:R-:W-:-:S05]  /*0960*/  @!P2 F2FP.F16.F32.PACK_AB R18, RZ, R18 ;  /* 0x00000012ff12a23e */ /* 0x000fca00000000ff */
[----:B------:R-:W-:Y:S01]  /*0970*/  @!P2 HADD2.F32 R0, -RZ, R18.H0_H0 ;  /* 0x20000012ff00a230 */ /* 0x000fe20000004100 */
[----:B------:R-:W-:Y:S01]  /*0980*/  ISETP.NE.AND P2, PT, R8, R23, PT ;  /* 0x000000170800720c */ /* 0x000fe20003f45270 */
[----:B------:R-:W-:-:S03]  /*0990*/  @!P3 HADD2.F32 R20, -RZ, R20.H0_H0 ;  /* 0x20000014ff14b230 */ /* 0x000fc60000004100 */
[----:B------:R-:W-:Y:S02]  /*09a0*/  @!P3 F2FP.F16.F32.PACK_AB R14, RZ, R0 ;  /* 0x00000000ff0eb23e */ /* 0x000fe400000000ff */
[----:B------:R-:W-:-:S03]  /*09b0*/  @!P3 F2FP.F16.F32.PACK_AB R20, RZ, R20 ;  /* 0x00000014ff14b23e */ /* 0x000fc600000000ff */
[----:B------:R-:W-:Y:S02]  /*09c0*/  @!P3 HADD2.F32 R15, -RZ, R14.H0_H0 ;  /* 0x2000000eff0fb230 */ /* 0x000fe40000004100 */
[----:B------:R-:W-:Y:S02]  /*09d0*/  @!P3 HADD2.F32 R20, -RZ, R20.H0_H0 ;  /* 0x20000014ff14b230 */ /* 0x000fe40000004100 */
[----:B------:R-:W2:Y:S03]  /*09e0*/  @!P2 LDG.E.U16 R14, desc[UR14][R4.64+0xc] ;  /* 0x00000c0e040ea981 */ /* 0x000ea6000c1e1500 */
[----:B------:R-:W-:-:S05]  /*09f0*/  @!P3 FMUL.FTZ R20, R15, R20 ;  /* 0x000000140f14b220 */ /* 0x000fca0000410000 */
[----:B------:R-:W-:-:S05]  /*0a00*/  @!P3 F2FP.F16.F32.PACK_AB R20, RZ, R20 ;  /* 0x00000014ff14b23e */ /* 0x000fca00000000ff */
[----:B------:R-:W-:Y:S01]  /*0a10*/  @!P3 HADD2.F32 R0, -RZ, R20.H0_H0 ;  /* 0x20000014ff00b230 */ /* 0x000fe20000004100 */
[----:B------:R-:W-:-:S13]  /*0a20*/  ISETP.NE.AND P3, PT, R8, R17, PT ;  /* 0x000000110800720c */ /* 0x000fda0003f65270 */
[----:B------:R-:W2:Y:S01]  /*0a30*/  @!P3 LDG.E.U16 R15, desc[UR14][R4.64+0xe] ;  /* 0x00000e0e040fb981 */ /* 0x000ea2000c1e1500 */
[----:B----4-:R-:W-:Y:S01]  /*0a40*/  @!P4 HADD2.F32 R12, -RZ, R12.H0_H0 ;  /* 0x2000000cff0cc230 */ /* 0x010fe20000004100 */
[----:B------:R-:W-:-:S04]  /*0a50*/  @!P4 F2FP.F16.F32.PACK_AB R16, RZ, R0 ;  /* 0x00000000ff10c23e */ /* 0x000fc800000000ff */
[----:B------:R-:W-:Y:S01]  /*0a60*/  @!P4 F2FP.F16.F32.PACK_AB R12, RZ, R12 ;  /* 0x0000000cff0cc23e */ /* 0x000fe200000000ff */
[----:B------:R-:W-:-:S04]  /*0a70*/  @!P4 HADD2.F32 R17, -RZ, R16.H0_H0 ;  /* 0x20000010ff11c230 */ /* 0x000fc80000004100 */
        /* <DEDUP_REMOVED lines=54> */
[----:B------:R-:W-:Y:S02]  /*0de0*/  IADD3 R2, P0, PT, R2, 0x40, RZ ;  /* 0x0000004002027810 */ /* 0x000fe40007f1e0ff */
[----:B------:R-:W-:Y:S02]  /*0df0*/  IADD3 R4, P1, PT, R4, 0x20, RZ ;  /* 0x0000002004047810 */ /* 0x000fe40007f3e0ff */
[----:B------:R-:W-:Y:S02]  /*0e00*/  @!P3 F2FP.F16.F32.PACK_AB R15, RZ, R15 ;  /* 0x0000000fff0fb23e */ /* 0x000fe400000000ff */
[----:B------:R-:W-:Y:S02]  /*0e10*/  IADD3.X R3, PT, PT, RZ, R3, RZ, P0, !PT ;  /* 0x00000003ff037210 */ /* 0x000fe400007fe4ff */
[----:B------:R-:W-:Y:S01]  /*0e20*/  IADD3.X R17, PT, PT, RZ, R5, RZ, P1, !PT ;  /* 0x00000005ff117210 */ /* 0x000fe20000ffe4ff */
[----:B------:R-:W-:Y:S01]  /*0e30*/  @!P3 HADD2.F32 R0, -RZ, R15.H0_H0 ;  /* 0x2000000fff00b230 */ /* 0x000fe20000004100 */
[----:B------:R-:W-:Y:S06]  /*0e40*/  BRA.U UP1, `(.L_x_796) ;  /* 0xfffffff501187547 */ /* 0x000fec000b83ffff */
.L_x_795:
        /* <DEDUP_REMOVED lines=11> */
[----:B------:R-:W-:Y:S01]  /*0f00*/  MOV R14, UR4 ;  /* 0x00000004000e7c02 */ /* 0x000fe20008000f00 */
        /* <DEDUP_REMOVED lines=11> */
[----:B------:R-:W-:Y:S01]  /*0fc0*/  MOV R2, UR4 ;  /* 0x0000000400027c02 */ /* 0x000fe20008000f00 */
        /* <DEDUP_REMOVED lines=14> */
[----:B------:R-:W-:Y:S02]  /*10b0*/  ISETP.NE.AND P0, PT, R8, R23, PT ;  /* 0x000000170800720c */ /* 0x000fe40003f05270 */
[----:B------:R-:W-:-:S05]  /*10c0*/  @!P6 F2FP.F16.F32.PACK_AB R11, RZ, R0 ;  /* 0x00000000ff0be23e */ /* 0x000fca00000000ff */
[----:B0-----:R-:W-:Y:S02]  /*10d0*/  @!P6 HADD2.F32 R14, -RZ, R11.H0_H0 ;  /* 0x2000000bff0ee230 */ /* 0x001fe40000004100 */
[----:B--2---:R-:W-:-:S05]  /*10e0*/  @!P6 HADD2.F32 R9, -RZ, R9.H0_H0 ;  /* 0x20000009ff09e230 */ /* 0x004fca0000004100 */
[----:B------:R-:W-:-:S05]  /*10f0*/  @!P6 F2FP.F16.F32.PACK_AB R9, RZ, R9 ;  /* 0x00000009ff09e23e */ /* 0x000fca00000000ff */
[----:B------:R-:W-:Y:S02]  /*1100*/  @!P6 HADD2.F32 R11, -RZ, R9.H0_H0 ;  /* 0x20000009ff0be230 */ /* 0x000fe40000004100 */
[----:B------:R-:W2:Y:S03]  /*1110*/  @!P0 LDG.E.U16 R9, desc[UR14][R2.64+0xc] ;  /* 0x00000c0e02098981 */ /* 0x000ea6000c1e1500 */
[----:B------:R-:W-:-:S05]  /*1120*/  @!P6 FMUL.FTZ R11, R14, R11 ;  /* 0x0000000b0e0be220 */ /* 0x000fca0000410000 */
[----:B------:R-:W-:-:S05]  /*1130*/  @!P6 F2FP.F16.F32.PACK_AB R11, RZ, R11 ;  /* 0x0000000bff0be23e */ /* 0x000fca00000000ff */
[----:B------:R-:W-:Y:S01]  /*1140*/  @!P6 HADD2.F32 R0, -RZ, R11.H0_H0 ;  /* 0x2000000bff00e230 */ /* 0x000fe20000004100 */
[----:B------:R-:W-:-:S13]  /*1150*/  ISETP.NE.AND P6, PT, R8, R25, PT ;  /* 0x000000190800720c */ /* 0x000fda0003fc5270 */
[----:B------:R0:W2:Y:S01]  /*1160*/  @!P6 LDG.E.U16 R11, desc[UR14][R2.64+0xe] ;  /* 0x00000e0e020be981 */ /* 0x0000a2000c1e1500 */
[----:B---3--:R-:W-:-:S05]  /*1170*/  @!P5 HADD2.F32 R13, -RZ, R13.H0_H0 ;  /* 0x2000000dff0dd230 */ /* 0x008fca0000004100 */
[----:B------:R-:W-:Y:S02]  /*1180*/  @!P5 F2FP.F16.F32.PACK_AB R13, RZ, R13 ;  /* 0x0000000dff0dd23e */ /* 0x000fe400000000ff */
[----:B0-----:R-:W-:-:S03]  /*1190*/  @!P5 F2FP.F16.F32.PACK_AB R3, RZ, R0 ;  /* 0x00000000ff03d23e */ /* 0x001fc600000000ff */
[----:B------:R-:W-:Y:S02]  /*11a0*/  @!P5 HADD2.F32 R13, -RZ, R13.H0_H0 ;  /* 0x2000000dff0dd230 */ /* 0x000fe40000004100 */
        /* <DEDUP_REMOVED lines=54> */
.L_x_797:
        /* <DEDUP_REMOVED lines=11> */
[----:B------:R-:W-:-:S04]  /*15c0*/  MOV R2, UR8 ;  /* 0x0000000800027c02 */ /* 0x000fc80008000f00 */
        /* <DEDUP_REMOVED lines=8> */
[----:B------:R-:W-:Y:S02]  /*1650*/  MOV R4, UR8 ;  /* 0x0000000800047c02 */ /* 0x000fe40008000f00 */
        /* <DEDUP_REMOVED lines=43> */
.L_x_798:
[----:B------:R-:W-:Y:S05]  /*1910*/  BRA.U !UP0, `(.L_x_794) ;  /* 0x0000000108787547 */ /* 0x000fea000b800000 */
[----:B------:R-:W0:Y:S01]  /*1920*/  LDCU.64 UR8, c[0x0][0x398] ;  /* 0x00007300ff0877ac */ /* 0x000e220008000a00 */
[----:B------:R-:W1:Y:S01]  /*1930*/  LDCU.64 UR12, c[0x0][0x3a0] ;  /* 0x00007400ff0c77ac */ /* 0x000e620008000a00 */
[----:B0-----:R-:W-:Y:S02]  /*1940*/  ULEA UR8, UP0, UR5, UR8, 0x1 ;  /* 0x0000000805087291 */ /* 0x001fe4000f8008ff */
[----:B-1----:R-:W-:Y:S02]  /*1950*/  ULEA UR7, UP1, UR5, UR12, 0x2 ;  /* 0x0000000c05077291 */ /* 0x002fe4000f8210ff */
[----:B------:R-:W-:Y:S02]  /*1960*/  ULEA.HI.X UR9, UR5, UR9, UR6, 0x1, UP0 ;  /* 0x0000000905097291 */ /* 0x000fe400080f0c06 */
[----:B------:R-:W-:-:S12]  /*1970*/  ULEA.HI.X UR5, UR5, UR13, UR6, 0x2, UP1 ;  /* 0x0000000d05057291 */ /* 0x000fd800088f1406 */
.L_x_799:
[----:B------:R-:W-:Y:S02]  /*1980*/  MOV R3, UR5 ;  /* 0x0000000500037c02 */ /* 0x000fe40008000f00 */
[----:B------:R-:W-:-:S05]  /*1990*/  MOV R2, UR7 ;  /* 0x0000000700027c02 */ /* 0x000fca0008000f00 */
[----:B------:R-:W2:Y:S01]  /*19a0*/  LDG.E R3, desc[UR14][R2.64] ;  /* 0x0000000e02037981 */ /* 0x000ea2000c1e1900 */
[----:B------:R-:W-:Y:S02]  /*19b0*/  MOV R4, UR8 ;  /* 0x0000000800047c02 */ /* 0x000fe40008000f00 */
[----:B------:R-:W-:Y:S02]  /*19c0*/  MOV R5, UR9 ;  /* 0x0000000900057c02 */ /* 0x000fe40008000f00 */
[----:B--2--5:R-:W-:-:S13]  /*19d0*/  ISETP.NE.AND P0, PT, R8, R3, PT ;  /* 0x000000030800720c */ /* 0x024fda0003f05270 */
        /* <DEDUP_REMOVED lines=18> */
.L_x_794:
[----:B------:R-:W0:Y:S02]  /*1b00*/  LDCU.64 UR4, c[0x0][0x380] ;  /* 0x00007000ff0477ac */ /* 0x000e240008000a00 */
[----:B0-----:R-:W-:-:S04]  /*1b10*/  IADD3 R6, P0, PT, R6, UR4, RZ ;  /* 0x0000000406067c10 */ /* 0x001fc8000ff1e0ff */
[----:B------:R-:W-:-:S05]  /*1b20*/  IADD3.X R7, PT, PT, R7, UR5, RZ, P0, !PT ;  /* 0x0000000507077c10 */ /* 0x000fca00087fe4ff */
[----:B------:R-:W-:Y:S01]  /*1b30*/  STG.E desc[UR14][R6.64], R0 ;  /* 0x0000000006007986 */ /* 0x000fe2000c10190e */
[----:B------:R-:W-:Y:S05]  /*1b40*/  EXIT ;  /* 0x000000000000794d */ /* 0x000fea0003800000 */
.L_x_800:
        /* <DEDUP_REMOVED lines=11> */
.L_x_8738:


//--------------------- .text._ZN2at6native55_GLOBAL__N__0955718d_22_SparseCsrTensorMath_cu_868dd54534reduce_sparse_csr_dim1_cuda_kernelIN3c107complexIfEElNS1_14ReductionMulOpIS5_EES5_EEvPT2_PKT_PKT0_SF_lT1_ --------------------------
	.section	.text._ZN2at6native55_GLOBAL__N__0955718d_22_SparseCsrTensorMath_cu_868dd54534reduce_sparse_csr_dim1_cuda_kernelIN3c107complexIfEElNS1_14ReductionMulOpIS5_EES5_EEvPT2_PKT_PKT0_SF_lT1_,"ax",@progbits
	.align	128
.text._ZN2at6native55_GLOBAL__N__0955718d_22_SparseCsrTensorMath_cu_868dd54534reduce_sparse_csr_dim1_cuda_kernelIN3c107complexIfEElNS1_14ReductionMulOpIS5_EES5_EEvPT2_PKT_PKT0_SF_lT1_:
        .type           _ZN2at6native55_GLOBAL__N__0955718d_22_SparseCsrTensorMath_cu_868dd54534reduce_sparse_csr_dim1_cuda_kernelIN3c107complexIfEElNS1_14ReductionMulOpIS5_EES5_EEvPT2_PKT_PKT0_SF_lT1_,@function
        .size           _ZN2at6native55_GLOBAL__N__0955718d_22_SparseCsrTensorMath_cu_868dd54534reduce_sparse_csr_dim1_cuda_kernelIN3c107complexIfEElNS1_14ReductionMulOpIS5_EES5_EEvPT2_PKT_PKT0_SF_lT1_,(.L_x_8739 - _ZN2at6native55_GLOBAL__N__0955718d_22_SparseCsrTensorMath_cu_868dd54534reduce_sparse_csr_dim1_cuda_kernelIN3c107complexIfEElNS1_14ReductionMulOpIS5_EES5_EEvPT2_PKT_PKT0_SF_lT1_)
        .other          _ZN2at6native55_GLOBAL__N__0955718d_22_SparseCsrTensorMath_cu_868dd54534reduce_sparse_csr_dim1_cuda_kernelIN3c107complexIfEElNS1_14ReductionMulOpIS5_EES5_EEvPT2_PKT_PKT0_SF_lT1_,@"STO_CUDA_ENTRY STV_DEFAULT"
_ZN2at6native55_GLOBAL__N__0955718d_22_SparseCsrTensorMath_cu_868dd54534reduce_sparse_csr_dim1_cuda_kernelIN3c107complexIfEElNS1_14ReductionMulOpIS5_EES5_EEvPT2_PKT_PKT0_SF_lT1_:
        /* <DEDUP_REMOVED lines=24> */
[----:B------:R-:W-:Y:S02]  /*0180*/  ISETP.GE.U32.AND P0, PT, R7, R4, PT ;  /* 0x000000040700720c */ /* 0x000fe40003f06070 */
[----:B------:R-:W-:Y:S02]  /*0190*/  MOV R13, RZ ;  /* 0x000000ff000d7202 */ /* 0x000fe40000000f00 */
        /* <DEDUP_REMOVED lines=11> */
[----:B------:R-:W-:Y:S02]  /*0250*/  ISETP.NE.AND.EX P0, PT, RZ, RZ, PT, P0 ;  /* 0x000000ffff00720c */ /* 0x000fe40003f05300 */
[----:B------:R-:W-:Y:S02]  /*0260*/  MOV R13, RZ ;  /* 0x000000ff000d7202 */ /* 0x000fe40000000f00 */
[----:B------:R-:W-:-:S03]  /*0270*/  MOV R12, 0x3f800000 ;  /* 0x3f800000000c7802 */ /* 0x000fc60000000f00 */
[----:B------:R-:W-:Y:S06]  /*0280*/  @P1 BRA `(.L_x_804) ;  /* 0x0000000400841947 */ /* 0x000fec0003800000 */
[----:B------:R-:W0:Y:S01]  /*0290*/  LDCU.64 UR6, c[0x0][0x388] ;  /* 0x00007100ff0677ac */ /* 0x000e220008000a00 */
[----:B------:R-:W-:Y:S01]  /*02a0*/  HFMA2 R13, -RZ, RZ, 0, 0 ;  /* 0x00000000ff0d7431 */ /* 0x000fe200000001ff */
[----:B------:R-:W-:Y:S02]  /*02b0*/  LOP3.LUT R6, R3, 0xfffffff0, RZ, 0xc0, !PT ;  /* 0xfffffff003067812 */ /* 0x000fe400078ec0ff */
[----:B------:R-:W-:Y:S02]  /*02c0*/  MOV R12, 0x3f800000 ;  /* 0x3f800000000c7802 */ /* 0x000fe40000000f00 */
[----:B0-----:R-:W-:-:S04]  /*02d0*/  LEA R24, P1, R7, UR6, 0x3 ;  /* 0x0000000607187c11 */ /* 0x001fc8000f8218ff */
[----:B------:R-:W-:Y:S02]  /*02e0*/  IADD3 R24, P2, PT, R24, 0x40, RZ ;  /* 0x0000004018187810 */ /* 0x000fe40007f5e0ff */
[----:B------:R-:W-:-:S04]  /*02f0*/  LEA.HI.X R25, R7, UR7, R2, 0x3, P1 ;  /* 0x0000000707197c11 */ /* 0x000fc800088f1c02 */
[----:B------:R-:W-:-:S07]  /*0300*/  IADD3.X R25, PT, PT, RZ, R25, RZ, P2, !PT ;  /* 0x00000019ff197210 */ /* 0x000fce00017fe4ff */
.L_x_805:
[----:B------:R-:W2:Y:S04]  /*0310*/  LDG.E.64 R14, desc[UR4][R24.64+-0x40] ;  /* 0xffffc004180e7981 */ /* 0x000ea8000c1e1b00 */
[----:B------:R-:W3:Y:S04]  /*0320*/  LDG.E.64 R10, desc[UR4][R24.64+-0x38] ;  /* 0xffffc804180a7981 */ /* 0x000ee8000c1e1b00 */
[----:B------:R-:W4:Y:S04]  /*0330*/  LDG.E.64 R8, desc[UR4][R24.64+-0x30] ;  /* 0xffffd00418087981 */ /* 0x000f28000c1e1b00 */
[----:B------:R-:W5:Y:S04]  /*0340*/  LDG.E.64 R18, desc[UR4][R24.64+-0x28] ;  /* 0xffffd80418127981 */ /* 0x000f68000c1e1b00 */
[----:B------:R-:W5:Y:S04]  /*0350*/  LDG.E.64 R20, desc[UR4][R24.64+-0x20] ;  /* 0xffffe00418147981 */ /* 0x000f68000c1e1b00 */
[----:B------:R-:W5:Y:S01]  /*0360*/  LDG.E.64 R16, desc[UR4][R24.64+-0x18] ;  /* 0xffffe80418107981 */ /* 0x000f62000c1e1b00 */
[C---:B--2---:R-:W-:Y:S01]  /*0370*/  FMUL.FTZ R23, R15.reuse, R12 ;  /* 0x0000000c0f177220 */ /* 0x044fe20000410000 */
[----:B------:R-:W-:-:S03]  /*0380*/  FMUL.FTZ R15, R15, R13 ;  /* 0x0000000d0f0f7220 */ /* 0x000fc60000410000 */
[C---:B------:R-:W-:Y:S01]  /*0390*/  FFMA.FTZ R13, R14.reuse, R13, R23 ;  /* 0x0000000d0e0d7223 */ /* 0x040fe20000010017 */
[----:B------:R-:W-:Y:S02]  /*03a0*/  FFMA.FTZ R12, R14, R12, -R15 ;  /* 0x0000000c0e0c7223 */ /* 0x000fe4000001080f */
[----:B------:R-:W2:Y:S01]  /*03b0*/  LDG.E.64 R14, desc[UR4][R24.64+-0x10] ;  /* 0xfffff004180e7981 */ /* 0x000ea2000c1e1b00 */
[-C--:B---3--:R-:W-:Y:S01]  /*03c0*/  FMUL.FTZ R23, R13, R11.reuse ;  /* 0x0000000b0d177220 */ /* 0x088fe20000410000 */
[----:B------:R-:W-:-:S03]  /*03d0*/  FMUL.FTZ R26, R12, R11 ;  /* 0x0000000b0c1a7220 */ /* 0x000fc60000410000 */
[-C--:B------:R-:W-:Y:S01]  /*03e0*/  FFMA.FTZ R23, R12, R10.reuse, -R23 ;  /* 0x0000000a0c177223 */ /* 0x080fe20000010817 */
[----:B------:R-:W-:Y:S02]  /*03f0*/  FFMA.FTZ R26, R13, R10, R26 ;  /* 0x0000000a0d1a7223 */ /* 0x000fe4000001001a */
[----:B------:R-:W3:Y:S01]  /*0400*/  LDG.E.64 R12, desc[UR4][R24.64+-0x8] ;  /* 0xfffff804180c7981 */ /* 0x000ee2000c1e1b00 */
[-C--:B----4-:R-:W-:Y:S01]  /*0410*/  FMUL.FTZ R11, R23, R9.reuse ;  /* 0x00000009170b7220 */ /* 0x090fe20000410000 */
[----:B------:R-:W-:-:S03]  /*0420*/  FMUL.FTZ R28, R26, R9 ;  /* 0x000000091a1c7220 */ /* 0x000fc60000410000 */
[-C--:B------:R-:W-:Y:S02]  /*0430*/  FFMA.FTZ R26, R26, R8.reuse, R11 ;  /* 0x000000081a1a7223 */ /* 0x080fe4000001000b */
[----:B------:R-:W4:Y:S01]  /*0440*/  LDG.E.64 R10, desc[UR4][R24.64] ;  /* 0x00000004180a7981 */ /* 0x000f22000c1e1b00 */
[----:B------:R-:W-:Y:S01]  /*0450*/  FFMA.FTZ R28, R23, R8, -R28 ;  /* 0x00000008171c7223 */ /* 0x000fe2000001081c */
[----:B-----5:R-:W-:-:S03]  /*0460*/  FMUL.FTZ R9, R26, R19 ;  /* 0x000000131a097220 */ /* 0x020fc60000410000 */
[C---:B------:R-:W-:Y:S01]  /*0470*/  FMUL.FTZ R23, R28.reuse, R19 ;  /* 0x000000131c177220 */ /* 0x040fe20000410000 */
[-C--:B------:R-:W-:Y:S02]  /*0480*/  FFMA.FTZ R19, R28, R18.reuse, -R9 ;  /* 0x000000121c137223 */ /* 0x080fe40000010809 */
[----:B------:R-:W5:Y:S01]  /*0490*/  LDG.E.64 R8, desc[UR4][R24.64+0x8] ;  /* 0x0000080418087981 */ /* 0x000f62000c1e1b00 */
[----:B------:R-:W-:Y:S01]  /*04a0*/  FFMA.FTZ R23, R26, R18, R23 ;  /* 0x000000121a177223 */ /* 0x000fe20000010017 */
[----:B------:R-:W-:-:S03]  /*04b0*/  FMUL.FTZ R26, R19, R21 ;  /* 0x00000015131a7220 */ /* 0x000fc60000410000 */
[C---:B------:R-:W-:Y:S01]  /*04c0*/  FMUL.FTZ R18, R23.reuse, R21 ;  /* 0x0000001517127220 */ /* 0x040fe20000410000 */
[----:B------:R-:W-:-:S03]  /*04d0*/  FFMA.FTZ R21, R23, R20, R26 ;  /* 0x0000001417157223 */ /* 0x000fc6000001001a */
[----:B------:R-:W-:Y:S01]  /*04e0*/  FFMA.FTZ R20, R19, R20, -R18 ;  /* 0x0000001413147223 */ /* 0x000fe20000010812 */
[-C--:B------:R-:W-:Y:S01]  /*04f0*/  FMUL.FTZ R23, R21, R17.reuse ;  /* 0x0000001115177220 */ /* 0x080fe20000410000 */
[----:B------:R-:W5:Y:S02]  /*0500*/  LDG.E.64 R18, desc[UR4][R24.64+0x10] ;  /* 0x0000100418127981 */ /* 0x000f64000c1e1b00 */
[C---:B------:R-:W-:Y:S01]  /*0510*/  FMUL.FTZ R26, R20.reuse, R17 ;  /* 0x00000011141a7220 */ /* 0x040fe20000410000 */
[----:B------:R-:W-:-:S03]  /*0520*/  FFMA.FTZ R20, R20, R16, -R23 ;  /* 0x0000001014147223 */ /* 0x000fc60000010817 */
[----:B------:R-:W-:Y:S02]  /*0530*/  FFMA.FTZ R21, R21, R16, R26 ;  /* 0x0000001015157223 */ /* 0x000fe4000001001a */
[----:B------:R-:W5:Y:S01]  /*0540*/  LDG.E.64 R16, desc[UR4][R24.64+0x18] ;  /* 0x0000180418107981 */ /* 0x000f62000c1e1b00 */
[-C--:B--2---:R-:W-:Y:S01]  /*0550*/  FMUL.FTZ R26, R20, R15.reuse ;  /* 0x0000000f141a7220 */ /* 0x084fe20000410000 */
[----:B------:R-:W-:-:S03]  /*0560*/  FMUL.FTZ R15, R21, R15 ;  /* 0x0000000f150f7220 */ /* 0x000fc60000410000 */
[-C--:B------:R-:W-:Y:S01]  /*0570*/  FFMA.FTZ R21, R21, R14.reuse, R26 ;  /* 0x0000000e15157223 */ /* 0x080fe2000001001a */
[----:B------:R-:W-:Y:S02]  /*0580*/  FFMA.FTZ R20, R20, R14, -R15 ;  /* 0x0000000e14147223 */ /* 0x000fe4000001080f */
[----:B------:R-:W2:Y:S01]  /*0590*/  LDG.E.64 R14, desc[UR4][R24.64+0x20] ;  /* 0x00002004180e7981 */ /* 0x000ea2000c1e1b00 */
[-C--:B---3--:R-:W-:Y:S01]  /*05a0*/  FMUL.FTZ R23, R21, R13.reuse ;  /* 0x0000000d15177220 */ /* 0x088fe20000410000 */
[----:B------:R-:W-:-:S03]  /*05b0*/  FMUL.FTZ R26, R20, R13 ;  /* 0x0000000d141a7220 */ /* 0x000fc60000410000 */
[-C--:B------:R-:W-:Y:S01]  /*05c0*/  FFMA.FTZ R23, R20, R12.reuse, -R23 ;  /* 0x0000000c14177223 */ /* 0x080fe20000010817 */
[----:B------:R-:W-:Y:S02]  /*05d0*/  FFMA.FTZ R26, R21, R12, R26 ;  /* 0x0000000c151a7223 */ /* 0x000fe4000001001a */
[----:B------:R-:W3:Y:S02]  /*05e0*/  LDG.E.64 R20, desc[UR4][R24.64+0x28] ;  /* 0x0000280418147981 */ /* 0x000ee4000c1e1b00 */
[-C--:B----4-:R-:W-:Y:S01]  /*05f0*/  FMUL.FTZ R12, R26, R11.reuse ;  /* 0x0000000b1a0c7220 */ /* 0x090fe20000410000 */
[----:B------:R-:W-:-:S03]  /*0600*/  FMUL.FTZ R11, R23, R11 ;  /* 0x0000000b170b7220 */ /* 0x000fc60000410000 */
[-C--:B------:R-:W-:Y:S01]  /*0610*/  FFMA.FTZ R23, R23, R10.reuse, -R12 ;  /* 0x0000000a17177223 */ /* 0x080fe2000001080c */
[----:B------:R-:W-:Y:S01]  /*0620*/  FFMA.FTZ R11, R26, R10, R11 ;  /* 0x0000000a1a0b7223 */ /* 0x000fe2000001000b */
[----:B------:R-:W4:Y:S02]  /*0630*/  LDG.E.64 R12, desc[UR4][R24.64+0x30] ;  /* 0x00003004180c7981 */ /* 0x000f24000c1e1b00 */
[-C--:B-----5:R-:W-:Y:S01]  /*0640*/  FMUL.FTZ R10, R23, R9.reuse ;  /* 0x00000009170a7220 */ /* 0x0a0fe20000410000 */
[----:B------:R-:W-:-:S03]  /*0650*/  FMUL.FTZ R26, R11, R9 ;  /* 0x000000090b1a7220 */ /* 0x000fc60000410000 */
[-C--:B------:R-:W-:Y:S02]  /*0660*/  FFMA.FTZ R9, R11, R8.reuse, R10 ;  /* 0x000000080b097223 */ /* 0x080fe4000001000a */
[----:B------:R0:W5:Y:S01]  /*0670*/  LDG.E.64 R10, desc[UR4][R24.64+0x38] ;  /* 0x00003804180a7981 */ /* 0x000162000c1e1b00 */
[----:B------:R-:W-:Y:S01]  /*0680*/  FFMA.FTZ R26, R23, R8, -R26 ;  /* 0x00000008171a7223 */ /* 0x000fe2000001081a */
[----:B------:R-:W-:Y:S01]  /*0690*/  IADD3 R6, P1, PT, R6, -0x10, RZ ;  /* 0xfffffff006067810 */ /* 0x000fe20007f3e0ff */
[-C--:B------:R-:W-:Y:S01]  /*06a0*/  FMUL.FTZ R23, R9, R19.reuse ;  /* 0x0000001309177220 */ /* 0x080fe20000410000 */
[----:B------:R-:W-:Y:S01]  /*06b0*/  IADD3 R7, P2, PT, R7, 0x10, RZ ;  /* 0x0000001007077810 */ /* 0x000fe20007f5e0ff */
[C---:B------:R-:W-:Y:S01]  /*06c0*/  FMUL.FTZ R8, R26.reuse, R19 ;  /* 0x000000131a087220 */ /* 0x040fe20000410000 */
[----:B------:R-:W-:Y:S01]  /*06d0*/  IADD3.X R5, PT, PT, R5, -0x1, RZ, P1, !PT ;  /* 0xffffffff05057810 */ /* 0x000fe20000ffe4ff */
[-C--:B------:R-:W-:Y:S01]  /*06e0*/  FFMA.FTZ R23, R26, R18.reuse, -R23 ;  /* 0x000000121a177223 */ /* 0x080fe20000010817 */
[----:B------:R-:W-:Y:S01]  /*06f0*/  ISETP.NE.U32.AND P1, PT, R6, RZ, PT ;  /* 0x000000ff0600720c */ /* 0x000fe20003f25070 */
[----:B------:R-:W-:Y:S01]  /*0700*/  FFMA.FTZ R8, R9, R18, R8 ;  /* 0x0000001209087223 */ /* 0x000fe20000010008 */
[----:B0-----:R-:W-:Y:S01]  /*0710*/  IADD3 R24, P3, PT, R24, 0x80, RZ ;  /* 0x0000008018187810 */ /* 0x001fe20007f7e0ff */
[-C--:B------:R-:W-:Y:S01]  /*0720*/  FMUL.FTZ R9, R23, R17.reuse ;  /* 0x0000001117097220 */ /* 0x080fe20000410000 */
[----:B------:R-:W-:Y:S01]  /*0730*/  ISETP.NE.AND.EX P1, PT, R5, RZ, PT, P1 ;  /* 0x000000ff0500720c */ /* 0x000fe20003f25310 */
[C---:B------:R-:W-:Y:S01]  /*0740*/  FMUL.FTZ R18, R8.reuse, R17 ;  /* 0x0000001108127220 */ /* 0x040fe20000410000 */
[----:B------:R-:W-:Y:S01]  /*0750*/  IADD3.X R25, PT, PT, RZ, R25, RZ, P3, !PT ;  /* 0x00000019ff197210 */ /* 0x000fe20001ffe4ff */
[----:B------:R-:W-:Y:S01]  /*0760*/  FFMA.FTZ R9, R8, R16, R9 ;  /* 0x0000001008097223 */ /* 0x000fe20000010009 */
[----:B------:R-:W-:Y:S01]  /*0770*/  IADD3.X R2, PT, PT, RZ, R2, RZ, P2, !PT ;  /* 0x00000002ff027210 */ /* 0x000fe200017fe4ff */
[----:B------:R-:W-:-:S04]  /*0780*/  FFMA.FTZ R18, R23, R16, -R18 ;  /* 0x0000001017127223 */ /* 0x000fc80000010812 */
[-C--:B--2---:R-:W-:Y:S01]  /*0790*/  FMUL.FTZ R8, R18, R15.reuse ;  /* 0x0000000f12087220 */ /* 0x084fe20000410000 */
[----:B------:R-:W-:-:S03]  /*07a0*/  FMUL.FTZ R17, R9, R15 ;  /* 0x0000000f09117220 */ /* 0x000fc60000410000 */
[-C--:B------:R-:W-:Y:S01]  /*07b0*/  FFMA.FTZ R8, R9, R14.reuse, R8 ;  /* 0x0000000e09087223 */ /* 0x080fe20000010008 */
[----:B------:R-:W-:-:S03]  /*07c0*/  FFMA.FTZ R17, R18, R14, -R17 ;  /* 0x0000000e12117223 */ /* 0x000fc60000010811 */
[-C--:B---3--:R-:W-:Y:S01]  /*07d0*/  FMUL.FTZ R14, R8, R21.reuse ;  /* 0x00000015080e7220 */ /* 0x088fe20000410000 */
[----:B------:R-:W-:-:S03]  /*07e0*/  FMUL.FTZ R9, R17, R21 ;  /* 0x0000001511097220 */ /* 0x000fc60000410000 */
[-C--:B------:R-:W-:Y:S01]  /*07f0*/  FFMA.FTZ R14, R17, R20.reuse, -R14 ;  /* 0x00000014110e7223 */ /* 0x080fe2000001080e */
[----:B------:R-:W-:-:S03]  /*0800*/  FFMA.FTZ R9, R8, R20, R9 ;  /* 0x0000001408097223 */ /* 0x000fc60000010009 */
[-C--:B----4-:R-:W-:Y:S01]  /*0810*/  FMUL.FTZ R8, R14, R13.reuse ;  /* 0x0000000d0e087220 */ /* 0x090fe20000410000 */
[----:B------:R-:W-:-:S03]  /*0820*/  FMUL.FTZ R15, R9, R13 ;  /* 0x0000000d090f7220 */ /* 0x000fc60000410000 */
[-C--:B------:R-:W-:Y:S01]  /*0830*/  FFMA.FTZ R8, R9, R12.reuse, R8 ;  /* 0x0000000c09087223 */ /* 0x080fe20000010008 */
[----:B------:R-:W-:-:S03]  /*0840*/  FFMA.FTZ R15, R14, R12, -R15 ;  /* 0x0000000c0e0f7223 */ /* 0x000fc6000001080f */
[-C--:B-----5:R-:W-:Y:S01]  /*0850*/  FMUL.FTZ R12, R8, R11.reuse ;  /* 0x0000000b080c7220 */ /* 0x0a0fe20000410000 */
[----:B------:R-:W-:-:S03]  /*0860*/  FMUL.FTZ R11, R15, R11 ;  /* 0x0000000b0f0b7220 */ /* 0x000fc60000410000 */
[-C--:B------:R-:W-:Y:S01]  /*0870*/  FFMA.FTZ R12, R15, R10.reuse, -R12 ;  /* 0x0000000a0f0c7223 */ /* 0x080fe2000001080c */
[----:B------:R-:W-:Y:S01]  /*0880*/  FFMA.FTZ R13, R8, R10, R11 ;  /* 0x0000000a080d7223 */ /* 0x000fe2000001000b */
[----:B------:R-:W-:Y:S06]  /*0890*/  @P1 BRA `(.L_x_805) ;  /* 0xfffffff8009c1947 */ /* 0x000fec000383ffff */
.L_x_804:
[----:B------:R-:W-:Y:S05]  /*08a0*/  BSYNC.RECONVERGENT B1 ;  /* 0x0000000000017941 */ /* 0x000fea0003800200 */
.L_x_803:
        /* <DEDUP_REMOVED lines=11> */
[----:B------:R-:W2:Y:S04]  /*0960*/  LDG.E.64 R4, desc[UR4][R26.64] ;  /* 0x000000041a047981 */ /* 0x000ea8000c1e1b00 */
[----:B------:R-:W3:Y:S04]  /*0970*/  LDG.E.64 R8, desc[UR4][R26.64+0x8] ;  /* 0x000008041a087981 */ /* 0x000ee8000c1e1b00 */
[----:B------:R-:W4:Y:S04]  /*0980*/  LDG.E.64 R10, desc[UR4][R26.64+0x10] ;  /* 0x000010041a0a7981 */ /* 0x000f28000c1e1b00 */
[----:B------:R-:W5:Y:S04]  /*0990*/  LDG.E.64 R14, desc[UR4][R26.64+0x18] ;  /* 0x000018041a0e7981 */ /* 0x000f68000c1e1b00 */
[----:B------:R-:W5:Y:S04]  /*09a0*/  LDG.E.64 R16, desc[UR4][R26.64+0x20] ;  /* 0x000020041a107981 */ /* 0x000f68000c1e1b00 */
[----:B------:R-:W5:Y:S04]  /*09b0*/  LDG.E.64 R18, desc[UR4][R26.64+0x28] ;  /* 0x000028041a127981 */ /* 0x000f68000c1e1b00 */
[----:B------:R-:W5:Y:S04]  /*09c0*/  LDG.E.64 R20, desc[UR4][R26.64+0x30] ;  /* 0x000030041a147981 */ /* 0x000f68000c1e1b00 */
[----:B------:R-:W5:Y:S01]  /*09d0*/  LDG.E.64 R24, desc[UR4][R26.64+0x38] ;  /* 0x000038041a187981 */ /* 0x000f62000c1e1b00 */
[----:B------:R-:W-:-:S04]  /*09e0*/  IADD3 R7, P0, PT, R7, 0x8, RZ ;  /* 0x0000000807077810 */ /* 0x000fc80007f1e0ff */
[----:B------:R-:W-:Y:S01]  /*09f0*/  IADD3.X R2, PT, PT, RZ, R2, RZ, P0, !PT ;  /* 0x00000002ff027210 */ /* 0x000fe200007fe4ff */
        /* <DEDUP_REMOVED lines=15> */
[----:B------:R-:W-:-:S03]  /*0af0*/  FFMA.FTZ R15, R8, R14, R15 ;  /* 0x0000000e080f7223 */ /* 0x000fc6000001000f */
[-C--:B------:R-:W-:Y:S01]  /*0b00*/  FMUL.FTZ R8, R4, R17.reuse ;  /* 0x0000001104087220 */ /* 0x080fe20000410000 */
[----:B------:R-:W-:-:S03]  /*0b10*/  FMUL.FTZ R17, R15, R17 ;  /* 0x000000110f117220 */ /* 0x000fc60000410000 */
[-C--:B------:R-:W-:Y:S01]  /*0b20*/  FFMA.FTZ R8, R15, R16.reuse, R8 ;  /* 0x000000100f087223 */ /* 0x080fe20000010008 */
[----:B------:R-:W-:-:S03]  /*0b30*/  FFMA.FTZ R17, R4, R16, -R17 ;  /* 0x0000001004117223 */ /* 0x000fc60000010811 */
[-C--:B------:R-:W-:Y:S01]  /*0b40*/  FMUL.FTZ R4, R8, R19.reuse ;  /* 0x0000001308047220 */ /* 0x080fe20000410000 */
        /* <DEDUP_REMOVED lines=10> */
[----:B------:R-:W-:-:S07]  /*0bf0*/  FFMA.FTZ R13, R8, R24, R13 ;  /* 0x00000018080d7223 */ /* 0x000fce000001000d */
.L_x_807:
[----:B------:R-:W-:Y:S05]  /*0c00*/  BSYNC.RECONVERGENT B1 ;  /* 0x0000000000017941 */ /* 0x000fea0003800200 */
.L_x_806:
[----:B------:R-:W-:Y:S05]  /*0c10*/  @!P1 BRA `(.L_x_802) ;  /* 0x0000000000d89947 */ /* 0x000fea0003800000 */
[----:B------:R-:W-:Y:S01]  /*0c20*/  ISETP.GE.U32.AND P0, PT, R6, 0x4, PT ;  /* 0x000000040600780c */ /* 0x000fe20003f06070 */
[----:B------:R-:W-:Y:S01]  /*0c30*/  HFMA2 R4, -RZ, RZ, 0, 0 ;  /* 0x00000000ff047431 */ /* 0x000fe200000001ff */
[----:B------:R-:W-:Y:S01]  /*0c40*/  LOP3.LUT R3, R3, 0x3, RZ, 0xc0, !PT ;  /* 0x0000000303037812 */ /* 0x000fe200078ec0ff */
[----:B------:R-:W-:Y:S01]  /*0c50*/  BSSY.RECONVERGENT B1, `(.L_x_808) ;  /* 0x000001e000017945 */ /* 0x000fe20003800200 */
[----:B------:R-:W-:Y:S02]  /*0c60*/  ISETP.GE.U32.AND.EX P0, PT, RZ, RZ, PT, P0 ;  /* 0x000000ffff00720c */ /* 0x000fe40003f06100 */
[----:B------:R-:W-:-:S04]  /*0c70*/  ISETP.NE.U32.AND P1, PT, R3, RZ, PT ;  /* 0x000000ff0300720c */ /* 0x000fc80003f25070 */
[----:B------:R-:W-:-:S07]  /*0c80*/  ISETP.NE.AND.EX P1, PT, R4, RZ, PT, P1 ;  /* 0x000000ff0400720c */ /* 0x000fce0003f25310 */
[----:B------:R-:W-:Y:S06]  /*0c90*/  @!P0 BRA `(.L_x_809) ;  /* 0x0000000000648947 */ /* 0x000fec0003800000 */
[----:B------:R-:W0:Y:S02]  /*0ca0*/  LDCU.64 UR6, c[0x0][0x388] ;  /* 0x00007100ff0677ac */ /* 0x000e240008000a00 */
[----:B0-----:R-:W-:-:S04]  /*0cb0*/  LEA R18, P0, R7, UR6, 0x3 ;  /* 0x0000000607127c11 */ /* 0x001fc8000f8018ff */
[----:B------:R-:W-:-:S05]  /*0cc0*/  LEA.HI.X R19, R7, UR7, R2, 0x3, P0 ;  /* 0x0000000707137c11 */ /* 0x000fca00080f1c02 */
[----:B------:R-:W2:Y:S04]  /*0cd0*/  LDG.E.64 R16, desc[UR4][R18.64] ;  /* 0x0000000412107981 */ /* 0x000ea8000c1e1b00 */
[----:B------:R-:W3:Y:S04]  /*0ce0*/  LDG.E.64 R10, desc[UR4][R18.64+0x8] ;  /* 0x00000804120a7981 */ /* 0x000ee8000c1e1b00 */
[----:B------:R-:W4:Y:S04]  /*0cf0*/  LDG.E.64 R8, desc[UR4][R18.64+0x10] ;  /* 0x0000100412087981 */ /* 0x000f28000c1e1b00 */
        /* <DEDUP_REMOVED lines=18> */
[----:B------:R-:W-:-:S07]  /*0e20*/  FFMA.FTZ R13, R6, R14, R13 ;  /* 0x0000000e060d7223 */ /* 0x000fce000001000d */
.L_x_809:
[----:B------:R-:W-:Y:S05]  /*0e30*/  BSYNC.RECONVERGENT B1 ;  /* 0x0000000000017941 */ /* 0x000fea0003800200 */
.L_x_808:
[----:B------:R-:W-:Y:S05]  /*0e40*/  @!P1 BRA `(.L_x_802) ;  /* 0x00000000004c9947 */ /* 0x000fea0003800000 */
[----:B------:R-:W0:Y:S01]  /*0e50*/  LDCU.64 UR6, c[0x0][0x388] ;  /* 0x00007100ff0677ac */ /* 0x000e220008000a00 */
[----:B------:R-:W-:Y:S01]  /*0e60*/  BSSY.RECONVERGENT B1, `(.L_x_802) ;  /* 0x0000011000017945 */ /* 0x000fe20003800200 */
[----:B0-----:R-:W-:-:S04]  /*0e70*/  LEA R8, P0, R7, UR6, 0x3 ;  /* 0x0000000607087c11 */ /* 0x001fc8000f8018ff */
[----:B------:R-:W-:-:S09]  /*0e80*/  LEA.HI.X R9, R7, UR7, R2, 0x3, P0 ;  /* 0x0000000707097c11 */ /* 0x000fd200080f1c02 */
.L_x_810:
[----:B------:R-:W-:Y:S02]  /*0e90*/  MOV R6, R8 ;  /* 0x0000000800067202 */ /* 0x000fe40000000f00 */
[----:B------:R-:W-:-:S06]  /*0ea0*/  MOV R7, R9 ;  /* 0x0000000900077202 */ /* 0x000fcc0000000f00 */
[----:B------:R-:W2:Y:S01]  /*0eb0*/  LDG.E.64 R6, desc[UR4][R6.64] ;  /* 0x0000000406067981 */ /* 0x000ea2000c1e1b00 */
[----:B------:R-:W-:Y:S02]  /*0ec0*/  IADD3 R3, P0, PT, R3, -0x1, RZ ;  /* 0xffffffff03037810 */ /* 0x000fe40007f1e0ff */
[----:B------:R-:W-:Y:S02]  /*0ed0*/  IADD3 R8, P1, PT, R8, 0x8, RZ ;  /* 0x0000000808087810 */ /* 0x000fe40007f3e0ff */
[----:B------:R-:W-:Y:S02]  /*0ee0*/  IADD3.X R4, PT, PT, R4, -0x1, RZ, P0, !PT ;  /* 0xffffffff04047810 */ /* 0x000fe400007fe4ff */
[----:B------:R-:W-:Y:S02]  /*0ef0*/  ISETP.NE.U32.AND P0, PT, R3, RZ, PT ;  /* 0x000000ff0300720c */ /* 0x000fe40003f05070 */
[----:B------:R-:W-:Y:S02]  /*0f00*/  IADD3.X R9, PT, PT, RZ, R9, RZ, P1, !PT ;  /* 0x00000009ff097210 */ /* 0x000fe40000ffe4ff */
[----:B------:R-:W-:Y:S01]  /*0f10*/  ISETP.NE.AND.EX P0, PT, R4, RZ, PT, P0 ;  /* 0x000000ff0400720c */ /* 0x000fe20003f05300 */
[C---:B--2---:R-:W-:Y:S01]  /*0f20*/  FMUL.FTZ R5, R7.reuse, R13 ;  /* 0x0000000d07057220 */ /* 0x044fe20000410000 */
[----:B------:R-:W-:-:S03]  /*0f30*/  FMUL.FTZ R2, R7, R12 ;  /* 0x0000000c07027220 */ /* 0x000fc60000410000 */
[C---:B------:R-:W-:Y:S01]  /*0f40*/  FFMA.FTZ R12, R6.reuse, R12, -R5 ;  /* 0x0000000c060c7223 */ /* 0x040fe20000010805 */
[----:B------:R-:W-:-:S07]  /*0f50*/  FFMA.FTZ R13, R6, R13, R2 ;  /* 0x0000000d060d7223 */ /* 0x000fce0000010002 */
[----:B------:R-:W-:Y:S05]  /*0f60*/  @P0 BRA `(.L_x_810) ;  /* 0xfffffffc00c80947 */ /* 0x000fea000383ffff */
[----:B------:R-:W-:Y:S05]  /*0f70*/  BSYNC.RECONVERGENT B1 ;  /* 0x0000000000017941 */ /* 0x000fea0003800200 */
.L_x_802:
[----:B------:R-:W-:Y:S05]  /*0f80*/  BSYNC.RECONVERGENT B0 ;  /* 0x0000000000007941 */ /* 0x000fea0003800200 */
.L_x_801:
[----:B------:R-:W0:Y:S02]  /*0f90*/  LDCU.64 UR6, c[0x0][0x398] ;  /* 0x00007300ff0677ac */ /* 0x000e240008000a00 */
[----:B0-----:R-:W-:-:S04]  /*0fa0*/  IADD3 R2, P0, PT, R22, UR6, RZ ;  /* 0x0000000616027c10 */ /* 0x001fc8000ff1e0ff */
[----:B------:R-:W-:Y:S01]  /*0fb0*/  IADD3.X R3, PT, PT, R0, UR7, RZ, P0, !PT ;  /* 0x0000000700037c10 */ /* 0x000fe200087fe4ff */
[----:B------:R-:W0:Y:S05]  /*0fc0*/  LDCU.64 UR6, c[0x0][0x380] ;  /* 0x00007000ff0677ac */ /* 0x000e2a0008000a00 */
[----:B------:R-:W0:Y:S02]  /*0fd0*/  LDG.E.64 R2, desc[UR4][R2.64] ;  /* 0x0000000402027981 */ /* 0x000e24000c1e1b00 */
[----:B0-----:R-:W-:-:S04]  /*0fe0*/  LEA R4, P0, R2, UR6, 0x3 ;  /* 0x0000000602047c11 */ /* 0x001fc8000f8018ff */
[----:B------:R-:W-:-:S05]  /*0ff0*/  LEA.HI.X R5, R2, UR7, R3, 0x3, P0 ;  /* 0x0000000702057c11 */ /* 0x000fca00080f1c03 */
[----:B------:R-:W-:Y:S01]  /*1000*/  STG.E.64 desc[UR4][R4.64], R12 ;  /* 0x0000000c04007986 */ /* 0x000fe2000c101b04 */
[----:B------:R-:W-:Y:S05]  /*1010*/  EXIT ;  /* 0x000000000000794d */ /* 0x000fea0003800000 */
.L_x_811:
        /* <DEDUP_REMOVED lines=14> */
.L_x_8739:


//--------------------- .text._ZN2at6native55_GLOBAL__N__0955718d_22_SparseCsrTensorMath_cu_868dd54534reduce_sparse_csr_dim1_cuda_kernelIN3c107complexIfEEiNS1_14ReductionMulOpIS5_EES5_EEvPT2_PKT_PKT0_SF_lT1_ --------------------------
	.section	.text._ZN2at6native55_GLOBAL__N__0955718d_22_SparseCsrTensorMath_cu_868dd54534reduce_sparse_csr_dim1_cuda_kernelIN3c107complexIfEEiNS1_14ReductionMulOpIS5_EES5_EEvPT2_PKT_PKT0_SF_lT1_,"ax",@progbits
	.align	128
.text._ZN2at6native55_GLOBAL__N__0955718d_22_SparseCsrTensorMath_cu_868dd54534reduce_sparse_csr_dim1_cuda_kernelIN3c107complexIfEEiNS1_14ReductionMulOpIS5_EES5_EEvPT2_PKT_PKT0_SF_lT1_:
        .type           _ZN2at6native55_GLOBAL__N__0955718d_22_SparseCsrTensorMath_cu_868dd54534reduce_sparse_csr_dim1_cuda_kernelIN3c107complexIfEEiNS1_14ReductionMulOpIS5_EES5_EEvPT2_PKT_PKT0_SF_lT1_,@function
        .size           _ZN2at6native55_GLOBAL__N__0955718d_22_SparseCsrTensorMath_cu_868dd54534reduce_sparse_csr_dim1_cuda_kernelIN3c107complexIfEEiNS1_14ReductionMulOpIS5_EES5_EEvPT2_PKT_PKT0_SF_lT1_,(.L_x_8740 - _ZN2at6native55_GLOBAL__N__0955718d_22_SparseCsrTensorMath_cu_868dd54534reduce_sparse_csr_dim1_cuda_kernelIN3c107complexIfEEiNS1_14ReductionMulOpIS5_EES5_EEvPT2_PKT_PKT0_SF_lT1_)
        .other          _ZN2at6native55_GLOBAL__N__0955718d_22_SparseCsrTensorMath_cu_868dd54534reduce_sparse_csr_dim1_cuda_kernelIN3c107complexIfEEiNS1_14ReductionMulOpIS5_EES5_EEvPT2_PKT_PKT0_SF_lT1_,@"STO_CUDA_ENTRY STV_DEFAULT"
_ZN2at6native55_GLOBAL__N__0955718d_22_SparseCsrTensorMath_cu_868dd54534reduce_sparse_csr_dim1_cuda_kernelIN3c107complexIfEEiNS1_14ReductionMulOpIS5_EES5_EEvPT2_PKT_PKT0_SF_lT1_:
        /* <DEDUP_REMOVED lines=21> */
[----:B------:R-:W-:Y:S01]  /*0150*/  HFMA2 R4, -RZ, RZ, 1.875, 0 ;  /* 0x3f800000ff047431 */ /* 0x000fe200000001ff */
[----:B------:R-:W-:-:S10]  /*0160*/  MOV R5, RZ ;  /* 0x000000ff00057202 */ /* 0x000fd40000000f00 */
[----:B------:R-:W-:Y:S05]  /*0170*/  @P0 BRA `(.L_x_813) ;  /* 0x0000000c00140947 */ /* 0x000fea0003800000 */
[CC--:B------:R-:W-:Y:S01]  /*0180*/  IADD3 R22, PT, PT, R6.reuse, -R21.reuse, RZ ;  /* 0x8000001506167210 */ /* 0x0c0fe20007ffe0ff */
[----:B------:R-:W-:Y:S01]  /*0190*/  BSSY.RECONVERGENT B1, `(.L_x_814) ;  /* 0x0000064000017945 */ /* 0x000fe20003800200 */
[----:B------:R-:W-:Y:S02]  /*01a0*/  IADD3 R6, PT, PT, -R6, R21, RZ ;  /* 0x0000001506067210 */ /* 0x000fe40007ffe1ff */
[----:B------:R-:W-:Y:S02]  /*01b0*/  LOP3.LUT R23, R22, 0xf, RZ, 0xc0, !PT ;  /* 0x0000000f16177812 */ /* 0x000fe400078ec0ff */
[----:B------:R-:W-:Y:S02]  /*01c0*/  ISETP.GT.U32.AND P1, PT, R6, -0x10, PT ;  /* 0xfffffff00600780c */ /* 0x000fe40003f24070 */
[----:B------:R-:W-:Y:S02]  /*01d0*/  ISETP.NE.AND P0, PT, R23, RZ, PT ;  /* 0x000000ff1700720c */ /* 0x000fe40003f05270 */
[----:B------:R-:W-:-:S02]  /*01e0*/  MOV R5, RZ ;  /* 0x000000ff00057202 */ /* 0x000fc40000000f00 */
[----:B------:R-:W-:-:S07]  /*01f0*/  MOV R4, 0x3f800000 ;  /* 0x3f80000000047802 */ /* 0x000fce0000000f00 */
[----:B------:R-:W-:Y:S05]  /*0200*/  @P1 BRA `(.L_x_815) ;  /* 0x0000000400701947 */ /* 0x000fea0003800000 */
[----:B------:R-:W0:Y:S01]  /*0210*/  LDC.64 R2, c[0x0][0x388] ;  /* 0x0000e200ff027b82 */ /* 0x000e220000000a00 */
[----:B------:R-:W-:Y:S01]  /*0220*/  LOP3.LUT R24, R22, 0xfffffff0, RZ, 0xc0, !PT ;  /* 0xfffffff016187812 */ /* 0x000fe200078ec0ff */
[----:B------:R-:W-:Y:S01]  /*0230*/  HFMA2 R5, -RZ, RZ, 0, 0 ;  /* 0x00000000ff057431 */ /* 0x000fe200000001ff */
[----:B------:R-:W-:Y:S02]  /*0240*/  MOV R4, 0x3f800000 ;  /* 0x3f80000000047802 */ /* 0x000fe40000000f00 */
[----:B------:R-:W-:Y:S02]  /*0250*/  IADD3 R24, PT, PT, -R24, RZ, RZ ;  /* 0x000000ff18187210 */ /* 0x000fe40007ffe1ff */
[----:B0-----:R-:W-:-:S04]  /*0260*/  IADD3 R2, P1, PT, R2, 0x40, RZ ;  /* 0x0000004002027810 */ /* 0x001fc80007f3e0ff */
[----:B------:R-:W-:-:S09]  /*0270*/  IADD3.X R3, PT, PT, RZ, R3, RZ, P1, !PT ;  /* 0x00000003ff037210 */ /* 0x000fd20000ffe4ff */
.L_x_816:
[----:B------:R-:W-:-:S05]  /*0280*/  IMAD.WIDE R26, R21, 0x8, R2 ;  /* 0x00000008151a7825 */ /* 0x000fca00078e0202 */
        /* <DEDUP_REMOVED lines=23> */
[----:B------:R-:W-:-:S03]  /*0400*/  FFMA.FTZ R17, R19, R16, -R6 ;  /* 0x0000001013117223 */ /* 0x000fc60000010806 */
[----:B------:R-:W-:Y:S01]  /*0410*/  FFMA.FTZ R16, R7, R16, R18 ;  /* 0x0000001007107223 */ /* 0x000fe20000010012 */
[-C--:B------:R-:W-:Y:S01]  /*0420*/  FMUL.FTZ R19, R17, R9.reuse ;  /* 0x0000000911137220 */ /* 0x080fe20000410000 */
[----:B------:R-:W5:Y:S02]  /*0430*/  LDG.E.64 R6, desc[UR4][R26.64+0x8] ;  /* 0x000008041a067981 */ /* 0x000f64000c1e1b00 */
        /* <DEDUP_REMOVED lines=17> */
[----:B------:R-:W-:Y:S01]  /*0550*/  FFMA.FTZ R16, R16, R14, R15 ;  /* 0x0000000e10107223 */ /* 0x000fe2000001000f */
[----:B------:R-:W3:Y:S02]  /*0560*/  LDG.E.64 R18, desc[UR4][R26.64+0x38] ;  /* 0x000038041a127981 */ /* 0x000ee4000c1e1b00 */
[CC--:B----4-:R-:W-:Y:S02]  /*0570*/  FMUL.FTZ R17, R25.reuse, R5.reuse ;  /* 0x0000000519117220 */ /* 0x0d0fe40000410000 */
[----:B------:R-:W4:Y:S01]  /*0580*/  LDG.E.64 R14, desc[UR4][R26.64+0x28] ;  /* 0x000028041a0e7981 */ /* 0x000f22000c1e1b00 */
[C---:B------:R-:W-:Y:S01]  /*0590*/  FMUL.FTZ R28, R16.reuse, R5 ;  /* 0x00000005101c7220 */ /* 0x040fe20000410000 */
[-C--:B------:R-:W-:Y:S02]  /*05a0*/  FFMA.FTZ R5, R16, R4.reuse, R17 ;  /* 0x0000000410057223 */ /* 0x080fe40000010011 */
[----:B------:R-:W3:Y:S01]  /*05b0*/  LDG.E.64 R16, desc[UR4][R26.64+0x30] ;  /* 0x000030041a107981 */ /* 0x000ee2000c1e1b00 */
[----:B------:R-:W-:Y:S01]  /*05c0*/  FFMA.FTZ R28, R25, R4, -R28 ;  /* 0x00000004191c7223 */ /* 0x000fe2000001081c */
[----:B-----5:R-:W-:-:S03]  /*05d0*/  FMUL.FTZ R25, R5, R7 ;  /* 0x0000000705197220 */ /* 0x020fc60000410000 */
[C---:B------:R-:W-:Y:S01]  /*05e0*/  FMUL.FTZ R4, R28.reuse, R7 ;  /* 0x000000071c047220 */ /* 0x040fe20000410000 */
[----:B------:R-:W-:-:S03]  /*05f0*/  FFMA.FTZ R25, R28, R6, -R25 ;  /* 0x000000061c197223 */ /* 0x000fc60000010819 */
[----:B------:R-:W-:Y:S01]  /*0600*/  FFMA.FTZ R4, R5, R6, R4 ;  /* 0x0000000605047223 */ /* 0x000fe20000010004 */
[----:B------:R-:W-:-:S03]  /*0610*/  FMUL.FTZ R5, R25, R9 ;  /* 0x0000000919057220 */ /* 0x000fc60000410000 */
[C---:B------:R-:W-:Y:S01]  /*0620*/  FMUL.FTZ R6, R4.reuse, R9 ;  /* 0x0000000904067220 */ /* 0x040fe20000410000 */
[----:B------:R-:W-:-:S03]  /*0630*/  FFMA.FTZ R5, R4, R8, R5 ;  /* 0x0000000804057223 */ /* 0x000fc60000010005 */
[----:B------:R-:W-:Y:S01]  /*0640*/  FFMA.FTZ R6, R25, R8, -R6 ;  /* 0x0000000819067223 */ /* 0x000fe20000010806 */
[----:B------:R-:W-:-:S03]  /*0650*/  FMUL.FTZ R7, R5, R11 ;  /* 0x0000000b05077220 */ /* 0x000fc60000410000 */
[C---:B------:R-:W-:Y:S01]  /*0660*/  FMUL.FTZ R4, R6.reuse, R11 ;  /* 0x0000000b06047220 */ /* 0x040fe20000410000 */
[----:B------:R-:W-:-:S03]  /*0670*/  FFMA.FTZ R7, R6, R10, -R7 ;  /* 0x0000000a06077223 */ /* 0x000fc60000010807 */
[----:B------:R-:W-:Y:S01]  /*0680*/  FFMA.FTZ R4, R5, R10, R4 ;  /* 0x0000000a05047223 */ /* 0x000fe20000010004 */
[----:B------:R-:W-:-:S04]  /*0690*/  IADD3 R24, PT, PT, R24, 0x10, RZ ;  /* 0x0000001018187810 */ /* 0x000fc80007ffe0ff */
[----:B------:R-:W-:Y:S02]  /*06a0*/  ISETP.NE.AND P1, PT, R24, RZ, PT ;  /* 0x000000ff1800720c */ /* 0x000fe40003f25270 */
[----:B------:R-:W-:Y:S01]  /*06b0*/  IADD3 R21, PT, PT, R21, 0x10, RZ ;  /* 0x0000001015157810 */ /* 0x000fe20007ffe0ff */
[-C--:B--2---:R-:W-:Y:S01]  /*06c0*/  FMUL.FTZ R5, R7, R13.reuse ;  /* 0x0000000d07057220 */ /* 0x084fe20000410000 */
[----:B------:R-:W-:-:S03]  /*06d0*/  FMUL.FTZ R6, R4, R13 ;  /* 0x0000000d04067220 */ /* 0x000fc60000410000 */
[-C--:B------:R-:W-:Y:S01]  /*06e0*/  FFMA.FTZ R5, R4, R12.reuse, R5 ;  /* 0x0000000c04057223 */ /* 0x080fe20000010005 */
[----:B------:R-:W-:-:S03]  /*06f0*/  FFMA.FTZ R6, R7, R12, -R6 ;  /* 0x0000000c07067223 */ /* 0x000fc60000010806 */
[-C--:B----4-:R-:W-:Y:S01]  /*0700*/  FMUL.FTZ R7, R5, R15.reuse ;  /* 0x0000000f05077220 */ /* 0x090fe20000410000 */
[----:B------:R-:W-:-:S03]  /*0710*/  FMUL.FTZ R4, R6, R15 ;  /* 0x0000000f06047220 */ /* 0x000fc60000410000 */
[-C--:B------:R-:W-:Y:S01]  /*0720*/  FFMA.FTZ R7, R6, R14.reuse, -R7 ;  /* 0x0000000e06077223 */ /* 0x080fe20000010807 */
[----:B------:R-:W-:-:S03]  /*0730*/  FFMA.FTZ R4, R5, R14, R4 ;  /* 0x0000000e05047223 */ /* 0x000fc60000010004 */
[-C--:B---3--:R-:W-:Y:S01]  /*0740*/  FMUL.FTZ R5, R7, R17.reuse ;  /* 0x0000001107057220 */ /* 0x088fe20000410000 */
[----:B------:R-:W-:-:S03]  /*0750*/  FMUL.FTZ R6, R4, R17 ;  /* 0x0000001104067220 */ /* 0x000fc60000410000 */
[-C--:B------:R-:W-:Y:S01]  /*0760*/  FFMA.FTZ R5, R4, R16.reuse, R5 ;  /* 0x0000001004057223 */ /* 0x080fe20000010005 */
[----:B------:R-:W-:-:S03]  /*0770*/  FFMA.FTZ R6, R7, R16, -R6 ;  /* 0x0000001007067223 */ /* 0x000fc60000010806 */
[-C--:B------:R-:W-:Y:S01]  /*0780*/  FMUL.FTZ R7, R5, R19.reuse ;  /* 0x0000001305077220 */ /* 0x080fe20000410000 */
[----:B------:R-:W-:-:S03]  /*0790*/  FMUL.FTZ R8, R6, R19 ;  /* 0x0000001306087220 */ /* 0x000fc60000410000 */
[-C--:B------:R-:W-:Y:S01]  /*07a0*/  FFMA.FTZ R4, R6, R18.reuse, -R7 ;  /* 0x0000001206047223 */ /* 0x080fe20000010807 */
[----:B------:R-:W-:Y:S01]  /*07b0*/  FFMA.FTZ R5, R5, R18, R8 ;  /* 0x0000001205057223 */ /* 0x000fe20000010008 */
[----:B------:R-:W-:Y:S06]  /*07c0*/  @P1 BRA `(.L_x_816) ;  /* 0xfffffff800ac1947 */ /* 0x000fec000383ffff */
.L_x_815:
[----:B------:R-:W-:Y:S05]  /*07d0*/  BSYNC.RECONVERGENT B1 ;  /* 0x0000000000017941 */ /* 0x000fea0003800200 */
.L_x_814:
        /* <DEDUP_REMOVED lines=16> */
[----:B------:R-:W-:Y:S01]  /*08e0*/  IADD3 R21, PT, PT, R21, 0x8, RZ ;  /* 0x0000000815157810 */ /* 0x000fe20007ffe0ff */
        /* <DEDUP_REMOVED lines=32> */
.L_x_818:
[----:B------:R-:W-:Y:S05]  /*0af0*/  BSYNC.RECONVERGENT B1 ;  /* 0x0000000000017941 */ /* 0x000fea0003800200 */
.L_x_817:
        /* <DEDUP_REMOVED lines=29> */
.L_x_820:
[----:B------:R-:W-:Y:S05]  /*0cd0*/  BSYNC.RECONVERGENT B1 ;  /* 0x0000000000017941 */ /* 0x000fea0003800200 */
.L_x_819:
[----:B------:R-:W-:Y:S05]  /*0ce0*/  @!P1 BRA `(.L_x_813) ;  /* 0x0000000000389947 */ /* 0x000fea0003800000 */
[----:B------:R-:W0:Y:S01]  /*0cf0*/  LDC.64 R6, c[0x0][0x388] ;  /* 0x0000e200ff067b82 */ /* 0x000e220000000a00 */
[----:B------:R-:W-:Y:S01]  /*0d00*/  BSSY.RECONVERGENT B1, `(.L_x_813) ;  /* 0x000000c000017945 */ /* 0x000fe20003800200 */
[----:B------:R-:W-:-:S07]  /*0d10*/  IADD3 R22, PT, PT, -R22, RZ, RZ ;  /* 0x000000ff16167210 */ /* 0x000fce0007ffe1ff */
.L_x_821:
[----:B0-----:R-:W-:-:S06]  /*0d20*/  IMAD.WIDE R2, R21, 0x8, R6 ;  /* 0x0000000815027825 */ /* 0x001fcc00078e0206 */
[----:B------:R-:W2:Y:S01]  /*0d30*/  LDG.E.64 R2, desc[UR4][R2.64] ;  /* 0x0000000402027981 */ /* 0x000ea2000c1e1b00 */
[----:B------:R-:W-:Y:S02]  /*0d40*/  IADD3 R22, PT, PT, R22, 0x1, RZ ;  /* 0x0000000116167810 */ /* 0x000fe40007ffe0ff */
[----:B------:R-:W-:Y:S02]  /*0d50*/  IADD3 R21, PT, PT, R21, 0x1, RZ ;  /* 0x0000000115157810 */ /* 0x000fe40007ffe0ff */
[----:B------:R-:W-:Y:S01]  /*0d60*/  ISETP.NE.AND P0, PT, R22, RZ, PT ;  /* 0x000000ff1600720c */ /* 0x000fe20003f05270 */
[C---:B--2---:R-:W-:Y:S01]  /*0d70*/  FMUL.FTZ R9, R3.reuse, R5 ;  /* 0x0000000503097220 */ /* 0x044fe20000410000 */
[----:B------:R-:W-:-:S03]  /*0d80*/  FMUL.FTZ R8, R3, R4 ;  /* 0x0000000403087220 */ /* 0x000fc60000410000 */
[C---:B------:R-:W-:Y:S01]  /*0d90*/  FFMA.FTZ R4, R2.reuse, R4, -R9 ;  /* 0x0000000402047223 */ /* 0x040fe20000010809 */
[----:B------:R-:W-:-:S07]  /*0da0*/  FFMA.FTZ R5, R2, R5, R8 ;  /* 0x0000000502057223 */ /* 0x000fce0000010008 */
[----:B------:R-:W-:Y:S05]  /*0db0*/  @P0 BRA `(.L_x_821) ;  /* 0xfffffffc00d80947 */ /* 0x000fea000383ffff */
[----:B------:R-:W-:Y:S05]  /*0dc0*/  BSYNC.RECONVERGENT B1 ;  /* 0x0000000000017941 */ /* 0x000fea0003800200 */
.L_x_813:
[----:B------:R-:W-:Y:S05]  /*0dd0*/  BSYNC.RECONVERGENT B0 ;  /* 0x0000000000007941 */ /* 0x000fea0003800200 */
.L_x_812:
[----:B------:R-:W0:Y:S01]  /*0de0*/  LDCU.64 UR6, c[0x0][0x398] ;  /* 0x00007300ff0677ac */ /* 0x000e220008000a00 */
[----:B------:R-:W1:Y:S01]  /*0df0*/  LDC.64 R2, c[0x0][0x380] ;  /* 0x0000e000ff027b82 */ /* 0x000e620000000a00 */
[----:B0-----:R-:W-:-:S04]  /*0e00*/  IADD3 R6, P0, PT, R0, UR6, RZ ;  /* 0x0000000600067c10 */ /* 0x001fc8000ff1e0ff */
[----:B------:R-:W-:-:S06]  /*0e10*/  IADD3.X R7, PT, PT, R20, UR7, RZ, P0, !PT ;  /* 0x0000000714077c10 */ /* 0x000fcc00087fe4ff */
[----:B------:R-:W1:Y:S02]  /*0e20*/  LDG.E R7, desc[UR4][R6.64] ;  /* 0x0000000406077981 */ /* 0x000e64000c1e1900 */
[----:B-1----:R-:W-:-:S05]  /*0e30*/  IMAD.WIDE R2, R7, 0x8, R2 ;  /* 0x0000000807027825 */ /* 0x002fca00078e0202 */
[----:B------:R-:W-:Y:S01]  /*0e40*/  STG.E.64 desc[UR4][R2.64], R4 ;  /* 0x0000000402007986 */ /* 0x000fe2000c101b04 */
[----:B------:R-:W-:Y:S05]  /*0e50*/  EXIT ;  /* 0x000000000000794d */ /* 0x000fea0003800000 */
.L_x_822:
        /* <DEDUP_REMOVED lines=10> */
.L_x_8740:


//--------------------- .text._ZN2at6native55_GLOBAL__N__0955718d_22_SparseCsrTensorMath_cu_868dd54534reduce_sparse_csr_dim0_cuda_kernelIN3c107complexIfEElNS1_14ReductionMulOpIS5_EES5_EEvPT2_PKT0_lPKT_SC_lT1_ --------------------------
	.section	.text._ZN2at6native55_GLOBAL__N__0955718d_22_SparseCsrTensorMath_cu_868dd54534reduce_sparse_csr_dim0_cuda_kernelIN3c107complexIfEElNS1_14ReductionMulOpIS5_EES5_EEvPT2_PKT0_lPKT_SC_lT1_,"ax",@progbits
	.align	128
.text._ZN2at6native55_GLOBAL__N__0955718d_22_SparseCsrTensorMath_cu_868dd54534reduce_sparse_csr_dim0_cuda_kernelIN3c107complexIfEElNS1_14ReductionMulOpIS5_EES5_EEvPT2_PKT0_lPKT_SC_lT1_:
        .type           _ZN2at6native55_GLOBAL__N__0955718d_22_SparseCsrTensorMath_cu_868dd54534reduce_sparse_csr_dim0_cuda_kernelIN3c107complexIfEElNS1_14ReductionMulOpIS5_EES5_EEvPT2_PKT0_lPKT_SC_lT1_,@function
        .size           _ZN2at6native55_GLOBAL__N__0955718d_22_SparseCsrTensorMath_cu_868dd54534reduce_sparse_csr_dim0_cuda_kernelIN3c107complexIfEElNS1_14ReductionMulOpIS5_EES5_EEvPT2_PKT0_lPKT_SC_lT1_,(.L_x_8741 - _ZN2at6native55_GLOBAL__N__0955718d_22_SparseCsrTensorMath_cu_868dd54534reduce_sparse_csr_dim0_cuda_kernelIN3c107complexIfEElNS1_14ReductionMulOpIS5_EES5_EEvPT2_PKT0_lPKT_SC_lT1_)
        .other          _ZN2at6native55_GLOBAL__N__0955718d_22_SparseCsrTensorMath_cu_868dd54534reduce_sparse_csr_dim0_cuda_kernelIN3c107complexIfEElNS1_14ReductionMulOpIS5_EES5_EEvPT2_PKT0_lPKT_SC_lT1_,@"STO_CUDA_ENTRY STV_DEFAULT"
_ZN2at6native55_GLOBAL__N__0955718d_22_SparseCsrTensorMath_cu_868dd54534reduce_sparse_csr_dim0_cuda_kernelIN3c107complexIfEElNS1_14ReductionMulOpIS5_EES5_EEvPT2_PKT0_lPKT_SC_lT1_:
        /* <DEDUP_REMOVED lines=14> */
[----:B------:R-:W-:Y:S01]  /*00e0*/  MOV R3, RZ ;  /* 0x000000ff00037202 */ /* 0x000fe20000000f00 */
[----:B------:R-:W2:Y:S01]  /*00f0*/  LDCU.64 UR12, c[0x0][0x358] ;  /* 0x00006b00ff0c77ac */ /* 0x000ea20008000a00 */
[----:B0-----:R-:W-:-:S04]  /*0100*/  UISETP.GE.U32.AND UP0, UPT, UR6, 0x1, UPT ;  /* 0x000000010600788c */ /* 0x001fc8000bf06070 */
[----:B------:R-:W-:Y:S01]  /*0110*/  UISETP.GE.AND.EX UP0, UPT, UR7, URZ, UPT, UP0 ;  /* 0x000000ff0700728c */ /* 0x000fe2000bf06300 */
[----:B-1----:R-:W-:-:S04]  /*0120*/  IADD3 R4, P0, PT, R0, UR4, RZ ;  /* 0x0000000400047c10 */ /* 0x002fc8000ff1e0ff */
[----:B------:R-:W-:-:S04]  /*0130*/  IADD3.X R5, PT, PT, R20, UR5, RZ, P0, !PT ;  /* 0x0000000514057c10 */ /* 0x000fc800087fe4ff */
[----:B--2---:R-:W-:Y:S05]  /*0140*/  BRA.U !UP0, `(.L_x_823) ;  /* 0x0000000d08987547 */ /* 0x004fea000b800000 */
[----:B------:R-:W5:Y:S01]  /*0150*/  LDG.E.64 R4, desc[UR12][R4.64] ;  /* 0x0000000c04047981 */ /* 0x000f62000c1e1b00 */
[----:B------:R-:W-:Y:S01]  /*0160*/  UISETP.GE.U32.AND UP1, UPT, UR6, 0x8, UPT ;  /* 0x000000080600788c */ /* 0x000fe2000bf26070 */
[----:B------:R-:W-:Y:S01]  /*0170*/  IMAD.MOV.U32 R3, RZ, RZ, RZ ;  /* 0x000000ffff037224 */ /* 0x000fe200078e00ff */
[----:B------:R-:W-:Y:S01]  /*0180*/  ULOP3.LUT UR14, UR6, 0x7, URZ, 0xc0, !UPT ;  /* 0x00000007060e7892 */ /* 0x000fe2000f8ec0ff */
[----:B------:R-:W-:Y:S01]  /*0190*/  MOV R2, 0x3f800000 ;  /* 0x3f80000000027802 */ /* 0x000fe20000000f00 */
[----:B------:R-:W-:Y:S02]  /*01a0*/  UISETP.GE.U32.AND.EX UP1, UPT, UR7, URZ, UPT, UP1 ;  /* 0x000000ff0700728c */ /* 0x000fe4000bf26110 */
[----:B------:R-:W-:Y:S01]  /*01b0*/  UISETP.NE.U32.AND UP0, UPT, UR14, URZ, UPT ;  /* 0x000000ff0e00728c */ /* 0x000fe2000bf05070 */
[----:B------:R-:W-:Y:S01]  /*01c0*/  UMOV UR4, URZ ;  /* 0x000000ff00047c82 */ /* 0x000fe20008000000 */
[----:B------:R-:W-:Y:S02]  /*01d0*/  UMOV UR5, URZ ;  /* 0x000000ff00057c82 */ /* 0x000fe40008000000 */
[----:B------:R-:W-:-:S03]  /*01e0*/  UISETP.NE.AND.EX UP0, UPT, URZ, URZ, UPT, UP0 ;  /* 0x000000ffff00728c */ /* 0x000fc6000bf05300 */
[----:B------:R-:W-:Y:S08]  /*01f0*/  BRA.U !UP1, `(.L_x_824) ;  /* 0x0000000509887547 */ /* 0x000ff0000b800000 */
[----:B------:R-:W0:Y:S01]  /*0200*/  LDCU.64 UR8, c[0x0][0x3a0] ;  /* 0x00007400ff0877ac */ /* 0x000e220008000a00 */
[----:B------:R-:W-:Y:S01]  /*0210*/  HFMA2 R3, -RZ, RZ, 0, 0 ;  /* 0x00000000ff037431 */ /* 0x000fe200000001ff */
[----:B------:R-:W-:Y:S01]  /*0220*/  MOV R2, 0x3f800000 ;  /* 0x3f80000000027802 */ /* 0x000fe20000000f00 */
[----:B------:R-:W1:Y:S01]  /*0230*/  LDCU.64 UR10, c[0x0][0x398] ;  /* 0x00007300ff0a77ac */ /* 0x000e620008000a00 */
[----:B------:R-:W-:Y:S02]  /*0240*/  ULOP3.LUT UR4, UR6, 0xfffffff8, URZ, 0xc0, !UPT ;  /* 0xfffffff806047892 */ /* 0x000fe4000f8ec0ff */
[----:B------:R-:W-:Y:S02]  /*0250*/  ULOP3.LUT UR5, UR7, 0x7fffffff, URZ, 0xc0, !UPT ;  /* 0x7fffffff07057892 */ /* 0x000fe4000f8ec0ff */
[----:B0-----:R-:W-:Y:S02]  /*0260*/  UIADD3 UR8, UP1, UPT, UR8, 0x20, URZ ;  /* 0x0000002008087890 */ /* 0x001fe4000ff3e0ff */
[----:B-1----:R-:W-:-:S02]  /*0270*/  UIADD3 UR6, UP2, UPT, UR10, 0x20, URZ ;  /* 0x000000200a067890 */ /* 0x002fc4000ff5e0ff */
[----:B------:R-:W-:Y:S02]  /*0280*/  UIADD3.X UR9, UPT, UPT, URZ, UR9, URZ, UP1, !UPT ;  /* 0x00000009ff097290 */ /* 0x000fe40008ffe4ff */
[----:B------:R-:W-:Y:S01]  /*0290*/  IMAD.U32 R8, RZ, RZ, UR8 ;  /* 0x00000008ff087e24 */ /* 0x000fe2000f8e00ff */
[----:B------:R-:W-:Y:S01]  /*02a0*/  UIADD3.X UR7, UPT, UPT, URZ, UR11, URZ, UP2, !UPT ;  /* 0x0000000bff077290 */ /* 0x000fe200097fe4ff */
[----:B------:R-:W-:Y:S01]  /*02b0*/  MOV R12, UR6 ;  /* 0x00000006000c7c02 */ /* 0x000fe20008000f00 */
[----:B------:R-:W-:Y:S01]  /*02c0*/  UMOV UR6, UR4 ;  /* 0x0000000400067c82 */ /* 0x000fe20008000000 */
[----:B------:R-:W-:-:S03]  /*02d0*/  MOV R7, UR9 ;  /* 0x0000000900077c02 */ /* 0x000fc60008000f00 */
[----:B------:R-:W-:Y:S01]  /*02e0*/  MOV R13, UR7 ;  /* 0x00000007000d7c02 */ /* 0x000fe20008000f00 */
[----:B------:R-:W-:-:S06]  /*02f0*/  UMOV UR7, UR5 ;  /* 0x0000000500077c82 */ /* 0x000fcc0008000000 */
.L_x_825:
[----:B------:R-:W-:-:S05]  /*0300*/  IMAD.MOV.U32 R6, RZ, RZ, R8 ;  /* 0x000000ffff067224 */ /* 0x000fca00078e0008 */
[----:B------:R-:W2:Y:S04]  /*0310*/  LDG.E.64 R8, desc[UR12][R6.64+-0x20] ;  /* 0xffffe00c06087981 */ /* 0x000ea8000c1e1b00 */
[----:B------:R-:W3:Y:S04]  /*0320*/  LDG.E.64 R18, desc[UR12][R6.64+-0x18] ;  /* 0xffffe80c06127981 */ /* 0x000ee8000c1e1b00 */
[----:B------:R-:W4:Y:S04]  /*0330*/  LDG.E.64 R26, desc[UR12][R6.64+-0x10] ;  /* 0xfffff00c061a7981 */ /* 0x000f28000c1e1b00 */
[----:B------:R-:W4:Y:S04]  /*0340*/  LDG.E.64 R22, desc[UR12][R6.64+-0x8] ;  /* 0xfffff80c06167981 */ /* 0x000f28000c1e1b00 */
[----:B------:R-:W4:Y:S04]  /*0350*/  LDG.E.64 R24, desc[UR12][R6.64] ;  /* 0x0000000c06187981 */ /* 0x000f28000c1e1b00 */
[----:B------:R-:W4:Y:S04]  /*0360*/  LDG.E.64 R10, desc[UR12][R6.64+0x10] ;  /* 0x0000100c060a7981 */ /* 0x000f28000c1e1b00 */
[----:B------:R-:W4:Y:S01]  /*0370*/  LDG.E.64 R16, desc[UR12][R6.64+0x18] ;  /* 0x0000180c06107981 */ /* 0x000f22000c1e1b00 */
[----:B--2--5:R-:W-:-:S04]  /*0380*/  ISETP.NE.U32.AND P6, PT, R4, R8, PT ;  /* 0x000000080400720c */ /* 0x024fc80003fc5070 */
[----:B------:R-:W-:Y:S02]  /*0390*/  ISETP.NE.AND.EX P6, PT, R5, R9, PT, P6 ;  /* 0x000000090500720c */ /* 0x000fe40003fc5360 */
[----:B------:R-:W2:Y:S11]  /*03a0*/  LDG.E.64 R8, desc[UR12][R6.64+0x8] ;  /* 0x0000080c06087981 */ /* 0x000eb6000c1e1b00 */
[----:B------:R-:W2:Y:S01]  /*03b0*/  @!P6 LDG.E.64 R14, desc[UR12][R12.64+-0x20] ;  /* 0xffffe00c0c0ee981 */ /* 0x000ea2000c1e1b00 */
[----:B---3--:R-:W-:-:S04]  /*03c0*/  ISETP.NE.U32.AND P5, PT, R4, R18, PT ;  /* 0x000000120400720c */ /* 0x008fc80003fa5070 */
[----:B------:R-:W-:Y:S02]  /*03d0*/  ISETP.NE.AND.EX P5, PT, R5, R19, PT, P5 ;  /* 0x000000130500720c */ /* 0x000fe40003fa5350 */
[----:B----4-:R-:W-:-:S04]  /*03e0*/  ISETP.NE.U32.AND P4, PT, R4, R26, PT ;  /* 0x0000001a0400720c */ /* 0x010fc80003f85070 */
[----:B------:R-:W-:Y:S02]  /*03f0*/  ISETP.NE.AND.EX P4, PT, R5, R27, PT, P4 ;  /* 0x0000001b0500720c */ /* 0x000fe40003f85340 */
[----:B------:R-:W-:-:S05]  /*0400*/  ISETP.NE.U32.AND P3, PT, R4, R22, PT ;  /* 0x000000160400720c */ /* 0x000fca0003f65070 */
[----:B------:R-:W3:Y:S01]  /*0410*/  @!P5 LDG.E.64 R18, desc[UR12][R12.64+-0x18] ;  /* 0xffffe80c0c12d981 */ /* 0x000ee2000c1e1b00 */
[----:B------:R-:W-:-:S05]  /*0420*/  ISETP.NE.AND.EX P3, PT, R5, R23, PT, P3 ;  /* 0x000000170500720c */ /* 0x000fca0003f65330 */
[----:B------:R-:W4:Y:S01]  /*0430*/  @!P4 LDG.E.64 R22, desc[UR12][R12.64+-0x10] ;  /* 0xfffff00c0c16c981 */ /* 0x000f22000c1e1b00 */
[----:B------:R-:W-:-:S04]  /*0440*/  ISETP.NE.U32.AND P2, PT, R4, R24, PT ;  /* 0x000000180400720c */ /* 0x000fc80003f45070 */
[----:B------:R-:W-:-:S03]  /*0450*/  ISETP.NE.AND.EX P2, PT, R5, R25, PT, P2 ;  /* 0x000000190500720c */ /* 0x000fc60003f45320 */
[----:B------:R-:W4:Y:S01]  /*0460*/  @!P3 LDG.E.64 R24, desc[UR12][R12.64+-0x8] ;  /* 0xfffff80c0c18b981 */ /* 0x000f22000c1e1b00 */
[----:B------:R-:W-:-:S04]  /*0470*/  ISETP.NE.U32.AND P0, PT, R4, R10, PT ;  /* 0x0000000a0400720c */ /* 0x000fc80003f05070 */
[----:B------:R-:W-:Y:S02]  /*0480*/  ISETP.NE.AND.EX P0, PT, R5, R11, PT, P0 ;  /* 0x0000000b0500720c */ /* 0x000fe40003f05300 */
[----:B--2---:R-:W-:-:S04]  /*0490*/  ISETP.NE.U32.AND P1, PT, R4, R8, PT ;  /* 0x000000080400720c */ /* 0x004fc80003f25070 */
[----:B------:R-:W-:Y:S02]  /*04a0*/  ISETP.NE.AND.EX P1, PT, R5, R9, PT, P1 ;  /* 0x000000090500720c */ /* 0x000fe40003f25310 */
[----:B------:R-:W2:Y:S01]  /*04b0*/  @!P2 LDG.E.64 R8, desc[UR12][R12.64] ;  /* 0x0000000c0c08a981 */ /* 0x000ea2000c1e1b00 */
[-C--:B------:R-:W-:Y:S01]  /*04c0*/  @!P6 FMUL.FTZ R21, R3, R15.reuse ;  /* 0x0000000f0315e220 */ /* 0x080fe20000410000 */
[----:B------:R-:W-:-:S03]  /*04d0*/  @!P6 FMUL.FTZ R26, R2, R15 ;  /* 0x0000000f021ae220 */ /* 0x000fc60000410000 */
[----:B------:R-:W-:-:S06]  /*04e0*/  @!P6 FFMA.FTZ R21, R2, R14, -R21 ;  /* 0x0000000e0215e223 */ /* 0x000fcc0000010815 */
[----:B------:R-:W2:Y:S01]  /*04f0*/  @!P1 LDG.E.64 R10, desc[UR12][R12.64+0x8] ;  /* 0x0000080c0c0a9981 */ /* 0x000ea2000c1e1b00 */
[----:B------:R-:W-:Y:S01]  /*0500*/  @!P6 FFMA.FTZ R3, R3, R14, R26 ;  /* 0x0000000e0303e223 */ /* 0x000fe2000001001a */
[----:B------:R-:W-:Y:S02]  /*0510*/  @!P6 MOV R2, R21 ;  /* 0x000000150002e202 */ /* 0x000fe40000000f00 */
[----:B------:R-:W-:-:S04]  /*0520*/  ISETP.NE.U32.AND P6, PT, R4, R16, PT ;  /* 0x000000100400720c */ /* 0x000fc80003fc5070 */
[----:B------:R-:W-:Y:S02]  /*0530*/  ISETP.NE.AND.EX P6, PT, R5, R17, PT, P6 ;  /* 0x000000110500720c */ /* 0x000fe40003fc5360 */
[----:B------:R-:W2:Y:S11]  /*0540*/  @!P0 LDG.E.64 R16, desc[UR12][R12.64+0x10] ;  /* 0x0000100c0c108981 */ /* 0x000eb6000c1e1b00 */
[----:B------:R-:W2:Y:S01]  /*0550*/  @!P6 LDG.E.64 R14, desc[UR12][R12.64+0x18] ;  /* 0x0000180c0c0ee981 */ /* 0x000ea2000c1e1b00 */
[-C--:B---3--:R-:W-:Y:S01]  /*0560*/  @!P5 FMUL.FTZ R21, R3, R19.reuse ;  /* 0x000000130315d220 */ /* 0x088fe20000410000 */
[----:B------:R-:W-:-:S03]  /*0570*/  @!P5 FMUL.FTZ R26, R2, R19 ;  /* 0x00000013021ad220 */ /* 0x000fc60000410000 */
[-C--:B------:R-:W-:Y:S01]  /*0580*/  @!P5 FFMA.FTZ R21, R2, R18.reuse, -R21 ;  /* 0x000000120215d223 */ /* 0x080fe20000010815 */
[----:B------:R-:W-:-:S04]  /*0590*/  @!P5 FFMA.FTZ R3, R3, R18, R26 ;  /* 0x000000120303d223 */ /* 0x000fc8000001001a */
[----:B------:R-:W-:Y:S01]  /*05a0*/  @!P5 MOV R2, R21 ;  /* 0x000000150002d202 */ /* 0x000fe20000000f00 */
[----:B----4-:R-:W-:-:S04]  /*05b0*/  @!P4 FMUL.FTZ R19, R3, R23 ;  /* 0x000000170313c220 */ /* 0x010fc80000410000 */
[C---:B------:R-:W-:Y:S01]  /*05c0*/  @!P4 FMUL.FTZ R18, R2.reuse, R23 ;  /* 0x000000170212c220 */ /* 0x040fe20000410000 */
[----:B------:R-:W-:-:S03]  /*05d0*/  @!P4 FFMA.FTZ R19, R2, R22, -R19 ;  /* 0x000000160213c223 */ /* 0x000fc60000010813 */
[----:B------:R-:W-:Y:S02]  /*05e0*/  @!P4 FFMA.FTZ R3, R3, R22, R18 ;  /* 0x000000160303c223 */ /* 0x000fe40000010012 */
[----:B------:R-:W-:Y:S02]  /*05f0*/  @!P4 MOV R2, R19 ;  /* 0x000000130002c202 */ /* 0x000fe40000000f00 */
[----:B------:R-:W-:-:S03]  /*0600*/  @!P3 FMUL.FTZ R19, R3, R25 ;  /* 0x000000190313b220 */ /* 0x000fc60000410000 */
[C---:B------:R-:W-:Y:S01]  /*0610*/  @!P3 FMUL.FTZ R18, R2.reuse, R25 ;  /* 0x000000190212b220 */ /* 0x040fe20000410000 */
[----:B------:R-:W-:-:S03]  /*0620*/  @!P3 FFMA.FTZ R19, R2, R24, -R19 ;  /* 0x000000180213b223 */ /* 0x000fc60000010813 */
[----:B------:R-:W-:Y:S01]  /*0630*/  @!P3 FFMA.FTZ R3, R3, R24, R18 ;  /* 0x000000180303b223 */ /* 0x000fe20000010012 */
[----:B------:R-:W-:Y:S01]  /*0640*/  @!P3 IMAD.MOV.U32 R2, RZ, RZ, R19 ;  /* 0x000000ffff02b224 */ /* 0x000fe200078e0013 */
[----:B------:R-:W-:-:S04]  /*0650*/  UIADD3 UR6, UP1, UPT, UR6, -0x8, URZ ;  /* 0xfffffff806067890 */ /* 0x000fc8000ff3e0ff */
[----:B------:R-:W-:Y:S02]  /*0660*/  UIADD3.X UR7, UPT, UPT, UR7, -0x1, URZ, UP1, !UPT ;  /* 0xffffffff07077890 */ /* 0x000fe40008ffe4ff */
[----:B------:R-:W-:-:S04]  /*0670*/  UISETP.NE.U32.AND UP1, UPT, UR6, URZ, UPT ;  /* 0x000000ff0600728c */ /* 0x000fc8000bf25070 */
[----:B------:R-:W-:Y:S01]  /*0680*/  UISETP.NE.AND.EX UP1, UPT, UR7, URZ, UPT, UP1 ;  /* 0x000000ff0700728c */ /* 0x000fe2000bf25310 */
[-C--:B--2---:R-:W-:Y:S01]  /*0690*/  @!P2 FMUL.FTZ R19, R3, R9.reuse ;  /* 0x000000090313a220 */ /* 0x084fe20000410000 */
[----:B------:R-:W-:-:S03]  /*06a0*/  @!P2 FMUL.FTZ R18, R2, R9 ;  /* 0x000000090212a220 */ /* 0x000fc60000410000 */
[-C--:B------:R-:W-:Y:S01]  /*06b0*/  @!P2 FFMA.FTZ R19, R2, R8.reuse, -R19 ;  /* 0x000000080213a223 */ /* 0x080fe20000010813 */
[----:B------:R-:W-:-:S04]  /*06c0*/  @!P2 FFMA.FTZ R3, R3, R8, R18 ;  /* 0x000000080303a223 */ /* 0x000fc80000010012 */
[----:B------:R-:W-:Y:S01]  /*06d0*/  @!P2 MOV R2, R19 ;  /* 0x000000130002a202 */ /* 0x000fe20000000f00 */
[----:B------:R-:W-:-:S04]  /*06e0*/  @!P1 FMUL.FTZ R9, R3, R11 ;  /* 0x0000000b03099220 */ /* 0x000fc80000410000 */
[C---:B------:R-:W-:Y:S01]  /*06f0*/  @!P1 FMUL.FTZ R8, R2.reuse, R11 ;  /* 0x0000000b02089220 */ /* 0x040fe20000410000 */
[----:B------:R-:W-:-:S03]  /*0700*/  @!P1 FFMA.FTZ R9, R2, R10, -R9 ;  /* 0x0000000a02099223 */ /* 0x000fc60000010809 */
[----:B------:R-:W-:Y:S02]  /*0710*/  @!P1 FFMA.FTZ R3, R3, R10, R8 ;  /* 0x0000000a03039223 */ /* 0x000fe40000010008 */
[----:B------:R-:W-:Y:S02]  /*0720*/  @!P1 MOV R2, R9 ;  /* 0x0000000900029202 */ /* 0x000fe40000000f00 */
[----:B------:R-:W-:-:S03]  /*0730*/  @!P0 FMUL.FTZ R9, R3, R17 ;  /* 0x0000001103098220 */ /* 0x000fc60000410000 */
[C---:B------:R-:W-:Y:S01]  /*0740*/  @!P0 FMUL.FTZ R8, R2.reuse, R17 ;  /* 0x0000001102088220 */ /* 0x040fe20000410000 */
[----:B------:R-:W-:-:S03]  /*0750*/  @!P0 FFMA.FTZ R9, R2, R16, -R9 ;  /* 0x0000001002098223 */ /* 0x000fc60000010809 */
[----:B------:R-:W-:Y:S02]  /*0760*/  @!P0 FFMA.FTZ R3, R3, R16, R8 ;  /* 0x0000001003038223 */ /* 0x000fe40000010008 */
[----:B------:R-:W-:Y:S02]  /*0770*/  @!P0 MOV R2, R9 ;  /* 0x0000000900028202 */ /* 0x000fe40000000f00 */
[-C--:B------:R-:W-:Y:S01]  /*0780*/  @!P6 FMUL.FTZ R9, R3, R15.reuse ;  /* 0x0000000f0309e220 */ /* 0x080fe20000410000 */
[----:B------:R-:W-:Y:S02]  /*0790*/  IADD3 R8, P0, PT, R6, 0x40, RZ ;  /* 0x0000004006087810 */ /* 0x000fe40007f1e0ff */
[----:B------:R-:W-:Y:S01]  /*07a0*/  IADD3 R12, P1, PT, R12, 0x40, RZ ;  /* 0x000000400c0c7810 */ /* 0x000fe20007f3e0ff */
[C---:B------:R-:W-:Y:S01]  /*07b0*/  @!P6 FFMA.FTZ R9, R2.reuse, R14, -R9 ;  /* 0x0000000e0209e223 */ /* 0x040fe20000010809 */
[----:B------:R-:W-:Y:S01]  /*07c0*/  @!P6 FMUL.FTZ R6, R2, R15 ;  /* 0x0000000f0206e220 */ /* 0x000fe20000410000 */
[----:B------:R-:W-:Y:S01]  /*07d0*/  IMAD.X R7, RZ, RZ, R7, P0 ;  /* 0x000000ffff077224 */ /* 0x000fe200000e0607 */
[----:B------:R-:W-:-:S02]  /*07e0*/  IADD3.X R13, PT, PT, RZ, R13, RZ, P1, !PT ;  /* 0x0000000dff0d7210 */ /* 0x000fc40000ffe4ff */
[----:B------:R-:W-:Y:S01]  /*07f0*/  @!P6 FFMA.FTZ R3, R3, R14, R6 ;  /* 0x0000000e0303e223 */ /* 0x000fe20000010006 */
[----:B------:R-:W-:Y:S01]  /*0800*/  @!P6 MOV R2, R9 ;  /* 0x000000090002e202 */ /* 0x000fe20000000f00 */
[----:B------:R-:W-:Y:S06]  /*0810*/  BRA.U UP1, `(.L_x_825) ;  /* 0xfffffff901b87547 */ /* 0x000fec000b83ffff */
.L_x_824:
        /* <DEDUP_REMOVED lines=8> */
[----:B------:R-:W0:Y:S01]  /*08a0*/  LDCU.64 UR8, c[0x0][0x3a0] ;  /* 0x00007400ff0877ac */ /* 0x000e220008000a00 */
[----:B------:R-:W-:Y:S02]  /*08b0*/  USHF.L.U32 UR6, UR4, 0x3, URZ ;  /* 0x0000000304067899 */ /* 0x000fe400080006ff */
[----:B------:R-:W-:Y:S02]  /*08c0*/  USHF.L.U64.HI UR7, UR4, 0x3, UR5 ;  /* 0x0000000304077899 */ /* 0x000fe40008010205 */
[----:B0-----:R-:W-:-:S04]  /*08d0*/  UIADD3 UR8, UP1, UPT, UR6, UR8, URZ ;  /* 0x0000000806087290 */ /* 0x001fc8000ff3e0ff */
[----:B------:R-:W-:Y:S02]  /*08e0*/  UIADD3.X UR9, UPT, UPT, UR7, UR9, URZ, UP1, !UPT ;  /* 0x0000000907097290 */ /* 0x000fe40008ffe4ff */
[----:B------:R-:W-:-:S04]  /*08f0*/  MOV R14, UR8 ;  /* 0x00000008000e7c02 */ /* 0x000fc80008000f00 */
[----:B------:R-:W-:-:S05]  /*0900*/  IMAD.U32 R15, RZ, RZ, UR9 ;  /* 0x00000009ff0f7e24 */ /* 0x000fca000f8e00ff */
[----:B------:R-:W2:Y:S01]  /*0910*/  LDG.E.64 R6, desc[UR12][R14.64] ;  /* 0x0000000c0e067981 */ /* 0x000ea2000c1e1b00 */
[----:B------:R-:W0:Y:S03]  /*0920*/  LDCU.64 UR8, c[0x0][0x398] ;  /* 0x00007300ff0877ac */ /* 0x000e260008000a00 */
[----:B------:R-:W3:Y:S04]  /*0930*/  LDG.E.64 R8, desc[UR12][R14.64+0x8] ;  /* 0x0000080c0e087981 */ /* 0x000ee8000c1e1b00 */
[----:B------:R-:W4:Y:S04]  /*0940*/  LDG.E.64 R10, desc[UR12][R14.64+0x10] ;  /* 0x0000100c0e0a7981 */ /* 0x000f28000c1e1b00 */
[----:B------:R-:W4:Y:S01]  /*0950*/  LDG.E.64 R12, desc[UR12][R14.64+0x18] ;  /* 0x0000180c0e0c7981 */ /* 0x000f22000c1e1b00 */
[----:B0-----:R-:W-:-:S04]  /*0960*/  UIADD3 UR6, UP1, UPT, UR6, UR8, URZ ;  /* 0x0000000806067290 */ /* 0x001fc8000ff3e0ff */
[----:B------:R-:W-:Y:S02]  /*0970*/  UIADD3.X UR7, UPT, UPT, UR7, UR9, URZ, UP1, !UPT ;  /* 0x0000000907077290 */ /* 0x000fe40008ffe4ff */
[----:B------:R-:W-:-:S04]  /*0980*/  MOV R16, UR6 ;  /* 0x0000000600107c02 */ /* 0x000fc80008000f00 */
[----:B------:R-:W-:Y:S02]  /*0990*/  MOV R17, UR7 ;  /* 0x0000000700117c02 */ /* 0x000fe40008000f00 */
[----:B--2--5:R-:W-:-:S04]  /*09a0*/  ISETP.NE.U32.AND P0, PT, R4, R6, PT ;  /* 0x000000060400720c */ /* 0x024fc80003f05070 */
[----:B------:R-:W-:Y:S02]  /*09b0*/  ISETP.NE.AND.EX P0, PT, R5, R7, PT, P0 ;  /* 0x000000070500720c */ /* 0x000fe40003f05300 */
[----:B---3--:R-:W-:-:S04]  /*09c0*/  ISETP.NE.U32.AND P1, PT, R4, R8, PT ;  /* 0x000000080400720c */ /* 0x008fc80003f25070 */
[----:B------:R-:W-:Y:S02]  /*09d0*/  ISETP.NE.AND.EX P1, PT, R5, R9, PT, P1 ;  /* 0x000000090500720c */ /* 0x000fe40003f25310 */
[----:B----4-:R-:W-:-:S05]  /*09e0*/  ISETP.NE.U32.AND P2, PT, R4, R10, PT ;  /* 0x0000000a0400720c */ /* 0x010fca0003f45070 */
[----:B------:R-:W2:Y:S01]  /*09f0*/  @!P0 LDG.E.64 R18, desc[UR12][R16.64] ;  /* 0x0000000c10128981 */ /* 0x000ea2000c1e1b00 */
[----:B------:R-:W-:Y:S02]  /*0a00*/  ISETP.NE.AND.EX P2, PT, R5, R11, PT, P2 ;  /* 0x0000000b0500720c */ /* 0x000fe40003f45320 */
[----:B------:R-:W-:-:S03]  /*0a10*/  ISETP.NE.U32.AND P3, PT, R4, R12, PT ;  /* 0x0000000c0400720c */ /* 0x000fc60003f65070 */
[----:B------:R-:W3:Y:S01]  /*0a20*/  @!P1 LDG.E.64 R6, desc[UR12][R16.64+0x8] ;  /* 0x0000080c10069981 */ /* 0x000ee2000c1e1b00 */
[----:B------:R-:W-:-:S07]  /*0a30*/  ISETP.NE.AND.EX P3, PT, R5, R13, PT, P3 ;  /* 0x0000000d0500720c */ /* 0x000fce0003f65330 */
[----:B------:R-:W4:Y:S06]  /*0a40*/  @!P2 LDG.E.64 R8, desc[UR12][R16.64+0x10] ;  /* 0x0000100c1008a981 */ /* 0x000f2c000c1e1b00 */
[----:B------:R-:W4:Y:S01]  /*0a50*/  @!P3 LDG.E.64 R10, desc[UR12][R16.64+0x18] ;  /* 0x0000180c100ab981 */ /* 0x000f22000c1e1b00 */
[----:B------:R-:W-:-:S04]  /*0a60*/  UIADD3 UR4, UP1, UPT, UR4, 0x4, URZ ;  /* 0x0000000404047890 */ /* 0x000fc8000ff3e0ff */
[----:B------:R-:W-:Y:S01]  /*0a70*/  UIADD3.X UR5, UPT, UPT, URZ, UR5, URZ, UP1, !UPT ;  /* 0x00000005ff057290 */ /* 0x000fe20008ffe4ff */
[-C--:B--2---:R-:W-:Y:S01]  /*0a80*/  @!P0 FMUL.FTZ R13, R3, R19.reuse ;  /* 0x00000013030d8220 */ /* 0x084fe20000410000 */
[----:B------:R-:W-:-:S03]  /*0a90*/  @!P0 FMUL.FTZ R12, R2, R19 ;  /* 0x00000013020c8220 */ /* 0x000fc60000410000 */
[-C--:B------:R-:W-:Y:S01]  /*0aa0*/  @!P0 FFMA.FTZ R13, R2, R18.reuse, -R13 ;  /* 0x00000012020d8223 */ /* 0x080fe2000001080d */
[----:B------:R-:W-:-:S04]  /*0ab0*/  @!P0 FFMA.FTZ R3, R3, R18, R12 ;  /* 0x0000001203038223 */ /* 0x000fc8000001000c */
[----:B------:R-:W-:Y:S01]  /*0ac0*/  @!P0 MOV R2, R13 ;  /* 0x0000000d00028202 */ /* 0x000fe20000000f00 */
[----:B---3--:R-:W-:-:S04]  /*0ad0*/  @!P1 FMUL.FTZ R13, R3, R7 ;  /* 0x00000007030d9220 */ /* 0x008fc80000410000 */
[C---:B------:R-:W-:Y:S01]  /*0ae0*/  @!P1 FMUL.FTZ R12, R2.reuse, R7 ;  /* 0x00000007020c9220 */ /* 0x040fe20000410000 */
[----:B------:R-:W-:-:S03]  /*0af0*/  @!P1 FFMA.FTZ R13, R2, R6, -R13 ;  /* 0x00000006020d9223 */ /* 0x000fc6000001080d */
[----:B------:R-:W-:Y:S01]  /*0b00*/  @!P1 FFMA.FTZ R3, R3, R6, R12 ;  /* 0x0000000603039223 */ /* 0x000fe2000001000c */
[----:B------:R-:W-:-:S03]  /*0b10*/  @!P1 IMAD.MOV.U32 R2, RZ, RZ, R13 ;  /* 0x000000ffff029224 */ /* 0x000fc600078e000d */
[-C--:B----4-:R-:W-:Y:S01]  /*0b20*/  @!P2 FMUL.FTZ R7, R3, R9.reuse ;  /* 0x000000090307a220 */ /* 0x090fe20000410000 */
[----:B------:R-:W-:-:S03]  /*0b30*/  @!P2 FMUL.FTZ R6, R2, R9 ;  /* 0x000000090206a220 */ /* 0x000fc60000410000 */
[-C--:B------:R-:W-:Y:S01]  /*0b40*/  @!P2 FFMA.FTZ R7, R2, R8.reuse, -R7 ;  /* 0x000000080207a223 */ /* 0x080fe20000010807 */
[----:B------:R-:W-:-:S04]  /*0b50*/  @!P2 FFMA.FTZ R3, R3, R8, R6 ;  /* 0x000000080303a223 */ /* 0x000fc80000010006 */
[----:B------:R-:W-:Y:S01]  /*0b60*/  @!P2 MOV R2, R7 ;  /* 0x000000070002a202 */ /* 0x000fe20000000f00 */
[----:B------:R-:W-:-:S04]  /*0b70*/  @!P3 FMUL.FTZ R7, R3, R11 ;  /* 0x0000000b0307b220 */ /* 0x000fc80000410000 */
[C---:B------:R-:W-:Y:S01]  /*0b80*/  @!P3 FFMA.FTZ R7, R2.reuse, R10, -R7 ;  /* 0x0000000a0207b223 */ /* 0x040fe20000010807 */
[----:B------:R-:W-:-:S04]  /*0b90*/  @!P3 FMUL.FTZ R6, R2, R11 ;  /* 0x0000000b0206b220 */ /* 0x000fc80000410000 */
[----:B------:R-:W-:Y:S01]  /*0ba0*/  @!P3 FFMA.FTZ R3, R3, R10, R6 ;  /* 0x0000000a0303b223 */ /* 0x000fe20000010006 */
[----:B------:R-:W-:-:S07]  /*0bb0*/  @!P3 MOV R2, R7 ;  /* 0x000000070002b202 */ /* 0x000fce0000000f00 */
.L_x_826:
[----:B------:R-:W-:Y:S05]  /*0bc0*/  BRA.U !UP0, `(.L_x_823) ;  /* 0x0000000108f87547 */ /* 0x000fea000b800000 */
[----:B------:R-:W-:Y:S02]  /*0bd0*/  UISETP.NE.U32.AND UP1, UPT, UR11, 0x1, UPT ;  /* 0x000000010b00788c */ /* 0x000fe4000bf25070 */
[----:B------:R-:W-:Y:S02]  /*0be0*/  ULOP3.LUT UR6, UR10, 0x1, URZ, 0xc0, !UPT ;  /* 0x000000010a067892 */ /* 0x000fe4000f8ec0ff */
[----:B------:R-:W-:Y:S02]  /*0bf0*/  UISETP.NE.AND.EX UP1, UPT, URZ, URZ, UPT, UP1 ;  /* 0x000000ffff00728c */ /* 0x000fe4000bf25310 */
[----:B------:R-:W-:-:S04]  /*0c00*/  UISETP.NE.U32.AND UP0, UPT, UR6, 0x1, UPT ;  /* 0x000000010600788c */ /* 0x000fc8000bf05070 */
[----:B------:R-:W-:-:S03]  /*0c10*/  UISETP.NE.U32.AND.EX UP0, UPT, URZ, URZ, UPT, UP0 ;  /* 0x000000ffff00728c */ /* 0x000fc6000bf05100 */
[----:B------:R-:W-:Y:S08]  /*0c20*/  BRA.U !UP1, `(.L_x_827) ;  /* 0x0000000109807547 */ /* 0x000ff0000b800000 */
        /* <DEDUP_REMOVED lines=9> */
[----:B------:R-:W3:Y:S01]  /*0cc0*/  LDG.E.64 R8, desc[UR12][R10.64+0x8] ;  /* 0x0000080c0a087981 */ /* 0x000ee2000c1e1b00 */
[----:B0-----:R-:W-:-:S04]  /*0cd0*/  UIADD3 UR8, UP1, UPT, UR7, UR8, URZ ;  /* 0x0000000807087290 */ /* 0x001fc8000ff3e0ff */
[----:B------:R-:W-:Y:S01]  /*0ce0*/  UIADD3.X UR9, UPT, UPT, UR6, UR9, URZ, UP1, !UPT ;  /* 0x0000000906097290 */ /* 0x000fe20008ffe4ff */
[C---:B--2--5:R-:W-:Y:S02]  /*0cf0*/  ISETP.NE.U32.AND P0, PT, R4.reuse, R6, PT ;  /* 0x000000060400720c */ /* 0x064fe40003f05070 */
[----:B------:R-:W-:Y:S02]  /*0d00*/  MOV R6, UR8 ;  /* 0x0000000800067c02 */ /* 0x000fe40008000f00 */
[C---:B------:R-:W-:Y:S02]  /*0d10*/  ISETP.NE.AND.EX P0, PT, R5.reuse, R7, PT, P0 ;  /* 0x000000070500720c */ /* 0x040fe40003f05300 */
[----:B---3--:R-:W-:Y:S02]  /*0d20*/  ISETP.NE.U32.AND P1, PT, R4, R8, PT ;  /* 0x000000080400720c */ /* 0x008fe40003f25070 */
[----:B------:R-:W-:Y:S02]  /*0d30*/  MOV R7, UR9 ;  /* 0x0000000900077c02 */ /* 0x000fe40008000f00 */
[----:B------:R-:W-:-:S07]  /*0d40*/  ISETP.NE.AND.EX P1, PT, R5, R9, PT, P1 ;  /* 0x000000090500720c */ /* 0x000fce0003f25310 */
[----:B------:R-:W2:Y:S06]  /*0d50*/  @!P0 LDG.E.64 R8, desc[UR12][R6.64] ;  /* 0x0000000c06088981 */ /* 0x000eac000c1e1b00 */
[----:B------:R-:W3:Y:S01]  /*0d60*/  @!P1 LDG.E.64 R12, desc[UR12][R6.64+0x8] ;  /* 0x0000080c060c9981 */ /* 0x000ee2000c1e1b00 */
        /* <DEDUP_REMOVED lines=8> */
[C---:B------:R-:W-:Y:S01]  /*0df0*/  @!P1 FFMA.FTZ R9, R2.reuse, R12, -R9 ;  /* 0x0000000c02099223 */ /* 0x040fe20000010809 */
[----:B------:R-:W-:-:S03]  /*0e00*/  @!P1 FMUL.FTZ R8, R2, R13 ;  /* 0x0000000d02089220 */ /* 0x000fc60000410000 */
[----:B------:R-:W-:Y:S02]  /*0e10*/  @!P1 IMAD.MOV.U32 R2, RZ, RZ, R9 ;  /* 0x000000ffff029224 */ /* 0x000fe400078e0009 */
[----:B------:R-:W-:-:S07]  /*0e20*/  @!P1 FFMA.FTZ R3, R3, R12, R8 ;  /* 0x0000000c03039223 */ /* 0x000fce0000010008 */
.L_x_827:
[----:B------:R-:W-:Y:S05]  /*0e30*/  BRA.U UP0, `(.L_x_823) ;  /* 0x00000001005c7547 */ /* 0x000fea000b800000 */
[----:B------:R-:W0:Y:S01]  /*0e40*/  LDCU.64 UR8, c[0x0][0x3a0] ;  /* 0x00007400ff0877ac */ /* 0x000e220008000a00 */
[----:B------:R-:W-:Y:S02]  /*0e50*/  USHF.L.U32 UR7, UR4, 0x3, URZ ;  /* 0x0000000304077899 */ /* 0x000fe400080006ff */
[----:B------:R-:W-:Y:S02]  /*0e60*/  USHF.L.U64.HI UR6, UR4, 0x3, UR5 ;  /* 0x0000000304067899 */ /* 0x000fe40008010205 */
[----:B0-----:R-:W-:-:S04]  /*0e70*/  UIADD3 UR4, UP0, UPT, UR7, UR8, URZ ;  /* 0x0000000807047290 */ /* 0x001fc8000ff1e0ff */
[----:B------:R-:W-:Y:S02]  /*0e80*/  UIADD3.X UR5, UPT, UPT, UR6, UR9, URZ, UP0, !UPT ;  /* 0x0000000906057290 */ /* 0x000fe400087fe4ff */
[----:B------:R-:W-:-:S04]  /*0e90*/  MOV R6, UR4 ;  /* 0x0000000400067c02 */ /* 0x000fc80008000f00 */
[----:B------:R-:W-:-:S06]  /*0ea0*/  MOV R7, UR5 ;  /* 0x0000000500077c02 */ /* 0x000fcc0008000f00 */
[----:B------:R-:W2:Y:S01]  /*0eb0*/  LDG.E.64 R6, desc[UR12][R6.64] ;  /* 0x0000000c06067981 */ /* 0x000ea2000c1e1b00 */
[----:B------:R-:W-:Y:S01]  /*0ec0*/  BSSY.RECONVERGENT B0, `(.L_x_823) ;  /* 0x000000e000007945 */ /* 0x000fe20003800200 */
[----:B--2--5:R-:W-:-:S04]  /*0ed0*/  ISETP.NE.U32.AND P0, PT, R4, R6, PT ;  /* 0x000000060400720c */ /* 0x024fc80003f05070 */
[----:B------:R-:W-:-:S13]  /*0ee0*/  ISETP.NE.AND.EX P0, PT, R5, R7, PT, P0 ;  /* 0x000000070500720c */ /* 0x000fda0003f05300 */
[----:B------:R-:W-:Y:S05]  /*0ef0*/  @P0 BRA `(.L_x_828) ;  /* 0x0000000000280947 */ /* 0x000fea0003800000 */
[----:B------:R-:W0:Y:S02]  /*0f00*/  LDCU.64 UR4, c[0x0][0x398] ;  /* 0x00007300ff0477ac */ /* 0x000e240008000a00 */
[----:B0-----:R-:W-:-:S04]  /*0f10*/  UIADD3 UR4, UP0, UPT, UR7, UR4, URZ ;  /* 0x0000000407047290 */ /* 0x001fc8000ff1e0ff */
[----:B------:R-:W-:Y:S02]  /*0f20*/  UIADD3.X UR5, UPT, UPT, UR6, UR5, URZ, UP0, !UPT ;  /* 0x0000000506057290 */ /* 0x000fe400087fe4ff */
[----:B------:R-:W-:-:S04]  /*0f30*/  MOV R4, UR4 ;  /* 0x0000000400047c02 */ /* 0x000fc80008000f00 */
[----:B------:R-:W-:-:S06]  /*0f40*/  MOV R5, UR5 ;  /* 0x0000000500057c02 */ /* 0x000fcc0008000f00 */
[----:B------:R-:W2:Y:S02]  /*0f50*/  LDG.E.64 R4, desc[UR12][R4.64] ;  /* 0x0000000c04047981 */ /* 0x000ea4000c1e1b00 */
[-C--:B--2---:R-:W-:Y:S01]  /*0f60*/  FMUL.FTZ R7, R3, R5.reuse ;  /* 0x0000000503077220 */ /* 0x084fe20000410000 */
[----:B------:R-:W-:-:S03]  /*0f70*/  FMUL.FTZ R6, R2, R5 ;  /* 0x0000000502067220 */ /* 0x000fc60000410000 */
[-C--:B------:R-:W-:Y:S01]  /*0f80*/  FFMA.FTZ R2, R2, R4.reuse, -R7 ;  /* 0x0000000402027223 */ /* 0x080fe20000010807 */
[----:B------:R-:W-:-:S07]  /*0f90*/  FFMA.FTZ R3, R3, R4, R6 ;  /* 0x0000000403037223 */ /* 0x000fce0000010006 */
.L_x_828:
[----:B------:R-:W-:Y:S05]  /*0fa0*/  BSYNC.RECONVERGENT B0 ;  /* 0x0000000000007941 */ /* 0x000fea0003800200 */
.L_x_823:
[----:B------:R-:W0:Y:S02]  /*0fb0*/  LDCU.64 UR4, c[0x0][0x380] ;  /* 0x00007000ff0477ac */ /* 0x000e240008000a00 */
[----:B0----5:R-:W-:-:S04]  /*0fc0*/  IADD3 R4, P0, PT, R0, UR4, RZ ;  /* 0x0000000400047c10 */ /* 0x021fc8000ff1e0ff */
[----:B------:R-:W-:-:S05]  /*0fd0*/  IADD3.X R5, PT, PT, R20, UR5, RZ, P0, !PT ;  /* 0x0000000514057c10 */ /* 0x000fca00087fe4ff */
[----:B------:R-:W-:Y:S01]  /*0fe0*/  STG.E.64 desc[UR12][R4.64], R2 ;  /* 0x0000000204007986 */ /* 0x000fe2000c101b0c */
[----:B------:R-:W-:Y:S05]  /*0ff0*/  EXIT ;  /* 0x000000000000794d */ /* 0x000fea0003800000 */
.L_x_829:
        /* <DEDUP_REMOVED lines=16> */
.L_x_8741:


//--------------------- .text._ZN2at6native55_GLOBAL__N__0955718d_22_SparseCsrTensorMath_cu_868dd54534reduce_sparse_csr_dim0_cuda_kernelIN3c107complexIfEEiNS1_14ReductionMulOpIS5_EES5_EEvPT2_PKT0_lPKT_SC_lT1_ --------------------------
	.section	.text._ZN2at6native55_GLOBAL__N__0955718d_22_SparseCsrTensorMath_cu_868dd54534reduce_sparse_csr_dim0_cuda_kernelIN3c107complexIfEEiNS1_14ReductionMulOpIS5_EES5_EEvPT2_PKT0_lPKT_SC_lT1_,"ax",@progbits
	.align	128
.text._ZN2at6native55_GLOBAL__N__0955718d_22_SparseCsrTensorMath_cu_868dd54534reduce_sparse_csr_dim0_cuda_kernelIN3c107complexIfEEiNS1_14ReductionMulOpIS5_EES5_EEvPT2_PKT0_lPKT_SC_lT1_:
        .type           _ZN2at6native55_GLOBAL__N__0955718d_22_SparseCsrTensorMath_cu_868dd54534reduce_sparse_csr_dim0_cuda_kernelIN3c107complexIfEEiNS1_14ReductionMulOpIS5_EES5_EEvPT2_PKT0_lPKT_SC_lT1_,@function
        .size           _ZN2at6native55_GLOBAL__N__0955718d_22_SparseCsrTensorMath_cu_868dd54534reduce_sparse_csr_dim0_cuda_kernelIN3c107complexIfEEiNS1_14ReductionMulOpIS5_EES5_EEvPT2_PKT0_lPKT_SC_lT1_,(.L_x_8742 - _ZN2at6native55_GLOBAL__N__0955718d_22_SparseCsrTensorMath_cu_868dd54534reduce_sparse_csr_dim0_cuda_kernelIN3c107complexIfEEiNS1_14ReductionMulOpIS5_EES5_EEvPT2_PKT0_lPKT_SC_lT1_)
        .other          _ZN2at6native55_GLOBAL__N__0955718d_22_SparseCsrTensorMath_cu_868dd54534reduce_sparse_csr_dim0_cuda_kernelIN3c107complexIfEEiNS1_14ReductionMulOpIS5_EES5_EEvPT2_PKT0_lPKT_SC_lT1_,@"STO_CUDA_ENTRY STV_DEFAULT"
_ZN2at6native55_GLOBAL__N__0955718d_22_SparseCsrTensorMath_cu_868dd54534reduce_sparse_csr_dim0_cuda_kernelIN3c107complexIfEEiNS1_14ReductionMulOpIS5_EES5_EEvPT2_PKT0_lPKT_SC_lT1_:
        /* <DEDUP_REMOVED lines=10> */
[----:B------:R-:W-:Y:S01]  /*00a0*/  HFMA2 R2, -RZ, RZ, 1.875, 0 ;  /* 0x3f800000ff027431 */ /* 0x000fe200000001ff */
[----:B------:R-:W-:Y:S01]  /*00b0*/  MOV R3, RZ ;  /* 0x000000ff00037202 */ /* 0x000fe20000000f00 */
[----:B------:R-:W1:Y:S01]  /*00c0*/  LDCU.64 UR4, c[0x0][0x388] ;  /* 0x00007100ff0477ac */ /* 0x000e620008000a00 */
[----:B------:R-:W2:Y:S01]  /*00d0*/  LDCU.64 UR12, c[0x0][0x358] ;  /* 0x00006b00ff0c77ac */ /* 0x000ea20008000a00 */
[----:B0-----:R-:W-:-:S04]  /*00e0*/  UISETP.GE.U32.AND UP0, UPT, UR6, 0x1, UPT ;  /* 0x000000010600788c */ /* 0x001fc8000bf06070 */
[----:B------:R-:W-:Y:S01]  /*00f0*/  UISETP.GE.AND.EX UP0, UPT, UR7, URZ, UPT, UP0 ;  /* 0x000000ff0700728c */ /* 0x000fe2000bf06300 */
[----:B-1----:R-:W-:-:S04]  /*0100*/  LEA R4, P0, R0, UR4, 0x2 ;  /* 0x0000000400047c11 */ /* 0x002fc8000f8010ff */
[----:B------:R-:W-:-:S04]  /*0110*/  LEA.HI.X R5, R0, UR5, RZ, 0x2, P0 ;  /* 0x0000000500057c11 */ /* 0x000fc800080f14ff */
[----:B--2---:R-:W-:Y:S05]  /*0120*/  BRA.U !UP0, `(.L_x_830) ;  /* 0x0000000d08447547 */ /* 0x004fea000b800000 */
[----:B------:R0:W5:Y:S01]  /*0130*/  LDG.E R4, desc[UR12][R4.64] ;  /* 0x0000000c04047981 */ /* 0x000162000c1e1900 */
[----:B------:R-:W-:Y:S01]  /*0140*/  UISETP.GE.U32.AND UP1, UPT, UR6, 0x8, UPT ;  /* 0x000000080600788c */ /* 0x000fe2000bf26070 */
[----:B------:R-:W-:Y:S01]  /*0150*/  MOV R3, RZ ;  /* 0x000000ff00037202 */ /* 0x000fe20000000f00 */
[----:B------:R-:W-:Y:S01]  /*0160*/  ULOP3.LUT UR14, UR6, 0x7, URZ, 0xc0, !UPT ;  /* 0x00000007060e7892 */ /* 0x000fe2000f8ec0ff */
[----:B------:R-:W-:Y:S01]  /*0170*/  MOV R2, 0x3f800000 ;  /* 0x3f80000000027802 */ /* 0x000fe20000000f00 */
[----:B------:R-:W-:Y:S02]  /*0180*/  UISETP.GE.U32.AND.EX UP1, UPT, UR7, URZ, UPT, UP1 ;  /* 0x000000ff0700728c */ /* 0x000fe4000bf26110 */
[----:B------:R-:W-:Y:S01]  /*0190*/  UISETP.NE.U32.AND UP0, UPT, UR14, URZ, UPT ;  /* 0x000000ff0e00728c */ /* 0x000fe2000bf05070 */
[----:B------:R-:W-:Y:S01]  /*01a0*/  UMOV UR4, URZ ;  /* 0x000000ff00047c82 */ /* 0x000fe20008000000 */
[----:B------:R-:W-:Y:S02]  /*01b0*/  UMOV UR5, URZ ;  /* 0x000000ff00057c82 */ /* 0x000fe40008000000 */
[----:B------:R-:W-:-:S03]  /*01c0*/  UISETP.NE.AND.EX UP0, UPT, URZ, URZ, UPT, UP0 ;  /* 0x000000ffff00728c */ /* 0x000fc6000bf05300 */
[----:B0-----:R-:W-:Y:S08]  /*01d0*/  BRA.U !UP1, `(.L_x_831) ;  /* 0x0000000509687547 */ /* 0x001ff0000b800000 */
        /* <DEDUP_REMOVED lines=9> */
[----:B------:R-:W-:Y:S01]  /*0270*/  MOV R8, UR8 ;  /* 0x0000000800087c02 */ /* 0x000fe20008000f00 */
[----:B------:R-:W-:Y:S01]  /*0280*/  UIADD3.X UR7, UPT, UPT, URZ, UR11, URZ, UP2, !UPT ;  /* 0x0000000bff077290 */ /* 0x000fe200097fe4ff */
[----:B------:R-:W-:Y:S01]  /*0290*/  MOV R10, UR6 ;  /* 0x00000006000a7c02 */ /* 0x000fe20008000f00 */
[----:B------:R-:W-:Y:S01]  /*02a0*/  UMOV UR6, UR4 ;  /* 0x0000000400067c82 */ /* 0x000fe20008000000 */
[----:B------:R-:W-:-:S03]  /*02b0*/  MOV R7, UR9 ;  /* 0x0000000900077c02 */ /* 0x000fc60008000f00 */
[----:B------:R-:W-:Y:S01]  /*02c0*/  MOV R11, UR7 ;  /* 0x00000007000b7c02 */ /* 0x000fe20008000f00 */
[----:B------:R-:W-:-:S06]  /*02d0*/  UMOV UR7, UR5 ;  /* 0x0000000500077c82 */ /* 0x000fcc0008000000 */
.L_x_832:
[----:B------:R-:W-:-:S05]  /*02e0*/  MOV R6, R8 ;  /* 0x0000000800067202 */ /* 0x000fca0000000f00 */
[----:B------:R-:W2:Y:S04]  /*02f0*/  LDG.E R5, desc[UR12][R6.64+-0x10] ;  /* 0xfffff00c06057981 */ /* 0x000ea8000c1e1900 */
[----:B------:R-:W3:Y:S04]  /*0300*/  LDG.E R9, desc[UR12][R6.64+-0xc] ;  /* 0xfffff40c06097981 */ /* 0x000ee8000c1e1900 */
[----:B------:R-:W4:Y:S04]  /*0310*/  LDG.E R13, desc[UR12][R6.64+-0x8] ;  /* 0xfffff80c060d7981 */ /* 0x000f28000c1e1900 */
[----:B------:R-:W4:Y:S04]  /*0320*/  LDG.E R15, desc[UR12][R6.64+-0x4] ;  /* 0xfffffc0c060f7981 */ /* 0x000f28000c1e1900 */
[----:B------:R-:W4:Y:S04]  /*0330*/  LDG.E R17, desc[UR12][R6.64] ;  /* 0x0000000c06117981 */ /* 0x000f28000c1e1900 */
[----:B------:R-:W4:Y:S04]  /*0340*/  LDG.E R19, desc[UR12][R6.64+0x4] ;  /* 0x0000040c06137981 */ /* 0x000f28000c1e1900 */
[----:B------:R-:W4:Y:S01]  /*0350*/  LDG.E R23, desc[UR12][R6.64+0x8] ;  /* 0x0000080c06177981 */ /* 0x000f22000c1e1900 */
[----:B--2--5:R-:W-:-:S03]  /*0360*/  ISETP.NE.AND P6, PT, R4, R5, PT ;  /* 0x000000050400720c */ /* 0x024fc60003fc5270 */
[----:B------:R-:W2:Y:S10]  /*0370*/  LDG.E R5, desc[UR12][R6.64+0xc] ;  /* 0x00000c0c06057981 */ /* 0x000eb4000c1e1900 */
[----:B------:R-:W2:Y:S01]  /*0380*/  @!P6 LDG.E.64 R20, desc[UR12][R10.64+-0x20] ;  /* 0xffffe00c0a14e981 */ /* 0x000ea2000c1e1b00 */
[----:B---3--:R-:W-:-:S02]  /*0390*/  ISETP.NE.AND P0, PT, R4, R9, PT ;  /* 0x000000090400720c */ /* 0x008fc40003f05270 */
[C---:B----4-:R-:W-:Y:S02]  /*03a0*/  ISETP.NE.AND P1, PT, R4.reuse, R13, PT ;  /* 0x0000000d0400720c */ /* 0x050fe40003f25270 */
[----:B------:R-:W-:-:S09]  /*03b0*/  ISETP.NE.AND P2, PT, R4, R15, PT ;  /* 0x0000000f0400720c */ /* 0x000fd20003f45270 */
[----:B------:R-:W3:Y:S04]  /*03c0*/  @!P0 LDG.E.64 R8, desc[UR12][R10.64+-0x18] ;  /* 0xffffe80c0a088981 */ /* 0x000ee8000c1e1b00 */
[----:B------:R-:W4:Y:S01]  /*03d0*/  @!P1 LDG.E.64 R12, desc[UR12][R10.64+-0x10] ;  /* 0xfffff00c0a0c9981 */ /* 0x000f22000c1e1b00 */
[----:B------:R-:W-:-:S03]  /*03e0*/  ISETP.NE.AND P3, PT, R4, R17, PT ;  /* 0x000000110400720c */ /* 0x000fc60003f65270 */
[----:B------:R-:W4:Y:S01]  /*03f0*/  @!P2 LDG.E.64 R16, desc[UR12][R10.64+-0x8] ;  /* 0xfffff80c0a10a981 */ /* 0x000f22000c1e1b00 */
[----:B------:R-:W-:-:S09]  /*0400*/  ISETP.NE.AND P4, PT, R4, R19, PT ;  /* 0x000000130400720c */ /* 0x000fd20003f85270 */
[----:B------:R-:W4:Y:S01]  /*0410*/  @!P3 LDG.E.64 R14, desc[UR12][R10.64] ;  /* 0x0000000c0a0eb981 */ /* 0x000f22000c1e1b00 */
[----:B------:R-:W-:-:S03]  /*0420*/  ISETP.NE.AND P5, PT, R4, R23, PT ;  /* 0x000000170400720c */ /* 0x000fc60003fa5270 */
[----:B------:R-:W4:Y:S01]  /*0430*/  @!P4 LDG.E.64 R18, desc[UR12][R10.64+0x8] ;  /* 0x0000080c0a12c981 */ /* 0x000f22000c1e1b00 */
[-C--:B--2---:R-:W-:Y:S01]  /*0440*/  @!P6 FMUL.FTZ R23, R3, R21.reuse ;  /* 0x000000150317e220 */ /* 0x084fe20000410000 */
[----:B------:R-:W-:-:S03]  /*0450*/  @!P6 FMUL.FTZ R22, R2, R21 ;  /* 0x000000150216e220 */ /* 0x000fc60000410000 */
[-C--:B------:R-:W-:Y:S01]  /*0460*/  @!P6 FFMA.FTZ R23, R2, R20.reuse, -R23 ;  /* 0x000000140217e223 */ /* 0x080fe20000010817 */
[----:B------:R-:W-:-:S04]  /*0470*/  @!P6 FFMA.FTZ R3, R3, R20, R22 ;  /* 0x000000140303e223 */ /* 0x000fc80000010016 */
[----:B------:R-:W-:Y:S02]  /*0480*/  @!P6 MOV R2, R23 ;  /* 0x000000170002e202 */ /* 0x000fe40000000f00 */
[----:B------:R-:W-:Y:S01]  /*0490*/  ISETP.NE.AND P6, PT, R4, R5, PT ;  /* 0x000000050400720c */ /* 0x000fe20003fc5270 */
[----:B------:R-:W2:-:S12]  /*04a0*/  @!P5 LDG.E.64 R22, desc[UR12][R10.64+0x10] ;  /* 0x0000100c0a16d981 */ /* 0x000e98000c1e1b00 */
[----:B------:R0:W2:Y:S01]  /*04b0*/  @!P6 LDG.E.64 R20, desc[UR12][R10.64+0x18] ;  /* 0x0000180c0a14e981 */ /* 0x0000a2000c1e1b00 */
        /* <DEDUP_REMOVED lines=24> */
[----:B------:R-:W-:Y:S01]  /*0640*/  @!P4 MOV R2, R5 ;  /* 0x000000050002c202 */ /* 0x000fe20000000f00 */
[----:B------:R-:W-:-:S04]  /*0650*/  UIADD3 UR6, UP1, UPT, UR6, -0x8, URZ ;  /* 0xfffffff806067890 */ /* 0x000fc8000ff3e0ff */
[----:B------:R-:W-:Y:S02]  /*0660*/  UIADD3.X UR7, UPT, UPT, UR7, -0x1, URZ, UP1, !UPT ;  /* 0xffffffff07077890 */ /* 0x000fe40008ffe4ff */
[----:B------:R-:W-:-:S04]  /*0670*/  UISETP.NE.U32.AND UP1, UPT, UR6, URZ, UPT ;  /* 0x000000ff0600728c */ /* 0x000fc8000bf25070 */
[----:B------:R-:W-:Y:S01]  /*0680*/  UISETP.NE.AND.EX UP1, UPT, UR7, URZ, UPT, UP1 ;  /* 0x000000ff0700728c */ /* 0x000fe2000bf25310 */
[----:B0-----:R-:W-:-:S04]  /*0690*/  IADD3 R10, P1, PT, R10, 0x40, RZ ;  /* 0x000000400a0a7810 */ /* 0x001fc80007f3e0ff */
[----:B------:R-:W-:Y:S01]  /*06a0*/  IADD3.X R11, PT, PT, RZ, R11, RZ, P1, !PT ;  /* 0x0000000bff0b7210 */ /* 0x000fe20000ffe4ff */
[-C--:B--2---:R-:W-:Y:S01]  /*06b0*/  @!P5 FMUL.FTZ R5, R3, R23.reuse ;  /* 0x000000170305d220 */ /* 0x084fe20000410000 */
[----:B------:R-:W-:-:S03]  /*06c0*/  @!P5 FMUL.FTZ R8, R2, R23 ;  /* 0x000000170208d220 */ /* 0x000fc60000410000 */
[-C--:B------:R-:W-:Y:S01]  /*06d0*/  @!P5 FFMA.FTZ R5, R2, R22.reuse, -R5 ;  /* 0x000000160205d223 */ /* 0x080fe20000010805 */
[----:B------:R-:W-:-:S04]  /*06e0*/  @!P5 FFMA.FTZ R3, R3, R22, R8 ;  /* 0x000000160303d223 */ /* 0x000fc80000010008 */
[----:B------:R-:W-:Y:S01]  /*06f0*/  @!P5 MOV R2, R5 ;  /* 0x000000050002d202 */ /* 0x000fe20000000f00 */
[----:B------:R-:W-:Y:S01]  /*0700*/  @!P6 FMUL.FTZ R5, R3, R21 ;  /* 0x000000150305e220 */ /* 0x000fe20000410000 */
[----:B------:R-:W-:-:S03]  /*0710*/  IADD3 R8, P0, PT, R6, 0x20, RZ ;  /* 0x0000002006087810 */ /* 0x000fc60007f1e0ff */
[C---:B------:R-:W-:Y:S01]  /*0720*/  @!P6 FMUL.FTZ R6, R2.reuse, R21 ;  /* 0x000000150206e220 */ /* 0x040fe20000410000 */
[-C--:B------:R-:W-:Y:S01]  /*0730*/  @!P6 FFMA.FTZ R5, R2, R20.reuse, -R5 ;  /* 0x000000140205e223 */ /* 0x080fe20000010805 */
[----:B------:R-:W-:Y:S02]  /*0740*/  IADD3.X R7, PT, PT, RZ, R7, RZ, P0, !PT ;  /* 0x00000007ff077210 */ /* 0x000fe400007fe4ff */
[----:B------:R-:W-:Y:S02]  /*0750*/  @!P6 FFMA.FTZ R3, R3, R20, R6 ;  /* 0x000000140303e223 */ /* 0x000fe40000010006 */
[----:B------:R-:W-:Y:S01]  /*0760*/  @!P6 MOV R2, R5 ;  /* 0x000000050002e202 */ /* 0x000fe20000000f00 */
[----:B------:R-:W-:Y:S06]  /*0770*/  BRA.U UP1, `(.L_x_832) ;  /* 0xfffffff901d87547 */ /* 0x000fec000b83ffff */
.L_x_831:
        /* <DEDUP_REMOVED lines=20> */
[----:B------:R-:W-:-:S04]  /*08c0*/  MOV R12, UR6 ;  /* 0x00000006000c7c02 */ /* 0x000fc80008000f00 */
[----:B------:R-:W-:Y:S02]  /*08d0*/  MOV R13, UR7 ;  /* 0x00000007000d7c02 */ /* 0x000fe40008000f00 */
[C---:B--2--5:R-:W-:Y:S02]  /*08e0*/  ISETP.NE.AND P0, PT, R4.reuse, R5, PT ;  /* 0x000000050400720c */ /* 0x064fe40003f05270 */
[----:B---3--:R-:W-:-:S11]  /*08f0*/  ISETP.NE.AND P1, PT, R4, R9, PT ;  /* 0x000000090400720c */ /* 0x008fd60003f25270 */
[----:B------:R-:W2:Y:S01]  /*0900*/  @!P0 LDG.E.64 R14, desc[UR12][R12.64] ;  /* 0x0000000c0c0e8981 */ /* 0x000ea2000c1e1b00 */
[----:B----4-:R-:W-:-:S03]  /*0910*/  ISETP.NE.AND P2, PT, R4, R11, PT ;  /* 0x0000000b0400720c */ /* 0x010fc60003f45270 */
[----:B------:R-:W3:Y:S01]  /*0920*/  @!P1 LDG.E.64 R10, desc[UR12][R12.64+0x8] ;  /* 0x0000080c0c0a9981 */ /* 0x000ee2000c1e1b00 */
[----:B------:R-:W-:-:S09]  /*0930*/  ISETP.NE.AND P3, PT, R4, R17, PT ;  /* 0x000000110400720c */ /* 0x000fd20003f65270 */
[----:B------:R-:W4:Y:S04]  /*0940*/  @!P2 LDG.E.64 R6, desc[UR12][R12.64+0x10] ;  /* 0x0000100c0c06a981 */ /* 0x000f28000c1e1b00 */
        /* <DEDUP_REMOVED lines=11> */
[----:B------:R-:W-:Y:S02]  /*0a00*/  @!P1 FFMA.FTZ R3, R3, R10, R14 ;  /* 0x0000000a03039223 */ /* 0x000fe4000001000e */
[----:B------:R-:W-:Y:S02]  /*0a10*/  @!P1 MOV R2, R5 ;  /* 0x0000000500029202 */ /* 0x000fe40000000f00 */
[----:B----4-:R-:W-:-:S03]  /*0a20*/  @!P2 FMUL.FTZ R5, R3, R7 ;  /* 0x000000070305a220 */ /* 0x010fc60000410000 */
        /* <DEDUP_REMOVED lines=8> */
[----:B------:R-:W-:-:S07]  /*0ab0*/  @!P3 MOV R2, R5 ;  /* 0x000000050002b202 */ /* 0x000fce0000000f00 */
.L_x_833:
[----:B------:R-:W-:Y:S05]  /*0ac0*/  BRA.U !UP0, `(.L_x_830) ;  /* 0x0000000108dc7547 */ /* 0x000fea000b800000 */
[----:B------:R-:W-:Y:S02]  /*0ad0*/  UISETP.NE.U32.AND UP1, UPT, UR9, 0x1, UPT ;  /* 0x000000010900788c */ /* 0x000fe4000bf25070 */
[----:B------:R-:W-:Y:S02]  /*0ae0*/  ULOP3.LUT UR6, UR8, 0x1, URZ, 0xc0, !UPT ;  /* 0x0000000108067892 */ /* 0x000fe4000f8ec0ff */
[----:B------:R-:W-:Y:S02]  /*0af0*/  UISETP.NE.AND.EX UP1, UPT, URZ, URZ, UPT, UP1 ;  /* 0x000000ffff00728c */ /* 0x000fe4000bf25310 */
[----:B------:R-:W-:-:S04]  /*0b00*/  UISETP.NE.U32.AND UP0, UPT, UR6, 0x1, UPT ;  /* 0x000000010600788c */ /* 0x000fc8000bf05070 */
[----:B------:R-:W-:-:S03]  /*0b10*/  UISETP.NE.U32.AND.EX UP0, UPT, URZ, URZ, UPT, UP0 ;  /* 0x000000ffff00728c */ /* 0x000fc6000bf05100 */
        /* <DEDUP_REMOVED lines=8> */
[----:B------:R-:W3:Y:S01]  /*0ba0*/  LDG.E R11, desc[UR12][R6.64+0x4] ;  /* 0x0000040c060b7981 */ /* 0x000ee2000c1e1900 */
[----:B0-----:R-:W-:-:S04]  /*0bb0*/  ULEA UR6, UP1, UR4, UR6, 0x3 ;  /* 0x0000000604067291 */ /* 0x001fc8000f8218ff */
[----:B------:R-:W-:Y:S02]  /*0bc0*/  ULEA.HI.X UR7, UR4, UR7, UR5, 0x3, UP1 ;  /* 0x0000000704077291 */ /* 0x000fe400088f1c05 */
[----:B------:R-:W-:-:S04]  /*0bd0*/  MOV R8, UR6 ;  /* 0x0000000600087c02 */ /* 0x000fc80008000f00 */
[----:B------:R-:W-:Y:S02]  /*0be0*/  MOV R9, UR7 ;  /* 0x0000000700097c02 */ /* 0x000fe40008000f00 */
[C---:B--2--5:R-:W-:Y:S02]  /*0bf0*/  ISETP.NE.AND P0, PT, R4.reuse, R5, PT ;  /* 0x000000050400720c */ /* 0x064fe40003f05270 */
[----:B---3--:R-:W-:-:S11]  /*0c00*/  ISETP.NE.AND P1, PT, R4, R11, PT ;  /* 0x0000000b0400720c */ /* 0x008fd60003f25270 */
[----:B------:R-:W2:Y:S04]  /*0c10*/  @!P0 LDG.E.64 R10, desc[UR12][R8.64] ;  /* 0x0000000c080a8981 */ /* 0x000ea8000c1e1b00 */
        /* <DEDUP_REMOVED lines=10> */
[----:B------:R-:W-:-:S04]  /*0cc0*/  @!P1 FMUL.FTZ R6, R2, R13 ;  /* 0x0000000d02069220 */ /* 0x000fc80000410000 */
[----:B------:R-:W-:Y:S01]  /*0cd0*/  @!P1 FFMA.FTZ R3, R3, R12, R6 ;  /* 0x0000000c03039223 */ /* 0x000fe20000010006 */
[----:B------:R-:W-:-:S07]  /*0ce0*/  @!P1 MOV R2, R5 ;  /* 0x0000000500029202 */ /* 0x000fce0000000f00 */
.L_x_834:
[----:B------:R-:W-:Y:S05]  /*0cf0*/  BRA.U UP0, `(.L_x_830) ;  /* 0x0000000100507547 */ /* 0x000fea000b800000 */
[----:B------:R-:W0:Y:S02]  /*0d00*/  LDCU.64 UR6, c[0x0][0x3a0] ;  /* 0x00007400ff0677ac */ /* 0x000e240008000a00 */
[----:B0-----:R-:W-:-:S04]  /*0d10*/  ULEA UR6, UP0, UR4, UR6, 0x2 ;  /* 0x0000000604067291 */ /* 0x001fc8000f8010ff */
[----:B------:R-:W-:Y:S02]  /*0d20*/  ULEA.HI.X UR7, UR4, UR7, UR5, 0x2, UP0 ;  /* 0x0000000704077291 */ /* 0x000fe400080f1405 */
[----:B------:R-:W-:-:S04]  /*0d30*/  MOV R6, UR6 ;  /* 0x0000000600067c02 */ /* 0x000fc80008000f00 */
[----:B------:R-:W-:-:S06]  /*0d40*/  MOV R7, UR7 ;  /* 0x0000000700077c02 */ /* 0x000fcc0008000f00 */
[----:B------:R-:W2:Y:S01]  /*0d50*/  LDG.E R7, desc[UR12][R6.64] ;  /* 0x0000000c06077981 */ /* 0x000ea2000c1e1900 */
[----:B------:R-:W-:Y:S01]  /*0d60*/  BSSY.RECONVERGENT B0, `(.L_x_830) ;  /* 0x000000d000007945 */ /* 0x000fe20003800200 */
[----:B--2--5:R-:W-:-:S13]  /*0d70*/  ISETP.NE.AND P0, PT, R4, R7, PT ;  /* 0x000000070400720c */ /* 0x024fda0003f05270 */
[----:B------:R-:W-:Y:S05]  /*0d80*/  @P0 BRA `(.L_x_835) ;  /* 0x0000000000280947 */ /* 0x000fea0003800000 */
[----:B------:R-:W0:Y:S02]  /*0d90*/  LDCU.64 UR6, c[0x0][0x398] ;  /* 0x00007300ff0677ac */ /* 0x000e240008000a00 */
[----:B0-----:R-:W-:-:S04]  /*0da0*/  ULEA UR6, UP0, UR4, UR6, 0x3 ;  /* 0x0000000604067291 */ /* 0x001fc8000f8018ff */
[----:B------:R-:W-:Y:S02]  /*0db0*/  ULEA.HI.X UR7, UR4, UR7, UR5, 0x3, UP0 ;  /* 0x0000000704077291 */ /* 0x000fe400080f1c05 */
[----:B------:R-:W-:-:S04]  /*0dc0*/  MOV R4, UR6 ;  /* 0x0000000600047c02 */ /* 0x000fc80008000f00 */
[----:B------:R-:W-:-:S06]  /*0dd0*/  MOV R5, UR7 ;  /* 0x0000000700057c02 */ /* 0x000fcc0008000f00 */
[----:B------:R-:W2:Y:S02]  /*0de0*/  LDG.E.64 R4, desc[UR12][R4.64] ;  /* 0x0000000c04047981 */ /* 0x000ea4000c1e1b00 */
[-C--:B--2---:R-:W-:Y:S01]  /*0df0*/  FMUL.FTZ R7, R3, R5.reuse ;  /* 0x0000000503077220 */ /* 0x084fe20000410000 */
[----:B------:R-:W-:-:S03]  /*0e00*/  FMUL.FTZ R6, R2, R5 ;  /* 0x0000000502067220 */ /* 0x000fc60000410000 */
[-C--:B------:R-:W-:Y:S01]  /*0e10*/  FFMA.FTZ R2, R2, R4.reuse, -R7 ;  /* 0x0000000402027223 */ /* 0x080fe20000010807 */
[----:B------:R-:W-:-:S07]  /*0e20*/  FFMA.FTZ R3, R3, R4, R6 ;  /* 0x0000000403037223 */ /* 0x000fce0000010006 */
.L_x_835:
[----:B------:R-:W-:Y:S05]  /*0e30*/  BSYNC.RECONVERGENT B0 ;  /* 0x0000000000007941 */ /* 0x000fea0003800200 */
.L_x_830:
[----:B------:R-:W0:Y:S02]  /*0e40*/  LDCU.64 UR6, c[0x0][0x380] ;  /* 0x00007000ff0677ac */ /* 0x000e240008000a00 */
[----:B0----5:R-:W-:-:S04]  /*0e50*/  LEA R4, P0, R0, UR6, 0x3 ;  /* 0x0000000600047c11 */ /* 0x021fc8000f8018ff */
[----:B------:R-:W-:-:S05]  /*0e60*/  LEA.HI.X R5, R0, UR7, RZ, 0x3, P0 ;  /* 0x0000000700057c11 */ /* 0x000fca00080f1cff */
[----:B------:R-:W-:Y:S01]  /*0e70*/  STG.E.64 desc[UR12][R4.64], R2 ;  /* 0x0000000204007986 */ /* 0x000fe2000c101b0c */
[----:B------:R-:W-:Y:S05]  /*0e80*/  EXIT ;  /* 0x000000000000794d */ /* 0x000fea0003800000 */
.L_x_836:
        /* <DEDUP_REMOVED lines=15> */
.L_x_8742:


//--------------------- .text._ZN2at6native55_GLOBAL__N__0955718d_22_SparseCsrTensorMath_cu_868dd54534reduce_sparse_csr_dim1_cuda_kernelIN3c107complexIdEElNS1_14ReductionMulOpIS5_EES5_EEvPT2_PKT_PKT0_SF_lT1_ --------------------------
	.section	.text._ZN2at6native55_GLOBAL__N__0955718d_22_SparseCsrTensorMath_cu_868dd54534reduce_sparse_csr_dim1_cuda_kernelIN3c107complexIdEElNS1_14ReductionMulOpIS5_EES5_EEvPT2_PKT_PKT0_SF_lT1_,"ax",@progbits
	.align	128
.text._ZN2at6native55_GLOBAL__N__0955718d_22_SparseCsrTensorMath_cu_868dd54534reduce_sparse_csr_dim1_cuda_kernelIN3c107complexIdEElNS1_14ReductionMulOpIS5_EES5_EEvPT2_PKT_PKT0_SF_lT1_:
        .type           _ZN2at6native55_GLOBAL__N__0955718d_22_SparseCsrTensorMath_cu_868dd54534reduce_sparse_csr_dim1_cuda_kernelIN3c107complexIdEElNS1_14ReductionMulOpIS5_EES5_EEvPT2_PKT_PKT0_SF_lT1_,@function
        .size           _ZN2at6native55_GLOBAL__N__0955718d_22_SparseCsrTensorMath_cu_868dd54534reduce_sparse_csr_dim1_cuda_kernelIN3c107complexIdEElNS1_14ReductionMulOpIS5_EES5_EEvPT2_PKT_PKT0_SF_lT1_,(.L_x_8743 - _ZN2at6native55_GLOBAL__N__0955718d_22_SparseCsrTensorMath_cu_868dd54534reduce_sparse_csr_dim1_cuda_kernelIN3c107complexIdEElNS1_14ReductionMulOpIS5_EES5_EEvPT2_PKT_PKT0_SF_lT1_)
        .other          _ZN2at6native55_GLOBAL__N__0955718d_22_SparseCsrTensorMath_cu_868dd54534reduce_sparse_csr_dim1_cuda_kernelIN3c107complexIdEElNS1_14ReductionMulOpIS5_EES5_EEvPT2_PKT_PKT0_SF_lT1_,@"STO_CUDA_ENTRY STV_DEFAULT"
_ZN2at6native55_GLOBAL__N__0955718d_22_SparseCsrTensorMath_cu_868dd54534reduce_sparse_csr_dim1_cuda_kernelIN3c107complexIdEElNS1_14ReductionMulOpIS5_EES5_EEvPT2_PKT_PKT0_SF_lT1_:
        /* <DEDUP_REMOVED lines=10> */
[----:B------:R-:W1:Y:S01]  /*00a0*/  LDCU.64 UR4, c[0x0][0x358] ;  /* 0x00006b00ff0477ac */ /* 0x000e620008000a00 */
[----:B0-----:R-:W-:-:S04]  /*00b0*/  LEA R4, P0, R2, UR6, 0x3 ;  /* 0x0000000602047c11 */ /* 0x001fc8000f8018ff */
[----:B------:R-:W-:-:S05]  /*00c0*/  LEA.HI.X R5, R2, UR7, RZ, 0x3, P0 ;  /* 0x0000000702057c11 */ /* 0x000fca00080f1cff */
[----:B-1----:R-:W2:Y:S04]  /*00d0*/  LDG.E.64 R8, desc[UR4][R4.64+0x8] ;  /* 0x0000080404087981 */ /* 0x002ea8000c1e1b00 */
[----:B------:R-:W2:Y:S02]  /*00e0*/  LDG.E.64 R6, desc[UR4][R4.64] ;  /* 0x0000000404067981 */ /* 0x000ea4000c1e1b00 */
[----:B--2---:R-:W-:-:S04]  /*00f0*/  ISETP.NE.U32.AND P0, PT, R6, R8, PT ;  /* 0x000000080600720c */ /* 0x004fc80003f05070 */
[----:B------:R-:W-:-:S13]  /*0100*/  ISETP.NE.AND.EX P0, PT, R7, R9, PT, P0 ;  /* 0x000000090700720c */ /* 0x000fda0003f05300 */
[----:B------:R-:W-:Y:S05]  /*0110*/  @!P0 EXIT ;  /* 0x000000000000894d */ /* 0x000fea0003800000 */
[----:B------:R-:W-:Y:S01]  /*0120*/  IMAD.MOV.U32 R3, RZ, RZ, R6 ;  /* 0x000000ffff037224 */ /* 0x000fe200078e0006 */
[----:B------:R-:W-:Y:S01]  /*0130*/  BSSY.RECONVERGENT B0, `(.L_x_837) ;  /* 0x00000e6000007945 */ /* 0x000fe20003800200 */
[----:B------:R-:W-:Y:S01]  /*0140*/  IMAD.MOV.U32 R0, RZ, RZ, R7 ;  /* 0x000000ffff007224 */ /* 0x000fe200078e0007 */
[----:B------:R-:W-:Y:S01]  /*0150*/  CS2R R6, SRZ ;  /* 0x0000000000067805 */ /* 0x000fe2000001ff00 */
[----:B------:R-:W-:Y:S01]  /*0160*/  IMAD.MOV.U32 R4, RZ, RZ, 0x0 ;  /* 0x00000000ff047424 */ /* 0x000fe200078e00ff */
[----:B------:R-:W-:Y:S01]  /*0170*/  ISETP.GE.U32.AND P0, PT, R3, R8, PT ;  /* 0x000000080300720c */ /* 0x000fe20003f06070 */
[----:B------:R-:W-:-:S03]  /*0180*/  IMAD.MOV.U32 R5, RZ, RZ, 0x3ff00000 ;  /* 0x3ff00000ff057424 */ /* 0x000fc600078e00ff */
[----:B------:R-:W-:-:S13]  /*0190*/  ISETP.GE.AND.EX P0, PT, R0, R9, PT, P0 ;  /* 0x000000090000720c */ /* 0x000fda0003f06300 */
[----:B------:R-:W-:Y:S05]  /*01a0*/  @P0 BRA `(.L_x_838) ;  /* 0x0000000c00780947 */ /* 0x000fea0003800000 */
[CC--:B------:R-:W-:Y:S01]  /*01b0*/  IADD3 R4, P0, PT, -R8.reuse, R3.reuse, RZ ;  /* 0x0000000308047210 */ /* 0x0c0fe20007f1e1ff */
[----:B------:R-:W-:Y:S01]  /*01c0*/  BSSY.RECONVERGENT B1, `(.L_x_839) ;  /* 0x000006f000017945 */ /* 0x000fe20003800200 */
[----:B------:R-:W-:Y:S02]  /*01d0*/  IADD3 R24, P2, PT, R8, -R3, RZ ;  /* 0x8000000308187210 */ /* 0x000fe40007f5e0ff */
[----:B------:R-:W-:Y:S02]  /*01e0*/  CS2R R6, SRZ ;  /* 0x0000000000067805 */ /* 0x000fe4000001ff00 */
[----:B------:R-:W-:Y:S01]  /*01f0*/  ISETP.GT.U32.AND P1, PT, R4, -0x10, PT ;  /* 0xfffffff00400780c */ /* 0x000fe20003f24070 */
[----:B------:R-:W-:Y:S01]  /*0200*/  IMAD.X R4, R0, 0x1, ~R9, P0 ;  /* 0x0000000100047824 */ /* 0x000fe200000e0e09 */
[----:B------:R-:W-:Y:S01]  /*0210*/  LOP3.LUT R25, R24, 0xf, RZ, 0xc0, !PT ;  /* 0x0000000f18197812 */ /* 0x000fe200078ec0ff */
[----:B------:R-:W-:Y:S02]  /*0220*/  IMAD.X R26, R9, 0x1, ~R0, P2 ;  /* 0x00000001091a7824 */ /* 0x000fe400010e0e00 */
[----:B------:R-:W-:Y:S01]  /*0230*/  IMAD.MOV.U32 R5, RZ, RZ, 0x3ff00000 ;  /* 0x3ff00000ff057424 */ /* 0x000fe200078e00ff */
[----:B------:R-:W-:Y:S01]  /*0240*/  ISETP.GT.U32.AND.EX P1, PT, R4, -0x1, PT, P1 ;  /* 0xffffffff0400780c */ /* 0x000fe20003f24110 */
[----:B------:R-:W-:Y:S01]  /*0250*/  IMAD.MOV.U32 R4, RZ, RZ, 0x0 ;  /* 0x00000000ff047424 */ /* 0x000fe200078e00ff */
[----:B------:R-:W-:-:S04]  /*0260*/  ISETP.NE.U32.AND P0, PT, R25, RZ, PT ;  /* 0x000000ff1900720c */ /* 0x000fc80003f05070 */
[----:B------:R-:W-:-:S07]  /*0270*/  ISETP.NE.AND.EX P0, PT, RZ, RZ, PT, P0 ;  /* 0x000000ffff00720c */ /* 0x000fce0003f05300 */
[----:B------:R-:W-:Y:S06]  /*0280*/  @P1 BRA `(.L_x_840) ;  /* 0x0000000400881947 */ /* 0x000fec0003800000 */
[----:B------:R-:W0:Y:S01]  /*0290*/  LDCU.64 UR6, c[0x0][0x388] ;  /* 0x00007100ff0677ac */ /* 0x000e220008000a00 */
[----:B------:R-:W-:Y:S02]  /*02a0*/  LOP3.LUT R27, R24, 0xfffffff0, RZ, 0xc0, !PT ;  /* 0xfffffff0181b7812 */ /* 0x000fe400078ec0ff */
[----:B------:R-:W-:Y:S01]  /*02b0*/  CS2R R6, SRZ ;  /* 0x0000000000067805 */ /* 0x000fe2000001ff00 */
[----:B------:R-:W-:Y:S02]  /*02c0*/  IMAD.MOV.U32 R4, RZ, RZ, 0x0 ;  /* 0x00000000ff047424 */ /* 0x000fe400078e00ff */
[----:B------:R-:W-:Y:S01]  /*02d0*/  IMAD.MOV.U32 R5, RZ, RZ, 0x3ff00000 ;  /* 0x3ff00000ff057424 */ /* 0x000fe200078e00ff */
[----:B0-----:R-:W-:-:S04]  /*02e0*/  LEA R28, P1, R3, UR6, 0x4 ;  /* 0x00000006031c7c11 */ /* 0x001fc8000f8220ff */
[----:B------:R-:W-:Y:S02]  /*02f0*/  IADD3 R28, P2, PT, R28, 0x80, RZ ;  /* 0x000000801c1c7810 */ /* 0x000fe40007f5e0ff */
[----:B------:R-:W-:-:S05]  /*0300*/  LEA.HI.X R29, R3, UR7, R0, 0x4, P1 ;  /* 0x00000007031d7c11 */ /* 0x000fca00088f2400 */
[----:B------:R-:W-:-:S07]  /*0310*/  IMAD.X R29, RZ, RZ, R29, P2 ;  /* 0x000000ffff1d7224 */ /* 0x000fce00010e061d */
.L_x_841:
[----:B------:R-:W2:Y:S04]  /*0320*/  LDG.E.128 R8, desc[UR4][R28.64+-0x80] ;  /* 0xffff80041c087981 */ /* 0x000ea8000c1e1d00 */
[----:B------:R-:W3:Y:S04]  /*0330*/  LDG.E.128 R12, desc[UR4][R28.64+-0x70] ;  /* 0xffff90041c0c7981 */ /* 0x000ee8000c1e1d00 */
[----:B------:R-:W4:Y:S01]  /*0340*/  LDG.E.128 R20, desc[UR4][R28.64+-0x50] ;  /* 0xffffb0041c147981 */ /* 0x000f22000c1e1d00 */
[C---:B--2---:R-:W-:Y:S02]  /*0350*/  DMUL R16, R10.reuse, R4 ;  /* 0x000000040a107228 */ /* 0x044fe40000000000 */
[----:B------:R-:W-:-:S06]  /*0360*/  DMUL R10, R10, R6 ;  /* 0x000000060a0a7228 */ /* 0x000fcc0000000000 */
[C---:B------:R-:W-:Y:S02]  /*0370*/  DFMA R6, R8.reuse, R6, R16 ;  /* 0x000000060806722b */ /* 0x040fe40000000010 */
[----:B------:R-:W2:Y:S01]  /*0380*/  LDG.E.128 R16, desc[UR4][R28.64+-0x60] ;  /* 0xffffa0041c107981 */ /* 0x000ea2000c1e1d00 */
[----:B------:R-:W-:-:S05]  /*0390*/  DFMA R10, R8, R4, -R10 ;  /* 0x00000004080a722b */ /* 0x000fca000000080a */
[----:B---3--:R-:W-:-:S03]  /*03a0*/  DMUL R8, R6, R14 ;  /* 0x0000000e06087228 */ /* 0x008fc60000000000 */
[----:B------:R-:W-:-:S05]  /*03b0*/  DMUL R14, R10, R14 ;  /* 0x0000000e0a0e7228 */ /* 0x000fca0000000000 */
[----:B------:R-:W-:-:S03]  /*03c0*/  DFMA R8, R10, R12, -R8 ;  /* 0x0000000c0a08722b */ /* 0x000fc60000000808 */
[----:B------:R-:W-:-:S05]  /*03d0*/  DFMA R14, R6, R12, R14 ;  /* 0x0000000c060e722b */ /* 0x000fca000000000e */
[----:B--2---:R-:W-:-:S03]  /*03e0*/  DMUL R4, R8, R18 ;  /* 0x0000001208047228 */ /* 0x004fc60000000000 */
[----:B------:R-:W-:-:S05]  /*03f0*/  DMUL R10, R14, R18 ;  /* 0x000000120e0a7228 */ /* 0x000fca0000000000 */
[-C--:B------:R-:W-:Y:S02]  /*0400*/  DFMA R18, R14, R16.reuse, R4 ;  /* 0x000000100e12722b */ /* 0x080fe40000000004 */
[----:B------:R-:W2:Y:S04]  /*0410*/  LDG.E.128 R4, desc[UR4][R28.64+-0x40] ;  /* 0xffffc0041c047981 */ /* 0x000ea8000c1e1d00 */
[----:B------:R-:W3:Y:S01]  /*0420*/  LDG.E.128 R12, desc[UR4][R28.64+-0x30] ;  /* 0xffffd0041c0c7981 */ /* 0x000ee2000c1e1d00 */
[----:B------:R-:W-:Y:S02]  /*0430*/  DFMA R10, R8, R16, -R10 ;  /* 0x00000010080a722b */ /* 0x000fe4000000080a */
[----:B----4-:R-:W-:-:S06]  /*0440*/  DMUL R8, R18, R22 ;  /* 0x0000001612087228 */ /* 0x010fcc0000000000 */
[C---:B------:R-:W-:Y:S02]  /*0450*/  DMUL R16, R10.reuse, R22 ;  /* 0x000000160a107228 */ /* 0x040fe40000000000 */
[-C--:B------:R-:W-:Y:S02]  /*0460*/  DFMA R22, R10, R20.reuse, -R8 ;  /* 0x000000140a16722b */ /* 0x080fe40000000808 */
[----:B------:R-:W4:Y:S04]  /*0470*/  LDG.E.128 R8, desc[UR4][R28.64+-0x20] ;  /* 0xffffe0041c087981 */ /* 0x000f28000c1e1d00 */
[----:B------:R-:W-:Y:S02]  /*0480*/  DFMA R18, R18, R20, R16 ;  /* 0x000000141212722b */ /* 0x000fe40000000010 */
[----:B--2---:R-:W-:-:S06]  /*0490*/  DMUL R16, R22, R6 ;  /* 0x0000000616107228 */ /* 0x004fcc0000000000 */
[C---:B------:R-:W-:Y:S02]  /*04a0*/  DMUL R6, R18.reuse, R6 ;  /* 0x0000000612067228 */ /* 0x040fe40000000000 */
[----:B------:R-:W-:-:S06]  /*04b0*/  DFMA R16, R18, R4, R16 ;  /* 0x000000041210722b */ /* 0x000fcc0000000010 */
[----:B------:R-:W-:Y:S02]  /*04c0*/  DFMA R6, R22, R4, -R6 ;  /* 0x000000041606722b */ /* 0x000fe40000000806 */
[----:B---3--:R-:W-:-:S06]  /*04d0*/  DMUL R20, R16, R14 ;  /* 0x0000000e10147228 */ /* 0x008fcc0000000000 */
[C---:B------:R-:W-:Y:S02]  /*04e0*/  DMUL R14, R6.reuse, R14 ;  /* 0x0000000e060e7228 */ /* 0x040fe40000000000 */
[-C--:B------:R-:W-:Y:S01]  /*04f0*/  DFMA R20, R6, R12.reuse, -R20 ;  /* 0x0000000c0614722b */ /* 0x080fe20000000814 */
[----:B------:R-:W2:Y:S05]  /*0500*/  LDG.E.128 R4, desc[UR4][R28.64+-0x10] ;  /* 0xfffff0041c047981 */ /* 0x000eaa000c1e1d00 */
[----:B------:R-:W-:Y:S02]  /*0510*/  DFMA R16, R16, R12, R14 ;  /* 0x0000000c1010722b */ /* 0x000fe4000000000e */
[----:B----4-:R-:W-:-:S06]  /*0520*/  DMUL R12, R20, R10 ;  /* 0x0000000a140c7228 */ /* 0x010fcc0000000000 */
[C---:B------:R-:W-:Y:S02]  /*0530*/  DMUL R22, R16.reuse, R10 ;  /* 0x0000000a10167228 */ /* 0x040fe40000000000 */
[-C--:B------:R-:W-:Y:S01]  /*0540*/  DFMA R10, R16, R8.reuse, R12 ;  /* 0x00000008100a722b */ /* 0x080fe2000000000c */
[----:B------:R-:W3:Y:S04]  /*0550*/  LDG.E.128 R16, desc[UR4][R28.64] ;  /* 0x000000041c107981 */ /* 0x000ee8000c1e1d00 */
[----:B------:R-:W4:Y:S01]  /*0560*/  LDG.E.128 R12, desc[UR4][R28.64+0x10] ;  /* 0x000010041c0c7981 */ /* 0x000f22000c1e1d00 */
[----:B------:R-:W-:Y:S02]  /*0570*/  DFMA R20, R20, R8, -R22 ;  /* 0x000000081414722b */ /* 0x000fe40000000816 */
[----:B--2---:R-:W-:-:S06]  /*0580*/  DMUL R8, R10, R6 ;  /* 0x000000060a087228 */ /* 0x004fcc0000000000 */
[C---:B------:R-:W-:Y:S02]  /*0590*/  DMUL R6, R20.reuse, R6 ;  /* 0x0000000614067228 */ /* 0x040fe40000000000 */
[----:B------:R-:W-:-:S06]  /*05a0*/  DFMA R8, R20, R4, -R8 ;  /* 0x000000041408722b */ /* 0x000fcc0000000808 */
[----:B------:R-:W-:Y:S02]  /*05b0*/  DFMA R6, R10, R4, R6 ;  /* 0x000000040a06722b */ /* 0x000fe40000000006 */
[----:B---3--:R-:W-:-:S06]  /*05c0*/  DMUL R20, R8, R18 ;  /* 0x0000001208147228 */ /* 0x008fcc0000000000 */
[C---:B------:R-:W-:Y:S02]  /*05d0*/  DMUL R18, R6.reuse, R18 ;  /* 0x0000001206127228 */ /* 0x040fe40000000000 */
[-C--:B------:R-:W-:Y:S01]  /*05e0*/  DFMA R20, R6, R16.reuse, R20 ;  /* 0x000000100614722b */ /* 0x080fe20000000014 */
[----:B------:R-:W2:Y:S05]  /*05f0*/  LDG.E.128 R4, desc[UR4][R28.64+0x20] ;  /* 0x000020041c047981 */ /* 0x000eaa000c1e1d00 */
[----:B------:R-:W-:Y:S02]  /*0600*/  DFMA R16, R8, R16, -R18 ;  /* 0x000000100810722b */ /* 0x000fe40000000812 */
[----:B----4-:R-:W-:-:S06]  /*0610*/  DMUL R8, R20, R14 ;  /* 0x0000000e14087228 */ /* 0x010fcc0000000000 */
[C---:B------:R-:W-:Y:S02]  /*0620*/  DMUL R22, R16.reuse, R14 ;  /* 0x0000000e10167228 */ /* 0x040fe40000000000 */
[-C--:B------:R-:W-:Y:S01]  /*0630*/  DFMA R14, R16, R12.reuse, -R8 ;  /* 0x0000000c100e722b */ /* 0x080fe20000000808 */
[----:B------:R-:W3:Y:S04]  /*0640*/  LDG.E.128 R16, desc[UR4][R28.64+0x30] ;  /* 0x000030041c107981 */ /* 0x000ee8000c1e1d00 */
[----:B------:R-:W4:Y:S01]  /*0650*/  LDG.E.128 R8, desc[UR4][R28.64+0x40] ;  /* 0x000040041c087981 */ /* 0x000f22000c1e1d00 */
        /* <DEDUP_REMOVED lines=14> */
[----:B------:R0:W4:Y:S01]  /*0740*/  LDG.E.128 R12, desc[UR4][R28.64+0x70] ;  /* 0x000070041c0c7981 */ /* 0x000122000c1e1d00 */
[----:B------:R-:W-:Y:S01]  /*0750*/  DFMA R22, R20, R8, -R22 ;  /* 0x000000081416722b */ /* 0x000fe20000000816 */
[----:B------:R-:W-:-:S04]  /*0760*/  IADD3 R27, P1, PT, R27, -0x10, RZ ;  /* 0xfffffff01b1b7810 */ /* 0x000fc80007f3e0ff */
[----:B------:R-:W-:Y:S02]  /*0770*/  IADD3.X R26, PT, PT, R26, -0x1, RZ, P1, !PT ;  /* 0xffffffff1a1a7810 */ /* 0x000fe40000ffe4ff */
[----:B------:R-:W-:-:S04]  /*0780*/  ISETP.NE.U32.AND P1, PT, R27, RZ, PT ;  /* 0x000000ff1b00720c */ /* 0x000fc80003f25070 */
[----:B------:R-:W-:Y:S02]  /*0790*/  ISETP.NE.AND.EX P1, PT, R26, RZ, PT, P1 ;  /* 0x000000ff1a00720c */ /* 0x000fe40003f25310 */
[----:B------:R-:W-:Y:S02]  /*07a0*/  IADD3 R3, P2, PT, R3, 0x10, RZ ;  /* 0x0000001003037810 */ /* 0x000fe40007f5e0ff */
[----:B0-----:R-:W-:-:S03]  /*07b0*/  IADD3 R28, P3, PT, R28, 0x100, RZ ;  /* 0x000001001c1c7810 */ /* 0x001fc60007f7e0ff */
[----:B------:R-:W-:Y:S02]  /*07c0*/  IMAD.X R0, RZ, RZ, R0, P2 ;  /* 0x000000ffff007224 */ /* 0x000fe400010e0600 */
[----:B------:R-:W-:Y:S01]  /*07d0*/  IMAD.X R29, RZ, RZ, R29, P3 ;  /* 0x000000ffff1d7224 */ /* 0x000fe200018e061d */
[-C--:B--2---:R-:W-:Y:S02]  /*07e0*/  DMUL R8, R10, R6.reuse ;  /* 0x000000060a087228 */ /* 0x084fe40000000000 */
[----:B------:R-:W-:-:S06]  /*07f0*/  DMUL R6, R22, R6 ;  /* 0x0000000616067228 */ /* 0x000fcc0000000000 */
[-C--:B------:R-:W-:Y:S02]  /*0800*/  DFMA R8, R22, R4.reuse, -R8 ;  /* 0x000000041608722b */ /* 0x080fe40000000808 */
[----:B------:R-:W-:-:S06]  /*0810*/  DFMA R6, R10, R4, R6 ;  /* 0x000000040a06722b */ /* 0x000fcc0000000006 */
[-C--:B---3--:R-:W-:Y:S02]  /*0820*/  DMUL R4, R8, R18.reuse ;  /* 0x0000001208047228 */ /* 0x088fe40000000000 */
[----:B------:R-:W-:-:S06]  /*0830*/  DMUL R18, R6, R18 ;  /* 0x0000001206127228 */ /* 0x000fcc0000000000 */
[-C--:B------:R-:W-:Y:S02]  /*0840*/  DFMA R6, R6, R16.reuse, R4 ;  /* 0x000000100606722b */ /* 0x080fe40000000004 */
[----:B------:R-:W-:-:S06]  /*0850*/  DFMA R18, R8, R16, -R18 ;  /* 0x000000100812722b */ /* 0x000fcc0000000812 */
[-C--:B----4-:R-:W-:Y:S02]  /*0860*/  DMUL R4, R6, R14.reuse ;  /* 0x0000000e06047228 */ /* 0x090fe40000000000 */
[----:B------:R-:W-:-:S06]  /*0870*/  DMUL R14, R18, R14 ;  /* 0x0000000e120e7228 */ /* 0x000fcc0000000000 */
[-C--:B------:R-:W-:Y:S02]  /*0880*/  DFMA R4, R18, R12.reuse, -R4 ;  /* 0x0000000c1204722b */ /* 0x080fe40000000804 */
[----:B------:R-:W-:Y:S01]  /*0890*/  DFMA R6, R6, R12, R14 ;  /* 0x0000000c0606722b */ /* 0x000fe2000000000e */
[----:B------:R-:W-:Y:S10]  /*08a0*/  @P1 BRA `(.L_x_841) ;  /* 0xfffffff8009c1947 */ /* 0x000ff4000383ffff */
.L_x_840:
[----:B------:R-:W-:Y:S05]  /*08b0*/  BSYNC.RECONVERGENT B1 ;  /* 0x0000000000017941 */ /* 0x000fea0003800200 */
.L_x_839:
        /* <DEDUP_REMOVED lines=11> */
[----:B------:R-:W2:Y:S04]  /*0970*/  LDG.E.128 R8, desc[UR4][R28.64] ;  /* 0x000000041c087981 */ /* 0x000ea8000c1e1d00 */
[----:B------:R-:W3:Y:S04]  /*0980*/  LDG.E.128 R12, desc[UR4][R28.64+0x10] ;  /* 0x000010041c0c7981 */ /* 0x000ee8000c1e1d00 */
[----:B------:R-:W4:Y:S04]  /*0990*/  LDG.E.128 R16, desc[UR4][R28.64+0x20] ;  /* 0x000020041c107981 */ /* 0x000f28000c1e1d00 */
[----:B------:R-:W5:Y:S01]  /*09a0*/  LDG.E.128 R20, desc[UR4][R28.64+0x30] ;  /* 0x000030041c147981 */ /* 0x000f62000c1e1d00 */
[----:B--2---:R-:W-:-:S02]  /*09b0*/  DMUL R30, R4, R10 ;  /* 0x0000000a041e7228 */ /* 0x004fc40000000000 */
[----:B------:R-:W-:-:S06]  /*09c0*/  DMUL R10, R6, R10 ;  /* 0x0000000a060a7228 */ /* 0x000fcc0000000000 */
[-C--:B------:R-:W-:Y:S02]  /*09d0*/  DFMA R30, R6, R8.reuse, R30 ;  /* 0x00000008061e722b */ /* 0x080fe4000000001e */
[----:B------:R-:W-:Y:S01]  /*09e0*/  DFMA R10, R4, R8, -R10 ;  /* 0x00000008040a722b */ /* 0x000fe2000000080a */
[----:B------:R-:W2:Y:S05]  /*09f0*/  LDG.E.128 R4, desc[UR4][R28.64+0x40] ;  /* 0x000040041c047981 */ /* 0x000eaa000c1e1d00 */
[-C--:B---3--:R-:W-:Y:S02]  /*0a00*/  DMUL R8, R30, R14.reuse ;  /* 0x0000000e1e087228 */ /* 0x088fe40000000000 */
[----:B------:R-:W-:-:S06]  /*0a10*/  DMUL R14, R10, R14 ;  /* 0x0000000e0a0e7228 */ /* 0x000fcc0000000000 */
[-C--:B------:R-:W-:Y:S02]  /*0a20*/  DFMA R8, R10, R12.reuse, -R8 ;  /* 0x0000000c0a08722b */ /* 0x080fe40000000808 */
[----:B------:R-:W-:-:S06]  /*0a30*/  DFMA R30, R30, R12, R14 ;  /* 0x0000000c1e1e722b */ /* 0x000fcc000000000e */
[-C--:B----4-:R-:W-:Y:S02]  /*0a40*/  DMUL R12, R8, R18.reuse ;  /* 0x00000012080c7228 */ /* 0x090fe40000000000 */
[----:B------:R-:W-:-:S06]  /*0a50*/  DMUL R18, R30, R18 ;  /* 0x000000121e127228 */ /* 0x000fcc0000000000 */
[-C--:B------:R-:W-:Y:S02]  /*0a60*/  DFMA R12, R30, R16.reuse, R12 ;  /* 0x000000101e0c722b */ /* 0x080fe4000000000c */
[----:B------:R-:W-:Y:S01]  /*0a70*/  DFMA R18, R8, R16, -R18 ;  /* 0x000000100812722b */ /* 0x000fe20000000812 */
[----:B------:R-:W3:Y:S05]  /*0a80*/  LDG.E.128 R8, desc[UR4][R28.64+0x50] ;  /* 0x000050041c087981 */ /* 0x000eea000c1e1d00 */
[-C--:B-----5:R-:W-:Y:S02]  /*0a90*/  DMUL R16, R12, R22.reuse ;  /* 0x000000160c107228 */ /* 0x0a0fe40000000000 */
[----:B------:R-:W-:-:S06]  /*0aa0*/  DMUL R14, R18, R22 ;  /* 0x00000016120e7228 */ /* 0x000fcc0000000000 */
[-C--:B------:R-:W-:Y:S02]  /*0ab0*/  DFMA R22, R18, R20.reuse, -R16 ;  /* 0x000000141216722b */ /* 0x080fe40000000810 */
[----:B------:R-:W4:Y:S01]  /*0ac0*/  LDG.E.128 R16, desc[UR4][R28.64+0x60] ;  /* 0x000060041c107981 */ /* 0x000f22000c1e1d00 */
[----:B------:R-:W-:-:S03]  /*0ad0*/  DFMA R20, R12, R20, R14 ;  /* 0x000000140c14722b */ /* 0x000fc6000000000e */
[----:B------:R-:W5:Y:S01]  /*0ae0*/  LDG.E.128 R12, desc[UR4][R28.64+0x70] ;  /* 0x000070041c0c7981 */ /* 0x000f62000c1e1d00 */
[----:B------:R-:W-:-:S05]  /*0af0*/  IADD3 R3, P0, PT, R3, 0x8, RZ ;  /* 0x0000000803037810 */ /* 0x000fca0007f1e0ff */
[----:B------:R-:W-:Y:S01]  /*0b00*/  IMAD.X R0, RZ, RZ, R0, P0 ;  /* 0x000000ffff007224 */ /* 0x000fe200000e0600 */
[-C--:B--2---:R-:W-:Y:S02]  /*0b10*/  DMUL R30, R22, R6.reuse ;  /* 0x00000006161e7228 */ /* 0x084fe40000000000 */
[----:B------:R-:W-:-:S06]  /*0b20*/  DMUL R6, R20, R6 ;  /* 0x0000000614067228 */ /* 0x000fcc0000000000 */
[-C--:B------:R-:W-:Y:S02]  /*0b30*/  DFMA R30, R20, R4.reuse, R30 ;  /* 0x00000004141e722b */ /* 0x080fe4000000001e */
[----:B------:R-:W-:-:S06]  /*0b40*/  DFMA R6, R22, R4, -R6 ;  /* 0x000000041606722b */ /* 0x000fcc0000000806 */
[-C--:B---3--:R-:W-:Y:S02]  /*0b50*/  DMUL R4, R30, R10.reuse ;  /* 0x0000000a1e047228 */ /* 0x088fe40000000000 */
[----:B------:R-:W-:-:S06]  /*0b60*/  DMUL R10, R6, R10 ;  /* 0x0000000a060a7228 */ /* 0x000fcc0000000000 */
[-C--:B------:R-:W-:Y:S02]  /*0b70*/  DFMA R4, R6, R8.reuse, -R4 ;  /* 0x000000080604722b */ /* 0x080fe40000000804 */
[----:B------:R-:W-:-:S06]  /*0b80*/  DFMA R10, R30, R8, R10 ;  /* 0x000000081e0a722b */ /* 0x000fcc000000000a */
[-C--:B----4-:R-:W-:Y:S02]  /*0b90*/  DMUL R6, R4, R18.reuse ;  /* 0x0000001204067228 */ /* 0x090fe40000000000 */
[----:B------:R-:W-:-:S06]  /*0ba0*/  DMUL R18, R10, R18 ;  /* 0x000000120a127228 */ /* 0x000fcc0000000000 */
[-C--:B------:R-:W-:Y:S02]  /*0bb0*/  DFMA R6, R10, R16.reuse, R6 ;  /* 0x000000100a06722b */ /* 0x080fe40000000006 */
[----:B------:R-:W-:-:S06]  /*0bc0*/  DFMA R4, R4, R16, -R18 ;  /* 0x000000100404722b */ /* 0x000fcc0000000812 */
[-C--:B-----5:R-:W-:Y:S02]  /*0bd0*/  DMUL R8, R6, R14.reuse ;  /* 0x0000000e06087228 */ /* 0x0a0fe40000000000 */
[----:B------:R-:W-:-:S06]  /*0be0*/  DMUL R14, R4, R14 ;  /* 0x0000000e040e7228 */ /* 0x000fcc0000000000 */
[-C--:B------:R-:W-:Y:S02]  /*0bf0*/  DFMA R4, R4, R12.reuse, -R8 ;  /* 0x0000000c0404722b */ /* 0x080fe40000000808 */
[----:B------:R-:W-:-:S11]  /*0c00*/  DFMA R6, R6, R12, R14 ;  /* 0x0000000c0606722b */ /* 0x000fd6000000000e */
.L_x_843:
[----:B------:R-:W-:Y:S05]  /*0c10*/  BSYNC.RECONVERGENT B1 ;  /* 0x0000000000017941 */ /* 0x000fea0003800200 */
.L_x_842:
[----:B------:R-:W-:Y:S05]  /*0c20*/  @!P1 BRA `(.L_x_838) ;  /* 0x0000000000d89947 */ /* 0x000fea0003800000 */
[----:B------:R-:W-:Y:S01]  /*0c30*/  ISETP.GE.U32.AND P0, PT, R26, 0x4, PT ;  /* 0x000000041a00780c */ /* 0x000fe20003f06070 */
[----:B------:R-:W-:Y:S01]  /*0c40*/  IMAD.MOV.U32 R26, RZ, RZ, RZ ;  /* 0x000000ffff1a7224 */ /* 0x000fe200078e00ff */
        /* <DEDUP_REMOVED lines=31> */
.L_x_845:
[----:B------:R-:W-:Y:S05]  /*0e40*/  BSYNC.RECONVERGENT B1 ;  /* 0x0000000000017941 */ /* 0x000fea0003800200 */
.L_x_844:
[----:B------:R-:W-:Y:S05]  /*0e50*/  @!P1 BRA `(.L_x_838) ;  /* 0x00000000004c9947 */ /* 0x000fea0003800000 */
[----:B------:R-:W0:Y:S01]  /*0e60*/  LDCU.64 UR6, c[0x0][0x388] ;  /* 0x00007100ff0677ac */ /* 0x000e220008000a00 */
[----:B------:R-:W-:Y:S01]  /*0e70*/  BSSY.RECONVERGENT B1, `(.L_x_838) ;  /* 0x0000011000017945 */ /* 0x000fe20003800200 */
[----:B0-----:R-:W-:-:S04]  /*0e80*/  LEA R14, P0, R3, UR6, 0x4 ;  /* 0x00000006030e7c11 */ /* 0x001fc8000f8020ff */
[----:B------:R-:W-:-:S09]  /*0e90*/  LEA.HI.X R15, R3, UR7, R0, 0x4, P0 ;  /* 0x00000007030f7c11 */ /* 0x000fd200080f2400 */
.L_x_846:
[----:B------:R-:W-:Y:S02]  /*0ea0*/  IMAD.MOV.U32 R8, RZ, RZ, R14 ;  /* 0x000000ffff087224 */ /* 0x000fe400078e000e */
[----:B------:R-:W-:-:S06]  /*0eb0*/  IMAD.MOV.U32 R9, RZ, RZ, R15 ;  /* 0x000000ffff097224 */ /* 0x000fcc00078e000f */
[----:B------:R-:W2:Y:S01]  /*0ec0*/  LDG.E.128 R8, desc[UR4][R8.64] ;  /* 0x0000000408087981 */ /* 0x000ea2000c1e1d00 */
[----:B------:R-:W-:Y:S02]  /*0ed0*/  IADD3 R27, P0, PT, R27, -0x1, RZ ;  /* 0xffffffff1b1b7810 */ /* 0x000fe40007f1e0ff */
[----:B------:R-:W-:Y:S02]  /*0ee0*/  IADD3 R14, P1, PT, R14, 0x10, RZ ;  /* 0x000000100e0e7810 */ /* 0x000fe40007f3e0ff */
[----:B------:R-:W-:Y:S02]  /*0ef0*/  IADD3.X R26, PT, PT, R26, -0x1, RZ, P0, !PT ;  /* 0xffffffff1a1a7810 */ /* 0x000fe400007fe4ff */
[----:B------:R-:W-:Y:S01]  /*0f00*/  ISETP.NE.U32.AND P0, PT, R27, RZ, PT ;  /* 0x000000ff1b00720c */ /* 0x000fe20003f05070 */
[----:B------:R-:W-:-:S03]  /*0f10*/  IMAD.X R15, RZ, RZ, R15, P1 ;  /* 0x000000ffff0f7224 */ /* 0x000fc600008e060f */
[----:B------:R-:W-:Y:S01]  /*0f20*/  ISETP.NE.AND.EX P0, PT, R26, RZ, PT, P0 ;  /* 0x000000ff1a00720c */ /* 0x000fe20003f05300 */
[C---:B--2---:R-:W-:Y:S02]  /*0f30*/  DMUL R12, R10.reuse, R6 ;  /* 0x000000060a0c7228 */ /* 0x044fe40000000000 */
[----:B------:R-:W-:-:S06]  /*0f40*/  DMUL R10, R10, R4 ;  /* 0x000000040a0a7228 */ /* 0x000fcc0000000000 */
[C---:B------:R-:W-:Y:S02]  /*0f50*/  DFMA R4, R8.reuse, R4, -R12 ;  /* 0x000000040804722b */ /* 0x040fe4000000080c */
[----:B------:R-:W-:Y:S02]  /*0f60*/  DFMA R6, R8, R6, R10 ;  /* 0x000000060806722b */ /* 0x000fe4000000000a */
[----:B------:R-:W-:Y:S09]  /*0f70*/  @P0 BRA `(.L_x_846) ;  /* 0xfffffffc00c80947 */ /* 0x000ff2000383ffff */
[----:B------:R-:W-:Y:S05]  /*0f80*/  BSYNC.RECONVERGENT B1 ;  /* 0x0000000000017941 */ /* 0x000fea0003800200 */
.L_x_838:
[----:B------:R-:W-:Y:S05]  /*0f90*/  BSYNC.RECONVERGENT B0 ;  /* 0x0000000000007941 */ /* 0x000fea0003800200 */
.L_x_837:
[----:B------:R-:W0:Y:S02]  /*0fa0*/  LDCU.64 UR6, c[0x0][0x398] ;  /* 0x00007300ff0677ac */ /* 0x000e240008000a00 */
[----:B0-----:R-:W-:-:S04]  /*0fb0*/  LEA R8, P0, R2, UR6, 0x3 ;  /* 0x0000000602087c11 */ /* 0x001fc8000f8018ff */
[----:B------:R-:W-:Y:S01]  /*0fc0*/  LEA.HI.X R9, R2, UR7, RZ, 0x3, P0 ;  /* 0x0000000702097c11 */ /* 0x000fe200080f1cff */
[----:B------:R-:W0:Y:S04]  /*0fd0*/  LDCU.64 UR6, c[0x0][0x380] ;  /* 0x00007000ff0677ac */ /* 0x000e280008000a00 */
[----:B------:R-:W0:Y:S02]  /*0fe0*/  LDG.E.64 R2, desc[UR4][R8.64] ;  /* 0x0000000408027981 */ /* 0x000e24000c1e1b00 */
[----:B0-----:R-:W-:-:S04]  /*0ff0*/  LEA R10, P0, R2, UR6, 0x4 ;  /* 0x00000006020a7c11 */ /* 0x001fc8000f8020ff */
[----:B------:R-:W-:-:S05]  /*1000*/  LEA.HI.X R11, R2, UR7, R3, 0x4, P0 ;  /* 0x00000007020b7c11 */ /* 0x000fca00080f2403 */
[----:B------:R-:W-:Y:S01]  /*1010*/  STG.E.128 desc[UR4][R10.64], R4 ;  /* 0x000000040a007986 */ /* 0x000fe2000c101d04 */
[----:B------:R-:W-:Y:S05]  /*1020*/  EXIT ;  /* 0x000000000000794d */ /* 0x000fea0003800000 */
.L_x_847:
        /* <DEDUP_REMOVED lines=13> */
.L_x_8743:


//--------------------- .text._ZN2at6native55_GLOBAL__N__0955718d_22_SparseCsrTensorMath_cu_868dd54534reduce_sparse_csr_dim1_cuda_kernelIN3c107complexIdEEiNS1_14ReductionMulOpIS5_EES5_EEvPT2_PKT_PKT0_SF_lT1_ --------------------------
	.section	.text._ZN2at6native55_GLOBAL__N__0955718d_22_SparseCsrTensorMath_cu_868dd54534reduce_sparse_csr_dim1_cuda_kernelIN3c107complexIdEEiNS1_14ReductionMulOpIS5_EES5_EEvPT2_PKT_PKT0_SF_lT1_,"ax",@progbits
	.align	128
.text._ZN2at6native55_GLOBAL__N__0955718d_22_SparseCsrTensorMath_cu_868dd54534reduce_sparse_csr_dim1_cuda_kernelIN3c107complexIdEEiNS1_14ReductionMulOpIS5_EES5_EEvPT2_PKT_PKT0_SF_lT1_:
        .type           _ZN2at6native55_GLOBAL__N__0955718d_22_SparseCsrTensorMath_cu_868dd54534reduce_sparse_csr_dim1_cuda_kernelIN3c107complexIdEEiNS1_14ReductionMulOpIS5_EES5_EEvPT2_PKT_PKT0_SF_lT1_,@function
        .size           _ZN2at6native55_GLOBAL__N__0955718d_22_SparseCsrTensorMath_cu_868dd54534reduce_sparse_csr_dim1_cuda_kernelIN3c107complexIdEEiNS1_14ReductionMulOpIS5_EES5_EEvPT2_PKT_PKT0_SF_lT1_,(.L_x_8744 - _ZN2at6native55_GLOBAL__N__0955718d_22_SparseCsrTensorMath_cu_868dd54534reduce_sparse_csr_dim1_cuda_kernelIN3c107complexIdEEiNS1_14ReductionMulOpIS5_EES5_EEvPT2_PKT_PKT0_SF_lT1_)
        .other          _ZN2at6native55_GLOBAL__N__0955718d_22_SparseCsrTensorMath_cu_868dd54534reduce_sparse_csr_dim1_cuda_kernelIN3c107complexIdEEiNS1_14ReductionMulOpIS5_EES5_EEvPT2_PKT_PKT0_SF_lT1_,@"STO_CUDA_ENTRY STV_DEFAULT"
_ZN2at6native55_GLOBAL__N__0955718d_22_SparseCsrTensorMath_cu_868dd54534reduce_sparse_csr_dim1_cuda_kernelIN3c107complexIdEEiNS1_14ReductionMulOpIS5_EES5_EEvPT2_PKT_PKT0_SF_lT1_:
        /* <DEDUP_REMOVED lines=21> */
[----:B------:R-:W-:Y:S01]  /*0150*/  IMAD.MOV.U32 R4, RZ, RZ, 0x0 ;  /* 0x00000000ff047424 */ /* 0x000fe200078e00ff */
[----:B------:R-:W-:Y:S01]  /*0160*/  CS2R R6, SRZ ;  /* 0x0000000000067805 */ /* 0x000fe2000001ff00 */
[----:B------:R-:W-:-:S09]  /*0170*/  IMAD.MOV.U32 R5, RZ, RZ, 0x3ff00000 ;  /* 0x3ff00000ff057424 */ /* 0x000fd200078e00ff */
[----:B------:R-:W-:Y:S05]  /*0180*/  @P0 BRA `(.L_x_849) ;  /* 0x0000000c001c0947 */ /* 0x000fea0003800000 */
[----:B------:R-:W-:Y:S01]  /*0190*/  IMAD.IADD R24, R8, 0x1, -R3 ;  /* 0x0000000108187824 */ /* 0x000fe200078e0a03 */
[----:B------:R-:W-:Y:S01]  /*01a0*/  BSSY.RECONVERGENT B1, `(.L_x_850) ;  /* 0x0000066000017945 */ /* 0x000fe20003800200 */
[----:B------:R-:W-:Y:S01]  /*01b0*/  IMAD.IADD R8, R3, 0x1, -R8 ;  /* 0x0000000103087824 */ /* 0x000fe200078e0a08 */
[----:B------:R-:W-:Y:S01]  /*01c0*/  CS2R R6, SRZ ;  /* 0x0000000000067805 */ /* 0x000fe2000001ff00 */
[----:B------:R-:W-:Y:S01]  /*01d0*/  IMAD.MOV.U32 R4, RZ, RZ, 0x0 ;  /* 0x00000000ff047424 */ /* 0x000fe200078e00ff */
[----:B------:R-:W-:Y:S01]  /*01e0*/  LOP3.LUT R20, R24, 0xf, RZ, 0xc0, !PT ;  /* 0x0000000f18147812 */ /* 0x000fe200078ec0ff */
[----:B------:R-:W-:Y:S01]  /*01f0*/  IMAD.MOV.U32 R5, RZ, RZ, 0x3ff00000 ;  /* 0x3ff00000ff057424 */ /* 0x000fe200078e00ff */
[----:B------:R-:W-:Y:S02]  /*0200*/  ISETP.GT.U32.AND P1, PT, R8, -0x10, PT ;  /* 0xfffffff00800780c */ /* 0x000fe40003f24070 */
[----:B------:R-:W-:-:S11]  /*0210*/  ISETP.NE.AND P0, PT, R20, RZ, PT ;  /* 0x000000ff1400720c */ /* 0x000fd60003f05270 */
[----:B------:R-:W-:Y:S05]  /*0220*/  @P1 BRA `(.L_x_851) ;  /* 0x0000000400741947 */ /* 0x000fea0003800000 */
[----:B------:R-:W0:Y:S01]  /*0230*/  LDC.64 R22, c[0x0][0x388] ;  /* 0x0000e200ff167b82 */ /* 0x000e220000000a00 */
[----:B------:R-:W-:Y:S02]  /*0240*/  LOP3.LUT R21, R24, 0xfffffff0, RZ, 0xc0, !PT ;  /* 0xfffffff018157812 */ /* 0x000fe400078ec0ff */
[----:B------:R-:W-:Y:S01]  /*0250*/  CS2R R6, SRZ ;  /* 0x0000000000067805 */ /* 0x000fe2000001ff00 */
[----:B------:R-:W-:Y:S02]  /*0260*/  IMAD.MOV.U32 R4, RZ, RZ, 0x0 ;  /* 0x00000000ff047424 */ /* 0x000fe400078e00ff */
[----:B------:R-:W-:Y:S02]  /*0270*/  IMAD.MOV.U32 R5, RZ, RZ, 0x3ff00000 ;  /* 0x3ff00000ff057424 */ /* 0x000fe400078e00ff */
[----:B------:R-:W-:Y:S01]  /*0280*/  IMAD.MOV R21, RZ, RZ, -R21 ;  /* 0x000000ffff157224 */ /* 0x000fe200078e0a15 */
[----:B0-----:R-:W-:-:S05]  /*0290*/  IADD3 R22, P1, PT, R22, 0x80, RZ ;  /* 0x0000008016167810 */ /* 0x001fca0007f3e0ff */
[----:B------:R-:W-:-:S08]  /*02a0*/  IMAD.X R23, RZ, RZ, R23, P1 ;  /* 0x000000ffff177224 */ /* 0x000fd000008e0617 */
.L_x_852:
[----:B------:R-:W-:-:S05]  /*02b0*/  IMAD.WIDE R26, R3, 0x10, R22 ;  /* 0x00000010031a7825 */ /* 0x000fca00078e0216 */
[----:B------:R-:W2:Y:S04]  /*02c0*/  LDG.E.128 R16, desc[UR4][R26.64+-0x80] ;  /* 0xffff80041a107981 */ /* 0x000ea8000c1e1d00 */
[----:B------:R-:W3:Y:S01]  /*02d0*/  LDG.E.128 R12, desc[UR4][R26.64+-0x70] ;  /* 0xffff90041a0c7981 */ /* 0x000ee2000c1e1d00 */
[C---:B--2---:R-:W-:Y:S02]  /*02e0*/  DMUL R8, R18.reuse, R6 ;  /* 0x0000000612087228 */ /* 0x044fe40000000000 */
[----:B------:R-:W-:-:S06]  /*02f0*/  DMUL R28, R18, R4 ;  /* 0x00000004121c7228 */ /* 0x000fcc0000000000 */
[C---:B------:R-:W-:Y:S02]  /*0300*/  DFMA R18, R16.reuse, R4, -R8 ;  /* 0x000000041012722b */ /* 0x040fe40000000808 */
[----:B------:R-:W2:Y:S01]  /*0310*/  LDG.E.128 R8, desc[UR4][R26.64+-0x60] ;  /* 0xffffa0041a087981 */ /* 0x000ea2000c1e1d00 */
[----:B------:R-:W-:-:S03]  /*0320*/  DFMA R28, R16, R6, R28 ;  /* 0x00000006101c722b */ /* 0x000fc6000000001c */
[----:B------:R-:W4:Y:S05]  /*0330*/  LDG.E.128 R4, desc[UR4][R26.64+-0x50] ;  /* 0xffffb0041a047981 */ /* 0x000f2a000c1e1d00 */
[-C--:B---3--:R-:W-:Y:S02]  /*0340*/  DMUL R16, R28, R14.reuse ;  /* 0x0000000e1c107228 */ /* 0x088fe40000000000 */
[----:B------:R-:W-:-:S06]  /*0350*/  DMUL R14, R18, R14 ;  /* 0x0000000e120e7228 */ /* 0x000fcc0000000000 */
[-C--:B------:R-:W-:Y:S02]  /*0360*/  DFMA R16, R18, R12.reuse, -R16 ;  /* 0x0000000c1210722b */ /* 0x080fe40000000810 */
[----:B------:R-:W-:-:S06]  /*0370*/  DFMA R14, R28, R12, R14 ;  /* 0x0000000c1c0e722b */ /* 0x000fcc000000000e */
[-C--:B--2---:R-:W-:Y:S02]  /*0380*/  DMUL R18, R16, R10.reuse ;  /* 0x0000000a10127228 */ /* 0x084fe40000000000 */
[----:B------:R-:W-:-:S06]  /*0390*/  DMUL R10, R14, R10 ;  /* 0x0000000a0e0a7228 */ /* 0x000fcc0000000000 */
[-C--:B------:R-:W-:Y:S01]  /*03a0*/  DFMA R18, R14, R8.reuse, R18 ;  /* 0x000000080e12722b */ /* 0x080fe20000000012 */
[----:B------:R-:W2:Y:S01]  /*03b0*/  LDG.E.128 R12, desc[UR4][R26.64+-0x40] ;  /* 0xffffc0041a0c7981 */ /* 0x000ea2000c1e1d00 */
[----:B------:R-:W-:-:S06]  /*03c0*/  DFMA R8, R16, R8, -R10 ;  /* 0x000000081008722b */ /* 0x000fcc000000080a */
[-C--:B----4-:R-:W-:Y:S02]  /*03d0*/  DMUL R16, R18, R6.reuse ;  /* 0x0000000612107228 */ /* 0x090fe40000000000 */
[----:B------:R-:W-:-:S06]  /*03e0*/  DMUL R6, R8, R6 ;  /* 0x0000000608067228 */ /* 0x000fcc0000000000 */
[-C--:B------:R-:W-:Y:S01]  /*03f0*/  DFMA R16, R8, R4.reuse, -R16 ;  /* 0x000000040810722b */ /* 0x080fe20000000810 */
[----:B------:R-:W3:Y:S01]  /*0400*/  LDG.E.128 R8, desc[UR4][R26.64+-0x30] ;  /* 0xffffd0041a087981 */ /* 0x000ee2000c1e1d00 */
[----:B------:R-:W-:-:S03]  /*0410*/  DFMA R18, R18, R4, R6 ;  /* 0x000000041212722b */ /* 0x000fc60000000006 */
[----:B------:R-:W4:Y:S05]  /*0420*/  LDG.E.128 R4, desc[UR4][R26.64+-0x20] ;  /* 0xffffe0041a047981 */ /* 0x000f2a000c1e1d00 */
[-C--:B--2---:R-:W-:Y:S02]  /*0430*/  DMUL R28, R18, R14.reuse ;  /* 0x0000000e121c7228 */ /* 0x084fe40000000000 */
[----:B------:R-:W-:-:S06]  /*0440*/  DMUL R14, R16, R14 ;  /* 0x0000000e100e7228 */ /* 0x000fcc0000000000 */
[-C--:B------:R-:W-:Y:S02]  /*0450*/  DFMA R16, R16, R12.reuse, -R28 ;  /* 0x0000000c1010722b */ /* 0x080fe4000000081c */
[----:B------:R-:W-:-:S06]  /*0460*/  DFMA R14, R18, R12, R14 ;  /* 0x0000000c120e722b */ /* 0x000fcc000000000e */
[-C--:B---3--:R-:W-:Y:S02]  /*0470*/  DMUL R18, R16, R10.reuse ;  /* 0x0000000a10127228 */ /* 0x088fe40000000000 */
        /* <DEDUP_REMOVED lines=24> */
[----:B------:R-:W4:Y:S03]  /*0600*/  LDG.E.128 R4, desc[UR4][R26.64+0x40] ;  /* 0x000040041a047981 */ /* 0x000f26000c1e1d00 */
[-C--:B--2---:R-:W-:Y:S02]  /*0610*/  DMUL R16, R18, R14.reuse ;  /* 0x0000000e12107228 */ /* 0x084fe40000000000 */
[----:B------:R-:W-:-:S06]  /*0620*/  DMUL R14, R28, R14 ;  /* 0x0000000e1c0e7228 */ /* 0x000fcc0000000000 */
[-C--:B------:R-:W-:Y:S02]  /*0630*/  DFMA R16, R28, R12.reuse, R16 ;  /* 0x0000000c1c10722b */ /* 0x080fe40000000010 */
[----:B------:R-:W-:-:S06]  /*0640*/  DFMA R14, R18, R12, -R14 ;  /* 0x0000000c120e722b */ /* 0x000fcc000000080e */
[-C--:B---3--:R-:W-:Y:S02]  /*0650*/  DMUL R28, R16, R10.reuse ;  /* 0x0000000a101c7228 */ /* 0x088fe40000000000 */
[----:B------:R-:W-:-:S06]  /*0660*/  DMUL R10, R14, R10 ;  /* 0x0000000a0e0a7228 */ /* 0x000fcc0000000000 */
[-C--:B------:R-:W-:Y:S01]  /*0670*/  DFMA R28, R14, R8.reuse, -R28 ;  /* 0x000000080e1c722b */ /* 0x080fe2000000081c */
[----:B------:R-:W2:Y:S01]  /*0680*/  LDG.E.128 R12, desc[UR4][R26.64+0x50] ;  /* 0x000050041a0c7981 */ /* 0x000ea2000c1e1d00 */
[----:B------:R-:W-:-:S06]  /*0690*/  DFMA R16, R16, R8, R10 ;  /* 0x000000081010722b */ /* 0x000fcc000000000a */
[-C--:B----4-:R-:W-:Y:S02]  /*06a0*/  DMUL R8, R28, R6.reuse ;  /* 0x000000061c087228 */ /* 0x090fe40000000000 */
[----:B------:R-:W-:-:S06]  /*06b0*/  DMUL R30, R16, R6 ;  /* 0x00000006101e7228 */ /* 0x000fcc0000000000 */
[-C--:B------:R-:W-:Y:S01]  /*06c0*/  DFMA R6, R16, R4.reuse, R8 ;  /* 0x000000041006722b */ /* 0x080fe20000000008 */
[----:B------:R-:W3:Y:S04]  /*06d0*/  LDG.E.128 R16, desc[UR4][R26.64+0x60] ;  /* 0x000060041a107981 */ /* 0x000ee8000c1e1d00 */
[----:B------:R-:W4:Y:S01]  /*06e0*/  LDG.E.128 R8, desc[UR4][R26.64+0x70] ;  /* 0x000070041a087981 */ /* 0x000f22000c1e1d00 */
[----:B------:R-:W-:Y:S01]  /*06f0*/  DFMA R30, R28, R4, -R30 ;  /* 0x000000041c1e722b */ /* 0x000fe2000000081e */
[----:B------:R-:W-:Y:S02]  /*0700*/  VIADD R21, R21, 0x10 ;  /* 0x0000001015157836 */ /* 0x000fe40000000000 */
[----:B------:R-:W-:-:S03]  /*0710*/  VIADD R3, R3, 0x10 ;  /* 0x0000001003037836 */ /* 0x000fc60000000000 */
[----:B------:R-:W-:Y:S01]  /*0720*/  ISETP.NE.AND P1, PT, R21, RZ, PT ;  /* 0x000000ff1500720c */ /* 0x000fe20003f25270 */
        /* <DEDUP_REMOVED lines=13> */
.L_x_851:
[----:B------:R-:W-:Y:S05]  /*0800*/  BSYNC.RECONVERGENT B1 ;  /* 0x0000000000017941 */ /* 0x000fea0003800200 */
.L_x_850:
        /* <DEDUP_REMOVED lines=32> */
[----:B------:R-:W-:Y:S01]  /*0a10*/  VIADD R3, R3, 0x8 ;  /* 0x0000000803037836 */ /* 0x000fe20000000000 */
[----:B--2---:R-:W-:-:S03]  /*0a20*/  DMUL R28, R22, R6 ;  /* 0x00000006161c7228 */ /* 0x004fc60000000000 */
[----:B------:R-:W-:-:S05]  /*0a30*/  DMUL R6, R20, R6 ;  /* 0x0000000614067228 */ /* 0x000fca0000000000 */
[----:B------:R-:W-:-:S03]  /*0a40*/  DFMA R28, R20, R4, R28 ;  /* 0x00000004141c722b */ /* 0x000fc6000000001c */
[----:B------:R-:W-:-:S05]  /*0a50*/  DFMA R6, R22, R4, -R6 ;  /* 0x000000041606722b */ /* 0x000fca0000000806 */
[----:B---3--:R-:W-:-:S03]  /*0a60*/  DMUL R4, R28, R10 ;  /* 0x0000000a1c047228 */ /* 0x008fc60000000000 */
[----:B------:R-:W-:-:S05]  /*0a70*/  DMUL R10, R6, R10 ;  /* 0x0000000a060a7228 */ /* 0x000fca0000000000 */
[----:B------:R-:W-:-:S03]  /*0a80*/  DFMA R4, R6, R8, -R4 ;  /* 0x000000080604722b */ /* 0x000fc60000000804 */
[----:B------:R-:W-:-:S05]  /*0a90*/  DFMA R10, R28, R8, R10 ;  /* 0x000000081c0a722b */ /* 0x000fca000000000a */
[----:B----4-:R-:W-:-:S03]  /*0aa0*/  DMUL R6, R4, R18 ;  /* 0x0000001204067228 */ /* 0x010fc60000000000 */
[----:B------:R-:W-:-:S05]  /*0ab0*/  DMUL R18, R10, R18 ;  /* 0x000000120a127228 */ /* 0x000fca0000000000 */
[----:B------:R-:W-:-:S03]  /*0ac0*/  DFMA R6, R10, R16, R6 ;  /* 0x000000100a06722b */ /* 0x000fc60000000006 */
[----:B------:R-:W-:-:S05]  /*0ad0*/  DFMA R4, R4, R16, -R18 ;  /* 0x000000100404722b */ /* 0x000fca0000000812 */
[----:B-----5:R-:W-:-:S03]  /*0ae0*/  DMUL R8, R6, R14 ;  /* 0x0000000e06087228 */ /* 0x020fc60000000000 */
[----:B------:R-:W-:-:S05]  /*0af0*/  DMUL R14, R4, R14 ;  /* 0x0000000e040e7228 */ /* 0x000fca0000000000 */
[----:B------:R-:W-:-:S03]  /*0b00*/  DFMA R4, R4, R12, -R8 ;  /* 0x0000000c0404722b */ /* 0x000fc60000000808 */
[----:B------:R-:W-:-:S11]  /*0b10*/  DFMA R6, R6, R12, R14 ;  /* 0x0000000c0606722b */ /* 0x000fd6000000000e */
.L_x_854:
[----:B------:R-:W-:Y:S05]  /*0b20*/  BSYNC.RECONVERGENT B1 ;  /* 0x0000000000017941 */ /* 0x000fea0003800200 */
.L_x_853:
        /* <DEDUP_REMOVED lines=12> */
[----:B------:R-:W-:Y:S01]  /*0bf0*/  VIADD R3, R3, 0x4 ;  /* 0x0000000403037836 */ /* 0x000fe20000000000 */
[----:B--2---:R-:W-:-:S02]  /*0c00*/  DMUL R24, R4, R10 ;  /* 0x0000000a04187228 */ /* 0x004fc40000000000 */
        /* <DEDUP_REMOVED lines=15> */
.L_x_856:
[----:B------:R-:W-:Y:S05]  /*0d00*/  BSYNC.RECONVERGENT B1 ;  /* 0x0000000000017941 */ /* 0x000fea0003800200 */
.L_x_855:
[----:B------:R-:W-:Y:S05]  /*0d10*/  @!P1 BRA `(.L_x_849) ;  /* 0x0000000000389947 */ /* 0x000fea0003800000 */
[----:B------:R-:W0:Y:S01]  /*0d20*/  LDC.64 R12, c[0x0][0x388] ;  /* 0x0000e200ff0c7b82 */ /* 0x000e220000000a00 */
[----:B------:R-:W-:Y:S01]  /*0d30*/  BSSY.RECONVERGENT B1, `(.L_x_849) ;  /* 0x000000c000017945 */ /* 0x000fe20003800200 */
[----:B------:R-:W-:-:S07]  /*0d40*/  IMAD.MOV R26, RZ, RZ, -R26 ;  /* 0x000000ffff1a7224 */ /* 0x000fce00078e0a1a */
.L_x_857:
[----:B0-----:R-:W-:-:S06]  /*0d50*/  IMAD.WIDE R8, R3, 0x10, R12 ;  /* 0x0000001003087825 */ /* 0x001fcc00078e020c */
[----:B------:R-:W2:Y:S01]  /*0d60*/  LDG.E.128 R8, desc[UR4][R8.64] ;  /* 0x0000000408087981 */ /* 0x000ea2000c1e1d00 */
[----:B------:R-:W-:Y:S02]  /*0d70*/  VIADD R26, R26, 0x1 ;  /* 0x000000011a1a7836 */ /* 0x000fe40000000000 */
[----:B------:R-:W-:-:S03]  /*0d80*/  VIADD R3, R3, 0x1 ;  /* 0x0000000103037836 */ /* 0x000fc60000000000 */
[----:B------:R-:W-:Y:S01]  /*0d90*/  ISETP.NE.AND P0, PT, R26, RZ, PT ;  /* 0x000000ff1a00720c */ /* 0x000fe20003f05270 */
[C---:B--2---:R-:W-:Y:S02]  /*0da0*/  DMUL R14, R10.reuse, R6 ;  /* 0x000000060a0e7228 */ /* 0x044fe40000000000 */
[----:B------:R-:W-:-:S06]  /*0db0*/  DMUL R10, R10, R4 ;  /* 0x000000040a0a7228 */ /* 0x000fcc0000000000 */
[C---:B------:R-:W-:Y:S02]  /*0dc0*/  DFMA R4, R8.reuse, R4, -R14 ;  /* 0x000000040804722b */ /* 0x040fe4000000080e */
[----:B------:R-:W-:Y:S02]  /*0dd0*/  DFMA R6, R8, R6, R10 ;  /* 0x000000060806722b */ /* 0x000fe4000000000a */
[----:B------:R-:W-:Y:S09]  /*0de0*/  @P0 BRA `(.L_x_857) ;  /* 0xfffffffc00d80947 */ /* 0x000ff2000383ffff */
[----:B------:R-:W-:Y:S05]  /*0df0*/  BSYNC.RECONVERGENT B1 ;  /* 0x0000000000017941 */ /* 0x000fea0003800200 */
.L_x_849:
[----:B------:R-:W-:Y:S05]  /*0e00*/  BSYNC.RECONVERGENT B0 ;  /* 0x0000000000007941 */ /* 0x000fea0003800200 */
.L_x_848:
[----:B------:R-:W0:Y:S02]  /*0e10*/  LDCU.64 UR6, c[0x0][0x398] ;  /* 0x00007300ff0677ac */ /* 0x000e240008000a00 */
[----:B0-----:R-:W-:Y:S02]  /*0e20*/  IADD3 R8, P0, PT, R2, UR6, RZ ;  /* 0x0000000602087c10 */ /* 0x001fe4000ff1e0ff */
[----:B------:R-:W0:Y:S02]  /*0e30*/  LDC.64 R2, c[0x0][0x380] ;  /* 0x0000e000ff027b82 */ /* 0x000e240000000a00 */
[----:B------:R-:W-:-:S06]  /*0e40*/  IADD3.X R9, PT, PT, R0, UR7, RZ, P0, !PT ;  /* 0x0000000700097c10 */ /* 0x000fcc00087fe4ff */
[----:B------:R-:W0:Y:S02]  /*0e50*/  LDG.E R9, desc[UR4][R8.64] ;  /* 0x0000000408097981 */ /* 0x000e24000c1e1900 */
[----:B0-----:R-:W-:-:S05]  /*0e60*/  IMAD.WIDE R2, R9, 0x10, R2 ;  /* 0x0000001009027825 */ /* 0x001fca00078e0202 */
[----:B------:R-:W-:Y:S01]  /*0e70*/  STG.E.128 desc[UR4][R2.64], R4 ;  /* 0x0000000402007986 */ /* 0x000fe2000c101d04 */
[----:B------:R-:W-:Y:S05]  /*0e80*/  EXIT ;  /* 0x000000000000794d */ /* 0x000fea0003800000 */
.L_x_858:
        /* <DEDUP_REMOVED lines=15> */
.L_x_8744:


//--------------------- .text._ZN2at6native55_GLOBAL__N__0955718d_22_SparseCsrTensorMath_cu_868dd54534reduce_sparse_csr_dim0_cuda_kernelIN3c107complexIdEElNS1_14ReductionMulOpIS5_EES5_EEvPT2_PKT0_lPKT_SC_lT1_ --------------------------
	.section	.text._ZN2at6native55_GLOBAL__N__0955718d_22_SparseCsrTensorMath_cu_868dd54534reduce_sparse_csr_dim0_cuda_kernelIN3c107complexIdEElNS1_14ReductionMulOpIS5_EES5_EEvPT2_PKT0_lPKT_SC_lT1_,"ax",@progbits
	.align	128
.text._ZN2at6native55_GLOBAL__N__0955718d_22_SparseCsrTensorMath_cu_868dd54534reduce_sparse_csr_dim0_cuda_kernelIN3c107complexIdEElNS1_14ReductionMulOpIS5_EES5_EEvPT2_PKT0_lPKT_SC_lT1_:
        .type           _ZN2at6native55_GLOBAL__N__0955718d_22_SparseCsrTensorMath_cu_868dd54534reduce_sparse_csr_dim0_cuda_kernelIN3c107complexIdEElNS1_14ReductionMulOpIS5_EES5_EEvPT2_PKT0_lPKT_SC_lT1_,@function
        .size           _ZN2at6native55_GLOBAL__N__0955718d_22_SparseCsrTensorMath_cu_868dd54534reduce_sparse_csr_dim0_cuda_kernelIN3c107complexIdEElNS1_14ReductionMulOpIS5_EES5_EEvPT2_PKT0_lPKT_SC_lT1_,(.L_x_8745 - _ZN2at6native55_GLOBAL__N__0955718d_22_SparseCsrTensorMath_cu_868dd54534reduce_sparse_csr_dim0_cuda_kernelIN3c107complexIdEElNS1_14ReductionMulOpIS5_EES5_EEvPT2_PKT0_lPKT_SC_lT1_)
        .other          _ZN2at6native55_GLOBAL__N__0955718d_22_SparseCsrTensorMath_cu_868dd54534reduce_sparse_csr_dim0_cuda_kernelIN3c107complexIdEElNS1_14ReductionMulOpIS5_EES5_EEvPT2_PKT0_lPKT_SC_lT1_,@"STO_CUDA_ENTRY STV_DEFAULT"
_ZN2at6native55_GLOBAL__N__0955718d_22_SparseCsrTensorMath_cu_868dd54534reduce_sparse_csr_dim0_cuda_kernelIN3c107complexIdEElNS1_14ReductionMulOpIS5_EES5_EEvPT2_PKT0_lPKT_SC_lT1_:
        /* <DEDUP_REMOVED lines=11> */
[----:B------:R-:W-:Y:S01]  /*00b0*/  CS2R R6, SRZ ;  /* 0x0000000000067805 */ /* 0x000fe2000001ff00 */
        /* <DEDUP_REMOVED lines=9> */
[----:B------:R-:W0:Y:S01]  /*0150*/  LDCU UR10, c[0x0][0x3a8] ;  /* 0x00007500ff0a77ac */ /* 0x000e220008000800 */
[----:B------:R-:W-:Y:S01]  /*0160*/  IMAD.MOV.U32 R0, RZ, RZ, RZ ;  /* 0x000000ffff007224 */ /* 0x000fe200078e00ff */
[----:B------:R-:W-:Y:S01]  /*0170*/  CS2R R6, SRZ ;  /* 0x0000000000067805 */ /* 0x000fe2000001ff00 */
[----:B------:R-:W-:Y:S01]  /*0180*/  IMAD.MOV.U32 R2, RZ, RZ, RZ ;  /* 0x000000ffff027224 */ /* 0x000fe200078e00ff */
[----:B------:R-:W-:Y:S01]  /*0190*/  UISETP.GE.U32.AND UP1, UPT, UR4, 0x8, UPT ;  /* 0x000000080400788c */ /* 0x000fe2000bf26070 */
[----:B------:R-:W-:Y:S02]  /*01a0*/  IMAD.MOV.U32 R4, RZ, RZ, 0x0 ;  /* 0x00000000ff047424 */ /* 0x000fe400078e00ff */
[----:B------:R-:W-:Y:S01]  /*01b0*/  IMAD.MOV.U32 R5, RZ, RZ, 0x3ff00000 ;  /* 0x3ff00000ff057424 */ /* 0x000fe200078e00ff */
[----:B------:R-:W-:Y:S02]  /*01c0*/  UISETP.GE.U32.AND.EX UP1, UPT, UR5, URZ, UPT, UP1 ;  /* 0x000000ff0500728c */ /* 0x000fe4000bf26110 */
[----:B0-----:R-:W-:-:S04]  /*01d0*/  ULOP3.LUT UR11, UR10, 0x7, URZ, 0xc0, !UPT ;  /* 0x000000070a0b7892 */ /* 0x001fc8000f8ec0ff */
[----:B------:R-:W-:-:S04]  /*01e0*/  UISETP.NE.U32.AND UP0, UPT, UR11, URZ, UPT ;  /* 0x000000ff0b00728c */ /* 0x000fc8000bf05070 */
[----:B------:R-:W-:Y:S01]  /*01f0*/  UISETP.NE.AND.EX UP0, UPT, URZ, URZ, UPT, UP0 ;  /* 0x000000ffff00728c */ /* 0x000fe2000bf05300 */
[----:B------:R-:W-:Y:S10]  /*0200*/  BRA.U !UP1, `(.L_x_860) ;  /* 0x0000000509a87547 */ /* 0x000ff4000b800000 */
[----:B------:R-:W0:Y:S01]  /*0210*/  LDCU.64 UR8, c[0x0][0x3a0] ;  /* 0x00007400ff0877ac */ /* 0x000e220008000a00 */
[----:B------:R-:W-:Y:S01]  /*0220*/  CS2R R6, SRZ ;  /* 0x0000000000067805 */ /* 0x000fe2000001ff00 */
[----:B------:R-:W-:Y:S01]  /*0230*/  IMAD.MOV.U32 R4, RZ, RZ, 0x0 ;  /* 0x00000000ff047424 */ /* 0x000fe200078e00ff */
[----:B------:R-:W1:Y:S01]  /*0240*/  LDCU.64 UR6, c[0x0][0x398] ;  /* 0x00007300ff0677ac */ /* 0x000e620008000a00 */
[----:B------:R-:W-:Y:S01]  /*0250*/  IMAD.MOV.U32 R5, RZ, RZ, 0x3ff00000 ;  /* 0x3ff00000ff057424 */ /* 0x000fe200078e00ff */
[----:B------:R-:W-:Y:S02]  /*0260*/  ULOP3.LUT UR4, UR4, 0xfffffff8, URZ, 0xc0, !UPT ;  /* 0xfffffff804047892 */ /* 0x000fe4000f8ec0ff */
[----:B------:R-:W-:-:S04]  /*0270*/  ULOP3.LUT UR5, UR5, 0x7fffffff, URZ, 0xc0, !UPT ;  /* 0x7fffffff05057892 */ /* 0x000fc8000f8ec0ff */
[----:B------:R-:W-:Y:S02]  /*0280*/  IMAD.U32 R0, RZ, RZ, UR4 ;  /* 0x00000004ff007e24 */ /* 0x000fe4000f8e00ff */
[----:B------:R-:W-:Y:S01]  /*0290*/  IMAD.U32 R2, RZ, RZ, UR5 ;  /* 0x00000005ff027e24 */ /* 0x000fe2000f8e00ff */
[----:B0-----:R-:W-:Y:S02]  /*02a0*/  UIADD3 UR8, UP1, UPT, UR8, 0x20, URZ ;  /* 0x0000002008087890 */ /* 0x001fe4000ff3e0ff */
[----:B-1----:R-:W-:Y:S02]  /*02b0*/  UIADD3 UR6, UP2, UPT, UR6, 0x40, URZ ;  /* 0x0000004006067890 */ /* 0x002fe4000ff5e0ff */
[----:B------:R-:W-:Y:S02]  /*02c0*/  UIADD3.X UR9, UPT, UPT, URZ, UR9, URZ, UP1, !UPT ;  /* 0x00000009ff097290 */ /* 0x000fe40008ffe4ff */
[----:B------:R-:W-:Y:S01]  /*02d0*/  IMAD.U32 R22, RZ, RZ, UR8 ;  /* 0x00000008ff167e24 */ /* 0x000fe2000f8e00ff */
[----:B------:R-:W-:Y:S01]  /*02e0*/  UIADD3.X UR7, UPT, UPT, URZ, UR7, URZ, UP2, !UPT ;  /* 0x00000007ff077290 */ /* 0x000fe200097fe4ff */
[----:B------:R-:W-:-:S02]  /*02f0*/  IMAD.U32 R20, RZ, RZ, UR6 ;  /* 0x00000006ff147e24 */ /* 0x000fc4000f8e00ff */
[----:B------:R-:W-:-:S03]  /*0300*/  IMAD.U32 R23, RZ, RZ, UR9 ;  /* 0x00000009ff177e24 */ /* 0x000fc6000f8e00ff */
[----:B------:R-:W-:-:S07]  /*0310*/  IMAD.U32 R21, RZ, RZ, UR7 ;  /* 0x00000007ff157e24 */ /* 0x000fce000f8e00ff */
.L_x_861:
[----:B------:R-:W2:Y:S04]  /*0320*/  LDG.E.64 R10, desc[UR12][R22.64+-0x20] ;  /* 0xffffe00c160a7981 */ /* 0x000ea8000c1e1b00 */
[----:B------:R-:W3:Y:S04]  /*0330*/  LDG.E.64 R8, desc[UR12][R22.64+-0x18] ;  /* 0xffffe80c16087981 */ /* 0x000ee8000c1e1b00 */
[----:B------:R-:W4:Y:S04]  /*0340*/  LDG.E.64 R18, desc[UR12][R22.64+-0x10] ;  /* 0xfffff00c16127981 */ /* 0x000f28000c1e1b00 */
[----:B------:R-:W4:Y:S01]  /*0350*/  LDG.E.64 R16, desc[UR12][R22.64+-0x8] ;  /* 0xfffff80c16107981 */ /* 0x000f22000c1e1b00 */
[----:B--2--5:R-:W-:-:S04]  /*0360*/  ISETP.NE.U32.AND P1, PT, R24, R10, PT ;  /* 0x0000000a1800720c */ /* 0x024fc80003f25070 */
[----:B------:R-:W-:Y:S02]  /*0370*/  ISETP.NE.AND.EX P1, PT, R25, R11, PT, P1 ;  /* 0x0000000b1900720c */ /* 0x000fe40003f25310 */
[----:B---3--:R-:W-:-:S04]  /*0380*/  ISETP.NE.U32.AND P3, PT, R24, R8, PT ;  /* 0x000000081800720c */ /* 0x008fc80003f65070 */
[----:B------:R-:W-:-:S07]  /*0390*/  ISETP.NE.AND.EX P3, PT, R25, R9, PT, P3 ;  /* 0x000000091900720c */ /* 0x000fce0003f65330 */
[----:B------:R-:W2:Y:S06]  /*03a0*/  @!P1 LDG.E.128 R12, desc[UR12][R20.64+-0x40] ;  /* 0xffffc00c140c9981 */ /* 0x000eac000c1e1d00 */
[----:B------:R-:W3:Y:S01]  /*03b0*/  @!P3 LDG.E.128 R8, desc[UR12][R20.64+-0x30] ;  /* 0xffffd00c1408b981 */ /* 0x000ee2000c1e1d00 */
[----:B----4-:R-:W-:-:S04]  /*03c0*/  ISETP.NE.U32.AND P2, PT, R24, R18, PT ;  /* 0x000000121800720c */ /* 0x010fc80003f45070 */
[----:B------:R-:W-:Y:S02]  /*03d0*/  ISETP.NE.AND.EX P2, PT, R25, R19, PT, P2 ;  /* 0x000000131900720c */ /* 0x000fe40003f45320 */
[----:B------:R-:W-:-:S04]  /*03e0*/  ISETP.NE.U32.AND P0, PT, R24, R16, PT ;  /* 0x000000101800720c */ /* 0x000fc80003f05070 */
[----:B------:R-:W-:Y:S01]  /*03f0*/  ISETP.NE.AND.EX P0, PT, R25, R17, PT, P0 ;  /* 0x000000111900720c */ /* 0x000fe20003f05300 */
[-C--:B--2---:R-:W-:Y:S02]  /*0400*/  @!P1 DMUL R26, R6, R14.reuse ;  /* 0x0000000e061a9228 */ /* 0x084fe40000000000 */
[----:B------:R-:W-:-:S06]  /*0410*/  @!P1 DMUL R18, R4, R14 ;  /* 0x0000000e04129228 */ /* 0x000fcc0000000000 */
[-C--:B------:R-:W-:Y:S02]  /*0420*/  @!P1 DFMA R26, R4, R12.reuse, -R26 ;  /* 0x0000000c041a922b */ /* 0x080fe4000000081a */
[----:B------:R-:W-:Y:S02]  /*0430*/  @!P1 DFMA R6, R6, R12, R18 ;  /* 0x0000000c0606922b */ /* 0x000fe40000000012 */
[----:B------:R-:W2:Y:S04]  /*0440*/  LDG.E.64 R18, desc[UR12][R22.64] ;  /* 0x0000000c16127981 */ /* 0x000ea8000c1e1b00 */
[----:B------:R-:W4:Y:S02]  /*0450*/  @!P2 LDG.E.128 R12, desc[UR12][R20.64+-0x20] ;  /* 0xffffe00c140ca981 */ /* 0x000f24000c1e1d00 */
[----:B------:R-:W-:-:S02]  /*0460*/  @!P1 IMAD.MOV.U32 R4, RZ, RZ, R26 ;  /* 0x000000ffff049224 */ /* 0x000fc400078e001a */
[----:B------:R-:W-:Y:S01]  /*0470*/  @!P1 IMAD.MOV.U32 R5, RZ, RZ, R27 ;  /* 0x000000ffff059224 */ /* 0x000fe200078e001b */
[----:B---3--:R-:W-:-:S05]  /*0480*/  @!P3 DMUL R26, R6, R10 ;  /* 0x0000000a061ab228 */ /* 0x008fca0000000000 */
[----:B------:R-:W-:-:S03]  /*0490*/  @!P3 DMUL R16, R4, R10 ;  /* 0x0000000a0410b228 */ /* 0x000fc60000000000 */
[----:B------:R-:W-:-:S05]  /*04a0*/  @!P3 DFMA R10, R4, R8, -R26 ;  /* 0x00000008040ab22b */ /* 0x000fca000000081a */
[----:B------:R-:W-:Y:S02]  /*04b0*/  @!P3 DFMA R6, R6, R8, R16 ;  /* 0x000000080606b22b */ /* 0x000fe40000000010 */
[----:B------:R-:W3:Y:S03]  /*04c0*/  LDG.E.64 R16, desc[UR12][R22.64+0x8] ;  /* 0x0000080c16107981 */ /* 0x000ee6000c1e1b00 */
[----:B------:R-:W-:Y:S02]  /*04d0*/  @!P3 IMAD.MOV.U32 R4, RZ, RZ, R10 ;  /* 0x000000ffff04b224 */ /* 0x000fe400078e000a */
[----:B------:R-:W-:Y:S02]  /*04e0*/  @!P3 IMAD.MOV.U32 R5, RZ, RZ, R11 ;  /* 0x000000ffff05b224 */ /* 0x000fe400078e000b */
[----:B------:R-:W3:Y:S01]  /*04f0*/  @!P0 LDG.E.128 R8, desc[UR12][R20.64+-0x10] ;  /* 0xfffff00c14088981 */ /* 0x000ee2000c1e1d00 */
[----:B--2---:R-:W-:Y:S01]  /*0500*/  ISETP.NE.U32.AND P1, PT, R24, R18, PT ;  /* 0x000000121800720c */ /* 0x004fe20003f25070 */
[----:B----4-:R-:W-:-:S03]  /*0510*/  @!P2 DMUL R26, R6, R14 ;  /* 0x0000000e061aa228 */ /* 0x010fc60000000000 */
[----:B------:R-:W-:Y:S01]  /*0520*/  ISETP.NE.AND.EX P1, PT, R25, R19, PT, P1 ;  /* 0x000000131900720c */ /* 0x000fe20003f25310 */
[----:B------:R-:W-:-:S04]  /*0530*/  @!P2 DMUL R18, R4, R14 ;  /* 0x0000000e0412a228 */ /* 0x000fc80000000000 */
[----:B------:R-:W-:-:S04]  /*0540*/  @!P2 DFMA R14, R4, R12, -R26 ;  /* 0x0000000c040ea22b */ /* 0x000fc8000000081a */
[----:B------:R-:W-:Y:S02]  /*0550*/  @!P2 DFMA R6, R6, R12, R18 ;  /* 0x0000000c0606a22b */ /* 0x000fe40000000012 */
[----:B------:R-:W2:Y:S04]  /*0560*/  LDG.E.64 R18, desc[UR12][R22.64+0x10] ;  /* 0x0000100c16127981 */ /* 0x000ea8000c1e1b00 */
[----:B------:R-:W-:Y:S02]  /*0570*/  @!P2 IMAD.MOV.U32 R4, RZ, RZ, R14 ;  /* 0x000000ffff04a224 */ /* 0x000fe400078e000e */
[----:B------:R-:W-:Y:S02]  /*0580*/  @!P2 IMAD.MOV.U32 R5, RZ, RZ, R15 ;  /* 0x000000ffff05a224 */ /* 0x000fe400078e000f */
[----:B------:R-:W4:Y:S01]  /*0590*/  @!P1 LDG.E.128 R12, desc[UR12][R20.64] ;  /* 0x0000000c140c9981 */ /* 0x000f22000c1e1d00 */
[----:B---3--:R-:W-:-:S04]  /*05a0*/  ISETP.NE.U32.AND P2, PT, R24, R16, PT ;  /* 0x000000101800720c */ /* 0x008fc80003f45070 */
[----:B------:R-:W-:Y:S01]  /*05b0*/  ISETP.NE.AND.EX P2, PT, R25, R17, PT, P2 ;  /* 0x000000111900720c */ /* 0x000fe20003f45320 */
[-C--:B------:R-:W-:Y:S02]  /*05c0*/  @!P0 DMUL R16, R4, R10.reuse ;  /* 0x0000000a04108228 */ /* 0x080fe40000000000 */
[----:B------:R-:W-:-:S06]  /*05d0*/  @!P0 DMUL R26, R6, R10 ;  /* 0x0000000a061a8228 */ /* 0x000fcc0000000000 */
[-C--:B------:R-:W-:Y:S02]  /*05e0*/  @!P0 DFMA R6, R6, R8.reuse, R16 ;  /* 0x000000080606822b */ /* 0x080fe40000000010 */
[----:B------:R-:W3:Y:S01]  /*05f0*/  LDG.E.64 R16, desc[UR12][R22.64+0x18] ;  /* 0x0000180c16107981 */ /* 0x000ee2000c1e1b00 */
[----:B------:R-:W-:-:S03]  /*0600*/  @!P0 DFMA R26, R4, R8, -R26 ;  /* 0x00000008041a822b */ /* 0x000fc6000000081a */
[----:B------:R-:W3:Y:S07]  /*0610*/  @!P2 LDG.E.128 R8, desc[UR12][R20.64+0x10] ;  /* 0x0000100c1408a981 */ /* 0x000eee000c1e1d00 */
[----:B------:R-:W-:Y:S02]  /*0620*/  @!P0 IMAD.MOV.U32 R4, RZ, RZ, R26 ;  /* 0x000000ffff048224 */ /* 0x000fe400078e001a */
[----:B------:R-:W-:Y:S01]  /*0630*/  @!P0 IMAD.MOV.U32 R5, RZ, RZ, R27 ;  /* 0x000000ffff058224 */ /* 0x000fe200078e001b */
[----:B--2---:R-:W-:-:S04]  /*0640*/  ISETP.NE.U32.AND P3, PT, R24, R18, PT ;  /* 0x000000121800720c */ /* 0x004fc80003f65070 */
[----:B------:R-:W-:Y:S01]  /*0650*/  ISETP.NE.AND.EX P3, PT, R25, R19, PT, P3 ;  /* 0x000000131900720c */ /* 0x000fe20003f65330 */
[-C--:B----4-:R-:W-:Y:S02]  /*0660*/  @!P1 DMUL R18, R6, R14.reuse ;  /* 0x0000000e06129228 */ /* 0x090fe40000000000 */
[----:B------:R-:W-:-:S06]  /*0670*/  @!P1 DMUL R14, R4, R14 ;  /* 0x0000000e040e9228 */ /* 0x000fcc0000000000 */
[-C--:B------:R-:W-:Y:S02]  /*0680*/  @!P1 DFMA R18, R4, R12.reuse, -R18 ;  /* 0x0000000c0412922b */ /* 0x080fe40000000812 */
[----:B------:R-:W-:Y:S02]  /*0690*/  @!P1 DFMA R6, R6, R12, R14 ;  /* 0x0000000c0606922b */ /* 0x000fe4000000000e */
[----:B------:R-:W2:Y:S01]  /*06a0*/  @!P3 LDG.E.128 R12, desc[UR12][R20.64+0x20] ;  /* 0x0000200c140cb981 */ /* 0x000ea2000c1e1d00 */
[----:B---3--:R-:W-:-:S05]  /*06b0*/  ISETP.NE.U32.AND P0, PT, R24, R16, PT ;  /* 0x000000101800720c */ /* 0x008fca0003f05070 */
[----:B------:R-:W-:Y:S02]  /*06c0*/  @!P1 IMAD.MOV.U32 R4, RZ, RZ, R18 ;  /* 0x000000ffff049224 */ /* 0x000fe400078e0012 */
[----:B------:R-:W-:Y:S01]  /*06d0*/  @!P1 IMAD.MOV.U32 R5, RZ, RZ, R19 ;  /* 0x000000ffff059224 */ /* 0x000fe200078e0013 */
[----:B------:R-:W-:-:S05]  /*06e0*/  ISETP.NE.AND.EX P0, PT, R25, R17, PT, P0 ;  /* 0x000000111900720c */ /* 0x000fca0003f05300 */
[-C--:B------:R-:W-:Y:S02]  /*06f0*/  @!P2 DMUL R16, R4, R10.reuse ;  /* 0x0000000a0410a228 */ /* 0x080fe40000000000 */
[----:B------:R-:W-:-:S06]  /*0700*/  @!P2 DMUL R10, R6, R10 ;  /* 0x0000000a060aa228 */ /* 0x000fcc0000000000 */
[-C--:B------:R-:W-:Y:S02]  /*0710*/  @!P2 DFMA R6, R6, R8.reuse, R16 ;  /* 0x000000080606a22b */ /* 0x080fe40000000010 */
[----:B------:R0:W3:Y:S01]  /*0720*/  @!P0 LDG.E.128 R16, desc[UR12][R20.64+0x30] ;  /* 0x0000300c14108981 */ /* 0x0000e2000c1e1d00 */
[----:B------:R-:W-:-:S10]  /*0730*/  @!P2 DFMA R10, R4, R8, -R10 ;  /* 0x00000008040aa22b */ /* 0x000fd4000000080a */
[----:B------:R-:W-:Y:S02]  /*0740*/  @!P2 IMAD.MOV.U32 R4, RZ, RZ, R10 ;  /* 0x000000ffff04a224 */ /* 0x000fe400078e000a */
[----:B------:R-:W-:Y:S01]  /*0750*/  @!P2 IMAD.MOV.U32 R5, RZ, RZ, R11 ;  /* 0x000000ffff05a224 */ /* 0x000fe200078e000b */
[----:B------:R-:W-:-:S04]  /*0760*/  UIADD3 UR4, UP1, UPT, UR4, -0x8, URZ ;  /* 0xfffffff804047890 */ /* 0x000fc8000ff3e0ff */
[----:B------:R-:W-:Y:S02]  /*0770*/  UIADD3.X UR5, UPT, UPT, UR5, -0x1, URZ, UP1, !UPT ;  /* 0xffffffff05057890 */ /* 0x000fe40008ffe4ff */
[----:B------:R-:W-:-:S04]  /*0780*/  UISETP.NE.U32.AND UP1, UPT, UR4, URZ, UPT ;  /* 0x000000ff0400728c */ /* 0x000fc8000bf25070 */
[----:B------:R-:W-:Y:S01]  /*0790*/  UISETP.NE.AND.EX UP1, UPT, UR5, URZ, UPT, UP1 ;  /* 0x000000ff0500728c */ /* 0x000fe2000bf25310 */
[----:B------:R-:W-:Y:S02]  /*07a0*/  IADD3 R22, P1, PT, R22, 0x40, RZ ;  /* 0x0000004016167810 */ /* 0x000fe40007f3e0ff */
[----:B0-----:R-:W-:-:S03]  /*07b0*/  IADD3 R20, P2, PT, R20, 0x80, RZ ;  /* 0x0000008014147810 */ /* 0x001fc60007f5e0ff */
[----:B------:R-:W-:Y:S02]  /*07c0*/  IMAD.X R23, RZ, RZ, R23, P1 ;  /* 0x000000ffff177224 */ /* 0x000fe400008e0617 */
[----:B------:R-:W-:Y:S01]  /*07d0*/  IMAD.X R21, RZ, RZ, R21, P2 ;  /* 0x000000ffff157224 */ /* 0x000fe200010e0615 */
[-C--:B--2---:R-:W-:Y:S02]  /*07e0*/  @!P3 DMUL R8, R6, R14.reuse ;  /* 0x0000000e0608b228 */ /* 0x084fe40000000000 */
[----:B------:R-:W-:-:S06]  /*07f0*/  @!P3 DMUL R14, R4, R14 ;  /* 0x0000000e040eb228 */ /* 0x000fcc0000000000 */
[-C--:B------:R-:W-:Y:S02]  /*0800*/  @!P3 DFMA R8, R4, R12.reuse, -R8 ;  /* 0x0000000c0408b22b */ /* 0x080fe40000000808 */
[----:B------:R-:W-:-:S08]  /*0810*/  @!P3 DFMA R6, R6, R12, R14 ;  /* 0x0000000c0606b22b */ /* 0x000fd0000000000e */
[----:B------:R-:W-:Y:S02]  /*0820*/  @!P3 IMAD.MOV.U32 R4, RZ, RZ, R8 ;  /* 0x000000ffff04b224 */ /* 0x000fe400078e0008 */
[----:B------:R-:W-:Y:S01]  /*0830*/  @!P3 IMAD.MOV.U32 R5, RZ, RZ, R9 ;  /* 0x000000ffff05b224 */ /* 0x000fe200078e0009 */
[----:B---3--:R-:W-:-:S05]  /*0840*/  @!P0 DMUL R8, R6, R18 ;  /* 0x0000001206088228 */ /* 0x008fca0000000000 */
[----:B------:R-:W-:-:S03]  /*0850*/  @!P0 DMUL R18, R4, R18 ;  /* 0x0000001204128228 */ /* 0x000fc60000000000 */
[----:B------:R-:W-:-:S05]  /*0860*/  @!P0 DFMA R8, R4, R16, -R8 ;  /* 0x000000100408822b */ /* 0x000fca0000000808 */
[----:B------:R-:W-:-:S05]  /*0870*/  @!P0 DFMA R6, R6, R16, R18 ;  /* 0x000000100606822b */ /* 0x000fca0000000012 */
[----:B------:R-:W-:Y:S02]  /*0880*/  @!P0 IMAD.MOV.U32 R4, RZ, RZ, R8 ;  /* 0x000000ffff048224 */ /* 0x000fe400078e0008 */
[----:B------:R-:W-:Y:S01]  /*0890*/  @!P0 IMAD.MOV.U32 R5, RZ, RZ, R9 ;  /* 0x000000ffff058224 */ /* 0x000fe200078e0009 */
[----:B------:R-:W-:Y:S06]  /*08a0*/  BRA.U UP1, `(.L_x_861) ;  /* 0xfffffff9019c7547 */ /* 0x000fec000b83ffff */
.L_x_860:
[----:B------:R-:W-:Y:S05]  /*08b0*/  BRA.U !UP0, `(.L_x_859) ;  /* 0x0000000508d07547 */ /* 0x000fea000b800000 */
[----:B------:R-:W-:Y:S02]  /*08c0*/  UISETP.GE.U32.AND UP0, UPT, UR11, 0x4, UPT ;  /* 0x000000040b00788c */ /* 0x000fe4000bf06070 */
[----:B------:R-:W-:Y:S02]  /*08d0*/  ULOP3.LUT UR5, UR10, 0x3, URZ, 0xc0, !UPT ;  /* 0x000000030a057892 */ /* 0x000fe4000f8ec0ff */
[----:B------:R-:W-:Y:S02]  /*08e0*/  UISETP.GE.U32.AND.EX UP0, UPT, URZ, URZ, UPT, UP0 ;  /* 0x000000ffff00728c */ /* 0x000fe4000bf06100 */
[----:B------:R-:W-:-:S04]  /*08f0*/  UISETP.NE.U32.AND UP1, UPT, UR5, URZ, UPT ;  /* 0x000000ff0500728c */ /* 0x000fc8000bf25070 */
[----:B------:R-:W-:-:S03]  /*0900*/  UISETP.NE.AND.EX UP1, UPT, URZ, URZ, UPT, UP1 ;  /* 0x000000ffff00728c */ /* 0x000fc6000bf25310 */
[----:B------:R-:W-:Y:S08]  /*0910*/  BRA.U !UP0, `(.L_x_862) ;  /* 0x0000000108e47547 */ /* 0x000ff0000b800000 */
[----:B------:R-:W0:Y:S02]  /*0920*/  LDC.64 R20, c[0x0][0x3a0] ;  /* 0x0000e800ff147b82 */ /* 0x000e240000000a00 */
[----:B0-----:R-:W-:-:S04]  /*0930*/  LEA R20, P0, R0, R20, 0x3 ;  /* 0x0000001400147211 */ /* 0x001fc800078018ff */
[----:B------:R-:W-:-:S05]  /*0940*/  LEA.HI.X R21, R0, R21, R2, 0x3, P0 ;  /* 0x0000001500157211 */ /* 0x000fca00000f1c02 */
[----:B------:R-:W2:Y:S04]  /*0950*/  LDG.E.64 R8, desc[UR12][R20.64] ;  /* 0x0000000c14087981 */ /* 0x000ea8000c1e1b00 */
[----:B------:R-:W3:Y:S04]  /*0960*/  LDG.E.64 R12, desc[UR12][R20.64+0x8] ;  /* 0x0000080c140c7981 */ /* 0x000ee8000c1e1b00 */
[----:B------:R-:W4:Y:S04]  /*0970*/  LDG.E.64 R14, desc[UR12][R20.64+0x10] ;  /* 0x0000100c140e7981 */ /* 0x000f28000c1e1b00 */
[----:B------:R-:W4:Y:S01]  /*0980*/  LDG.E.64 R18, desc[UR12][R20.64+0x18] ;  /* 0x0000180c14127981 */ /* 0x000f22000c1e1b00 */
[----:B--2--5:R-:W-:-:S04]  /*0990*/  ISETP.NE.U32.AND P0, PT, R24, R8, PT ;  /* 0x000000081800720c */ /* 0x024fc80003f05070 */
[----:B------:R-:W-:-:S13]  /*09a0*/  ISETP.NE.AND.EX P0, PT, R25, R9, PT, P0 ;  /* 0x000000091900720c */ /* 0x000fda0003f05300 */
[----:B------:R-:W0:Y:S02]  /*09b0*/  @!P0 LDC.64 R8, c[0x0][0x398] ;  /* 0x0000e600ff088b82 */ /* 0x000e240000000a00 */
[----:B0-----:R-:W-:-:S04]  /*09c0*/  @!P0 LEA R8, P1, R0, R8, 0x4 ;  /* 0x0000000800088211 */ /* 0x001fc800078220ff */
[----:B------:R-:W-:-:S06]  /*09d0*/  @!P0 LEA.HI.X R9, R0, R9, R2, 0x4, P1 ;  /* 0x0000000900098211 */ /* 0x000fcc00008f2402 */
[----:B------:R-:W2:Y:S01]  /*09e0*/  @!P0 LDG.E.128 R8, desc[UR12][R8.64] ;  /* 0x0000000c08088981 */ /* 0x000ea2000c1e1d00 */
[----:B---3--:R-:W-:-:S04]  /*09f0*/  ISETP.NE.U32.AND P1, PT, R24, R12, PT ;  /* 0x0000000c1800720c */ /* 0x008fc80003f25070 */
[----:B------:R-:W-:Y:S02]  /*0a00*/  ISETP.NE.AND.EX P1, PT, R25, R13, PT, P1 ;  /* 0x0000000d1900720c */ /* 0x000fe40003f25310 */
[----:B----4-:R-:W-:-:S11]  /*0a10*/  ISETP.NE.U32.AND P2, PT, R24, R14, PT ;  /* 0x0000000e1800720c */ /* 0x010fd60003f45070 */
[----:B------:R-:W0:Y:S01]  /*0a20*/  @!P1 LDC.64 R12, c[0x0][0x398] ;  /* 0x0000e600ff0c9b82 */ /* 0x000e220000000a00 */
[----:B------:R-:W-:Y:S02]  /*0a30*/  ISETP.NE.AND.EX P2, PT, R25, R15, PT, P2 ;  /* 0x0000000f1900720c */ /* 0x000fe40003f45320 */
[----:B------:R-:W-:-:S04]  /*0a40*/  ISETP.NE.U32.AND P3, PT, R24, R18, PT ;  /* 0x000000121800720c */ /* 0x000fc80003f65070 */
[----:B------:R-:W-:-:S07]  /*0a50*/  ISETP.NE.AND.EX P3, PT, R25, R19, PT, P3 ;  /* 0x000000131900720c */ /* 0x000fce0003f65330 */
[----:B------:R-:W1:Y:S08]  /*0a60*/  @!P2 LDC.64 R16, c[0x0][0x398] ;  /* 0x0000e600ff10ab82 */ /* 0x000e700000000a00 */
[----:B------:R-:W3:Y:S01]  /*0a70*/  @!P3 LDC.64 R20, c[0x0][0x398] ;  /* 0x0000e600ff14bb82 */ /* 0x000ee20000000a00 */
[----:B0-----:R-:W-:-:S04]  /*0a80*/  @!P1 LEA R12, P4, R0, R12, 0x4 ;  /* 0x0000000c000c9211 */ /* 0x001fc800078820ff */
[----:B------:R-:W-:-:S06]  /*0a90*/  @!P1 LEA.HI.X R13, R0, R13, R2, 0x4, P4 ;  /* 0x0000000d000d9211 */ /* 0x000fcc00020f2402 */
[----:B------:R-:W4:Y:S01]  /*0aa0*/  @!P1 LDG.E.128 R12, desc[UR12][R12.64+0x10] ;  /* 0x0000100c0c0c9981 */ /* 0x000f22000c1e1d00 */
[----:B-1----:R-:W-:-:S04]  /*0ab0*/  @!P2 LEA R16, P4, R0, R16, 0x4 ;  /* 0x000000100010a211 */ /* 0x002fc800078820ff */
[----:B------:R-:W-:-:S06]  /*0ac0*/  @!P2 LEA.HI.X R17, R0, R17, R2, 0x4, P4 ;  /* 0x000000110011a211 */ /* 0x000fcc00020f2402 */
[----:B------:R-:W4:Y:S01]  /*0ad0*/  @!P2 LDG.E.128 R16, desc[UR12][R16.64+0x20] ;  /* 0x0000200c1010a981 */ /* 0x000f22000c1e1d00 */
[----:B---3--:R-:W-:-:S04]  /*0ae0*/  @!P3 LEA R20, P4, R0, R20, 0x4 ;  /* 0x000000140014b211 */ /* 0x008fc800078820ff */
[----:B------:R-:W-:Y:S01]  /*0af0*/  @!P3 LEA.HI.X R21, R0, R21, R2, 0x4, P4 ;  /* 0x000000150015b211 */ /* 0x000fe200020f2402 */
[-C--:B--2---:R-:W-:Y:S02]  /*0b00*/  @!P0 DMUL R22, R4, R10.reuse ;  /* 0x0000000a04168228 */ /* 0x084fe40000000000 */
[----:B------:R-:W-:-:S06]  /*0b10*/  @!P0 DMUL R10, R6, R10 ;  /* 0x0000000a060a8228 */ /* 0x000fcc0000000000 */
[-C--:B------:R-:W-:Y:S02]  /*0b20*/  @!P0 DFMA R6, R6, R8.reuse, R22 ;  /* 0x000000080606822b */ /* 0x080fe40000000016 */
[----:B------:R-:W2:Y:S01]  /*0b30*/  @!P3 LDG.E.128 R20, desc[UR12][R20.64+0x30] ;  /* 0x0000300c1414b981 */ /* 0x000ea2000c1e1d00 */
[----:B------:R-:W-:-:S10]  /*0b40*/  @!P0 DFMA R10, R4, R8, -R10 ;  /* 0x00000008040a822b */ /* 0x000fd4000000080a */
[----:B------:R-:W-:Y:S02]  /*0b50*/  @!P0 IMAD.MOV.U32 R4, RZ, RZ, R10 ;  /* 0x000000ffff048224 */ /* 0x000fe400078e000a */
[----:B------:R-:W-:Y:S01]  /*0b60*/  @!P0 IMAD.MOV.U32 R5, RZ, RZ, R11 ;  /* 0x000000ffff058224 */ /* 0x000fe200078e000b */
[----:B----4-:R-:W-:-:S05]  /*0b70*/  @!P1 DMUL R8, R6, R14 ;  /* 0x0000000e06089228 */ /* 0x010fca0000000000 */
[----:B------:R-:W-:-:S03]  /*0b80*/  @!P1 DMUL R14, R4, R14 ;  /* 0x0000000e040e9228 */ /* 0x000fc60000000000 */
[----:B------:R-:W-:-:S05]  /*0b90*/  @!P1 DFMA R8, R4, R12, -R8 ;  /* 0x0000000c0408922b */ /* 0x000fca0000000808 */
[----:B------:R-:W-:-:S05]  /*0ba0*/  @!P1 DFMA R6, R6, R12, R14 ;  /* 0x0000000c0606922b */ /* 0x000fca000000000e */
[----:B------:R-:W-:Y:S02]  /*0bb0*/  @!P1 IMAD.MOV.U32 R4, RZ, RZ, R8 ;  /* 0x000000ffff049224 */ /* 0x000fe400078e0008 */
[----:B------:R-:W-:Y:S01]  /*0bc0*/  @!P1 IMAD.MOV.U32 R5, RZ, RZ, R9 ;  /* 0x000000ffff059224 */ /* 0x000fe200078e0009 */
[----:B------:R-:W-:-:S05]  /*0bd0*/  @!P2 DMUL R8, R6, R18 ;  /* 0x000000120608a228 */ /* 0x000fca0000000000 */
[----:B------:R-:W-:-:S03]  /*0be0*/  @!P2 DMUL R18, R4, R18 ;  /* 0x000000120412a228 */ /* 0x000fc60000000000 */
[----:B------:R-:W-:-:S05]  /*0bf0*/  @!P2 DFMA R8, R4, R16, -R8 ;  /* 0x000000100408a22b */ /* 0x000fca0000000808 */
[----:B------:R-:W-:-:S05]  /*0c00*/  @!P2 DFMA R6, R6, R16, R18 ;  /* 0x000000100606a22b */ /* 0x000fca0000000012 */
[----:B------:R-:W-:Y:S02]  /*0c10*/  @!P2 IMAD.MOV.U32 R4, RZ, RZ, R8 ;  /* 0x000000ffff04a224 */ /* 0x000fe400078e0008 */
[----:B------:R-:W-:Y:S01]  /*0c20*/  @!P2 IMAD.MOV.U32 R5, RZ, RZ, R9 ;  /* 0x000000ffff05a224 */ /* 0x000fe200078e0009 */
[----:B------:R-:W-:-:S05]  /*0c30*/  IADD3 R0, P0, PT, R0, 0x4, RZ ;  /* 0x0000000400007810 */ /* 0x000fca0007f1e0ff */
[----:B------:R-:W-:Y:S01]  /*0c40*/  IMAD.X R2, RZ, RZ, R2, P0 ;  /* 0x000000ffff027224 */ /* 0x000fe200000e0602 */
[-C--:B--2---:R-:W-:Y:S02]  /*0c50*/  @!P3 DMUL R8, R6, R22.reuse ;  /* 0x000000160608b228 */ /* 0x084fe40000000000 */
[----:B------:R-:W-:-:S06]  /*0c60*/  @!P3 DMUL R22, R4, R22 ;  /* 0x000000160416b228 */ /* 0x000fcc0000000000 */
[-C--:B------:R-:W-:Y:S02]  /*0c70*/  @!P3 DFMA R8, R4, R20.reuse, -R8 ;  /* 0x000000140408b22b */ /* 0x080fe40000000808 */
[----:B------:R-:W-:-:S08]  /*0c80*/  @!P3 DFMA R6, R6, R20, R22 ;  /* 0x000000140606b22b */ /* 0x000fd00000000016 */
[----:B------:R-:W-:Y:S02]  /*0c90*/  @!P3 IMAD.MOV.U32 R4, RZ, RZ, R8 ;  /* 0x000000ffff04b224 */ /* 0x000fe400078e0008 */
[----:B------:R-:W-:-:S07]  /*0ca0*/  @!P3 IMAD.MOV.U32 R5, RZ, RZ, R9 ;  /* 0x000000ffff05b224 */ /* 0x000fce00078e0009 */
.L_x_862:
[----:B------:R-:W-:Y:S05]  /*0cb0*/  BRA.U !UP1, `(.L_x_859) ;  /* 0x0000000109d07547 */ /* 0x000fea000b800000 */
[----:B------:R-:W-:Y:S02]  /*0cc0*/  UISETP.NE.U32.AND UP0, UPT, UR5, 0x1, UPT ;  /* 0x000000010500788c */ /* 0x000fe4000bf05070 */
[----:B------:R-:W-:Y:S02]  /*0cd0*/  ULOP3.LUT UR4, UR10, 0x1, URZ, 0xc0, !UPT ;  /* 0x000000010a047892 */ /* 0x000fe4000f8ec0ff */
[----:B------:R-:W-:Y:S02]  /*0ce0*/  UISETP.NE.AND.EX UP0, UPT, URZ, URZ, UPT, UP0 ;  /* 0x000000ffff00728c */ /* 0x000fe4000bf05300 */
[----:B------:R-:W-:-:S04]  /*0cf0*/  UISETP.NE.U32.AND UP1, UPT, UR4, 0x1, UPT ;  /* 0x000000010400788c */ /* 0x000fc8000bf25070 */
[----:B------:R-:W-:-:S03]  /*0d00*/  UISETP.NE.U32.AND.EX UP1, UPT, URZ, URZ, UPT, UP1 ;  /* 0x000000ffff00728c */ /* 0x000fc6000bf25110 */
[----:B------:R-:W-:Y:S08]  /*0d10*/  BRA.U !UP0, `(.L_x_863) ;  /* 0x0000000108707547 */ /* 0x000ff0000b800000 */
[----:B------:R-:W0:Y:S08]  /*0d20*/  LDC.64 R18, c[0x0][0x3a0] ;  /* 0x0000e800ff127b82 */ /* 0x000e300000000a00 */
[----:B------:R-:W1:Y:S01]  /*0d30*/  LDC.64 R20, c[0x0][0x398] ;  /* 0x0000e600ff147b82 */ /* 0x000e620000000a00 */
[----:B0-----:R-:W-:-:S04]  /*0d40*/  LEA R18, P0, R0, R18, 0x3 ;  /* 0x0000001200127211 */ /* 0x001fc800078018ff */
[----:B------:R-:W-:-:S05]  /*0d50*/  LEA.HI.X R19, R0, R19, R2, 0x3, P0 ;  /* 0x0000001300137211 */ /* 0x000fca00000f1c02 */
[----:B------:R-:W2:Y:S04]  /*0d60*/  LDG.E.64 R8, desc[UR12][R18.64] ;  /* 0x0000000c12087981 */ /* 0x000ea8000c1e1b00 */
[----:B------:R-:W3:Y:S01]  /*0d70*/  LDG.E.64 R12, desc[UR12][R18.64+0x8] ;  /* 0x0000080c120c7981 */ /* 0x000ee2000c1e1b00 */
[----:B-1----:R-:W-:-:S04]  /*0d80*/  LEA R20, P1, R0, R20, 0x4 ;  /* 0x0000001400147211 */ /* 0x002fc800078220ff */
[----:B------:R-:W-:Y:S02]  /*0d90*/  LEA.HI.X R21, R0, R21, R2, 0x4, P1 ;  /* 0x0000001500157211 */ /* 0x000fe400008f2402 */
[----:B--2--5:R-:W-:-:S04]  /*0da0*/  ISETP.NE.U32.AND P0, PT, R24, R8, PT ;  /* 0x000000081800720c */ /* 0x024fc80003f05070 */
[----:B------:R-:W-:Y:S02]  /*0db0*/  ISETP.NE.AND.EX P0, PT, R25, R9, PT, P0 ;  /* 0x000000091900720c */ /* 0x000fe40003f05300 */
[----:B---3--:R-:W-:-:S04]  /*0dc0*/  ISETP.NE.U32.AND P1, PT, R24, R12, PT ;  /* 0x0000000c1800720c */ /* 0x008fc80003f25070 */
[----:B------:R-:W-:-:S07]  /*0dd0*/  ISETP.NE.AND.EX P1, PT, R25, R13, PT, P1 ;  /* 0x0000000d1900720c */ /* 0x000fce0003f25310 */
[----:B------:R-:W2:Y:S06]  /*0de0*/  @!P0 LDG.E.128 R8, desc[UR12][R20.64] ;  /* 0x0000000c14088981 */ /* 0x000eac000c1e1d00 */
[----:B------:R-:W3:Y:S01]  /*0df0*/  @!P1 LDG.E.128 R12, desc[UR12][R20.64+0x10] ;  /* 0x0000100c140c9981 */ /* 0x000ee2000c1e1d00 */
[-C--:B--2---:R-:W-:Y:S02]  /*0e00*/  @!P0 DMUL R16, R6, R10.reuse ;  /* 0x0000000a06108228 */ /* 0x084fe40000000000 */
[----:B------:R-:W-:-:S06]  /*0e10*/  @!P0 DMUL R10, R4, R10 ;  /* 0x0000000a040a8228 */ /* 0x000fcc0000000000 */
[-C--:B------:R-:W-:Y:S02]  /*0e20*/  @!P0 DFMA R16, R4, R8.reuse, -R16 ;  /* 0x000000080410822b */ /* 0x080fe40000000810 */
[----:B------:R-:W-:-:S08]  /*0e30*/  @!P0 DFMA R6, R6, R8, R10 ;  /* 0x000000080606822b */ /* 0x000fd0000000000a */
[----:B---3--:R-:W-:Y:S01]  /*0e40*/  @!P1 DMUL R8, R6, R14 ;  /* 0x0000000e06089228 */ /* 0x008fe20000000000 */
[----:B------:R-:W-:Y:S02]  /*0e50*/  @!P0 IMAD.MOV.U32 R4, RZ, RZ, R16 ;  /* 0x000000ffff048224 */ /* 0x000fe400078e0010 */
[----:B------:R-:W-:Y:S01]  /*0e60*/  @!P0 IMAD.MOV.U32 R5, RZ, RZ, R17 ;  /* 0x000000ffff058224 */ /* 0x000fe200078e0011 */
[----:B------:R-:W-:-:S05]  /*0e70*/  IADD3 R0, P0, PT, R0, 0x2, RZ ;  /* 0x0000000200007810 */ /* 0x000fca0007f1e0ff */
[C---:B------:R-:W-:Y:S01]  /*0e80*/  @!P1 DMUL R14, R4.reuse, R14 ;  /* 0x0000000e040e9228 */ /* 0x040fe20000000000 */
[----:B------:R-:W-:Y:S01]  /*0e90*/  IMAD.X R2, RZ, RZ, R2, P0 ;  /* 0x000000ffff027224 */ /* 0x000fe200000e0602 */
[----:B------:R-:W-:-:S06]  /*0ea0*/  @!P1 DFMA R8, R4, R12, -R8 ;  /* 0x0000000c0408922b */ /* 0x000fcc0000000808 */
[----:B------:R-:W-:-:S04]  /*0eb0*/  @!P1 DFMA R6, R6, R12, R14 ;  /* 0x0000000c0606922b */ /* 0x000fc8000000000e */
[----:B------:R-:W-:Y:S02]  /*0ec0*/  @!P1 IMAD.MOV.U32 R4, RZ, RZ, R8 ;  /* 0x000000ffff049224 */ /* 0x000fe400078e0008 */
[----:B------:R-:W-:-:S07]  /*0ed0*/  @!P1 IMAD.MOV.U32 R5, RZ, RZ, R9 ;  /* 0x000000ffff059224 */ /* 0x000fce00078e0009 */
.L_x_863:
[----:B------:R-:W-:Y:S05]  /*0ee0*/  BRA.U UP1, `(.L_x_859) ;  /* 0x0000000101447547 */ /* 0x000fea000b800000 */
[----:B------:R-:W0:Y:S02]  /*0ef0*/  LDC.64 R8, c[0x0][0x3a0] ;  /* 0x0000e800ff087b82 */ /* 0x000e240000000a00 */
[----:B0-----:R-:W-:-:S04]  /*0f00*/  LEA R8, P0, R0, R8, 0x3 ;  /* 0x0000000800087211 */ /* 0x001fc800078018ff */
[----:B------:R-:W-:-:S06]  /*0f10*/  LEA.HI.X R9, R0, R9, R2, 0x3, P0 ;  /* 0x0000000900097211 */ /* 0x000fcc00000f1c02 */
[----:B------:R-:W2:Y:S01]  /*0f20*/  LDG.E.64 R8, desc[UR12][R8.64] ;  /* 0x0000000c08087981 */ /* 0x000ea2000c1e1b00 */
[----:B------:R-:W-:Y:S01]  /*0f30*/  BSSY.RECONVERGENT B0, `(.L_x_859) ;  /* 0x000000c000007945 */ /* 0x000fe20003800200 */
[----:B--2--5:R-:W-:-:S04]  /*0f40*/  ISETP.NE.U32.AND P0, PT, R24, R8, PT ;  /* 0x000000081800720c */ /* 0x024fc80003f05070 */
[----:B------:R-:W-:-:S13]  /*0f50*/  ISETP.NE.AND.EX P0, PT, R25, R9, PT, P0 ;  /* 0x000000091900720c */ /* 0x000fda0003f05300 */
[----:B------:R-:W-:Y:S05]  /*0f60*/  @P0 BRA `(.L_x_864) ;  /* 0x0000000000200947 */ /* 0x000fea0003800000 */
[----:B------:R-:W0:Y:S02]  /*0f70*/  LDC.64 R8, c[0x0][0x398] ;  /* 0x0000e600ff087b82 */ /* 0x000e240000000a00 */
[----:B0-----:R-:W-:-:S04]  /*0f80*/  LEA R8, P0, R0, R8, 0x4 ;  /* 0x0000000800087211 */ /* 0x001fc800078020ff */
[----:B------:R-:W-:-:S06]  /*0f90*/  LEA.HI.X R9, R0, R9, R2, 0x4, P0 ;  /* 0x0000000900097211 */ /* 0x000fcc00000f2402 */
[----:B------:R-:W2:Y:S02]  /*0fa0*/  LDG.E.128 R8, desc[UR12][R8.64] ;  /* 0x0000000c08087981 */ /* 0x000ea4000c1e1d00 */
[-C--:B--2---:R-:W-:Y:S02]  /*0fb0*/  DMUL R12, R6, R10.reuse ;  /* 0x0000000a060c7228 */ /* 0x084fe40000000000 */
[----:B------:R-:W-:-:S06]  /*0fc0*/  DMUL R10, R4, R10 ;  /* 0x0000000a040a7228 */ /* 0x000fcc0000000000 */
[-C--:B------:R-:W-:Y:S02]  /*0fd0*/  DFMA R4, R4, R8.reuse, -R12 ;  /* 0x000000080404722b */ /* 0x080fe4000000080c */
[----:B------:R-:W-:-:S11]  /*0fe0*/  DFMA R6, R6, R8, R10 ;  /* 0x000000080606722b */ /* 0x000fd6000000000a */
.L_x_864:
[----:B------:R-:W-:Y:S05]  /*0ff0*/  BSYNC.RECONVERGENT B0 ;  /* 0x0000000000007941 */ /* 0x000fea0003800200 */
.L_x_859:
[----:B------:R-:W0:Y:S02]  /*1000*/  LDCU.64 UR4, c[0x0][0x380] ;  /* 0x00007000ff0477ac */ /* 0x000e240008000a00 */
[----:B0-----:R-:W-:-:S04]  /*1010*/  LEA R2, P0, R3, UR4, 0x4 ;  /* 0x0000000403027c11 */ /* 0x001fc8000f8020ff */
[----:B------:R-:W-:-:S05]  /*1020*/  LEA.HI.X R3, R3, UR5, RZ, 0x4, P0 ;  /* 0x0000000503037c11 */ /* 0x000fca00080f24ff */
[----:B------:R-:W-:Y:S01]  /*1030*/  STG.E.128 desc[UR12][R2.64], R4 ;  /* 0x0000000402007986 */ /* 0x000fe2000c101d0c */
[----:B------:R-:W-:Y:S05]  /*1040*/  EXIT ;  /* 0x000000000000794d */ /* 0x000fea0003800000 */
.L_x_865:
        /* <DEDUP_REMOVED lines=11> */
.L_x_8745:


//--------------------- .text._ZN2at6native55_GLOBAL__N__0955718d_22_SparseCsrTensorMath_cu_868dd54534reduce_sparse_csr_dim0_cuda_kernelIN3c107complexIdEEiNS1_14ReductionMulOpIS5_EES5_EEvPT2_PKT0_lPKT_SC_lT1_ --------------------------
	.section	.text._ZN2at6native55_GLOBAL__N__0955718d_22_SparseCsrTensorMath_cu_868dd54534reduce_sparse_csr_dim0_cuda_kernelIN3c107complexIdEEiNS1_14ReductionMulOpIS5_EES5_EEvPT2_PKT0_lPKT_SC_lT1_,"ax",@progbits
	.align	128
.text._ZN2at6native55_GLOBAL__N__0955718d_22_SparseCsrTensorMath_cu_868dd54534reduce_sparse_csr_dim0_cuda_kernelIN3c107complexIdEEiNS1_14ReductionMulOpIS5_EES5_EEvPT2_PKT0_lPKT_SC_lT1_:
        .type           _ZN2at6native55_GLOBAL__N__0955718d_22_SparseCsrTensorMath_cu_868dd54534reduce_sparse_csr_dim0_cuda_kernelIN3c107complexIdEEiNS1_14ReductionMulOpIS5_EES5_EEvPT2_PKT0_lPKT_SC_lT1_,@function
        .size           _ZN2at6native55_GLOBAL__N__0955718d_22_SparseCsrTensorMath_cu_868dd54534reduce_sparse_csr_dim0_cuda_kernelIN3c107complexIdEEiNS1_14ReductionMulOpIS5_EES5_EEvPT2_PKT0_lPKT_SC_lT1_,(.L_x_8746 - _ZN2at6native55_GLOBAL__N__0955718d_22_SparseCsrTensorMath_cu_868dd54534reduce_sparse_csr_dim0_cuda_kernelIN3c107complexIdEEiNS1_14ReductionMulOpIS5_EES5_EEvPT2_PKT0_lPKT_SC_lT1_)
        .other          _ZN2at6native55_GLOBAL__N__0955718d_22_SparseCsrTensorMath_cu_868dd54534reduce_sparse_csr_dim0_cuda_kernelIN3c107complexIdEEiNS1_14ReductionMulOpIS5_EES5_EEvPT2_PKT0_lPKT_SC_lT1_,@"STO_CUDA_ENTRY STV_DEFAULT"
_ZN2at6native55_GLOBAL__N__0955718d_22_SparseCsrTensorMath_cu_868dd54534reduce_sparse_csr_dim0_cuda_kernelIN3c107complexIdEEiNS1_14ReductionMulOpIS5_EES5_EEvPT2_PKT0_lPKT_SC_lT1_:
        /* <DEDUP_REMOVED lines=21> */
[----:B------:R-:W1:Y:S01]  /*0150*/  LDCU UR10, c[0x0][0x3a8] ;  /* 0x00007500ff0a77ac */ /* 0x000e620008000800 */
[----:B------:R-:W-:Y:S01]  /*0160*/  IMAD.MOV.U32 R0, RZ, RZ, RZ ;  /* 0x000000ffff007224 */ /* 0x000fe200078e00ff */
[----:B------:R-:W-:Y:S01]  /*0170*/  CS2R R6, SRZ ;  /* 0x0000000000067805 */ /* 0x000fe2000001ff00 */
[----:B------:R-:W-:Y:S01]  /*0180*/  IMAD.MOV.U32 R2, RZ, RZ, RZ ;  /* 0x000000ffff027224 */ /* 0x000fe200078e00ff */
[----:B------:R-:W-:Y:S01]  /*0190*/  UISETP.GE.U32.AND UP1, UPT, UR4, 0x8, UPT ;  /* 0x000000080400788c */ /* 0x000fe2000bf26070 */
[----:B------:R-:W-:Y:S02]  /*01a0*/  IMAD.MOV.U32 R4, RZ, RZ, 0x0 ;  /* 0x00000000ff047424 */ /* 0x000fe400078e00ff */
[----:B------:R-:W-:Y:S01]  /*01b0*/  IMAD.MOV.U32 R5, RZ, RZ, 0x3ff00000 ;  /* 0x3ff00000ff057424 */ /* 0x000fe200078e00ff */
[----:B------:R-:W-:Y:S02]  /*01c0*/  UISETP.GE.U32.AND.EX UP1, UPT, UR5, URZ, UPT, UP1 ;  /* 0x000000ff0500728c */ /* 0x000fe4000bf26110 */
[----:B-1----:R-:W-:-:S04]  /*01d0*/  ULOP3.LUT UR11, UR10, 0x7, URZ, 0xc0, !UPT ;  /* 0x000000070a0b7892 */ /* 0x002fc8000f8ec0ff */
[----:B------:R-:W-:-:S04]  /*01e0*/  UISETP.NE.U32.AND UP0, UPT, UR11, URZ, UPT ;  /* 0x000000ff0b00728c */ /* 0x000fc8000bf05070 */
[----:B------:R-:W-:Y:S01]  /*01f0*/  UISETP.NE.AND.EX UP0, UPT, URZ, URZ, UPT, UP0 ;  /* 0x000000ffff00728c */ /* 0x000fe2000bf05300 */
[----:B0-----:R-:W-:Y:S10]  /*0200*/  BRA.U !UP1, `(.L_x_867) ;  /* 0x0000000509887547 */ /* 0x001ff4000b800000 */
        /* <DEDUP_REMOVED lines=17> */
.L_x_868:
[----:B------:R-:W2:Y:S04]  /*0320*/  LDG.E R8, desc[UR12][R26.64+-0x10] ;  /* 0xfffff00c1a087981 */ /* 0x000ea8000c1e1900 */
[----:B------:R-:W3:Y:S04]  /*0330*/  LDG.E R10, desc[UR12][R26.64+-0xc] ;  /* 0xfffff40c1a0a7981 */ /* 0x000ee8000c1e1900 */
[----:B------:R-:W4:Y:S04]  /*0340*/  LDG.E R16, desc[UR12][R26.64+-0x8] ;  /* 0xfffff80c1a107981 */ /* 0x000f28000c1e1900 */
[----:B------:R-:W4:Y:S04]  /*0350*/  LDG.E R23, desc[UR12][R26.64+-0x4] ;  /* 0xfffffc0c1a177981 */ /* 0x000f28000c1e1900 */
[----:B------:R-:W4:Y:S04]  /*0360*/  LDG.E R22, desc[UR12][R26.64] ;  /* 0x0000000c1a167981 */ /* 0x000f28000c1e1900 */
[----:B------:R-:W4:Y:S01]  /*0370*/  LDG.E R25, desc[UR12][R26.64+0x4] ;  /* 0x0000040c1a197981 */ /* 0x000f22000c1e1900 */
[----:B--2--5:R-:W-:-:S13]  /*0380*/  ISETP.NE.AND P0, PT, R3, R8, PT ;  /* 0x000000080300720c */ /* 0x024fda0003f05270 */
[----:B------:R-:W2:Y:S01]  /*0390*/  @!P0 LDG.E.128 R12, desc[UR12][R20.64+-0x40] ;  /* 0xffffc00c140c8981 */ /* 0x000ea2000c1e1d00 */
[----:B---3--:R-:W-:-:S13]  /*03a0*/  ISETP.NE.AND P2, PT, R3, R10, PT ;  /* 0x0000000a0300720c */ /* 0x008fda0003f45270 */
[----:B------:R-:W3:Y:S01]  /*03b0*/  @!P2 LDG.E.128 R8, desc[UR12][R20.64+-0x30] ;  /* 0xffffd00c1408a981 */ /* 0x000ee2000c1e1d00 */
[C---:B----4-:R-:W-:Y:S02]  /*03c0*/  ISETP.NE.AND P3, PT, R3.reuse, R16, PT ;  /* 0x000000100300720c */ /* 0x050fe40003f65270 */
[----:B------:R-:W-:Y:S02]  /*03d0*/  ISETP.NE.AND P1, PT, R3, R23, PT ;  /* 0x000000170300720c */ /* 0x000fe40003f25270 */
[----:B------:R-:W4:Y:S01]  /*03e0*/  LDG.E R23, desc[UR12][R26.64+0xc] ;  /* 0x00000c0c1a177981 */ /* 0x000f22000c1e1900 */
[-C--:B--2---:R-:W-:Y:S02]  /*03f0*/  @!P0 DMUL R16, R4, R14.reuse ;  /* 0x0000000e04108228 */ /* 0x084fe40000000000 */
[----:B------:R-:W-:-:S06]  /*0400*/  @!P0 DMUL R14, R6, R14 ;  /* 0x0000000e060e8228 */ /* 0x000fcc0000000000 */
[-C--:B------:R-:W-:Y:S02]  /*0410*/  @!P0 DFMA R6, R6, R12.reuse, R16 ;  /* 0x0000000c0606822b */ /* 0x080fe40000000010 */
[----:B------:R-:W2:Y:S01]  /*0420*/  @!P3 LDG.E.128 R16, desc[UR12][R20.64+-0x20] ;  /* 0xffffe00c1410b981 */ /* 0x000ea2000c1e1d00 */
[----:B------:R-:W-:-:S05]  /*0430*/  @!P0 DFMA R14, R4, R12, -R14 ;  /* 0x0000000c040e822b */ /* 0x000fca000000080e */
[----:B---3--:R-:W-:-:S05]  /*0440*/  @!P2 DMUL R12, R6, R10 ;  /* 0x0000000a060ca228 */ /* 0x008fca0000000000 */
[----:B------:R-:W-:Y:S02]  /*0450*/  @!P0 IMAD.MOV.U32 R4, RZ, RZ, R14 ;  /* 0x000000ffff048224 */ /* 0x000fe400078e000e */
[----:B------:R-:W-:-:S06]  /*0460*/  @!P0 IMAD.MOV.U32 R5, RZ, RZ, R15 ;  /* 0x000000ffff058224 */ /* 0x000fcc00078e000f */
[C---:B------:R-:W-:Y:S02]  /*0470*/  @!P2 DFMA R12, R4.reuse, R8, -R12 ;  /* 0x00000008040ca22b */ /* 0x040fe4000000080c */
[----:B------:R-:W-:-:S08]  /*0480*/  @!P2 DMUL R10, R4, R10 ;  /* 0x0000000a040aa228 */ /* 0x000fd00000000000 */
[----:B------:R-:W-:Y:S02]  /*0490*/  @!P2 IMAD.MOV.U32 R4, RZ, RZ, R12 ;  /* 0x000000ffff04a224 */ /* 0x000fe400078e000c */
[----:B------:R-:W-:Y:S02]  /*04a0*/  @!P2 IMAD.MOV.U32 R5, RZ, RZ, R13 ;  /* 0x000000ffff05a224 */ /* 0x000fe400078e000d */
[----:B------:R-:W3:Y:S01]  /*04b0*/  @!P1 LDG.E.128 R12, desc[UR12][R20.64+-0x10] ;  /* 0xfffff00c140c9981 */ /* 0x000ee2000c1e1d00 */
[----:B------:R-:W-:Y:S01]  /*04c0*/  ISETP.NE.AND P0, PT, R3, R22, PT ;  /* 0x000000160300720c */ /* 0x000fe20003f05270 */
[----:B------:R-:W-:Y:S02]  /*04d0*/  @!P2 DFMA R6, R6, R8, R10 ;  /* 0x000000080606a22b */ /* 0x000fe4000000000a */
[----:B------:R-:W4:Y:S01]  /*04e0*/  LDG.E R22, desc[UR12][R26.64+0x8] ;  /* 0x0000080c1a167981 */ /* 0x000f22000c1e1900 */
[----:B--2---:R-:W-:-:S05]  /*04f0*/  @!P3 DMUL R8, R4, R18 ;  /* 0x000000120408b228 */ /* 0x004fca0000000000 */
[----:B------:R-:W-:-:S03]  /*0500*/  @!P3 DMUL R18, R6, R18 ;  /* 0x000000120612b228 */ /* 0x000fc60000000000 */
[-C--:B------:R-:W-:Y:S02]  /*0510*/  @!P3 DFMA R6, R6, R16.reuse, R8 ;  /* 0x000000100606b22b */ /* 0x080fe40000000008 */
[----:B------:R-:W2:Y:S03]  /*0520*/  @!P0 LDG.E.128 R8, desc[UR12][R20.64] ;  /* 0x0000000c14088981 */ /* 0x000ea6000c1e1d00 */
[----:B------:R-:W-:Y:S01]  /*0530*/  @!P3 DFMA R18, R4, R16, -R18 ;  /* 0x000000100412b22b */ /* 0x000fe20000000812 */
[----:B------:R-:W-:-:S09]  /*0540*/  ISETP.NE.AND P2, PT, R3, R25, PT ;  /* 0x000000190300720c */ /* 0x000fd20003f45270 */
[----:B------:R-:W-:Y:S02]  /*0550*/  @!P3 IMAD.MOV.U32 R4, RZ, RZ, R18 ;  /* 0x000000ffff04b224 */ /* 0x000fe400078e0012 */
[----:B------:R-:W-:Y:S01]  /*0560*/  @!P3 IMAD.MOV.U32 R5, RZ, RZ, R19 ;  /* 0x000000ffff05b224 */ /* 0x000fe200078e0013 */
[----:B---3--:R-:W-:-:S08]  /*0570*/  @!P1 DMUL R16, R6, R14 ;  /* 0x0000000e06109228 */ /* 0x008fd00000000000 */
[C---:B------:R-:W-:Y:S02]  /*0580*/  @!P1 DFMA R16, R4.reuse, R12, -R16 ;  /* 0x0000000c0410922b */ /* 0x040fe40000000810 */
[----:B------:R-:W-:-:S08]  /*0590*/  @!P1 DMUL R14, R4, R14 ;  /* 0x0000000e040e9228 */ /* 0x000fd00000000000 */
[----:B------:R-:W-:Y:S02]  /*05a0*/  @!P1 IMAD.MOV.U32 R4, RZ, RZ, R16 ;  /* 0x000000ffff049224 */ /* 0x000fe400078e0010 */
[----:B------:R-:W-:Y:S02]  /*05b0*/  @!P1 IMAD.MOV.U32 R5, RZ, RZ, R17 ;  /* 0x000000ffff059224 */ /* 0x000fe400078e0011 */
[----:B------:R-:W3:Y:S01]  /*05c0*/  @!P2 LDG.E.128 R16, desc[UR12][R20.64+0x10] ;  /* 0x0000100c1410a981 */ /* 0x000ee2000c1e1d00 */
[C---:B----4-:R-:W-:Y:S01]  /*05d0*/  ISETP.NE.AND P3, PT, R3.reuse, R22, PT ;  /* 0x000000160300720c */ /* 0x050fe20003f65270 */
[----:B------:R-:W-:Y:S01]  /*05e0*/  @!P1 DFMA R6, R6, R12, R14 ;  /* 0x0000000c0606922b */ /* 0x000fe2000000000e */
[----:B------:R-:W-:Y:S01]  /*05f0*/  ISETP.NE.AND P1, PT, R3, R23, PT ;  /* 0x000000170300720c */ /* 0x000fe20003f25270 */
[----:B--2---:R-:W-:-:S06]  /*0600*/  @!P0 DMUL R12, R4, R10 ;  /* 0x0000000a040c8228 */ /* 0x004fcc0000000000 */
[C---:B------:R-:W-:Y:S02]  /*0610*/  @!P0 DMUL R10, R6.reuse, R10 ;  /* 0x0000000a060a8228 */ /* 0x040fe40000000000 */
[-C--:B------:R-:W-:Y:S02]  /*0620*/  @!P0 DFMA R6, R6, R8.reuse, R12 ;  /* 0x000000080606822b */ /* 0x080fe4000000000c */
[----:B------:R-:W2:Y:S04]  /*0630*/  @!P3 LDG.E.128 R12, desc[UR12][R20.64+0x20] ;  /* 0x0000200c140cb981 */ /* 0x000ea8000c1e1d00 */
[----:B------:R-:W-:Y:S02]  /*0640*/  @!P0 DFMA R22, R4, R8, -R10 ;  /* 0x000000080416822b */ /* 0x000fe4000000080a */
[----:B------:R0:W4:Y:S08]  /*0650*/  @!P1 LDG.E.128 R8, desc[UR12][R20.64+0x30] ;  /* 0x0000300c14089981 */ /* 0x000130000c1e1d00 */
[----:B------:R-:W-:Y:S01]  /*0660*/  @!P0 IMAD.MOV.U32 R4, RZ, RZ, R22 ;  /* 0x000000ffff048224 */ /* 0x000fe200078e0016 */
[----:B------:R-:W-:Y:S01]  /*0670*/  @!P0 MOV R5, R23 ;  /* 0x0000001700058202 */ /* 0x000fe20000000f00 */
[----:B---3--:R-:W-:-:S05]  /*0680*/  @!P2 DMUL R22, R6, R18 ;  /* 0x000000120616a228 */ /* 0x008fca0000000000 */
[----:B------:R-:W-:-:S03]  /*0690*/  @!P2 DMUL R18, R4, R18 ;  /* 0x000000120412a228 */ /* 0x000fc60000000000 */
[----:B------:R-:W-:-:S05]  /*06a0*/  @!P2 DFMA R22, R4, R16, -R22 ;  /* 0x000000100416a22b */ /* 0x000fca0000000816 */
[----:B------:R-:W-:-:S05]  /*06b0*/  @!P2 DFMA R6, R6, R16, R18 ;  /* 0x000000100606a22b */ /* 0x000fca0000000012 */
        /* <DEDUP_REMOVED lines=14> */
[----:B----4-:R-:W-:Y:S01]  /*07a0*/  @!P1 DMUL R12, R6, R10 ;  /* 0x0000000a060c9228 */ /* 0x010fe20000000000 */
[----:B------:R-:W-:Y:S02]  /*07b0*/  @!P3 IMAD.MOV.U32 R4, RZ, RZ, R16 ;  /* 0x000000ffff04b224 */ /* 0x000fe400078e0010 */
[----:B------:R-:W-:-:S06]  /*07c0*/  @!P3 IMAD.MOV.U32 R5, RZ, RZ, R17 ;  /* 0x000000ffff05b224 */ /* 0x000fcc00078e0011 */
[C---:B------:R-:W-:Y:S02]  /*07d0*/  @!P1 DMUL R14, R4.reuse, R10 ;  /* 0x0000000a040e9228 */ /* 0x040fe40000000000 */
[----:B------:R-:W-:-:S06]  /*07e0*/  @!P1 DFMA R10, R4, R8, -R12 ;  /* 0x00000008040a922b */ /* 0x000fcc000000080c */
[----:B------:R-:W-:-:S04]  /*07f0*/  @!P1 DFMA R6, R6, R8, R14 ;  /* 0x000000080606922b */ /* 0x000fc8000000000e */
[----:B------:R-:W-:Y:S02]  /*0800*/  @!P1 IMAD.MOV.U32 R4, RZ, RZ, R10 ;  /* 0x000000ffff049224 */ /* 0x000fe400078e000a */
[----:B------:R-:W-:Y:S01]  /*0810*/  @!P1 IMAD.MOV.U32 R5, RZ, RZ, R11 ;  /* 0x000000ffff059224 */ /* 0x000fe200078e000b */
[----:B------:R-:W-:Y:S06]  /*0820*/  BRA.U UP1, `(.L_x_868) ;  /* 0xfffffff901bc7547 */ /* 0x000fec000b83ffff */
.L_x_867:
        /* <DEDUP_REMOVED lines=10> */
[----:B------:R-:W2:Y:S04]  /*08d0*/  LDG.E R8, desc[UR12][R14.64] ;  /* 0x0000000c0e087981 */ /* 0x000ea8000c1e1900 */
[----:B------:R-:W3:Y:S04]  /*08e0*/  LDG.E R10, desc[UR12][R14.64+0x4] ;  /* 0x0000040c0e0a7981 */ /* 0x000ee8000c1e1900 */
[----:B------:R-:W4:Y:S04]  /*08f0*/  LDG.E R16, desc[UR12][R14.64+0x8] ;  /* 0x0000080c0e107981 */ /* 0x000f28000c1e1900 */
[----:B------:R-:W4:Y:S01]  /*0900*/  LDG.E R18, desc[UR12][R14.64+0xc] ;  /* 0x00000c0c0e127981 */ /* 0x000f22000c1e1900 */
[----:B--2--5:R-:W-:-:S02]  /*0910*/  ISETP.NE.AND P2, PT, R3, R8, PT ;  /* 0x000000080300720c */ /* 0x024fc40003f45270 */
[C---:B---3--:R-:W-:Y:S02]  /*0920*/  ISETP.NE.AND P1, PT, R3.reuse, R10, PT ;  /* 0x0000000a0300720c */ /* 0x048fe40003f25270 */
[----:B----4-:R-:W-:-:S09]  /*0930*/  ISETP.NE.AND P0, PT, R3, R16, PT ;  /* 0x000000100300720c */ /* 0x010fd20003f05270 */
[----:B------:R-:W0:Y:S08]  /*0940*/  @!P2 LDC.64 R8, c[0x0][0x398] ;  /* 0x0000e600ff08ab82 */ /* 0x000e300000000a00 */
[----:B------:R-:W1:Y:S08]  /*0950*/  @!P1 LDC.64 R12, c[0x0][0x398] ;  /* 0x0000e600ff0c9b82 */ /* 0x000e700000000a00 */
[----:B------:R-:W2:Y:S01]  /*0960*/  @!P0 LDC.64 R16, c[0x0][0x398] ;  /* 0x0000e600ff108b82 */ /* 0x000ea20000000a00 */
[----:B0-----:R-:W-:-:S04]  /*0970*/  @!P2 LEA R8, P3, R0, R8, 0x4 ;  /* 0x000000080008a211 */ /* 0x001fc800078620ff */
[----:B------:R-:W-:-:S06]  /*0980*/  @!P2 LEA.HI.X R9, R0, R9, R2, 0x4, P3 ;  /* 0x000000090009a211 */ /* 0x000fcc00018f2402 */
[----:B------:R-:W3:Y:S01]  /*0990*/  @!P2 LDG.E.128 R8, desc[UR12][R8.64] ;  /* 0x0000000c0808a981 */ /* 0x000ee2000c1e1d00 */
[C---:B-1----:R-:W-:Y:S02]  /*09a0*/  @!P1 LEA R12, P4, R0.reuse, R12, 0x4 ;  /* 0x0000000c000c9211 */ /* 0x042fe400078820ff */
[----:B------:R-:W-:Y:S02]  /*09b0*/  ISETP.NE.AND P3, PT, R3, R18, PT ;  /* 0x000000120300720c */ /* 0x000fe40003f65270 */
[----:B------:R-:W-:-:S06]  /*09c0*/  @!P1 LEA.HI.X R13, R0, R13, R2, 0x4, P4 ;  /* 0x0000000d000d9211 */ /* 0x000fcc00020f2402 */
[----:B------:R-:W4:Y:S01]  /*09d0*/  @!P1 LDG.E.128 R12, desc[UR12][R12.64+0x10] ;  /* 0x0000100c0c0c9981 */ /* 0x000f22000c1e1d00 */
[----:B--2---:R-:W-:-:S04]  /*09e0*/  @!P0 LEA R16, P4, R0, R16, 0x4 ;  /* 0x0000001000108211 */ /* 0x004fc800078820ff */
[----:B------:R-:W0:Y:S01]  /*09f0*/  @!P3 LDC.64 R20, c[0x0][0x398] ;  /* 0x0000e600ff14bb82 */ /* 0x000e220000000a00 */
[----:B------:R-:W-:-:S06]  /*0a00*/  @!P0 LEA.HI.X R17, R0, R17, R2, 0x4, P4 ;  /* 0x0000001100118211 */ /* 0x000fcc00020f2402 */
[----:B------:R-:W2:Y:S01]  /*0a10*/  @!P0 LDG.E.128 R16, desc[UR12][R16.64+0x20] ;  /* 0x0000200c10108981 */ /* 0x000ea2000c1e1d00 */
[----:B0-----:R-:W-:-:S04]  /*0a20*/  @!P3 LEA R20, P4, R0, R20, 0x4 ;  /* 0x000000140014b211 */ /* 0x001fc800078820ff */
[----:B------:R-:W-:-:S06]  /*0a30*/  @!P3 LEA.HI.X R21, R0, R21, R2, 0x4, P4 ;  /* 0x000000150015b211 */ /* 0x000fcc00020f2402 */
[----:B------:R-:W2:Y:S01]  /*0a40*/  @!P3 LDG.E.128 R20, desc[UR12][R20.64+0x30] ;  /* 0x0000300c1414b981 */ /* 0x000ea2000c1e1d00 */
[-C--:B---3--:R-:W-:Y:S02]  /*0a50*/  @!P2 DMUL R26, R4, R10.reuse ;  /* 0x0000000a041aa228 */ /* 0x088fe40000000000 */
[----:B------:R-:W-:-:S06]  /*0a60*/  @!P2 DMUL R10, R6, R10 ;  /* 0x0000000a060aa228 */ /* 0x000fcc0000000000 */
[-C--:B------:R-:W-:Y:S02]  /*0a70*/  @!P2 DFMA R6, R6, R8.reuse, R26 ;  /* 0x000000080606a22b */ /* 0x080fe4000000001a */
[----:B------:R-:W-:-:S06]  /*0a80*/  @!P2 DFMA R10, R4, R8, -R10 ;  /* 0x00000008040aa22b */ /* 0x000fcc000000080a */
[----:B----4-:R-:W-:-:S04]  /*0a90*/  @!P1 DMUL R8, R6, R14 ;  /* 0x0000000e06089228 */ /* 0x010fc80000000000 */
[----:B------:R-:W-:Y:S02]  /*0aa0*/  @!P2 IMAD.MOV.U32 R4, RZ, RZ, R10 ;  /* 0x000000ffff04a224 */ /* 0x000fe400078e000a */
[----:B------:R-:W-:-:S06]  /*0ab0*/  @!P2 IMAD.MOV.U32 R5, RZ, RZ, R11 ;  /* 0x000000ffff05a224 */ /* 0x000fcc00078e000b */
[C---:B------:R-:W-:Y:S02]  /*0ac0*/  @!P1 DMUL R14, R4.reuse, R14 ;  /* 0x0000000e040e9228 */ /* 0x040fe40000000000 */
[----:B------:R-:W-:-:S06]  /*0ad0*/  @!P1 DFMA R8, R4, R12, -R8 ;  /* 0x0000000c0408922b */ /* 0x000fcc0000000808 */
[----:B------:R-:W-:-:S04]  /*0ae0*/  @!P1 DFMA R6, R6, R12, R14 ;  /* 0x0000000c0606922b */ /* 0x000fc8000000000e */
[----:B------:R-:W-:Y:S01]  /*0af0*/  @!P1 IMAD.MOV.U32 R4, RZ, RZ, R8 ;  /* 0x000000ffff049224 */ /* 0x000fe200078e0008 */
[----:B------:R-:W-:-:S03]  /*0b00*/  @!P1 MOV R5, R9 ;  /* 0x0000000900059202 */ /* 0x000fc60000000f00 */
[----:B--2---:R-:W-:-:S03]  /*0b10*/  @!P0 DMUL R8, R6, R18 ;  /* 0x0000001206088228 */ /* 0x004fc60000000000 */
[----:B------:R-:W-:-:S05]  /*0b20*/  @!P0 DMUL R18, R4, R18 ;  /* 0x0000001204128228 */ /* 0x000fca0000000000 */
[----:B------:R-:W-:-:S03]  /*0b30*/  @!P0 DFMA R8, R4, R16, -R8 ;  /* 0x000000100408822b */ /* 0x000fc60000000808 */
[----:B------:R-:W-:-:S07]  /*0b40*/  @!P0 DFMA R6, R6, R16, R18 ;  /* 0x000000100606822b */ /* 0x000fce0000000012 */
[----:B------:R-:W-:Y:S02]  /*0b50*/  @!P0 IMAD.MOV.U32 R4, RZ, RZ, R8 ;  /* 0x000000ffff048224 */ /* 0x000fe400078e0008 */
[----:B------:R-:W-:Y:S01]  /*0b60*/  @!P0 IMAD.MOV.U32 R5, RZ, RZ, R9 ;  /* 0x000000ffff058224 */ /* 0x000fe200078e0009 */
[----:B------:R-:W-:Y:S01]  /*0b70*/  @!P3 DMUL R8, R6, R22 ;  /* 0x000000160608b228 */ /* 0x000fe20000000000 */
[----:B------:R-:W-:-:S04]  /*0b80*/  IADD3 R0, P0, PT, R0, 0x4, RZ ;  /* 0x0000000400007810 */ /* 0x000fc80007f1e0ff */
[C---:B------:R-:W-:Y:S01]  /*0b90*/  @!P3 DMUL R22, R4.reuse, R22 ;  /* 0x000000160416b228 */ /* 0x040fe20000000000 */
[----:B------:R-:W-:Y:S02]  /*0ba0*/  IMAD.X R2, RZ, RZ, R2, P0 ;  /* 0x000000ffff027224 */ /* 0x000fe400000e0602 */
[----:B------:R-:W-:-:S05]  /*0bb0*/  @!P3 DFMA R8, R4, R20, -R8 ;  /* 0x000000140408b22b */ /* 0x000fca0000000808 */
[----:B------:R-:W-:-:S05]  /*0bc0*/  @!P3 DFMA R6, R6, R20, R22 ;  /* 0x000000140606b22b */ /* 0x000fca0000000016 */
[----:B------:R-:W-:Y:S02]  /*0bd0*/  @!P3 IMAD.MOV.U32 R4, RZ, RZ, R8 ;  /* 0x000000ffff04b224 */ /* 0x000fe400078e0008 */
[----:B------:R-:W-:-:S07]  /*0be0*/  @!P3 IMAD.MOV.U32 R5, RZ, RZ, R9 ;  /* 0x000000ffff05b224 */ /* 0x000fce00078e0009 */
.L_x_869:
        /* <DEDUP_REMOVED lines=11> */
[----:B------:R-:W2:Y:S04]  /*0ca0*/  LDG.E R8, desc[UR12][R18.64] ;  /* 0x0000000c12087981 */ /* 0x000ea8000c1e1900 */
[----:B------:R-:W3:Y:S01]  /*0cb0*/  LDG.E R12, desc[UR12][R18.64+0x4] ;  /* 0x0000040c120c7981 */ /* 0x000ee2000c1e1900 */
[----:B-1----:R-:W-:-:S04]  /*0cc0*/  LEA R20, P1, R0, R20, 0x4 ;  /* 0x0000001400147211 */ /* 0x002fc800078220ff */
[----:B------:R-:W-:Y:S02]  /*0cd0*/  LEA.HI.X R21, R0, R21, R2, 0x4, P1 ;  /* 0x0000001500157211 */ /* 0x000fe400008f2402 */
[C---:B--2--5:R-:W-:Y:S02]  /*0ce0*/  ISETP.NE.AND P0, PT, R3.reuse, R8, PT ;  /* 0x000000080300720c */ /* 0x064fe40003f05270 */
[----:B---3--:R-:W-:-:S11]  /*0cf0*/  ISETP.NE.AND P1, PT, R3, R12, PT ;  /* 0x0000000c0300720c */ /* 0x008fd60003f25270 */
[----:B------:R-:W2:Y:S04]  /*0d00*/  @!P0 LDG.E.128 R8, desc[UR12][R20.64] ;  /* 0x0000000c14088981 */ /* 0x000ea8000c1e1d00 */
        /* <DEDUP_REMOVED lines=15> */
.L_x_870:
[----:B------:R-:W-:Y:S05]  /*0e00*/  BRA.U UP1, `(.L_x_866) ;  /* 0x0000000101407547 */ /* 0x000fea000b800000 */
[----:B------:R-:W0:Y:S02]  /*0e10*/  LDC.64 R8, c[0x0][0x3a0] ;  /* 0x0000e800ff087b82 */ /* 0x000e240000000a00 */
[----:B0-----:R-:W-:-:S04]  /*0e20*/  LEA R8, P0, R0, R8, 0x2 ;  /* 0x0000000800087211 */ /* 0x001fc800078010ff */
[----:B------:R-:W-:-:S05]  /*0e30*/  LEA.HI.X R9, R0, R9, R2, 0x2, P0 ;  /* 0x0000000900097211 */ /* 0x000fca00000f1402 */
[----:B------:R-:W2:Y:S01]  /*0e40*/  LDG.E R8, desc[UR12][R8.64] ;  /* 0x0000000c08087981 */ /* 0x000ea2000c1e1900 */
[----:B------:R-:W-:Y:S01]  /*0e50*/  BSSY.RECONVERGENT B0, `(.L_x_866) ;  /* 0x000000b000007945 */ /* 0x000fe20003800200 */
[----:B--2--5:R-:W-:-:S13]  /*0e60*/  ISETP.NE.AND P0, PT, R3, R8, PT ;  /* 0x000000080300720c */ /* 0x024fda0003f05270 */
        /* <DEDUP_REMOVED lines=9> */
.L_x_871:
[----:B------:R-:W-:Y:S05]  /*0f00*/  BSYNC.RECONVERGENT B0 ;  /* 0x0000000000007941 */ /* 0x000fea0003800200 */
.L_x_866:
[----:B------:R-:W0:Y:S02]  /*0f10*/  LDCU.64 UR4, c[0x0][0x380] ;  /* 0x00007000ff0477ac */ /* 0x000e240008000a00 */
[----:B0-----:R-:W-:-:S04]  /*0f20*/  LEA R2, P0, R24, UR4, 0x4 ;  /* 0x0000000418027c11 */ /* 0x001fc8000f8020ff */
[----:B-----5:R-:W-:-:S05]  /*0f30*/  LEA.HI.X R3, R24, UR5, RZ, 0x4, P0 ;  /* 0x0000000518037c11 */ /* 0x020fca00080f24ff */
[----:B------:R-:W-:Y:S01]  /*0f40*/  STG.E.128 desc[UR12][R2.64], R4 ;  /* 0x0000000402007986 */ /* 0x000fe2000c101d0c */
[----:B------:R-:W-:Y:S05]  /*0f50*/  EXIT ;  /* 0x000000000000794d */ /* 0x000fea0003800000 */
.L_x_872:
        /* <DEDUP_REMOVED lines=10> */
.L_x_8746:


//--------------------- .text._ZN2at6native55_GLOBAL__N__0955718d_22_SparseCsrTensorMath_cu_868dd54534reduce_sparse_csr_dim1_cuda_kernelIflNS1_14ReductionMulOpIfEEfEEvPT2_PKT_PKT0_SC_lT1_ --------------------------
	.section	.text._ZN2at6native55_GLOBAL__N__0955718d_22_SparseCsrTensorMath_cu_868dd54534reduce_sparse_csr_dim1_cuda_kernelIflNS1_14ReductionMulOpIfEEfEEvPT2_PKT_PKT0_SC_lT1_,"ax",@progbits
	.align	128
.text._ZN2at6native55_GLOBAL__N__0955718d_22_SparseCsrTensorMath_cu_868dd54534reduce_sparse_csr_dim1_cuda_kernelIflNS1_14ReductionMulOpIfEEfEEvPT2_PKT_PKT0_SC_lT1_:
        .type           _ZN2at6native55_GLOBAL__N__0955718d_22_SparseCsrTensorMath_cu_868dd54534reduce_sparse_csr_dim1_cuda_kernelIflNS1_14ReductionMulOpIfEEfEEvPT2_PKT_PKT0_SC_lT1_,@function
        .size           _ZN2at6native55_GLOBAL__N__0955718d_22_SparseCsrTensorMath_cu_868dd54534reduce_sparse_csr_dim1_cuda_kernelIflNS1_14ReductionMulOpIfEEfEEvPT2_PKT_PKT0_SC_lT1_,(.L_x_8747 - _ZN2at6native55_GLOBAL__N__0955718d_22_SparseCsrTensorMath_cu_868dd54534reduce_sparse_csr_dim1_cuda_kernelIflNS1_14ReductionMulOpIfEEfEEvPT2_PKT_PKT0_SC_lT1_)
        .other          _ZN2at6native55_GLOBAL__N__0955718d_22_SparseCsrTensorMath_cu_868dd54534reduce_sparse_csr_dim1_cuda_kernelIflNS1_14ReductionMulOpIfEEfEEvPT2_PKT_PKT0_SC_lT1_,@"STO_CUDA_ENTRY STV_DEFAULT"
_ZN2at6native55_GLOBAL__N__0955718d_22_SparseCsrTensorMath_cu_868dd54534reduce_sparse_csr_dim1_cuda_kernelIflNS1_14ReductionMulOpIfEEfEEvPT2_PKT_PKT0_SC_lT1_:
        /* <DEDUP_REMOVED lines=20> */
[----:B------:R-:W-:Y:S01]  /*0140*/  ISETP.GE.U32.AND P0, PT, R6, R10, PT ;  /* 0x0000000a0600720c */ /* 0x000fe20003f06070 */
[----:B------:R-:W-:Y:S01]  /*0150*/  BSSY.RECONVERGENT B0, `(.L_x_873) ;  /* 0x0000082000007945 */ /* 0x000fe20003800200 */
[----:B------:R-:W-:Y:S02]  /*0160*/  IMAD.MOV.U32 R5, RZ, RZ, 0x3f800000 ;  /* 0x3f800000ff057424 */ /* 0x000fe400078e00ff */
[----:B------:R-:W-:-:S13]  /*0170*/  ISETP.GE.AND.EX P0, PT, R7, R11, PT, P0 ;  /* 0x0000000b0700720c */ /* 0x000fda0003f06300 */
[----:B------:R-:W-:Y:S05]  /*0180*/  @P0 BRA `(.L_x_874) ;  /* 0x0000000400f80947 */ /* 0x000fea0003800000 */
[CC--:B------:R-:W-:Y:S01]  /*0190*/  IADD3 R2, P0, PT, -R10.reuse, R6.reuse, RZ ;  /* 0x000000060a027210 */ /* 0x0c0fe20007f1e1ff */
[----:B------:R-:W-:Y:S01]  /*01a0*/  BSSY.RECONVERGENT B1, `(.L_x_875) ;  /* 0x000003b000017945 */ /* 0x000fe20003800200 */
[----:B------:R-:W-:Y:S01]  /*01b0*/  IADD3 R8, P2, PT, R10, -R6, RZ ;  /* 0x800000060a087210 */ /* 0x000fe20007f5e0ff */
[----:B------:R-:W-:Y:S01]  /*01c0*/  IMAD.MOV.U32 R5, RZ, RZ, 0x3f800000 ;  /* 0x3f800000ff057424 */ /* 0x000fe200078e00ff */
        /* <DEDUP_REMOVED lines=9> */
[----:B------:R-:W-:Y:S01]  /*0260*/  LOP3.LUT R26, R8, 0xfffffff0, RZ, 0xc0, !PT ;  /* 0xfffffff0081a7812 */ /* 0x000fe200078ec0ff */
[----:B------:R-:W-:Y:S01]  /*0270*/  IMAD.MOV.U32 R5, RZ, RZ, 0x3f800000 ;  /* 0x3f800000ff057424 */ /* 0x000fe200078e00ff */
[----:B0-----:R-:W-:-:S04]  /*0280*/  LEA R2, P1, R6, UR6, 0x2 ;  /* 0x0000000606027c11 */ /* 0x001fc8000f8210ff */
[----:B------:R-:W-:Y:S02]  /*0290*/  IADD3 R2, P2, PT, R2, 0x20, RZ ;  /* 0x0000002002027810 */ /* 0x000fe40007f5e0ff */
[----:B------:R-:W-:-:S05]  /*02a0*/  LEA.HI.X R3, R6, UR7, R7, 0x2, P1 ;  /* 0x0000000706037c11 */ /* 0x000fca00088f1407 */
[----:B------:R-:W-:-:S07]  /*02b0*/  IMAD.X R3, RZ, RZ, R3, P2 ;  /* 0x000000ffff037224 */ /* 0x000fce00010e0603 */
.L_x_877:
[----:B------:R-:W2:Y:S04]  /*02c0*/  LDG.E R22, desc[UR4][R2.64+-0x20] ;  /* 0xffffe00402167981 */ /* 0x000ea8000c1e1900 */
[----:B------:R-:W3:Y:S04]  /*02d0*/  LDG.E R23, desc[UR4][R2.64+-0x1c] ;  /* 0xffffe40402177981 */ /* 0x000ee8000c1e1900 */
[----:B------:R-:W4:Y:S04]  /*02e0*/  LDG.E R25, desc[UR4][R2.64+-0x18] ;  /* 0xffffe80402197981 */ /* 0x000f28000c1e1900 */
[----:B------:R-:W5:Y:S04]  /*02f0*/  LDG.E R21, desc[UR4][R2.64+-0x14] ;  /* 0xffffec0402157981 */ /* 0x000f68000c1e1900 */
        /* <DEDUP_REMOVED lines=10> */
[----:B------:R-:W5:Y:S01]  /*03a0*/  LDG.E R9, desc[UR4][R2.64+0x18] ;  /* 0x0000180402097981 */ /* 0x000f62000c1e1900 */
[----:B--2---:R-:W-:-:S03]  /*03b0*/  FMUL.FTZ R22, R22, R5 ;  /* 0x0000000516167220 */ /* 0x004fc60000410000 */
[----:B------:R0:W2:Y:S01]  /*03c0*/  LDG.E R5, desc[UR4][R2.64+0x1c] ;  /* 0x00001c0402057981 */ /* 0x0000a2000c1e1900 */
[----:B------:R-:W-:Y:S01]  /*03d0*/  IADD3 R26, P1, PT, R26, -0x10, RZ ;  /* 0xfffffff01a1a7810 */ /* 0x000fe20007f3e0ff */
[----:B---3--:R-:W-:Y:S01]  /*03e0*/  FMUL.FTZ R22, R22, R23 ;  /* 0x0000001716167220 */ /* 0x008fe20000410000 */
[----:B------:R-:W-:Y:S02]  /*03f0*/  IADD3 R6, P2, PT, R6, 0x10, RZ ;  /* 0x0000001006067810 */ /* 0x000fe40007f5e0ff */
[----:B------:R-:W-:Y:S01]  /*0400*/  IADD3.X R12, PT, PT, R12, -0x1, RZ, P1, !PT ;  /* 0xffffffff0c0c7810 */ /* 0x000fe20000ffe4ff */
[----:B----4-:R-:W-:Y:S01]  /*0410*/  FMUL.FTZ R22, R22, R25 ;  /* 0x0000001916167220 */ /* 0x010fe20000410000 */
[----:B------:R-:W-:Y:S01]  /*0420*/  ISETP.NE.U32.AND P1, PT, R26, RZ, PT ;  /* 0x000000ff1a00720c */ /* 0x000fe20003f25070 */
[----:B------:R-:W-:Y:S02]  /*0430*/  IMAD.X R7, RZ, RZ, R7, P2 ;  /* 0x000000ffff077224 */ /* 0x000fe400010e0607 */
[----:B-----5:R-:W-:Y:S01]  /*0440*/  FMUL.FTZ R21, R22, R21 ;  /* 0x0000001516157220 */ /* 0x020fe20000410000 */
[----:B------:R-:W-:-:S02]  /*0450*/  ISETP.NE.AND.EX P1, PT, R12, RZ, PT, P1 ;  /* 0x000000ff0c00720c */ /* 0x000fc40003f25310 */
[----:B0-----:R-:W-:Y:S01]  /*0460*/  IADD3 R2, P3, PT, R2, 0x40, RZ ;  /* 0x0000004002027810 */ /* 0x001fe20007f7e0ff */
[----:B------:R-:W-:-:S04]  /*0470*/  FMUL.FTZ R20, R21, R20 ;  /* 0x0000001415147220 */ /* 0x000fc80000410000 */
[----:B------:R-:W-:Y:S01]  /*0480*/  FMUL.FTZ R19, R20, R19 ;  /* 0x0000001314137220 */ /* 0x000fe20000410000 */
[----:B------:R-:W-:-:S03]  /*0490*/  IMAD.X R3, RZ, RZ, R3, P3 ;  /* 0x000000ffff037224 */ /* 0x000fc600018e0603 */
[----:B------:R-:W-:-:S04]  /*04a0*/  FMUL.FTZ R18, R19, R18 ;  /* 0x0000001213127220 */ /* 0x000fc80000410000 */
        /* <DEDUP_REMOVED lines=8> */
[----:B--2---:R-:W-:Y:S01]  /*0530*/  FMUL.FTZ R5, R10, R5 ;  /* 0x000000050a057220 */ /* 0x004fe20000410000 */
[----:B------:R-:W-:Y:S06]  /*0540*/  @P1 BRA `(.L_x_877) ;  /* 0xfffffffc005c1947 */ /* 0x000fec000383ffff */
.L_x_876:
[----:B------:R-:W-:Y:S05]  /*0550*/  BSYNC.RECONVERGENT B1 ;  /* 0x0000000000017941 */ /* 0x000fea0003800200 */
.L_x_875:
        /* <DEDUP_REMOVED lines=11> */
[----:B------:R-:W2:Y:S04]  /*0610*/  LDG.E R10, desc[UR4][R2.64] ;  /* 0x00000004020a7981 */ /* 0x000ea8000c1e1900 */
[----:B------:R-:W3:Y:S04]  /*0620*/  LDG.E R9, desc[UR4][R2.64+0x4] ;  /* 0x0000040402097981 */ /* 0x000ee8000c1e1900 */
[----:B------:R-:W4:Y:S04]  /*0630*/  LDG.E R12, desc[UR4][R2.64+0x8] ;  /* 0x00000804020c7981 */ /* 0x000f28000c1e1900 */
[----:B------:R-:W5:Y:S04]  /*0640*/  LDG.E R14, desc[UR4][R2.64+0xc] ;  /* 0x00000c04020e7981 */ /* 0x000f68000c1e1900 */
[----:B------:R-:W5:Y:S04]  /*0650*/  LDG.E R16, desc[UR4][R2.64+0x10] ;  /* 0x0000100402107981 */ /* 0x000f68000c1e1900 */
[----:B------:R-:W5:Y:S04]  /*0660*/  LDG.E R18, desc[UR4][R2.64+0x14] ;  /* 0x0000140402127981 */ /* 0x000f68000c1e1900 */
[----:B------:R-:W5:Y:S04]  /*0670*/  LDG.E R20, desc[UR4][R2.64+0x18] ;  /* 0x0000180402147981 */ /* 0x000f68000c1e1900 */
[----:B------:R-:W5:Y:S01]  /*0680*/  LDG.E R22, desc[UR4][R2.64+0x1c] ;  /* 0x00001c0402167981 */ /* 0x000f62000c1e1900 */
[----:B------:R-:W-:-:S05]  /*0690*/  IADD3 R6, P0, PT, R6, 0x8, RZ ;  /* 0x0000000806067810 */ /* 0x000fca0007f1e0ff */
[----:B------:R-:W-:Y:S02]  /*06a0*/  IMAD.X R7, RZ, RZ, R7, P0 ;  /* 0x000000ffff077224 */ /* 0x000fe400000e0607 */
[----:B--2---:R-:W-:-:S04]  /*06b0*/  FMUL.FTZ R10, R5, R10 ;  /* 0x0000000a050a7220 */ /* 0x004fc80000410000 */
[----:B---3--:R-:W-:-:S04]  /*06c0*/  FMUL.FTZ R9, R10, R9 ;  /* 0x000000090a097220 */ /* 0x008fc80000410000 */
[----:B----4-:R-:W-:-:S04]  /*06d0*/  FMUL.FTZ R9, R9, R12 ;  /* 0x0000000c09097220 */ /* 0x010fc80000410000 */
[----:B-----5:R-:W-:-:S04]  /*06e0*/  FMUL.FTZ R9, R9, R14 ;  /* 0x0000000e09097220 */ /* 0x020fc80000410000 */
[----:B------:R-:W-:-:S04]  /*06f0*/  FMUL.FTZ R9, R9, R16 ;  /* 0x0000001009097220 */ /* 0x000fc80000410000 */
[----:B------:R-:W-:-:S04]  /*0700*/  FMUL.FTZ R9, R9, R18 ;  /* 0x0000001209097220 */ /* 0x000fc80000410000 */
[----:B------:R-:W-:-:S04]  /*0710*/  FMUL.FTZ R9, R9, R20 ;  /* 0x0000001409097220 */ /* 0x000fc80000410000 */
[----:B------:R-:W-:-:S07]  /*0720*/  FMUL.FTZ R5, R9, R22 ;  /* 0x0000001609057220 */ /* 0x000fce0000410000 */
.L_x_879:
[----:B------:R-:W-:Y:S05]  /*0730*/  BSYNC.RECONVERGENT B1 ;  /* 0x0000000000017941 */ /* 0x000fea0003800200 */
.L_x_878:
[----:B------:R-:W-:Y:S05]  /*0740*/  @!P1 BRA `(.L_x_874) ;  /* 0x0000000000889947 */ /* 0x000fea0003800000 */
[----:B------:R-:W-:-:S04]  /*0750*/  ISETP.GE.U32.AND P0, PT, R11, 0x4, PT ;  /* 0x000000040b00780c */ /* 0x000fc80003f06070 */
[----:B------:R-:W-:-:S13]  /*0760*/  ISETP.GE.U32.AND.EX P0, PT, RZ, RZ, PT, P0 ;  /* 0x000000ffff00720c */ /* 0x000fda0003f06100 */
[----:B------:R-:W0:Y:S02]  /*0770*/  @P0 LDC.64 R2, c[0x0][0x388] ;  /* 0x0000e200ff020b82 */ /* 0x000e240000000a00 */
[----:B0-----:R-:W-:-:S04]  /*0780*/  @P0 LEA R2, P1, R6, R2, 0x2 ;  /* 0x0000000206020211 */ /* 0x001fc800078210ff */
[----:B------:R-:W-:-:S05]  /*0790*/  @P0 LEA.HI.X R3, R6, R3, R7, 0x2, P1 ;  /* 0x0000000306030211 */ /* 0x000fca00008f1407 */
[----:B------:R-:W2:Y:S04]  /*07a0*/  @P0 LDG.E R12, desc[UR4][R2.64] ;  /* 0x00000004020c0981 */ /* 0x000ea8000c1e1900 */
[----:B------:R-:W3:Y:S04]  /*07b0*/  @P0 LDG.E R9, desc[UR4][R2.64+0x4] ;  /* 0x0000040402090981 */ /* 0x000ee8000c1e1900 */
[----:B------:R-:W4:Y:S04]  /*07c0*/  @P0 LDG.E R14, desc[UR4][R2.64+0x8] ;  /* 0x00000804020e0981 */ /* 0x000f28000c1e1900 */
[----:B------:R-:W5:Y:S01]  /*07d0*/  @P0 LDG.E R16, desc[UR4][R2.64+0xc] ;  /* 0x00000c0402100981 */ /* 0x000f62000c1e1900 */
[----:B------:R-:W-:Y:S01]  /*07e0*/  LOP3.LUT R10, R8, 0x3, RZ, 0xc0, !PT ;  /* 0x00000003080a7812 */ /* 0x000fe200078ec0ff */
[----:B------:R-:W-:Y:S01]  /*07f0*/  IMAD.MOV.U32 R11, RZ, RZ, RZ ;  /* 0x000000ffff0b7224 */ /* 0x000fe200078e00ff */
[----:B------:R-:W-:-:S02]  /*0800*/  @P0 IADD3 R6, P2, PT, R6, 0x4, RZ ;  /* 0x0000000406060810 */ /* 0x000fc40007f5e0ff */
[----:B------:R-:W-:-:S03]  /*0810*/  ISETP.NE.U32.AND P1, PT, R10, RZ, PT ;  /* 0x000000ff0a00720c */ /* 0x000fc60003f25070 */
[----:B------:R-:W-:Y:S01]  /*0820*/  @P0 IMAD.X R7, RZ, RZ, R7, P2 ;  /* 0x000000ffff070224 */ /* 0x000fe200010e0607 */
[----:B------:R-:W-:Y:S01]  /*0830*/  ISETP.NE.AND.EX P1, PT, R11, RZ, PT, P1 ;  /* 0x000000ff0b00720c */ /* 0x000fe20003f25310 */
[----:B--2---:R-:W-:-:S04]  /*0840*/  @P0 FMUL.FTZ R12, R5, R12 ;  /* 0x0000000c050c0220 */ /* 0x004fc80000410000 */
[----:B---3--:R-:W-:-:S04]  /*0850*/  @P0 FMUL.FTZ R9, R12, R9 ;  /* 0x000000090c090220 */ /* 0x008fc80000410000 */
[----:B----4-:R-:W-:-:S04]  /*0860*/  @P0 FMUL.FTZ R9, R9, R14 ;  /* 0x0000000e09090220 */ /* 0x010fc80000410000 */
[----:B-----5:R-:W-:Y:S01]  /*0870*/  @P0 FMUL.FTZ R5, R9, R16 ;  /* 0x0000001009050220 */ /* 0x020fe20000410000 */
[----:B------:R-:W-:Y:S06]  /*0880*/  @!P1 BRA `(.L_x_874) ;  /* 0x0000000000389947 */ /* 0x000fec0003800000 */
[----:B------:R-:W0:Y:S02]  /*0890*/  LDCU.64 UR6, c[0x0][0x388] ;  /* 0x00007100ff0677ac */ /* 0x000e240008000a00 */
[----:B0-----:R-:W-:-:S04]  /*08a0*/  LEA R8, P0, R6, UR6, 0x2 ;  /* 0x0000000606087c11 */ /* 0x001fc8000f8010ff */
[----:B------:R-:W-:-:S09]  /*08b0*/  LEA.HI.X R9, R6, UR7, R7, 0x2, P0 ;  /* 0x0000000706097c11 */ /* 0x000fd200080f1407 */
.L_x_880:
[----:B------:R-:W-:Y:S02]  /*08c0*/  IMAD.MOV.U32 R2, RZ, RZ, R8 ;  /* 0x000000ffff027224 */ /* 0x000fe400078e0008 */
[----:B------:R-:W-:-:S05]  /*08d0*/  IMAD.MOV.U32 R3, RZ, RZ, R9 ;  /* 0x000000ffff037224 */ /* 0x000fca00078e0009 */
[----:B------:R-:W2:Y:S01]  /*08e0*/  LDG.E R2, desc[UR4][R2.64] ;  /* 0x0000000402027981 */ /* 0x000ea2000c1e1900 */
[----:B------:R-:W-:Y:S02]  /*08f0*/  IADD3 R10, P0, PT, R10, -0x1, RZ ;  /* 0xffffffff0a0a7810 */ /* 0x000fe40007f1e0ff */
[----:B------:R-:W-:Y:S02]  /*0900*/  IADD3 R8, P1, PT, R8, 0x4, RZ ;  /* 0x0000000408087810 */ /* 0x000fe40007f3e0ff */
[----:B------:R-:W-:Y:S02]  /*0910*/  IADD3.X R11, PT, PT, R11, -0x1, RZ, P0, !PT ;  /* 0xffffffff0b0b7810 */ /* 0x000fe400007fe4ff */
[----:B------:R-:W-:Y:S01]  /*0920*/  ISETP.NE.U32.AND P0, PT, R10, RZ, PT ;  /* 0x000000ff0a00720c */ /* 0x000fe20003f05070 */
[----:B------:R-:W-:-:S03]  /*0930*/  IMAD.X R9, RZ, RZ, R9, P1 ;  /* 0x000000ffff097224 */ /* 0x000fc600008e0609 */
[----:B------:R-:W-:Y:S01]  /*0940*/  ISETP.NE.AND.EX P0, PT, R11, RZ, PT, P0 ;  /* 0x000000ff0b00720c */ /* 0x000fe20003f05300 */
[----:B--2---:R-:W-:-:S12]  /*0950*/  FMUL.FTZ R5, R2, R5 ;  /* 0x0000000502057220 */ /* 0x004fd80000410000 */
[----:B------:R-:W-:Y:S05]  /*0960*/  @P0 BRA `(.L_x_880) ;  /* 0xfffffffc00d40947 */ /* 0x000fea000383ffff */
.L_x_874:
[----:B------:R-:W-:Y:S05]  /*0970*/  BSYNC.RECONVERGENT B0 ;  /* 0x0000000000007941 */ /* 0x000fea0003800200 */
.L_x_873:
        /* <DEDUP_REMOVED lines=9> */
.L_x_881:
        /* <DEDUP_REMOVED lines=15> */
.L_x_8747:


//--------------------- .text._ZN2at6native55_GLOBAL__N__0955718d_22_SparseCsrTensorMath_cu_868dd54534reduce_sparse_csr_dim1_cuda_kernelIfiNS1_14ReductionMulOpIfEEfEEvPT2_PKT_PKT0_SC_lT1_ --------------------------
	.section	.text._ZN2at6native55_GLOBAL__N__0955718d_22_SparseCsrTensorMath_cu_868dd54534reduce_sparse_csr_dim1_cuda_kernelIfiNS1_14ReductionMulOpIfEEfEEvPT2_PKT_PKT0_SC_lT1_,"ax",@progbits
	.align	128
.text._ZN2at6native55_GLOBAL__N__0955718d_22_SparseCsrTensorMath_cu_868dd54534reduce_sparse_csr_dim1_cuda_kernelIfiNS1_14ReductionMulOpIfEEfEEvPT2_PKT_PKT0_SC_lT1_:
        .type           _ZN2at6native55_GLOBAL__N__0955718d_22_SparseCsrTensorMath_cu_868dd54534reduce_sparse_csr_dim1_cuda_kernelIfiNS1_14ReductionMulOpIfEEfEEvPT2_PKT_PKT0_SC_lT1_,@function
        .size           _ZN2at6native55_GLOBAL__N__0955718d_22_SparseCsrTensorMath_cu_868dd54534reduce_sparse_csr_dim1_cuda_kernelIfiNS1_14ReductionMulOpIfEEfEEvPT2_PKT_PKT0_SC_lT1_,(.L_x_8748 - _ZN2at6native55_GLOBAL__N__0955718d_22_SparseCsrTensorMath_cu_868dd54534reduce_sparse_csr_dim1_cuda_kernelIfiNS1_14ReductionMulOpIfEEfEEvPT2_PKT_PKT0_SC_lT1_)
        .other          _ZN2at6native55_GLOBAL__N__0955718d_22_SparseCsrTensorMath_cu_868dd54534reduce_sparse_csr_dim1_cuda_kernelIfiNS1_14ReductionMulOpIfEEfEEvPT2_PKT_PKT0_SC_lT1_,@"STO_CUDA_ENTRY STV_DEFAULT"
_ZN2at6native55_GLOBAL__N__0955718d_22_SparseCsrTensorMath_cu_868dd54534reduce_sparse_csr_dim1_cuda_kernelIfiNS1_14ReductionMulOpIfEEfEEvPT2_PKT_PKT0_SC_lT1_:
        /* <DEDUP_REMOVED lines=28> */
[----:B------:R-:W-:Y:S02]  /*01c0*/  ISETP.NE.AND P0, PT, R26, RZ, PT ;  /* 0x000000ff1a00720c */ /* 0x000fe40003f05270 */
[----:B------:R-:W-:-:S09]  /*01d0*/  MOV R0, 0x3f800000 ;  /* 0x3f80000000007802 */ /* 0x000fd20000000f00 */
[----:B------:R-:W-:Y:S05]  /*01e0*/  @P1 BRA `(.L_x_885) ;  /* 0x0000000000ac1947 */ /* 0x000fea0003800000 */
[----:B------:R-:W0:Y:S01]  /*01f0*/  LDC.64 R2, c[0x0][0x388] ;  /* 0x0000e200ff027b82 */ /* 0x000e220000000a00 */
[----:B------:R-:W-:Y:S02]  /*0200*/  LOP3.LUT R12, R8, 0xfffffff0, RZ, 0xc0, !PT ;  /* 0xfffffff0080c7812 */ /* 0x000fe400078ec0ff */
[----:B------:R-:W-:Y:S02]  /*0210*/  MOV R0, 0x3f800000 ;  /* 0x3f80000000007802 */ /* 0x000fe40000000f00 */
[----:B------:R-:W-:Y:S02]  /*0220*/  IADD3 R12, PT, PT, -R12, RZ, RZ ;  /* 0x000000ff0c0c7210 */ /* 0x000fe40007ffe1ff */
[----:B0-----:R-:W-:-:S04]  /*0230*/  IADD3 R2, P1, PT, R2, 0x20, RZ ;  /* 0x0000002002027810 */ /* 0x001fc80007f3e0ff */
[----:B------:R-:W-:-:S09]  /*0240*/  IADD3.X R3, PT, PT, RZ, R3, RZ, P1, !PT ;  /* 0x00000003ff037210 */ /* 0x000fd20000ffe4ff */
.L_x_886:
[----:B------:R-:W-:-:S05]  /*0250*/  IMAD.WIDE R4, R9, 0x4, R2 ;  /* 0x0000000409047825 */ /* 0x000fca00078e0202 */
        /* <DEDUP_REMOVED lines=16> */
[----:B------:R-:W-:-:S02]  /*0360*/  IADD3 R12, PT, PT, R12, 0x10, RZ ;  /* 0x000000100c0c7810 */ /* 0x000fc40007ffe0ff */
[----:B------:R-:W-:Y:S02]  /*0370*/  IADD3 R9, PT, PT, R9, 0x10, RZ ;  /* 0x0000001009097810 */ /* 0x000fe40007ffe0ff */
[----:B------:R-:W-:Y:S01]  /*0380*/  ISETP.NE.AND P1, PT, R12, RZ, PT ;  /* 0x000000ff0c00720c */ /* 0x000fe20003f25270 */
[----:B--2---:R-:W-:-:S04]  /*0390*/  FMUL.FTZ R25, R25, R0 ;  /* 0x0000000019197220 */ /* 0x004fc80000410000 */
[----:B---3--:R-:W-:-:S04]  /*03a0*/  FMUL.FTZ R24, R25, R24 ;  /* 0x0000001819187220 */ /* 0x008fc80000410000 */
[----:B----4-:R-:W-:-:S04]  /*03b0*/  FMUL.FTZ R27, R24, R27 ;  /* 0x0000001b181b7220 */ /* 0x010fc80000410000 */
[----:B-----5:R-:W-:-:S04]  /*03c0*/  FMUL.FTZ R22, R27, R22 ;  /* 0x000000161b167220 */ /* 0x020fc80000410000 */
        /* <DEDUP_REMOVED lines=11> */
[----:B------:R-:W-:Y:S01]  /*0480*/  FMUL.FTZ R0, R10, R23 ;  /* 0x000000170a007220 */ /* 0x000fe20000410000 */
[----:B------:R-:W-:Y:S06]  /*0490*/  @P1 BRA `(.L_x_886) ;  /* 0xfffffffc006c1947 */ /* 0x000fec000383ffff */
.L_x_885:
[----:B------:R-:W-:Y:S05]  /*04a0*/  BSYNC.RECONVERGENT B1 ;  /* 0x0000000000017941 */ /* 0x000fea0003800200 */
.L_x_884:
        /* <DEDUP_REMOVED lines=16> */
[----:B------:R-:W-:Y:S01]  /*05b0*/  IADD3 R9, PT, PT, R9, 0x8, RZ ;  /* 0x0000000809097810 */ /* 0x000fe20007ffe0ff */
        /* <DEDUP_REMOVED lines=8> */
.L_x_888:
[----:B------:R-:W-:Y:S05]  /*0640*/  BSYNC.RECONVERGENT B1 ;  /* 0x0000000000017941 */ /* 0x000fea0003800200 */
.L_x_887:
        /* <DEDUP_REMOVED lines=11> */
[----:B------:R-:W5:Y:S01]  /*0700*/  LDG.E R13, desc[UR4][R2.64+0xc] ;  /* 0x00000c04020d7981 */ /* 0x000f62000c1e1900 */
[----:B------:R-:W-:Y:S01]  /*0710*/  IADD3 R9, PT, PT, R9, 0x4, RZ ;  /* 0x0000000409097810 */ /* 0x000fe20007ffe0ff */
[----:B--2---:R-:W-:-:S04]  /*0720*/  FMUL.FTZ R5, R0, R5 ;  /* 0x0000000500057220 */ /* 0x004fc80000410000 */
[----:B---3--:R-:W-:-:S04]  /*0730*/  FMUL.FTZ R4, R5, R4 ;  /* 0x0000000405047220 */ /* 0x008fc80000410000 */
[----:B----4-:R-:W-:-:S04]  /*0740*/  FMUL.FTZ R4, R4, R11 ;  /* 0x0000000b04047220 */ /* 0x010fc80000410000 */
[----:B-----5:R-:W-:-:S07]  /*0750*/  FMUL.FTZ R0, R4, R13 ;  /* 0x0000000d04007220 */ /* 0x020fce0000410000 */
.L_x_890:
[----:B------:R-:W-:Y:S05]  /*0760*/  BSYNC.RECONVERGENT B1 ;  /* 0x0000000000017941 */ /* 0x000fea0003800200 */
.L_x_889:
[----:B------:R-:W-:Y:S05]  /*0770*/  @!P1 BRA `(.L_x_883) ;  /* 0x0000000000249947 */ /* 0x000fea0003800000 */
[----:B------:R-:W0:Y:S01]  /*0780*/  LDC.64 R4, c[0x0][0x388] ;  /* 0x0000e200ff047b82 */ /* 0x000e220000000a00 */
[----:B------:R-:W-:-:S07]  /*0790*/  IADD3 R8, PT, PT, -R8, RZ, RZ ;  /* 0x000000ff08087210 */ /* 0x000fce0007ffe1ff */
.L_x_891:
[----:B0-----:R-:W-:-:S06]  /*07a0*/  IMAD.WIDE R2, R9, 0x4, R4 ;  /* 0x0000000409027825 */ /* 0x001fcc00078e0204 */
[----:B------:R-:W2:Y:S01]  /*07b0*/  LDG.E R3, desc[UR4][R2.64] ;  /* 0x0000000402037981 */ /* 0x000ea2000c1e1900 */
[----:B------:R-:W-:Y:S02]  /*07c0*/  IADD3 R8, PT, PT, R8, 0x1, RZ ;  /* 0x0000000108087810 */ /* 0x000fe40007ffe0ff */
[----:B------:R-:W-:Y:S02]  /*07d0*/  IADD3 R9, PT, PT, R9, 0x1, RZ ;  /* 0x0000000109097810 */ /* 0x000fe40007ffe0ff */
[----:B------:R-:W-:Y:S01]  /*07e0*/  ISETP.NE.AND P0, PT, R8, RZ, PT ;  /* 0x000000ff0800720c */ /* 0x000fe20003f05270 */
[----:B--2---:R-:W-:-:S12]  /*07f0*/  FMUL.FTZ R0, R3, R0 ;  /* 0x0000000003007220 */ /* 0x004fd80000410000 */
[----:B------:R-:W-:Y:S05]  /*0800*/  @P0 BRA `(.L_x_891) ;  /* 0xfffffffc00e40947 */ /* 0x000fea000383ffff */
.L_x_883:
[----:B------:R-:W-:Y:S05]  /*0810*/  BSYNC.RECONVERGENT B0 ;  /* 0x0000000000007941 */ /* 0x000fea0003800200 */
.L_x_882:
        /* <DEDUP_REMOVED lines=8> */
.L_x_892:
        /* <DEDUP_REMOVED lines=14> */
.L_x_8748:


//--------------------- .text._ZN2at6native55_GLOBAL__N__0955718d_22_SparseCsrTensorMath_cu_868dd54534reduce_sparse_csr_dim0_cuda_kernelIflNS1_14ReductionMulOpIfEEfEEvPT2_PKT0_lPKT_S9_lT1_ --------------------------
	.section	.text._ZN2at6native55_GLOBAL__N__0955718d_22_SparseCsrTensorMath_cu_868dd54534reduce_sparse_csr_dim0_cuda_kernelIflNS1_14ReductionMulOpIfEEfEEvPT2_PKT0_lPKT_S9_lT1_,"ax",@progbits
	.align	128
.text._ZN2at6native55_GLOBAL__N__0955718d_22_SparseCsrTensorMath_cu_868dd54534reduce_sparse_csr_dim0_cuda_kernelIflNS1_14ReductionMulOpIfEEfEEvPT2_PKT0_lPKT_S9_lT1_:
        .type           _ZN2at6native55_GLOBAL__N__0955718d_22_SparseCsrTensorMath_cu_868dd54534reduce_sparse_csr_dim0_cuda_kernelIflNS1_14ReductionMulOpIfEEfEEvPT2_PKT0_lPKT_S9_lT1_,@function
        .size           _ZN2at6native55_GLOBAL__N__0955718d_22_SparseCsrTensorMath_cu_868dd54534reduce_sparse_csr_dim0_cuda_kernelIflNS1_14ReductionMulOpIfEEfEEvPT2_PKT0_lPKT_S9_lT1_,(.L_x_8749 - _ZN2at6native55_GLOBAL__N__0955718d_22_SparseCsrTensorMath_cu_868dd54534reduce_sparse_csr_dim0_cuda_kernelIflNS1_14ReductionMulOpIfEEfEEvPT2_PKT0_lPKT_S9_lT1_)
        .other          _ZN2at6native55_GLOBAL__N__0955718d_22_SparseCsrTensorMath_cu_868dd54534reduce_sparse_csr_dim0_cuda_kernelIflNS1_14ReductionMulOpIfEEfEEvPT2_PKT0_lPKT_S9_lT1_,@"STO_CUDA_ENTRY STV_DEFAULT"
_ZN2at6native55_GLOBAL__N__0955718d_22_SparseCsrTensorMath_cu_868dd54534reduce_sparse_csr_dim0_cuda_kernelIflNS1_14ReductionMulOpIfEEfEEvPT2_PKT0_lPKT_S9_lT1_:
        /* <DEDUP_REMOVED lines=19> */
[----:B------:R-:W-:Y:S01]  /*0130*/  UISETP.GE.U32.AND UP1, UPT, UR10, 0x10, UPT ;  /* 0x000000100a00788c */ /* 0x000fe2000bf26070 */
[----:B------:R-:W-:Y:S01]  /*0140*/  IMAD.MOV.U32 R12, RZ, RZ, 0x3f800000 ;  /* 0x3f800000ff0c7424 */ /* 0x000fe200078e00ff */
        /* <DEDUP_REMOVED lines=8> */
[----:B------:R-:W-:Y:S01]  /*01d0*/  IMAD.MOV.U32 R12, RZ, RZ, 0x3f800000 ;  /* 0x3f800000ff0c7424 */ /* 0x000fe200078e00ff */
        /* <DEDUP_REMOVED lines=8> */
[----:B------:R-:W-:Y:S01]  /*0260*/  IMAD.U32 R13, RZ, RZ, UR4 ;  /* 0x00000004ff0d7e24 */ /* 0x000fe2000f8e00ff */
[----:B------:R-:W-:Y:S01]  /*0270*/  UMOV UR4, UR5 ;  /* 0x0000000500047c82 */ /* 0x000fe20008000000 */
[----:B------:R-:W-:Y:S02]  /*0280*/  IMAD.U32 R5, RZ, RZ, UR9 ;  /* 0x00000009ff057e24 */ /* 0x000fe4000f8e00ff */
[----:B------:R-:W-:Y:S02]  /*0290*/  IMAD.U32 R14, RZ, RZ, UR7 ;  /* 0x00000007ff0e7e24 */ /* 0x000fe4000f8e00ff */
[----:B------:R-:W-:-:S05]  /*02a0*/  UMOV UR7, UR6 ;  /* 0x0000000600077c82 */ /* 0x000fca0008000000 */
.L_x_895:
[----:B------:R-:W2:Y:S04]  /*02b0*/  LDG.E.64 R6, desc[UR14][R4.64+-0x40] ;  /* 0xffffc00e04067981 */ /* 0x000ea8000c1e1b00 */
[----:B------:R-:W3:Y:S04]  /*02c0*/  LDG.E.64 R10, desc[UR14][R4.64+-0x38] ;  /* 0xffffc80e040a7981 */ /* 0x000ee8000c1e1b00 */
[----:B------:R-:W4:Y:S04]  /*02d0*/  LDG.E.64 R8, desc[UR14][R4.64+-0x30] ;  /* 0xffffd00e04087981 */ /* 0x000f28000c1e1b00 */
[----:B------:R-:W4:Y:S04]  /*02e0*/  LDG.E.64 R16, desc[UR14][R4.64+-0x28] ;  /* 0xffffd80e04107981 */ /* 0x000f28000c1e1b00 */
[----:B------:R-:W4:Y:S04]  /*02f0*/  LDG.E.64 R18, desc[UR14][R4.64+-0x20] ;  /* 0xffffe00e04127981 */ /* 0x000f28000c1e1b00 */
[----:B------:R-:W4:Y:S04]  /*0300*/  LDG.E.64 R20, desc[UR14][R4.64+-0x18] ;  /* 0xffffe80e04147981 */ /* 0x000f28000c1e1b00 */
[----:B------:R-:W4:Y:S01]  /*0310*/  LDG.E.64 R22, desc[UR14][R4.64+-0x10] ;  /* 0xfffff00e04167981 */ /* 0x000f22000c1e1b00 */
[----:B--2--5:R-:W-:-:S02]  /*0320*/  ISETP.NE.U32.AND P2, PT, R2, R6, PT ;  /* 0x000000060200720c */ /* 0x024fc40003f45070 */
[C---:B---3--:R-:W-:Y:S02]  /*0330*/  ISETP.NE.U32.AND P3, PT, R2.reuse, R10, PT ;  /* 0x0000000a0200720c */ /* 0x048fe40003f65070 */
[C---:B------:R-:W-:Y:S02]  /*0340*/  ISETP.NE.AND.EX P2, PT, R3.reuse, R7, PT, P2 ;  /* 0x000000070300720c */ /* 0x040fe40003f45320 */
[C---:B------:R-:W-:Y:S01]  /*0350*/  ISETP.NE.AND.EX P3, PT, R3.reuse, R11, PT, P3 ;  /* 0x0000000b0300720c */ /* 0x040fe20003f65330 */
[----:B------:R-:W-:Y:S01]  /*0360*/  IMAD.MOV.U32 R6, RZ, RZ, R13 ;  /* 0x000000ffff067224 */ /* 0x000fe200078e000d */
[----:B----4-:R-:W-:Y:S01]  /*0370*/  ISETP.NE.U32.AND P0, PT, R2, R8, PT ;  /* 0x000000080200720c */ /* 0x010fe20003f05070 */
[----:B------:R-:W-:Y:S01]  /*0380*/  IMAD.MOV.U32 R7, RZ, RZ, R14 ;  /* 0x000000ffff077224 */ /* 0x000fe200078e000e */
[----:B------:R-:W2:Y:S04]  /*0390*/  LDG.E.64 R10, desc[UR14][R4.64] ;  /* 0x0000000e040a7981 */ /* 0x000ea8000c1e1b00 */
[----:B------:R-:W3:Y:S04]  /*03a0*/  LDG.E.64 R14, desc[UR14][R4.64+-0x8] ;  /* 0xfffff80e040e7981 */ /* 0x000ee8000c1e1b00 */
[----:B------:R-:W4:Y:S04]  /*03b0*/  @!P2 LDG.E R25, desc[UR14][R6.64+-0x20] ;  /* 0xffffe00e0619a981 */ /* 0x000f28000c1e1900 */
[----:B------:R-:W2:Y:S01]  /*03c0*/  @!P3 LDG.E R27, desc[UR14][R6.64+-0x1c] ;  /* 0xffffe40e061bb981 */ /* 0x000ea2000c1e1900 */
[----:B------:R-:W-:-:S03]  /*03d0*/  ISETP.NE.AND.EX P0, PT, R3, R9, PT, P0 ;  /* 0x000000090300720c */ /* 0x000fc60003f05300 */
[----:B------:R-:W3:Y:S10]  /*03e0*/  LDG.E.64 R8, desc[UR14][R4.64+0x8] ;  /* 0x0000080e04087981 */ /* 0x000ef4000c1e1b00 */
[----:B------:R-:W3:Y:S01]  /*03f0*/  @!P0 LDG.E R13, desc[UR14][R6.64+-0x18] ;  /* 0xffffe80e060d8981 */ /* 0x000ee2000c1e1900 */
[----:B------:R-:W-:-:S02]  /*0400*/  ISETP.NE.U32.AND P1, PT, R2, R16, PT ;  /* 0x000000100200720c */ /* 0x000fc40003f25070 */
[C---:B------:R-:W-:Y:S02]  /*0410*/  ISETP.NE.U32.AND P6, PT, R2.reuse, R18, PT ;  /* 0x000000120200720c */ /* 0x040fe40003fc5070 */
[C---:B------:R-:W-:Y:S02]  /*0420*/  ISETP.NE.AND.EX P1, PT, R3.reuse, R17, PT, P1 ;  /* 0x000000110300720c */ /* 0x040fe40003f25310 */
[C---:B------:R-:W-:Y:S01]  /*0430*/  ISETP.NE.U32.AND P4, PT, R2.reuse, R20, PT ;  /* 0x000000140200720c */ /* 0x040fe20003f85070 */
[----:B------:R-:W3:Y:S01]  /*0440*/  LDG.E.64 R16, desc[UR14][R4.64+0x10] ;  /* 0x0000100e04107981 */ /* 0x000ee2000c1e1b00 */
[C---:B------:R-:W-:Y:S02]  /*0450*/  ISETP.NE.AND.EX P6, PT, R3.reuse, R19, PT, P6 ;  /* 0x000000130300720c */ /* 0x040fe40003fc5360 */
[C---:B------:R-:W-:Y:S02]  /*0460*/  ISETP.NE.AND.EX P4, PT, R3.reuse, R21, PT, P4 ;  /* 0x000000150300720c */ /* 0x040fe40003f85340 */
[----:B------:R-:W-:Y:S01]  /*0470*/  ISETP.NE.U32.AND P5, PT, R2, R22, PT ;  /* 0x000000160200720c */ /* 0x000fe20003fa5070 */
[----:B------:R-:W3:Y:S03]  /*0480*/  LDG.E.64 R20, desc[UR14][R4.64+0x28] ;  /* 0x0000280e04147981 */ /* 0x000ee6000c1e1b00 */
[----:B------:R-:W-:Y:S01]  /*0490*/  ISETP.NE.AND.EX P5, PT, R3, R23, PT, P5 ;  /* 0x000000170300720c */ /* 0x000fe20003fa5350 */
[----:B------:R-:W3:Y:S04]  /*04a0*/  @!P1 LDG.E R19, desc[UR14][R6.64+-0x14] ;  /* 0xffffec0e06139981 */ /* 0x000ee8000c1e1900 */
[----:B------:R-:W3:Y:S08]  /*04b0*/  LDG.E.64 R22, desc[UR14][R4.64+0x30] ;  /* 0x0000300e04167981 */ /* 0x000ef0000c1e1b00 */
[----:B------:R-:W3:Y:S01]  /*04c0*/  @!P5 LDG.E R29, desc[UR14][R6.64+-0x8] ;  /* 0xfffff80e061dd981 */ /* 0x000ee2000c1e1900 */
[----:B----4-:R-:W-:-:S03]  /*04d0*/  @!P2 FMUL.FTZ R12, R12, R25 ;  /* 0x000000190c0ca220 */ /* 0x010fc60000410000 */
[----:B------:R-:W4:Y:S01]  /*04e0*/  @!P6 LDG.E R25, desc[UR14][R6.64+-0x10] ;  /* 0xfffff00e0619e981 */ /* 0x000f22000c1e1900 */
[----:B--2---:R-:W-:Y:S01]  /*04f0*/  @!P3 FMUL.FTZ R12, R12, R27 ;  /* 0x0000001b0c0cb220 */ /* 0x004fe20000410000 */
[C---:B---3--:R-:W-:Y:S02]  /*0500*/  ISETP.NE.U32.AND P3, PT, R2.reuse, R14, PT ;  /* 0x0000000e0200720c */ /* 0x048fe40003f65070 */
[----:B------:R-:W2:Y:S01]  /*0510*/  @!P4 LDG.E R27, desc[UR14][R6.64+-0xc] ;  /* 0xfffff40e061bc981 */ /* 0x000ea2000c1e1900 */
[----:B------:R-:W-:Y:S02]  /*0520*/  ISETP.NE.U32.AND P2, PT, R2, R10, PT ;  /* 0x0000000a0200720c */ /* 0x000fe40003f45070 */
[C---:B------:R-:W-:Y:S02]  /*0530*/  ISETP.NE.AND.EX P3, PT, R3.reuse, R15, PT, P3 ;  /* 0x0000000f0300720c */ /* 0x040fe40003f65330 */
[----:B------:R-:W3:Y:S01]  /*0540*/  LDG.E.64 R14, desc[UR14][R4.64+0x18] ;  /* 0x0000180e040e7981 */ /* 0x000ee2000c1e1b00 */
[----:B------:R-:W-:-:S03]  /*0550*/  ISETP.NE.AND.EX P2, PT, R3, R11, PT, P2 ;  /* 0x0000000b0300720c */ /* 0x000fc60003f45320 */
[----:B------:R-:W3:Y:S01]  /*0560*/  LDG.E.64 R10, desc[UR14][R4.64+0x20] ;  /* 0x0000200e040a7981 */ /* 0x000ee2000c1e1b00 */
[----:B------:R-:W-:Y:S01]  /*0570*/  @!P0 FMUL.FTZ R12, R12, R13 ;  /* 0x0000000d0c0c8220 */ /* 0x000fe20000410000 */
[----:B------:R-:W-:-:S05]  /*0580*/  ISETP.NE.U32.AND P0, PT, R2, R8, PT ;  /* 0x000000080200720c */ /* 0x000fca0003f05070 */
[----:B------:R-:W3:Y:S01]  /*0590*/  @!P3 LDG.E R13, desc[UR14][R6.64+-0x4] ;  /* 0xfffffc0e060db981 */ /* 0x000ee2000c1e1900 */
[----:B------:R-:W-:-:S03]  /*05a0*/  ISETP.NE.AND.EX P0, PT, R3, R9, PT, P0 ;  /* 0x000000090300720c */ /* 0x000fc60003f05300 */
[----:B------:R-:W3:Y:S04]  /*05b0*/  @!P2 LDG.E R18, desc[UR14][R6.64] ;  /* 0x0000000e0612a981 */ /* 0x000ee8000c1e1900 */
[----:B------:R-:W3:Y:S01]  /*05c0*/  LDG.E.64 R8, desc[UR14][R4.64+0x38] ;  /* 0x0000380e04087981 */ /* 0x000ee2000c1e1b00 */
[----:B------:R-:W-:Y:S01]  /*05d0*/  @!P1 FMUL.FTZ R12, R12, R19 ;  /* 0x000000130c0c9220 */ /* 0x000fe20000410000 */
[----:B------:R-:W-:-:S04]  /*05e0*/  ISETP.NE.U32.AND P1, PT, R2, R16, PT ;  /* 0x000000100200720c */ /* 0x000fc80003f25070 */
[----:B------:R-:W-:Y:S01]  /*05f0*/  ISETP.NE.AND.EX P1, PT, R3, R17, PT, P1 ;  /* 0x000000110300720c */ /* 0x000fe20003f25310 */
[----:B----4-:R-:W-:-:S04]  /*0600*/  @!P6 FMUL.FTZ R12, R12, R25 ;  /* 0x000000190c0ce220 */ /* 0x010fc80000410000 */
[----:B--2---:R-:W-:Y:S01]  /*0610*/  @!P4 FMUL.FTZ R12, R12, R27 ;  /* 0x0000001b0c0cc220 */ /* 0x004fe20000410000 */
[----:B---3--:R-:W-:-:S03]  /*0620*/  ISETP.NE.U32.AND P6, PT, R2, R14, PT ;  /* 0x0000000e0200720c */ /* 0x008fc60003fc5070 */
[----:B------:R-:W-:Y:S01]  /*0630*/  @!P5 FMUL.FTZ R12, R12, R29 ;  /* 0x0000001d0c0cd220 */ /* 0x000fe20000410000 */
[C---:B------:R-:W-:Y:S02]  /*0640*/  ISETP.NE.U32.AND P4, PT, R2.reuse, R10, PT ;  /* 0x0000000a0200720c */ /* 0x040fe40003f85070 */
[C---:B------:R-:W-:Y:S02]  /*0650*/  ISETP.NE.AND.EX P6, PT, R3.reuse, R15, PT, P6 ;  /* 0x0000000f0300720c */ /* 0x040fe40003fc5360 */
[----:B------:R-:W-:Y:S02]  /*0660*/  ISETP.NE.AND.EX P4, PT, R3, R11, PT, P4 ;  /* 0x0000000b0300720c */ /* 0x000fe40003f85340 */
[----:B------:R-:W-:Y:S01]  /*0670*/  ISETP.NE.U32.AND P5, PT, R2, R20, PT ;  /* 0x000000140200720c */ /* 0x000fe20003fa5070 */
[----:B------:R-:W2:Y:S01]  /*0680*/  @!P0 LDG.E R11, desc[UR14][R6.64+0x4] ;  /* 0x0000040e060b8981 */ /* 0x000ea2000c1e1900 */
[----:B------:R-:W-:Y:S01]  /*0690*/  @!P3 FMUL.FTZ R12, R12, R13 ;  /* 0x0000000d0c0cb220 */ /* 0x000fe20000410000 */
[----:B------:R-:W-:-:S02]  /*06a0*/  ISETP.NE.U32.AND P3, PT, R2, R22, PT ;  /* 0x000000160200720c */ /* 0x000fc40003f65070 */
[C---:B------:R-:W-:Y:S01]  /*06b0*/  ISETP.NE.AND.EX P5, PT, R3.reuse, R21, PT, P5 ;  /* 0x000000150300720c */ /* 0x040fe20003fa5350 */
[----:B------:R-:W3:Y:S01]  /*06c0*/  @!P1 LDG.E R13, desc[UR14][R6.64+0x8] ;  /* 0x0000080e060d9981 */ /* 0x000ee2000c1e1900 */
[----:B------:R-:W-:Y:S01]  /*06d0*/  @!P2 FMUL.FTZ R12, R12, R18 ;  /* 0x000000120c0ca220 */ /* 0x000fe20000410000 */
[C---:B------:R-:W-:Y:S02]  /*06e0*/  ISETP.NE.AND.EX P3, PT, R3.reuse, R23, PT, P3 ;  /* 0x000000170300720c */ /* 0x040fe40003f65330 */
[----:B------:R-:W-:Y:S01]  /*06f0*/  ISETP.NE.U32.AND P2, PT, R2, R8, PT ;  /* 0x000000080200720c */ /* 0x000fe20003f45070 */
[----:B------:R-:W4:Y:S03]  /*0700*/  @!P6 LDG.E R15, desc[UR14][R6.64+0xc] ;  /* 0x00000c0e060fe981 */ /* 0x000f26000c1e1900 */
[----:B------:R-:W-:Y:S02]  /*0710*/  ISETP.NE.AND.EX P2, PT, R3, R9, PT, P2 ;  /* 0x000000090300720c */ /* 0x000fe40003f45320 */
[----:B------:R-:W4:Y:S04]  /*0720*/  @!P4 LDG.E R9, desc[UR14][R6.64+0x10] ;  /* 0x0000100e0609c981 */ /* 0x000f28000c1e1900 */
[----:B------:R-:W4:Y:S04]  /*0730*/  @!P5 LDG.E R17, desc[UR14][R6.64+0x14] ;  /* 0x0000140e0611d981 */ /* 0x000f28000c1e1900 */
[----:B------:R-:W4:Y:S04]  /*0740*/  @!P3 LDG.E R19, desc[UR14][R6.64+0x18] ;  /* 0x0000180e0613b981 */ /* 0x000f28000c1e1900 */
[----:B------:R-:W4:Y:S01]  /*0750*/  @!P2 LDG.E R21, desc[UR14][R6.64+0x1c] ;  /* 0x00001c0e0615a981 */ /* 0x000f22000c1e1900 */
[----:B------:R-:W-:-:S04]  /*0760*/  UIADD3 UR4, UP1, UPT, UR4, -0x10, URZ ;  /* 0xfffffff004047890 */ /* 0x000fc8000ff3e0ff */
[----:B------:R-:W-:Y:S02]  /*0770*/  UIADD3.X UR7, UPT, UPT, UR7, -0x1, URZ, UP1, !UPT ;  /* 0xffffffff07077890 */ /* 0x000fe40008ffe4ff */
[----:B------:R-:W-:-:S04]  /*0780*/  UISETP.NE.U32.AND UP1, UPT, UR4, URZ, UPT ;  /* 0x000000ff0400728c */ /* 0x000fc8000bf25070 */
[----:B------:R-:W-:Y:S01]  /*0790*/  UISETP.NE.AND.EX UP1, UPT, UR7, URZ, UPT, UP1 ;  /* 0x000000ff0700728c */ /* 0x000fe2000bf25310 */
[----:B--2---:R-:W-:-:S04]  /*07a0*/  @!P0 FMUL.FTZ R12, R12, R11 ;  /* 0x0000000b0c0c8220 */ /* 0x004fc80000410000 */
[----:B---3--:R-:W-:-:S04]  /*07b0*/  @!P1 FMUL.FTZ R12, R12, R13 ;  /* 0x0000000d0c0c9220 */ /* 0x008fc80000410000 */
[----:B----4-:R-:W-:-:S04]  /*07c0*/  @!P6 FMUL.FTZ R12, R12, R15 ;  /* 0x0000000f0c0ce220 */ /* 0x010fc80000410000 */
[----:B------:R-:W-:Y:S01]  /*07d0*/  @!P4 FMUL.FTZ R12, R12, R9 ;  /* 0x000000090c0cc220 */ /* 0x000fe20000410000 */
[----:B------:R-:W-:-:S03]  /*07e0*/  IADD3 R4, P0, PT, R4, 0x80, RZ ;  /* 0x0000008004047810 */ /* 0x000fc60007f1e0ff */
[----:B------:R-:W-:Y:S01]  /*07f0*/  @!P5 FMUL.FTZ R12, R12, R17 ;  /* 0x000000110c0cd220 */ /* 0x000fe20000410000 */
[----:B------:R-:W-:-:S03]  /*0800*/  IADD3 R13, P1, PT, R6, 0x40, RZ ;  /* 0x00000040060d7810 */ /* 0x000fc60007f3e0ff */
[----:B------:R-:W-:Y:S01]  /*0810*/  @!P3 FMUL.FTZ R12, R12, R19 ;  /* 0x000000130c0cb220 */ /* 0x000fe20000410000 */
[----:B------:R-:W-:Y:S02]  /*0820*/  IMAD.X R5, RZ, RZ, R5, P0 ;  /* 0x000000ffff057224 */ /* 0x000fe400000e0605 */
[----:B------:R-:W-:Y:S02]  /*0830*/  IMAD.X R14, RZ, RZ, R7, P1 ;  /* 0x000000ffff0e7224 */ /* 0x000fe400008e0607 */
[----:B------:R-:W-:Y:S01]  /*0840*/  @!P2 FMUL.FTZ R12, R12, R21 ;  /* 0x000000150c0ca220 */ /* 0x000fe20000410000 */
[----:B------:R-:W-:Y:S06]  /*0850*/  BRA.U UP1, `(.L_x_895) ;  /* 0xfffffff901947547 */ /* 0x000fec000b83ffff */
.L_x_894:
        /* <DEDUP_REMOVED lines=16> */
[----:B------:R-:W4:Y:S01]  /*0960*/  LDG.E.64 R14, desc[UR14][R22.64+0x10] ;  /* 0x0000100e160e7981 */ /* 0x000f22000c1e1b00 */
[----:B0-----:R-:W-:-:S03]  /*0970*/  ULEA UR4, UP1, UR5, UR8, 0x2 ;  /* 0x0000000805047291 */ /* 0x001fc6000f8210ff */
[----:B------:R-:W4:Y:S01]  /*0980*/  LDG.E.64 R16, desc[UR14][R22.64+0x18] ;  /* 0x0000180e16107981 */ /* 0x000f22000c1e1b00 */
[----:B------:R-:W-:-:S03]  /*0990*/  ULEA.HI.X UR7, UR5, UR9, UR6, 0x2, UP1 ;  /* 0x0000000905077291 */ /* 0x000fc600088f1406 */
[----:B------:R-:W4:Y:S04]  /*09a0*/  LDG.E.64 R18, desc[UR14][R22.64+0x20] ;  /* 0x0000200e16127981 */ /* 0x000f28000c1e1b00 */
[----:B------:R-:W4:Y:S04]  /*09b0*/  LDG.E.64 R20, desc[UR14][R22.64+0x28] ;  /* 0x0000280e16147981 */ /* 0x000f28000c1e1b00 */
[----:B------:R-:W4:Y:S04]  /*09c0*/  LDG.E.64 R6, desc[UR14][R22.64+0x30] ;  /* 0x0000300e16067981 */ /* 0x000f28000c1e1b00 */
[----:B------:R-:W4:Y:S01]  /*09d0*/  LDG.E.64 R8, desc[UR14][R22.64+0x38] ;  /* 0x0000380e16087981 */ /* 0x000f22000c1e1b00 */
[----:B--2--5:R-:W-:-:S04]  /*09e0*/  ISETP.NE.U32.AND P5, PT, R2, R4, PT ;  /* 0x000000040200720c */ /* 0x024fc80003fa5070 */
[----:B------:R-:W-:Y:S01]  /*09f0*/  ISETP.NE.AND.EX P5, PT, R3, R5, PT, P5 ;  /* 0x000000050300720c */ /* 0x000fe20003fa5350 */
[----:B------:R-:W-:Y:S02]  /*0a00*/  IMAD.U32 R4, RZ, RZ, UR4 ;  /* 0x00000004ff047e24 */ /* 0x000fe4000f8e00ff */
[----:B------:R-:W-:-:S10]  /*0a10*/  IMAD.U32 R5, RZ, RZ, UR7 ;  /* 0x00000007ff057e24 */ /* 0x000fd4000f8e00ff */
[----:B------:R-:W2:Y:S01]  /*0a20*/  @!P5 LDG.E R13, desc[UR14][R4.64] ;  /* 0x0000000e040dd981 */ /* 0x000ea2000c1e1900 */
[C---:B---3--:R-:W-:Y:S02]  /*0a30*/  ISETP.NE.U32.AND P0, PT, R2.reuse, R10, PT ;  /* 0x0000000a0200720c */ /* 0x048fe40003f05070 */
[C---:B----4-:R-:W-:Y:S02]  /*0a40*/  ISETP.NE.U32.AND P4, PT, R2.reuse, R14, PT ;  /* 0x0000000e0200720c */ /* 0x050fe40003f85070 */
[C---:B------:R-:W-:Y:S02]  /*0a50*/  ISETP.NE.AND.EX P0, PT, R3.reuse, R11, PT, P0 ;  /* 0x0000000b0300720c */ /* 0x040fe40003f05300 */
[----:B------:R-:W-:Y:S02]  /*0a60*/  ISETP.NE.AND.EX P4, PT, R3, R15, PT, P4 ;  /* 0x0000000f0300720c */ /* 0x000fe40003f85340 */
[C---:B------:R-:W-:Y:S02]  /*0a70*/  ISETP.NE.U32.AND P3, PT, R2.reuse, R16, PT ;  /* 0x000000100200720c */ /* 0x040fe40003f65070 */
[----:B------:R-:W-:-:S02]  /*0a80*/  ISETP.NE.U32.AND P2, PT, R2, R18, PT ;  /* 0x000000120200720c */ /* 0x000fc40003f45070 */
[C---:B------:R-:W-:Y:S02]  /*0a90*/  ISETP.NE.AND.EX P3, PT, R3.reuse, R17, PT, P3 ;  /* 0x000000110300720c */ /* 0x040fe40003f65330 */
[C---:B------:R-:W-:Y:S02]  /*0aa0*/  ISETP.NE.AND.EX P2, PT, R3.reuse, R19, PT, P2 ;  /* 0x000000130300720c */ /* 0x040fe40003f45320 */
[C---:B------:R-:W-:Y:S01]  /*0ab0*/  ISETP.NE.U32.AND P1, PT, R2.reuse, R20, PT ;  /* 0x000000140200720c */ /* 0x040fe20003f25070 */
[----:B------:R-:W3:Y:S01]  /*0ac0*/  @!P0 LDG.E R11, desc[UR14][R4.64+0x4] ;  /* 0x0000040e040b8981 */ /* 0x000ee2000c1e1900 */
[----:B------:R-:W-:Y:S02]  /*0ad0*/  ISETP.NE.U32.AND P6, PT, R2, R6, PT ;  /* 0x000000060200720c */ /* 0x000fe40003fc5070 */
[C---:B------:R-:W-:Y:S01]  /*0ae0*/  ISETP.NE.AND.EX P1, PT, R3.reuse, R21, PT, P1 ;  /* 0x000000150300720c */ /* 0x040fe20003f25310 */
[----:B------:R-:W4:Y:S01]  /*0af0*/  @!P4 LDG.E R15, desc[UR14][R4.64+0x8] ;  /* 0x0000080e040fc981 */ /* 0x000f22000c1e1900 */
[----:B------:R-:W-:-:S03]  /*0b00*/  ISETP.NE.AND.EX P6, PT, R3, R7, PT, P6 ;  /* 0x000000070300720c */ /* 0x000fc60003fc5360 */
[----:B------:R-:W4:Y:S10]  /*0b10*/  @!P3 LDG.E R7, desc[UR14][R4.64+0xc] ;  /* 0x00000c0e0407b981 */ /* 0x000f34000c1e1900 */
[----:B------:R-:W4:Y:S01]  /*0b20*/  @!P6 LDG.E R17, desc[UR14][R4.64+0x18] ;  /* 0x0000180e0411e981 */ /* 0x000f22000c1e1900 */
[----:B--2---:R-:W-:Y:S01]  /*0b30*/  @!P5 FMUL.FTZ R12, R12, R13 ;  /* 0x0000000d0c0cd220 */ /* 0x004fe20000410000 */
[----:B------:R-:W-:-:S02]  /*0b40*/  ISETP.NE.U32.AND P5, PT, R2, R8, PT ;  /* 0x000000080200720c */ /* 0x000fc40003fa5070 */
[----:B------:R-:W2:Y:S02]  /*0b50*/  @!P1 LDG.E R13, desc[UR14][R4.64+0x14] ;  /* 0x0000140e040d9981 */ /* 0x000ea4000c1e1900 */
[----:B------:R-:W-:Y:S02]  /*0b60*/  ISETP.NE.AND.EX P5, PT, R3, R9, PT, P5 ;  /* 0x000000090300720c */ /* 0x000fe40003fa5350 */
[----:B------:R-:W2:Y:S11]  /*0b70*/  @!P2 LDG.E R9, desc[UR14][R4.64+0x10] ;  /* 0x0000100e0409a981 */ /* 0x000eb6000c1e1900 */
[----:B------:R-:W2:Y:S01]  /*0b80*/  @!P5 LDG.E R19, desc[UR14][R4.64+0x1c] ;  /* 0x00001c0e0413d981 */ /* 0x000ea2000c1e1900 */
[----:B---3--:R-:W-:-:S04]  /*0b90*/  @!P0 FMUL.FTZ R12, R12, R11 ;  /* 0x0000000b0c0c8220 */ /* 0x008fc80000410000 */
[----:B----4-:R-:W-:-:S04]  /*0ba0*/  @!P4 FMUL.FTZ R12, R12, R15 ;  /* 0x0000000f0c0cc220 */ /* 0x010fc80000410000 */
[----:B------:R-:W-:Y:S01]  /*0bb0*/  @!P3 FMUL.FTZ R12, R12, R7 ;  /* 0x000000070c0cb220 */ /* 0x000fe20000410000 */
[----:B------:R-:W-:-:S04]  /*0bc0*/  UIADD3 UR5, UP1, UPT, UR5, 0x8, URZ ;  /* 0x0000000805057890 */ /* 0x000fc8000ff3e0ff */
[----:B------:R-:W-:Y:S01]  /*0bd0*/  UIADD3.X UR6, UPT, UPT, URZ, UR6, URZ, UP1, !UPT ;  /* 0x00000006ff067290 */ /* 0x000fe20008ffe4ff */
[----:B--2---:R-:W-:-:S04]  /*0be0*/  @!P2 FMUL.FTZ R12, R12, R9 ;  /* 0x000000090c0ca220 */ /* 0x004fc80000410000 */
[----:B------:R-:W-:-:S04]  /*0bf0*/  @!P1 FMUL.FTZ R12, R12, R13 ;  /* 0x0000000d0c0c9220 */ /* 0x000fc80000410000 */
[----:B------:R-:W-:-:S04]  /*0c00*/  @!P6 FMUL.FTZ R12, R12, R17 ;  /* 0x000000110c0ce220 */ /* 0x000fc80000410000 */
[----:B------:R-:W-:-:S07]  /*0c10*/  @!P5 FMUL.FTZ R12, R12, R19 ;  /* 0x000000130c0cd220 */ /* 0x000fce0000410000 */
.L_x_896:
        /* <DEDUP_REMOVED lines=12> */
[----:B------:R-:W-:-:S05]  /*0ce0*/  IMAD.U32 R15, RZ, RZ, UR9 ;  /* 0x00000009ff0f7e24 */ /* 0x000fca000f8e00ff */
        /* <DEDUP_REMOVED lines=9> */
[C---:B------:R-:W-:Y:S01]  /*0d80*/  ISETP.NE.AND.EX P0, PT, R3.reuse, R5, PT, P0 ;  /* 0x000000050300720c */ /* 0x040fe20003f05300 */
[----:B------:R-:W-:Y:S01]  /*0d90*/  IMAD.U32 R5, RZ, RZ, UR9 ;  /* 0x00000009ff057e24 */ /* 0x000fe2000f8e00ff */
[C---:B---3--:R-:W-:Y:S02]  /*0da0*/  ISETP.NE.U32.AND P1, PT, R2.reuse, R6, PT ;  /* 0x000000060200720c */ /* 0x048fe40003f25070 */
[C---:B----4-:R-:W-:Y:S02]  /*0db0*/  ISETP.NE.U32.AND P2, PT, R2.reuse, R8, PT ;  /* 0x000000080200720c */ /* 0x050fe40003f45070 */
[C---:B------:R-:W-:Y:S02]  /*0dc0*/  ISETP.NE.AND.EX P1, PT, R3.reuse, R7, PT, P1 ;  /* 0x000000070300720c */ /* 0x040fe40003f25310 */
[----:B------:R-:W-:Y:S02]  /*0dd0*/  ISETP.NE.U32.AND P3, PT, R2, R10, PT ;  /* 0x0000000a0200720c */ /* 0x000fe40003f65070 */
[----:B------:R-:W-:-:S02]  /*0de0*/  ISETP.NE.AND.EX P2, PT, R3, R9, PT, P2 ;  /* 0x000000090300720c */ /* 0x000fc40003f45320 */
[----:B------:R-:W-:Y:S01]  /*0df0*/  ISETP.NE.AND.EX P3, PT, R3, R11, PT, P3 ;  /* 0x0000000b0300720c */ /* 0x000fe20003f65330 */
[----:B------:R-:W2:Y:S06]  /*0e00*/  @!P0 LDG.E R7, desc[UR14][R4.64] ;  /* 0x0000000e04078981 */ /* 0x000eac000c1e1900 */
[----:B------:R-:W3:Y:S04]  /*0e10*/  @!P1 LDG.E R9, desc[UR14][R4.64+0x4] ;  /* 0x0000040e04099981 */ /* 0x000ee8000c1e1900 */
[----:B------:R-:W4:Y:S04]  /*0e20*/  @!P2 LDG.E R11, desc[UR14][R4.64+0x8] ;  /* 0x0000080e040ba981 */ /* 0x000f28000c1e1900 */
[----:B------:R-:W4:Y:S01]  /*0e30*/  @!P3 LDG.E R13, desc[UR14][R4.64+0xc] ;  /* 0x00000c0e040db981 */ /* 0x000f22000c1e1900 */
[----:B------:R-:W-:-:S04]  /*0e40*/  UIADD3 UR5, UP1, UPT, UR5, 0x4, URZ ;  /* 0x0000000405057890 */ /* 0x000fc8000ff3e0ff */
[----:B------:R-:W-:Y:S01]  /*0e50*/  UIADD3.X UR6, UPT, UPT, URZ, UR6, URZ, UP1, !UPT ;  /* 0x00000006ff067290 */ /* 0x000fe20008ffe4ff */
[----:B--2---:R-:W-:-:S04]  /*0e60*/  @!P0 FMUL.FTZ R12, R12, R7 ;  /* 0x000000070c0c8220 */ /* 0x004fc80000410000 */
[----:B---3--:R-:W-:-:S04]  /*0e70*/  @!P1 FMUL.FTZ R12, R12, R9 ;  /* 0x000000090c0c9220 */ /* 0x008fc80000410000 */
[----:B----4-:R-:W-:-:S04]  /*0e80*/  @!P2 FMUL.FTZ R12, R12, R11 ;  /* 0x0000000b0c0ca220 */ /* 0x010fc80000410000 */
[----:B------:R-:W-:-:S07]  /*0e90*/  @!P3 FMUL.FTZ R12, R12, R13 ;  /* 0x0000000d0c0cb220 */ /* 0x000fce0000410000 */
.L_x_897:
[----:B------:R-:W-:Y:S05]  /*0ea0*/  BRA.U !UP0, `(.L_x_893) ;  /* 0x0000000108607547 */ /* 0x000fea000b800000 */
[----:B------:R-:W0:Y:S01]  /*0eb0*/  LDCU.64 UR8, c[0x0][0x398] ;  /* 0x00007300ff0877ac */ /* 0x000e220008000a00 */
[----:B------:R-:W1:Y:S01]  /*0ec0*/  LDCU.64 UR12, c[0x0][0x3a0] ;  /* 0x00007400ff0c77ac */ /* 0x000e620008000a00 */
[----:B0-----:R-:W-:Y:S02]  /*0ed0*/  ULEA UR8, UP0, UR5, UR8, 0x2 ;  /* 0x0000000805087291 */ /* 0x001fe4000f8010ff */
[----:B-1----:R-:W-:Y:S02]  /*0ee0*/  ULEA UR7, UP1, UR5, UR12, 0x3 ;  /* 0x0000000c05077291 */ /* 0x002fe4000f8218ff */
[----:B------:R-:W-:Y:S02]  /*0ef0*/  ULEA.HI.X UR9, UR5, UR9, UR6, 0x2, UP0 ;  /* 0x0000000905097291 */ /* 0x000fe400080f1406 */
[----:B------:R-:W-:-:S12]  /*0f00*/  ULEA.HI.X UR5, UR5, UR13, UR6, 0x3, UP1 ;  /* 0x0000000d05057291 */ /* 0x000fd800088f1c06 */
.L_x_898:
[----:B------:R-:W-:Y:S02]  /*0f10*/  IMAD.U32 R4, RZ, RZ, UR7 ;  /* 0x00000007ff047e24 */ /* 0x000fe4000f8e00ff */
[----:B------:R-:W-:-:S06]  /*0f20*/  IMAD.U32 R5, RZ, RZ, UR5 ;  /* 0x00000005ff057e24 */ /* 0x000fcc000f8e00ff */
[----:B------:R-:W2:Y:S01]  /*0f30*/  LDG.E.64 R4, desc[UR14][R4.64] ;  /* 0x0000000e04047981 */ /* 0x000ea2000c1e1b00 */
[----:B------:R-:W-:Y:S02]  /*0f40*/  IMAD.U32 R7, RZ, RZ, UR9 ;  /* 0x00000009ff077e24 */ /* 0x000fe4000f8e00ff */
[----:B------:R-:W-:Y:S01]  /*0f50*/  IMAD.U32 R6, RZ, RZ, UR8 ;  /* 0x00000008ff067e24 */ /* 0x000fe2000f8e00ff */
[----:B--2--5:R-:W-:-:S04]  /*0f60*/  ISETP.NE.U32.AND P0, PT, R2, R4, PT ;  /* 0x000000040200720c */ /* 0x024fc80003f05070 */
[----:B------:R-:W-:-:S13]  /*0f70*/  ISETP.NE.AND.EX P0, PT, R3, R5, PT, P0 ;  /* 0x000000050300720c */ /* 0x000fda0003f05300 */
[----:B------:R-:W2:Y:S01]  /*0f80*/  @!P0 LDG.E R7, desc[UR14][R6.64] ;  /* 0x0000000e06078981 */ /* 0x000ea2000c1e1900 */
[----:B------:R-:W-:Y:S02]  /*0f90*/  UIADD3 UR10, UP0, UPT, UR10, -0x1, URZ ;  /* 0xffffffff0a0a7890 */ /* 0x000fe4000ff1e0ff */
[----:B------:R-:W-:Y:S02]  /*0fa0*/  UIADD3 UR8, UP1, UPT, UR8, 0x4, URZ ;  /* 0x0000000408087890 */ /* 0x000fe4000ff3e0ff */
[----:B------:R-:W-:Y:S02]  /*0fb0*/  UIADD3.X UR4, UPT, UPT, UR4, -0x1, URZ, UP0, !UPT ;  /* 0xffffffff04047890 */ /* 0x000fe400087fe4ff */
[----:B------:R-:W-:Y:S02]  /*0fc0*/  UISETP.NE.U32.AND UP0, UPT, UR10, URZ, UPT ;  /* 0x000000ff0a00728c */ /* 0x000fe4000bf05070 */
[----:B------:R-:W-:Y:S02]  /*0fd0*/  UIADD3 UR7, UP2, UPT, UR7, 0x8, URZ ;  /* 0x0000000807077890 */ /* 0x000fe4000ff5e0ff */
[----:B------:R-:W-:-:S02]  /*0fe0*/  UISETP.NE.AND.EX UP0, UPT, UR4, URZ, UPT, UP0 ;  /* 0x000000ff0400728c */ /* 0x000fc4000bf05300 */
[----:B------:R-:W-:Y:S02]  /*0ff0*/  UIADD3.X UR9, UPT, UPT, URZ, UR9, URZ, UP1, !UPT ;  /* 0x00000009ff097290 */ /* 0x000fe40008ffe4ff */
[----:B------:R-:W-:Y:S01]  /*1000*/  UIADD3.X UR5, UPT, UPT, URZ, UR5, URZ, UP2, !UPT ;  /* 0x00000005ff057290 */ /* 0x000fe200097fe4ff */
[----:B--2---:R-:W-:-:S04]  /*1010*/  @!P0 FMUL.FTZ R12, R12, R7 ;  /* 0x000000070c0c8220 */ /* 0x004fc80000410000 */
[----:B------:R-:W-:Y:S07]  /*1020*/  BRA.U UP0, `(.L_x_898) ;  /* 0xfffffffd00b87547 */ /* 0x000fee000b83ffff */
.L_x_893:
[----:B------:R-:W0:Y:S02]  /*1030*/  LDCU.64 UR4, c[0x0][0x380] ;  /* 0x00007000ff0477ac */ /* 0x000e240008000a00 */
[----:B0----5:R-:W-:-:S04]  /*1040*/  LEA R2, P0, R0, UR4, 0x2 ;  /* 0x0000000400027c11 */ /* 0x021fc8000f8010ff */
[----:B------:R-:W-:-:S05]  /*1050*/  LEA.HI.X R3, R0, UR5, RZ, 0x2, P0 ;  /* 0x0000000500037c11 */ /* 0x000fca00080f14ff */
[----:B------:R-:W-:Y:S01]  /*1060*/  STG.E desc[UR14][R2.64], R12 ;  /* 0x0000000c02007986 */ /* 0x000fe2000c10190e */
[----:B------:R-:W-:Y:S05]  /*1070*/  EXIT ;  /* 0x000000000000794d */ /* 0x000fea0003800000 */
.L_x_899:
        /* <DEDUP_REMOVED lines=16> */
.L_x_8749:


//--------------------- .text._ZN2at6native55_GLOBAL__N__0955718d_22_SparseCsrTensorMath_cu_868dd54534reduce_sparse_csr_dim0_cuda_kernelIfiNS1_14ReductionMulOpIfEEfEEvPT2_PKT0_lPKT_S9_lT1_ --------------------------
	.section	.text._ZN2at6native55_GLOBAL__N__0955718d_22_SparseCsrTensorMath_cu_868dd54534reduce_sparse_csr_dim0_cuda_kernelIfiNS1_14ReductionMulOpIfEEfEEvPT2_PKT0_lPKT_S9_lT1_,"ax",@progbits
	.align	128
.text._ZN2at6native55_GLOBAL__N__0955718d_22_SparseCsrTensorMath_cu_868dd54534reduce_sparse_csr_dim0_cuda_kernelIfiNS1_14ReductionMulOpIfEEfEEvPT2_PKT0_lPKT_S9_lT1_:
        .type           _ZN2at6native55_GLOBAL__N__0955718d_22_SparseCsrTensorMath_cu_868dd54534reduce_sparse_csr_dim0_cuda_kernelIfiNS1_14ReductionMulOpIfEEfEEvPT2_PKT0_lPKT_S9_lT1_,@function
        .size           _ZN2at6native55_GLOBAL__N__0955718d_22_SparseCsrTensorMath_cu_868dd54534reduce_sparse_csr_dim0_cuda_kernelIfiNS1_14ReductionMulOpIfEEfEEvPT2_PKT0_lPKT_S9_lT1_,(.L_x_8750 - _ZN2at6native55_GLOBAL__N__0955718d_22_SparseCsrTensorMath_cu_868dd54534reduce_sparse_csr_dim0_cuda_kernelIfiNS1_14ReductionMulOpIfEEfEEvPT2_PKT0_lPKT_S9_lT1_)
        .other          _ZN2at6native55_GLOBAL__N__0955718d_22_SparseCsrTensorMath_cu_868dd54534reduce_sparse_csr_dim0_cuda_kernelIfiNS1_14ReductionMulOpIfEEfEEvPT2_PKT0_lPKT_S9_lT1_,@"STO_CUDA_ENTRY STV_DEFAULT"
_ZN2at6native55_GLOBAL__N__0955718d_22_SparseCsrTensorMath_cu_868dd54534reduce_sparse_csr_dim0_cuda_kernelIfiNS1_14ReductionMulOpIfEEfEEvPT2_PKT0_lPKT_S9_lT1_:
        /* <DEDUP_REMOVED lines=21> */
[----:B------:R-:W-:Y:S01]  /*0150*/  UISETP.GE.U32.AND UP1, UPT, UR10, 0x10, UPT ;  /* 0x000000100a00788c */ /* 0x000fe2000bf26070 */
[----:B------:R-:W-:Y:S01]  /*0160*/  HFMA2 R0, -RZ, RZ, 1.875, 0 ;  /* 0x3f800000ff007431 */ /* 0x000fe200000001ff */
        /* <DEDUP_REMOVED lines=22> */
.L_x_902:
        /* <DEDUP_REMOVED lines=15> */
[----:B---3--:R-:W-:Y:S02]  /*03c0*/  ISETP.NE.AND P3, PT, R6, R9, PT ;  /* 0x000000090600720c */ /* 0x008fe40003f65270 */
[----:B------:R-:W-:-:S09]  /*03d0*/  MOV R9, R11 ;  /* 0x0000000b00097202 */ /* 0x000fd20000000f00 */
[----:B------:R-:W2:Y:S04]  /*03e0*/  @!P2 LDG.E R7, desc[UR12][R8.64+-0x20] ;  /* 0xffffe00c0807a981 */ /* 0x000ea8000c1e1900 */
[----:B------:R-:W3:Y:S01]  /*03f0*/  @!P3 LDG.E R11, desc[UR12][R8.64+-0x1c] ;  /* 0xffffe40c080bb981 */ /* 0x000ee2000c1e1900 */
[C---:B----4-:R-:W-:Y:S02]  /*0400*/  ISETP.NE.AND P4, PT, R6.reuse, R13, PT ;  /* 0x0000000d0600720c */ /* 0x050fe40003f85270 */
[C---:B------:R-:W-:Y:S02]  /*0410*/  ISETP.NE.AND P5, PT, R6.reuse, R15, PT ;  /* 0x0000000f0600720c */ /* 0x040fe40003fa5270 */
[C---:B------:R-:W-:Y:S02]  /*0420*/  ISETP.NE.AND P6, PT, R6.reuse, R17, PT ;  /* 0x000000110600720c */ /* 0x040fe40003fc5270 */
[----:B------:R-:W-:-:S02]  /*0430*/  ISETP.NE.AND P0, PT, R6, R19, PT ;  /* 0x000000130600720c */ /* 0x000fc40003f05270 */
[----:B------:R-:W-:-:S05]  /*0440*/  ISETP.NE.AND P1, PT, R6, R21, PT ;  /* 0x000000150600720c */ /* 0x000fca0003f25270 */
[----:B------:R-:W4:Y:S04]  /*0450*/  @!P4 LDG.E R13, desc[UR12][R8.64+-0x18] ;  /* 0xffffe80c080dc981 */ /* 0x000f28000c1e1900 */
[----:B------:R-:W4:Y:S04]  /*0460*/  @!P5 LDG.E R15, desc[UR12][R8.64+-0x14] ;  /* 0xffffec0c080fd981 */ /* 0x000f28000c1e1900 */
[----:B------:R-:W4:Y:S01]  /*0470*/  @!P1 LDG.E R17, desc[UR12][R8.64+-0x8] ;  /* 0xfffff80c08119981 */ /* 0x000f22000c1e1900 */
[----:B--2---:R-:W-:Y:S01]  /*0480*/  @!P2 FMUL.FTZ R0, R0, R7 ;  /* 0x000000070000a220 */ /* 0x004fe20000410000 */
[----:B------:R-:W-:-:S02]  /*0490*/  ISETP.NE.AND P2, PT, R6, R23, PT ;  /* 0x000000170600720c */ /* 0x000fc40003f45270 */
[----:B------:R-:W2:Y:S01]  /*04a0*/  @!P6 LDG.E R7, desc[UR12][R8.64+-0x10] ;  /* 0xfffff00c0807e981 */ /* 0x000ea2000c1e1900 */
[----:B---3--:R-:W-:-:S03]  /*04b0*/  @!P3 FMUL.FTZ R0, R0, R11 ;  /* 0x0000000b0000b220 */ /* 0x008fc60000410000 */
[----:B------:R-:W3:Y:S01]  /*04c0*/  LDG.E R23, desc[UR12][R4.64+0xc] ;  /* 0x00000c0c04177981 */ /* 0x000ee2000c1e1900 */
[----:B------:R-:W-:-:S03]  /*04d0*/  ISETP.NE.AND P3, PT, R6, R25, PT ;  /* 0x000000190600720c */ /* 0x000fc60003f65270 */
[----:B------:R-:W3:Y:S04]  /*04e0*/  @!P0 LDG.E R11, desc[UR12][R8.64+-0xc] ;  /* 0xfffff40c080b8981 */ /* 0x000ee8000c1e1900 */
[----:B------:R-:W3:Y:S04]  /*04f0*/  LDG.E R25, desc[UR12][R4.64+0x10] ;  /* 0x0000100c04197981 */ /* 0x000ee8000c1e1900 */
[----:B------:R-:W3:Y:S04]  /*0500*/  @!P2 LDG.E R19, desc[UR12][R8.64+-0x4] ;  /* 0xfffffc0c0813a981 */ /* 0x000ee8000c1e1900 */
[----:B------:R-:W3:Y:S01]  /*0510*/  @!P3 LDG.E R21, desc[UR12][R8.64] ;  /* 0x0000000c0815b981 */ /* 0x000ee2000c1e1900 */
[----:B----4-:R-:W-:Y:S01]  /*0520*/  @!P4 FMUL.FTZ R0, R0, R13 ;  /* 0x0000000d0000c220 */ /* 0x010fe20000410000 */
[----:B------:R-:W-:-:S03]  /*0530*/  ISETP.NE.AND P4, PT, R6, R27, PT ;  /* 0x0000001b0600720c */ /* 0x000fc60003f85270 */
[----:B------:R-:W-:Y:S01]  /*0540*/  @!P5 FMUL.FTZ R0, R0, R15 ;  /* 0x0000000f0000d220 */ /* 0x000fe20000410000 */
[----:B------:R-:W-:-:S03]  /*0550*/  ISETP.NE.AND P5, PT, R6, R29, PT ;  /* 0x0000001d0600720c */ /* 0x000fc60003fa5270 */
[----:B--2---:R-:W-:-:S06]  /*0560*/  @!P6 FMUL.FTZ R0, R0, R7 ;  /* 0x000000070000e220 */ /* 0x004fcc0000410000 */
[----:B------:R-:W2:Y:S01]  /*0570*/  @!P4 LDG.E R7, desc[UR12][R8.64+0x4] ;  /* 0x0000040c0807c981 */ /* 0x000ea2000c1e1900 */
[----:B---3--:R-:W-:Y:S01]  /*0580*/  ISETP.NE.AND P6, PT, R6, R23, PT ;  /* 0x000000170600720c */ /* 0x008fe20003fc5270 */
[----:B------:R-:W-:Y:S02]  /*0590*/  @!P0 FMUL.FTZ R0, R0, R11 ;  /* 0x0000000b00008220 */ /* 0x000fe40000410000 */
[----:B------:R-:W3:Y:S01]  /*05a0*/  @!P5 LDG.E R11, desc[UR12][R8.64+0x8] ;  /* 0x0000080c080bd981 */ /* 0x000ee2000c1e1900 */
[----:B------:R-:W-:Y:S01]  /*05b0*/  ISETP.NE.AND P0, PT, R6, R25, PT ;  /* 0x000000190600720c */ /* 0x000fe20003f05270 */
[----:B------:R-:W-:Y:S01]  /*05c0*/  @!P1 FMUL.FTZ R0, R0, R17 ;  /* 0x0000001100009220 */ /* 0x000fe20000410000 */
[----:B------:R-:W-:-:S03]  /*05d0*/  ISETP.NE.AND P1, PT, R6, R10, PT ;  /* 0x0000000a0600720c */ /* 0x000fc60003f25270 */
[----:B------:R-:W-:Y:S01]  /*05e0*/  @!P2 FMUL.FTZ R0, R0, R19 ;  /* 0x000000130000a220 */ /* 0x000fe20000410000 */
[----:B------:R-:W-:-:S03]  /*05f0*/  ISETP.NE.AND P2, PT, R6, R12, PT ;  /* 0x0000000c0600720c */ /* 0x000fc60003f45270 */
[----:B------:R-:W4:Y:S01]  /*0600*/  @!P6 LDG.E R13, desc[UR12][R8.64+0xc] ;  /* 0x00000c0c080de981 */ /* 0x000f22000c1e1900 */
[----:B------:R-:W-:Y:S01]  /*0610*/  @!P3 FMUL.FTZ R0, R0, R21 ;  /* 0x000000150000b220 */ /* 0x000fe20000410000 */
[----:B------:R-:W-:Y:S02]  /*0620*/  ISETP.NE.AND P3, PT, R6, R14, PT ;  /* 0x0000000e0600720c */ /* 0x000fe40003f65270 */
[----:B------:R-:W4:Y:S04]  /*0630*/  @!P0 LDG.E R15, desc[UR12][R8.64+0x10] ;  /* 0x0000100c080f8981 */ /* 0x000f28000c1e1900 */
[----:B------:R-:W4:Y:S04]  /*0640*/  @!P1 LDG.E R17, desc[UR12][R8.64+0x14] ;  /* 0x0000140c08119981 */ /* 0x000f28000c1e1900 */
[----:B------:R-:W4:Y:S04]  /*0650*/  @!P2 LDG.E R19, desc[UR12][R8.64+0x18] ;  /* 0x0000180c0813a981 */ /* 0x000f28000c1e1900 */
[----:B------:R0:W4:Y:S01]  /*0660*/  @!P3 LDG.E R21, desc[UR12][R8.64+0x1c] ;  /* 0x00001c0c0815b981 */ /* 0x000122000c1e1900 */
        /* <DEDUP_REMOVED lines=10> */
[----:B0-----:R-:W-:-:S03]  /*0710*/  IADD3 R8, P1, PT, R8, 0x40, RZ ;  /* 0x0000004008087810 */ /* 0x001fc60007f3e0ff */
[----:B------:R-:W-:Y:S01]  /*0720*/  @!P2 FMUL.FTZ R0, R0, R19 ;  /* 0x000000130000a220 */ /* 0x000fe20000410000 */
[----:B------:R-:W-:Y:S02]  /*0730*/  IMAD.X R5, RZ, RZ, R5, P0 ;  /* 0x000000ffff057224 */ /* 0x000fe400000e0605 */
[----:B------:R-:W-:Y:S02]  /*0740*/  IMAD.X R11, RZ, RZ, R9, P1 ;  /* 0x000000ffff0b7224 */ /* 0x000fe400008e0609 */
[----:B------:R-:W-:Y:S01]  /*0750*/  @!P3 FMUL.FTZ R0, R0, R21 ;  /* 0x000000150000b220 */ /* 0x000fe20000410000 */
[----:B------:R-:W-:Y:S06]  /*0760*/  BRA.U UP1, `(.L_x_902) ;  /* 0xfffffff901d87547 */ /* 0x000fec000b83ffff */
.L_x_901:
        /* <DEDUP_REMOVED lines=15> */
[----:B------:R-:W2:Y:S01]  /*0860*/  LDG.E R5, desc[UR12][R8.64] ;  /* 0x0000000c08057981 */ /* 0x000ea2000c1e1900 */
[----:B------:R-:W0:Y:S03]  /*0870*/  LDCU.64 UR8, c[0x0][0x398] ;  /* 0x00007300ff0877ac */ /* 0x000e260008000a00 */
[----:B------:R-:W3:Y:S04]  /*0880*/  LDG.E R11, desc[UR12][R8.64+0x4] ;  /* 0x0000040c080b7981 */ /* 0x000ee8000c1e1900 */
[----:B------:R-:W4:Y:S04]  /*0890*/  LDG.E R13, desc[UR12][R8.64+0x8] ;  /* 0x0000080c080d7981 */ /* 0x000f28000c1e1900 */
[----:B------:R-:W4:Y:S04]  /*08a0*/  LDG.E R15, desc[UR12][R8.64+0xc] ;  /* 0x00000c0c080f7981 */ /* 0x000f28000c1e1900 */
[----:B------:R-:W4:Y:S01]  /*08b0*/  LDG.E R17, desc[UR12][R8.64+0x10] ;  /* 0x0000100c08117981 */ /* 0x000f22000c1e1900 */
[----:B0-----:R-:W-:-:S03]  /*08c0*/  UIADD3 UR4, UP1, UPT, UR4, UR8, URZ ;  /* 0x0000000804047290 */ /* 0x001fc6000ff3e0ff */
[----:B------:R-:W4:Y:S01]  /*08d0*/  LDG.E R19, desc[UR12][R8.64+0x14] ;  /* 0x0000140c08137981 */ /* 0x000f22000c1e1900 */
[----:B------:R-:W-:-:S03]  /*08e0*/  UIADD3.X UR7, UPT, UPT, UR7, UR9, URZ, UP1, !UPT ;  /* 0x0000000907077290 */ /* 0x000fc60008ffe4ff */
[----:B------:R-:W4:Y:S01]  /*08f0*/  LDG.E R21, desc[UR12][R8.64+0x18] ;  /* 0x0000180c08157981 */ /* 0x000f22000c1e1900 */
[----:B------:R-:W-:-:S03]  /*0900*/  IMAD.U32 R4, RZ, RZ, UR4 ;  /* 0x00000004ff047e24 */ /* 0x000fc6000f8e00ff */
[----:B------:R-:W4:Y:S01]  /*0910*/  LDG.E R23, desc[UR12][R8.64+0x1c] ;  /* 0x00001c0c08177981 */ /* 0x000f22000c1e1900 */
[----:B--2--5:R-:W-:Y:S02]  /*0920*/  ISETP.NE.AND P6, PT, R6, R5, PT ;  /* 0x000000050600720c */ /* 0x024fe40003fc5270 */
[----:B------:R-:W-:-:S11]  /*0930*/  MOV R5, UR7 ;  /* 0x0000000700057c02 */ /* 0x000fd60008000f00 */
[----:B------:R-:W2:Y:S01]  /*0940*/  @!P6 LDG.E R7, desc[UR12][R4.64] ;  /* 0x0000000c0407e981 */ /* 0x000ea2000c1e1900 */
[C---:B---3--:R-:W-:Y:S02]  /*0950*/  ISETP.NE.AND P5, PT, R6.reuse, R11, PT ;  /* 0x0000000b0600720c */ /* 0x048fe40003fa5270 */
[C---:B----4-:R-:W-:Y:S02]  /*0960*/  ISETP.NE.AND P4, PT, R6.reuse, R13, PT ;  /* 0x0000000d0600720c */ /* 0x050fe40003f85270 */
[C---:B------:R-:W-:Y:S02]  /*0970*/  ISETP.NE.AND P3, PT, R6.reuse, R15, PT ;  /* 0x0000000f0600720c */ /* 0x040fe40003f65270 */
[C---:B------:R-:W-:Y:S02]  /*0980*/  ISETP.NE.AND P2, PT, R6.reuse, R17, PT ;  /* 0x000000110600720c */ /* 0x040fe40003f45270 */
[----:B------:R-:W-:-:S05]  /*0990*/  ISETP.NE.AND P1, PT, R6, R19, PT ;  /* 0x000000130600720c */ /* 0x000fca0003f25270 */
[----:B------:R-:W3:Y:S01]  /*09a0*/  @!P5 LDG.E R11, desc[UR12][R4.64+0x4] ;  /* 0x0000040c040bd981 */ /* 0x000ee2000c1e1900 */
[----:B------:R-:W-:-:S03]  /*09b0*/  ISETP.NE.AND P0, PT, R6, R21, PT ;  /* 0x000000150600720c */ /* 0x000fc60003f05270 */
[----:B------:R-:W4:Y:S04]  /*09c0*/  @!P4 LDG.E R13, desc[UR12][R4.64+0x8] ;  /* 0x0000080c040dc981 */ /* 0x000f28000c1e1900 */
[----:B------:R-:W4:Y:S04]  /*09d0*/  @!P3 LDG.E R15, desc[UR12][R4.64+0xc] ;  /* 0x00000c0c040fb981 */ /* 0x000f28000c1e1900 */
[----:B------:R-:W4:Y:S04]  /*09e0*/  @!P1 LDG.E R9, desc[UR12][R4.64+0x14] ;  /* 0x0000140c04099981 */ /* 0x000f28000c1e1900 */
[----:B------:R-:W4:Y:S01]  /*09f0*/  @!P0 LDG.E R17, desc[UR12][R4.64+0x18] ;  /* 0x0000180c04118981 */ /* 0x000f22000c1e1900 */
[----:B--2---:R-:W-:Y:S01]  /*0a00*/  @!P6 FMUL.FTZ R0, R0, R7 ;  /* 0x000000070000e220 */ /* 0x004fe20000410000 */
[----:B------:R-:W-:-:S02]  /*0a10*/  ISETP.NE.AND P6, PT, R6, R23, PT ;  /* 0x000000170600720c */ /* 0x000fc40003fc5270 */
        /* <DEDUP_REMOVED lines=11> */
.L_x_903:
        /* <DEDUP_REMOVED lines=8> */
[----:B------:R-:W0:Y:S01]  /*0b50*/  LDCU.64 UR10, c[0x0][0x3a0] ;  /* 0x00007400ff0a77ac */ /* 0x000e220008000a00 */
[----:B------:R-:W-:Y:S02]  /*0b60*/  USHF.L.U32 UR8, UR5, 0x2, URZ ;  /* 0x0000000205087899 */ /* 0x000fe400080006ff */
[----:B------:R-:W-:Y:S02]  /*0b70*/  USHF.L.U64.HI UR7, UR5, 0x2, UR6 ;  /* 0x0000000205077899 */ /* 0x000fe40008010206 */
[----:B0-----:R-:W-:-:S04]  /*0b80*/  UIADD3 UR10, UP1, UPT, UR8, UR10, URZ ;  /* 0x0000000a080a7290 */ /* 0x001fc8000ff3e0ff */
[----:B------:R-:W-:Y:S02]  /*0b90*/  UIADD3.X UR11, UPT, UPT, UR7, UR11, URZ, UP1, !UPT ;  /* 0x0000000b070b7290 */ /* 0x000fe40008ffe4ff */
[----:B------:R-:W-:-:S04]  /*0ba0*/  IMAD.U32 R4, RZ, RZ, UR10 ;  /* 0x0000000aff047e24 */ /* 0x000fc8000f8e00ff */
[----:B------:R-:W-:-:S05]  /*0bb0*/  MOV R5, UR11 ;  /* 0x0000000b00057c02 */ /* 0x000fca0008000f00 */
[----:B------:R-:W2:Y:S01]  /*0bc0*/  LDG.E R7, desc[UR12][R4.64] ;  /* 0x0000000c04077981 */ /* 0x000ea2000c1e1900 */
[----:B------:R-:W0:Y:S03]  /*0bd0*/  LDCU.64 UR10, c[0x0][0x398] ;  /* 0x00007300ff0a77ac */ /* 0x000e260008000a00 */
[----:B------:R-:W3:Y:S04]  /*0be0*/  LDG.E R9, desc[UR12][R4.64+0x4] ;  /* 0x0000040c04097981 */ /* 0x000ee8000c1e1900 */
[----:B------:R-:W4:Y:S04]  /*0bf0*/  LDG.E R11, desc[UR12][R4.64+0x8] ;  /* 0x0000080c040b7981 */ /* 0x000f28000c1e1900 */
[----:B------:R-:W4:Y:S01]  /*0c00*/  LDG.E R13, desc[UR12][R4.64+0xc] ;  /* 0x00000c0c040d7981 */ /* 0x000f22000c1e1900 */
[----:B0-----:R-:W-:-:S04]  /*0c10*/  UIADD3 UR10, UP1, UPT, UR8, UR10, URZ ;  /* 0x0000000a080a7290 */ /* 0x001fc8000ff3e0ff */
[----:B------:R-:W-:Y:S02]  /*0c20*/  UIADD3.X UR11, UPT, UPT, UR7, UR11, URZ, UP1, !UPT ;  /* 0x0000000b070b7290 */ /* 0x000fe40008ffe4ff */
[----:B------:R-:W-:Y:S01]  /*0c30*/  IMAD.U32 R8, RZ, RZ, UR10 ;  /* 0x0000000aff087e24 */ /* 0x000fe2000f8e00ff */
[C---:B--2--5:R-:W-:Y:S02]  /*0c40*/  ISETP.NE.AND P0, PT, R6.reuse, R7, PT ;  /* 0x000000070600720c */ /* 0x064fe40003f05270 */
[C---:B---3--:R-:W-:Y:S02]  /*0c50*/  ISETP.NE.AND P1, PT, R6.reuse, R9, PT ;  /* 0x000000090600720c */ /* 0x048fe40003f25270 */
[----:B------:R-:W-:Y:S02]  /*0c60*/  MOV R9, UR11 ;  /* 0x0000000b00097c02 */ /* 0x000fe40008000f00 */
[C---:B----4-:R-:W-:Y:S02]  /*0c70*/  ISETP.NE.AND P2, PT, R6.reuse, R11, PT ;  /* 0x0000000b0600720c */ /* 0x050fe40003f45270 */
[----:B------:R-:W-:-:S05]  /*0c80*/  ISETP.NE.AND P3, PT, R6, R13, PT ;  /* 0x0000000d0600720c */ /* 0x000fca0003f65270 */
[----:B------:R-:W2:Y:S04]  /*0c90*/  @!P0 LDG.E R7, desc[UR12][R8.64] ;  /* 0x0000000c08078981 */ /* 0x000ea8000c1e1900 */
        /* <DEDUP_REMOVED lines=9> */
.L_x_904:
[----:B------:R-:W-:Y:S05]  /*0d30*/  BRA.U !UP0, `(.L_x_900) ;  /* 0x0000000108647547 */ /* 0x000fea000b800000 */
[----:B------:R-:W0:Y:S01]  /*0d40*/  LDCU.64 UR10, c[0x0][0x398] ;  /* 0x00007300ff0a77ac */ /* 0x000e220008000a00 */
[----:B------:R-:W1:Y:S01]  /*0d50*/  LDCU.64 UR14, c[0x0][0x3a0] ;  /* 0x00007400ff0e77ac */ /* 0x000e620008000a00 */
[----:B------:R-:W-:Y:S02]  /*0d60*/  USHF.L.U32 UR8, UR5, 0x2, URZ ;  /* 0x0000000205087899 */ /* 0x000fe400080006ff */
[----:B------:R-:W-:Y:S02]  /*0d70*/  USHF.L.U64.HI UR6, UR5, 0x2, UR6 ;  /* 0x0000000205067899 */ /* 0x000fe40008010206 */
[----:B0-----:R-:W-:Y:S02]  /*0d80*/  UIADD3 UR7, UP0, UPT, UR8, UR10, URZ ;  /* 0x0000000a08077290 */ /* 0x001fe4000ff1e0ff */
[----:B-1----:R-:W-:Y:S02]  /*0d90*/  UIADD3 UR5, UP1, UPT, UR8, UR14, URZ ;  /* 0x0000000e08057290 */ /* 0x002fe4000ff3e0ff */
[----:B------:R-:W-:-:S02]  /*0da0*/  UIADD3.X UR8, UPT, UPT, UR6, UR11, URZ, UP0, !UPT ;  /* 0x0000000b06087290 */ /* 0x000fc400087fe4ff */
[----:B------:R-:W-:-:S12]  /*0db0*/  UIADD3.X UR6, UPT, UPT, UR6, UR15, URZ, UP1, !UPT ;  /* 0x0000000f06067290 */ /* 0x000fd80008ffe4ff */
.L_x_905:
[----:B------:R-:W-:Y:S01]  /*0dc0*/  MOV R5, UR6 ;  /* 0x0000000600057c02 */ /* 0x000fe20008000f00 */
[----:B------:R-:W-:-:S05]  /*0dd0*/  IMAD.U32 R4, RZ, RZ, UR5 ;  /* 0x00000005ff047e24 */ /* 0x000fca000f8e00ff */
[----:B------:R-:W2:Y:S01]  /*0de0*/  LDG.E R5, desc[UR12][R4.64] ;  /* 0x0000000c04057981 */ /* 0x000ea2000c1e1900 */
[----:B------:R-:W-:Y:S01]  /*0df0*/  MOV R9, UR8 ;  /* 0x0000000800097c02 */ /* 0x000fe20008000f00 */
[----:B------:R-:W-:Y:S01]  /*0e00*/  IMAD.U32 R8, RZ, RZ, UR7 ;  /* 0x00000007ff087e24 */ /* 0x000fe2000f8e00ff */
[----:B------:R-:W-:Y:S01]  /*0e10*/  UIADD3 UR9, UP0, UPT, UR9, -0x1, URZ ;  /* 0xffffffff09097890 */ /* 0x000fe2000ff1e0ff */
[----:B--2--5:R-:W-:-:S13]  /*0e20*/  ISETP.NE.AND P0, PT, R6, R5, PT ;  /* 0x000000050600720c */ /* 0x024fda0003f05270 */
[----:B------:R-:W2:Y:S01]  /*0e30*/  @!P0 LDG.E R9, desc[UR12][R8.64] ;  /* 0x0000000c08098981 */ /* 0x000ea2000c1e1900 */
[----:B------:R-:W-:Y:S02]  /*0e40*/  UIADD3.X UR4, UPT, UPT, UR4, -0x1, URZ, UP0, !UPT ;  /* 0xffffffff04047890 */ /* 0x000fe400087fe4ff */
[----:B------:R-:W-:Y:S02]  /*0e50*/  UISETP.NE.U32.AND UP0, UPT, UR9, URZ, UPT ;  /* 0x000000ff0900728c */ /* 0x000fe4000bf05070 */
[----:B------:R-:W-:Y:S02]  /*0e60*/  UIADD3 UR7, UP1, UPT, UR7, 0x4, URZ ;  /* 0x0000000407077890 */ /* 0x000fe4000ff3e0ff */
[----:B------:R-:W-:Y:S02]  /*0e70*/  UISETP.NE.AND.EX UP0, UPT, UR4, URZ, UPT, UP0 ;  /* 0x000000ff0400728c */ /* 0x000fe4000bf05300 */
[----:B------:R-:W-:Y:S02]  /*0e80*/  UIADD3 UR5, UP2, UPT, UR5, 0x4, URZ ;  /* 0x0000000405057890 */ /* 0x000fe4000ff5e0ff */
[----:B------:R-:W-:-:S02]  /*0e90*/  UIADD3.X UR8, UPT, UPT, URZ, UR8, URZ, UP1, !UPT ;  /* 0x00000008ff087290 */ /* 0x000fc40008ffe4ff */
[----:B------:R-:W-:Y:S01]  /*0ea0*/  UIADD3.X UR6, UPT, UPT, URZ, UR6, URZ, UP2, !UPT ;  /* 0x00000006ff067290 */ /* 0x000fe200097fe4ff */
[----:B--2---:R-:W-:Y:S02]  /*0eb0*/  @!P0 FMUL.FTZ R0, R0, R9 ;  /* 0x0000000900008220 */ /* 0x004fe40000410000 */
[----:B------:R-:W-:Y:S09]  /*0ec0*/  BRA.U UP0, `(.L_x_905) ;  /* 0xfffffffd00bc7547 */ /* 0x000ff2000b83ffff */
.L_x_900:
[----:B------:R-:W0:Y:S02]  /*0ed0*/  LDCU.64 UR4, c[0x0][0x380] ;  /* 0x00007000ff0477ac */ /* 0x000e240008000a00 */
[----:B0-----:R-:W-:-:S04]  /*0ee0*/  IADD3 R4, P0, PT, R3, UR4, RZ ;  /* 0x0000000403047c10 */ /* 0x001fc8000ff1e0ff */
[----:B------:R-:W-:-:S05]  /*0ef0*/  IADD3.X R5, PT, PT, R2, UR5, RZ, P0, !PT ;  /* 0x0000000502057c10 */ /* 0x000fca00087fe4ff */
[----:B------:R-:W-:Y:S01]  /*0f00*/  STG.E desc[UR12][R4.64], R0 ;  /* 0x0000000004007986 */ /* 0x000fe2000c10190c */
[----:B------:R-:W-:Y:S05]  /*0f10*/  EXIT ;  /* 0x000000000000794d */ /* 0x000fea0003800000 */
.L_x_906:
        /* <DEDUP_REMOVED lines=14> */
.L_x_8750:


//--------------------- .text._ZN2at6native55_GLOBAL__N__0955718d_22_SparseCsrTensorMath_cu_868dd54534reduce_sparse_csr_dim1_cuda_kernelIdlNS1_14ReductionMulOpIdEEdEEvPT2_PKT_PKT0_SC_lT1_ --------------------------
	.section	.text._ZN2at6native55_GLOBAL__N__0955718d_22_SparseCsrTensorMath_cu_868dd54534reduce_sparse_csr_dim1_cuda_kernelIdlNS1_14ReductionMulOpIdEEdEEvPT2_PKT_PKT0_SC_lT1_,"ax",@progbits
	.align	128
.text._ZN2at6native55_GLOBAL__N__0955718d_22_SparseCsrTensorMath_cu_868dd54534reduce_sparse_csr_dim1_cuda_kernelIdlNS1_14ReductionMulOpIdEEdEEvPT2_PKT_PKT0_SC_lT1_:
        .type           _ZN2at6native55_GLOBAL__N__0955718d_22_SparseCsrTensorMath_cu_868dd54534reduce_sparse_csr_dim1_cuda_kernelIdlNS1_14ReductionMulOpIdEEdEEvPT2_PKT_PKT0_SC_lT1_,@function
        .size           _ZN2at6native55_GLOBAL__N__0955718d_22_SparseCsrTensorMath_cu_868dd54534reduce_sparse_csr_dim1_cuda_kernelIdlNS1_14ReductionMulOpIdEEdEEvPT2_PKT_PKT0_SC_lT1_,(.L_x_8751 - _ZN2at6native55_GLOBAL__N__0955718d_22_SparseCsrTensorMath_cu_868dd54534reduce_sparse_csr_dim1_cuda_kernelIdlNS1_14ReductionMulOpIdEEdEEvPT2_PKT_PKT0_SC_lT1_)
        .other          _ZN2at6native55_GLOBAL__N__0955718d_22_SparseCsrTensorMath_cu_868dd54534reduce_sparse_csr_dim1_cuda_kernelIdlNS1_14ReductionMulOpIdEEdEEvPT2_PKT_PKT0_SC_lT1_,@"STO_CUDA_ENTRY STV_DEFAULT"
_ZN2at6native55_GLOBAL__N__0955718d_22_SparseCsrTensorMath_cu_868dd54534reduce_sparse_csr_dim1_cuda_kernelIdlNS1_14ReductionMulOpIdEEdEEvPT2_PKT_PKT0_SC_lT1_:
        /* <DEDUP_REMOVED lines=21> */
[----:B------:R-:W-:Y:S01]  /*0150*/  BSSY.RECONVERGENT B0, `(.L_x_907) ;  /* 0x0000087000007945 */ /* 0x000fe20003800200 */
[----:B------:R-:W-:Y:S02]  /*0160*/  IMAD.MOV.U32 R4, RZ, RZ, R9 ;  /* 0x000000ffff047224 */ /* 0x000fe400078e0009 */
[----:B------:R-:W-:Y:S01]  /*0170*/  IMAD.MOV.U32 R22, RZ, RZ, 0x0 ;  /* 0x00000000ff167424 */ /* 0x000fe200078e00ff */
[----:B------:R-:W-:Y:S01]  /*0180*/  ISETP.GE.U32.AND P0, PT, R25, R6, PT ;  /* 0x000000061900720c */ /* 0x000fe20003f06070 */
[----:B------:R-:W-:-:S03]  /*0190*/  IMAD.MOV.U32 R23, RZ, RZ, 0x3ff00000 ;  /* 0x3ff00000ff177424 */ /* 0x000fc600078e00ff */
        /* <DEDUP_REMOVED lines=9> */
[----:B------:R-:W-:-:S03]  /*0230*/  IMAD.MOV.U32 R23, RZ, RZ, 0x3ff00000 ;  /* 0x3ff00000ff177424 */ /* 0x000fc600078e00ff */
[----:B------:R-:W-:Y:S01]  /*0240*/  ISETP.GT.U32.AND.EX P1, PT, R3, -0x1, PT, P1 ;  /* 0xffffffff0300780c */ /* 0x000fe20003f24110 */
[----:B------:R-:W-:Y:S01]  /*0250*/  IMAD.X R3, R7, 0x1, ~R4, P2 ;  /* 0x0000000107037824 */ /* 0x000fe200010e0e04 */
[----:B------:R-:W-:-:S04]  /*0260*/  ISETP.NE.U32.AND P0, PT, R24, RZ, PT ;  /* 0x000000ff1800720c */ /* 0x000fc80003f05070 */
[----:B------:R-:W-:-:S07]  /*0270*/  ISETP.NE.AND.EX P0, PT, RZ, RZ, PT, P0 ;  /* 0x000000ffff00720c */ /* 0x000fce0003f05300 */
[----:B------:R-:W-:Y:S06]  /*0280*/  @P1 BRA `(.L_x_910) ;  /* 0x0000000000c41947 */ /* 0x000fec0003800000 */
[----:B------:R-:W0:Y:S01]  /*0290*/  LDCU.64 UR6, c[0x0][0x388] ;  /* 0x00007100ff0677ac */ /* 0x000e220008000a00 */
[----:B------:R-:W-:Y:S01]  /*02a0*/  LOP3.LUT R26, R5, 0xfffffff0, RZ, 0xc0, !PT ;  /* 0xfffffff0051a7812 */ /* 0x000fe200078ec0ff */
[----:B------:R-:W-:Y:S02]  /*02b0*/  IMAD.MOV.U32 R22, RZ, RZ, 0x0 ;  /* 0x00000000ff167424 */ /* 0x000fe400078e00ff */
[----:B------:R-:W-:Y:S01]  /*02c0*/  IMAD.MOV.U32 R23, RZ, RZ, 0x3ff00000 ;  /* 0x3ff00000ff177424 */ /* 0x000fe200078e00ff */
[----:B0-----:R-:W-:-:S04]  /*02d0*/  LEA R6, P1, R25, UR6, 0x3 ;  /* 0x0000000619067c11 */ /* 0x001fc8000f8218ff */
[----:B------:R-:W-:Y:S02]  /*02e0*/  IADD3 R6, P2, PT, R6, 0x40, RZ ;  /* 0x0000004006067810 */ /* 0x000fe40007f5e0ff */
[----:B------:R-:W-:-:S05]  /*02f0*/  LEA.HI.X R7, R25, UR7, R4, 0x3, P1 ;  /* 0x0000000719077c11 */ /* 0x000fca00088f1c04 */
[----:B------:R-:W-:-:S07]  /*0300*/  IMAD.X R7, RZ, RZ, R7, P2 ;  /* 0x000000ffff077224 */ /* 0x000fce00010e0607 */
.L_x_911:
[----:B------:R-:W2:Y:S04]  /*0310*/  LDG.E.64 R20, desc[UR4][R6.64+-0x40] ;  /* 0xffffc00406147981 */ /* 0x000ea8000c1e1b00 */
[----:B------:R-:W3:Y:S04]  /*0320*/  LDG.E.64 R8, desc[UR4][R6.64+-0x38] ;  /* 0xffffc80406087981 */ /* 0x000ee8000c1e1b00 */
[----:B------:R-:W4:Y:S04]  /*0330*/  LDG.E.64 R10, desc[UR4][R6.64+-0x30] ;  /* 0xffffd004060a7981 */ /* 0x000f28000c1e1b00 */
[----:B------:R-:W5:Y:S04]  /*0340*/  LDG.E.64 R12, desc[UR4][R6.64+-0x28] ;  /* 0xffffd804060c7981 */ /* 0x000f68000c1e1b00 */
[----:B------:R-:W5:Y:S04]  /*0350*/  LDG.E.64 R14, desc[UR4][R6.64+-0x20] ;  /* 0xffffe004060e7981 */ /* 0x000f68000c1e1b00 */
[----:B------:R-:W5:Y:S04]  /*0360*/  LDG.E.64 R16, desc[UR4][R6.64+-0x18] ;  /* 0xffffe80406107981 */ /* 0x000f68000c1e1b00 */
[----:B------:R-:W5:Y:S01]  /*0370*/  LDG.E.64 R18, desc[UR4][R6.64+-0x10] ;  /* 0xfffff00406127981 */ /* 0x000f62000c1e1b00 */
[----:B--2---:R-:W-:-:S03]  /*0380*/  DMUL R20, R20, R22 ;  /* 0x0000001614147228 */ /* 0x004fc60000000000 */
[----:B------:R-:W2:Y:S05]  /*0390*/  LDG.E.64 R22, desc[UR4][R6.64+-0x8] ;  /* 0xfffff80406167981 */ /* 0x000eaa000c1e1b00 */
[----:B---3--:R-:W-:Y:S02]  /*03a0*/  DMUL R8, R20, R8 ;  /* 0x0000000814087228 */ /* 0x008fe40000000000 */
[----:B------:R-:W3:Y:S06]  /*03b0*/  LDG.E.64 R20, desc[UR4][R6.64] ;  /* 0x0000000406147981 */ /* 0x000eec000c1e1b00 */
[----:B----4-:R-:W-:-:S02]  /*03c0*/  DMUL R10, R8, R10 ;  /* 0x0000000a080a7228 */ /* 0x010fc40000000000 */
[----:B------:R-:W4:Y:S06]  /*03d0*/  LDG.E.64 R8, desc[UR4][R6.64+0x8] ;  /* 0x0000080406087981 */ /* 0x000f2c000c1e1b00 */
[----:B-----5:R-:W-:Y:S02]  /*03e0*/  DMUL R12, R10, R12 ;  /* 0x0000000c0a0c7228 */ /* 0x020fe40000000000 */
[----:B------:R-:W5:Y:S06]  /*03f0*/  LDG.E.64 R10, desc[UR4][R6.64+0x10] ;  /* 0x00001004060a7981 */ /* 0x000f6c000c1e1b00 */
[----:B------:R-:W-:-:S02]  /*0400*/  DMUL R14, R12, R14 ;  /* 0x0000000e0c0e7228 */ /* 0x000fc40000000000 */
[----:B------:R-:W5:Y:S06]  /*0410*/  LDG.E.64 R12, desc[UR4][R6.64+0x18] ;  /* 0x00001804060c7981 */ /* 0x000f6c000c1e1b00 */
[----:B------:R-:W-:Y:S02]  /*0420*/  DMUL R16, R14, R16 ;  /* 0x000000100e107228 */ /* 0x000fe40000000000 */
[----:B------:R-:W5:Y:S06]  /*0430*/  LDG.E.64 R14, desc[UR4][R6.64+0x20] ;  /* 0x00002004060e7981 */ /* 0x000f6c000c1e1b00 */
[----:B------:R-:W-:-:S02]  /*0440*/  DMUL R18, R16, R18 ;  /* 0x0000001210127228 */ /* 0x000fc40000000000 */
[----:B------:R-:W5:Y:S06]  /*0450*/  LDG.E.64 R16, desc[UR4][R6.64+0x28] ;  /* 0x0000280406107981 */ /* 0x000f6c000c1e1b00 */
[----:B--2---:R-:W-:Y:S02]  /*0460*/  DMUL R22, R18, R22 ;  /* 0x0000001612167228 */ /* 0x004fe40000000000 */
[----:B------:R-:W2:Y:S06]  /*0470*/  LDG.E.64 R18, desc[UR4][R6.64+0x30] ;  /* 0x0000300406127981 */ /* 0x000eac000c1e1b00 */
[----:B---3--:R-:W-:-:S02]  /*0480*/  DMUL R20, R22, R20 ;  /* 0x0000001416147228 */ /* 0x008fc40000000000 */
[----:B------:R0:W3:Y:S01]  /*0490*/  LDG.E.64 R22, desc[UR4][R6.64+0x38] ;  /* 0x0000380406167981 */ /* 0x0000e2000c1e1b00 */
[----:B------:R-:W-:Y:S02]  /*04a0*/  IADD3 R26, P1, PT, R26, -0x10, RZ ;  /* 0xfffffff01a1a7810 */ /* 0x000fe40007f3e0ff */
[----:B------:R-:W-:Y:S02]  /*04b0*/  IADD3 R25, P2, PT, R25, 0x10, RZ ;  /* 0x0000001019197810 */ /* 0x000fe40007f5e0ff */
[----:B------:R-:W-:Y:S01]  /*04c0*/  IADD3.X R3, PT, PT, R3, -0x1, RZ, P1, !PT ;  /* 0xffffffff03037810 */ /* 0x000fe20000ffe4ff */
[----:B----4-:R-:W-:Y:S01]  /*04d0*/  DMUL R8, R20, R8 ;  /* 0x0000000814087228 */ /* 0x010fe20000000000 */
[----:B------:R-:W-:Y:S01]  /*04e0*/  ISETP.NE.U32.AND P1, PT, R26, RZ, PT ;  /* 0x000000ff1a00720c */ /* 0x000fe20003f25070 */
[----:B------:R-:W-:Y:S01]  /*04f0*/  IMAD.X R4, RZ, RZ, R4, P2 ;  /* 0x000000ffff047224 */ /* 0x000fe200010e0604 */
[----:B0-----:R-:W-:Y:S02]  /*0500*/  IADD3 R6, P3, PT, R6, 0x80, RZ ;  /* 0x0000008006067810 */ /* 0x001fe40007f7e0ff */
[----:B------:R-:W-:-:S03]  /*0510*/  ISETP.NE.AND.EX P1, PT, R3, RZ, PT, P1 ;  /* 0x000000ff0300720c */ /* 0x000fc60003f25310 */
[----:B-----5:R-:W-:Y:S01]  /*0520*/  DMUL R8, R8, R10 ;  /* 0x0000000a08087228 */ /* 0x020fe20000000000 */
[----:B------:R-:W-:-:S07]  /*0530*/  IMAD.X R7, RZ, RZ, R7, P3 ;  /* 0x000000ffff077224 */ /* 0x000fce00018e0607 */
[----:B------:R-:W-:-:S08]  /*0540*/  DMUL R8, R8, R12 ;  /* 0x0000000c08087228 */ /* 0x000fd00000000000 */
[----:B------:R-:W-:-:S08]  /*0550*/  DMUL R8, R8, R14 ;  /* 0x0000000e08087228 */ /* 0x000fd00000000000 */
[----:B------:R-:W-:-:S08]  /*0560*/  DMUL R8, R8, R16 ;  /* 0x0000001008087228 */ /* 0x000fd00000000000 */
[----:B--2---:R-:W-:-:S08]  /*0570*/  DMUL R8, R8, R18 ;  /* 0x0000001208087228 */ /* 0x004fd00000000000 */
[----:B---3--:R-:W-:Y:S01]  /*0580*/  DMUL R22, R8, R22 ;  /* 0x0000001608167228 */ /* 0x008fe20000000000 */
[----:B------:R-:W-:Y:S10]  /*0590*/  @P1 BRA `(.L_x_911) ;  /* 0xfffffffc005c1947 */ /* 0x000ff4000383ffff */
.L_x_910:
[----:B------:R-:W-:Y:S05]  /*05a0*/  BSYNC.RECONVERGENT B1 ;  /* 0x0000000000017941 */ /* 0x000fea0003800200 */
.L_x_909:
        /* <DEDUP_REMOVED lines=19> */
[----:B------:R-:W-:-:S05]  /*06e0*/  IADD3 R25, P0, PT, R25, 0x8, RZ ;  /* 0x0000000819197810 */ /* 0x000fca0007f1e0ff */
[----:B------:R-:W-:Y:S01]  /*06f0*/  IMAD.X R4, RZ, RZ, R4, P0 ;  /* 0x000000ffff047224 */ /* 0x000fe200000e0604 */
[----:B--2---:R-:W-:-:S08]  /*0700*/  DMUL R6, R22, R6 ;  /* 0x0000000616067228 */ /* 0x004fd00000000000 */
[----:B---3--:R-:W-:-:S08]  /*0710*/  DMUL R6, R6, R8 ;  /* 0x0000000806067228 */ /* 0x008fd00000000000 */
[----:B----4-:R-:W-:-:S08]  /*0720*/  DMUL R6, R6, R10 ;  /* 0x0000000a06067228 */ /* 0x010fd00000000000 */
[----:B-----5:R-:W-:-:S08]  /*0730*/  DMUL R6, R6, R12 ;  /* 0x0000000c06067228 */ /* 0x020fd00000000000 */
[----:B------:R-:W-:-:S08]  /*0740*/  DMUL R6, R6, R14 ;  /* 0x0000000e06067228 */ /* 0x000fd00000000000 */
[----:B------:R-:W-:-:S08]  /*0750*/  DMUL R6, R6, R16 ;  /* 0x0000001006067228 */ /* 0x000fd00000000000 */
[----:B------:R-:W-:-:S08]  /*0760*/  DMUL R6, R6, R18 ;  /* 0x0000001206067228 */ /* 0x000fd00000000000 */
[----:B------:R-:W-:-:S11]  /*0770*/  DMUL R22, R6, R20 ;  /* 0x0000001406167228 */ /* 0x000fd60000000000 */
.L_x_913:
[----:B------:R-:W-:Y:S05]  /*0780*/  BSYNC.RECONVERGENT B1 ;  /* 0x0000000000017941 */ /* 0x000fea0003800200 */
.L_x_912:
[----:B------:R-:W-:Y:S05]  /*0790*/  @!P1 BRA `(.L_x_908) ;  /* 0x0000000000889947 */ /* 0x000fea0003800000 */
[----:B------:R-:W-:-:S04]  /*07a0*/  ISETP.GE.U32.AND P0, PT, R3, 0x4, PT ;  /* 0x000000040300780c */ /* 0x000fc80003f06070 */
[----:B------:R-:W-:-:S13]  /*07b0*/  ISETP.GE.U32.AND.EX P0, PT, RZ, RZ, PT, P0 ;  /* 0x000000ffff00720c */ /* 0x000fda0003f06100 */
[----:B------:R-:W0:Y:S02]  /*07c0*/  @P0 LDC.64 R8, c[0x0][0x388] ;  /* 0x0000e200ff080b82 */ /* 0x000e240000000a00 */
[----:B0-----:R-:W-:-:S04]  /*07d0*/  @P0 LEA R8, P1, R25, R8, 0x3 ;  /* 0x0000000819080211 */ /* 0x001fc800078218ff */
[----:B------:R-:W-:-:S05]  /*07e0*/  @P0 LEA.HI.X R9, R25, R9, R4, 0x3, P1 ;  /* 0x0000000919090211 */ /* 0x000fca00008f1c04 */
[----:B------:R-:W2:Y:S04]  /*07f0*/  @P0 LDG.E.64 R10, desc[UR4][R8.64] ;  /* 0x00000004080a0981 */ /* 0x000ea8000c1e1b00 */
[----:B------:R-:W3:Y:S04]  /*0800*/  @P0 LDG.E.64 R12, desc[UR4][R8.64+0x8] ;  /* 0x00000804080c0981 */ /* 0x000ee8000c1e1b00 */
[----:B------:R-:W4:Y:S04]  /*0810*/  @P0 LDG.E.64 R14, desc[UR4][R8.64+0x10] ;  /* 0x00001004080e0981 */ /* 0x000f28000c1e1b00 */
[----:B------:R-:W5:Y:S01]  /*0820*/  @P0 LDG.E.64 R6, desc[UR4][R8.64+0x18] ;  /* 0x0000180408060981 */ /* 0x000f62000c1e1b00 */
[----:B------:R-:W-:-:S05]  /*0830*/  @P0 IADD3 R25, P2, PT, R25, 0x4, RZ ;  /* 0x0000000419190810 */ /* 0x000fca0007f5e0ff */
[----:B------:R-:W-:Y:S01]  /*0840*/  @P0 IMAD.X R4, RZ, RZ, R4, P2 ;  /* 0x000000ffff040224 */ /* 0x000fe200010e0604 */
[----:B--2---:R-:W-:-:S08]  /*0850*/  @P0 DMUL R10, R22, R10 ;  /* 0x0000000a160a0228 */ /* 0x004fd00000000000 */
[----:B---3--:R-:W-:Y:S01]  /*0860*/  @P0 DMUL R10, R10, R12 ;  /* 0x0000000c0a0a0228 */ /* 0x008fe20000000000 */
[----:B------:R-:W-:Y:S01]  /*0870*/  LOP3.LUT R12, R5, 0x3, RZ, 0xc0, !PT ;  /* 0x00000003050c7812 */ /* 0x000fe200078ec0ff */
[----:B------:R-:W-:-:S03]  /*0880*/  IMAD.MOV.U32 R13, RZ, RZ, RZ ;  /* 0x000000ffff0d7224 */ /* 0x000fc600078e00ff */
[----:B------:R-:W-:-:S03]  /*0890*/  ISETP.NE.U32.AND P1, PT, R12, RZ, PT ;  /* 0x000000ff0c00720c */ /* 0x000fc60003f25070 */
[----:B----4-:R-:W-:Y:S01]  /*08a0*/  @P0 DMUL R10, R10, R14 ;  /* 0x0000000e0a0a0228 */ /* 0x010fe20000000000 */
[----:B------:R-:W-:-:S07]  /*08b0*/  ISETP.NE.AND.EX P1, PT, R13, RZ, PT, P1 ;  /* 0x000000ff0d00720c */ /* 0x000fce0003f25310 */
[----:B-----5:R-:W-:-:S06]  /*08c0*/  @P0 DMUL R22, R10, R6 ;  /* 0x000000060a160228 */ /* 0x020fcc0000000000 */
[----:B------:R-:W-:Y:S05]  /*08d0*/  @!P1 BRA `(.L_x_908) ;  /* 0x0000000000389947 */ /* 0x000fea0003800000 */
[----:B------:R-:W0:Y:S02]  /*08e0*/  LDCU.64 UR6, c[0x0][0x388] ;  /* 0x00007100ff0677ac */ /* 0x000e240008000a00 */
[----:B0-----:R-:W-:-:S04]  /*08f0*/  LEA R3, P0, R25, UR6, 0x3 ;  /* 0x0000000619037c11 */ /* 0x001fc8000f8018ff */
[----:B------:R-:W-:-:S09]  /*0900*/  LEA.HI.X R6, R25, UR7, R4, 0x3, P0 ;  /* 0x0000000719067c11 */ /* 0x000fd200080f1c04 */
.L_x_914:
[----:B------:R-:W-:Y:S02]  /*0910*/  IMAD.MOV.U32 R4, RZ, RZ, R3 ;  /* 0x000000ffff047224 */ /* 0x000fe400078e0003 */
[----:B------:R-:W-:-:S06]  /*0920*/  IMAD.MOV.U32 R5, RZ, RZ, R6 ;  /* 0x000000ffff057224 */ /* 0x000fcc00078e0006 */
[----:B------:R-:W2:Y:S01]  /*0930*/  LDG.E.64 R4, desc[UR4][R4.64] ;  /* 0x0000000404047981 */ /* 0x000ea2000c1e1b00 */
[----:B------:R-:W-:Y:S02]  /*0940*/  IADD3 R12, P0, PT, R12, -0x1, RZ ;  /* 0xffffffff0c0c7810 */ /* 0x000fe40007f1e0ff */
[----:B------:R-:W-:Y:S02]  /*0950*/  IADD3 R3, P1, PT, R3, 0x8, RZ ;  /* 0x0000000803037810 */ /* 0x000fe40007f3e0ff */
[----:B------:R-:W-:Y:S02]  /*0960*/  IADD3.X R13, PT, PT, R13, -0x1, RZ, P0, !PT ;  /* 0xffffffff0d0d7810 */ /* 0x000fe400007fe4ff */
[----:B------:R-:W-:Y:S01]  /*0970*/  ISETP.NE.U32.AND P0, PT, R12, RZ, PT ;  /* 0x000000ff0c00720c */ /* 0x000fe20003f05070 */
[----:B------:R-:W-:-:S03]  /*0980*/  IMAD.X R6, RZ, RZ, R6, P1 ;  /* 0x000000ffff067224 */ /* 0x000fc600008e0606 */
[----:B------:R-:W-:Y:S01]  /*0990*/  ISETP.NE.AND.EX P0, PT, R13, RZ, PT, P0 ;  /* 0x000000ff0d00720c */ /* 0x000fe20003f05300 */
[----:B--2---:R-:W-:-:S12]  /*09a0*/  DMUL R22, R4, R22 ;  /* 0x0000001604167228 */ /* 0x004fd80000000000 */
[----:B------:R-:W-:Y:S05]  /*09b0*/  @P0 BRA `(.L_x_914) ;  /* 0xfffffffc00d40947 */ /* 0x000fea000383ffff */
.L_x_908:
[----:B------:R-:W-:Y:S05]  /*09c0*/  BSYNC.RECONVERGENT B0 ;  /* 0x0000000000007941 */ /* 0x000fea0003800200 */
.L_x_907:
[----:B------:R-:W0:Y:S02]  /*09d0*/  LDCU.64 UR6, c[0x0][0x398] ;  /* 0x00007300ff0677ac */ /* 0x000e240008000a00 */
[----:B0-----:R-:W-:-:S04]  /*09e0*/  IADD3 R4, P0, PT, R0, UR6, RZ ;  /* 0x0000000600047c10 */ /* 0x001fc8000ff1e0ff */
[----:B------:R-:W-:Y:S01]  /*09f0*/  IADD3.X R5, PT, PT, R2, UR7, RZ, P0, !PT ;  /* 0x0000000702057c10 */ /* 0x000fe200087fe4ff */
[----:B------:R-:W0:Y:S04]  /*0a00*/  LDCU.64 UR6, c[0x0][0x380] ;  /* 0x00007000ff0677ac */ /* 0x000e280008000a00 */
[----:B------:R-:W0:Y:S02]  /*0a10*/  LDG.E.64 R2, desc[UR4][R4.64] ;  /* 0x0000000404027981 */ /* 0x000e24000c1e1b00 */
[----:B0-----:R-:W-:-:S04]  /*0a20*/  LEA R6, P0, R2, UR6, 0x3 ;  /* 0x0000000602067c11 */ /* 0x001fc8000f8018ff */
[----:B------:R-:W-:-:S05]  /*0a30*/  LEA.HI.X R7, R2, UR7, R3, 0x3, P0 ;  /* 0x0000000702077c11 */ /* 0x000fca00080f1c03 */
[----:B------:R-:W-:Y:S01]  /*0a40*/  STG.E.64 desc[UR4][R6.64], R22 ;  /* 0x0000001606007986 */ /* 0x000fe2000c101b04 */
[----:B------:R-:W-:Y:S05]  /*0a50*/  EXIT ;  /* 0x000000000000794d */ /* 0x000fea0003800000 */
.L_x_915:
        /* <DEDUP_REMOVED lines=10> */
.L_x_8751:


//--------------------- .text._ZN2at6native55_GLOBAL__N__0955718d_22_SparseCsrTensorMath_cu_868dd54534reduce_sparse_csr_dim1_cuda_kernelIdiNS1_14ReductionMulOpIdEEdEEvPT2_PKT_PKT0_SC_lT1_ --------------------------
	.section	.text._ZN2at6native55_GLOBAL__N__0955718d_22_SparseCsrTensorMath_cu_868dd54534reduce_sparse_csr_dim1_cuda_kernelIdiNS1_14ReductionMulOpIdEEdEEvPT2_PKT_PKT0_SC_lT1_,"ax",@progbits
	.align	128
.text._ZN2at6native55_GLOBAL__N__0955718d_22_SparseCsrTensorMath_cu_868dd54534reduce_sparse_csr_dim1_cuda_kernelIdiNS1_14ReductionMulOpIdEEdEEvPT2_PKT_PKT0_SC_lT1_:
        .type           _ZN2at6native55_GLOBAL__N__0955718d_22_SparseCsrTensorMath_cu_868dd54534reduce_sparse_csr_dim1_cuda_kernelIdiNS1_14ReductionMulOpIdEEdEEvPT2_PKT_PKT0_SC_lT1_,@function
        .size           _ZN2at6native55_GLOBAL__N__0955718d_22_SparseCsrTensorMath_cu_868dd54534reduce_sparse_csr_dim1_cuda_kernelIdiNS1_14ReductionMulOpIdEEdEEvPT2_PKT_PKT0_SC_lT1_,(.L_x_8752 - _ZN2at6native55_GLOBAL__N__0955718d_22_SparseCsrTensorMath_cu_868dd54534reduce_sparse_csr_dim1_cuda_kernelIdiNS1_14ReductionMulOpIdEEdEEvPT2_PKT_PKT0_SC_lT1_)
        .other          _ZN2at6native55_GLOBAL__N__0955718d_22_SparseCsrTensorMath_cu_868dd54534reduce_sparse_csr_dim1_cuda_kernelIdiNS1_14ReductionMulOpIdEEdEEvPT2_PKT_PKT0_SC_lT1_,@"STO_CUDA_ENTRY STV_DEFAULT"
_ZN2at6native55_GLOBAL__N__0955718d_22_SparseCsrTensorMath_cu_868dd54534reduce_sparse_csr_dim1_cuda_kernelIdiNS1_14ReductionMulOpIdEEdEEvPT2_PKT_PKT0_SC_lT1_:
        /* <DEDUP_REMOVED lines=21> */
[----:B------:R-:W-:Y:S02]  /*0150*/  IMAD.MOV.U32 R26, RZ, RZ, 0x0 ;  /* 0x00000000ff1a7424 */ /* 0x000fe400078e00ff */
[----:B------:R-:W-:-:S09]  /*0160*/  IMAD.MOV.U32 R27, RZ, RZ, 0x3ff00000 ;  /* 0x3ff00000ff1b7424 */ /* 0x000fd200078e00ff */
[----:B------:R-:W-:Y:S05]  /*0170*/  @P0 BRA `(.L_x_917) ;  /* 0x0000000400b00947 */ /* 0x000fea0003800000 */
[----:B------:R-:W-:Y:S01]  /*0180*/  IMAD.IADD R4, R6, 0x1, -R3 ;  /* 0x0000000106047824 */ /* 0x000fe200078e0a03 */
[----:B------:R-:W-:Y:S01]  /*0190*/  BSSY.RECONVERGENT B1, `(.L_x_918) ;  /* 0x0000034000017945 */ /* 0x000fe20003800200 */
[----:B------:R-:W-:Y:S02]  /*01a0*/  IMAD.IADD R6, R3, 0x1, -R6 ;  /* 0x0000000103067824 */ /* 0x000fe400078e0a06 */
[----:B------:R-:W-:Y:S01]  /*01b0*/  IMAD.MOV.U32 R26, RZ, RZ, 0x0 ;  /* 0x00000000ff1a7424 */ /* 0x000fe200078e00ff */
[----:B------:R-:W-:Y:S01]  /*01c0*/  LOP3.LUT R5, R4, 0xf, RZ, 0xc0, !PT ;  /* 0x0000000f04057812 */ /* 0x000fe200078ec0ff */
[----:B------:R-:W-:Y:S01]  /*01d0*/  IMAD.MOV.U32 R27, RZ, RZ, 0x3ff00000 ;  /* 0x3ff00000ff1b7424 */ /* 0x000fe200078e00ff */
[----:B------:R-:W-:Y:S02]  /*01e0*/  ISETP.GT.U32.AND P1, PT, R6, -0x10, PT ;  /* 0xfffffff00600780c */ /* 0x000fe40003f24070 */
[----:B------:R-:W-:-:S11]  /*01f0*/  ISETP.NE.AND P0, PT, R5, RZ, PT ;  /* 0x000000ff0500720c */ /* 0x000fd60003f05270 */
[----:B------:R-:W-:Y:S05]  /*0200*/  @P1 BRA `(.L_x_919) ;  /* 0x0000000000b01947 */ /* 0x000fea0003800000 */
[----:B------:R-:W0:Y:S01]  /*0210*/  LDC.64 R6, c[0x0][0x388] ;  /* 0x0000e200ff067b82 */ /* 0x000e220000000a00 */
[----:B------:R-:W-:Y:S01]  /*0220*/  LOP3.LUT R28, R4, 0xfffffff0, RZ, 0xc0, !PT ;  /* 0xfffffff0041c7812 */ /* 0x000fe200078ec0ff */
[----:B------:R-:W-:Y:S02]  /*0230*/  IMAD.MOV.U32 R26, RZ, RZ, 0x0 ;  /* 0x00000000ff1a7424 */ /* 0x000fe400078e00ff */
[----:B------:R-:W-:Y:S01]  /*0240*/  IMAD.MOV.U32 R27, RZ, RZ, 0x3ff00000 ;  /* 0x3ff00000ff1b7424 */ /* 0x000fe200078e00ff */
[----:B------:R-:W-:Y:S02]  /*0250*/  IADD3 R28, PT, PT, -R28, RZ, RZ ;  /* 0x000000ff1c1c7210 */ /* 0x000fe40007ffe1ff */
[----:B0-----:R-:W-:-:S05]  /*0260*/  IADD3 R6, P1, PT, R6, 0x40, RZ ;  /* 0x0000004006067810 */ /* 0x001fca0007f3e0ff */
[----:B------:R-:W-:-:S08]  /*0270*/  IMAD.X R7, RZ, RZ, R7, P1 ;  /* 0x000000ffff077224 */ /* 0x000fd000008e0607 */
.L_x_920:
[----:B------:R-:W-:-:S05]  /*0280*/  IMAD.WIDE R24, R3, 0x8, R6 ;  /* 0x0000000803187825 */ /* 0x000fca00078e0206 */
        /* <DEDUP_REMOVED lines=17> */
[----:B------:R-:W2:Y:S06]  /*03a0*/  LDG.E.64 R14, desc[UR4][R24.64+0x18] ;  /* 0x00001804180e7981 */ /* 0x000eac000c1e1b00 */
[----:B------:R-:W-:Y:S02]  /*03b0*/  DMUL R10, R12, R10 ;  /* 0x0000000a0c0a7228 */ /* 0x000fe40000000000 */
[----:B------:R-:W2:Y:S06]  /*03c0*/  LDG.E.64 R12, desc[UR4][R24.64+0x20] ;  /* 0x00002004180c7981 */ /* 0x000eac000c1e1b00 */
[----:B------:R-:W-:-:S02]  /*03d0*/  DMUL R8, R10, R8 ;  /* 0x000000080a087228 */ /* 0x000fc40000000000 */
[----:B------:R-:W2:Y:S06]  /*03e0*/  LDG.E.64 R10, desc[UR4][R24.64+0x28] ;  /* 0x00002804180a7981 */ /* 0x000eac000c1e1b00 */
[----:B------:R-:W-:Y:S02]  /*03f0*/  DMUL R20, R8, R20 ;  /* 0x0000001408147228 */ /* 0x000fe40000000000 */
[----:B------:R-:W2:Y:S01]  /*0400*/  LDG.E.64 R8, desc[UR4][R24.64+0x30] ;  /* 0x0000300418087981 */ /* 0x000ea2000c1e1b00 */
[----:B------:R-:W-:-:S05]  /*0410*/  VIADD R28, R28, 0x10 ;  /* 0x000000101c1c7836 */ /* 0x000fca0000000000 */
[----:B------:R-:W-:Y:S01]  /*0420*/  ISETP.NE.AND P1, PT, R28, RZ, PT ;  /* 0x000000ff1c00720c */ /* 0x000fe20003f25270 */
[----:B------:R-:W-:Y:S01]  /*0430*/  VIADD R3, R3, 0x10 ;  /* 0x0000001003037836 */ /* 0x000fe20000000000 */
[----:B---3--:R-:W-:-:S08]  /*0440*/  DMUL R20, R20, R22 ;  /* 0x0000001614147228 */ /* 0x008fd00000000000 */
[----:B----4-:R-:W-:-:S08]  /*0450*/  DMUL R18, R20, R18 ;  /* 0x0000001214127228 */ /* 0x010fd00000000000 */
[----:B-----5:R-:W-:-:S08]  /*0460*/  DMUL R16, R18, R16 ;  /* 0x0000001012107228 */ /* 0x020fd00000000000 */
[----:B--2---:R-:W-:-:S08]  /*0470*/  DMUL R14, R16, R14 ;  /* 0x0000000e100e7228 */ /* 0x004fd00000000000 */
[----:B------:R-:W-:-:S08]  /*0480*/  DMUL R12, R14, R12 ;  /* 0x0000000c0e0c7228 */ /* 0x000fd00000000000 */
[----:B------:R-:W-:-:S08]  /*0490*/  DMUL R10, R12, R10 ;  /* 0x0000000a0c0a7228 */ /* 0x000fd00000000000 */
[----:B------:R-:W-:-:S08]  /*04a0*/  DMUL R8, R10, R8 ;  /* 0x000000080a087228 */ /* 0x000fd00000000000 */
[----:B------:R-:W-:Y:S01]  /*04b0*/  DMUL R26, R8, R26 ;  /* 0x0000001a081a7228 */ /* 0x000fe20000000000 */
[----:B------:R-:W-:Y:S10]  /*04c0*/  @P1 BRA `(.L_x_920) ;  /* 0xfffffffc006c1947 */ /* 0x000ff4000383ffff */
.L_x_919:
[----:B------:R-:W-:Y:S05]  /*04d0*/  BSYNC.RECONVERGENT B1 ;  /* 0x0000000000017941 */ /* 0x000fea0003800200 */
.L_x_918:
        /* <DEDUP_REMOVED lines=16> */
[----:B------:R-:W-:Y:S01]  /*05e0*/  VIADD R3, R3, 0x8 ;  /* 0x0000000803037836 */ /* 0x000fe20000000000 */
        /* <DEDUP_REMOVED lines=8> */
.L_x_922:
[----:B------:R-:W-:Y:S05]  /*0670*/  BSYNC.RECONVERGENT B1 ;  /* 0x0000000000017941 */ /* 0x000fea0003800200 */
.L_x_921:
        /* <DEDUP_REMOVED lines=13> */
[----:B--2---:R-:W-:-:S08]  /*0750*/  DMUL R6, R26, R6 ;  /* 0x000000061a067228 */ /* 0x004fd00000000000 */
[----:B---3--:R-:W-:-:S08]  /*0760*/  DMUL R6, R6, R8 ;  /* 0x0000000806067228 */ /* 0x008fd00000000000 */
[----:B----4-:R-:W-:-:S08]  /*0770*/  DMUL R6, R6, R10 ;  /* 0x0000000a06067228 */ /* 0x010fd00000000000 */
[----:B-----5:R-:W-:-:S11]  /*0780*/  DMUL R26, R6, R12 ;  /* 0x0000000c061a7228 */ /* 0x020fd60000000000 */
.L_x_924:
[----:B------:R-:W-:Y:S05]  /*0790*/  BSYNC.RECONVERGENT B1 ;  /* 0x0000000000017941 */ /* 0x000fea0003800200 */
.L_x_923:
[----:B------:R-:W-:Y:S05]  /*07a0*/  @!P1 BRA `(.L_x_917) ;  /* 0x0000000000249947 */ /* 0x000fea0003800000 */
[----:B------:R-:W0:Y:S01]  /*07b0*/  LDC.64 R6, c[0x0][0x388] ;  /* 0x0000e200ff067b82 */ /* 0x000e220000000a00 */
[----:B------:R-:W-:-:S07]  /*07c0*/  IMAD.MOV R8, RZ, RZ, -R14 ;  /* 0x000000ffff087224 */ /* 0x000fce00078e0a0e */
.L_x_925:
[----:B0-----:R-:W-:-:S06]  /*07d0*/  IMAD.WIDE R4, R3, 0x8, R6 ;  /* 0x0000000803047825 */ /* 0x001fcc00078e0206 */
[----:B------:R-:W2:Y:S01]  /*07e0*/  LDG.E.64 R4, desc[UR4][R4.64] ;  /* 0x0000000404047981 */ /* 0x000ea2000c1e1b00 */
[----:B------:R-:W-:Y:S02]  /*07f0*/  VIADD R8, R8, 0x1 ;  /* 0x0000000108087836 */ /* 0x000fe40000000000 */
[----:B------:R-:W-:-:S03]  /*0800*/  VIADD R3, R3, 0x1 ;  /* 0x0000000103037836 */ /* 0x000fc60000000000 */
[----:B------:R-:W-:Y:S01]  /*0810*/  ISETP.NE.AND P0, PT, R8, RZ, PT ;  /* 0x000000ff0800720c */ /* 0x000fe20003f05270 */
[----:B--2---:R-:W-:-:S12]  /*0820*/  DMUL R26, R4, R26 ;  /* 0x0000001a041a7228 */ /* 0x004fd80000000000 */
[----:B------:R-:W-:Y:S05]  /*0830*/  @P0 BRA `(.L_x_925) ;  /* 0xfffffffc00e40947 */ /* 0x000fea000383ffff */
.L_x_917:
[----:B------:R-:W-:Y:S05]  /*0840*/  BSYNC.RECONVERGENT B0 ;  /* 0x0000000000007941 */ /* 0x000fea0003800200 */
.L_x_916:
[----:B------:R-:W0:Y:S02]  /*0850*/  LDCU.64 UR6, c[0x0][0x398] ;  /* 0x00007300ff0677ac */ /* 0x000e240008000a00 */
[----:B0-----:R-:W-:-:S04]  /*0860*/  IADD3 R4, P0, PT, R0, UR6, RZ ;  /* 0x0000000600047c10 */ /* 0x001fc8000ff1e0ff */
[----:B------:R-:W-:Y:S02]  /*0870*/  IADD3.X R5, PT, PT, R2, UR7, RZ, P0, !PT ;  /* 0x0000000702057c10 */ /* 0x000fe400087fe4ff */
[----:B------:R-:W0:Y:S04]  /*0880*/  LDC.64 R2, c[0x0][0x380] ;  /* 0x0000e000ff027b82 */ /* 0x000e280000000a00 */
[----:B------:R-:W0:Y:S02]  /*0890*/  LDG.E R5, desc[UR4][R4.64] ;  /* 0x0000000404057981 */ /* 0x000e24000c1e1900 */
[----:B0-----:R-:W-:-:S05]  /*08a0*/  IMAD.WIDE R2, R5, 0x8, R2 ;  /* 0x0000000805027825 */ /* 0x001fca00078e0202 */
[----:B------:R-:W-:Y:S01]  /*08b0*/  STG.E.64 desc[UR4][R2.64], R26 ;  /* 0x0000001a02007986 */ /* 0x000fe2000c101b04 */
[----:B------:R-:W-:Y:S05]  /*08c0*/  EXIT ;  /* 0x000000000000794d */ /* 0x000fea0003800000 */
.L_x_926:
        /* <DEDUP_REMOVED lines=11> */
.L_x_8752:


//--------------------- .text._ZN2at6native55_GLOBAL__N__0955718d_22_SparseCsrTensorMath_cu_868dd54534reduce_sparse_csr_dim0_cuda_kernelIdlNS1_14ReductionMulOpIdEEdEEvPT2_PKT0_lPKT_S9_lT1_ --------------------------
	.section	.text._ZN2at6native55_GLOBAL__N__0955718d_22_SparseCsrTensorMath_cu_868dd54534reduce_sparse_csr_dim0_cuda_kernelIdlNS1_14ReductionMulOpIdEEdEEvPT2_PKT0_lPKT_S9_lT1_,"ax",@progbits
	.align	128
.text._ZN2at6native55_GLOBAL__N__0955718d_22_SparseCsrTensorMath_cu_868dd54534reduce_sparse_csr_dim0_cuda_kernelIdlNS1_14ReductionMulOpIdEEdEEvPT2_PKT0_lPKT_S9_lT1_:
        .type           _ZN2at6native55_GLOBAL__N__0955718d_22_SparseCsrTensorMath_cu_868dd54534reduce_sparse_csr_dim0_cuda_kernelIdlNS1_14ReductionMulOpIdEEdEEvPT2_PKT0_lPKT_S9_lT1_,@function
        .size           _ZN2at6native55_GLOBAL__N__0955718d_22_SparseCsrTensorMath_cu_868dd54534reduce_sparse_csr_dim0_cuda_kernelIdlNS1_14ReductionMulOpIdEEdEEvPT2_PKT0_lPKT_S9_lT1_,(.L_x_8753 - _ZN2at6native55_GLOBAL__N__0955718d_22_SparseCsrTensorMath_cu_868dd54534reduce_sparse_csr_dim0_cuda_kernelIdlNS1_14ReductionMulOpIdEEdEEvPT2_PKT0_lPKT_S9_lT1_)
        .other          _ZN2at6native55_GLOBAL__N__0955718d_22_SparseCsrTensorMath_cu_868dd54534reduce_sparse_csr_dim0_cuda_kernelIdlNS1_14ReductionMulOpIdEEdEEvPT2_PKT0_lPKT_S9_lT1_,@"STO_CUDA_ENTRY STV_DEFAULT"
_ZN2at6native55_GLOBAL__N__0955718d_22_SparseCsrTensorMath_cu_868dd54534reduce_sparse_csr_dim0_cuda_kernelIdlNS1_14ReductionMulOpIdEEdEEvPT2_PKT0_lPKT_S9_lT1_:
        /* <DEDUP_REMOVED lines=14> */
[----:B------:R-:W-:Y:S01]  /*00e0*/  IMAD.MOV.U32 R3, RZ, RZ, 0x3ff00000 ;  /* 0x3ff00000ff037424 */ /* 0x000fe200078e00ff */
        /* <DEDUP_REMOVED lines=8> */
[----:B------:R-:W-:Y:S01]  /*0170*/  IMAD.MOV.U32 R2, RZ, RZ, 0x0 ;  /* 0x00000000ff027424 */ /* 0x000fe200078e00ff */
[----:B------:R-:W-:Y:S01]  /*0180*/  ULOP3.LUT UR14, UR10, 0xf, URZ, 0xc0, !UPT ;  /* 0x0000000f0a0e7892 */ /* 0x000fe2000f8ec0ff */
[----:B------:R-:W-:Y:S01]  /*0190*/  IMAD.MOV.U32 R3, RZ, RZ, 0x3ff00000 ;  /* 0x3ff00000ff037424 */ /* 0x000fe200078e00ff */
[----:B------:R-:W-:Y:S02]  /*01a0*/  UISETP.GE.U32.AND.EX UP1, UPT, UR11, URZ, UPT, UP1 ;  /* 0x000000ff0b00728c */ /* 0x000fe4000bf26110 */
[----:B------:R-:W-:Y:S01]  /*01b0*/  UISETP.NE.U32.AND UP0, UPT, UR14, URZ, UPT ;  /* 0x000000ff0e00728c */ /* 0x000fe2000bf05070 */
[----:B------:R-:W-:Y:S01]  /*01c0*/  UMOV UR5, URZ ;  /* 0x000000ff00057c82 */ /* 0x000fe20008000000 */
[----:B------:R-:W-:Y:S02]  /*01d0*/  UMOV UR6, URZ ;  /* 0x000000ff00067c82 */ /* 0x000fe40008000000 */
[----:B------:R-:W-:-:S03]  /*01e0*/  UISETP.NE.AND.EX UP0, UPT, URZ, URZ, UPT, UP0 ;  /* 0x000000ffff00728c */ /* 0x000fc6000bf05300 */
[----:B------:R-:W-:Y:S08]  /*01f0*/  BRA.U !UP1, `(.L_x_928) ;  /* 0x0000000509ac7547 */ /* 0x000ff0000b800000 */
[----:B------:R-:W0:Y:S01]  /*0200*/  LDCU.64 UR8, c[0x0][0x3a0] ;  /* 0x00007400ff0877ac */ /* 0x000e220008000a00 */
[----:B------:R-:W-:Y:S02]  /*0210*/  IMAD.MOV.U32 R2, RZ, RZ, 0x0 ;  /* 0x00000000ff027424 */ /* 0x000fe400078e00ff */
[----:B------:R-:W-:Y:S01]  /*0220*/  IMAD.MOV.U32 R3, RZ, RZ, 0x3ff00000 ;  /* 0x3ff00000ff037424 */ /* 0x000fe200078e00ff */
[----:B------:R-:W1:Y:S01]  /*0230*/  LDCU.64 UR6, c[0x0][0x398] ;  /* 0x00007300ff0677ac */ /* 0x000e620008000a00 */
[----:B------:R-:W-:Y:S02]  /*0240*/  ULOP3.LUT UR5, UR10, 0xfffffff0, URZ, 0xc0, !UPT ;  /* 0xfffffff00a057892 */ /* 0x000fe4000f8ec0ff */
[----:B0-----:R-:W-:Y:S02]  /*0250*/  UIADD3 UR8, UP1, UPT, UR8, 0x40, URZ ;  /* 0x0000004008087890 */ /* 0x001fe4000ff3e0ff */
[----:B-1----:R-:W-:Y:S02]  /*0260*/  UIADD3 UR4, UP2, UPT, UR6, 0x40, URZ ;  /* 0x0000004006047890 */ /* 0x002fe4000ff5e0ff */
[----:B------:R-:W-:-:S02]  /*0270*/  UIADD3.X UR9, UPT, UPT, URZ, UR9, URZ, UP1, !UPT ;  /* 0x00000009ff097290 */ /* 0x000fc40008ffe4ff */
[----:B------:R-:W-:Y:S01]  /*0280*/  IMAD.U32 R6, RZ, RZ, UR8 ;  /* 0x00000008ff067e24 */ /* 0x000fe2000f8e00ff */
[----:B------:R-:W-:Y:S02]  /*0290*/  UIADD3.X UR7, UPT, UPT, URZ, UR7, URZ, UP2, !UPT ;  /* 0x00000007ff077290 */ /* 0x000fe400097fe4ff */
[----:B------:R-:W-:Y:S01]  /*02a0*/  ULOP3.LUT UR6, UR11, 0x7fffffff, URZ, 0xc0, !UPT ;  /* 0x7fffffff0b067892 */ /* 0x000fe2000f8ec0ff */
[----:B------:R-:W-:Y:S01]  /*02b0*/  IMAD.U32 R16, RZ, RZ, UR4 ;  /* 0x00000004ff107e24 */ /* 0x000fe2000f8e00ff */
[----:B------:R-:W-:Y:S01]  /*02c0*/  UMOV UR4, UR5 ;  /* 0x0000000500047c82 */ /* 0x000fe20008000000 */
[----:B------:R-:W-:Y:S02]  /*02d0*/  IMAD.U32 R7, RZ, RZ, UR9 ;  /* 0x00000009ff077e24 */ /* 0x000fe4000f8e00ff */
[----:B------:R-:W-:Y:S02]  /*02e0*/  IMAD.U32 R17, RZ, RZ, UR7 ;  /* 0x00000007ff117e24 */ /* 0x000fe4000f8e00ff */
[----:B------:R-:W-:-:S05]  /*02f0*/  UMOV UR7, UR6 ;  /* 0x0000000600077c82 */ /* 0x000fca0008000000 */
.L_x_929:
[----:B------:R-:W2:Y:S04]  /*0300*/  LDG.E.64 R8, desc[UR12][R6.64+-0x40] ;  /* 0xffffc00c06087981 */ /* 0x000ea8000c1e1b00 */
[----:B------:R-:W3:Y:S04]  /*0310*/  LDG.E.64 R14, desc[UR12][R6.64+-0x38] ;  /* 0xffffc80c060e7981 */ /* 0x000ee8000c1e1b00 */
[----:B------:R-:W4:Y:S04]  /*0320*/  LDG.E.64 R20, desc[UR12][R6.64+-0x30] ;  /* 0xffffd00c06147981 */ /* 0x000f28000c1e1b00 */
[----:B------:R-:W4:Y:S04]  /*0330*/  LDG.E.64 R24, desc[UR12][R6.64+-0x28] ;  /* 0xffffd80c06187981 */ /* 0x000f28000c1e1b00 */
[----:B------:R-:W4:Y:S04]  /*0340*/  LDG.E.64 R10, desc[UR12][R6.64+-0x20] ;  /* 0xffffe00c060a7981 */ /* 0x000f28000c1e1b00 */
[----:B------:R-:W4:Y:S01]  /*0350*/  LDG.E.64 R12, desc[UR12][R6.64+-0x18] ;  /* 0xffffe80c060c7981 */ /* 0x000f22000c1e1b00 */
[----:B--2--5:R-:W-:-:S04]  /*0360*/  ISETP.NE.U32.AND P3, PT, R4, R8, PT ;  /* 0x000000080400720c */ /* 0x024fc80003f65070 */
[----:B------:R-:W-:Y:S01]  /*0370*/  ISETP.NE.AND.EX P3, PT, R5, R9, PT, P3 ;  /* 0x000000090500720c */ /* 0x000fe20003f65330 */
[----:B------:R-:W-:Y:S02]  /*0380*/  IMAD.MOV.U32 R8, RZ, RZ, R16 ;  /* 0x000000ffff087224 */ /* 0x000fe400078e0010 */
[----:B------:R-:W-:Y:S01]  /*0390*/  IMAD.MOV.U32 R9, RZ, RZ, R17 ;  /* 0x000000ffff097224 */ /* 0x000fe200078e0011 */
[----:B---3--:R-:W-:-:S04]  /*03a0*/  ISETP.NE.U32.AND P2, PT, R4, R14, PT ;  /* 0x0000000e0400720c */ /* 0x008fc80003f45070 */
[----:B------:R-:W-:Y:S02]  /*03b0*/  ISETP.NE.AND.EX P2, PT, R5, R15, PT, P2 ;  /* 0x0000000f0500720c */ /* 0x000fe40003f45320 */
[----:B------:R-:W2:Y:S04]  /*03c0*/  LDG.E.64 R14, desc[UR12][R6.64+-0x10] ;  /* 0xfffff00c060e7981 */ /* 0x000ea8000c1e1b00 */
[----:B------:R-:W3:Y:S07]  /*03d0*/  @!P3 LDG.E.64 R16, desc[UR12][R8.64+-0x40] ;  /* 0xffffc00c0810b981 */ /* 0x000eee000c1e1b00 */
[----:B------:R-:W2:Y:S01]  /*03e0*/  @!P2 LDG.E.64 R18, desc[UR12][R8.64+-0x38] ;  /* 0xffffc80c0812a981 */ /* 0x000ea2000c1e1b00 */
[----:B----4-:R-:W-:-:S04]  /*03f0*/  ISETP.NE.U32.AND P1, PT, R4, R20, PT ;  /* 0x000000140400720c */ /* 0x010fc80003f25070 */
[----:B------:R-:W-:Y:S02]  /*0400*/  ISETP.NE.AND.EX P1, PT, R5, R21, PT, P1 ;  /* 0x000000150500720c */ /* 0x000fe40003f25310 */
[----:B------:R-:W4:Y:S01]  /*0410*/  LDG.E.64 R20, desc[UR12][R6.64+-0x8] ;  /* 0xfffff80c06147981 */ /* 0x000f22000c1e1b00 */
[----:B------:R-:W-:-:S04]  /*0420*/  ISETP.NE.U32.AND P0, PT, R4, R24, PT ;  /* 0x000000180400720c */ /* 0x000fc80003f05070 */
[----:B------:R-:W-:Y:S02]  /*0430*/  ISETP.NE.AND.EX P0, PT, R5, R25, PT, P0 ;  /* 0x000000190500720c */ /* 0x000fe40003f05300 */
[----:B------:R-:W4:Y:S01]  /*0440*/  LDG.E.64 R24, desc[UR12][R6.64] ;  /* 0x0000000c06187981 */ /* 0x000f22000c1e1b00 */
[----:B------:R-:W-:-:S03]  /*0450*/  ISETP.NE.U32.AND P4, PT, R4, R10, PT ;  /* 0x0000000a0400720c */ /* 0x000fc60003f85070 */
[----:B------:R-:W4:Y:S01]  /*0460*/  @!P1 LDG.E.64 R26, desc[UR12][R8.64+-0x30] ;  /* 0xffffd00c081a9981 */ /* 0x000f22000c1e1b00 */
[----:B------:R-:W-:-:S06]  /*0470*/  ISETP.NE.AND.EX P4, PT, R5, R11, PT, P4 ;  /* 0x0000000b0500720c */ /* 0x000fcc0003f85340 */
[----:B------:R-:W4:Y:S01]  /*0480*/  @!P0 LDG.E.64 R10, desc[UR12][R8.64+-0x28] ;  /* 0xffffd80c080a8981 */ /* 0x000f22000c1e1b00 */
[----:B---3--:R-:W-:Y:S01]  /*0490*/  @!P3 DMUL R2, R2, R16 ;  /* 0x000000100202b228 */ /* 0x008fe20000000000 */
[C---:B------:R-:W-:Y:S02]  /*04a0*/  ISETP.NE.U32.AND P3, PT, R4.reuse, R12, PT ;  /* 0x0000000c0400720c */ /* 0x040fe40003f65070 */
[----:B------:R-:W3:Y:S01]  /*04b0*/  LDG.E.64 R16, desc[UR12][R6.64+0x10] ;  /* 0x0000100c06107981 */ /* 0x000ee2000c1e1b00 */
[----:B--2---:R-:W-:Y:S02]  /*04c0*/  ISETP.NE.U32.AND P5, PT, R4, R14, PT ;  /* 0x0000000e0400720c */ /* 0x004fe40003fa5070 */
[C---:B------:R-:W-:Y:S02]  /*04d0*/  ISETP.NE.AND.EX P3, PT, R5.reuse, R13, PT, P3 ;  /* 0x0000000d0500720c */ /* 0x040fe40003f65330 */
[----:B------:R-:W2:Y:S01]  /*04e0*/  LDG.E.64 R12, desc[UR12][R6.64+0x8] ;  /* 0x0000080c060c7981 */ /* 0x000ea2000c1e1b00 */
[----:B------:R-:W-:-:S03]  /*04f0*/  ISETP.NE.AND.EX P5, PT, R5, R15, PT, P5 ;  /* 0x0000000f0500720c */ /* 0x000fc60003fa5350 */
[----:B------:R-:W3:Y:S01]  /*0500*/  @!P4 LDG.E.64 R14, desc[UR12][R8.64+-0x20] ;  /* 0xffffe00c080ec981 */ /* 0x000ee2000c1e1b00 */
[----:B------:R-:W-:-:S06]  /*0510*/  @!P2 DMUL R2, R2, R18 ;  /* 0x000000120202a228 */ /* 0x000fcc0000000000 */
[----:B------:R-:W3:Y:S01]  /*0520*/  @!P3 LDG.E.64 R18, desc[UR12][R8.64+-0x18] ;  /* 0xffffe80c0812b981 */ /* 0x000ee2000c1e1b00 */
[----:B----4-:R-:W-:-:S04]  /*0530*/  ISETP.NE.U32.AND P2, PT, R4, R20, PT ;  /* 0x000000140400720c */ /* 0x010fc80003f45070 */
[C---:B------:R-:W-:Y:S02]  /*0540*/  ISETP.NE.AND.EX P2, PT, R5.reuse, R21, PT, P2 ;  /* 0x000000150500720c */ /* 0x040fe40003f45320 */
[----:B------:R-:W4:Y:S01]  /*0550*/  LDG.E.64 R20, desc[UR12][R6.64+0x18] ;  /* 0x0000180c06147981 */ /* 0x000f22000c1e1b00 */
[----:B------:R-:W-:Y:S01]  /*0560*/  ISETP.NE.U32.AND P6, PT, R4, R24, PT ;  /* 0x000000180400720c */ /* 0x000fe20003fc5070 */
[----:B------:R-:W-:Y:S02]  /*0570*/  @!P1 DMUL R2, R2, R26 ;  /* 0x0000001a02029228 */ /* 0x000fe40000000000 */
[----:B------:R-:W4:Y:S01]  /*0580*/  LDG.E.64 R26, desc[UR12][R6.64+0x20] ;  /* 0x0000200c061a7981 */ /* 0x000f22000c1e1b00 */
[----:B------:R-:W-:-:S03]  /*0590*/  ISETP.NE.AND.EX P1, PT, R5, R25, PT, P6 ;  /* 0x000000190500720c */ /* 0x000fc60003f25360 */
[----:B------:R-:W4:Y:S02]  /*05a0*/  @!P5 LDG.E.64 R24, desc[UR12][R8.64+-0x10] ;  /* 0xfffff00c0818d981 */ /* 0x000f24000c1e1b00 */
[----:B------:R-:W-:Y:S02]  /*05b0*/  @!P0 DMUL R2, R2, R10 ;  /* 0x0000000a02028228 */ /* 0x000fe40000000000 */
[----:B------:R-:W4:Y:S01]  /*05c0*/  LDG.E.64 R10, desc[UR12][R6.64+0x28] ;  /* 0x0000280c060a7981 */ /* 0x000f22000c1e1b00 */
[----:B--2---:R-:W-:-:S05]  /*05d0*/  ISETP.NE.U32.AND P0, PT, R4, R12, PT ;  /* 0x0000000c0400720c */ /* 0x004fca0003f05070 */
[----:B---3--:R-:W-:Y:S01]  /*05e0*/  @!P4 DMUL R2, R2, R14 ;  /* 0x0000000e0202c228 */ /* 0x008fe20000000000 */
[----:B------:R-:W-:Y:S01]  /*05f0*/  ISETP.NE.AND.EX P0, PT, R5, R13, PT, P0 ;  /* 0x0000000d0500720c */ /* 0x000fe20003f05300 */
[----:B------:R-:W2:Y:S01]  /*0600*/  @!P2 LDG.E.64 R14, desc[UR12][R8.64+-0x8] ;  /* 0xfffff80c080ea981 */ /* 0x000ea2000c1e1b00 */
[----:B------:R-:W-:-:S03]  /*0610*/  ISETP.NE.U32.AND P4, PT, R4, R16, PT ;  /* 0x000000100400720c */ /* 0x000fc60003f85070 */
[----:B------:R-:W3:Y:S01]  /*0620*/  LDG.E.64 R12, desc[UR12][R6.64+0x30] ;  /* 0x0000300c060c7981 */ /* 0x000ee2000c1e1b00 */
[----:B------:R-:W-:Y:S01]  /*0630*/  ISETP.NE.AND.EX P4, PT, R5, R17, PT, P4 ;  /* 0x000000110500720c */ /* 0x000fe20003f85340 */
[----:B------:R-:W-:Y:S02]  /*0640*/  @!P3 DMUL R2, R2, R18 ;  /* 0x000000120202b228 */ /* 0x000fe40000000000 */
[----:B------:R-:W3:Y:S04]  /*0650*/  @!P1 LDG.E.64 R18, desc[UR12][R8.64] ;  /* 0x0000000c08129981 */ /* 0x000ee8000c1e1b00 */
[----:B------:R-:W3:Y:S01]  /*0660*/  LDG.E.64 R16, desc[UR12][R6.64+0x38] ;  /* 0x0000380c06107981 */ /* 0x000ee2000c1e1b00 */
[----:B----4-:R-:W-:-:S04]  /*0670*/  ISETP.NE.U32.AND P3, PT, R4, R20, PT ;  /* 0x000000140400720c */ /* 0x010fc80003f65070 */
[C---:B------:R-:W-:Y:S02]  /*0680*/  ISETP.NE.AND.EX P3, PT, R5.reuse, R21, PT, P3 ;  /* 0x000000150500720c */ /* 0x040fe40003f65330 */
[----:B------:R-:W4:Y:S01]  /*0690*/  @!P0 LDG.E.64 R20, desc[UR12][R8.64+0x8] ;  /* 0x0000080c08148981 */ /* 0x000f22000c1e1b00 */
[C---:B------:R-:W-:Y:S01]  /*06a0*/  ISETP.NE.U32.AND P6, PT, R4.reuse, R26, PT ;  /* 0x0000001a0400720c */ /* 0x040fe20003fc5070 */
[----:B------:R-:W-:Y:S02]  /*06b0*/  @!P5 DMUL R2, R2, R24 ;  /* 0x000000180202d228 */ /* 0x000fe40000000000 */
[----:B------:R-:W4:Y:S01]  /*06c0*/  @!P4 LDG.E.64 R24, desc[UR12][R8.64+0x10] ;  /* 0x0000100c0818c981 */ /* 0x000f22000c1e1b00 */
[----:B------:R-:W-:Y:S02]  /*06d0*/  ISETP.NE.AND.EX P6, PT, R5, R27, PT, P6 ;  /* 0x0000001b0500720c */ /* 0x000fe40003fc5360 */
[----:B------:R-:W-:-:S04]  /*06e0*/  ISETP.NE.U32.AND P5, PT, R4, R10, PT ;  /* 0x0000000a0400720c */ /* 0x000fc80003fa5070 */
[----:B------:R-:W-:Y:S02]  /*06f0*/  ISETP.NE.AND.EX P5, PT, R5, R11, PT, P5 ;  /* 0x0000000b0500720c */ /* 0x000fe40003fa5350 */
[----:B------:R-:W4:Y:S01]  /*0700*/  @!P3 LDG.E.64 R10, desc[UR12][R8.64+0x18] ;  /* 0x0000180c080ab981 */ /* 0x000f22000c1e1b00 */
[----:B--2---:R-:W-:-:S04]  /*0710*/  @!P2 DMUL R2, R2, R14 ;  /* 0x0000000e0202a228 */ /* 0x004fc80000000000 */
[----:B------:R-:W2:Y:S01]  /*0720*/  @!P6 LDG.E.64 R14, desc[UR12][R8.64+0x20] ;  /* 0x0000200c080ee981 */ /* 0x000ea2000c1e1b00 */
[----:B---3--:R-:W-:-:S04]  /*0730*/  ISETP.NE.U32.AND P2, PT, R4, R12, PT ;  /* 0x0000000c0400720c */ /* 0x008fc80003f45070 */
[----:B------:R-:W-:Y:S01]  /*0740*/  ISETP.NE.AND.EX P2, PT, R5, R13, PT, P2 ;  /* 0x0000000d0500720c */ /* 0x000fe20003f45320 */
[----:B------:R-:W-:Y:S01]  /*0750*/  @!P1 DMUL R2, R2, R18 ;  /* 0x0000001202029228 */ /* 0x000fe20000000000 */
[----:B------:R-:W3:Y:S01]  /*0760*/  @!P5 LDG.E.64 R18, desc[UR12][R8.64+0x28] ;  /* 0x0000280c0812d981 */ /* 0x000ee2000c1e1b00 */
[----:B------:R-:W-:-:S04]  /*0770*/  ISETP.NE.U32.AND P1, PT, R4, R16, PT ;  /* 0x000000100400720c */ /* 0x000fc80003f25070 */
[----:B------:R-:W-:-:S06]  /*0780*/  ISETP.NE.AND.EX P1, PT, R5, R17, PT, P1 ;  /* 0x000000110500720c */ /* 0x000fcc0003f25310 */
[----:B------:R-:W3:Y:S07]  /*0790*/  @!P2 LDG.E.64 R16, desc[UR12][R8.64+0x30] ;  /* 0x0000300c0810a981 */ /* 0x000eee000c1e1b00 */
[----:B------:R-:W3:Y:S01]  /*07a0*/  @!P1 LDG.E.64 R12, desc[UR12][R8.64+0x38] ;  /* 0x0000380c080c9981 */ /* 0x000ee2000c1e1b00 */
[----:B----4-:R-:W-:-:S08]  /*07b0*/  @!P0 DMUL R2, R2, R20 ;  /* 0x0000001402028228 */ /* 0x010fd00000000000 */
[----:B------:R-:W-:-:S08]  /*07c0*/  @!P4 DMUL R2, R2, R24 ;  /* 0x000000180202c228 */ /* 0x000fd00000000000 */
[----:B------:R-:W-:Y:S01]  /*07d0*/  @!P3 DMUL R2, R2, R10 ;  /* 0x0000000a0202b228 */ /* 0x000fe20000000000 */
[----:B------:R-:W-:-:S04]  /*07e0*/  UIADD3 UR4, UP1, UPT, UR4, -0x10, URZ ;  /* 0xfffffff004047890 */ /* 0x000fc8000ff3e0ff */
[----:B------:R-:W-:Y:S02]  /*07f0*/  UIADD3.X UR7, UPT, UPT, UR7, -0x1, URZ, UP1, !UPT ;  /* 0xffffffff07077890 */ /* 0x000fe40008ffe4ff */
[----:B------:R-:W-:-:S04]  /*0800*/  UISETP.NE.U32.AND UP1, UPT, UR4, URZ, UPT ;  /* 0x000000ff0400728c */ /* 0x000fc8000bf25070 */
[----:B------:R-:W-:Y:S01]  /*0810*/  UISETP.NE.AND.EX UP1, UPT, UR7, URZ, UPT, UP1 ;  /* 0x000000ff0700728c */ /* 0x000fe2000bf25310 */
[----:B------:R-:W-:-:S05]  /*0820*/  IADD3 R6, P0, PT, R6, 0x80, RZ ;  /* 0x0000008006067810 */ /* 0x000fca0007f1e0ff */
[----:B------:R-:W-:Y:S01]  /*0830*/  IMAD.X R7, RZ, RZ, R7, P0 ;  /* 0x000000ffff077224 */ /* 0x000fe200000e0607 */
[----:B--2---:R-:W-:-:S08]  /*0840*/  @!P6 DMUL R2, R2, R14 ;  /* 0x0000000e0202e228 */ /* 0x004fd00000000000 */
[----:B---3--:R-:W-:-:S08]  /*0850*/  @!P5 DMUL R2, R2, R18 ;  /* 0x000000120202d228 */ /* 0x008fd00000000000 */
[----:B------:R-:W-:Y:S01]  /*0860*/  @!P2 DMUL R2, R2, R16 ;  /* 0x000000100202a228 */ /* 0x000fe20000000000 */
[----:B------:R-:W-:-:S07]  /*0870*/  IADD3 R16, P2, PT, R8, 0x80, RZ ;  /* 0x0000008008107810 */ /* 0x000fce0007f5e0ff */
[----:B------:R-:W-:Y:S01]  /*0880*/  @!P1 DMUL R2, R2, R12 ;  /* 0x0000000c02029228 */ /* 0x000fe20000000000 */
[----:B------:R-:W-:Y:S01]  /*0890*/  IMAD.X R17, RZ, RZ, R9, P2 ;  /* 0x000000ffff117224 */ /* 0x000fe200010e0609 */
[----:B------:R-:W-:Y:S09]  /*08a0*/  BRA.U UP1, `(.L_x_929) ;  /* 0xfffffff901947547 */ /* 0x000ff2000b83ffff */
.L_x_928:
        /* <DEDUP_REMOVED lines=13> */
[----:B------:R-:W-:-:S04]  /*0980*/  IMAD.U32 R26, RZ, RZ, UR8 ;  /* 0x00000008ff1a7e24 */ /* 0x000fc8000f8e00ff */
[----:B------:R-:W-:-:S05]  /*0990*/  IMAD.U32 R27, RZ, RZ, UR9 ;  /* 0x00000009ff1b7e24 */ /* 0x000fca000f8e00ff */
[----:B------:R-:W2:Y:S01]  /*09a0*/  LDG.E.64 R8, desc[UR12][R26.64] ;  /* 0x0000000c1a087981 */ /* 0x000ea2000c1e1b00 */
[----:B------:R-:W0:Y:S03]  /*09b0*/  LDCU.64 UR8, c[0x0][0x398] ;  /* 0x00007300ff0877ac */ /* 0x000e260008000a00 */
[----:B------:R-:W3:Y:S04]  /*09c0*/  LDG.E.64 R6, desc[UR12][R26.64+0x8] ;  /* 0x0000080c1a067981 */ /* 0x000ee8000c1e1b00 */
[----:B------:R-:W4:Y:S04]  /*09d0*/  LDG.E.64 R24, desc[UR12][R26.64+0x10] ;  /* 0x0000100c1a187981 */ /* 0x000f28000c1e1b00 */
[----:B------:R-:W4:Y:S04]  /*09e0*/  LDG.E.64 R20, desc[UR12][R26.64+0x18] ;  /* 0x0000180c1a147981 */ /* 0x000f28000c1e1b00 */
[----:B------:R-:W4:Y:S01]  /*09f0*/  LDG.E.64 R18, desc[UR12][R26.64+0x20] ;  /* 0x0000200c1a127981 */ /* 0x000f22000c1e1b00 */
[----:B0-----:R-:W-:-:S03]  /*0a00*/  UIADD3 UR4, UP1, UPT, UR4, UR8, URZ ;  /* 0x0000000804047290 */ /* 0x001fc6000ff3e0ff */
[----:B------:R-:W4:Y:S01]  /*0a10*/  LDG.E.64 R16, desc[UR12][R26.64+0x28] ;  /* 0x0000280c1a107981 */ /* 0x000f22000c1e1b00 */
[----:B------:R-:W-:-:S03]  /*0a20*/  UIADD3.X UR7, UPT, UPT, UR7, UR9, URZ, UP1, !UPT ;  /* 0x0000000907077290 */ /* 0x000fc60008ffe4ff */
[----:B------:R-:W4:Y:S04]  /*0a30*/  LDG.E.64 R14, desc[UR12][R26.64+0x30] ;  /* 0x0000300c1a0e7981 */ /* 0x000f28000c1e1b00 */
[----:B------:R-:W4:Y:S01]  /*0a40*/  LDG.E.64 R10, desc[UR12][R26.64+0x38] ;  /* 0x0000380c1a0a7981 */ /* 0x000f22000c1e1b00 */
[----:B--2--5:R-:W-:-:S04]  /*0a50*/  ISETP.NE.U32.AND P6, PT, R4, R8, PT ;  /* 0x000000080400720c */ /* 0x024fc80003fc5070 */
[----:B------:R-:W-:Y:S01]  /*0a60*/  ISETP.NE.AND.EX P6, PT, R5, R9, PT, P6 ;  /* 0x000000090500720c */ /* 0x000fe20003fc5360 */
[----:B------:R-:W-:Y:S02]  /*0a70*/  IMAD.U32 R8, RZ, RZ, UR4 ;  /* 0x00000004ff087e24 */ /* 0x000fe4000f8e00ff */
[----:B------:R-:W-:-:S10]  /*0a80*/  IMAD.U32 R9, RZ, RZ, UR7 ;  /* 0x00000007ff097e24 */ /* 0x000fd4000f8e00ff */
[----:B------:R-:W2:Y:S01]  /*0a90*/  @!P6 LDG.E.64 R12, desc[UR12][R8.64] ;  /* 0x0000000c080ce981 */ /* 0x000ea2000c1e1b00 */
[----:B---3--:R-:W-:-:S04]  /*0aa0*/  ISETP.NE.U32.AND P5, PT, R4, R6, PT ;  /* 0x000000060400720c */ /* 0x008fc80003fa5070 */
[----:B------:R-:W-:Y:S02]  /*0ab0*/  ISETP.NE.AND.EX P5, PT, R5, R7, PT, P5 ;  /* 0x000000070500720c */ /* 0x000fe40003fa5350 */
[----:B----4-:R-:W-:-:S04]  /*0ac0*/  ISETP.NE.U32.AND P4, PT, R4, R24, PT ;  /* 0x000000180400720c */ /* 0x010fc80003f85070 */
[----:B------:R-:W-:Y:S02]  /*0ad0*/  ISETP.NE.AND.EX P4, PT, R5, R25, PT, P4 ;  /* 0x000000190500720c */ /* 0x000fe40003f85340 */
[----:B------:R-:W-:-:S05]  /*0ae0*/  ISETP.NE.U32.AND P3, PT, R4, R20, PT ;  /* 0x000000140400720c */ /* 0x000fca0003f65070 */
[----:B------:R-:W3:Y:S01]  /*0af0*/  @!P5 LDG.E.64 R6, desc[UR12][R8.64+0x8] ;  /* 0x0000080c0806d981 */ /* 0x000ee2000c1e1b00 */
[----:B------:R-:W-:Y:S02]  /*0b00*/  ISETP.NE.AND.EX P3, PT, R5, R21, PT, P3 ;  /* 0x000000150500720c */ /* 0x000fe40003f65330 */
[----:B------:R-:W-:-:S03]  /*0b10*/  ISETP.NE.U32.AND P2, PT, R4, R18, PT ;  /* 0x000000120400720c */ /* 0x000fc60003f45070 */
[----:B------:R-:W4:Y:S01]  /*0b20*/  @!P4 LDG.E.64 R20, desc[UR12][R8.64+0x10] ;  /* 0x0000100c0814c981 */ /* 0x000f22000c1e1b00 */
[----:B------:R-:W-:Y:S02]  /*0b30*/  ISETP.NE.AND.EX P2, PT, R5, R19, PT, P2 ;  /* 0x000000130500720c */ /* 0x000fe40003f45320 */
[----:B------:R-:W-:-:S05]  /*0b40*/  ISETP.NE.U32.AND P1, PT, R4, R16, PT ;  /* 0x000000100400720c */ /* 0x000fca0003f25070 */
[----:B------:R-:W4:Y:S01]  /*0b50*/  @!P3 LDG.E.64 R18, desc[UR12][R8.64+0x18] ;  /* 0x0000180c0812b981 */ /* 0x000f22000c1e1b00 */
[----:B------:R-:W-:Y:S02]  /*0b60*/  ISETP.NE.AND.EX P1, PT, R5, R17, PT, P1 ;  /* 0x000000110500720c */ /* 0x000fe40003f25310 */
[----:B------:R-:W-:-:S03]  /*0b70*/  ISETP.NE.U32.AND P0, PT, R4, R14, PT ;  /* 0x0000000e0400720c */ /* 0x000fc60003f05070 */
[----:B------:R-:W4:Y:S01]  /*0b80*/  @!P2 LDG.E.64 R16, desc[UR12][R8.64+0x20] ;  /* 0x0000200c0810a981 */ /* 0x000f22000c1e1b00 */
[----:B------:R-:W-:Y:S01]  /*0b90*/  ISETP.NE.AND.EX P0, PT, R5, R15, PT, P0 ;  /* 0x0000000f0500720c */ /* 0x000fe20003f05300 */
[----:B--2---:R-:W-:Y:S01]  /*0ba0*/  @!P6 DMUL R2, R2, R12 ;  /* 0x0000000c0202e228 */ /* 0x004fe20000000000 */
[----:B------:R-:W-:-:S05]  /*0bb0*/  ISETP.NE.U32.AND P6, PT, R4, R10, PT ;  /* 0x0000000a0400720c */ /* 0x000fca0003fc5070 */
[----:B------:R-:W2:Y:S01]  /*0bc0*/  @!P1 LDG.E.64 R12, desc[UR12][R8.64+0x28] ;  /* 0x0000280c080c9981 */ /* 0x000ea2000c1e1b00 */
[----:B------:R-:W-:-:S05]  /*0bd0*/  ISETP.NE.AND.EX P6, PT, R5, R11, PT, P6 ;  /* 0x0000000b0500720c */ /* 0x000fca0003fc5360 */
[----:B------:R-:W2:Y:S08]  /*0be0*/  @!P0 LDG.E.64 R10, desc[UR12][R8.64+0x30] ;  /* 0x0000300c080a8981 */ /* 0x000eb0000c1e1b00 */
[----:B------:R-:W2:Y:S01]  /*0bf0*/  @!P6 LDG.E.64 R14, desc[UR12][R8.64+0x38] ;  /* 0x0000380c080ee981 */ /* 0x000ea2000c1e1b00 */
[----:B---3--:R-:W-:-:S08]  /*0c00*/  @!P5 DMUL R2, R2, R6 ;  /* 0x000000060202d228 */ /* 0x008fd00000000000 */
[----:B----4-:R-:W-:-:S08]  /*0c10*/  @!P4 DMUL R2, R2, R20 ;  /* 0x000000140202c228 */ /* 0x010fd00000000000 */
[----:B------:R-:W-:-:S08]  /*0c20*/  @!P3 DMUL R2, R2, R18 ;  /* 0x000000120202b228 */ /* 0x000fd00000000000 */
[----:B------:R-:W-:Y:S01]  /*0c30*/  @!P2 DMUL R2, R2, R16 ;  /* 0x000000100202a228 */ /* 0x000fe20000000000 */
[----:B------:R-:W-:-:S04]  /*0c40*/  UIADD3 UR5, UP1, UPT, UR5, 0x8, URZ ;  /* 0x0000000805057890 */ /* 0x000fc8000ff3e0ff */
[----:B------:R-:W-:-:S03]  /*0c50*/  UIADD3.X UR6, UPT, UPT, URZ, UR6, URZ, UP1, !UPT ;  /* 0x00000006ff067290 */ /* 0x000fc60008ffe4ff */
[----:B--2---:R-:W-:-:S08]  /*0c60*/  @!P1 DMUL R2, R2, R12 ;  /* 0x0000000c02029228 */ /* 0x004fd00000000000 */
[----:B------:R-:W-:-:S08]  /*0c70*/  @!P0 DMUL R2, R2, R10 ;  /* 0x0000000a02028228 */ /* 0x000fd00000000000 */
[----:B------:R-:W-:-:S11]  /*0c80*/  @!P6 DMUL R2, R2, R14 ;  /* 0x0000000e0202e228 */ /* 0x000fd60000000000 */
.L_x_930:
        /* <DEDUP_REMOVED lines=22> */
[----:B------:R-:W-:-:S04]  /*0df0*/  IMAD.U32 R16, RZ, RZ, UR10 ;  /* 0x0000000aff107e24 */ /* 0x000fc8000f8e00ff */
[----:B------:R-:W-:Y:S01]  /*0e00*/  IMAD.U32 R17, RZ, RZ, UR11 ;  /* 0x0000000bff117e24 */ /* 0x000fe2000f8e00ff */
[----:B--2--5:R-:W-:-:S04]  /*0e10*/  ISETP.NE.U32.AND P0, PT, R4, R6, PT ;  /* 0x000000060400720c */ /* 0x024fc80003f05070 */
[C---:B------:R-:W-:Y:S02]  /*0e20*/  ISETP.NE.AND.EX P0, PT, R5.reuse, R7, PT, P0 ;  /* 0x000000070500720c */ /* 0x040fe40003f05300 */
[C---:B---3--:R-:W-:Y:S02]  /*0e30*/  ISETP.NE.U32.AND P1, PT, R4.reuse, R8, PT ;  /* 0x000000080400720c */ /* 0x048fe40003f25070 */
[----:B----4-:R-:W-:Y:S02]  /*0e40*/  ISETP.NE.U32.AND P2, PT, R4, R10, PT ;  /* 0x0000000a0400720c */ /* 0x010fe40003f45070 */
[C---:B------:R-:W-:Y:S02]  /*0e50*/  ISETP.NE.AND.EX P1, PT, R5.reuse, R9, PT, P1 ;  /* 0x000000090500720c */ /* 0x040fe40003f25310 */
[----:B------:R-:W-:-:S05]  /*0e60*/  ISETP.NE.AND.EX P2, PT, R5, R11, PT, P2 ;  /* 0x0000000b0500720c */ /* 0x000fca0003f45320 */
[----:B------:R-:W2:Y:S01]  /*0e70*/  @!P0 LDG.E.64 R6, desc[UR12][R16.64] ;  /* 0x0000000c10068981 */ /* 0x000ea2000c1e1b00 */
[----:B------:R-:W-:-:S05]  /*0e80*/  ISETP.NE.U32.AND P3, PT, R4, R12, PT ;  /* 0x0000000c0400720c */ /* 0x000fca0003f65070 */
[----:B------:R-:W3:Y:S01]  /*0e90*/  @!P1 LDG.E.64 R8, desc[UR12][R16.64+0x8] ;  /* 0x0000080c10089981 */ /* 0x000ee2000c1e1b00 */
[----:B------:R-:W-:-:S03]  /*0ea0*/  ISETP.NE.AND.EX P3, PT, R5, R13, PT, P3 ;  /* 0x0000000d0500720c */ /* 0x000fc60003f65330 */
[----:B------:R-:W4:Y:S10]  /*0eb0*/  @!P2 LDG.E.64 R10, desc[UR12][R16.64+0x10] ;  /* 0x0000100c100aa981 */ /* 0x000f34000c1e1b00 */
[----:B------:R-:W4:Y:S01]  /*0ec0*/  @!P3 LDG.E.64 R12, desc[UR12][R16.64+0x18] ;  /* 0x0000180c100cb981 */ /* 0x000f22000c1e1b00 */
[----:B------:R-:W-:-:S04]  /*0ed0*/  UIADD3 UR5, UP1, UPT, UR5, 0x4, URZ ;  /* 0x0000000405057890 */ /* 0x000fc8000ff3e0ff */
[----:B------:R-:W-:Y:S01]  /*0ee0*/  UIADD3.X UR6, UPT, UPT, URZ, UR6, URZ, UP1, !UPT ;  /* 0x00000006ff067290 */ /* 0x000fe20008ffe4ff */
[----:B--2---:R-:W-:-:S08]  /*0ef0*/  @!P0 DMUL R2, R2, R6 ;  /* 0x0000000602028228 */ /* 0x004fd00000000000 */
[----:B---3--:R-:W-:-:S08]  /*0f00*/  @!P1 DMUL R2, R2, R8 ;  /* 0x0000000802029228 */ /* 0x008fd00000000000 */
[----:B----4-:R-:W-:-:S08]  /*0f10*/  @!P2 DMUL R2, R2, R10 ;  /* 0x0000000a0202a228 */ /* 0x010fd00000000000 */
[----:B------:R-:W-:-:S11]  /*0f20*/  @!P3 DMUL R2, R2, R12 ;  /* 0x0000000c0202b228 */ /* 0x000fd60000000000 */
.L_x_931:
        /* <DEDUP_REMOVED lines=9> */
.L_x_932:
[----:B------:R-:W-:Y:S02]  /*0fc0*/  IMAD.U32 R8, RZ, RZ, UR5 ;  /* 0x00000005ff087e24 */ /* 0x000fe4000f8e00ff */
[----:B------:R-:W-:-:S05]  /*0fd0*/  IMAD.U32 R9, RZ, RZ, UR6 ;  /* 0x00000006ff097e24 */ /* 0x000fca000f8e00ff */
[----:B------:R-:W2:Y:S01]  /*0fe0*/  LDG.E.64 R6, desc[UR12][R8.64] ;  /* 0x0000000c08067981 */ /* 0x000ea2000c1e1b00 */
[----:B------:R-:W-:Y:S01]  /*0ff0*/  UIADD3 UR9, UP0, UPT, UR9, -0x1, URZ ;  /* 0xffffffff09097890 */ /* 0x000fe2000ff1e0ff */
[----:B--2--5:R-:W-:Y:S01]  /*1000*/  ISETP.NE.U32.AND P0, PT, R4, R6, PT ;  /* 0x000000060400720c */ /* 0x024fe20003f05070 */
[----:B------:R-:W-:-:S03]  /*1010*/  IMAD.U32 R6, RZ, RZ, UR7 ;  /* 0x00000007ff067e24 */ /* 0x000fc6000f8e00ff */
[----:B------:R-:W-:Y:S01]  /*1020*/  ISETP.NE.AND.EX P0, PT, R5, R7, PT, P0 ;  /* 0x000000070500720c */ /* 0x000fe20003f05300 */
[----:B------:R-:W-:-:S12]  /*1030*/  IMAD.U32 R7, RZ, RZ, UR8 ;  /* 0x00000008ff077e24 */ /* 0x000fd8000f8e00ff */
[----:B------:R-:W2:Y:S01]  /*1040*/  @!P0 LDG.E.64 R6, desc[UR12][R6.64] ;  /* 0x0000000c06068981 */ /* 0x000ea2000c1e1b00 */
[----:B------:R-:W-:Y:S02]  /*1050*/  UIADD3.X UR4, UPT, UPT, UR4, -0x1, URZ, UP0, !UPT ;  /* 0xffffffff04047890 */ /* 0x000fe400087fe4ff */
[----:B------:R-:W-:Y:S02]  /*1060*/  UISETP.NE.U32.AND UP0, UPT, UR9, URZ, UPT ;  /* 0x000000ff0900728c */ /* 0x000fe4000bf05070 */
[----:B------:R-:W-:Y:S02]  /*1070*/  UIADD3 UR7, UP1, UPT, UR7, 0x8, URZ ;  /* 0x0000000807077890 */ /* 0x000fe4000ff3e0ff */
[----:B------:R-:W-:Y:S02]  /*1080*/  UISETP.NE.AND.EX UP0, UPT, UR4, URZ, UPT, UP0 ;  /* 0x000000ff0400728c */ /* 0x000fe4000bf05300 */
[----:B------:R-:W-:Y:S02]  /*1090*/  UIADD3 UR5, UP2, UPT, UR5, 0x8, URZ ;  /* 0x0000000805057890 */ /* 0x000fe4000ff5e0ff */
[----:B------:R-:W-:-:S02]  /*10a0*/  UIADD3.X UR8, UPT, UPT, URZ, UR8, URZ, UP1, !UPT ;  /* 0x00000008ff087290 */ /* 0x000fc40008ffe4ff */
[----:B------:R-:W-:Y:S01]  /*10b0*/  UIADD3.X UR6, UPT, UPT, URZ, UR6, URZ, UP2, !UPT ;  /* 0x00000006ff067290 */ /* 0x000fe200097fe4ff */
[----:B--2---:R-:W-:Y:S02]  /*10c0*/  @!P0 DMUL R2, R2, R6 ;  /* 0x0000000602028228 */ /* 0x004fe40000000000 */
[----:B------:R-:W-:Y:S09]  /*10d0*/  BRA.U UP0, `(.L_x_932) ;  /* 0xfffffffd00b87547 */ /* 0x000ff2000b83ffff */
.L_x_927:
[----:B------:R-:W0:Y:S02]  /*10e0*/  LDCU.64 UR4, c[0x0][0x380] ;  /* 0x00007000ff0477ac */ /* 0x000e240008000a00 */
[----:B0----5:R-:W-:-:S04]  /*10f0*/  IADD3 R4, P0, PT, R0, UR4, RZ ;  /* 0x0000000400047c10 */ /* 0x021fc8000ff1e0ff */
[----:B------:R-:W-:-:S05]  /*1100*/  IADD3.X R5, PT, PT, R22, UR5, RZ, P0, !PT ;  /* 0x0000000516057c10 */ /* 0x000fca00087fe4ff */
[----:B------:R-:W-:Y:S01]  /*1110*/  STG.E.64 desc[UR12][R4.64], R2 ;  /* 0x0000000204007986 */ /* 0x000fe2000c101b0c */
[----:B------:R-:W-:Y:S05]  /*1120*/  EXIT ;  /* 0x000000000000794d */ /* 0x000fea0003800000 */
.L_x_933:
        /* <DEDUP_REMOVED lines=13> */
.L_x_8753:


//--------------------- .text._ZN2at6native55_GLOBAL__N__0955718d_22_SparseCsrTensorMath_cu_868dd54534reduce_sparse_csr_dim0_cuda_kernelIdiNS1_14ReductionMulOpIdEEdEEvPT2_PKT0_lPKT_S9_lT1_ --------------------------
	.section	.text._ZN2at6native55_GLOBAL__N__0955718d_22_SparseCsrTensorMath_cu_868dd54534reduce_sparse_csr_dim0_cuda_kernelIdiNS1_14ReductionMulOpIdEEdEEvPT2_PKT0_lPKT_S9_lT1_,"ax",@progbits
	.align	128
.text._ZN2at6native55_GLOBAL__N__0955718d_22_SparseCsrTensorMath_cu_868dd54534reduce_sparse_csr_dim0_cuda_kernelIdiNS1_14ReductionMulOpIdEEdEEvPT2_PKT0_lPKT_S9_lT1_:
        .type           _ZN2at6native55_GLOBAL__N__0955718d_22_SparseCsrTensorMath_cu_868dd54534reduce_sparse_csr_dim0_cuda_kernelIdiNS1_14ReductionMulOpIdEEdEEvPT2_PKT0_lPKT_S9_lT1_,@function
        .size           _ZN2at6native55_GLOBAL__N__0955718d_22_SparseCsrTensorMath_cu_868dd54534reduce_sparse_csr_dim0_cuda_kernelIdiNS1_14ReductionMulOpIdEEdEEvPT2_PKT0_lPKT_S9_lT1_,(.L_x_8754 - _ZN2at6native55_GLOBAL__N__0955718d_22_SparseCsrTensorMath_cu_868dd54534reduce_sparse_csr_dim0_cuda_kernelIdiNS1_14ReductionMulOpIdEEdEEvPT2_PKT0_lPKT_S9_lT1_)
        .other          _ZN2at6native55_GLOBAL__N__0955718d_22_SparseCsrTensorMath_cu_868dd54534reduce_sparse_csr_dim0_cuda_kernelIdiNS1_14ReductionMulOpIdEEdEEvPT2_PKT0_lPKT_S9_lT1_,@"STO_CUDA_ENTRY STV_DEFAULT"
_ZN2at6native55_GLOBAL__N__0955718d_22_SparseCsrTensorMath_cu_868dd54534reduce_sparse_csr_dim0_cuda_kernelIdiNS1_14ReductionMulOpIdEEdEEvPT2_PKT0_lPKT_S9_lT1_:
        /* <DEDUP_REMOVED lines=10> */
[----:B------:R-:W-:Y:S02]  /*00a0*/  IMAD.MOV.U32 R2, RZ, RZ, 0x0 ;  /* 0x00000000ff027424 */ /* 0x000fe400078e00ff */
        /* <DEDUP_REMOVED lines=18> */
[----:B0-----:R-:W-:Y:S08]  /*01d0*/  BRA.U !UP1, `(.L_x_935) ;  /* 0x0000000509687547 */ /* 0x001ff0000b800000 */
        /* <DEDUP_REMOVED lines=16> */
.L_x_936:
        /* <DEDUP_REMOVED lines=10> */
[----:B--2--5:R-:W-:-:S03]  /*0380*/  ISETP.NE.AND P2, PT, R20, R7, PT ;  /* 0x000000071400720c */ /* 0x024fc60003f45270 */
[----:B------:R-:W2:Y:S01]  /*0390*/  LDG.E R7, desc[UR14][R4.64+-0xc] ;  /* 0xfffff40e04077981 */ /* 0x000ea2000c1e1900 */
[----:B---3--:R-:W-:Y:S01]  /*03a0*/  ISETP.NE.AND P3, PT, R20, R9, PT ;  /* 0x000000091400720c */ /* 0x008fe20003f65270 */
[----:B------:R-:W-:-:S08]  /*03b0*/  IMAD.MOV.U32 R9, RZ, RZ, R11 ;  /* 0x000000ffff097224 */ /* 0x000fd000078e000b */
[----:B------:R-:W3:Y:S01]  /*03c0*/  @!P2 LDG.E.64 R10, desc[UR14][R8.64+-0x40] ;  /* 0xffffc00e080aa981 */ /* 0x000ee2000c1e1b00 */
[----:B----4-:R-:W-:-:S03]  /*03d0*/  ISETP.NE.AND P4, PT, R20, R15, PT ;  /* 0x0000000f1400720c */ /* 0x010fc60003f85270 */
[----:B------:R-:W4:Y:S04]  /*03e0*/  @!P3 LDG.E.64 R12, desc[UR14][R8.64+-0x38] ;  /* 0xffffc80e080cb981 */ /* 0x000f28000c1e1b00 */
[----:B------:R-:W4:Y:S06]  /*03f0*/  LDG.E R15, desc[UR14][R4.64] ;  /* 0x0000000e040f7981 */ /* 0x000f2c000c1e1900 */
[----:B------:R-:W4:Y:S01]  /*0400*/  @!P4 LDG.E.64 R18, desc[UR14][R8.64+-0x30] ;  /* 0xffffd00e0812c981 */ /* 0x000f22000c1e1b00 */
[----:B------:R-:W-:-:S02]  /*0410*/  ISETP.NE.AND P5, PT, R20, R17, PT ;  /* 0x000000111400720c */ /* 0x000fc40003fa5270 */
[C---:B------:R-:W-:Y:S02]  /*0420*/  ISETP.NE.AND P6, PT, R20.reuse, R25, PT ;  /* 0x000000191400720c */ /* 0x040fe40003fc5270 */
[C---:B------:R-:W-:Y:S01]  /*0430*/  ISETP.NE.AND P1, PT, R20.reuse, R21, PT ;  /* 0x000000151400720c */ /* 0x040fe20003f25270 */
[----:B------:R-:W4:Y:S04]  /*0440*/  LDG.E R25, desc[UR14][R4.64+0x18] ;  /* 0x0000180e04197981 */ /* 0x000f28000c1e1900 */
[----:B------:R-:W4:Y:S04]  /*0450*/  LDG.E R21, desc[UR14][R4.64+0x10] ;  /* 0x0000100e04157981 */ /* 0x000f28000c1e1900 */
[----:B------:R-:W4:Y:S01]  /*0460*/  @!P5 LDG.E.64 R16, desc[UR14][R8.64+-0x28] ;  /* 0xffffd80e0810d981 */ /* 0x000f22000c1e1b00 */
[----:B--2---:R-:W-:-:S03]  /*0470*/  ISETP.NE.AND P0, PT, R20, R7, PT ;  /* 0x000000071400720c */ /* 0x004fc60003f05270 */
[----:B------:R-:W2:Y:S01]  /*0480*/  @!P6 LDG.E.64 R6, desc[UR14][R8.64+-0x20] ;  /* 0xffffe00e0806e981 */ /* 0x000ea2000c1e1b00 */
[----:B---3--:R-:W-:-:S09]  /*0490*/  @!P2 DMUL R2, R2, R10 ;  /* 0x0000000a0202a228 */ /* 0x008fd20000000000 */
[----:B------:R-:W3:Y:S01]  /*04a0*/  @!P0 LDG.E.64 R10, desc[UR14][R8.64+-0x18] ;  /* 0xffffe80e080a8981 */ /* 0x000ee2000c1e1b00 */
[----:B------:R-:W-:-:S03]  /*04b0*/  ISETP.NE.AND P2, PT, R20, R23, PT ;  /* 0x000000171400720c */ /* 0x000fc60003f45270 */
[----:B------:R-:W3:Y:S01]  /*04c0*/  LDG.E R23, desc[UR14][R4.64+0x14] ;  /* 0x0000140e04177981 */ /* 0x000ee2000c1e1900 */
[----:B----4-:R-:W-:-:S03]  /*04d0*/  @!P3 DMUL R2, R2, R12 ;  /* 0x0000000c0202b228 */ /* 0x010fc60000000000 */
[----:B------:R-:W4:Y:S01]  /*04e0*/  @!P1 LDG.E.64 R12, desc[UR14][R8.64+-0x10] ;  /* 0xfffff00e080c9981 */ /* 0x000f22000c1e1b00 */
[----:B------:R-:W-:-:S05]  /*04f0*/  ISETP.NE.AND P3, PT, R20, R15, PT ;  /* 0x0000000f1400720c */ /* 0x000fca0003f65270 */
[----:B------:R-:W4:Y:S01]  /*0500*/  @!P2 LDG.E.64 R14, desc[UR14][R8.64+-0x8] ;  /* 0xfffff80e080ea981 */ /* 0x000f22000c1e1b00 */
[----:B------:R-:W-:Y:S01]  /*0510*/  @!P4 DMUL R2, R2, R18 ;  /* 0x000000120202c228 */ /* 0x000fe20000000000 */
[C---:B------:R-:W-:Y:S02]  /*0520*/  ISETP.NE.AND P4, PT, R20.reuse, R29, PT ;  /* 0x0000001d1400720c */ /* 0x040fe40003f85270 */
[----:B------:R-:W4:Y:S04]  /*0530*/  LDG.E R29, desc[UR14][R4.64+0x1c] ;  /* 0x00001c0e041d7981 */ /* 0x000f28000c1e1900 */
[----:B------:R-:W4:Y:S01]  /*0540*/  @!P3 LDG.E.64 R18, desc[UR14][R8.64] ;  /* 0x0000000e0812b981 */ /* 0x000f22000c1e1b00 */
[----:B------:R-:W-:Y:S01]  /*0550*/  @!P5 DMUL R2, R2, R16 ;  /* 0x000000100202d228 */ /* 0x000fe20000000000 */
[----:B------:R-:W-:-:S05]  /*0560*/  ISETP.NE.AND P5, PT, R20, R22, PT ;  /* 0x000000161400720c */ /* 0x000fca0003fa5270 */
[----:B------:R-:W4:Y:S02]  /*0570*/  @!P4 LDG.E.64 R16, desc[UR14][R8.64+0x8] ;  /* 0x0000080e0810c981 */ /* 0x000f24000c1e1b00 */
[----:B--2---:R-:W-:Y:S01]  /*0580*/  @!P6 DMUL R2, R2, R6 ;  /* 0x000000060202e228 */ /* 0x004fe20000000000 */
[----:B------:R-:W-:-:S05]  /*0590*/  ISETP.NE.AND P6, PT, R20, R27, PT ;  /* 0x0000001b1400720c */ /* 0x000fca0003fc5270 */
[----:B------:R-:W2:Y:S02]  /*05a0*/  @!P5 LDG.E.64 R6, desc[UR14][R8.64+0x10] ;  /* 0x0000100e0806d981 */ /* 0x000ea4000c1e1b00 */
[----:B---3--:R-:W-:Y:S01]  /*05b0*/  @!P0 DMUL R2, R2, R10 ;  /* 0x0000000a02028228 */ /* 0x008fe20000000000 */
[----:B------:R-:W-:-:S05]  /*05c0*/  ISETP.NE.AND P0, PT, R20, R21, PT ;  /* 0x000000151400720c */ /* 0x000fca0003f05270 */
[----:B------:R-:W3:Y:S02]  /*05d0*/  @!P6 LDG.E.64 R10, desc[UR14][R8.64+0x18] ;  /* 0x0000180e080ae981 */ /* 0x000ee4000c1e1b00 */
[----:B----4-:R-:W-:Y:S01]  /*05e0*/  @!P1 DMUL R2, R2, R12 ;  /* 0x0000000c02029228 */ /* 0x010fe20000000000 */
[----:B------:R-:W-:-:S05]  /*05f0*/  ISETP.NE.AND P1, PT, R20, R23, PT ;  /* 0x000000171400720c */ /* 0x000fca0003f25270 */
[----:B------:R-:W4:Y:S02]  /*0600*/  @!P0 LDG.E.64 R12, desc[UR14][R8.64+0x20] ;  /* 0x0000200e080c8981 */ /* 0x000f24000c1e1b00 */
[----:B------:R-:W-:Y:S01]  /*0610*/  @!P2 DMUL R2, R2, R14 ;  /* 0x0000000e0202a228 */ /* 0x000fe20000000000 */
[----:B------:R-:W-:-:S05]  /*0620*/  ISETP.NE.AND P2, PT, R20, R25, PT ;  /* 0x000000191400720c */ /* 0x000fca0003f45270 */
[----:B------:R-:W4:Y:S02]  /*0630*/  @!P1 LDG.E.64 R14, desc[UR14][R8.64+0x28] ;  /* 0x0000280e080e9981 */ /* 0x000f24000c1e1b00 */
[----:B------:R-:W-:Y:S01]  /*0640*/  @!P3 DMUL R2, R2, R18 ;  /* 0x000000120202b228 */ /* 0x000fe20000000000 */
[----:B------:R-:W-:-:S05]  /*0650*/  ISETP.NE.AND P3, PT, R20, R29, PT ;  /* 0x0000001d1400720c */ /* 0x000fca0003f65270 */
[----:B------:R-:W4:Y:S08]  /*0660*/  @!P2 LDG.E.64 R18, desc[UR14][R8.64+0x30] ;  /* 0x0000300e0812a981 */ /* 0x000f30000c1e1b00 */
[----:B------:R0:W4:Y:S01]  /*0670*/  @!P3 LDG.E.64 R22, desc[UR14][R8.64+0x38] ;  /* 0x0000380e0816b981 */ /* 0x000122000c1e1b00 */
[----:B------:R-:W-:Y:S01]  /*0680*/  @!P4 DMUL R2, R2, R16 ;  /* 0x000000100202c228 */ /* 0x000fe20000000000 */
[----:B------:R-:W-:-:S04]  /*0690*/  UIADD3 UR4, UP1, UPT, UR4, -0x10, URZ ;  /* 0xfffffff004047890 */ /* 0x000fc8000ff3e0ff */
[----:B------:R-:W-:Y:S02]  /*06a0*/  UIADD3.X UR7, UPT, UPT, UR7, -0x1, URZ, UP1, !UPT ;  /* 0xffffffff07077890 */ /* 0x000fe40008ffe4ff */
[----:B------:R-:W-:-:S04]  /*06b0*/  UISETP.NE.U32.AND UP1, UPT, UR4, URZ, UPT ;  /* 0x000000ff0400728c */ /* 0x000fc8000bf25070 */
[----:B------:R-:W-:Y:S01]  /*06c0*/  UISETP.NE.AND.EX UP1, UPT, UR7, URZ, UPT, UP1 ;  /* 0x000000ff0700728c */ /* 0x000fe2000bf25310 */
[----:B--2---:R-:W-:-:S08]  /*06d0*/  @!P5 DMUL R2, R2, R6 ;  /* 0x000000060202d228 */ /* 0x004fd00000000000 */
[----:B---3--:R-:W-:-:S08]  /*06e0*/  @!P6 DMUL R2, R2, R10 ;  /* 0x0000000a0202e228 */ /* 0x008fd00000000000 */
[----:B----4-:R-:W-:-:S08]  /*06f0*/  @!P0 DMUL R2, R2, R12 ;  /* 0x0000000c02028228 */ /* 0x010fd00000000000 */
[----:B------:R-:W-:Y:S01]  /*0700*/  @!P1 DMUL R2, R2, R14 ;  /* 0x0000000e02029228 */ /* 0x000fe20000000000 */
[----:B------:R-:W-:Y:S02]  /*0710*/  IADD3 R4, P0, PT, R4, 0x40, RZ ;  /* 0x0000004004047810 */ /* 0x000fe40007f1e0ff */
[----:B0-----:R-:W-:-:S05]  /*0720*/  IADD3 R8, P1, PT, R8, 0x80, RZ ;  /* 0x0000008008087810 */ /* 0x001fca0007f3e0ff */
[----:B------:R-:W-:Y:S01]  /*0730*/  @!P2 DMUL R2, R2, R18 ;  /* 0x000000120202a228 */ /* 0x000fe20000000000 */
[----:B------:R-:W-:Y:S02]  /*0740*/  IMAD.X R5, RZ, RZ, R5, P0 ;  /* 0x000000ffff057224 */ /* 0x000fe400000e0605 */
[----:B------:R-:W-:-:S05]  /*0750*/  IMAD.X R11, RZ, RZ, R9, P1 ;  /* 0x000000ffff0b7224 */ /* 0x000fca00008e0609 */
[----:B------:R-:W-:Y:S01]  /*0760*/  @!P3 DMUL R2, R2, R22 ;  /* 0x000000160202b228 */ /* 0x000fe20000000000 */
[----:B------:R-:W-:Y:S10]  /*0770*/  BRA.U UP1, `(.L_x_936) ;  /* 0xfffffff901d87547 */ /* 0x000ff4000b83ffff */
.L_x_935:
        /* <DEDUP_REMOVED lines=14> */
[----:B------:R-:W2:Y:S04]  /*0860*/  LDG.E R5, desc[UR14][R16.64] ;  /* 0x0000000e10057981 */ /* 0x000ea8000c1e1900 */
[----:B------:R-:W3:Y:S04]  /*0870*/  LDG.E R9, desc[UR14][R16.64+0x4] ;  /* 0x0000040e10097981 */ /* 0x000ee8000c1e1900 */
[----:B------:R-:W4:Y:S04]  /*0880*/  LDG.E R11, desc[UR14][R16.64+0x8] ;  /* 0x0000080e100b7981 */ /* 0x000f28000c1e1900 */
[----:B------:R-:W4:Y:S04]  /*0890*/  LDG.E R13, desc[UR14][R16.64+0xc] ;  /* 0x00000c0e100d7981 */ /* 0x000f28000c1e1900 */
[----:B------:R-:W4:Y:S01]  /*08a0*/  LDG.E R15, desc[UR14][R16.64+0x10] ;  /* 0x0000100e100f7981 */ /* 0x000f22000c1e1900 */
[----:B0-----:R-:W-:-:S03]  /*08b0*/  ULEA UR4, UP1, UR5, UR8, 0x3 ;  /* 0x0000000805047291 */ /* 0x001fc6000f8218ff */
[----:B------:R-:W4:Y:S01]  /*08c0*/  LDG.E R19, desc[UR14][R16.64+0x14] ;  /* 0x0000140e10137981 */ /* 0x000f22000c1e1900 */
[----:B------:R-:W-:Y:S02]  /*08d0*/  ULEA.HI.X UR7, UR5, UR9, UR6, 0x3, UP1 ;  /* 0x0000000905077291 */ /* 0x000fe400088f1c06 */
[----:B------:R-:W-:Y:S01]  /*08e0*/  IMAD.U32 R4, RZ, RZ, UR4 ;  /* 0x00000004ff047e24 */ /* 0x000fe2000f8e00ff */
[----:B------:R-:W4:Y:S04]  /*08f0*/  LDG.E R21, desc[UR14][R16.64+0x18] ;  /* 0x0000180e10157981 */ /* 0x000f28000c1e1900 */
[----:B------:R-:W4:Y:S01]  /*0900*/  LDG.E R23, desc[UR14][R16.64+0x1c] ;  /* 0x00001c0e10177981 */ /* 0x000f22000c1e1900 */
[----:B--2--5:R-:W-:Y:S01]  /*0910*/  ISETP.NE.AND P6, PT, R20, R5, PT ;  /* 0x000000051400720c */ /* 0x024fe20003fc5270 */
[----:B------:R-:W-:-:S12]  /*0920*/  IMAD.U32 R5, RZ, RZ, UR7 ;  /* 0x00000007ff057e24 */ /* 0x000fd8000f8e00ff */
[----:B------:R-:W2:Y:S01]  /*0930*/  @!P6 LDG.E.64 R6, desc[UR14][R4.64] ;  /* 0x0000000e0406e981 */ /* 0x000ea2000c1e1b00 */
[C---:B---3--:R-:W-:Y:S02]  /*0940*/  ISETP.NE.AND P5, PT, R20.reuse, R9, PT ;  /* 0x000000091400720c */ /* 0x048fe40003fa5270 */
[C---:B----4-:R-:W-:Y:S02]  /*0950*/  ISETP.NE.AND P4, PT, R20.reuse, R11, PT ;  /* 0x0000000b1400720c */ /* 0x050fe40003f85270 */
[----:B------:R-:W-:-:S09]  /*0960*/  ISETP.NE.AND P3, PT, R20, R13, PT ;  /* 0x0000000d1400720c */ /* 0x000fd20003f65270 */
[----:B------:R-:W3:Y:S01]  /*0970*/  @!P5 LDG.E.64 R8, desc[UR14][R4.64+0x8] ;  /* 0x0000080e0408d981 */ /* 0x000ee2000c1e1b00 */
[----:B------:R-:W-:-:S03]  /*0980*/  ISETP.NE.AND P2, PT, R20, R15, PT ;  /* 0x0000000f1400720c */ /* 0x000fc60003f45270 */
[----:B------:R-:W4:Y:S01]  /*0990*/  @!P4 LDG.E.64 R10, desc[UR14][R4.64+0x10] ;  /* 0x0000100e040ac981 */ /* 0x000f22000c1e1b00 */
[----:B------:R-:W-:-:S03]  /*09a0*/  ISETP.NE.AND P1, PT, R20, R19, PT ;  /* 0x000000131400720c */ /* 0x000fc60003f25270 */
[----:B------:R-:W4:Y:S01]  /*09b0*/  @!P3 LDG.E.64 R12, desc[UR14][R4.64+0x18] ;  /* 0x0000180e040cb981 */ /* 0x000f22000c1e1b00 */
[----:B------:R-:W-:-:S05]  /*09c0*/  ISETP.NE.AND P0, PT, R20, R21, PT ;  /* 0x000000151400720c */ /* 0x000fca0003f05270 */
[----:B------:R-:W4:Y:S04]  /*09d0*/  @!P2 LDG.E.64 R14, desc[UR14][R4.64+0x20] ;  /* 0x0000200e040ea981 */ /* 0x000f28000c1e1b00 */
[----:B------:R-:W4:Y:S01]  /*09e0*/  @!P1 LDG.E.64 R16, desc[UR14][R4.64+0x28] ;  /* 0x0000280e04109981 */ /* 0x000f22000c1e1b00 */
[----:B--2---:R-:W-:Y:S01]  /*09f0*/  @!P6 DMUL R2, R2, R6 ;  /* 0x000000060202e228 */ /* 0x004fe20000000000 */
[----:B------:R-:W-:Y:S02]  /*0a00*/  ISETP.NE.AND P6, PT, R20, R23, PT ;  /* 0x000000171400720c */ /* 0x000fe40003fc5270 */
[----:B------:R-:W2:Y:S11]  /*0a10*/  @!P0 LDG.E.64 R6, desc[UR14][R4.64+0x30] ;  /* 0x0000300e04068981 */ /* 0x000eb6000c1e1b00 */
[----:B------:R-:W2:Y:S01]  /*0a20*/  @!P6 LDG.E.64 R18, desc[UR14][R4.64+0x38] ;  /* 0x0000380e0412e981 */ /* 0x000ea2000c1e1b00 */
[----:B---3--:R-:W-:-:S08]  /*0a30*/  @!P5 DMUL R2, R2, R8 ;  /* 0x000000080202d228 */ /* 0x008fd00000000000 */
[----:B----4-:R-:W-:-:S08]  /*0a40*/  @!P4 DMUL R2, R2, R10 ;  /* 0x0000000a0202c228 */ /* 0x010fd00000000000 */
[----:B------:R-:W-:-:S08]  /*0a50*/  @!P3 DMUL R2, R2, R12 ;  /* 0x0000000c0202b228 */ /* 0x000fd00000000000 */
[----:B------:R-:W-:-:S08]  /*0a60*/  @!P2 DMUL R2, R2, R14 ;  /* 0x0000000e0202a228 */ /* 0x000fd00000000000 */
[----:B------:R-:W-:Y:S01]  /*0a70*/  @!P1 DMUL R2, R2, R16 ;  /* 0x0000001002029228 */ /* 0x000fe20000000000 */
[----:B------:R-:W-:-:S04]  /*0a80*/  UIADD3 UR5, UP1, UPT, UR5, 0x8, URZ ;  /* 0x0000000805057890 */ /* 0x000fc8000ff3e0ff */
[----:B------:R-:W-:-:S03]  /*0a90*/  UIADD3.X UR6, UPT, UPT, URZ, UR6, URZ, UP1, !UPT ;  /* 0x00000006ff067290 */ /* 0x000fc60008ffe4ff */
[----:B--2---:R-:W-:-:S08]  /*0aa0*/  @!P0 DMUL R2, R2, R6 ;  /* 0x0000000602028228 */ /* 0x004fd00000000000 */
[----:B------:R-:W-:-:S11]  /*0ab0*/  @!P6 DMUL R2, R2, R18 ;  /* 0x000000120202e228 */ /* 0x000fd60000000000 */
.L_x_937:
        /* <DEDUP_REMOVED lines=13> */
[----:B------:R-:W2:Y:S01]  /*0b90*/  LDG.E R5, desc[UR14][R8.64] ;  /* 0x0000000e08057981 */ /* 0x000ea2000c1e1900 */
[----:B------:R-:W0:Y:S03]  /*0ba0*/  LDCU.64 UR8, c[0x0][0x398] ;  /* 0x00007300ff0877ac */ /* 0x000e260008000a00 */
[----:B------:R-:W3:Y:S04]  /*0bb0*/  LDG.E R7, desc[UR14][R8.64+0x4] ;  /* 0x0000040e08077981 */ /* 0x000ee8000c1e1900 */
[----:B------:R-:W4:Y:S04]  /*0bc0*/  LDG.E R11, desc[UR14][R8.64+0x8] ;  /* 0x0000080e080b7981 */ /* 0x000f28000c1e1900 */
[----:B------:R-:W4:Y:S01]  /*0bd0*/  LDG.E R15, desc[UR14][R8.64+0xc] ;  /* 0x00000c0e080f7981 */ /* 0x000f22000c1e1900 */
[----:B0-----:R-:W-:-:S04]  /*0be0*/  ULEA UR8, UP1, UR5, UR8, 0x3 ;  /* 0x0000000805087291 */ /* 0x001fc8000f8218ff */
[----:B------:R-:W-:Y:S02]  /*0bf0*/  ULEA.HI.X UR9, UR5, UR9, UR6, 0x3, UP1 ;  /* 0x0000000905097291 */ /* 0x000fe400088f1c06 */
[----:B------:R-:W-:-:S04]  /*0c00*/  IMAD.U32 R12, RZ, RZ, UR8 ;  /* 0x00000008ff0c7e24 */ /* 0x000fc8000f8e00ff */
[----:B------:R-:W-:Y:S01]  /*0c10*/  IMAD.U32 R13, RZ, RZ, UR9 ;  /* 0x00000009ff0d7e24 */ /* 0x000fe2000f8e00ff */
[C---:B--2--5:R-:W-:Y:S02]  /*0c20*/  ISETP.NE.AND P0, PT, R20.reuse, R5, PT ;  /* 0x000000051400720c */ /* 0x064fe40003f05270 */
[C---:B---3--:R-:W-:Y:S02]  /*0c30*/  ISETP.NE.AND P1, PT, R20.reuse, R7, PT ;  /* 0x000000071400720c */ /* 0x048fe40003f25270 */
[----:B----4-:R-:W-:-:S09]  /*0c40*/  ISETP.NE.AND P2, PT, R20, R11, PT ;  /* 0x0000000b1400720c */ /* 0x010fd20003f45270 */
[----:B------:R-:W2:Y:S01]  /*0c50*/  @!P0 LDG.E.64 R4, desc[UR14][R12.64] ;  /* 0x0000000e0c048981 */ /* 0x000ea2000c1e1b00 */
[----:B------:R-:W-:-:S03]  /*0c60*/  ISETP.NE.AND P3, PT, R20, R15, PT ;  /* 0x0000000f1400720c */ /* 0x000fc60003f65270 */
[----:B------:R-:W3:Y:S04]  /*0c70*/  @!P1 LDG.E.64 R6, desc[UR14][R12.64+0x8] ;  /* 0x0000080e0c069981 */ /* 0x000ee8000c1e1b00 */
[----:B------:R-:W4:Y:S06]  /*0c80*/  @!P2 LDG.E.64 R8, desc[UR14][R12.64+0x10] ;  /* 0x0000100e0c08a981 */ /* 0x000f2c000c1e1b00 */
[----:B------:R-:W4:Y:S01]  /*0c90*/  @!P3 LDG.E.64 R10, desc[UR14][R12.64+0x18] ;  /* 0x0000180e0c0ab981 */ /* 0x000f22000c1e1b00 */
[----:B------:R-:W-:-:S04]  /*0ca0*/  UIADD3 UR5, UP1, UPT, UR5, 0x4, URZ ;  /* 0x0000000405057890 */ /* 0x000fc8000ff3e0ff */
[----:B------:R-:W-:Y:S01]  /*0cb0*/  UIADD3.X UR6, UPT, UPT, URZ, UR6, URZ, UP1, !UPT ;  /* 0x00000006ff067290 */ /* 0x000fe20008ffe4ff */
[----:B--2---:R-:W-:-:S08]  /*0cc0*/  @!P0 DMUL R2, R2, R4 ;  /* 0x0000000402028228 */ /* 0x004fd00000000000 */
[----:B---3--:R-:W-:-:S08]  /*0cd0*/  @!P1 DMUL R2, R2, R6 ;  /* 0x0000000602029228 */ /* 0x008fd00000000000 */
[----:B----4-:R-:W-:-:S08]  /*0ce0*/  @!P2 DMUL R2, R2, R8 ;  /* 0x000000080202a228 */ /* 0x010fd00000000000 */
[----:B------:R-:W-:-:S11]  /*0cf0*/  @!P3 DMUL R2, R2, R10 ;  /* 0x0000000a0202b228 */ /* 0x000fd60000000000 */
.L_x_938:
[----:B------:R-:W-:Y:S05]  /*0d00*/  BRA.U !UP0, `(.L_x_934) ;  /* 0x00000001085c7547 */ /* 0x000fea000b800000 */
[----:B------:R-:W0:Y:S01]  /*0d10*/  LDCU.64 UR8, c[0x0][0x398] ;  /* 0x00007300ff0877ac */ /* 0x000e220008000a00 */
[----:B------:R-:W1:Y:S01]  /*0d20*/  LDCU.64 UR12, c[0x0][0x3a0] ;  /* 0x00007400ff0c77ac */ /* 0x000e620008000a00 */
[----:B0-----:R-:W-:Y:S02]  /*0d30*/  ULEA UR8, UP0, UR5, UR8, 0x3 ;  /* 0x0000000805087291 */ /* 0x001fe4000f8018ff */
[----:B-1----:R-:W-:Y:S02]  /*0d40*/  ULEA UR7, UP1, UR5, UR12, 0x2 ;  /* 0x0000000c05077291 */ /* 0x002fe4000f8210ff */
[----:B------:R-:W-:Y:S02]  /*0d50*/  ULEA.HI.X UR9, UR5, UR9, UR6, 0x3, UP0 ;  /* 0x0000000905097291 */ /* 0x000fe400080f1c06 */
[----:B------:R-:W-:-:S12]  /*0d60*/  ULEA.HI.X UR5, UR5, UR13, UR6, 0x2, UP1 ;  /* 0x0000000d05057291 */ /* 0x000fd800088f1406 */
.L_x_939:
[----:B------:R-:W-:Y:S02]  /*0d70*/  IMAD.U32 R7, RZ, RZ, UR5 ;  /* 0x00000005ff077e24 */ /* 0x000fe4000f8e00ff */
[----:B------:R-:W-:-:S05]  /*0d80*/  IMAD.U32 R6, RZ, RZ, UR7 ;  /* 0x00000007ff067e24 */ /* 0x000fca000f8e00ff */
[----:B------:R-:W2:Y:S01]  /*0d90*/  LDG.E R7, desc[UR14][R6.64] ;  /* 0x0000000e06077981 */ /* 0x000ea2000c1e1900 */
[----:B------:R-:W-:Y:S02]  /*0da0*/  IMAD.U32 R4, RZ, RZ, UR8 ;  /* 0x00000008ff047e24 */ /* 0x000fe4000f8e00ff */
[----:B------:R-:W-:Y:S01]  /*0db0*/  IMAD.U32 R5, RZ, RZ, UR9 ;  /* 0x00000009ff057e24 */ /* 0x000fe2000f8e00ff */
[----:B------:R-:W-:Y:S01]  /*0dc0*/  UIADD3 UR10, UP0, UPT, UR10, -0x1, URZ ;  /* 0xffffffff0a0a7890 */ /* 0x000fe2000ff1e0ff */
[----:B--2--5:R-:W-:-:S13]  /*0dd0*/  ISETP.NE.AND P0, PT, R20, R7, PT ;  /* 0x000000071400720c */ /* 0x024fda0003f05270 */
        /* <DEDUP_REMOVED lines=10> */
.L_x_934:
[----:B------:R-:W0:Y:S02]  /*0e80*/  LDCU.64 UR4, c[0x0][0x380] ;  /* 0x00007000ff0477ac */ /* 0x000e240008000a00 */
[----:B0-----:R-:W-:-:S04]  /*0e90*/  LEA R4, P0, R0, UR4, 0x3 ;  /* 0x0000000400047c11 */ /* 0x001fc8000f8018ff */
[----:B------:R-:W-:-:S05]  /*0ea0*/  LEA.HI.X R5, R0, UR5, RZ, 0x3, P0 ;  /* 0x0000000500057c11 */ /* 0x000fca00080f1cff */
[----:B------:R-:W-:Y:S01]  /*0eb0*/  STG.E.64 desc[UR14][R4.64], R2 ;  /* 0x0000000204007986 */ /* 0x000fe2000c101b0e */
[----:B------:R-:W-:Y:S05]  /*0ec0*/  EXIT ;  /* 0x000000000000794d */ /* 0x000fea0003800000 */
.L_x_940:
        /* <DEDUP_REMOVED lines=11> */
.L_x_8754:


//--------------------- .text._ZN2at6native55_GLOBAL__N__0955718d_22_SparseCsrTensorMath_cu_868dd54534reduce_sparse_csr_dim1_cuda_kernelIslNS1_14ReductionMulOpIsEElEEvPT2_PKT_PKT0_SC_lT1_ --------------------------
	.section	.text._ZN2at6native55_GLOBAL__N__0955718d_22_SparseCsrTensorMath_cu_868dd54534reduce_sparse_csr_dim1_cuda_kernelIslNS1_14ReductionMulOpIsEElEEvPT2_PKT_PKT0_SC_lT1_,"ax",@progbits
	.align	128
.text._ZN2at6native55_GLOBAL__N__0955718d_22_SparseCsrTensorMath_cu_868dd54534reduce_sparse_csr_dim1_cuda_kernelIslNS1_14ReductionMulOpIsEElEEvPT2_PKT_PKT0_SC_lT1_:
        .type           _ZN2at6native55_GLOBAL__N__0955718d_22_SparseCsrTensorMath_cu_868dd54534reduce_sparse_csr_dim1_cuda_kernelIslNS1_14ReductionMulOpIsEElEEvPT2_PKT_PKT0_SC_lT1_,@function
        .size           _ZN2at6native55_GLOBAL__N__0955718d_22_SparseCsrTensorMath_cu_868dd54534reduce_sparse_csr_dim1_cuda_kernelIslNS1_14ReductionMulOpIsEElEEvPT2_PKT_PKT0_SC_lT1_,(.L_x_8755 - _ZN2at6native55_GLOBAL__N__0955718d_22_SparseCsrTensorMath_cu_868dd54534reduce_sparse_csr_dim1_cuda_kernelIslNS1_14ReductionMulOpIsEElEEvPT2_PKT_PKT0_SC_lT1_)
        .other          _ZN2at6native55_GLOBAL__N__0955718d_22_SparseCsrTensorMath_cu_868dd54534reduce_sparse_csr_dim1_cuda_kernelIslNS1_14ReductionMulOpIsEElEEvPT2_PKT_PKT0_SC_lT1_,@"STO_CUDA_ENTRY STV_DEFAULT"
_ZN2at6native55_GLOBAL__N__0955718d_22_SparseCsrTensorMath_cu_868dd54534reduce_sparse_csr_dim1_cuda_kernelIslNS1_14ReductionMulOpIsEElEEvPT2_PKT_PKT0_SC_lT1_:
        /* <DEDUP_REMOVED lines=41> */
[----:B------:R-:W-:Y:S01]  /*0290*/  IMAD.MOV.U32 R7, RZ, RZ, 0x1 ;  /* 0x00000001ff077424 */ /* 0x000fe200078e00ff */
[----:B------:R-:W-:Y:S02]  /*02a0*/  LOP3.LUT R26, R8, 0xfffffff0, RZ, 0xc0, !PT ;  /* 0xfffffff0081a7812 */ /* 0x000fe400078ec0ff */
[----:B0-----:R-:W-:-:S04]  /*02b0*/  LEA R2, P1, R5, UR6, 0x1 ;  /* 0x0000000605027c11 */ /* 0x001fc8000f8208ff */
[----:B------:R-:W-:Y:S02]  /*02c0*/  IADD3 R2, P2, PT, R2, 0x10, RZ ;  /* 0x0000001002027810 */ /* 0x000fe40007f5e0ff */
[----:B------:R-:W-:-:S05]  /*02d0*/  LEA.HI.X R3, R5, UR7, R0, 0x1, P1 ;  /* 0x0000000705037c11 */ /* 0x000fca00088f0c00 */
[----:B------:R-:W-:-:S07]  /*02e0*/  IMAD.X R3, RZ, RZ, R3, P2 ;  /* 0x000000ffff037224 */ /* 0x000fce00010e0603 */
.L_x_945:
        /* <DEDUP_REMOVED lines=14> */
[----:B------:R-:W-:-:S03]  /*03d0*/  PRMT R7, R7, 0x9910, RZ ;  /* 0x0000991007077816 */ /* 0x000fc600000000ff */
[----:B------:R-:W5:Y:S01]  /*03e0*/  LDG.E.U16 R10, desc[UR4][R2.64+0xc] ;  /* 0x00000c04020a7981 */ /* 0x000f62000c1e1500 */
[----:B--2---:R-:W-:Y:S01]  /*03f0*/  PRMT R27, R24, 0x9910, RZ ;  /* 0x00009910181b7816 */ /* 0x004fe200000000ff */
[----:B------:R-:W-:-:S04]  /*0400*/  IMAD.MOV.U32 R24, RZ, RZ, R7 ;  /* 0x000000ffff187224 */ /* 0x000fc800078e0007 */
[----:B------:R-:W-:-:S04]  /*0410*/  IMAD.MOV.U32 R7, RZ, RZ, R27 ;  /* 0x000000ffff077224 */ /* 0x000fc800078e001b */
[----:B------:R-:W-:Y:S02]  /*0420*/  IMAD R24, R24, R7, RZ ;  /* 0x0000000718187224 */ /* 0x000fe400078e02ff */
[----:B------:R0:W2:Y:S01]  /*0430*/  LDG.E.U16 R7, desc[UR4][R2.64+0xe] ;  /* 0x00000e0402077981 */ /* 0x0000a2000c1e1500 */
[----:B---3--:R-:W-:Y:S02]  /*0440*/  PRMT R27, R23, 0x9910, RZ ;  /* 0x00009910171b7816 */ /* 0x008fe400000000ff */
[----:B------:R-:W-:Y:S02]  /*0450*/  PRMT R23, R24, 0x9910, RZ ;  /* 0x0000991018177816 */ /* 0x000fe400000000ff */
[----:B------:R-:W-:Y:S01]  /*0460*/  IADD3 R26, P1, PT, R26, -0x10, RZ ;  /* 0xfffffff01a1a7810 */ /* 0x000fe20007f3e0ff */
[----:B------:R-:W-:Y:S01]  /*0470*/  IMAD.MOV.U32 R24, RZ, RZ, R27 ;  /* 0x000000ffff187224 */ /* 0x000fe200078e001b */
[----:B------:R-:W-:Y:S02]  /*0480*/  IADD3 R5, P2, PT, R5, 0x10, RZ ;  /* 0x0000001005057810 */ /* 0x000fe40007f5e0ff */
[----:B------:R-:W-:Y:S01]  /*0490*/  IADD3.X R9, PT, PT, R9, -0x1, RZ, P1, !PT ;  /* 0xffffffff09097810 */ /* 0x000fe20000ffe4ff */
[----:B------:R-:W-:Y:S01]  /*04a0*/  IMAD R23, R23, R24, RZ ;  /* 0x0000001817177224 */ /* 0x000fe200078e02ff */
[----:B----4-:R-:W-:Y:S01]  /*04b0*/  PRMT R24, R22, 0x9910, RZ ;  /* 0x0000991016187816 */ /* 0x010fe200000000ff */
[----:B------:R-:W-:Y:S01]  /*04c0*/  IMAD.X R0, RZ, RZ, R0, P2 ;  /* 0x000000ffff007224 */ /* 0x000fe200010e0600 */
[----:B------:R-:W-:-:S02]  /*04d0*/  ISETP.NE.U32.AND P1, PT, R26, RZ, PT ;  /* 0x000000ff1a00720c */ /* 0x000fc40003f25070 */
[----:B------:R-:W-:Y:S01]  /*04e0*/  PRMT R22, R23, 0x9910, RZ ;  /* 0x0000991017167816 */ /* 0x000fe200000000ff */
[----:B------:R-:W-:Y:S01]  /*04f0*/  IMAD.MOV.U32 R23, RZ, RZ, R24 ;  /* 0x000000ffff177224 */ /* 0x000fe200078e0018 */
[----:B------:R-:W-:Y:S02]  /*0500*/  ISETP.NE.AND.EX P1, PT, R9, RZ, PT, P1 ;  /* 0x000000ff0900720c */ /* 0x000fe40003f25310 */
[----:B0-----:R-:W-:Y:S01]  /*0510*/  IADD3 R2, P3, PT, R2, 0x20, RZ ;  /* 0x0000002002027810 */ /* 0x001fe20007f7e0ff */
[----:B------:R-:W-:Y:S01]  /*0520*/  IMAD R22, R22, R23, RZ ;  /* 0x0000001716167224 */ /* 0x000fe200078e02ff */
[----:B-----5:R-:W-:-:S03]  /*0530*/  PRMT R23, R21, 0x9910, RZ ;  /* 0x0000991015177816 */ /* 0x020fc600000000ff */
[----:B------:R-:W-:Y:S01]  /*0540*/  IMAD.X R3, RZ, RZ, R3, P3 ;  /* 0x000000ffff037224 */ /* 0x000fe200018e0603 */
[----:B------:R-:W-:Y:S01]  /*0550*/  PRMT R21, R22, 0x9910, RZ ;  /* 0x0000991016157816 */ /* 0x000fe200000000ff */
[----:B------:R-:W-:-:S04]  /*0560*/  IMAD.MOV.U32 R22, RZ, RZ, R23 ;  /* 0x000000ffff167224 */ /* 0x000fc800078e0017 */
[----:B------:R-:W-:Y:S01]  /*0570*/  IMAD R21, R21, R22, RZ ;  /* 0x0000001615157224 */ /* 0x000fe200078e02ff */
[----:B------:R-:W-:-:S04]  /*0580*/  PRMT R22, R20, 0x9910, RZ ;  /* 0x0000991014167816 */ /* 0x000fc800000000ff */
        /* <DEDUP_REMOVED lines=43> */
[----:B--2---:R-:W-:-:S04]  /*0840*/  PRMT R11, R7, 0x9910, RZ ;  /* 0x00009910070b7816 */ /* 0x004fc800000000ff */
[----:B------:R-:W-:Y:S01]  /*0850*/  PRMT R7, R10, 0x9910, RZ ;  /* 0x000099100a077816 */ /* 0x000fe200000000ff */
[----:B------:R-:W-:-:S04]  /*0860*/  IMAD.MOV.U32 R10, RZ, RZ, R11 ;  /* 0x000000ffff0a7224 */ /* 0x000fc800078e000b */
[----:B------:R-:W-:Y:S01]  /*0870*/  IMAD R7, R7, R10, RZ ;  /* 0x0000000a07077224 */ /* 0x000fe200078e02ff */
[----:B------:R-:W-:Y:S06]  /*0880*/  @P1 BRA `(.L_x_945) ;  /* 0xfffffff800981947 */ /* 0x000fec000383ffff */
.L_x_944:
[----:B------:R-:W-:Y:S05]  /*0890*/  BSYNC.RECONVERGENT B1 ;  /* 0x0000000000017941 */ /* 0x000fea0003800200 */
.L_x_943:
[----:B------:R-:W-:Y:S04]  /*08a0*/  BSSY.RECONVERGENT B1, `(.L_x_946) ;  /* 0x0000063000017945 */ /* 0x000fe80003800200 */
        /* <DEDUP_REMOVED lines=19> */
[----:B------:R-:W-:-:S02]  /*09e0*/  PRMT R7, R7, 0x9910, RZ ;  /* 0x0000991007077816 */ /* 0x000fc400000000ff */
[----:B------:R-:W-:-:S05]  /*09f0*/  IADD3 R5, P0, PT, R5, 0x8, RZ ;  /* 0x0000000805057810 */ /* 0x000fca0007f1e0ff */
[----:B------:R-:W-:Y:S01]  /*0a00*/  IMAD.X R0, RZ, RZ, R0, P0 ;  /* 0x000000ffff007224 */ /* 0x000fe200000e0600 */
[----:B--2---:R-:W-:-:S05]  /*0a10*/  PRMT R14, R14, 0x9910, RZ ;  /* 0x000099100e0e7816 */ /* 0x004fca00000000ff */
[----:B------:R-:W-:Y:S01]  /*0a20*/  IMAD R7, R7, R14, RZ ;  /* 0x0000000e07077224 */ /* 0x000fe200078e02ff */
[----:B---3--:R-:W-:Y:S02]  /*0a30*/  PRMT R14, R15, 0x9910, RZ ;  /* 0x000099100f0e7816 */ /* 0x008fe400000000ff */
[----:B----4-:R-:W-:Y:S02]  /*0a40*/  PRMT R3, R16, 0x9910, RZ ;  /* 0x0000991010037816 */ /* 0x010fe400000000ff */
[----:B------:R-:W-:-:S05]  /*0a50*/  PRMT R7, R7, 0x9910, RZ ;  /* 0x0000991007077816 */ /* 0x000fca00000000ff */
[----:B------:R-:W-:-:S05]  /*0a60*/  IMAD R7, R7, R14, RZ ;  /* 0x0000000e07077224 */ /* 0x000fca00078e02ff */
[----:B------:R-:W-:-:S05]  /*0a70*/  PRMT R2, R7, 0x9910, RZ ;  /* 0x0000991007027816 */ /* 0x000fca00000000ff */
[----:B------:R-:W-:Y:S01]  /*0a80*/  IMAD R2, R2, R3, RZ ;  /* 0x0000000302027224 */ /* 0x000fe200078e02ff */
[----:B-----5:R-:W-:Y:S02]  /*0a90*/  PRMT R3, R13, 0x9910, RZ ;  /* 0x000099100d037816 */ /* 0x020fe400000000ff */
[----:B------:R-:W-:Y:S02]  /*0aa0*/  PRMT R10, R10, 0x9910, RZ ;  /* 0x000099100a0a7816 */ /* 0x000fe400000000ff */
[----:B------:R-:W-:-:S05]  /*0ab0*/  PRMT R2, R2, 0x9910, RZ ;  /* 0x0000991002027816 */ /* 0x000fca00000000ff */
[----:B------:R-:W-:Y:S01]  /*0ac0*/  IMAD R2, R2, R3, RZ ;  /* 0x0000000302027224 */ /* 0x000fe200078e02ff */
[----:B------:R-:W-:-:S04]  /*0ad0*/  PRMT R3, R12, 0x9910, RZ ;  /* 0x000099100c037816 */ /* 0x000fc800000000ff */
[----:B------:R-:W-:-:S05]  /*0ae0*/  PRMT R2, R2, 0x9910, RZ ;  /* 0x0000991002027816 */ /* 0x000fca00000000ff */
[----:B------:R-:W-:Y:S01]  /*0af0*/  IMAD R2, R2, R3, RZ ;  /* 0x0000000302027224 */ /* 0x000fe200078e02ff */
[----:B------:R-:W-:-:S04]  /*0b00*/  PRMT R3, R11, 0x9910, RZ ;  /* 0x000099100b037816 */ /* 0x000fc800000000ff */
[----:B------:R-:W-:-:S05]  /*0b10*/  PRMT R2, R2, 0x9910, RZ ;  /* 0x0000991002027816 */ /* 0x000fca00000000ff */
[----:B------:R-:W-:Y:S01]  /*0b20*/  IMAD R2, R2, R3, RZ ;  /* 0x0000000302027224 */ /* 0x000fe200078e02ff */
[----:B------:R-:W-:-:S04]  /*0b30*/  PRMT R3, R9, 0x9910, RZ ;  /* 0x0000991009037816 */ /* 0x000fc800000000ff */
[----:B------:R-:W-:-:S05]  /*0b40*/  PRMT R2, R2, 0x9910, RZ ;  /* 0x0000991002027816 */ /* 0x000fca00000000ff */
[----:B------:R-:W-:-:S05]  /*0b50*/  IMAD R2, R2, R3, RZ ;  /* 0x0000000302027224 */ /* 0x000fca00078e02ff */
[----:B------:R-:W-:Y:S01]  /*0b60*/  PRMT R7, R2, 0x9910, RZ ;  /* 0x0000991002077816 */ /* 0x000fe200000000ff */
[----:B------:R-:W-:-:S04]  /*0b70*/  IMAD.MOV.U32 R2, RZ, RZ, R10 ;  /* 0x000000ffff027224 */ /* 0x000fc800078e000a */
[----:B------:R-:W-:-:S07]  /*0b80*/  IMAD R7, R7, R2, RZ ;  /* 0x0000000207077224 */ /* 0x000fce00078e02ff */
.L_x_949:
[----:B------:R-:W-:Y:S05]  /*0b90*/  BSYNC.RECONVERGENT B2 ;  /* 0x0000000000027941 */ /* 0x000fea0003800200 */
.L_x_948:
        /* <DEDUP_REMOVED lines=12> */
[----:B------:R-:W2:Y:S04]  /*0c60*/  LDG.E.U16 R3, desc[UR4][R10.64] ;  /* 0x000000040a037981 */ /* 0x000ea8000c1e1500 */
[----:B------:R-:W3:Y:S04]  /*0c70*/  LDG.E.U16 R9, desc[UR4][R10.64+0x2] ;  /* 0x000002040a097981 */ /* 0x000ee8000c1e1500 */
[----:B------:R-:W4:Y:S04]  /*0c80*/  LDG.E.U16 R13, desc[UR4][R10.64+0x4] ;  /* 0x000004040a0d7981 */ /* 0x000f28000c1e1500 */
[----:B------:R4:W5:Y:S01]  /*0c90*/  LDG.E.U16 R14, desc[UR4][R10.64+0x6] ;  /* 0x000006040a0e7981 */ /* 0x000962000c1e1500 */
[----:B------:R-:W-:-:S02]  /*0ca0*/  PRMT R7, R7, 0x9910, RZ ;  /* 0x0000991007077816 */ /* 0x000fc400000000ff */
[----:B------:R-:W-:-:S05]  /*0cb0*/  IADD3 R5, P0, PT, R5, 0x4, RZ ;  /* 0x0000000405057810 */ /* 0x000fca0007f1e0ff */
[----:B------:R-:W-:Y:S01]  /*0cc0*/  IMAD.X R0, RZ, RZ, R0, P0 ;  /* 0x000000ffff007224 */ /* 0x000fe200000e0600 */
[----:B--2---:R-:W-:Y:S01]  /*0cd0*/  PRMT R12, R3, 0x9910, RZ ;  /* 0x00009910030c7816 */ /* 0x004fe200000000ff */
[----:B------:R-:W-:-:S04]  /*0ce0*/  IMAD.MOV.U32 R3, RZ, RZ, R7 ;  /* 0x000000ffff037224 */ /* 0x000fc800078e0007 */
[----:B------:R-:W-:Y:S01]  /*0cf0*/  IMAD R3, R3, R12, RZ ;  /* 0x0000000c03037224 */ /* 0x000fe200078e02ff */
[----:B---3--:R-:W-:Y:S02]  /*0d00*/  PRMT R12, R9, 0x9910, RZ ;  /* 0x00009910090c7816 */ /* 0x008fe400000000ff */
[----:B----4-:R-:W-:Y:S02]  /*0d10*/  PRMT R10, R13, 0x9910, RZ ;  /* 0x000099100d0a7816 */ /* 0x010fe400000000ff */
[----:B------:R-:W-:-:S05]  /*0d20*/  PRMT R3, R3, 0x9910, RZ ;  /* 0x0000991003037816 */ /* 0x000fca00000000ff */
[----:B------:R-:W-:-:S05]  /*0d30*/  IMAD R3, R3, R12, RZ ;  /* 0x0000000c03037224 */ /* 0x000fca00078e02ff */
[----:B------:R-:W-:-:S05]  /*0d40*/  PRMT R3, R3, 0x9910, RZ ;  /* 0x0000991003037816 */ /* 0x000fca00000000ff */
[----:B------:R-:W-:Y:S01]  /*0d50*/  IMAD R3, R3, R10, RZ ;  /* 0x0000000a03037224 */ /* 0x000fe200078e02ff */
[----:B-----5:R-:W-:-:S04]  /*0d60*/  PRMT R10, R14, 0x9910, RZ ;  /* 0x000099100e0a7816 */ /* 0x020fc800000000ff */
[----:B------:R-:W-:-:S05]  /*0d70*/  PRMT R3, R3, 0x9910, RZ ;  /* 0x0000991003037816 */ /* 0x000fca00000000ff */
[----:B------:R-:W-:-:S05]  /*0d80*/  IMAD R3, R3, R10, RZ ;  /* 0x0000000a03037224 */ /* 0x000fca00078e02ff */
[----:B------:R-:W-:-:S07]  /*0d90*/  PRMT R7, R3, 0x7610, R7 ;  /* 0x0000761003077816 */ /* 0x000fce0000000007 */
.L_x_951:
[----:B------:R-:W-:Y:S05]  /*0da0*/  BSYNC.RECONVERGENT B2 ;  /* 0x0000000000027941 */ /* 0x000fea0003800200 */
.L_x_950:
[----:B------:R-:W-:Y:S05]  /*0db0*/  @!P1 BRA `(.L_x_947) ;  /* 0x0000000000449947 */ /* 0x000fea0003800000 */
[----:B------:R-:W0:Y:S02]  /*0dc0*/  LDCU.64 UR6, c[0x0][0x388] ;  /* 0x00007100ff0677ac */ /* 0x000e240008000a00 */
[----:B0-----:R-:W-:-:S04]  /*0dd0*/  LEA R3, P0, R5, UR6, 0x1 ;  /* 0x0000000605037c11 */ /* 0x001fc8000f8008ff */
[----:B------:R-:W-:-:S09]  /*0de0*/  LEA.HI.X R11, R5, UR7, R0, 0x1, P0 ;  /* 0x00000007050b7c11 */ /* 0x000fd200080f0c00 */
.L_x_952:
[----:B------:R-:W-:-:S05]  /*0df0*/  IMAD.MOV.U32 R10, RZ, RZ, R3 ;  /* 0x000000ffff0a7224 */ /* 0x000fca00078e0003 */
[----:B------:R0:W2:Y:S01]  /*0e00*/  LDG.E.U16 R0, desc[UR4][R10.64] ;  /* 0x000000040a007981 */ /* 0x0000a2000c1e1500 */
[----:B------:R-:W-:Y:S02]  /*0e10*/  IADD3 R8, P0, PT, R8, -0x1, RZ ;  /* 0xffffffff08087810 */ /* 0x000fe40007f1e0ff */
[----:B------:R-:W-:Y:S02]  /*0e20*/  PRMT R7, R7, 0x9910, RZ ;  /* 0x0000991007077816 */ /* 0x000fe400000000ff */
[----:B------:R-:W-:Y:S02]  /*0e30*/  IADD3.X R2, PT, PT, R2, -0x1, RZ, P0, !PT ;  /* 0xffffffff02027810 */ /* 0x000fe400007fe4ff */
[----:B------:R-:W-:Y:S02]  /*0e40*/  ISETP.NE.U32.AND P0, PT, R8, RZ, PT ;  /* 0x000000ff0800720c */ /* 0x000fe40003f05070 */
[----:B------:R-:W-:Y:S02]  /*0e50*/  IADD3 R3, P1, PT, R3, 0x2, RZ ;  /* 0x0000000203037810 */ /* 0x000fe40007f3e0ff */
[----:B------:R-:W-:-:S03]  /*0e60*/  ISETP.NE.AND.EX P0, PT, R2, RZ, PT, P0 ;  /* 0x000000ff0200720c */ /* 0x000fc60003f05300 */
[----:B0-----:R-:W-:Y:S01]  /*0e70*/  IMAD.X R11, RZ, RZ, R11, P1 ;  /* 0x000000ffff0b7224 */ /* 0x001fe200008e060b */
[----:B--2---:R-:W-:Y:S01]  /*0e80*/  PRMT R5, R0, 0x9910, RZ ;  /* 0x0000991000057816 */ /* 0x004fe200000000ff */
[----:B------:R-:W-:-:S04]  /*0e90*/  IMAD.MOV.U32 R0, RZ, RZ, R7 ;  /* 0x000000ffff007224 */ /* 0x000fc800078e0007 */
[----:B------:R-:W-:-:S04]  /*0ea0*/  IMAD.MOV.U32 R7, RZ, RZ, R5 ;  /* 0x000000ffff077224 */ /* 0x000fc800078e0005 */
[----:B------:R-:W-:Y:S01]  /*0eb0*/  IMAD R7, R0, R7, RZ ;  /* 0x0000000700077224 */ /* 0x000fe200078e02ff */
[----:B------:R-:W-:Y:S06]  /*0ec0*/  @P0 BRA `(.L_x_952) ;  /* 0xfffffffc00c80947 */ /* 0x000fec000383ffff */
.L_x_947:
[----:B------:R-:W-:Y:S05]  /*0ed0*/  BSYNC.RECONVERGENT B1 ;  /* 0x0000000000017941 */ /* 0x000fea0003800200 */
.L_x_946:
[----:B------:R-:W-:-:S04]  /*0ee0*/  PRMT R2, R7, 0x9910, RZ ;  /* 0x0000991007027816 */ /* 0x000fc800000000ff */
[----:B------:R-:W-:-:S07]  /*0ef0*/  SHF.R.S32.HI R3, RZ, 0x1f, R2 ;  /* 0x0000001fff037819 */ /* 0x000fce0000011402 */
.L_x_942:
[----:B------:R-:W-:Y:S05]  /*0f00*/  BSYNC.RECONVERGENT B0 ;  /* 0x0000000000007941 */ /* 0x000fea0003800200 */
.L_x_941:
        /* <DEDUP_REMOVED lines=9> */
.L_x_953:
        /* <DEDUP_REMOVED lines=14> */
.L_x_8755:


//--------------------- .text._ZN2at6native55_GLOBAL__N__0955718d_22_SparseCsrTensorMath_cu_868dd54534reduce_sparse_csr_dim1_cuda_kernelIsiNS1_14ReductionMulOpIsEElEEvPT2_PKT_PKT0_SC_lT1_ --------------------------
	.section	.text._ZN2at6native55_GLOBAL__N__0955718d_22_SparseCsrTensorMath_cu_868dd54534reduce_sparse_csr_dim1_cuda_kernelIsiNS1_14ReductionMulOpIsEElEEvPT2_PKT_PKT0_SC_lT1_,"ax",@progbits
	.align	128
.text._ZN2at6native55_GLOBAL__N__0955718d_22_SparseCsrTensorMath_cu_868dd54534reduce_sparse_csr_dim1_cuda_kernelIsiNS1_14ReductionMulOpIsEElEEvPT2_PKT_PKT0_SC_lT1_:
        .type           _ZN2at6native55_GLOBAL__N__0955718d_22_SparseCsrTensorMath_cu_868dd54534reduce_sparse_csr_dim1_cuda_kernelIsiNS1_14ReductionMulOpIsEElEEvPT2_PKT_PKT0_SC_lT1_,@function
        .size           _ZN2at6native55_GLOBAL__N__0955718d_22_SparseCsrTensorMath_cu_868dd54534reduce_sparse_csr_dim1_cuda_kernelIsiNS1_14ReductionMulOpIsEElEEvPT2_PKT_PKT0_SC_lT1_,(.L_x_8756 - _ZN2at6native55_GLOBAL__N__0955718d_22_SparseCsrTensorMath_cu_868dd54534reduce_sparse_csr_dim1_cuda_kernelIsiNS1_14ReductionMulOpIsEElEEvPT2_PKT_PKT0_SC_lT1_)
        .other          _ZN2at6native55_GLOBAL__N__0955718d_22_SparseCsrTensorMath_cu_868dd54534reduce_sparse_csr_dim1_cuda_kernelIsiNS1_14ReductionMulOpIsEElEEvPT2_PKT_PKT0_SC_lT1_,@"STO_CUDA_ENTRY STV_DEFAULT"
_ZN2at6native55_GLOBAL__N__0955718d_22_SparseCsrTensorMath_cu_868dd54534reduce_sparse_csr_dim1_cuda_kernelIsiNS1_14ReductionMulOpIsEElEEvPT2_PKT_PKT0_SC_lT1_:
        /* <DEDUP_REMOVED lines=28> */
[----:B------:R-:W-:Y:S02]  /*01c0*/  LOP3.LUT R27, R8, 0xf, RZ, 0xc0, !PT ;  /* 0x0000000f081b7812 */ /* 0x000fe400078ec0ff */
[----:B------:R-:W-:Y:S02]  /*01d0*/  ISETP.GT.U32.AND P1, PT, R4, -0x10, PT ;  /* 0xfffffff00400780c */ /* 0x000fe40003f24070 */
[----:B------:R-:W-:-:S11]  /*01e0*/  ISETP.NE.AND P0, PT, R27, RZ, PT ;  /* 0x000000ff1b00720c */ /* 0x000fd60003f05270 */
[----:B------:R-:W-:Y:S05]  /*01f0*/  @P1 BRA `(.L_x_957) ;  /* 0x0000000400301947 */ /* 0x000fea0003800000 */
[----:B------:R-:W0:Y:S01]  /*0200*/  LDC.64 R2, c[0x0][0x388] ;  /* 0x0000e200ff027b82 */ /* 0x000e220000000a00 */
[----:B------:R-:W-:Y:S01]  /*0210*/  LOP3.LUT R10, R8, 0xfffffff0, RZ, 0xc0, !PT ;  /* 0xfffffff0080a7812 */ /* 0x000fe200078ec0ff */
[----:B------:R-:W-:-:S04]  /*0220*/  IMAD.MOV.U32 R9, RZ, RZ, 0x1 ;  /* 0x00000001ff097424 */ /* 0x000fc800078e00ff */
[----:B------:R-:W-:Y:S01]  /*0230*/  IMAD.MOV R10, RZ, RZ, -R10 ;  /* 0x000000ffff0a7224 */ /* 0x000fe200078e0a0a */
[----:B0-----:R-:W-:-:S05]  /*0240*/  IADD3 R2, P1, PT, R2, 0x10, RZ ;  /* 0x0000001002027810 */ /* 0x001fca0007f3e0ff */
[----:B------:R-:W-:-:S08]  /*0250*/  IMAD.X R3, RZ, RZ, R3, P1 ;  /* 0x000000ffff037224 */ /* 0x000fd000008e0603 */
.L_x_958:
        /* <DEDUP_REMOVED lines=16> */
[----:B------:R4:W5:Y:S01]  /*0360*/  LDG.E.U16 R23, desc[UR4][R4.64+0xe] ;  /* 0x00000e0404177981 */ /* 0x000962000c1e1500 */
[----:B------:R-:W-:Y:S01]  /*0370*/  PRMT R9, R9, 0x9910, RZ ;  /* 0x0000991009097816 */ /* 0x000fe200000000ff */
[----:B------:R-:W-:-:S02]  /*0380*/  VIADD R10, R10, 0x10 ;  /* 0x000000100a0a7836 */ /* 0x000fc40000000000 */
[----:B------:R-:W-:-:S03]  /*0390*/  VIADD R7, R7, 0x10 ;  /* 0x0000001007077836 */ /* 0x000fc60000000000 */
[----:B------:R-:W-:Y:S02]  /*03a0*/  ISETP.NE.AND P1, PT, R10, RZ, PT ;  /* 0x000000ff0a00720c */ /* 0x000fe40003f25270 */
        /* <DEDUP_REMOVED lines=18> */
[----:B------:R-:W-:Y:S02]  /*04d0*/  PRMT R4, R4, 0x9910, RZ ;  /* 0x0000991004047816 */ /* 0x000fe400000000ff */
[----:B------:R-:W-:-:S03]  /*04e0*/  PRMT R23, R23, 0x9910, RZ ;  /* 0x0000991017177816 */ /* 0x000fc600000000ff */
        /* <DEDUP_REMOVED lines=27> */
[----:B------:R-:W-:Y:S01]  /*06a0*/  IMAD R9, R9, R4, RZ ;  /* 0x0000000409097224 */ /* 0x000fe200078e02ff */
[----:B------:R-:W-:Y:S06]  /*06b0*/  @P1 BRA `(.L_x_958) ;  /* 0xfffffff800e81947 */ /* 0x000fec000383ffff */
.L_x_957:
[----:B------:R-:W-:Y:S05]  /*06c0*/  BSYNC.RECONVERGENT B1 ;  /* 0x0000000000017941 */ /* 0x000fea0003800200 */
.L_x_956:
[----:B------:R-:W-:Y:S04]  /*06d0*/  BSSY.RECONVERGENT B1, `(.L_x_959) ;  /* 0x0000055000017945 */ /* 0x000fe80003800200 */
        /* <DEDUP_REMOVED lines=16> */
[----:B------:R-:W-:Y:S01]  /*07e0*/  PRMT R9, R9, 0x9910, RZ ;  /* 0x0000991009097816 */ /* 0x000fe200000000ff */
[----:B------:R-:W-:Y:S01]  /*07f0*/  VIADD R7, R7, 0x8 ;  /* 0x0000000807077836 */ /* 0x000fe20000000000 */
[----:B--2---:R-:W-:-:S02]  /*0800*/  PRMT R18, R11, 0x9910, RZ ;  /* 0x000099100b127816 */ /* 0x004fc400000000ff */
[----:B---3--:R-:W-:-:S03]  /*0810*/  PRMT R14, R14, 0x9910, RZ ;  /* 0x000099100e0e7816 */ /* 0x008fc600000000ff */
[----:B------:R-:W-:Y:S01]  /*0820*/  IMAD R9, R9, R18, RZ ;  /* 0x0000001209097224 */ /* 0x000fe200078e02ff */
[----:B----4-:R-:W-:-:S04]  /*0830*/  PRMT R12, R15, 0x9910, RZ ;  /* 0x000099100f0c7816 */ /* 0x010fc800000000ff */
[----:B------:R-:W-:Y:S02]  /*0840*/  PRMT R9, R9, 0x9910, RZ ;  /* 0x0000991009097816 */ /* 0x000fe400000000ff */
[----:B-----5:R-:W-:-:S03]  /*0850*/  PRMT R10, R10, 0x9910, RZ ;  /* 0x000099100a0a7816 */ /* 0x020fc600000000ff */
[----:B------:R-:W-:-:S05]  /*0860*/  IMAD R9, R9, R14, RZ ;  /* 0x0000000e09097224 */ /* 0x000fca00078e02ff */
        /* <DEDUP_REMOVED lines=8> */
[----:B------:R-:W-:-:S05]  /*08f0*/  IMAD R5, R5, R10, RZ ;  /* 0x0000000a05057224 */ /* 0x000fca00078e02ff */
[----:B------:R-:W-:Y:S01]  /*0900*/  PRMT R4, R5, 0x9910, RZ ;  /* 0x0000991005047816 */ /* 0x000fe200000000ff */
[----:B------:R-:W-:-:S04]  /*0910*/  IMAD.MOV.U32 R5, RZ, RZ, R9 ;  /* 0x000000ffff057224 */ /* 0x000fc800078e0009 */
[----:B------:R-:W-:Y:S01]  /*0920*/  IMAD R4, R4, R5, RZ ;  /* 0x0000000504047224 */ /* 0x000fe200078e02ff */
[----:B------:R-:W-:-:S04]  /*0930*/  PRMT R5, R2, 0x9910, RZ ;  /* 0x0000991002057816 */ /* 0x000fc800000000ff */
[----:B------:R-:W-:-:S05]  /*0940*/  PRMT R2, R4, 0x9910, RZ ;  /* 0x0000991004027816 */ /* 0x000fca00000000ff */
[----:B------:R-:W-:-:S05]  /*0950*/  IMAD R2, R2, R5, RZ ;  /* 0x0000000502027224 */ /* 0x000fca00078e02ff */
[----:B------:R-:W-:Y:S01]  /*0960*/  PRMT R9, R2, 0x9910, RZ ;  /* 0x0000991002097816 */ /* 0x000fe200000000ff */
[----:B------:R-:W-:-:S04]  /*0970*/  IMAD.MOV.U32 R2, RZ, RZ, R3 ;  /* 0x000000ffff027224 */ /* 0x000fc800078e0003 */
[----:B------:R-:W-:-:S07]  /*0980*/  IMAD R9, R9, R2, RZ ;  /* 0x0000000209097224 */ /* 0x000fce00078e02ff */
.L_x_962:
[----:B------:R-:W-:Y:S05]  /*0990*/  BSYNC.RECONVERGENT B2 ;  /* 0x0000000000027941 */ /* 0x000fea0003800200 */
.L_x_961:
        /* <DEDUP_REMOVED lines=12> */
[----:B------:R-:W-:Y:S01]  /*0a60*/  PRMT R9, R9, 0x9910, RZ ;  /* 0x0000991009097816 */ /* 0x000fe200000000ff */
[----:B------:R-:W-:Y:S01]  /*0a70*/  VIADD R7, R7, 0x4 ;  /* 0x0000000407077836 */ /* 0x000fe20000000000 */
[----:B--2---:R-:W-:-:S03]  /*0a80*/  PRMT R5, R4, 0x9910, RZ ;  /* 0x0000991004057816 */ /* 0x004fc600000000ff */
        /* <DEDUP_REMOVED lines=12> */
.L_x_964:
[----:B------:R-:W-:Y:S05]  /*0b50*/  BSYNC.RECONVERGENT B2 ;  /* 0x0000000000027941 */ /* 0x000fea0003800200 */
.L_x_963:
[----:B------:R-:W-:Y:S05]  /*0b60*/  @!P1 BRA `(.L_x_960) ;  /* 0x00000000002c9947 */ /* 0x000fea0003800000 */
[----:B------:R-:W0:Y:S01]  /*0b70*/  LDC.64 R4, c[0x0][0x388] ;  /* 0x0000e200ff047b82 */ /* 0x000e220000000a00 */
[----:B------:R-:W-:-:S07]  /*0b80*/  IMAD.MOV R8, RZ, RZ, -R8 ;  /* 0x000000ffff087224 */ /* 0x000fce00078e0a08 */
.L_x_965:
[----:B0-----:R-:W-:-:S06]  /*0b90*/  IMAD.WIDE R2, R7, 0x2, R4 ;  /* 0x0000000207027825 */ /* 0x001fcc00078e0204 */
[----:B------:R-:W2:Y:S01]  /*0ba0*/  LDG.E.U16 R2, desc[UR4][R2.64] ;  /* 0x0000000402027981 */ /* 0x000ea2000c1e1500 */
[----:B------:R-:W-:Y:S01]  /*0bb0*/  VIADD R8, R8, 0x1 ;  /* 0x0000000108087836 */ /* 0x000fe20000000000 */
[----:B------:R-:W-:Y:S01]  /*0bc0*/  PRMT R10, R9, 0x9910, RZ ;  /* 0x00009910090a7816 */ /* 0x000fe200000000ff */
[----:B------:R-:W-:-:S03]  /*0bd0*/  VIADD R7, R7, 0x1 ;  /* 0x0000000107077836 */ /* 0x000fc60000000000 */
[----:B------:R-:W-:Y:S02]  /*0be0*/  ISETP.NE.AND P0, PT, R8, RZ, PT ;  /* 0x000000ff0800720c */ /* 0x000fe40003f05270 */
[----:B--2---:R-:W-:-:S05]  /*0bf0*/  PRMT R9, R2, 0x9910, RZ ;  /* 0x0000991002097816 */ /* 0x004fca00000000ff */
[----:B------:R-:W-:-:S06]  /*0c00*/  IMAD R9, R10, R9, RZ ;  /* 0x000000090a097224 */ /* 0x000fcc00078e02ff */
[----:B------:R-:W-:Y:S05]  /*0c10*/  @P0 BRA `(.L_x_965) ;  /* 0xfffffffc00dc0947 */ /* 0x000fea000383ffff */
.L_x_960:
[----:B------:R-:W-:Y:S05]  /*0c20*/  BSYNC.RECONVERGENT B1 ;  /* 0x0000000000017941 */ /* 0x000fea0003800200 */
.L_x_959:
[----:B------:R-:W-:-:S04]  /*0c30*/  PRMT R2, R9, 0x9910, RZ ;  /* 0x0000991009027816 */ /* 0x000fc800000000ff */
[----:B------:R-:W-:-:S07]  /*0c40*/  SHF.R.S32.HI R3, RZ, 0x1f, R2 ;  /* 0x0000001fff037819 */ /* 0x000fce0000011402 */
.L_x_955:
[----:B------:R-:W-:Y:S05]  /*0c50*/  BSYNC.RECONVERGENT B0 ;  /* 0x0000000000007941 */ /* 0x000fea0003800200 */
.L_x_954:
        /* <DEDUP_REMOVED lines=8> */
.L_x_966:
        /* <DEDUP_REMOVED lines=10> */
.L_x_8756:


//--------------------- .text._ZN2at6native55_GLOBAL__N__0955718d_22_SparseCsrTensorMath_cu_868dd54534reduce_sparse_csr_dim0_cuda_kernelIslNS1_14ReductionMulOpIsEElEEvPT2_PKT0_lPKT_S9_lT1_ --------------------------
	.section	.text._ZN2at6native55_GLOBAL__N__0955718d_22_SparseCsrTensorMath_cu_868dd54534reduce_sparse_csr_dim0_cuda_kernelIslNS1_14ReductionMulOpIsEElEEvPT2_PKT0_lPKT_S9_lT1_,"ax",@progbits
	.align	128
.text._ZN2at6native55_GLOBAL__N__0955718d_22_SparseCsrTensorMath_cu_868dd54534reduce_sparse_csr_dim0_cuda_kernelIslNS1_14ReductionMulOpIsEElEEvPT2_PKT0_lPKT_S9_lT1_:
        .type           _ZN2at6native55_GLOBAL__N__0955718d_22_SparseCsrTensorMath_cu_868dd54534reduce_sparse_csr_dim0_cuda_kernelIslNS1_14ReductionMulOpIsEElEEvPT2_PKT0_lPKT_S9_lT1_,@function
        .size           _ZN2at6native55_GLOBAL__N__0955718d_22_SparseCsrTensorMath_cu_868dd54534reduce_sparse_csr_dim0_cuda_kernelIslNS1_14ReductionMulOpIsEElEEvPT2_PKT0_lPKT_S9_lT1_,(.L_x_8757 - _ZN2at6native55_GLOBAL__N__0955718d_22_SparseCsrTensorMath_cu_868dd54534reduce_sparse_csr_dim0_cuda_kernelIslNS1_14ReductionMulOpIsEElEEvPT2_PKT0_lPKT_S9_lT1_)
        .other          _ZN2at6native55_GLOBAL__N__0955718d_22_SparseCsrTensorMath_cu_868dd54534reduce_sparse_csr_dim0_cuda_kernelIslNS1_14ReductionMulOpIsEElEEvPT2_PKT0_lPKT_S9_lT1_,@"STO_CUDA_ENTRY STV_DEFAULT"
_ZN2at6native55_GLOBAL__N__0955718d_22_SparseCsrTensorMath_cu_868dd54534reduce_sparse_csr_dim0_cuda_kernelIslNS1_14ReductionMulOpIsEElEEvPT2_PKT0_lPKT_S9_lT1_:
        /* <DEDUP_REMOVED lines=48> */
.L_x_969:
[----:B------:R-:W-:-:S05]  /*0300*/  IMAD.MOV.U32 R8, RZ, RZ, R10 ;  /* 0x000000ffff087224 */ /* 0x000fca00078e000a */
[----:B------:R-:W2:Y:S04]  /*0310*/  LDG.E.64 R6, desc[UR14][R8.64+-0x40] ;  /* 0xffffc00e08067981 */ /* 0x000ea8000c1e1b00 */
[----:B------:R-:W3:Y:S04]  /*0320*/  LDG.E.64 R16, desc[UR14][R8.64+-0x38] ;  /* 0xffffc80e08107981 */ /* 0x000ee8000c1e1b00 */
[----:B------:R-:W4:Y:S04]  /*0330*/  LDG.E.64 R14, desc[UR14][R8.64+-0x30] ;  /* 0xffffd00e080e7981 */ /* 0x000f28000c1e1b00 */
[----:B------:R-:W4:Y:S04]  /*0340*/  LDG.E.64 R12, desc[UR14][R8.64+-0x28] ;  /* 0xffffd80e080c7981 */ /* 0x000f28000c1e1b00 */
[----:B------:R-:W4:Y:S04]  /*0350*/  LDG.E.64 R10, desc[UR14][R8.64+-0x20] ;  /* 0xffffe00e080a7981 */ /* 0x000f28000c1e1b00 */
[----:B------:R-:W4:Y:S01]  /*0360*/  LDG.E.64 R20, desc[UR14][R8.64] ;  /* 0x0000000e08147981 */ /* 0x000f22000c1e1b00 */
[----:B--2--5:R-:W-:Y:S01]  /*0370*/  ISETP.NE.U32.AND P0, PT, R4, R6, PT ;  /* 0x000000060400720c */ /* 0x024fe20003f05070 */
[----:B------:R-:W-:-:S03]  /*0380*/  IMAD.MOV.U32 R6, RZ, RZ, R18 ;  /* 0x000000ffff067224 */ /* 0x000fc600078e0012 */
[C---:B------:R-:W-:Y:S01]  /*0390*/  ISETP.NE.AND.EX P0, PT, R5.reuse, R7, PT, P0 ;  /* 0x000000070500720c */ /* 0x040fe20003f05300 */
[----:B------:R-:W-:Y:S01]  /*03a0*/  IMAD.MOV.U32 R7, RZ, RZ, R19 ;  /* 0x000000ffff077224 */ /* 0x000fe200078e0013 */
[----:B---3--:R-:W-:Y:S01]  /*03b0*/  ISETP.NE.U32.AND P4, PT, R4, R16, PT ;  /* 0x000000100400720c */ /* 0x008fe20003f85070 */
[----:B------:R-:W2:Y:S10]  /*03c0*/  LDG.E.64 R18, desc[UR14][R8.64+-0x10] ;  /* 0xfffff00e08127981 */ /* 0x000eb4000c1e1b00 */
[----:B------:R-:W3:Y:S01]  /*03d0*/  @!P0 LDG.E.U16 R26, desc[UR14][R6.64+-0x10] ;  /* 0xfffff00e061a8981 */ /* 0x000ee2000c1e1500 */
[----:B------:R-:W-:-:S02]  /*03e0*/  ISETP.NE.AND.EX P4, PT, R5, R17, PT, P4 ;  /* 0x000000110500720c */ /* 0x000fc40003f85340 */
[----:B----4-:R-:W-:Y:S01]  /*03f0*/  ISETP.NE.U32.AND P1, PT, R4, R14, PT ;  /* 0x0000000e0400720c */ /* 0x010fe20003f25070 */
[----:B------:R-:W4:Y:S10]  /*0400*/  LDG.E.64 R16, desc[UR14][R8.64+-0x8] ;  /* 0xfffff80e08107981 */ /* 0x000f34000c1e1b00 */
[----:B------:R-:W2:Y:S01]  /*0410*/  @!P4 LDG.E.U16 R27, desc[UR14][R6.64+-0xe] ;  /* 0xfffff20e061bc981 */ /* 0x000ea2000c1e1500 */
[----:B------:R-:W-:-:S02]  /*0420*/  ISETP.NE.AND.EX P1, PT, R5, R15, PT, P1 ;  /* 0x0000000f0500720c */ /* 0x000fc40003f25310 */
[----:B------:R-:W-:Y:S01]  /*0430*/  ISETP.NE.U32.AND P2, PT, R4, R12, PT ;  /* 0x0000000c0400720c */ /* 0x000fe20003f45070 */
[----:B------:R-:W4:Y:S10]  /*0440*/  LDG.E.64 R14, desc[UR14][R8.64+-0x18] ;  /* 0xffffe80e080e7981 */ /* 0x000f34000c1e1b00 */
[----:B------:R-:W4:Y:S01]  /*0450*/  @!P1 LDG.E.U16 R23, desc[UR14][R6.64+-0xc] ;  /* 0xfffff40e06179981 */ /* 0x000f22000c1e1500 */
[----:B------:R-:W-:-:S02]  /*0460*/  ISETP.NE.AND.EX P2, PT, R5, R13, PT, P2 ;  /* 0x0000000d0500720c */ /* 0x000fc40003f45320 */
[----:B------:R-:W-:Y:S01]  /*0470*/  ISETP.NE.U32.AND P3, PT, R4, R10, PT ;  /* 0x0000000a0400720c */ /* 0x000fe20003f65070 */
[----:B------:R-:W4:Y:S10]  /*0480*/  LDG.E.64 R12, desc[UR14][R8.64+0x8] ;  /* 0x0000080e080c7981 */ /* 0x000f34000c1e1b00 */
[----:B------:R-:W4:Y:S01]  /*0490*/  @!P2 LDG.E.U16 R24, desc[UR14][R6.64+-0xa] ;  /* 0xfffff60e0618a981 */ /* 0x000f22000c1e1500 */
[----:B------:R-:W-:-:S13]  /*04a0*/  ISETP.NE.AND.EX P3, PT, R5, R11, PT, P3 ;  /* 0x0000000b0500720c */ /* 0x000fda0003f65330 */
[----:B------:R-:W4:Y:S01]  /*04b0*/  @!P3 LDG.E.U16 R25, desc[UR14][R6.64+-0x8] ;  /* 0xfffff80e0619b981 */ /* 0x000f22000c1e1500 */
[----:B------:R-:W-:-:S05]  /*04c0*/  @!P0 IMAD.MOV.U32 R10, RZ, RZ, R2 ;  /* 0x000000ffff0a8224 */ /* 0x000fca00078e0002 */
[----:B------:R-:W-:Y:S02]  /*04d0*/  @!P0 PRMT R10, R10, 0x9910, RZ ;  /* 0x000099100a0a8816 */ /* 0x000fe400000000ff */
[----:B---3--:R-:W-:-:S05]  /*04e0*/  @!P0 PRMT R11, R26, 0x9910, RZ ;  /* 0x000099101a0b8816 */ /* 0x008fca00000000ff */
[----:B------:R-:W-:-:S05]  /*04f0*/  @!P0 IMAD R10, R10, R11, RZ ;  /* 0x0000000b0a0a8224 */ /* 0x000fca00078e02ff */
[----:B------:R-:W-:-:S05]  /*0500*/  @!P0 PRMT R10, R10, 0x9910, RZ ;  /* 0x000099100a0a8816 */ /* 0x000fca00000000ff */
[--C-:B------:R-:W-:Y:S01]  /*0510*/  @!P0 IMAD.MOV.U32 R2, RZ, RZ, R10.reuse ;  /* 0x000000ffff028224 */ /* 0x100fe200078e000a */
[----:B------:R-:W-:-:S03]  /*0520*/  @!P0 SHF.R.S32.HI R11, RZ, 0x1f, R10 ;  /* 0x0000001fff0b8819 */ /* 0x000fc6000001140a */
[----:B------:R-:W-:Y:S02]  /*0530*/  @!P4 IMAD.MOV.U32 R10, RZ, RZ, R2 ;  /* 0x000000ffff0ac224 */ /* 0x000fe400078e0002 */
[----:B------:R-:W-:Y:S01]  /*0540*/  @!P0 IMAD.MOV.U32 R3, RZ, RZ, R11 ;  /* 0x000000ffff038224 */ /* 0x000fe200078e000b */
[----:B--2---:R-:W-:Y:S02]  /*0550*/  @!P4 PRMT R11, R27, 0x9910, RZ ;  /* 0x000099101b0bc816 */ /* 0x004fe400000000ff */
[----:B------:R-:W-:-:S05]  /*0560*/  @!P4 PRMT R10, R10, 0x9910, RZ ;  /* 0x000099100a0ac816 */ /* 0x000fca00000000ff */
[----:B------:R-:W-:-:S05]  /*0570*/  @!P4 IMAD R10, R10, R11, RZ ;  /* 0x0000000b0a0ac224 */ /* 0x000fca00078e02ff */
[----:B------:R-:W-:-:S04]  /*0580*/  @!P4 PRMT R10, R10, 0x9910, RZ ;  /* 0x000099100a0ac816 */ /* 0x000fc800000000ff */
[--C-:B------:R-:W-:Y:S01]  /*0590*/  @!P4 SHF.R.S32.HI R11, RZ, 0x1f, R10.reuse ;  /* 0x0000001fff0bc819 */ /* 0x100fe2000001140a */
[----:B------:R-:W-:-:S04]  /*05a0*/  @!P4 IMAD.MOV.U32 R2, RZ, RZ, R10 ;  /* 0x000000ffff02c224 */ /* 0x000fc800078e000a */
[----:B------:R-:W-:Y:S02]  /*05b0*/  @!P4 IMAD.MOV.U32 R3, RZ, RZ, R11 ;  /* 0x000000ffff03c224 */ /* 0x000fe400078e000b */
[----:B------:R-:W2:Y:S01]  /*05c0*/  LDG.E.64 R10, desc[UR14][R8.64+0x10] ;  /* 0x0000100e080a7981 */ /* 0x000ea2000c1e1b00 */
[----:B------:R-:W-:Y:S01]  /*05d0*/  @!P1 IMAD.MOV.U32 R26, RZ, RZ, R2 ;  /* 0x000000ffff1a9224 */ /* 0x000fe200078e0002 */
[----:B----4-:R-:W-:-:S04]  /*05e0*/  @!P1 PRMT R27, R23, 0x9910, RZ ;  /* 0x00009910171b9816 */ /* 0x010fc800000000ff */
[----:B------:R-:W-:Y:S01]  /*05f0*/  @!P1 PRMT R23, R26, 0x9910, RZ ;  /* 0x000099101a179816 */ /* 0x000fe200000000ff */
[----:B------:R-:W-:Y:S01]  /*0600*/  @!P1 IMAD.MOV.U32 R26, RZ, RZ, R27 ;  /* 0x000000ffff1a9224 */ /* 0x000fe200078e001b */
[----:B------:R-:W-:-:S03]  /*0610*/  ISETP.NE.U32.AND P6, PT, R4, R14, PT ;  /* 0x0000000e0400720c */ /* 0x000fc60003fc5070 */
[----:B------:R-:W-:Y:S01]  /*0620*/  @!P1 IMAD R23, R23, R26, RZ ;  /* 0x0000001a17179224 */ /* 0x000fe200078e02ff */
[----:B------:R-:W-:Y:S02]  /*0630*/  ISETP.NE.AND.EX P6, PT, R5, R15, PT, P6 ;  /* 0x0000000f0500720c */ /* 0x000fe40003fc5360 */
[----:B------:R-:W3:Y:S02]  /*0640*/  LDG.E.64 R14, desc[UR14][R8.64+0x18] ;  /* 0x0000180e080e7981 */ /* 0x000ee4000c1e1b00 */
[----:B------:R-:W-:-:S04]  /*0650*/  @!P1 PRMT R23, R23, 0x9910, RZ ;  /* 0x0000991017179816 */ /* 0x000fc800000000ff */
[--C-:B------:R-:W-:Y:S01]  /*0660*/  @!P1 SHF.R.S32.HI R26, RZ, 0x1f, R23.reuse ;  /* 0x0000001fff1a9819 */ /* 0x100fe20000011417 */
[----:B------:R-:W-:-:S04]  /*0670*/  @!P1 IMAD.MOV.U32 R2, RZ, RZ, R23 ;  /* 0x000000ffff029224 */ /* 0x000fc800078e0017 */
[----:B------:R-:W-:Y:S01]  /*0680*/  @!P1 IMAD.MOV.U32 R3, RZ, RZ, R26 ;  /* 0x000000ffff039224 */ /* 0x000fe200078e001a */
[----:B------:R-:W-:Y:S01]  /*0690*/  @!P2 PRMT R27, R24, 0x9910, RZ ;  /* 0x00009910181ba816 */ /* 0x000fe200000000ff */
[----:B------:R-:W-:Y:S01]  /*06a0*/  @!P2 IMAD.MOV.U32 R26, RZ, RZ, R2 ;  /* 0x000000ffff1aa224 */ /* 0x000fe200078e0002 */
[----:B------:R-:W4:Y:S04]  /*06b0*/  @!P6 LDG.E.U16 R23, desc[UR14][R6.64+-0x6] ;  /* 0xfffffa0e0617e981 */ /* 0x000f28000c1e1500 */
[----:B------:R-:W-:Y:S02]  /*06c0*/  @!P2 PRMT R24, R26, 0x9910, RZ ;  /* 0x000099101a18a816 */ /* 0x000fe400000000ff */
[----:B------:R-:W-:-:S03]  /*06d0*/  ISETP.NE.U32.AND P0, PT, R4, R18, PT ;  /* 0x000000120400720c */ /* 0x000fc60003f05070 */
[----:B------:R-:W-:Y:S01]  /*06e0*/  @!P2 IMAD R24, R24, R27, RZ ;  /* 0x0000001b1818a224 */ /* 0x000fe200078e02ff */
[----:B------:R-:W-:-:S04]  /*06f0*/  ISETP.NE.AND.EX P0, PT, R5, R19, PT, P0 ;  /* 0x000000130500720c */ /* 0x000fc80003f05300 */
[----:B------:R-:W-:-:S04]  /*0700*/  @!P2 PRMT R18, R24, 0x9910, RZ ;  /* 0x000099101812a816 */ /* 0x000fc800000000ff */
[--C-:B------:R-:W-:Y:S01]  /*0710*/  @!P2 SHF.R.S32.HI R19, RZ, 0x1f, R18.reuse ;  /* 0x0000001fff13a819 */ /* 0x100fe20000011412 */
[----:B------:R-:W-:-:S04]  /*0720*/  @!P2 IMAD.MOV.U32 R2, RZ, RZ, R18 ;  /* 0x000000ffff02a224 */ /* 0x000fc800078e0012 */
[----:B------:R-:W-:Y:S01]  /*0730*/  @!P2 IMAD.MOV.U32 R3, RZ, RZ, R19 ;  /* 0x000000ffff03a224 */ /* 0x000fe200078e0013 */
[----:B------:R-:W4:Y:S04]  /*0740*/  @!P0 LDG.E.U16 R24, desc[UR14][R6.64+-0x4] ;  /* 0xfffffc0e06188981 */ /* 0x000f28000c1e1500 */
[----:B------:R-:W4:Y:S01]  /*0750*/  LDG.E.64 R18, desc[UR14][R8.64+0x20] ;  /* 0x0000200e08127981 */ /* 0x000f22000c1e1b00 */
[----:B------:R-:W-:Y:S01]  /*0760*/  ISETP.NE.U32.AND P1, PT, R4, R16, PT ;  /* 0x000000100400720c */ /* 0x000fe20003f25070 */
[----:B------:R-:W-:-:S03]  /*0770*/  @!P3 IMAD.MOV.U32 R16, RZ, RZ, R2 ;  /* 0x000000ffff10b224 */ /* 0x000fc600078e0002 */
[----:B------:R-:W-:Y:S02]  /*0780*/  ISETP.NE.AND.EX P1, PT, R5, R17, PT, P1 ;  /* 0x000000110500720c */ /* 0x000fe40003f25310 */
[----:B------:R-:W-:Y:S02]  /*0790*/  @!P3 PRMT R17, R25, 0x9910, RZ ;  /* 0x000099101911b816 */ /* 0x000fe400000000ff */
[----:B------:R-:W-:-:S05]  /*07a0*/  @!P3 PRMT R26, R16, 0x9910, RZ ;  /* 0x00009910101ab816 */ /* 0x000fca00000000ff */
[----:B------:R-:W-:Y:S02]  /*07b0*/  @!P3 IMAD R26, R26, R17, RZ ;  /* 0x000000111a1ab224 */ /* 0x000fe400078e02ff */
[----:B------:R-:W4:Y:S04]  /*07c0*/  LDG.E.64 R16, desc[UR14][R8.64+0x28] ;  /* 0x0000280e08107981 */ /* 0x000f28000c1e1b00 */
[----:B------:R-:W4:Y:S01]  /*07d0*/  @!P1 LDG.E.U16 R25, desc[UR14][R6.64+-0x2] ;  /* 0xfffffe0e06199981 */ /* 0x000f22000c1e1500 */
[----:B------:R-:W-:-:S04]  /*07e0*/  ISETP.NE.U32.AND P2, PT, R4, R20, PT ;  /* 0x000000140400720c */ /* 0x000fc80003f45070 */
[----:B------:R-:W-:Y:S02]  /*07f0*/  ISETP.NE.AND.EX P2, PT, R5, R21, PT, P2 ;  /* 0x000000150500720c */ /* 0x000fe40003f45320 */
[----:B------:R-:W-:-:S04]  /*0800*/  @!P3 PRMT R20, R26, 0x9910, RZ ;  /* 0x000099101a14b816 */ /* 0x000fc800000000ff */
[--C-:B------:R-:W-:Y:S01]  /*0810*/  @!P3 SHF.R.S32.HI R21, RZ, 0x1f, R20.reuse ;  /* 0x0000001fff15b819 */ /* 0x100fe20000011414 */
[----:B------:R-:W-:-:S04]  /*0820*/  @!P3 IMAD.MOV.U32 R2, RZ, RZ, R20 ;  /* 0x000000ffff02b224 */ /* 0x000fc800078e0014 */
[----:B------:R-:W-:Y:S02]  /*0830*/  @!P3 IMAD.MOV.U32 R3, RZ, RZ, R21 ;  /* 0x000000ffff03b224 */ /* 0x000fe400078e0015 */
[----:B------:R-:W4:Y:S04]  /*0840*/  LDG.E.64 R20, desc[UR14][R8.64+0x30] ;  /* 0x0000300e08147981 */ /* 0x000f28000c1e1b00 */
[----:B------:R-:W4:Y:S01]  /*0850*/  @!P2 LDG.E.U16 R26, desc[UR14][R6.64] ;  /* 0x0000000e061aa981 */ /* 0x000f22000c1e1500 */
[----:B------:R-:W-:-:S04]  /*0860*/  ISETP.NE.U32.AND P3, PT, R4, R12, PT ;  /* 0x0000000c0400720c */ /* 0x000fc80003f65070 */
[----:B------:R-:W-:Y:S02]  /*0870*/  ISETP.NE.AND.EX P3, PT, R5, R13, PT, P3 ;  /* 0x0000000d0500720c */ /* 0x000fe40003f65330 */
[----:B------:R-:W4:Y:S01]  /*0880*/  LDG.E.64 R12, desc[UR14][R8.64+0x38] ;  /* 0x0000380e080c7981 */ /* 0x000f22000c1e1b00 */
[----:B--2---:R-:W-:-:S10]  /*0890*/  ISETP.NE.U32.AND P4, PT, R4, R10, PT ;  /* 0x0000000a0400720c */ /* 0x004fd40003f85070 */
[----:B------:R-:W2:Y:S01]  /*08a0*/  @!P3 LDG.E.U16 R10, desc[UR14][R6.64+0x2] ;  /* 0x0000020e060ab981 */ /* 0x000ea2000c1e1500 */
[----:B------:R-:W-:-:S13]  /*08b0*/  ISETP.NE.AND.EX P4, PT, R5, R11, PT, P4 ;  /* 0x0000000b0500720c */ /* 0x000fda0003f85340 */
[----:B------:R-:W2:Y:S01]  /*08c0*/  @!P4 LDG.E.U16 R11, desc[UR14][R6.64+0x4] ;  /* 0x0000040e060bc981 */ /* 0x000ea2000c1e1500 */
[----:B---3--:R-:W-:Y:S01]  /*08d0*/  ISETP.NE.U32.AND P5, PT, R4, R14, PT ;  /* 0x0000000e0400720c */ /* 0x008fe20003fa5070 */
[----:B------:R-:W-:-:S03]  /*08e0*/  @!P6 IMAD.MOV.U32 R14, RZ, RZ, R2 ;  /* 0x000000ffff0ee224 */ /* 0x000fc600078e0002 */
[----:B------:R-:W-:Y:S02]  /*08f0*/  ISETP.NE.AND.EX P5, PT, R5, R15, PT, P5 ;  /* 0x0000000f0500720c */ /* 0x000fe40003fa5350 */
[----:B------:R-:W-:Y:S02]  /*0900*/  @!P6 PRMT R14, R14, 0x9910, RZ ;  /* 0x000099100e0ee816 */ /* 0x000fe400000000ff */
[----:B----4-:R-:W-:-:S05]  /*0910*/  @!P6 PRMT R15, R23, 0x9910, RZ ;  /* 0x00009910170fe816 */ /* 0x010fca00000000ff */
[----:B------:R-:W-:-:S05]  /*0920*/  @!P6 IMAD R14, R14, R15, RZ ;  /* 0x0000000f0e0ee224 */ /* 0x000fca00078e02ff */
[----:B------:R-:W-:Y:S02]  /*0930*/  @!P6 PRMT R15, R14, 0x9910, RZ ;  /* 0x000099100e0fe816 */ /* 0x000fe400000000ff */
[----:B------:R-:W3:Y:S02]  /*0940*/  @!P5 LDG.E.U16 R14, desc[UR14][R6.64+0x6] ;  /* 0x0000060e060ed981 */ /* 0x000ee4000c1e1500 */
[--C-:B------:R-:W-:Y:S01]  /*0950*/  @!P6 SHF.R.S32.HI R28, RZ, 0x1f, R15.reuse ;  /* 0x0000001fff1ce819 */ /* 0x100fe2000001140f */
[----:B------:R-:W-:-:S04]  /*0960*/  @!P6 IMAD.MOV.U32 R2, RZ, RZ, R15 ;  /* 0x000000ffff02e224 */ /* 0x000fc800078e000f */
[----:B------:R-:W-:Y:S02]  /*0970*/  @!P6 IMAD.MOV.U32 R3, RZ, RZ, R28 ;  /* 0x000000ffff03e224 */ /* 0x000fe400078e001c */
[----:B------:R-:W-:Y:S01]  /*0980*/  @!P0 IMAD.MOV.U32 R15, RZ, RZ, R2 ;  /* 0x000000ffff0f8224 */ /* 0x000fe200078e0002 */
[----:B------:R-:W-:Y:S02]  /*0990*/  ISETP.NE.U32.AND P6, PT, R4, R18, PT ;  /* 0x000000120400720c */ /* 0x000fe40003fc5070 */
[----:B------:R-:W-:Y:S02]  /*09a0*/  @!P0 PRMT R18, R24, 0x9910, RZ ;  /* 0x0000991018128816 */ /* 0x000fe400000000ff */
[----:B------:R-:W-:Y:S02]  /*09b0*/  @!P0 PRMT R15, R15, 0x9910, RZ ;  /* 0x000099100f0f8816 */ /* 0x000fe400000000ff */
[----:B------:R-:W-:-:S03]  /*09c0*/  ISETP.NE.AND.EX P6, PT, R5, R19, PT, P6 ;  /* 0x000000130500720c */ /* 0x000fc60003fc5360 */
[----:B------:R-:W-:-:S05]  /*09d0*/  @!P0 IMAD R15, R15, R18, RZ ;  /* 0x000000120f0f8224 */ /* 0x000fca00078e02ff */
[----:B------:R-:W-:-:S04]  /*09e0*/  @!P0 PRMT R18, R15, 0x9910, RZ ;  /* 0x000099100f128816 */ /* 0x000fc800000000ff */
[--C-:B------:R-:W-:Y:S01]  /*09f0*/  @!P0 SHF.R.S32.HI R19, RZ, 0x1f, R18.reuse ;  /* 0x0000001fff138819 */ /* 0x100fe20000011412 */
[----:B------:R-:W4:Y:S01]  /*0a00*/  @!P6 LDG.E.U16 R15, desc[UR14][R6.64+0x8] ;  /* 0x0000080e060fe981 */ /* 0x000f22000c1e1500 */
[----:B------:R-:W-:Y:S01]  /*0a10*/  @!P0 IMAD.MOV.U32 R2, RZ, RZ, R18 ;  /* 0x000000ffff028224 */ /* 0x000fe200078e0012 */
[----:B------:R-:W-:Y:S02]  /*0a20*/  @!P1 PRMT R25, R25, 0x9910, RZ ;  /* 0x0000991019199816 */ /* 0x000fe400000000ff */
[----:B------:R-:W-:Y:S01]  /*0a30*/  @!P0 IMAD.MOV.U32 R3, RZ, RZ, R19 ;  /* 0x000000ffff038224 */ /* 0x000fe200078e0013 */
[----:B------:R-:W-:Y:S01]  /*0a40*/  ISETP.NE.U32.AND P0, PT, R4, R16, PT ;  /* 0x000000100400720c */ /* 0x000fe20003f05070 */
[----:B------:R-:W-:-:S03]  /*0a50*/  @!P1 IMAD.MOV.U32 R18, RZ, RZ, R2 ;  /* 0x000000ffff129224 */ /* 0x000fc600078e0002 */
[----:B------:R-:W-:Y:S01]  /*0a60*/  ISETP.NE.AND.EX P0, PT, R5, R17, PT, P0 ;  /* 0x000000110500720c */ /* 0x000fe20003f05300 */
[----:B------:R-:W-:Y:S01]  /*0a70*/  @!P1 IMAD.MOV.U32 R17, RZ, RZ, R25 ;  /* 0x000000ffff119224 */ /* 0x000fe200078e0019 */
[----:B------:R-:W-:-:S05]  /*0a80*/  @!P1 PRMT R16, R18, 0x9910, RZ ;  /* 0x0000991012109816 */ /* 0x000fca00000000ff */
[----:B------:R-:W-:-:S05]  /*0a90*/  @!P1 IMAD R16, R16, R17, RZ ;  /* 0x0000001110109224 */ /* 0x000fca00078e02ff */
[----:B------:R-:W-:Y:S02]  /*0aa0*/  @!P1 PRMT R17, R16, 0x9910, RZ ;  /* 0x0000991010119816 */ /* 0x000fe400000000ff */
[----:B------:R-:W4:Y:S02]  /*0ab0*/  @!P0 LDG.E.U16 R16, desc[UR14][R6.64+0xa] ;  /* 0x00000a0e06108981 */ /* 0x000f24000c1e1500 */
[--C-:B------:R-:W-:Y:S01]  /*0ac0*/  @!P1 SHF.R.S32.HI R18, RZ, 0x1f, R17.reuse ;  /* 0x0000001fff129819 */ /* 0x100fe20000011411 */
[----:B------:R-:W-:Y:S01]  /*0ad0*/  @!P1 IMAD.MOV.U32 R2, RZ, RZ, R17 ;  /* 0x000000ffff029224 */ /* 0x000fe200078e0011 */
[----:B------:R-:W-:-:S03]  /*0ae0*/  @!P2 PRMT R26, R26, 0x9910, RZ ;  /* 0x000099101a1aa816 */ /* 0x000fc600000000ff */
[----:B------:R-:W-:Y:S01]  /*0af0*/  @!P1 IMAD.MOV.U32 R3, RZ, RZ, R18 ;  /* 0x000000ffff039224 */ /* 0x000fe200078e0012 */
[----:B------:R-:W-:Y:S01]  /*0b00*/  ISETP.NE.U32.AND P1, PT, R4, R20, PT ;  /* 0x000000140400720c */ /* 0x000fe20003f25070 */
[----:B------:R-:W-:-:S03]  /*0b10*/  @!P2 IMAD.MOV.U32 R17, RZ, RZ, R2 ;  /* 0x000000ffff11a224 */ /* 0x000fc600078e0002 */
[----:B------:R-:W-:Y:S02]  /*0b20*/  ISETP.NE.AND.EX P1, PT, R5, R21, PT, P1 ;  /* 0x000000150500720c */ /* 0x000fe40003f25310 */
[----:B------:R-:W-:Y:S01]  /*0b30*/  @!P2 PRMT R18, R17, 0x9910, RZ ;  /* 0x000099101112a816 */ /* 0x000fe200000000ff */
[----:B------:R-:W-:-:S04]  /*0b40*/  @!P2 IMAD.MOV.U32 R17, RZ, RZ, R26 ;  /* 0x000000ffff11a224 */ /* 0x000fc800078e001a */
[----:B------:R-:W-:-:S05]  /*0b50*/  @!P2 IMAD R18, R18, R17, RZ ;  /* 0x000000111212a224 */ /* 0x000fca00078e02ff */
[----:B------:R-:W-:Y:S01]  /*0b60*/  @!P2 PRMT R18, R18, 0x9910, RZ ;  /* 0x000099101212a816 */ /* 0x000fe200000000ff */
[----:B------:R-:W4:Y:S03]  /*0b70*/  @!P1 LDG.E.U16 R17, desc[UR14][R6.64+0xc] ;  /* 0x00000c0e06119981 */ /* 0x000f26000c1e1500 */
[--C-:B------:R-:W-:Y:S01]  /*0b80*/  @!P2 SHF.R.S32.HI R19, RZ, 0x1f, R18.reuse ;  /* 0x0000001fff13a819 */ /* 0x100fe20000011412 */
[----:B------:R-:W-:-:S04]  /*0b90*/  @!P2 IMAD.MOV.U32 R2, RZ, RZ, R18 ;  /* 0x000000ffff02a224 */ /* 0x000fc800078e0012 */
[----:B------:R-:W-:Y:S01]  /*0ba0*/  @!P2 IMAD.MOV.U32 R3, RZ, RZ, R19 ;  /* 0x000000ffff03a224 */ /* 0x000fe200078e0013 */
[----:B------:R-:W-:-:S04]  /*0bb0*/  ISETP.NE.U32.AND P2, PT, R4, R12, PT ;  /* 0x0000000c0400720c */ /* 0x000fc80003f45070 */
[----:B------:R-:W-:-:S13]  /*0bc0*/  ISETP.NE.AND.EX P2, PT, R5, R13, PT, P2 ;  /* 0x0000000d0500720c */ /* 0x000fda0003f45320 */
[----:B------:R-:W4:Y:S01]  /*0bd0*/  @!P2 LDG.E.U16 R12, desc[UR14][R6.64+0xe] ;  /* 0x00000e0e060ca981 */ /* 0x000f22000c1e1500 */
[----:B------:R-:W-:Y:S01]  /*0be0*/  @!P3 IMAD.MOV.U32 R13, RZ, RZ, R2 ;  /* 0x000000ffff0db224 */ /* 0x000fe200078e0002 */
[----:B--2---:R-:W-:-:S04]  /*0bf0*/  @!P3 PRMT R18, R10, 0x9910, RZ ;  /* 0x000099100a12b816 */ /* 0x004fc800000000ff */
[----:B------:R-:W-:Y:S01]  /*0c00*/  @!P3 PRMT R10, R13, 0x9910, RZ ;  /* 0x000099100d0ab816 */ /* 0x000fe200000000ff */
[----:B------:R-:W-:-:S04]  /*0c10*/  @!P3 IMAD.MOV.U32 R13, RZ, RZ, R18 ;  /* 0x000000ffff0db224 */ /* 0x000fc800078e0012 */
[----:B------:R-:W-:-:S05]  /*0c20*/  @!P3 IMAD R10, R10, R13, RZ ;  /* 0x0000000d0a0ab224 */ /* 0x000fca00078e02ff */
[----:B------:R-:W-:-:S05]  /*0c30*/  @!P3 PRMT R10, R10, 0x9910, RZ ;  /* 0x000099100a0ab816 */ /* 0x000fca00000000ff */
[--C-:B------:R-:W-:Y:S01]  /*0c40*/  @!P3 IMAD.MOV.U32 R2, RZ, RZ, R10.reuse ;  /* 0x000000ffff02b224 */ /* 0x100fe200078e000a */
[----:B------:R-:W-:-:S03]  /*0c50*/  @!P3 SHF.R.S32.HI R13, RZ, 0x1f, R10 ;  /* 0x0000001fff0db819 */ /* 0x000fc6000001140a */
[----:B------:R-:W-:Y:S01]  /*0c60*/  @!P4 IMAD.MOV.U32 R10, RZ, RZ, R2 ;  /* 0x000000ffff0ac224 */ /* 0x000fe200078e0002 */
[----:B------:R-:W-:-:S04]  /*0c70*/  @!P4 PRMT R11, R11, 0x9910, RZ ;  /* 0x000099100b0bc816 */ /* 0x000fc800000000ff */
[----:B------:R-:W-:-:S05]  /*0c80*/  @!P4 PRMT R10, R10, 0x9910, RZ ;  /* 0x000099100a0ac816 */ /* 0x000fca00000000ff */
[----:B------:R-:W-:-:S05]  /*0c90*/  @!P4 IMAD R10, R10, R11, RZ ;  /* 0x0000000b0a0ac224 */ /* 0x000fca00078e02ff */
[----:B------:R-:W-:-:S05]  /*0ca0*/  @!P4 PRMT R10, R10, 0x9910, RZ ;  /* 0x000099100a0ac816 */ /* 0x000fca00000000ff */
[--C-:B------:R-:W-:Y:S01]  /*0cb0*/  @!P4 IMAD.MOV.U32 R2, RZ, RZ, R10.reuse ;  /* 0x000000ffff02c224 */ /* 0x100fe200078e000a */
[----:B------:R-:W-:-:S03]  /*0cc0*/  @!P4 SHF.R.S32.HI R11, RZ, 0x1f, R10 ;  /* 0x0000001fff0bc819 */ /* 0x000fc6000001140a */
[----:B------:R-:W-:Y:S02]  /*0cd0*/  @!P5 IMAD.MOV.U32 R10, RZ, RZ, R2 ;  /* 0x000000ffff0ad224 */ /* 0x000fe400078e0002 */
[----:B------:R-:W-:Y:S02]  /*0ce0*/  @!P3 IMAD.MOV.U32 R3, RZ, RZ, R13 ;  /* 0x000000ffff03b224 */ /* 0x000fe400078e000d */
[----:B------:R-:W-:Y:S01]  /*0cf0*/  @!P4 IMAD.MOV.U32 R3, RZ, RZ, R11 ;  /* 0x000000ffff03c224 */ /* 0x000fe200078e000b */
[----:B---3--:R-:W-:Y:S02]  /*0d00*/  @!P5 PRMT R11, R14, 0x9910, RZ ;  /* 0x000099100e0bd816 */ /* 0x008fe400000000ff */
[----:B------:R-:W-:-:S05]  /*0d10*/  @!P5 PRMT R10, R10, 0x9910, RZ ;  /* 0x000099100a0ad816 */ /* 0x000fca00000000ff */
[----:B------:R-:W-:-:S05]  /*0d20*/  @!P5 IMAD R10, R10, R11, RZ ;  /* 0x0000000b0a0ad224 */ /* 0x000fca00078e02ff */
[----:B------:R-:W-:-:S05]  /*0d30*/  @!P5 PRMT R10, R10, 0x9910, RZ ;  /* 0x000099100a0ad816 */ /* 0x000fca00000000ff */
[--C-:B------:R-:W-:Y:S01]  /*0d40*/  @!P5 IMAD.MOV.U32 R2, RZ, RZ, R10.reuse ;  /* 0x000000ffff02d224 */ /* 0x100fe200078e000a */
[----:B------:R-:W-:-:S03]  /*0d50*/  @!P5 SHF.R.S32.HI R11, RZ, 0x1f, R10 ;  /* 0x0000001fff0bd819 */ /* 0x000fc6000001140a */
[----:B------:R-:W-:Y:S02]  /*0d60*/  @!P6 IMAD.MOV.U32 R10, RZ, RZ, R2 ;  /* 0x000000ffff0ae224 */ /* 0x000fe400078e0002 */
[----:B------:R-:W-:Y:S01]  /*0d70*/  @!P5 IMAD.MOV.U32 R3, RZ, RZ, R11 ;  /* 0x000000ffff03d224 */ /* 0x000fe200078e000b */
[----:B----4-:R-:W-:Y:S02]  /*0d80*/  @!P6 PRMT R11, R15, 0x9910, RZ ;  /* 0x000099100f0be816 */ /* 0x010fe400000000ff */
[----:B------:R-:W-:-:S05]  /*0d90*/  @!P6 PRMT R10, R10, 0x9910, RZ ;  /* 0x000099100a0ae816 */ /* 0x000fca00000000ff */
[----:B------:R-:W-:-:S05]  /*0da0*/  @!P6 IMAD R10, R10, R11, RZ ;  /* 0x0000000b0a0ae224 */ /* 0x000fca00078e02ff */
[----:B------:R-:W-:-:S05]  /*0db0*/  @!P6 PRMT R10, R10, 0x9910, RZ ;  /* 0x000099100a0ae816 */ /* 0x000fca00000000ff */
[--C-:B------:R-:W-:Y:S01]  /*0dc0*/  @!P6 IMAD.MOV.U32 R2, RZ, RZ, R10.reuse ;  /* 0x000000ffff02e224 */ /* 0x100fe200078e000a */
[----:B------:R-:W-:-:S03]  /*0dd0*/  @!P6 SHF.R.S32.HI R11, RZ, 0x1f, R10 ;  /* 0x0000001fff0be819 */ /* 0x000fc6000001140a */
[----:B------:R-:W-:Y:S02]  /*0de0*/  @!P0 IMAD.MOV.U32 R10, RZ, RZ, R2 ;  /* 0x000000ffff0a8224 */ /* 0x000fe400078e0002 */
[----:B------:R-:W-:Y:S01]  /*0df0*/  @!P6 IMAD.MOV.U32 R3, RZ, RZ, R11 ;  /* 0x000000ffff03e224 */ /* 0x000fe200078e000b */
[----:B------:R-:W-:Y:S02]  /*0e00*/  @!P0 PRMT R11, R16, 0x9910, RZ ;  /* 0x00009910100b8816 */ /* 0x000fe400000000ff */
        /* <DEDUP_REMOVED lines=16> */
[----:B------:R-:W-:Y:S01]  /*0f10*/  @!P2 PRMT R10, R10, 0x9910, RZ ;  /* 0x000099100a0aa816 */ /* 0x000fe200000000ff */
[----:B------:R-:W-:-:S04]  /*0f20*/  UIADD3 UR4, UP1, UPT, UR4, -0x10, URZ ;  /* 0xfffffff004047890 */ /* 0x000fc8000ff3e0ff */
[----:B------:R-:W-:Y:S01]  /*0f30*/  @!P2 IMAD R10, R10, R11, RZ ;  /* 0x0000000b0a0aa224 */ /* 0x000fe200078e02ff */
[----:B------:R-:W-:Y:S02]  /*0f40*/  UIADD3.X UR7, UPT, UPT, UR7, -0x1, URZ, UP1, !UPT ;  /* 0xffffffff07077890 */ /* 0x000fe40008ffe4ff */
[----:B------:R-:W-:Y:S02]  /*0f50*/  UISETP.NE.U32.AND UP1, UPT, UR4, URZ, UPT ;  /* 0x000000ff0400728c */ /* 0x000fe4000bf25070 */
[----:B------:R-:W-:Y:S02]  /*0f60*/  @!P2 PRMT R11, R10, 0x9910, RZ ;  /* 0x000099100a0ba816 */ /* 0x000fe400000000ff */
[----:B------:R-:W-:Y:S01]  /*0f70*/  IADD3 R10, P0, PT, R8, 0x80, RZ ;  /* 0x00000080080a7810 */ /* 0x000fe20007f1e0ff */
[----:B------:R-:W-:Y:S02]  /*0f80*/  UISETP.NE.AND.EX UP1, UPT, UR7, URZ, UPT, UP1 ;  /* 0x000000ff0700728c */ /* 0x000fe4000bf25310 */
[----:B------:R-:W-:Y:S01]  /*0f90*/  @!P2 IMAD.MOV.U32 R8, RZ, RZ, R11 ;  /* 0x000000ffff08a224 */ /* 0x000fe200078e000b */
[----:B------:R-:W-:-:S04]  /*0fa0*/  IADD3 R18, P1, PT, R6, 0x20, RZ ;  /* 0x0000002006127810 */ /* 0x000fc80007f3e0ff */
[--C-:B------:R-:W-:Y:S01]  /*0fb0*/  @!P2 SHF.R.S32.HI R11, RZ, 0x1f, R8.reuse ;  /* 0x0000001fff0ba819 */ /* 0x100fe20000011408 */
[----:B------:R-:W-:Y:S02]  /*0fc0*/  IMAD.X R9, RZ, RZ, R9, P0 ;  /* 0x000000ffff097224 */ /* 0x000fe400000e0609 */
[----:B------:R-:W-:Y:S02]  /*0fd0*/  IMAD.X R19, RZ, RZ, R7, P1 ;  /* 0x000000ffff137224 */ /* 0x000fe400008e0607 */
[----:B------:R-:W-:Y:S02]  /*0fe0*/  @!P2 IMAD.MOV.U32 R2, RZ, RZ, R8 ;  /* 0x000000ffff02a224 */ /* 0x000fe400078e0008 */
[----:B------:R-:W-:Y:S01]  /*0ff0*/  @!P2 IMAD.MOV.U32 R3, RZ, RZ, R11 ;  /* 0x000000ffff03a224 */ /* 0x000fe200078e000b */
[----:B------:R-:W-:Y:S06]  /*1000*/  BRA.U UP1, `(.L_x_969) ;  /* 0xfffffff101bc7547 */ /* 0x000fec000b83ffff */
.L_x_968:
        /* <DEDUP_REMOVED lines=23> */
[----:B------:R-:W-:-:S04]  /*1180*/  IMAD.U32 R14, RZ, RZ, UR4 ;  /* 0x00000004ff0e7e24 */ /* 0x000fc8000f8e00ff */
[----:B------:R-:W-:Y:S01]  /*1190*/  IMAD.U32 R15, RZ, RZ, UR7 ;  /* 0x00000007ff0f7e24 */ /* 0x000fe2000f8e00ff */
[----:B--2--5:R-:W-:-:S04]  /*11a0*/  ISETP.NE.U32.AND P6, PT, R4, R6, PT ;  /* 0x000000060400720c */ /* 0x024fc80003fc5070 */
[----:B------:R-:W-:Y:S02]  /*11b0*/  ISETP.NE.AND.EX P6, PT, R5, R7, PT, P6 ;  /* 0x000000070500720c */ /* 0x000fe40003fc5360 */
[----:B------:R0:W2:Y:S11]  /*11c0*/  LDG.E.64 R6, desc[UR14][R24.64+0x38] ;  /* 0x0000380e18067981 */ /* 0x0000b6000c1e1b00 */
        /* <DEDUP_REMOVED lines=15> */
[----:B------:R-:W-:Y:S01]  /*12c0*/  ISETP.NE.U32.AND P0, PT, R4, R8, PT ;  /* 0x000000080400720c */ /* 0x000fe20003f05070 */
[----:B------:R-:W-:-:S03]  /*12d0*/  @!P6 IMAD.MOV.U32 R8, RZ, RZ, R2 ;  /* 0x000000ffff08e224 */ /* 0x000fc600078e0002 */
[----:B------:R-:W-:-:S07]  /*12e0*/  ISETP.NE.AND.EX P0, PT, R5, R9, PT, P0 ;  /* 0x000000090500720c */ /* 0x000fce0003f05300 */
[----:B------:R-:W4:Y:S01]  /*12f0*/  @!P1 LDG.E.U16 R10, desc[UR14][R14.64+0xa] ;  /* 0x00000a0e0e0a9981 */ /* 0x000f22000c1e1500 */
[----:B------:R-:W-:Y:S02]  /*1300*/  @!P6 PRMT R9, R8, 0x9910, RZ ;  /* 0x000099100809e816 */ /* 0x000fe400000000ff */
[----:B--2---:R-:W-:-:S05]  /*1310*/  @!P6 PRMT R8, R23, 0x9910, RZ ;  /* 0x000099101708e816 */ /* 0x004fca00000000ff */
[----:B------:R-:W-:Y:S02]  /*1320*/  @!P6 IMAD R9, R9, R8, RZ ;  /* 0x000000080909e224 */ /* 0x000fe400078e02ff */
[----:B------:R-:W2:Y:S03]  /*1330*/  @!P0 LDG.E.U16 R8, desc[UR14][R14.64+0xc] ;  /* 0x00000c0e0e088981 */ /* 0x000ea6000c1e1500 */
[----:B------:R-:W-:-:S04]  /*1340*/  @!P6 PRMT R9, R9, 0x9910, RZ ;  /* 0x000099100909e816 */ /* 0x000fc800000000ff */
[--C-:B0-----:R-:W-:Y:S01]  /*1350*/  @!P6 SHF.R.S32.HI R24, RZ, 0x1f, R9.reuse ;  /* 0x0000001fff18e819 */ /* 0x101fe20000011409 */
[----:B------:R-:W-:-:S04]  /*1360*/  @!P6 IMAD.MOV.U32 R2, RZ, RZ, R9 ;  /* 0x000000ffff02e224 */ /* 0x000fc800078e0009 */
[----:B------:R-:W-:Y:S01]  /*1370*/  @!P6 IMAD.MOV.U32 R3, RZ, RZ, R24 ;  /* 0x000000ffff03e224 */ /* 0x000fe200078e0018 */
[----:B------:R-:W-:-:S04]  /*1380*/  ISETP.NE.U32.AND P6, PT, R4, R6, PT ;  /* 0x000000060400720c */ /* 0x000fc80003fc5070 */
[----:B------:R-:W-:-:S13]  /*1390*/  ISETP.NE.AND.EX P6, PT, R5, R7, PT, P6 ;  /* 0x000000070500720c */ /* 0x000fda0003fc5360 */
[----:B------:R4:W2:Y:S01]  /*13a0*/  @!P6 LDG.E.U16 R6, desc[UR14][R14.64+0xe] ;  /* 0x00000e0e0e06e981 */ /* 0x0008a2000c1e1500 */
[----:B------:R-:W-:Y:S01]  /*13b0*/  @!P5 IMAD.MOV.U32 R7, RZ, RZ, R2 ;  /* 0x000000ffff07d224 */ /* 0x000fe200078e0002 */
[----:B---3--:R-:W-:-:S04]  /*13c0*/  @!P5 PRMT R20, R20, 0x9910, RZ ;  /* 0x000099101414d816 */ /* 0x008fc800000000ff */
[----:B------:R-:W-:-:S05]  /*13d0*/  @!P5 PRMT R7, R7, 0x9910, RZ ;  /* 0x000099100707d816 */ /* 0x000fca00000000ff */
[----:B------:R-:W-:-:S05]  /*13e0*/  @!P5 IMAD R7, R7, R20, RZ ;  /* 0x000000140707d224 */ /* 0x000fca00078e02ff */
[----:B------:R-:W-:-:S05]  /*13f0*/  @!P5 PRMT R7, R7, 0x9910, RZ ;  /* 0x000099100707d816 */ /* 0x000fca00000000ff */
[--C-:B------:R-:W-:Y:S01]  /*1400*/  @!P5 IMAD.MOV.U32 R2, RZ, RZ, R7.reuse ;  /* 0x000000ffff02d224 */ /* 0x100fe200078e0007 */
[----:B------:R-:W-:-:S03]  /*1410*/  @!P5 SHF.R.S32.HI R20, RZ, 0x1f, R7 ;  /* 0x0000001fff14d819 */ /* 0x000fc60000011407 */
[----:B------:R-:W-:Y:S01]  /*1420*/  @!P4 IMAD.MOV.U32 R7, RZ, RZ, R2 ;  /* 0x000000ffff07c224 */ /* 0x000fe200078e0002 */
[----:B----4-:R-:W-:-:S04]  /*1430*/  @!P4 PRMT R14, R18, 0x9910, RZ ;  /* 0x00009910120ec816 */ /* 0x010fc800000000ff */
        /* <DEDUP_REMOVED lines=28> */
[----:B------:R-:W-:-:S05]  /*1600*/  @!P0 IMAD.MOV.U32 R7, RZ, RZ, R2 ;  /* 0x000000ffff078224 */ /* 0x000fca00078e0002 */
[----:B------:R-:W-:Y:S01]  /*1610*/  @!P0 PRMT R7, R7, 0x9910, RZ ;  /* 0x0000991007078816 */ /* 0x000fe200000000ff */
[----:B------:R-:W-:Y:S02]  /*1620*/  @!P3 IMAD.MOV.U32 R3, RZ, RZ, R14 ;  /* 0x000000ffff03b224 */ /* 0x000fe400078e000e */
[----:B------:R-:W-:Y:S02]  /*1630*/  @!P2 IMAD.MOV.U32 R3, RZ, RZ, R12 ;  /* 0x000000ffff03a224 */ /* 0x000fe400078e000c */
[----:B------:R-:W-:Y:S01]  /*1640*/  @!P1 IMAD.MOV.U32 R3, RZ, RZ, R10 ;  /* 0x000000ffff039224 */ /* 0x000fe200078e000a */
[----:B------:R-:W-:-:S04]  /*1650*/  UIADD3 UR5, UP1, UPT, UR5, 0x8, URZ ;  /* 0x0000000805057890 */ /* 0x000fc8000ff3e0ff */
[----:B------:R-:W-:Y:S01]  /*1660*/  UIADD3.X UR6, UPT, UPT, URZ, UR6, URZ, UP1, !UPT ;  /* 0x00000006ff067290 */ /* 0x000fe20008ffe4ff */
[----:B--2---:R-:W-:-:S05]  /*1670*/  @!P0 PRMT R8, R8, 0x9910, RZ ;  /* 0x0000991008088816 */ /* 0x004fca00000000ff */
[----:B------:R-:W-:-:S05]  /*1680*/  @!P0 IMAD R7, R7, R8, RZ ;  /* 0x0000000807078224 */ /* 0x000fca00078e02ff */
[----:B------:R-:W-:-:S04]  /*1690*/  @!P0 PRMT R7, R7, 0x9910, RZ ;  /* 0x0000991007078816 */ /* 0x000fc800000000ff */
[--C-:B------:R-:W-:Y:S01]  /*16a0*/  @!P0 SHF.R.S32.HI R8, RZ, 0x1f, R7.reuse ;  /* 0x0000001fff088819 */ /* 0x100fe20000011407 */
[----:B------:R-:W-:-:S04]  /*16b0*/  @!P0 IMAD.MOV.U32 R2, RZ, RZ, R7 ;  /* 0x000000ffff028224 */ /* 0x000fc800078e0007 */
[----:B------:R-:W-:Y:S02]  /*16c0*/  @!P0 IMAD.MOV.U32 R3, RZ, RZ, R8 ;  /* 0x000000ffff038224 */ /* 0x000fe400078e0008 */
[----:B------:R-:W-:Y:S01]  /*16d0*/  @!P6 IMAD.MOV.U32 R7, RZ, RZ, R2 ;  /* 0x000000ffff07e224 */ /* 0x000fe200078e0002 */
[----:B------:R-:W-:-:S04]  /*16e0*/  @!P6 PRMT R8, R6, 0x9910, RZ ;  /* 0x000099100608e816 */ /* 0x000fc800000000ff */
[----:B------:R-:W-:Y:S01]  /*16f0*/  @!P6 PRMT R6, R7, 0x9910, RZ ;  /* 0x000099100706e816 */ /* 0x000fe200000000ff */
[----:B------:R-:W-:-:S04]  /*1700*/  @!P6 IMAD.MOV.U32 R7, RZ, RZ, R8 ;  /* 0x000000ffff07e224 */ /* 0x000fc800078e0008 */
[----:B------:R-:W-:-:S05]  /*1710*/  @!P6 IMAD R6, R6, R7, RZ ;  /* 0x000000070606e224 */ /* 0x000fca00078e02ff */
[----:B------:R-:W-:-:S04]  /*1720*/  @!P6 PRMT R6, R6, 0x9910, RZ ;  /* 0x000099100606e816 */ /* 0x000fc800000000ff */
[--C-:B------:R-:W-:Y:S01]  /*1730*/  @!P6 SHF.R.S32.HI R7, RZ, 0x1f, R6.reuse ;  /* 0x0000001fff07e819 */ /* 0x100fe20000011406 */
[----:B------:R-:W-:-:S04]  /*1740*/  @!P6 IMAD.MOV.U32 R2, RZ, RZ, R6 ;  /* 0x000000ffff02e224 */ /* 0x000fc800078e0006 */
[----:B------:R-:W-:-:S07]  /*1750*/  @!P6 IMAD.MOV.U32 R3, RZ, RZ, R7 ;  /* 0x000000ffff03e224 */ /* 0x000fce00078e0007 */
.L_x_970:
        /* <DEDUP_REMOVED lines=19> */
[----:B------:R-:W-:Y:S02]  /*1890*/  ULEA.HI.X UR9, UR5, UR9, UR6, 0x1, UP1 ;  /* 0x0000000905097291 */ /* 0x000fe400088f0c06 */
[----:B------:R-:W-:-:S04]  /*18a0*/  IMAD.U32 R16, RZ, RZ, UR8 ;  /* 0x00000008ff107e24 */ /* 0x000fc8000f8e00ff */
[----:B------:R-:W-:Y:S01]  /*18b0*/  IMAD.U32 R17, RZ, RZ, UR9 ;  /* 0x00000009ff117e24 */ /* 0x000fe2000f8e00ff */
[----:B--2--5:R-:W-:-:S04]  /*18c0*/  ISETP.NE.U32.AND P0, PT, R4, R6, PT ;  /* 0x000000060400720c */ /* 0x024fc80003f05070 */
[----:B------:R-:W-:Y:S02]  /*18d0*/  ISETP.NE.AND.EX P0, PT, R5, R7, PT, P0 ;  /* 0x000000070500720c */ /* 0x000fe40003f05300 */
[----:B---3--:R-:W-:-:S11]  /*18e0*/  ISETP.NE.U32.AND P1, PT, R4, R8, PT ;  /* 0x000000080400720c */ /* 0x008fd60003f25070 */
[----:B------:R-:W2:Y:S01]  /*18f0*/  @!P0 LDG.E.U16 R18, desc[UR14][R16.64] ;  /* 0x0000000e10128981 */ /* 0x000ea2000c1e1500 */
[----:B------:R-:W-:Y:S02]  /*1900*/  ISETP.NE.AND.EX P1, PT, R5, R9, PT, P1 ;  /* 0x000000090500720c */ /* 0x000fe40003f25310 */
[----:B----4-:R-:W-:-:S04]  /*1910*/  ISETP.NE.U32.AND P2, PT, R4, R10, PT ;  /* 0x0000000a0400720c */ /* 0x010fc80003f45070 */
[----:B------:R-:W-:-:S07]  /*1920*/  ISETP.NE.AND.EX P2, PT, R5, R11, PT, P2 ;  /* 0x0000000b0500720c */ /* 0x000fce0003f45320 */
[----:B------:R-:W3:Y:S06]  /*1930*/  @!P1 LDG.E.U16 R9, desc[UR14][R16.64+0x2] ;  /* 0x0000020e10099981 */ /* 0x000eec000c1e1500 */
[----:B------:R-:W4:Y:S01]  /*1940*/  @!P2 LDG.E.U16 R7, desc[UR14][R16.64+0x4] ;  /* 0x0000040e1007a981 */ /* 0x000f22000c1e1500 */
[----:B------:R-:W-:-:S04]  /*1950*/  ISETP.NE.U32.AND P3, PT, R4, R12, PT ;  /* 0x0000000c0400720c */ /* 0x000fc80003f65070 */
[----:B------:R-:W-:-:S13]  /*1960*/  ISETP.NE.AND.EX P3, PT, R5, R13, PT, P3 ;  /* 0x0000000d0500720c */ /* 0x000fda0003f65330 */
[----:B------:R-:W4:Y:S01]  /*1970*/  @!P3 LDG.E.U16 R6, desc[UR14][R16.64+0x6] ;  /* 0x0000060e1006b981 */ /* 0x000f22000c1e1500 */
[----:B------:R-:W-:Y:S01]  /*1980*/  @!P0 IMAD.MOV.U32 R8, RZ, RZ, R2 ;  /* 0x000000ffff088224 */ /* 0x000fe200078e0002 */
[----:B------:R-:W-:-:S04]  /*1990*/  UIADD3 UR5, UP1, UPT, UR5, 0x4, URZ ;  /* 0x0000000405057890 */ /* 0x000fc8000ff3e0ff */
[----:B------:R-:W-:Y:S01]  /*19a0*/  @!P0 PRMT R8, R8, 0x9910, RZ ;  /* 0x0000991008088816 */ /* 0x000fe200000000ff */
[----:B------:R-:W-:Y:S01]  /*19b0*/  UIADD3.X UR6, UPT, UPT, URZ, UR6, URZ, UP1, !UPT ;  /* 0x00000006ff067290 */ /* 0x000fe20008ffe4ff */
[----:B--2---:R-:W-:-:S05]  /*19c0*/  @!P0 PRMT R11, R18, 0x9910, RZ ;  /* 0x00009910120b8816 */ /* 0x004fca00000000ff */
[----:B------:R-:W-:-:S05]  /*19d0*/  @!P0 IMAD R8, R8, R11, RZ ;  /* 0x0000000b08088224 */ /* 0x000fca00078e02ff */
[----:B------:R-:W-:-:S04]  /*19e0*/  @!P0 PRMT R8, R8, 0x9910, RZ ;  /* 0x0000991008088816 */ /* 0x000fc800000000ff */
[--C-:B------:R-:W-:Y:S01]  /*19f0*/  @!P0 SHF.R.S32.HI R11, RZ, 0x1f, R8.reuse ;  /* 0x0000001fff0b8819 */ /* 0x100fe20000011408 */
[----:B------:R-:W-:Y:S01]  /*1a00*/  @!P0 IMAD.MOV.U32 R2, RZ, RZ, R8 ;  /* 0x000000ffff028224 */ /* 0x000fe200078e0008 */
[----:B---3--:R-:W-:-:S03]  /*1a10*/  @!P1 PRMT R9, R9, 0x9910, RZ ;  /* 0x0000991009099816 */ /* 0x008fc600000000ff */
[----:B------:R-:W-:Y:S02]  /*1a20*/  @!P1 IMAD.MOV.U32 R8, RZ, RZ, R2 ;  /* 0x000000ffff089224 */ /* 0x000fe400078e0002 */
[----:B------:R-:W-:-:S03]  /*1a30*/  @!P0 IMAD.MOV.U32 R3, RZ, RZ, R11 ;  /* 0x000000ffff038224 */ /* 0x000fc600078e000b */
[----:B------:R-:W-:-:S05]  /*1a40*/  @!P1 PRMT R8, R8, 0x9910, RZ ;  /* 0x0000991008089816 */ /* 0x000fca00000000ff */
[----:B------:R-:W-:-:S05]  /*1a50*/  @!P1 IMAD R8, R8, R9, RZ ;  /* 0x0000000908089224 */ /* 0x000fca00078e02ff */
[----:B------:R-:W-:-:S04]  /*1a60*/  @!P1 PRMT R8, R8, 0x9910, RZ ;  /* 0x0000991008089816 */ /* 0x000fc800000000ff */
[--C-:B------:R-:W-:Y:S01]  /*1a70*/  @!P1 SHF.R.S32.HI R9, RZ, 0x1f, R8.reuse ;  /* 0x0000001fff099819 */ /* 0x100fe20000011408 */
[----:B------:R-:W-:-:S04]  /*1a80*/  @!P1 IMAD.MOV.U32 R2, RZ, RZ, R8 ;  /* 0x000000ffff029224 */ /* 0x000fc800078e0008 */
[----:B------:R-:W-:Y:S01]  /*1a90*/  @!P1 IMAD.MOV.U32 R3, RZ, RZ, R9 ;  /* 0x000000ffff039224 */ /* 0x000fe200078e0009 */
[----:B----4-:R-:W-:Y:S01]  /*1aa0*/  @!P2 PRMT R9, R7, 0x9910, RZ ;  /* 0x000099100709a816 */ /* 0x010fe200000000ff */
[----:B------:R-:W-:-:S05]  /*1ab0*/  @!P2 IMAD.MOV.U32 R8, RZ, RZ, R2 ;  /* 0x000000ffff08a224 */ /* 0x000fca00078e0002 */
[----:B------:R-:W-:Y:S01]  /*1ac0*/  @!P2 PRMT R7, R8, 0x9910, RZ ;  /* 0x000099100807a816 */ /* 0x000fe200000000ff */
[----:B------:R-:W-:-:S04]  /*1ad0*/  @!P2 IMAD.MOV.U32 R8, RZ, RZ, R9 ;  /* 0x000000ffff08a224 */ /* 0x000fc800078e0009 */
[----:B------:R-:W-:-:S05]  /*1ae0*/  @!P2 IMAD R7, R7, R8, RZ ;  /* 0x000000080707a224 */ /* 0x000fca00078e02ff */
[----:B------:R-:W-:-:S04]  /*1af0*/  @!P2 PRMT R7, R7, 0x9910, RZ ;  /* 0x000099100707a816 */ /* 0x000fc800000000ff */
[--C-:B------:R-:W-:Y:S01]  /*1b00*/  @!P2 SHF.R.S32.HI R8, RZ, 0x1f, R7.reuse ;  /* 0x0000001fff08a819 */ /* 0x100fe20000011407 */
[----:B------:R-:W-:-:S04]  /*1b10*/  @!P2 IMAD.MOV.U32 R2, RZ, RZ, R7 ;  /* 0x000000ffff02a224 */ /* 0x000fc800078e0007 */
[----:B------:R-:W-:Y:S01]  /*1b20*/  @!P2 IMAD.MOV.U32 R3, RZ, RZ, R8 ;  /* 0x000000ffff03a224 */ /* 0x000fe200078e0008 */
[----:B------:R-:W-:Y:S01]  /*1b30*/  @!P3 PRMT R8, R6, 0x9910, RZ ;  /* 0x000099100608b816 */ /* 0x000fe200000000ff */
[----:B------:R-:W-:-:S05]  /*1b40*/  @!P3 IMAD.MOV.U32 R7, RZ, RZ, R2 ;  /* 0x000000ffff07b224 */ /* 0x000fca00078e0002 */
[----:B------:R-:W-:Y:S01]  /*1b50*/  @!P3 PRMT R6, R7, 0x9910, RZ ;  /* 0x000099100706b816 */ /* 0x000fe200000000ff */
[----:B------:R-:W-:-:S04]  /*1b60*/  @!P3 IMAD.MOV.U32 R7, RZ, RZ, R8 ;  /* 0x000000ffff07b224 */ /* 0x000fc800078e0008 */
[----:B------:R-:W-:-:S05]  /*1b70*/  @!P3 IMAD R6, R6, R7, RZ ;  /* 0x000000070606b224 */ /* 0x000fca00078e02ff */
[----:B------:R-:W-:-:S04]  /*1b80*/  @!P3 PRMT R6, R6, 0x9910, RZ ;  /* 0x000099100606b816 */ /* 0x000fc800000000ff */
[--C-:B------:R-:W-:Y:S01]  /*1b90*/  @!P3 SHF.R.S32.HI R7, RZ, 0x1f, R6.reuse ;  /* 0x0000001fff07b819 */ /* 0x100fe20000011406 */
[----:B------:R-:W-:-:S04]  /*1ba0*/  @!P3 IMAD.MOV.U32 R2, RZ, RZ, R6 ;  /* 0x000000ffff02b224 */ /* 0x000fc800078e0006 */
[----:B------:R-:W-:-:S07]  /*1bb0*/  @!P3 IMAD.MOV.U32 R3, RZ, RZ, R7 ;  /* 0x000000ffff03b224 */ /* 0x000fce00078e0007 */
.L_x_971:
[----:B------:R-:W-:Y:S05]  /*1bc0*/  BRA.U !UP0, `(.L_x_967) ;  /* 0x00000001087c7547 */ /* 0x000fea000b800000 */
[----:B------:R-:W0:Y:S01]  /*1bd0*/  LDCU.64 UR8, c[0x0][0x398] ;  /* 0x00007300ff0877ac */ /* 0x000e220008000a00 */
[----:B------:R-:W1:Y:S01]  /*1be0*/  LDCU.64 UR12, c[0x0][0x3a0] ;  /* 0x00007400ff0c77ac */ /* 0x000e620008000a00 */
[----:B0-----:R-:W-:Y:S02]  /*1bf0*/  ULEA UR8, UP0, UR5, UR8, 0x1 ;  /* 0x0000000805087291 */ /* 0x001fe4000f8008ff */
[----:B-1----:R-:W-:Y:S02]  /*1c00*/  ULEA UR7, UP1, UR5, UR12, 0x3 ;  /* 0x0000000c05077291 */ /* 0x002fe4000f8218ff */
[----:B------:R-:W-:Y:S02]  /*1c10*/  ULEA.HI.X UR9, UR5, UR9, UR6, 0x1, UP0 ;  /* 0x0000000905097291 */ /* 0x000fe400080f0c06 */
[----:B------:R-:W-:-:S12]  /*1c20*/  ULEA.HI.X UR5, UR5, UR13, UR6, 0x3, UP1 ;  /* 0x0000000d05057291 */ /* 0x000fd800088f1c06 */
.L_x_972:
[----:B------:R-:W-:Y:S02]  /*1c30*/  IMAD.U32 R6, RZ, RZ, UR7 ;  /* 0x00000007ff067e24 */ /* 0x000fe4000f8e00ff */
[----:B------:R-:W-:-:S06]  /*1c40*/  IMAD.U32 R7, RZ, RZ, UR5 ;  /* 0x00000005ff077e24 */ /* 0x000fcc000f8e00ff */
[----:B------:R-:W2:Y:S01]  /*1c50*/  LDG.E.64 R6, desc[UR14][R6.64] ;  /* 0x0000000e06067981 */ /* 0x000ea2000c1e1b00 */
[----:B------:R-:W-:Y:S02]  /*1c60*/  IMAD.U32 R8, RZ, RZ, UR8 ;  /* 0x00000008ff087e24 */ /* 0x000fe4000f8e00ff */
[----:B------:R-:W-:Y:S01]  /*1c70*/  IMAD.U32 R9, RZ, RZ, UR9 ;  /* 0x00000009ff097e24 */ /* 0x000fe2000f8e00ff */
[----:B--2--5:R-:W-:-:S04]  /*1c80*/  ISETP.NE.U32.AND P0, PT, R4, R6, PT ;  /* 0x000000060400720c */ /* 0x024fc80003f05070 */
[----:B------:R-:W-:-:S13]  /*1c90*/  ISETP.NE.AND.EX P0, PT, R5, R7, PT, P0 ;  /* 0x000000070500720c */ /* 0x000fda0003f05300 */
[----:B------:R-:W2:Y:S01]  /*1ca0*/  @!P0 LDG.E.U16 R8, desc[UR14][R8.64] ;  /* 0x0000000e08088981 */ /* 0x000ea2000c1e1500 */
[----:B------:R-:W-:Y:S01]  /*1cb0*/  @!P0 IMAD.MOV.U32 R10, RZ, RZ, R2 ;  /* 0x000000ffff0a8224 */ /* 0x000fe200078e0002 */
[----:B------:R-:W-:Y:S02]  /*1cc0*/  UIADD3 UR10, UP0, UPT, UR10, -0x1, URZ ;  /* 0xffffffff0a0a7890 */ /* 0x000fe4000ff1e0ff */
[----:B------:R-:W-:Y:S02]  /*1cd0*/  UIADD3 UR7, UP2, UPT, UR7, 0x8, URZ ;  /* 0x0000000807077890 */ /* 0x000fe4000ff5e0ff */
[----:B------:R-:W-:Y:S01]  /*1ce0*/  @!P0 PRMT R10, R10, 0x9910, RZ ;  /* 0x000099100a0a8816 */ /* 0x000fe200000000ff */
[----:B------:R-:W-:Y:S02]  /*1cf0*/  UIADD3.X UR4, UPT, UPT, UR4, -0x1, URZ, UP0, !UPT ;  /* 0xffffffff04047890 */ /* 0x000fe400087fe4ff */
[----:B------:R-:W-:Y:S02]  /*1d00*/  UISETP.NE.U32.AND UP0, UPT, UR10, URZ, UPT ;  /* 0x000000ff0a00728c */ /* 0x000fe4000bf05070 */
[----:B------:R-:W-:-:S02]  /*1d10*/  UIADD3 UR8, UP1, UPT, UR8, 0x2, URZ ;  /* 0x0000000208087890 */ /* 0x000fc4000ff3e0ff */
[----:B------:R-:W-:Y:S02]  /*1d20*/  UISETP.NE.AND.EX UP0, UPT, UR4, URZ, UPT, UP0 ;  /* 0x000000ff0400728c */ /* 0x000fe4000bf05300 */
[----:B------:R-:W-:Y:S02]  /*1d30*/  UIADD3.X UR5, UPT, UPT, URZ, UR5, URZ, UP2, !UPT ;  /* 0x00000005ff057290 */ /* 0x000fe400097fe4ff */
[----:B------:R-:W-:Y:S01]  /*1d40*/  UIADD3.X UR9, UPT, UPT, URZ, UR9, URZ, UP1, !UPT ;  /* 0x00000009ff097290 */ /* 0x000fe20008ffe4ff */
[----:B--2---:R-:W-:-:S05]  /*1d50*/  @!P0 PRMT R11, R8, 0x9910, RZ ;  /* 0x00009910080b8816 */ /* 0x004fca00000000ff */
[----:B------:R-:W-:-:S05]  /*1d60*/  @!P0 IMAD R6, R10, R11, RZ ;  /* 0x0000000b0a068224 */ /* 0x000fca00078e02ff */
[----:B------:R-:W-:-:S04]  /*1d70*/  @!P0 PRMT R6, R6, 0x9910, RZ ;  /* 0x0000991006068816 */ /* 0x000fc800000000ff */
[--C-:B------:R-:W-:Y:S01]  /*1d80*/  @!P0 SHF.R.S32.HI R7, RZ, 0x1f, R6.reuse ;  /* 0x0000001fff078819 */ /* 0x100fe20000011406 */
[----:B------:R-:W-:-:S04]  /*1d90*/  @!P0 IMAD.MOV.U32 R2, RZ, RZ, R6 ;  /* 0x000000ffff028224 */ /* 0x000fc800078e0006 */
[----:B------:R-:W-:Y:S01]  /*1da0*/  @!P0 IMAD.MOV.U32 R3, RZ, RZ, R7 ;  /* 0x000000ffff038224 */ /* 0x000fe200078e0007 */
[----:B------:R-:W-:Y:S06]  /*1db0*/  BRA.U UP0, `(.L_x_972) ;  /* 0xfffffffd009c7547 */ /* 0x000fec000b83ffff */
.L_x_967:
[----:B------:R-:W0:Y:S02]  /*1dc0*/  LDCU.64 UR4, c[0x0][0x380] ;  /* 0x00007000ff0477ac */ /* 0x000e240008000a00 */
[----:B0----5:R-:W-:-:S04]  /*1dd0*/  IADD3 R4, P0, PT, R0, UR4, RZ ;  /* 0x0000000400047c10 */ /* 0x021fc8000ff1e0ff */
[----:B------:R-:W-:-:S05]  /*1de0*/  IADD3.X R5, PT, PT, R22, UR5, RZ, P0, !PT ;  /* 0x0000000516057c10 */ /* 0x000fca00087fe4ff */
[----:B------:R-:W-:Y:S01]  /*1df0*/  STG.E.64 desc[UR14][R4.64], R2 ;  /* 0x0000000204007986 */ /* 0x000fe2000c101b0e */
[----:B------:R-:W-:Y:S05]  /*1e00*/  EXIT ;  /* 0x000000000000794d */ /* 0x000fea0003800000 */
.L_x_973:
        /* <DEDUP_REMOVED lines=15> */
.L_x_8757:


//--------------------- .text._ZN2at6native55_GLOBAL__N__0955718d_22_SparseCsrTensorMath_cu_868dd54534reduce_sparse_csr_dim0_cuda_kernelIsiNS1_14ReductionMulOpIsEElEEvPT2_PKT0_lPKT_S9_lT1_ --------------------------
	.section	.text._ZN2at6native55_GLOBAL__N__0955718d_22_SparseCsrTensorMath_cu_868dd54534reduce_sparse_csr_dim0_cuda_kernelIsiNS1_14ReductionMulOpIsEElEEvPT2_PKT0_lPKT_S9_lT1_,"ax",@progbits
	.align	128
.text._ZN2at6native55_GLOBAL__N__0955718d_22_SparseCsrTensorMath_cu_868dd54534reduce_sparse_csr_dim0_cuda_kernelIsiNS1_14ReductionMulOpIsEElEEvPT2_PKT0_lPKT_S9_lT1_:
        .type           _ZN2at6native55_GLOBAL__N__0955718d_22_SparseCsrTensorMath_cu_868dd54534reduce_sparse_csr_dim0_cuda_kernelIsiNS1_14ReductionMulOpIsEElEEvPT2_PKT0_lPKT_S9_lT1_,@function
        .size           _ZN2at6native55_GLOBAL__N__0955718d_22_SparseCsrTensorMath_cu_868dd54534reduce_sparse_csr_dim0_cuda_kernelIsiNS1_14ReductionMulOpIsEElEEvPT2_PKT0_lPKT_S9_lT1_,(.L_x_8758 - _ZN2at6native55_GLOBAL__N__0955718d_22_SparseCsrTensorMath_cu_868dd54534reduce_sparse_csr_dim0_cuda_kernelIsiNS1_14ReductionMulOpIsEElEEvPT2_PKT0_lPKT_S9_lT1_)
        .other          _ZN2at6native55_GLOBAL__N__0955718d_22_SparseCsrTensorMath_cu_868dd54534reduce_sparse_csr_dim0_cuda_kernelIsiNS1_14ReductionMulOpIsEElEEvPT2_PKT0_lPKT_S9_lT1_,@"STO_CUDA_ENTRY STV_DEFAULT"
_ZN2at6native55_GLOBAL__N__0955718d_22_SparseCsrTensorMath_cu_868dd54534reduce_sparse_csr_dim0_cuda_kernelIsiNS1_14ReductionMulOpIsEElEEvPT2_PKT0_lPKT_S9_lT1_:
        /* <DEDUP_REMOVED lines=46> */
.L_x_976:
[----:B------:R-:W-:-:S05]  /*02e0*/  IMAD.MOV.U32 R6, RZ, RZ, R10 ;  /* 0x000000ffff067224 */ /* 0x000fca00078e000a */
        /* <DEDUP_REMOVED lines=11> */
[----:B------:R-:W-:-:S12]  /*03a0*/  IMAD.MOV.U32 R5, RZ, RZ, R13 ;  /* 0x000000ffff057224 */ /* 0x000fd800078e000d */
        /* <DEDUP_REMOVED lines=11> */
[C---:B------:R-:W-:Y:S01]  /*0460*/  ISETP.NE.AND P0, PT, R8.reuse, R25, PT ;  /* 0x000000190800720c */ /* 0x040fe20003f05270 */
[----:B------:R-:W-:Y:S01]  /*0470*/  @!P2 IMAD.MOV.U32 R12, RZ, RZ, R2 ;  /* 0x000000ffff0ca224 */ /* 0x000fe200078e0002 */
[----:B------:R-:W-:-:S11]  /*0480*/  ISETP.NE.AND P1, PT, R8, R27, PT ;  /* 0x0000001b0800720c */ /* 0x000fd60003f25270 */
[----:B------:R-:W4:Y:S01]  /*0490*/  @!P0 LDG.E.U16 R9, desc[UR14][R4.64+-0x6] ;  /* 0xfffffa0e04098981 */ /* 0x000f22000c1e1500 */
[----:B------:R-:W-:-:S03]  /*04a0*/  @!P2 PRMT R20, R12, 0x9910, RZ ;  /* 0x000099100c14a816 */ /* 0x000fc600000000ff */
[----:B------:R-:W4:Y:S01]  /*04b0*/  @!P1 LDG.E.U16 R12, desc[UR14][R4.64+-0x4] ;  /* 0xfffffc0e040c9981 */ /* 0x000f22000c1e1500 */
[----:B--2---:R-:W-:-:S03]  /*04c0*/  @!P2 PRMT R23, R13, 0x9910, RZ ;  /* 0x000099100d17a816 */ /* 0x004fc600000000ff */
[----:B------:R-:W2:Y:S02]  /*04d0*/  LDG.E R13, desc[UR14][R6.64+0x10] ;  /* 0x0000100e060d7981 */ /* 0x000ea4000c1e1900 */
[----:B------:R-:W-:-:S05]  /*04e0*/  @!P2 IMAD R20, R20, R23, RZ ;  /* 0x000000171414a224 */ /* 0x000fca00078e02ff */
[----:B------:R-:W-:-:S04]  /*04f0*/  @!P2 PRMT R20, R20, 0x9910, RZ ;  /* 0x000099101414a816 */ /* 0x000fc800000000ff */
[--C-:B------:R-:W-:Y:S01]  /*0500*/  @!P2 SHF.R.S32.HI R23, RZ, 0x1f, R20.reuse ;  /* 0x0000001fff17a819 */ /* 0x100fe20000011414 */
[----:B------:R-:W-:-:S04]  /*0510*/  @!P2 IMAD.MOV.U32 R2, RZ, RZ, R20 ;  /* 0x000000ffff02a224 */ /* 0x000fc800078e0014 */
[----:B------:R-:W-:Y:S01]  /*0520*/  @!P2 IMAD.MOV.U32 R3, RZ, RZ, R23 ;  /* 0x000000ffff03a224 */ /* 0x000fe200078e0017 */
[----:B------:R-:W-:Y:S01]  /*0530*/  ISETP.NE.AND P2, PT, R8, R21, PT ;  /* 0x000000150800720c */ /* 0x000fe20003f45270 */
[----:B------:R-:W-:Y:S01]  /*0540*/  @!P3 IMAD.MOV.U32 R20, RZ, RZ, R2 ;  /* 0x000000ffff14b224 */ /* 0x000fe200078e0002 */
[----:B---3--:R-:W-:Y:S01]  /*0550*/  @!P3 PRMT R23, R18, 0x9910, RZ ;  /* 0x000099101217b816 */ /* 0x008fe200000000ff */
[----:B------:R-:W3:Y:S03]  /*0560*/  LDG.E R21, desc[UR14][R6.64+0x14] ;  /* 0x0000140e06157981 */ /* 0x000ee6000c1e1900 */
[----:B------:R-:W-:-:S05]  /*0570*/  @!P3 PRMT R20, R20, 0x9910, RZ ;  /* 0x000099101414b816 */ /* 0x000fca00000000ff */
[----:B------:R-:W-:Y:S02]  /*0580*/  @!P3 IMAD R20, R20, R23, RZ ;  /* 0x000000171414b224 */ /* 0x000fe400078e02ff */
[----:B------:R-:W3:Y:S03]  /*0590*/  @!P2 LDG.E.U16 R18, desc[UR14][R4.64+-0x2] ;  /* 0xfffffe0e0412a981 */ /* 0x000ee6000c1e1500 */
[----:B------:R-:W-:-:S04]  /*05a0*/  @!P3 PRMT R20, R20, 0x9910, RZ ;  /* 0x000099101414b816 */ /* 0x000fc800000000ff */
[--C-:B------:R-:W-:Y:S01]  /*05b0*/  @!P3 SHF.R.S32.HI R23, RZ, 0x1f, R20.reuse ;  /* 0x0000001fff17b819 */ /* 0x100fe20000011414 */
[----:B------:R-:W-:-:S04]  /*05c0*/  @!P3 IMAD.MOV.U32 R2, RZ, RZ, R20 ;  /* 0x000000ffff02b224 */ /* 0x000fc800078e0014 */
[----:B------:R-:W-:Y:S01]  /*05d0*/  @!P3 IMAD.MOV.U32 R3, RZ, RZ, R23 ;  /* 0x000000ffff03b224 */ /* 0x000fe200078e0017 */
[----:B------:R-:W-:Y:S01]  /*05e0*/  ISETP.NE.AND P3, PT, R8, R19, PT ;  /* 0x000000130800720c */ /* 0x000fe20003f65270 */
[----:B------:R-:W3:Y:S04]  /*05f0*/  LDG.E R23, desc[UR14][R6.64+0x18] ;  /* 0x0000180e06177981 */ /* 0x000ee8000c1e1900 */
[----:B------:R-:W3:Y:S08]  /*0600*/  LDG.E R19, desc[UR14][R6.64+0x1c] ;  /* 0x00001c0e06137981 */ /* 0x000ef0000c1e1900 */
[----:B------:R-:W3:Y:S01]  /*0610*/  @!P3 LDG.E.U16 R20, desc[UR14][R4.64] ;  /* 0x0000000e0414b981 */ /* 0x000ee2000c1e1500 */
[----:B------:R-:W-:Y:S01]  /*0620*/  @!P4 IMAD.MOV.U32 R22, RZ, RZ, R2 ;  /* 0x000000ffff16c224 */ /* 0x000fe200078e0002 */
[----:B----4-:R-:W-:-:S04]  /*0630*/  @!P4 PRMT R25, R14, 0x9910, RZ ;  /* 0x000099100e19c816 */ /* 0x010fc800000000ff */
[----:B------:R-:W-:-:S05]  /*0640*/  @!P4 PRMT R14, R22, 0x9910, RZ ;  /* 0x00009910160ec816 */ /* 0x000fca00000000ff */
[----:B------:R-:W-:-:S05]  /*0650*/  @!P4 IMAD R14, R14, R25, RZ ;  /* 0x000000190e0ec224 */ /* 0x000fca00078e02ff */
[----:B------:R-:W-:-:S04]  /*0660*/  @!P4 PRMT R14, R14, 0x9910, RZ ;  /* 0x000099100e0ec816 */ /* 0x000fc800000000ff */
[--C-:B------:R-:W-:Y:S01]  /*0670*/  @!P4 SHF.R.S32.HI R25, RZ, 0x1f, R14.reuse ;  /* 0x0000001fff19c819 */ /* 0x100fe2000001140e */
[----:B------:R-:W-:-:S04]  /*0680*/  @!P4 IMAD.MOV.U32 R2, RZ, RZ, R14 ;  /* 0x000000ffff02c224 */ /* 0x000fc800078e000e */
[----:B------:R-:W-:Y:S02]  /*0690*/  @!P5 IMAD.MOV.U32 R14, RZ, RZ, R2 ;  /* 0x000000ffff0ed224 */ /* 0x000fe400078e0002 */
[----:B------:R-:W-:Y:S01]  /*06a0*/  @!P4 IMAD.MOV.U32 R3, RZ, RZ, R25 ;  /* 0x000000ffff03c224 */ /* 0x000fe200078e0019 */
[----:B------:R-:W-:Y:S02]  /*06b0*/  ISETP.NE.AND P4, PT, R8, R17, PT ;  /* 0x000000110800720c */ /* 0x000fe40003f85270 */
[----:B------:R-:W-:Y:S02]  /*06c0*/  @!P5 PRMT R17, R16, 0x9910, RZ ;  /* 0x000099101011d816 */ /* 0x000fe400000000ff */
[----:B------:R-:W-:-:S05]  /*06d0*/  @!P5 PRMT R16, R14, 0x9910, RZ ;  /* 0x000099100e10d816 */ /* 0x000fca00000000ff */
[----:B------:R-:W-:-:S04]  /*06e0*/  @!P5 IMAD R16, R16, R17, RZ ;  /* 0x000000111010d224 */ /* 0x000fc800078e02ff */
[----:B------:R-:W4:Y:S01]  /*06f0*/  @!P4 LDG.E.U16 R14, desc[UR14][R4.64+0x2] ;  /* 0x0000020e040ec981 */ /* 0x000f22000c1e1500 */
[----:B------:R-:W-:-:S05]  /*0700*/  @!P5 PRMT R16, R16, 0x9910, RZ ;  /* 0x000099101010d816 */ /* 0x000fca00000000ff */
[--C-:B------:R-:W-:Y:S01]  /*0710*/  @!P5 IMAD.MOV.U32 R2, RZ, RZ, R16.reuse ;  /* 0x000000ffff02d224 */ /* 0x100fe200078e0010 */
[----:B------:R-:W-:-:S03]  /*0720*/  @!P5 SHF.R.S32.HI R17, RZ, 0x1f, R16 ;  /* 0x0000001fff11d819 */ /* 0x000fc60000011410 */
[----:B------:R-:W-:Y:S02]  /*0730*/  @!P6 IMAD.MOV.U32 R16, RZ, RZ, R2 ;  /* 0x000000ffff10e224 */ /* 0x000fe400078e0002 */
[----:B------:R-:W-:Y:S01]  /*0740*/  @!P5 IMAD.MOV.U32 R3, RZ, RZ, R17 ;  /* 0x000000ffff03d224 */ /* 0x000fe200078e0011 */
[----:B------:R-:W-:Y:S02]  /*0750*/  ISETP.NE.AND P5, PT, R8, R15, PT ;  /* 0x0000000f0800720c */ /* 0x000fe40003fa5270 */
[----:B------:R-:W-:Y:S02]  /*0760*/  @!P6 PRMT R10, R10, 0x9910, RZ ;  /* 0x000099100a0ae816 */ /* 0x000fe400000000ff */
[----:B------:R-:W-:-:S05]  /*0770*/  @!P6 PRMT R15, R16, 0x9910, RZ ;  /* 0x00009910100fe816 */ /* 0x000fca00000000ff */
[----:B------:R-:W-:-:S04]  /*0780*/  @!P6 IMAD R15, R15, R10, RZ ;  /* 0x0000000a0f0fe224 */ /* 0x000fc800078e02ff */
[----:B------:R-:W4:Y:S01]  /*0790*/  @!P5 LDG.E.U16 R10, desc[UR14][R4.64+0x4] ;  /* 0x0000040e040ad981 */ /* 0x000f22000c1e1500 */
[----:B------:R-:W-:-:S04]  /*07a0*/  @!P6 PRMT R15, R15, 0x9910, RZ ;  /* 0x000099100f0fe816 */ /* 0x000fc800000000ff */
[--C-:B------:R-:W-:Y:S01]  /*07b0*/  @!P6 SHF.R.S32.HI R16, RZ, 0x1f, R15.reuse ;  /* 0x0000001fff10e819 */ /* 0x100fe2000001140f */
[----:B------:R-:W-:-:S04]  /*07c0*/  @!P6 IMAD.MOV.U32 R2, RZ, RZ, R15 ;  /* 0x000000ffff02e224 */ /* 0x000fc800078e000f */
[----:B------:R-:W-:Y:S01]  /*07d0*/  @!P6 IMAD.MOV.U32 R3, RZ, RZ, R16 ;  /* 0x000000ffff03e224 */ /* 0x000fe200078e0010 */
[----:B------:R-:W-:Y:S01]  /*07e0*/  ISETP.NE.AND P6, PT, R8, R11, PT ;  /* 0x0000000b0800720c */ /* 0x000fe20003fc5270 */
[----:B------:R-:W-:Y:S01]  /*07f0*/  @!P0 IMAD.MOV.U32 R15, RZ, RZ, R2 ;  /* 0x000000ffff0f8224 */ /* 0x000fe200078e0002 */
[----:B------:R-:W-:-:S04]  /*0800*/  @!P0 PRMT R16, R9, 0x9910, RZ ;  /* 0x0000991009108816 */ /* 0x000fc800000000ff */
[----:B------:R-:W-:-:S05]  /*0810*/  @!P0 PRMT R11, R15, 0x9910, RZ ;  /* 0x000099100f0b8816 */ /* 0x000fca00000000ff */
[----:B------:R-:W-:Y:S02]  /*0820*/  @!P0 IMAD R11, R11, R16, RZ ;  /* 0x000000100b0b8224 */ /* 0x000fe400078e02ff */
[----:B------:R-:W4:Y:S03]  /*0830*/  @!P6 LDG.E.U16 R9, desc[UR14][R4.64+0x6] ;  /* 0x0000060e0409e981 */ /* 0x000f26000c1e1500 */
[----:B------:R-:W-:-:S04]  /*0840*/  @!P0 PRMT R11, R11, 0x9910, RZ ;  /* 0x000099100b0b8816 */ /* 0x000fc800000000ff */
[--C-:B------:R-:W-:Y:S01]  /*0850*/  @!P0 SHF.R.S32.HI R16, RZ, 0x1f, R11.reuse ;  /* 0x0000001fff108819 */ /* 0x100fe2000001140b */
[----:B------:R-:W-:-:S04]  /*0860*/  @!P0 IMAD.MOV.U32 R2, RZ, RZ, R11 ;  /* 0x000000ffff028224 */ /* 0x000fc800078e000b */
[----:B------:R-:W-:Y:S02]  /*0870*/  @!P0 IMAD.MOV.U32 R3, RZ, RZ, R16 ;  /* 0x000000ffff038224 */ /* 0x000fe400078e0010 */
[----:B------:R-:W-:Y:S01]  /*0880*/  @!P1 IMAD.MOV.U32 R11, RZ, RZ, R2 ;  /* 0x000000ffff0b9224 */ /* 0x000fe200078e0002 */
[----:B--2---:R-:W-:Y:S02]  /*0890*/  ISETP.NE.AND P0, PT, R8, R13, PT ;  /* 0x0000000d0800720c */ /* 0x004fe40003f05270 */
[----:B------:R-:W-:Y:S02]  /*08a0*/  @!P1 PRMT R13, R12, 0x9910, RZ ;  /* 0x000099100c0d9816 */ /* 0x000fe400000000ff */
[----:B------:R-:W-:-:S03]  /*08b0*/  @!P1 PRMT R12, R11, 0x9910, RZ ;  /* 0x000099100b0c9816 */ /* 0x000fc600000000ff */
[----:B------:R-:W-:-:S04]  /*08c0*/  @!P1 IMAD.MOV.U32 R11, RZ, RZ, R13 ;  /* 0x000000ffff0b9224 */ /* 0x000fc800078e000d */
[----:B------:R-:W-:Y:S02]  /*08d0*/  @!P1 IMAD R12, R12, R11, RZ ;  /* 0x0000000b0c0c9224 */ /* 0x000fe400078e02ff */
[----:B------:R-:W2:Y:S03]  /*08e0*/  @!P0 LDG.E.U16 R11, desc[UR14][R4.64+0x8] ;  /* 0x0000080e040b8981 */ /* 0x000ea6000c1e1500 */
[----:B------:R-:W-:-:S04]  /*08f0*/  @!P1 PRMT R12, R12, 0x9910, RZ ;  /* 0x000099100c0c9816 */ /* 0x000fc800000000ff */
[--C-:B------:R-:W-:Y:S01]  /*0900*/  @!P1 SHF.R.S32.HI R13, RZ, 0x1f, R12.reuse ;  /* 0x0000001fff0d9819 */ /* 0x100fe2000001140c */
[----:B------:R-:W-:-:S04]  /*0910*/  @!P1 IMAD.MOV.U32 R2, RZ, RZ, R12 ;  /* 0x000000ffff029224 */ /* 0x000fc800078e000c */
[----:B------:R-:W-:Y:S01]  /*0920*/  @!P1 IMAD.MOV.U32 R3, RZ, RZ, R13 ;  /* 0x000000ffff039224 */ /* 0x000fe200078e000d */
[----:B---3--:R-:W-:Y:S01]  /*0930*/  ISETP.NE.AND P1, PT, R8, R21, PT ;  /* 0x000000150800720c */ /* 0x008fe20003f25270 */
[----:B------:R-:W-:Y:S01]  /*0940*/  @!P2 IMAD.MOV.U32 R12, RZ, RZ, R2 ;  /* 0x000000ffff0ca224 */ /* 0x000fe200078e0002 */
[----:B------:R-:W-:-:S04]  /*0950*/  @!P2 PRMT R18, R18, 0x9910, RZ ;  /* 0x000099101212a816 */ /* 0x000fc800000000ff */
[----:B------:R-:W-:Y:S01]  /*0960*/  @!P2 PRMT R13, R12, 0x9910, RZ ;  /* 0x000099100c0da816 */ /* 0x000fe200000000ff */
[----:B------:R-:W-:-:S04]  /*0970*/  @!P2 IMAD.MOV.U32 R12, RZ, RZ, R18 ;  /* 0x000000ffff0ca224 */ /* 0x000fc800078e0012 */
[----:B------:R-:W-:Y:S02]  /*0980*/  @!P2 IMAD R13, R13, R12, RZ ;  /* 0x0000000c0d0da224 */ /* 0x000fe400078e02ff */
[----:B------:R-:W3:Y:S03]  /*0990*/  @!P1 LDG.E.U16 R12, desc[UR14][R4.64+0xa] ;  /* 0x00000a0e040c9981 */ /* 0x000ee6000c1e1500 */
        /* <DEDUP_REMOVED lines=9> */
[----:B------:R-:W3:Y:S03]  /*0a30*/  @!P2 LDG.E.U16 R15, desc[UR14][R4.64+0xc] ;  /* 0x00000c0e040fa981 */ /* 0x000ee6000c1e1500 */
[----:B------:R-:W-:-:S04]  /*0a40*/  @!P3 PRMT R13, R13, 0x9910, RZ ;  /* 0x000099100d0db816 */ /* 0x000fc800000000ff */
[--C-:B------:R-:W-:Y:S01]  /*0a50*/  @!P3 SHF.R.S32.HI R16, RZ, 0x1f, R13.reuse ;  /* 0x0000001fff10b819 */ /* 0x100fe2000001140d */
[----:B------:R-:W-:-:S04]  /*0a60*/  @!P3 IMAD.MOV.U32 R2, RZ, RZ, R13 ;  /* 0x000000ffff02b224 */ /* 0x000fc800078e000d */
[----:B------:R-:W-:Y:S01]  /*0a70*/  @!P3 IMAD.MOV.U32 R3, RZ, RZ, R16 ;  /* 0x000000ffff03b224 */ /* 0x000fe200078e0010 */
[----:B------:R-:W-:-:S13]  /*0a80*/  ISETP.NE.AND P3, PT, R8, R19, PT ;  /* 0x000000130800720c */ /* 0x000fda0003f65270 */
[----:B------:R-:W3:Y:S01]  /*0a90*/  @!P3 LDG.E.U16 R13, desc[UR14][R4.64+0xe] ;  /* 0x00000e0e040db981 */ /* 0x000ee2000c1e1500 */
        /* <DEDUP_REMOVED lines=17> */
[----:B------:R-:W-:Y:S01]  /*0bb0*/  @!P6 PRMT R9, R10, 0x9910, RZ ;  /* 0x000099100a09e816 */ /* 0x000fe200000000ff */
[----:B------:R-:W-:-:S04]  /*0bc0*/  @!P6 IMAD.MOV.U32 R10, RZ, RZ, R14 ;  /* 0x000000ffff0ae224 */ /* 0x000fc800078e000e */
[----:B------:R-:W-:-:S05]  /*0bd0*/  @!P6 IMAD R9, R9, R10, RZ ;  /* 0x0000000a0909e224 */ /* 0x000fca00078e02ff */
[----:B------:R-:W-:-:S05]  /*0be0*/  @!P6 PRMT R9, R9, 0x9910, RZ ;  /* 0x000099100909e816 */ /* 0x000fca00000000ff */
[--C-:B------:R-:W-:Y:S01]  /*0bf0*/  @!P6 IMAD.MOV.U32 R2, RZ, RZ, R9.reuse ;  /* 0x000000ffff02e224 */ /* 0x100fe200078e0009 */
[----:B------:R-:W-:-:S03]  /*0c00*/  @!P6 SHF.R.S32.HI R10, RZ, 0x1f, R9 ;  /* 0x0000001fff0ae819 */ /* 0x000fc60000011409 */
[----:B------:R-:W-:Y:S02]  /*0c10*/  @!P0 IMAD.MOV.U32 R9, RZ, RZ, R2 ;  /* 0x000000ffff098224 */ /* 0x000fe400078e0002 */
[----:B------:R-:W-:Y:S02]  /*0c20*/  @!P5 IMAD.MOV.U32 R3, RZ, RZ, R17 ;  /* 0x000000ffff03d224 */ /* 0x000fe400078e0011 */
[----:B------:R-:W-:Y:S01]  /*0c30*/  @!P6 IMAD.MOV.U32 R3, RZ, RZ, R10 ;  /* 0x000000ffff03e224 */ /* 0x000fe200078e000a */
[----:B------:R-:W-:Y:S01]  /*0c40*/  @!P0 PRMT R9, R9, 0x9910, RZ ;  /* 0x0000991009098816 */ /* 0x000fe200000000ff */
[----:B------:R-:W-:-:S04]  /*0c50*/  UIADD3 UR4, UP1, UPT, UR4, -0x10, URZ ;  /* 0xfffffff004047890 */ /* 0x000fc8000ff3e0ff */
[----:B------:R-:W-:Y:S02]  /*0c60*/  UIADD3.X UR7, UPT, UPT, UR7, -0x1, URZ, UP1, !UPT ;  /* 0xffffffff07077890 */ /* 0x000fe40008ffe4ff */
[----:B------:R-:W-:-:S04]  /*0c70*/  UISETP.NE.U32.AND UP1, UPT, UR4, URZ, UPT ;  /* 0x000000ff0400728c */ /* 0x000fc8000bf25070 */
[----:B------:R-:W-:Y:S01]  /*0c80*/  UISETP.NE.AND.EX UP1, UPT, UR7, URZ, UPT, UP1 ;  /* 0x000000ff0700728c */ /* 0x000fe2000bf25310 */
[----:B--2---:R-:W-:-:S05]  /*0c90*/  @!P0 PRMT R10, R11, 0x9910, RZ ;  /* 0x000099100b0a8816 */ /* 0x004fca00000000ff */
[----:B------:R-:W-:-:S05]  /*0ca0*/  @!P0 IMAD R9, R9, R10, RZ ;  /* 0x0000000a09098224 */ /* 0x000fca00078e02ff */
[----:B------:R-:W-:-:S05]  /*0cb0*/  @!P0 PRMT R9, R9, 0x9910, RZ ;  /* 0x0000991009098816 */ /* 0x000fca00000000ff */
[--C-:B------:R-:W-:Y:S01]  /*0cc0*/  @!P0 IMAD.MOV.U32 R2, RZ, RZ, R9.reuse ;  /* 0x000000ffff028224 */ /* 0x100fe200078e0009 */
[----:B------:R-:W-:-:S03]  /*0cd0*/  @!P0 SHF.R.S32.HI R10, RZ, 0x1f, R9 ;  /* 0x0000001fff0a8819 */ /* 0x000fc60000011409 */
[----:B------:R-:W-:Y:S02]  /*0ce0*/  @!P1 IMAD.MOV.U32 R9, RZ, RZ, R2 ;  /* 0x000000ffff099224 */ /* 0x000fe400078e0002 */
[----:B------:R-:W-:-:S03]  /*0cf0*/  @!P0 IMAD.MOV.U32 R3, RZ, RZ, R10 ;  /* 0x000000ffff038224 */ /* 0x000fc600078e000a */
[----:B------:R-:W-:Y:S02]  /*0d00*/  @!P1 PRMT R9, R9, 0x9910, RZ ;  /* 0x0000991009099816 */ /* 0x000fe400000000ff */
[----:B---3--:R-:W-:-:S05]  /*0d10*/  @!P1 PRMT R10, R12, 0x9910, RZ ;  /* 0x000099100c0a9816 */ /* 0x008fca00000000ff */
[----:B------:R-:W-:-:S05]  /*0d20*/  @!P1 IMAD R9, R9, R10, RZ ;  /* 0x0000000a09099224 */ /* 0x000fca00078e02ff */
[----:B------:R-:W-:-:S05]  /*0d30*/  @!P1 PRMT R9, R9, 0x9910, RZ ;  /* 0x0000991009099816 */ /* 0x000fca00000000ff */
[--C-:B------:R-:W-:Y:S01]  /*0d40*/  @!P1 IMAD.MOV.U32 R2, RZ, RZ, R9.reuse ;  /* 0x000000ffff029224 */ /* 0x100fe200078e0009 */
[----:B------:R-:W-:-:S03]  /*0d50*/  @!P1 SHF.R.S32.HI R10, RZ, 0x1f, R9 ;  /* 0x0000001fff0a9819 */ /* 0x000fc60000011409 */
[----:B------:R-:W-:Y:S02]  /*0d60*/  @!P2 IMAD.MOV.U32 R9, RZ, RZ, R2 ;  /* 0x000000ffff09a224 */ /* 0x000fe400078e0002 */
[----:B------:R-:W-:-:S03]  /*0d70*/  @!P1 IMAD.MOV.U32 R3, RZ, RZ, R10 ;  /* 0x000000ffff039224 */ /* 0x000fc600078e000a */
[----:B------:R-:W-:Y:S02]  /*0d80*/  @!P2 PRMT R9, R9, 0x9910, RZ ;  /* 0x000099100909a816 */ /* 0x000fe400000000ff */
[----:B------:R-:W-:-:S05]  /*0d90*/  @!P2 PRMT R10, R15, 0x9910, RZ ;  /* 0x000099100f0aa816 */ /* 0x000fca00000000ff */
        /* <DEDUP_REMOVED lines=8> */
[----:B------:R-:W-:Y:S01]  /*0e20*/  @!P3 IMAD R9, R9, R10, RZ ;  /* 0x0000000a0909b224 */ /* 0x000fe200078e02ff */
[----:B------:R-:W-:-:S04]  /*0e30*/  IADD3 R10, P0, PT, R6, 0x40, RZ ;  /* 0x00000040060a7810 */ /* 0x000fc80007f1e0ff */
[----:B------:R-:W-:-:S05]  /*0e40*/  @!P3 PRMT R9, R9, 0x9910, RZ ;  /* 0x000099100909b816 */ /* 0x000fca00000000ff */
        /* <DEDUP_REMOVED lines=8> */
.L_x_975:
        /* <DEDUP_REMOVED lines=26> */
[----:B------:R-:W-:-:S11]  /*1070*/  IMAD.U32 R5, RZ, RZ, UR7 ;  /* 0x00000007ff057e24 */ /* 0x000fd6000f8e00ff */
[----:B------:R-:W2:Y:S01]  /*1080*/  @!P6 LDG.E.U16 R14, desc[UR14][R4.64] ;  /* 0x0000000e040ee981 */ /* 0x000ea2000c1e1500 */
[----:B---3--:R-:W-:-:S13]  /*1090*/  ISETP.NE.AND P5, PT, R8, R7, PT ;  /* 0x000000070800720c */ /* 0x008fda0003fa5270 */
[----:B------:R-:W3:Y:S01]  /*10a0*/  @!P5 LDG.E.U16 R13, desc[UR14][R4.64+0x2] ;  /* 0x0000020e040dd981 */ /* 0x000ee2000c1e1500 */
[C---:B----4-:R-:W-:Y:S02]  /*10b0*/  ISETP.NE.AND P4, PT, R8.reuse, R9, PT ;  /* 0x000000090800720c */ /* 0x050fe40003f85270 */
[----:B------:R-:W-:-:S11]  /*10c0*/  ISETP.NE.AND P3, PT, R8, R15, PT ;  /* 0x0000000f0800720c */ /* 0x000fd60003f65270 */
[----:B------:R-:W4:Y:S04]  /*10d0*/  @!P4 LDG.E.U16 R12, desc[UR14][R4.64+0x4] ;  /* 0x0000040e040cc981 */ /* 0x000f28000c1e1500 */
[----:B------:R-:W4:Y:S01]  /*10e0*/  @!P3 LDG.E.U16 R9, desc[UR14][R4.64+0x6] ;  /* 0x0000060e0409b981 */ /* 0x000f22000c1e1500 */
[C---:B------:R-:W-:Y:S02]  /*10f0*/  ISETP.NE.AND P2, PT, R8.reuse, R17, PT ;  /* 0x000000110800720c */ /* 0x040fe40003f45270 */
[----:B------:R-:W-:-:S11]  /*1100*/  ISETP.NE.AND P1, PT, R8, R19, PT ;  /* 0x000000130800720c */ /* 0x000fd60003f25270 */
[----:B------:R-:W4:Y:S04]  /*1110*/  @!P2 LDG.E.U16 R7, desc[UR14][R4.64+0x8] ;  /* 0x0000080e0407a981 */ /* 0x000f28000c1e1500 */
[----:B------:R-:W4:Y:S01]  /*1120*/  @!P1 LDG.E.U16 R6, desc[UR14][R4.64+0xa] ;  /* 0x00000a0e04069981 */ /* 0x000f22000c1e1500 */
[----:B0-----:R-:W-:Y:S01]  /*1130*/  @!P6 IMAD.MOV.U32 R10, RZ, RZ, R2 ;  /* 0x000000ffff0ae224 */ /* 0x001fe200078e0002 */
[----:B------:R-:W-:-:S04]  /*1140*/  ISETP.NE.AND P0, PT, R8, R21, PT ;  /* 0x000000150800720c */ /* 0x000fc80003f05270 */
[----:B------:R-:W-:Y:S02]  /*1150*/  @!P6 PRMT R11, R10, 0x9910, RZ ;  /* 0x000099100a0be816 */ /* 0x000fe400000000ff */
[----:B--2---:R-:W-:-:S05]  /*1160*/  @!P6 PRMT R10, R14, 0x9910, RZ ;  /* 0x000099100e0ae816 */ /* 0x004fca00000000ff */
[----:B------:R-:W-:Y:S02]  /*1170*/  @!P6 IMAD R11, R11, R10, RZ ;  /* 0x0000000a0b0be224 */ /* 0x000fe400078e02ff */
[----:B------:R-:W2:Y:S03]  /*1180*/  @!P0 LDG.E.U16 R10, desc[UR14][R4.64+0xc] ;  /* 0x00000c0e040a8981 */ /* 0x000ea6000c1e1500 */
[----:B------:R-:W-:-:S04]  /*1190*/  @!P6 PRMT R11, R11, 0x9910, RZ ;  /* 0x000099100b0be816 */ /* 0x000fc800000000ff */
[--C-:B------:R-:W-:Y:S01]  /*11a0*/  @!P6 SHF.R.S32.HI R14, RZ, 0x1f, R11.reuse ;  /* 0x0000001fff0ee819 */ /* 0x100fe2000001140b */
[----:B------:R-:W-:-:S04]  /*11b0*/  @!P6 IMAD.MOV.U32 R2, RZ, RZ, R11 ;  /* 0x000000ffff02e224 */ /* 0x000fc800078e000b */
[----:B------:R-:W-:Y:S01]  /*11c0*/  @!P6 IMAD.MOV.U32 R3, RZ, RZ, R14 ;  /* 0x000000ffff03e224 */ /* 0x000fe200078e000e */
[----:B------:R-:W-:-:S13]  /*11d0*/  ISETP.NE.AND P6, PT, R8, R23, PT ;  /* 0x000000170800720c */ /* 0x000fda0003fc5270 */
[----:B------:R0:W2:Y:S01]  /*11e0*/  @!P6 LDG.E.U16 R11, desc[UR14][R4.64+0xe] ;  /* 0x00000e0e040be981 */ /* 0x0000a2000c1e1500 */
[----:B------:R-:W-:Y:S01]  /*11f0*/  @!P5 IMAD.MOV.U32 R14, RZ, RZ, R2 ;  /* 0x000000ffff0ed224 */ /* 0x000fe200078e0002 */
[----:B---3--:R-:W-:-:S04]  /*1200*/  @!P5 PRMT R15, R13, 0x9910, RZ ;  /* 0x000099100d0fd816 */ /* 0x008fc800000000ff */
[----:B------:R-:W-:Y:S01]  /*1210*/  @!P5 PRMT R13, R14, 0x9910, RZ ;  /* 0x000099100e0dd816 */ /* 0x000fe200000000ff */
[----:B------:R-:W-:-:S04]  /*1220*/  @!P5 IMAD.MOV.U32 R14, RZ, RZ, R15 ;  /* 0x000000ffff0ed224 */ /* 0x000fc800078e000f */
[----:B------:R-:W-:-:S05]  /*1230*/  @!P5 IMAD R13, R13, R14, RZ ;  /* 0x0000000e0d0dd224 */ /* 0x000fca00078e02ff */
[----:B------:R-:W-:-:S05]  /*1240*/  @!P5 PRMT R13, R13, 0x9910, RZ ;  /* 0x000099100d0dd816 */ /* 0x000fca00000000ff */
[----:B------:R-:W-:-:S04]  /*1250*/  @!P5 IMAD.MOV.U32 R2, RZ, RZ, R13 ;  /* 0x000000ffff02d224 */ /* 0x000fc800078e000d */
[----:B0-----:R-:W-:Y:S01]  /*1260*/  @!P4 IMAD.MOV.U32 R4, RZ, RZ, R2 ;  /* 0x000000ffff04c224 */ /* 0x001fe200078e0002 */
[----:B----4-:R-:W-:-:S04]  /*1270*/  @!P4 PRMT R5, R12, 0x9910, RZ ;  /* 0x000099100c05c816 */ /* 0x010fc800000000ff */
[----:B------:R-:W-:-:S05]  /*1280*/  @!P4 PRMT R4, R4, 0x9910, RZ ;  /* 0x000099100404c816 */ /* 0x000fca00000000ff */
[----:B------:R-:W-:-:S05]  /*1290*/  @!P4 IMAD R4, R4, R5, RZ ;  /* 0x000000050404c224 */ /* 0x000fca00078e02ff */
[----:B------:R-:W-:Y:S02]  /*12a0*/  @!P4 PRMT R4, R4, 0x9910, RZ ;  /* 0x000099100404c816 */ /* 0x000fe400000000ff */
[----:B------:R-:W-:-:S03]  /*12b0*/  @!P5 SHF.R.S32.HI R14, RZ, 0x1f, R13 ;  /* 0x0000001fff0ed819 */ /* 0x000fc6000001140d */
        /* <DEDUP_REMOVED lines=29> */
[----:B------:R-:W-:Y:S01]  /*1490*/  @!P0 PRMT R4, R4, 0x9910, RZ ;  /* 0x0000991004048816 */ /* 0x000fe200000000ff */
[----:B------:R-:W-:-:S04]  /*14a0*/  UIADD3 UR5, UP1, UPT, UR5, 0x8, URZ ;  /* 0x0000000805057890 */ /* 0x000fc8000ff3e0ff */
[----:B------:R-:W-:Y:S01]  /*14b0*/  UIADD3.X UR6, UPT, UPT, URZ, UR6, URZ, UP1, !UPT ;  /* 0x00000006ff067290 */ /* 0x000fe20008ffe4ff */
        /* <DEDUP_REMOVED lines=10> */
[----:B------:R-:W-:-:S04]  /*1560*/  @!P6 PRMT R4, R4, 0x9910, RZ ;  /* 0x000099100404e816 */ /* 0x000fc800000000ff */
[--C-:B------:R-:W-:Y:S01]  /*1570*/  @!P6 SHF.R.S32.HI R5, RZ, 0x1f, R4.reuse ;  /* 0x0000001fff05e819 */ /* 0x100fe20000011404 */
[----:B------:R-:W-:-:S04]  /*1580*/  @!P6 IMAD.MOV.U32 R2, RZ, RZ, R4 ;  /* 0x000000ffff02e224 */ /* 0x000fc800078e0004 */
[----:B------:R-:W-:-:S07]  /*1590*/  @!P6 IMAD.MOV.U32 R3, RZ, RZ, R5 ;  /* 0x000000ffff03e224 */ /* 0x000fce00078e0005 */
.L_x_977:
        /* <DEDUP_REMOVED lines=22> */
[----:B------:R-:W-:-:S10]  /*1700*/  IMAD.U32 R7, RZ, RZ, UR9 ;  /* 0x00000009ff077e24 */ /* 0x000fd4000f8e00ff */
[----:B------:R-:W2:Y:S01]  /*1710*/  @!P0 LDG.E.U16 R10, desc[UR14][R6.64] ;  /* 0x0000000e060a8981 */ /* 0x000ea2000c1e1500 */
[C---:B---3--:R-:W-:Y:S02]  /*1720*/  ISETP.NE.AND P1, PT, R8.reuse, R9, PT ;  /* 0x000000090800720c */ /* 0x048fe40003f25270 */
[----:B----4-:R-:W-:-:S11]  /*1730*/  ISETP.NE.AND P2, PT, R8, R13, PT ;  /* 0x0000000d0800720c */ /* 0x010fd60003f45270 */
[----:B------:R-:W3:Y:S04]  /*1740*/  @!P1 LDG.E.U16 R11, desc[UR14][R6.64+0x2] ;  /* 0x0000020e060b9981 */ /* 0x000ee8000c1e1500 */
[----:B------:R-:W4:Y:S01]  /*1750*/  @!P2 LDG.E.U16 R5, desc[UR14][R6.64+0x4] ;  /* 0x0000040e0605a981 */ /* 0x000f22000c1e1500 */
[----:B------:R-:W-:-:S13]  /*1760*/  ISETP.NE.AND P3, PT, R8, R15, PT ;  /* 0x0000000f0800720c */ /* 0x000fda0003f65270 */
[----:B------:R3:W4:Y:S01]  /*1770*/  @!P3 LDG.E.U16 R4, desc[UR14][R6.64+0x6] ;  /* 0x0000060e0604b981 */ /* 0x000722000c1e1500 */
[----:B------:R-:W-:Y:S01]  /*1780*/  @!P0 IMAD.MOV.U32 R9, RZ, RZ, R2 ;  /* 0x000000ffff098224 */ /* 0x000fe200078e0002 */
[----:B------:R-:W-:-:S04]  /*1790*/  UIADD3 UR5, UP1, UPT, UR5, 0x4, URZ ;  /* 0x0000000405057890 */ /* 0x000fc8000ff3e0ff */
[----:B------:R-:W-:Y:S01]  /*17a0*/  @!P0 PRMT R9, R9, 0x9910, RZ ;  /* 0x0000991009098816 */ /* 0x000fe200000000ff */
[----:B------:R-:W-:Y:S01]  /*17b0*/  UIADD3.X UR6, UPT, UPT, URZ, UR6, URZ, UP1, !UPT ;  /* 0x00000006ff067290 */ /* 0x000fe20008ffe4ff */
[----:B--2---:R-:W-:-:S05]  /*17c0*/  @!P0 PRMT R10, R10, 0x9910, RZ ;  /* 0x000099100a0a8816 */ /* 0x004fca00000000ff */
[----:B------:R-:W-:-:S05]  /*17d0*/  @!P0 IMAD R9, R9, R10, RZ ;  /* 0x0000000a09098224 */ /* 0x000fca00078e02ff */
[----:B------:R-:W-:Y:S02]  /*17e0*/  @!P0 PRMT R9, R9, 0x9910, RZ ;  /* 0x0000991009098816 */ /* 0x000fe400000000ff */
[----:B---3--:R-:W-:-:S03]  /*17f0*/  @!P1 PRMT R7, R11, 0x9910, RZ ;  /* 0x000099100b079816 */ /* 0x008fc600000000ff */
[--C-:B------:R-:W-:Y:S01]  /*1800*/  @!P0 IMAD.MOV.U32 R2, RZ, RZ, R9.reuse ;  /* 0x000000ffff028224 */ /* 0x100fe200078e0009 */
[----:B------:R-:W-:-:S03]  /*1810*/  @!P0 SHF.R.S32.HI R10, RZ, 0x1f, R9 ;  /* 0x0000001fff0a8819 */ /* 0x000fc60000011409 */
        /* <DEDUP_REMOVED lines=26> */
.L_x_978:
[----:B------:R-:W-:Y:S05]  /*19c0*/  BRA.U !UP0, `(.L_x_974) ;  /* 0x0000000108787547 */ /* 0x000fea000b800000 */
[----:B------:R-:W0:Y:S01]  /*19d0*/  LDCU.64 UR8, c[0x0][0x398] ;  /* 0x00007300ff0877ac */ /* 0x000e220008000a00 */
[----:B------:R-:W1:Y:S01]  /*19e0*/  LDCU.64 UR12, c[0x0][0x3a0] ;  /* 0x00007400ff0c77ac */ /* 0x000e620008000a00 */
[----:B0-----:R-:W-:Y:S02]  /*19f0*/  ULEA UR8, UP0, UR5, UR8, 0x1 ;  /* 0x0000000805087291 */ /* 0x001fe4000f8008ff */
[----:B-1----:R-:W-:Y:S02]  /*1a00*/  ULEA UR7, UP1, UR5, UR12, 0x2 ;  /* 0x0000000c05077291 */ /* 0x002fe4000f8210ff */
[----:B------:R-:W-:Y:S02]  /*1a10*/  ULEA.HI.X UR9, UR5, UR9, UR6, 0x1, UP0 ;  /* 0x0000000905097291 */ /* 0x000fe400080f0c06 */
[----:B------:R-:W-:-:S12]  /*1a20*/  ULEA.HI.X UR5, UR5, UR13, UR6, 0x2, UP1 ;  /* 0x0000000d05057291 */ /* 0x000fd800088f1406 */
.L_x_979:
[----:B------:R-:W-:Y:S02]  /*1a30*/  IMAD.U32 R5, RZ, RZ, UR5 ;  /* 0x00000005ff057e24 */ /* 0x000fe4000f8e00ff */
[----:B------:R-:W-:-:S05]  /*1a40*/  IMAD.U32 R4, RZ, RZ, UR7 ;  /* 0x00000007ff047e24 */ /* 0x000fca000f8e00ff */
[----:B------:R-:W2:Y:S01]  /*1a50*/  LDG.E R5, desc[UR14][R4.64] ;  /* 0x0000000e04057981 */ /* 0x000ea2000c1e1900 */
[----:B------:R-:W-:Y:S02]  /*1a60*/  IMAD.U32 R6, RZ, RZ, UR8 ;  /* 0x00000008ff067e24 */ /* 0x000fe4000f8e00ff */
[----:B------:R-:W-:Y:S01]  /*1a70*/  IMAD.U32 R7, RZ, RZ, UR9 ;  /* 0x00000009ff077e24 */ /* 0x000fe2000f8e00ff */
[----:B--2--5:R-:W-:-:S13]  /*1a80*/  ISETP.NE.AND P0, PT, R8, R5, PT ;  /* 0x000000050800720c */ /* 0x024fda0003f05270 */
        /* <DEDUP_REMOVED lines=18> */
.L_x_974:
[----:B------:R-:W0:Y:S02]  /*1bb0*/  LDCU.64 UR4, c[0x0][0x380] ;  /* 0x00007000ff0477ac */ /* 0x000e240008000a00 */
[----:B0-----:R-:W-:-:S04]  /*1bc0*/  LEA R4, P0, R0, UR4, 0x3 ;  /* 0x0000000400047c11 */ /* 0x001fc8000f8018ff */
[----:B------:R-:W-:-:S05]  /*1bd0*/  LEA.HI.X R5, R0, UR5, RZ, 0x3, P0 ;  /* 0x0000000500057c11 */ /* 0x000fca00080f1cff */
[----:B------:R-:W-:Y:S01]  /*1be0*/  STG.E.64 desc[UR14][R4.64], R2 ;  /* 0x0000000204007986 */ /* 0x000fe2000c101b0e */
[----:B------:R-:W-:Y:S05]  /*1bf0*/  EXIT ;  /* 0x000000000000794d */ /* 0x000fea0003800000 */
.L_x_980:
        /* <DEDUP_REMOVED lines=16> */
.L_x_8758:


//--------------------- .text._ZN2at6native55_GLOBAL__N__0955718d_22_SparseCsrTensorMath_cu_868dd54534reduce_sparse_csr_dim1_cuda_kernelIllNS1_14ReductionMulOpIlEElEEvPT2_PKT_PKT0_SC_lT1_ --------------------------
	.section	.text._ZN2at6native55_GLOBAL__N__0955718d_22_SparseCsrTensorMath_cu_868dd54534reduce_sparse_csr_dim1_cuda_kernelIllNS1_14ReductionMulOpIlEElEEvPT2_PKT_PKT0_SC_lT1_,"ax",@progbits
	.align	128
.text._ZN2at6native55_GLOBAL__N__0955718d_22_SparseCsrTensorMath_cu_868dd54534reduce_sparse_csr_dim1_cuda_kernelIllNS1_14ReductionMulOpIlEElEEvPT2_PKT_PKT0_SC_lT1_:
        .type           _ZN2at6native55_GLOBAL__N__0955718d_22_SparseCsrTensorMath_cu_868dd54534reduce_sparse_csr_dim1_cuda_kernelIllNS1_14ReductionMulOpIlEElEEvPT2_PKT_PKT0_SC_lT1_,@function
        .size           _ZN2at6native55_GLOBAL__N__0955718d_22_SparseCsrTensorMath_cu_868dd54534reduce_sparse_csr_dim1_cuda_kernelIllNS1_14ReductionMulOpIlEElEEvPT2_PKT_PKT0_SC_lT1_,(.L_x_8759 - _ZN2at6native55_GLOBAL__N__0955718d_22_SparseCsrTensorMath_cu_868dd54534reduce_sparse_csr_dim1_cuda_kernelIllNS1_14ReductionMulOpIlEElEEvPT2_PKT_PKT0_SC_lT1_)
        .other          _ZN2at6native55_GLOBAL__N__0955718d_22_SparseCsrTensorMath_cu_868dd54534reduce_sparse_csr_dim1_cuda_kernelIllNS1_14ReductionMulOpIlEElEEvPT2_PKT_PKT0_SC_lT1_,@"STO_CUDA_ENTRY STV_DEFAULT"
_ZN2at6native55_GLOBAL__N__0955718d_22_SparseCsrTensorMath_cu_868dd54534reduce_sparse_csr_dim1_cuda_kernelIllNS1_14ReductionMulOpIlEElEEvPT2_PKT_PKT0_SC_lT1_:
        /* <DEDUP_REMOVED lines=23> */
[----:B------:R-:W-:Y:S01]  /*0170*/  HFMA2 R14, -RZ, RZ, 0, 5.9604644775390625e-08 ;  /* 0x00000001ff0e7431 */ /* 0x000fe200000001ff */
        /* <DEDUP_REMOVED lines=8> */
[C---:B------:R-:W-:Y:S01]  /*0200*/  IADD3.X R3, PT, PT, ~R9.reuse, R6, RZ, P0, !PT ;  /* 0x0000000609037210 */ /* 0x040fe200007fe5ff */
[----:B------:R-:W-:Y:S01]  /*0210*/  IMAD.X R4, R9, 0x1, ~R6, P2 ;  /* 0x0000000109047824 */ /* 0x000fe200010e0e06 */
[----:B------:R-:W-:Y:S02]  /*0220*/  LOP3.LUT R24, R7, 0xf, RZ, 0xc0, !PT ;  /* 0x0000000f07187812 */ /* 0x000fe400078ec0ff */
[----:B------:R-:W-:-:S02]  /*0230*/  ISETP.GT.U32.AND.EX P1, PT, R3, -0x1, PT, P1 ;  /* 0xffffffff0300780c */ /* 0x000fc40003f24110 */
[----:B------:R-:W-:Y:S02]  /*0240*/  ISETP.NE.U32.AND P0, PT, R24, RZ, PT ;  /* 0x000000ff1800720c */ /* 0x000fe40003f05070 */
[----:B------:R-:W-:Y:S02]  /*0250*/  MOV R14, 0x1 ;  /* 0x00000001000e7802 */ /* 0x000fe40000000f00 */
[----:B------:R-:W-:Y:S02]  /*0260*/  ISETP.NE.AND.EX P0, PT, RZ, RZ, PT, P0 ;  /* 0x000000ffff00720c */ /* 0x000fe40003f05300 */
[----:B------:R-:W-:-:S05]  /*0270*/  MOV R15, RZ ;  /* 0x000000ff000f7202 */ /* 0x000fca0000000f00 */
[----:B------:R-:W-:Y:S06]  /*0280*/  @P1 BRA `(.L_x_984) ;  /* 0x0000000400841947 */ /* 0x000fec0003800000 */
[----:B------:R-:W0:Y:S01]  /*0290*/  LDCU.64 UR6, c[0x0][0x388] ;  /* 0x00007100ff0677ac */ /* 0x000e220008000a00 */
[----:B------:R-:W-:Y:S01]  /*02a0*/  HFMA2 R14, -RZ, RZ, 0, 5.9604644775390625e-08 ;  /* 0x00000001ff0e7431 */ /* 0x000fe200000001ff */
[----:B------:R-:W-:Y:S02]  /*02b0*/  LOP3.LUT R3, R7, 0xfffffff0, RZ, 0xc0, !PT ;  /* 0xfffffff007037812 */ /* 0x000fe400078ec0ff */
[----:B------:R-:W-:Y:S02]  /*02c0*/  MOV R15, RZ ;  /* 0x000000ff000f7202 */ /* 0x000fe40000000f00 */
[----:B0-----:R-:W-:-:S04]  /*02d0*/  LEA R8, P1, R5, UR6, 0x3 ;  /* 0x0000000605087c11 */ /* 0x001fc8000f8218ff */
[----:B------:R-:W-:Y:S02]  /*02e0*/  IADD3 R8, P2, PT, R8, 0x40, RZ ;  /* 0x0000004008087810 */ /* 0x000fe40007f5e0ff */
[----:B------:R-:W-:-:S04]  /*02f0*/  LEA.HI.X R9, R5, UR7, R6, 0x3, P1 ;  /* 0x0000000705097c11 */ /* 0x000fc800088f1c06 */
[----:B------:R-:W-:-:S07]  /*0300*/  IADD3.X R9, PT, PT, RZ, R9, RZ, P2, !PT ;  /* 0x00000009ff097210 */ /* 0x000fce00017fe4ff */
.L_x_985:
[----:B------:R-:W2:Y:S04]  /*0310*/  LDG.E.64 R22, desc[UR4][R8.64+-0x40] ;  /* 0xffffc00408167981 */ /* 0x000ea8000c1e1b00 */
[----:B------:R-:W3:Y:S04]  /*0320*/  LDG.E.64 R12, desc[UR4][R8.64+-0x38] ;  /* 0xffffc804080c7981 */ /* 0x000ee8000c1e1b00 */
[----:B------:R-:W4:Y:S04]  /*0330*/  LDG.E.64 R10, desc[UR4][R8.64+-0x30] ;  /* 0xffffd004080a7981 */ /* 0x000f28000c1e1b00 */
[----:B------:R-:W5:Y:S04]  /*0340*/  LDG.E.64 R20, desc[UR4][R8.64+-0x28] ;  /* 0xffffd80408147981 */ /* 0x000f68000c1e1b00 */
[----:B------:R-:W5:Y:S04]  /*0350*/  LDG.E.64 R18, desc[UR4][R8.64+-0x20] ;  /* 0xffffe00408127981 */ /* 0x000f68000c1e1b00 */
[----:B------:R-:W5:Y:S01]  /*0360*/  LDG.E.64 R16, desc[UR4][R8.64+-0x18] ;  /* 0xffffe80408107981 */ /* 0x000f62000c1e1b00 */
[----:B--2---:R-:W-:-:S04]  /*0370*/  IMAD R23, R23, R14, RZ ;  /* 0x0000000e17177224 */ /* 0x004fc800078e02ff */
[C---:B------:R-:W-:Y:S02]  /*0380*/  IMAD R25, R22.reuse, R15, R23 ;  /* 0x0000000f16197224 */ /* 0x040fe400078e0217 */
[----:B------:R-:W-:Y:S02]  /*0390*/  IMAD.WIDE.U32 R22, R22, R14, RZ ;  /* 0x0000000e16167225 */ /* 0x000fe400078e00ff */
[----:B------:R-:W2:Y:S02]  /*03a0*/  LDG.E.64 R14, desc[UR4][R8.64+-0x10] ;  /* 0xfffff004080e7981 */ /* 0x000ea4000c1e1b00 */
[----:B------:R-:W-:Y:S02]  /*03b0*/  IMAD.IADD R23, R23, 0x1, R25 ;  /* 0x0000000117177824 */ /* 0x000fe400078e0219 */
[----:B---3--:R-:W-:-:S04]  /*03c0*/  IMAD R13, R13, R22, RZ ;  /* 0x000000160d0d7224 */ /* 0x008fc800078e02ff */
[C---:B------:R-:W-:Y:S02]  /*03d0*/  IMAD R25, R12.reuse, R23, R13 ;  /* 0x000000170c197224 */ /* 0x040fe400078e020d */
[----:B------:R-:W-:Y:S02]  /*03e0*/  IMAD.WIDE.U32 R22, R12, R22, RZ ;  /* 0x000000160c167225 */ /* 0x000fe400078e00ff */
[----:B------:R-:W3:Y:S02]  /*03f0*/  LDG.E.64 R12, desc[UR4][R8.64+-0x8] ;  /* 0xfffff804080c7981 */ /* 0x000ee4000c1e1b00 */
[----:B----4-:R-:W-:Y:S01]  /*0400*/  IMAD R11, R11, R22, RZ ;  /* 0x000000160b0b7224 */ /* 0x010fe200078e02ff */
[----:B------:R-:W-:-:S05]  /*0410*/  IADD3 R23, PT, PT, R23, R25, RZ ;  /* 0x0000001917177210 */ /* 0x000fca0007ffe0ff */
[C---:B------:R-:W-:Y:S02]  /*0420*/  IMAD R25, R10.reuse, R23, R11 ;  /* 0x000000170a197224 */ /* 0x040fe400078e020b */
[----:B------:R-:W-:Y:S02]  /*0430*/  IMAD.WIDE.U32 R22, R10, R22, RZ ;  /* 0x000000160a167225 */ /* 0x000fe400078e00ff */
[----:B------:R-:W4:Y:S02]  /*0440*/  LDG.E.64 R10, desc[UR4][R8.64] ;  /* 0x00000004080a7981 */ /* 0x000f24000c1e1b00 */
[----:B-----5:R-:W-:Y:S01]  /*0450*/  IMAD R21, R21, R22, RZ ;  /* 0x0000001615157224 */ /* 0x020fe200078e02ff */
[----:B------:R-:W-:-:S05]  /*0460*/  IADD3 R23, PT, PT, R23, R25, RZ ;  /* 0x0000001917177210 */ /* 0x000fca0007ffe0ff */
[C---:B------:R-:W-:Y:S02]  /*0470*/  IMAD R25, R20.reuse, R23, R21 ;  /* 0x0000001714197224 */ /* 0x040fe400078e0215 */
[----:B------:R-:W-:Y:S02]  /*0480*/  IMAD.WIDE.U32 R22, R20, R22, RZ ;  /* 0x0000001614167225 */ /* 0x000fe400078e00ff */
[----:B------:R-:W5:Y:S02]  /*0490*/  LDG.E.64 R20, desc[UR4][R8.64+0x8] ;  /* 0x0000080408147981 */ /* 0x000f64000c1e1b00 */
[----:B------:R-:W-:Y:S01]  /*04a0*/  IMAD R19, R19, R22, RZ ;  /* 0x0000001613137224 */ /* 0x000fe200078e02ff */
[----:B------:R-:W-:-:S05]  /*04b0*/  IADD3 R23, PT, PT, R23, R25, RZ ;  /* 0x0000001917177210 */ /* 0x000fca0007ffe0ff */
[C---:B------:R-:W-:Y:S02]  /*04c0*/  IMAD R19, R18.reuse, R23, R19 ;  /* 0x0000001712137224 */ /* 0x040fe400078e0213 */
[----:B------:R-:W-:-:S04]  /*04d0*/  IMAD.WIDE.U32 R22, R18, R22, RZ ;  /* 0x0000001612167225 */ /* 0x000fc800078e00ff */
[-C--:B------:R-:W-:Y:S01]  /*04e0*/  IMAD R25, R17, R22.reuse, RZ ;  /* 0x0000001611197224 */ /* 0x080fe200078e02ff */
[----:B------:R-:W-:Y:S02]  /*04f0*/  IADD3 R17, PT, PT, R23, R19, RZ ;  /* 0x0000001317117210 */ /* 0x000fe40007ffe0ff */
[----:B------:R-:W5:Y:S01]  /*0500*/  LDG.E.64 R18, desc[UR4][R8.64+0x10] ;  /* 0x0000100408127981 */ /* 0x000f62000c1e1b00 */
[----:B------:R-:W-:-:S04]  /*0510*/  IMAD.WIDE.U32 R22, R16, R22, RZ ;  /* 0x0000001610167225 */ /* 0x000fc800078e00ff */
[----:B------:R-:W-:-:S05]  /*0520*/  IMAD R17, R16, R17, R25 ;  /* 0x0000001110117224 */ /* 0x000fca00078e0219 */
[----:B------:R-:W-:Y:S02]  /*0530*/  IADD3 R23, PT, PT, R23, R17, RZ ;  /* 0x0000001117177210 */ /* 0x000fe40007ffe0ff */
        /* <DEDUP_REMOVED lines=9> */
[----:B------:R-:W3:Y:S03]  /*05d0*/  LDG.E.64 R12, desc[UR4][R8.64+0x28] ;  /* 0x00002804080c7981 */ /* 0x000ee6000c1e1b00 */
[----:B------:R-:W-:Y:S01]  /*05e0*/  IADD3 R23, PT, PT, R23, R25, RZ ;  /* 0x0000001917177210 */ /* 0x000fe20007ffe0ff */
[----:B----4-:R-:W-:-:S04]  /*05f0*/  IMAD R11, R11, R22, RZ ;  /* 0x000000160b0b7224 */ /* 0x010fc800078e02ff */
[C---:B------:R-:W-:Y:S02]  /*0600*/  IMAD R25, R10.reuse, R23, R11 ;  /* 0x000000170a197224 */ /* 0x040fe400078e020b */
[----:B------:R-:W-:Y:S02]  /*0610*/  IMAD.WIDE.U32 R22, R10, R22, RZ ;  /* 0x000000160a167225 */ /* 0x000fe400078e00ff */
[----:B------:R-:W4:Y:S03]  /*0620*/  LDG.E.64 R10, desc[UR4][R8.64+0x30] ;  /* 0x00003004080a7981 */ /* 0x000f26000c1e1b00 */
[----:B------:R-:W-:Y:S01]  /*0630*/  IADD3 R23, PT, PT, R23, R25, RZ ;  /* 0x0000001917177210 */ /* 0x000fe20007ffe0ff */
[----:B-----5:R-:W-:-:S04]  /*0640*/  IMAD R21, R21, R22, RZ ;  /* 0x0000001615157224 */ /* 0x020fc800078e02ff */
[C---:B------:R-:W-:Y:S02]  /*0650*/  IMAD R25, R20.reuse, R23, R21 ;  /* 0x0000001714197224 */ /* 0x040fe400078e0215 */
[----:B------:R-:W-:Y:S02]  /*0660*/  IMAD.WIDE.U32 R20, R20, R22, RZ ;  /* 0x0000001614147225 */ /* 0x000fe400078e00ff */
[----:B------:R0:W5:Y:S01]  /*0670*/  LDG.E.64 R22, desc[UR4][R8.64+0x38] ;  /* 0x0000380408167981 */ /* 0x000162000c1e1b00 */
[----:B------:R-:W-:Y:S02]  /*0680*/  IADD3 R3, P1, PT, R3, -0x10, RZ ;  /* 0xfffffff003037810 */ /* 0x000fe40007f3e0ff */
[----:B------:R-:W-:Y:S02]  /*0690*/  IADD3 R21, PT, PT, R21, R25, RZ ;  /* 0x0000001915157210 */ /* 0x000fe40007ffe0ff */
[----:B------:R-:W-:Y:S02]  /*06a0*/  IADD3.X R4, PT, PT, R4, -0x1, RZ, P1, !PT ;  /* 0xffffffff04047810 */ /* 0x000fe40000ffe4ff */
[----:B------:R-:W-:Y:S01]  /*06b0*/  ISETP.NE.U32.AND P1, PT, R3, RZ, PT ;  /* 0x000000ff0300720c */ /* 0x000fe20003f25070 */
[----:B------:R-:W-:Y:S01]  /*06c0*/  IMAD R19, R19, R20, RZ ;  /* 0x0000001413137224 */ /* 0x000fe200078e02ff */
[----:B------:R-:W-:-:S02]  /*06d0*/  IADD3 R5, P2, PT, R5, 0x10, RZ ;  /* 0x0000001005057810 */ /* 0x000fc40007f5e0ff */
[----:B------:R-:W-:Y:S01]  /*06e0*/  ISETP.NE.AND.EX P1, PT, R4, RZ, PT, P1 ;  /* 0x000000ff0400720c */ /* 0x000fe20003f25310 */
[----:B------:R-:W-:Y:S01]  /*06f0*/  IMAD R21, R18, R21, R19 ;  /* 0x0000001512157224 */ /* 0x000fe200078e0213 */
[----:B0-----:R-:W-:Y:S01]  /*0700*/  IADD3 R8, P3, PT, R8, 0x80, RZ ;  /* 0x0000008008087810 */ /* 0x001fe20007f7e0ff */
[----:B------:R-:W-:Y:S01]  /*0710*/  IMAD.WIDE.U32 R18, R18, R20, RZ ;  /* 0x0000001412127225 */ /* 0x000fe200078e00ff */
[----:B------:R-:W-:Y:S02]  /*0720*/  IADD3.X R6, PT, PT, RZ, R6, RZ, P2, !PT ;  /* 0x00000006ff067210 */ /* 0x000fe400017fe4ff */
[----:B------:R-:W-:Y:S02]  /*0730*/  IADD3.X R9, PT, PT, RZ, R9, RZ, P3, !PT ;  /* 0x00000009ff097210 */ /* 0x000fe40001ffe4ff */
[----:B------:R-:W-:Y:S01]  /*0740*/  IADD3 R21, PT, PT, R19, R21, RZ ;  /* 0x0000001513157210 */ /* 0x000fe20007ffe0ff */
[-C--:B------:R-:W-:Y:S02]  /*0750*/  IMAD R17, R17, R18.reuse, RZ ;  /* 0x0000001211117224 */ /* 0x080fe400078e02ff */
[----:B------:R-:W-:-:S04]  /*0760*/  IMAD.WIDE.U32 R18, R16, R18, RZ ;  /* 0x0000001210127225 */ /* 0x000fc800078e00ff */
[----:B------:R-:W-:-:S05]  /*0770*/  IMAD R17, R16, R21, R17 ;  /* 0x0000001510117224 */ /* 0x000fca00078e0211 */
[----:B------:R-:W-:Y:S01]  /*0780*/  IADD3 R17, PT, PT, R19, R17, RZ ;  /* 0x0000001113117210 */ /* 0x000fe20007ffe0ff */
[-C--:B--2---:R-:W-:Y:S02]  /*0790*/  IMAD R15, R15, R18.reuse, RZ ;  /* 0x000000120f0f7224 */ /* 0x084fe400078e02ff */
[----:B------:R-:W-:-:S04]  /*07a0*/  IMAD.WIDE.U32 R18, R14, R18, RZ ;  /* 0x000000120e127225 */ /* 0x000fc800078e00ff */
[----:B------:R-:W-:-:S04]  /*07b0*/  IMAD R15, R14, R17, R15 ;  /* 0x000000110e0f7224 */ /* 0x000fc800078e020f */
[----:B------:R-:W-:Y:S02]  /*07c0*/  IMAD.IADD R15, R19, 0x1, R15 ;  /* 0x00000001130f7824 */ /* 0x000fe400078e020f */
[-C--:B---3--:R-:W-:Y:S02]  /*07d0*/  IMAD R13, R13, R18.reuse, RZ ;  /* 0x000000120d0d7224 */ /* 0x088fe400078e02ff */
[----:B------:R-:W-:-:S04]  /*07e0*/  IMAD.WIDE.U32 R18, R12, R18, RZ ;  /* 0x000000120c127225 */ /* 0x000fc800078e00ff */
[----:B------:R-:W-:-:S05]  /*07f0*/  IMAD R13, R12, R15, R13 ;  /* 0x0000000f0c0d7224 */ /* 0x000fca00078e020d */
[----:B------:R-:W-:Y:S01]  /*0800*/  IADD3 R13, PT, PT, R19, R13, RZ ;  /* 0x0000000d130d7210 */ /* 0x000fe20007ffe0ff */
[-C--:B----4-:R-:W-:Y:S02]  /*0810*/  IMAD R11, R11, R18.reuse, RZ ;  /* 0x000000120b0b7224 */ /* 0x090fe400078e02ff */
[----:B------:R-:W-:-:S04]  /*0820*/  IMAD.WIDE.U32 R14, R10, R18, RZ ;  /* 0x000000120a0e7225 */ /* 0x000fc800078e00ff */
[----:B------:R-:W-:-:S05]  /*0830*/  IMAD R11, R10, R13, R11 ;  /* 0x0000000d0a0b7224 */ /* 0x000fca00078e020b */
[----:B------:R-:W-:Y:S01]  /*0840*/  IADD3 R11, PT, PT, R15, R11, RZ ;  /* 0x0000000b0f0b7210 */ /* 0x000fe20007ffe0ff */
[-C--:B-----5:R-:W-:Y:S02]  /*0850*/  IMAD R10, R23, R14.reuse, RZ ;  /* 0x0000000e170a7224 */ /* 0x0a0fe400078e02ff */
[----:B------:R-:W-:-:S04]  /*0860*/  IMAD.WIDE.U32 R14, R22, R14, RZ ;  /* 0x0000000e160e7225 */ /* 0x000fc800078e00ff */
[----:B------:R-:W-:-:S05]  /*0870*/  IMAD R11, R22, R11, R10 ;  /* 0x0000000b160b7224 */ /* 0x000fca00078e020a */
[----:B------:R-:W-:Y:S01]  /*0880*/  IADD3 R15, PT, PT, R15, R11, RZ ;  /* 0x0000000b0f0f7210 */ /* 0x000fe20007ffe0ff */
[----:B------:R-:W-:Y:S06]  /*0890*/  @P1 BRA `(.L_x_985) ;  /* 0xfffffff8009c1947 */ /* 0x000fec000383ffff */
.L_x_984:
[----:B------:R-:W-:Y:S05]  /*08a0*/  BSYNC.RECONVERGENT B1 ;  /* 0x0000000000017941 */ /* 0x000fea0003800200 */
.L_x_983:
        /* <DEDUP_REMOVED lines=21> */
[----:B--2---:R-:W-:-:S04]  /*0a00*/  IMAD R4, R25, R14, RZ ;  /* 0x0000000e19047224 */ /* 0x004fc800078e02ff */
[C---:B------:R-:W-:Y:S02]  /*0a10*/  IMAD R25, R24.reuse, R15, R4 ;  /* 0x0000000f18197224 */ /* 0x040fe400078e0204 */
[----:B------:R-:W-:-:S04]  /*0a20*/  IMAD.WIDE.U32 R14, R24, R14, RZ ;  /* 0x0000000e180e7225 */ /* 0x000fc800078e00ff */
[----:B------:R-:W-:Y:S02]  /*0a30*/  IMAD.IADD R25, R15, 0x1, R25 ;  /* 0x000000010f197824 */ /* 0x000fe400078e0219 */
[-C--:B---3--:R-:W-:Y:S02]  /*0a40*/  IMAD R4, R9, R14.reuse, RZ ;  /* 0x0000000e09047224 */ /* 0x088fe400078e02ff */
[----:B------:R-:W-:-:S04]  /*0a50*/  IMAD.WIDE.U32 R14, R8, R14, RZ ;  /* 0x0000000e080e7225 */ /* 0x000fc800078e00ff */
[----:B------:R-:W-:Y:S02]  /*0a60*/  IMAD R9, R8, R25, R4 ;  /* 0x0000001908097224 */ /* 0x000fe400078e0204 */
[----:B----4-:R-:W-:-:S03]  /*0a70*/  IMAD R4, R11, R14, RZ ;  /* 0x0000000e0b047224 */ /* 0x010fc600078e02ff */
[----:B------:R-:W-:Y:S01]  /*0a80*/  IADD3 R9, PT, PT, R15, R9, RZ ;  /* 0x000000090f097210 */ /* 0x000fe20007ffe0ff */
[----:B------:R-:W-:-:S04]  /*0a90*/  IMAD.WIDE.U32 R14, R10, R14, RZ ;  /* 0x0000000e0a0e7225 */ /* 0x000fc800078e00ff */
[----:B------:R-:W-:Y:S02]  /*0aa0*/  IMAD R9, R10, R9, R4 ;  /* 0x000000090a097224 */ /* 0x000fe400078e0204 */
[----:B-----5:R-:W-:-:S03]  /*0ab0*/  IMAD R4, R13, R14, RZ ;  /* 0x0000000e0d047224 */ /* 0x020fc600078e02ff */
[----:B------:R-:W-:Y:S01]  /*0ac0*/  IADD3 R9, PT, PT, R15, R9, RZ ;  /* 0x000000090f097210 */ /* 0x000fe20007ffe0ff */
[----:B------:R-:W-:-:S04]  /*0ad0*/  IMAD.WIDE.U32 R14, R12, R14, RZ ;  /* 0x0000000e0c0e7225 */ /* 0x000fc800078e00ff */
[----:B------:R-:W-:Y:S02]  /*0ae0*/  IMAD R9, R12, R9, R4 ;  /* 0x000000090c097224 */ /* 0x000fe400078e0204 */
[----:B------:R-:W-:-:S03]  /*0af0*/  IMAD R4, R17, R14, RZ ;  /* 0x0000000e11047224 */ /* 0x000fc600078e02ff */
        /* <DEDUP_REMOVED lines=11> */
[-C--:B------:R-:W-:Y:S02]  /*0bb0*/  IMAD R4, R23, R14.reuse, RZ ;  /* 0x0000000e17047224 */ /* 0x080fe400078e02ff */
[----:B------:R-:W-:Y:S02]  /*0bc0*/  IMAD.IADD R9, R15, 0x1, R9 ;  /* 0x000000010f097824 */ /* 0x000fe400078e0209 */
[----:B------:R-:W-:-:S04]  /*0bd0*/  IMAD.WIDE.U32 R14, R22, R14, RZ ;  /* 0x0000000e160e7225 */ /* 0x000fc800078e00ff */
[----:B------:R-:W-:-:S05]  /*0be0*/  IMAD R9, R22, R9, R4 ;  /* 0x0000000916097224 */ /* 0x000fca00078e0204 */
[----:B------:R-:W-:-:S07]  /*0bf0*/  IADD3 R15, PT, PT, R15, R9, RZ ;  /* 0x000000090f0f7210 */ /* 0x000fce0007ffe0ff */
.L_x_987:
[----:B------:R-:W-:Y:S05]  /*0c00*/  BSYNC.RECONVERGENT B1 ;  /* 0x0000000000017941 */ /* 0x000fea0003800200 */
.L_x_986:
        /* <DEDUP_REMOVED lines=16> */
[----:B------:R-:W-:-:S05]  /*0d10*/  IADD3 R5, P0, PT, R5, 0x4, RZ ;  /* 0x0000000405057810 */ /* 0x000fca0007f1e0ff */
[----:B------:R-:W-:Y:S02]  /*0d20*/  IMAD.X R6, RZ, RZ, R6, P0 ;  /* 0x000000ffff067224 */ /* 0x000fe400000e0606 */
[-C--:B--2---:R-:W-:Y:S02]  /*0d30*/  IMAD R4, R17, R14.reuse, RZ ;  /* 0x0000000e11047224 */ /* 0x084fe400078e02ff */
[----:B------:R-:W-:-:S04]  /*0d40*/  IMAD.WIDE.U32 R18, R16, R14, RZ ;  /* 0x0000000e10127225 */ /* 0x000fc800078e00ff */
[----:B------:R-:W-:Y:S02]  /*0d50*/  IMAD R15, R16, R15, R4 ;  /* 0x0000000f100f7224 */ /* 0x000fe400078e0204 */
[----:B---3--:R-:W-:-:S03]  /*0d60*/  IMAD R4, R9, R18, RZ ;  /* 0x0000001209047224 */ /* 0x008fc600078e02ff */
[----:B------:R-:W-:Y:S01]  /*0d70*/  IADD3 R15, PT, PT, R19, R15, RZ ;  /* 0x0000000f130f7210 */ /* 0x000fe20007ffe0ff */
        /* <DEDUP_REMOVED lines=9> */
[----:B------:R-:W-:-:S05]  /*0e10*/  IMAD R9, R12, R9, R4 ;  /* 0x000000090c097224 */ /* 0x000fca00078e0204 */
[----:B------:R-:W-:-:S07]  /*0e20*/  IADD3 R15, PT, PT, R15, R9, RZ ;  /* 0x000000090f0f7210 */ /* 0x000fce0007ffe0ff */
.L_x_989:
[----:B------:R-:W-:Y:S05]  /*0e30*/  BSYNC.RECONVERGENT B1 ;  /* 0x0000000000017941 */ /* 0x000fea0003800200 */
.L_x_988:
[----:B------:R-:W-:Y:S05]  /*0e40*/  @!P1 BRA `(.L_x_982) ;  /* 0x0000000000489947 */ /* 0x000fea0003800000 */
[----:B------:R-:W0:Y:S02]  /*0e50*/  LDCU.64 UR6, c[0x0][0x388] ;  /* 0x00007100ff0677ac */ /* 0x000e240008000a00 */
[----:B0-----:R-:W-:-:S04]  /*0e60*/  LEA R10, P0, R5, UR6, 0x3 ;  /* 0x00000006050a7c11 */ /* 0x001fc8000f8018ff */
[----:B------:R-:W-:-:S09]  /*0e70*/  LEA.HI.X R11, R5, UR7, R6, 0x3, P0 ;  /* 0x00000007050b7c11 */ /* 0x000fd200080f1c06 */
.L_x_990:
        /* <DEDUP_REMOVED lines=9> */
[----:B--2---:R-:W-:-:S02]  /*0f10*/  IMAD R6, R5, R14, RZ ;  /* 0x0000000e05067224 */ /* 0x004fc400078e02ff */
[----:B------:R-:W-:-:S04]  /*0f20*/  IMAD.WIDE.U32 R8, R4, R14, RZ ;  /* 0x0000000e04087225 */ /* 0x000fc800078e00ff */
[----:B------:R-:W-:Y:S01]  /*0f30*/  IMAD R15, R4, R15, R6 ;  /* 0x0000000f040f7224 */ /* 0x000fe200078e0206 */
[----:B------:R-:W-:-:S04]  /*0f40*/  MOV R14, R8 ;  /* 0x00000008000e7202 */ /* 0x000fc80000000f00 */
[----:B------:R-:W-:Y:S01]  /*0f50*/  IADD3 R15, PT, PT, R9, R15, RZ ;  /* 0x0000000f090f7210 */ /* 0x000fe20007ffe0ff */
[----:B------:R-:W-:Y:S06]  /*0f60*/  @P0 BRA `(.L_x_990) ;  /* 0xfffffffc00c40947 */ /* 0x000fec000383ffff */
.L_x_982:
[----:B------:R-:W-:Y:S05]  /*0f70*/  BSYNC.RECONVERGENT B0 ;  /* 0x0000000000007941 */ /* 0x000fea0003800200 */
.L_x_981:
        /* <DEDUP_REMOVED lines=9> */
.L_x_991:
        /* <DEDUP_REMOVED lines=15> */
.L_x_8759:


//--------------------- .text._ZN2at6native55_GLOBAL__N__0955718d_22_SparseCsrTensorMath_cu_868dd54534reduce_sparse_csr_dim1_cuda_kernelIliNS1_14ReductionMulOpIlEElEEvPT2_PKT_PKT0_SC_lT1_ --------------------------
	.section	.text._ZN2at6native55_GLOBAL__N__0955718d_22_SparseCsrTensorMath_cu_868dd54534reduce_sparse_csr_dim1_cuda_kernelIliNS1_14ReductionMulOpIlEElEEvPT2_PKT_PKT0_SC_lT1_,"ax",@progbits
	.align	128
.text._ZN2at6native55_GLOBAL__N__0955718d_22_SparseCsrTensorMath_cu_868dd54534reduce_sparse_csr_dim1_cuda_kernelIliNS1_14ReductionMulOpIlEElEEvPT2_PKT_PKT0_SC_lT1_:
        .type           _ZN2at6native55_GLOBAL__N__0955718d_22_SparseCsrTensorMath_cu_868dd54534reduce_sparse_csr_dim1_cuda_kernelIliNS1_14ReductionMulOpIlEElEEvPT2_PKT_PKT0_SC_lT1_,@function
        .size           _ZN2at6native55_GLOBAL__N__0955718d_22_SparseCsrTensorMath_cu_868dd54534reduce_sparse_csr_dim1_cuda_kernelIliNS1_14ReductionMulOpIlEElEEvPT2_PKT_PKT0_SC_lT1_,(.L_x_8760 - _ZN2at6native55_GLOBAL__N__0955718d_22_SparseCsrTensorMath_cu_868dd54534reduce_sparse_csr_dim1_cuda_kernelIliNS1_14ReductionMulOpIlEElEEvPT2_PKT_PKT0_SC_lT1_)
        .other          _ZN2at6native55_GLOBAL__N__0955718d_22_SparseCsrTensorMath_cu_868dd54534reduce_sparse_csr_dim1_cuda_kernelIliNS1_14ReductionMulOpIlEElEEvPT2_PKT_PKT0_SC_lT1_,@"STO_CUDA_ENTRY STV_DEFAULT"
_ZN2at6native55_GLOBAL__N__0955718d_22_SparseCsrTensorMath_cu_868dd54534reduce_sparse_csr_dim1_cuda_kernelIliNS1_14ReductionMulOpIlEElEEvPT2_PKT_PKT0_SC_lT1_:
        /* <DEDUP_REMOVED lines=19> */
[----:B------:R-:W-:Y:S01]  /*0130*/  MOV R4, R3 ;  /* 0x0000000300047202 */ /* 0x000fe20000000f00 */
[----:B------:R-:W-:Y:S01]  /*0140*/  BSSY.RECONVERGENT B0, `(.L_x_992) ;  /* 0x00000c9000007945 */ /* 0x000fe20003800200 */
[----:B------:R-:W-:Y:S01]  /*0150*/  HFMA2 R14, -RZ, RZ, 0, 5.9604644775390625e-08 ;  /* 0x00000001ff0e7431 */ /* 0x000fe200000001ff */
[----:B------:R-:W-:Y:S02]  /*0160*/  MOV R15, RZ ;  /* 0x000000ff000f7202 */ /* 0x000fe40000000f00 */
[----:B------:R-:W-:-:S13]  /*0170*/  ISETP.GE.AND P0, PT, R4, R7, PT ;  /* 0x000000070400720c */ /* 0x000fda0003f06270 */
[----:B------:R-:W-:Y:S05]  /*0180*/  @P0 BRA `(.L_x_993) ;  /* 0x0000000c00100947 */ /* 0x000fea0003800000 */
[CC--:B------:R-:W-:Y:S01]  /*0190*/  IADD3 R5, PT, PT, R7.reuse, -R4.reuse, RZ ;  /* 0x8000000407057210 */ /* 0x0c0fe20007ffe0ff */
[----:B------:R-:W-:Y:S01]  /*01a0*/  BSSY.RECONVERGENT B1, `(.L_x_994) ;  /* 0x0000064000017945 */ /* 0x000fe20003800200 */
[----:B------:R-:W-:Y:S02]  /*01b0*/  IADD3 R7, PT, PT, -R7, R4, RZ ;  /* 0x0000000407077210 */ /* 0x000fe40007ffe1ff */
[----:B------:R-:W-:Y:S02]  /*01c0*/  LOP3.LUT R26, R5, 0xf, RZ, 0xc0, !PT ;  /* 0x0000000f051a7812 */ /* 0x000fe400078ec0ff */
[----:B------:R-:W-:Y:S02]  /*01d0*/  ISETP.GT.U32.AND P1, PT, R7, -0x10, PT ;  /* 0xfffffff00700780c */ /* 0x000fe40003f24070 */
[----:B------:R-:W-:Y:S02]  /*01e0*/  ISETP.NE.AND P0, PT, R26, RZ, PT ;  /* 0x000000ff1a00720c */ /* 0x000fe40003f05270 */
[----:B------:R-:W-:-:S02]  /*01f0*/  MOV R14, 0x1 ;  /* 0x00000001000e7802 */ /* 0x000fc40000000f00 */
[----:B------:R-:W-:-:S07]  /*0200*/  MOV R15, RZ ;  /* 0x000000ff000f7202 */ /* 0x000fce0000000f00 */
[----:B------:R-:W-:Y:S05]  /*0210*/  @P1 BRA `(.L_x_995) ;  /* 0x0000000400701947 */ /* 0x000fea0003800000 */
[----:B------:R-:W0:Y:S01]  /*0220*/  LDC.64 R8, c[0x0][0x388] ;  /* 0x0000e200ff087b82 */ /* 0x000e220000000a00 */
[----:B------:R-:W-:Y:S01]  /*0230*/  LOP3.LUT R3, R5, 0xfffffff0, RZ, 0xc0, !PT ;  /* 0xfffffff005037812 */ /* 0x000fe200078ec0ff */
[----:B------:R-:W-:Y:S01]  /*0240*/  HFMA2 R14, -RZ, RZ, 0, 5.9604644775390625e-08 ;  /* 0x00000001ff0e7431 */ /* 0x000fe200000001ff */
[----:B------:R-:W-:Y:S02]  /*0250*/  MOV R15, RZ ;  /* 0x000000ff000f7202 */ /* 0x000fe40000000f00 */
[----:B------:R-:W-:Y:S02]  /*0260*/  IADD3 R3, PT, PT, -R3, RZ, RZ ;  /* 0x000000ff03037210 */ /* 0x000fe40007ffe1ff */
[----:B0-----:R-:W-:-:S04]  /*0270*/  IADD3 R8, P1, PT, R8, 0x40, RZ ;  /* 0x0000004008087810 */ /* 0x001fc80007f3e0ff */
[----:B------:R-:W-:-:S09]  /*0280*/  IADD3.X R9, PT, PT, RZ, R9, RZ, P1, !PT ;  /* 0x00000009ff097210 */ /* 0x000fd20000ffe4ff */
.L_x_996:
[----:B------:R-:W-:-:S05]  /*0290*/  IMAD.WIDE R22, R4, 0x8, R8 ;  /* 0x0000000804167825 */ /* 0x000fca00078e0208 */
        /* <DEDUP_REMOVED lines=10> */
[----:B---3--:R-:W-:Y:S01]  /*0340*/  IMAD R13, R13, R6, RZ ;  /* 0x000000060d0d7224 */ /* 0x008fe200078e02ff */
[----:B------:R-:W-:-:S05]  /*0350*/  IADD3 R7, PT, PT, R7, R25, RZ ;  /* 0x0000001907077210 */ /* 0x000fca0007ffe0ff */
        /* <DEDUP_REMOVED lines=11> */
[----:B------:R-:W-:-:S04]  /*0410*/  IMAD.WIDE.U32 R6, R20, R6, RZ ;  /* 0x0000000614067225 */ /* 0x000fc800078e00ff */
[-C--:B------:R-:W-:Y:S01]  /*0420*/  IMAD R19, R19, R6.reuse, RZ ;  /* 0x0000000613137224 */ /* 0x080fe200078e02ff */
[----:B------:R-:W-:Y:S02]  /*0430*/  IADD3 R7, PT, PT, R7, R21, RZ ;  /* 0x0000001507077210 */ /* 0x000fe40007ffe0ff */
[----:B------:R-:W5:Y:S03]  /*0440*/  LDG.E.64 R20, desc[UR4][R22.64+0x8] ;  /* 0x0000080416147981 */ /* 0x000f66000c1e1b00 */
[C---:B------:R-:W-:Y:S02]  /*0450*/  IMAD R19, R18.reuse, R7, R19 ;  /* 0x0000000712137224 */ /* 0x040fe400078e0213 */
[----:B------:R-:W-:-:S05]  /*0460*/  IMAD.WIDE.U32 R6, R18, R6, RZ ;  /* 0x0000000612067225 */ /* 0x000fca00078e00ff */
[----:B------:R-:W-:Y:S01]  /*0470*/  IADD3 R7, PT, PT, R7, R19, RZ ;  /* 0x0000001307077210 */ /* 0x000fe20007ffe0ff */
[-C--:B------:R-:W-:Y:S01]  /*0480*/  IMAD R17, R17, R6.reuse, RZ ;  /* 0x0000000611117224 */ /* 0x080fe200078e02ff */
[----:B------:R-:W5:Y:S03]  /*0490*/  LDG.E.64 R18, desc[UR4][R22.64+0x10] ;  /* 0x0000100416127981 */ /* 0x000f66000c1e1b00 */
[C---:B------:R-:W-:Y:S02]  /*04a0*/  IMAD R25, R16.reuse, R7, R17 ;  /* 0x0000000710197224 */ /* 0x040fe400078e0211 */
[----:B------:R-:W-:Y:S02]  /*04b0*/  IMAD.WIDE.U32 R6, R16, R6, RZ ;  /* 0x0000000610067225 */ /* 0x000fe400078e00ff */
[----:B------:R-:W5:Y:S03]  /*04c0*/  LDG.E.64 R16, desc[UR4][R22.64+0x18] ;  /* 0x0000180416107981 */ /* 0x000f66000c1e1b00 */
[----:B------:R-:W-:Y:S01]  /*04d0*/  IADD3 R7, PT, PT, R7, R25, RZ ;  /* 0x0000001907077210 */ /* 0x000fe20007ffe0ff */
[----:B--2---:R-:W-:-:S04]  /*04e0*/  IMAD R15, R15, R6, RZ ;  /* 0x000000060f0f7224 */ /* 0x004fc800078e02ff */
[C---:B------:R-:W-:Y:S02]  /*04f0*/  IMAD R25, R14.reuse, R7, R15 ;  /* 0x000000070e197224 */ /* 0x040fe400078e020f */
[----:B------:R-:W-:Y:S02]  /*0500*/  IMAD.WIDE.U32 R6, R14, R6, RZ ;  /* 0x000000060e067225 */ /* 0x000fe400078e00ff */
[----:B------:R-:W2:Y:S03]  /*0510*/  LDG.E.64 R14, desc[UR4][R22.64+0x20] ;  /* 0x00002004160e7981 */ /* 0x000ea6000c1e1b00 */
[----:B------:R-:W-:Y:S01]  /*0520*/  IADD3 R7, PT, PT, R7, R25, RZ ;  /* 0x0000001907077210 */ /* 0x000fe20007ffe0ff */
[----:B---3--:R-:W-:Y:S01]  /*0530*/  IMAD R13, R13, R6, RZ ;  /* 0x000000060d0d7224 */ /* 0x008fe200078e02ff */
[----:B------:R-:W3:Y:S03]  /*0540*/  LDG.E.64 R24, desc[UR4][R22.64+0x38] ;  /* 0x0000380416187981 */ /* 0x000ee6000c1e1b00 */
[----:B------:R-:W-:-:S02]  /*0550*/  IMAD R27, R12, R7, R13 ;  /* 0x000000070c1b7224 */ /* 0x000fc400078e020d */
        /* <DEDUP_REMOVED lines=10> */
[----:B------:R-:W-:-:S05]  /*0600*/  IMAD.WIDE.U32 R6, R20, R6, RZ ;  /* 0x0000000614067225 */ /* 0x000fca00078e00ff */
[----:B------:R-:W-:Y:S01]  /*0610*/  IADD3 R21, PT, PT, R7, R21, RZ ;  /* 0x0000001507157210 */ /* 0x000fe20007ffe0ff */
[-C--:B------:R-:W-:Y:S02]  /*0620*/  IMAD R19, R19, R6.reuse, RZ ;  /* 0x0000000613137224 */ /* 0x080fe400078e02ff */
[----:B------:R-:W-:-:S04]  /*0630*/  IMAD.WIDE.U32 R6, R18, R6, RZ ;  /* 0x0000000612067225 */ /* 0x000fc800078e00ff */
[----:B------:R-:W-:Y:S02]  /*0640*/  IMAD R19, R18, R21, R19 ;  /* 0x0000001512137224 */ /* 0x000fe400078e0213 */
[----:B------:R-:W-:-:S03]  /*0650*/  IMAD R17, R17, R6, RZ ;  /* 0x0000000611117224 */ /* 0x000fc600078e02ff */
[----:B------:R-:W-:Y:S01]  /*0660*/  IADD3 R19, PT, PT, R7, R19, RZ ;  /* 0x0000001307137210 */ /* 0x000fe20007ffe0ff */
[----:B------:R-:W-:-:S04]  /*0670*/  IMAD.WIDE.U32 R6, R16, R6, RZ ;  /* 0x0000000610067225 */ /* 0x000fc800078e00ff */
[----:B------:R-:W-:-:S05]  /*0680*/  IMAD R17, R16, R19, R17 ;  /* 0x0000001310117224 */ /* 0x000fca00078e0211 */
[----:B------:R-:W-:Y:S02]  /*0690*/  IADD3 R17, PT, PT, R7, R17, RZ ;  /* 0x0000001107117210 */ /* 0x000fe40007ffe0ff */
[----:B------:R-:W-:-:S04]  /*06a0*/  IADD3 R3, PT, PT, R3, 0x10, RZ ;  /* 0x0000001003037810 */ /* 0x000fc80007ffe0ff */
[----:B------:R-:W-:Y:S02]  /*06b0*/  ISETP.NE.AND P1, PT, R3, RZ, PT ;  /* 0x000000ff0300720c */ /* 0x000fe40003f25270 */
[----:B------:R-:W-:Y:S01]  /*06c0*/  IADD3 R4, PT, PT, R4, 0x10, RZ ;  /* 0x0000001004047810 */ /* 0x000fe20007ffe0ff */
[-C--:B--2---:R-:W-:Y:S02]  /*06d0*/  IMAD R15, R15, R6.reuse, RZ ;  /* 0x000000060f0f7224 */ /* 0x084fe400078e02ff */
[----:B------:R-:W-:-:S04]  /*06e0*/  IMAD.WIDE.U32 R6, R14, R6, RZ ;  /* 0x000000060e067225 */ /* 0x000fc800078e00ff */
[----:B------:R-:W-:-:S05]  /*06f0*/  IMAD R15, R14, R17, R15 ;  /* 0x000000110e0f7224 */ /* 0x000fca00078e020f */
[----:B------:R-:W-:Y:S01]  /*0700*/  IADD3 R15, PT, PT, R7, R15, RZ ;  /* 0x0000000f070f7210 */ /* 0x000fe20007ffe0ff */
[-C--:B---3--:R-:W-:Y:S02]  /*0710*/  IMAD R13, R13, R6.reuse, RZ ;  /* 0x000000060d0d7224 */ /* 0x088fe400078e02ff */
[----:B------:R-:W-:-:S04]  /*0720*/  IMAD.WIDE.U32 R6, R12, R6, RZ ;  /* 0x000000060c067225 */ /* 0x000fc800078e00ff */
[----:B------:R-:W-:-:S05]  /*0730*/  IMAD R13, R12, R15, R13 ;  /* 0x0000000f0c0d7224 */ /* 0x000fca00078e020d */
[----:B------:R-:W-:Y:S01]  /*0740*/  IADD3 R13, PT, PT, R7, R13, RZ ;  /* 0x0000000d070d7210 */ /* 0x000fe20007ffe0ff */
[-C--:B----4-:R-:W-:Y:S02]  /*0750*/  IMAD R11, R11, R6.reuse, RZ ;  /* 0x000000060b0b7224 */ /* 0x090fe400078e02ff */
[----:B------:R-:W-:-:S04]  /*0760*/  IMAD.WIDE.U32 R6, R10, R6, RZ ;  /* 0x000000060a067225 */ /* 0x000fc800078e00ff */
[----:B------:R-:W-:Y:S02]  /*0770*/  IMAD R11, R10, R13, R11 ;  /* 0x0000000d0a0b7224 */ /* 0x000fe400078e020b */
[----:B------:R-:W-:-:S03]  /*0780*/  IMAD R10, R25, R6, RZ ;  /* 0x00000006190a7224 */ /* 0x000fc600078e02ff */
[----:B------:R-:W-:Y:S01]  /*0790*/  IADD3 R7, PT, PT, R7, R11, RZ ;  /* 0x0000000b07077210 */ /* 0x000fe20007ffe0ff */
[----:B------:R-:W-:-:S04]  /*07a0*/  IMAD.WIDE.U32 R14, R24, R6, RZ ;  /* 0x00000006180e7225 */ /* 0x000fc800078e00ff */
[----:B------:R-:W-:-:S05]  /*07b0*/  IMAD R7, R24, R7, R10 ;  /* 0x0000000718077224 */ /* 0x000fca00078e020a */
[----:B------:R-:W-:Y:S01]  /*07c0*/  IADD3 R15, PT, PT, R15, R7, RZ ;  /* 0x000000070f0f7210 */ /* 0x000fe20007ffe0ff */
[----:B------:R-:W-:Y:S06]  /*07d0*/  @P1 BRA `(.L_x_996) ;  /* 0xfffffff800ac1947 */ /* 0x000fec000383ffff */
.L_x_995:
[----:B------:R-:W-:Y:S05]  /*07e0*/  BSYNC.RECONVERGENT B1 ;  /* 0x0000000000017941 */ /* 0x000fea0003800200 */
.L_x_994:
        /* <DEDUP_REMOVED lines=17> */
[----:B--2---:R-:W-:-:S04]  /*0900*/  IMAD R7, R7, R14, RZ ;  /* 0x0000000e07077224 */ /* 0x004fc800078e02ff */
[C---:B------:R-:W-:Y:S02]  /*0910*/  IMAD R15, R6.reuse, R15, R7 ;  /* 0x0000000f060f7224 */ /* 0x040fe400078e0207 */
[----:B------:R-:W-:-:S04]  /*0920*/  IMAD.WIDE.U32 R6, R6, R14, RZ ;  /* 0x0000000e06067225 */ /* 0x000fc800078e00ff */
[-C--:B---3--:R-:W-:Y:S01]  /*0930*/  IMAD R9, R9, R6.reuse, RZ ;  /* 0x0000000609097224 */ /* 0x088fe200078e02ff */
        /* <DEDUP_REMOVED lines=24> */
[----:B------:R-:W-:Y:S01]  /*0ac0*/  IMAD.WIDE.U32 R14, R22, R6, RZ ;  /* 0x00000006160e7225 */ /* 0x000fe200078e00ff */
[----:B------:R-:W-:-:S05]  /*0ad0*/  IADD3 R7, PT, PT, R7, R9, RZ ;  /* 0x0000000907077210 */ /* 0x000fca0007ffe0ff */
[----:B------:R-:W-:-:S05]  /*0ae0*/  IMAD R7, R22, R7, R8 ;  /* 0x0000000716077224 */ /* 0x000fca00078e0208 */
[----:B------:R-:W-:-:S07]  /*0af0*/  IADD3 R15, PT, PT, R15, R7, RZ ;  /* 0x000000070f0f7210 */ /* 0x000fce0007ffe0ff */
.L_x_998:
[----:B------:R-:W-:Y:S05]  /*0b00*/  BSYNC.RECONVERGENT B1 ;  /* 0x0000000000017941 */ /* 0x000fea0003800200 */
.L_x_997:
        /* <DEDUP_REMOVED lines=13> */
[----:B--2---:R-:W-:-:S02]  /*0be0*/  IMAD R3, R17, R14, RZ ;  /* 0x0000000e11037224 */ /* 0x004fc400078e02ff */
        /* <DEDUP_REMOVED lines=10> */
[-C--:B-----5:R-:W-:Y:S02]  /*0c90*/  IMAD R7, R7, R18.reuse, RZ ;  /* 0x0000001207077224 */ /* 0x0a0fe400078e02ff */
[----:B------:R-:W-:Y:S01]  /*0ca0*/  IMAD.WIDE.U32 R14, R6, R18, RZ ;  /* 0x00000012060e7225 */ /* 0x000fe200078e00ff */
[----:B------:R-:W-:-:S05]  /*0cb0*/  IADD3 R3, PT, PT, R19, R3, RZ ;  /* 0x0000000313037210 */ /* 0x000fca0007ffe0ff */
[----:B------:R-:W-:-:S05]  /*0cc0*/  IMAD R7, R6, R3, R7 ;  /* 0x0000000306077224 */ /* 0x000fca00078e0207 */
[----:B------:R-:W-:-:S07]  /*0cd0*/  IADD3 R15, PT, PT, R15, R7, RZ ;  /* 0x000000070f0f7210 */ /* 0x000fce0007ffe0ff */
.L_x_1000:
[----:B------:R-:W-:Y:S05]  /*0ce0*/  BSYNC.RECONVERGENT B1 ;  /* 0x0000000000017941 */ /* 0x000fea0003800200 */
.L_x_999:
[----:B------:R-:W-:Y:S05]  /*0cf0*/  @!P1 BRA `(.L_x_993) ;  /* 0x0000000000349947 */ /* 0x000fea0003800000 */
[----:B------:R-:W0:Y:S01]  /*0d00*/  LDC.64 R10, c[0x0][0x388] ;  /* 0x0000e200ff0a7b82 */ /* 0x000e220000000a00 */
[----:B------:R-:W-:-:S07]  /*0d10*/  IADD3 R5, PT, PT, -R5, RZ, RZ ;  /* 0x000000ff05057210 */ /* 0x000fce0007ffe1ff */
.L_x_1001:
[----:B0-----:R-:W-:-:S06]  /*0d20*/  IMAD.WIDE R6, R4, 0x8, R10 ;  /* 0x0000000804067825 */ /* 0x001fcc00078e020a */
[----:B------:R-:W2:Y:S01]  /*0d30*/  LDG.E.64 R6, desc[UR4][R6.64] ;  /* 0x0000000406067981 */ /* 0x000ea2000c1e1b00 */
[----:B------:R-:W-:Y:S02]  /*0d40*/  IADD3 R5, PT, PT, R5, 0x1, RZ ;  /* 0x0000000105057810 */ /* 0x000fe40007ffe0ff */
[----:B------:R-:W-:Y:S02]  /*0d50*/  IADD3 R4, PT, PT, R4, 0x1, RZ ;  /* 0x0000000104047810 */ /* 0x000fe40007ffe0ff */
[----:B------:R-:W-:Y:S01]  /*0d60*/  ISETP.NE.AND P0, PT, R5, RZ, PT ;  /* 0x000000ff0500720c */ /* 0x000fe20003f05270 */
[-C--:B--2---:R-:W-:Y:S02]  /*0d70*/  IMAD R3, R7, R14.reuse, RZ ;  /* 0x0000000e07037224 */ /* 0x084fe400078e02ff */
[----:B------:R-:W-:-:S04]  /*0d80*/  IMAD.WIDE.U32 R8, R6, R14, RZ ;  /* 0x0000000e06087225 */ /* 0x000fc800078e00ff */
[----:B------:R-:W-:Y:S01]  /*0d90*/  IMAD R3, R6, R15, R3 ;  /* 0x0000000f06037224 */ /* 0x000fe200078e0203 */
[----:B------:R-:W-:-:S04]  /*0da0*/  MOV R14, R8 ;  /* 0x00000008000e7202 */ /* 0x000fc80000000f00 */
[----:B------:R-:W-:Y:S01]  /*0db0*/  IADD3 R15, PT, PT, R9, R3, RZ ;  /* 0x00000003090f7210 */ /* 0x000fe20007ffe0ff */
[----:B------:R-:W-:Y:S06]  /*0dc0*/  @P0 BRA `(.L_x_1001) ;  /* 0xfffffffc00d40947 */ /* 0x000fec000383ffff */
.L_x_993:
[----:B------:R-:W-:Y:S05]  /*0dd0*/  BSYNC.RECONVERGENT B0 ;  /* 0x0000000000007941 */ /* 0x000fea0003800200 */
.L_x_992:
        /* <DEDUP_REMOVED lines=8> */
.L_x_1002:
        /* <DEDUP_REMOVED lines=10> */
.L_x_8760:


//--------------------- .text._ZN2at6native55_GLOBAL__N__0955718d_22_SparseCsrTensorMath_cu_868dd54534reduce_sparse_csr_dim0_cuda_kernelIllNS1_14ReductionMulOpIlEElEEvPT2_PKT0_lPKT_S9_lT1_ --------------------------
	.section	.text._ZN2at6native55_GLOBAL__N__0955718d_22_SparseCsrTensorMath_cu_868dd54534reduce_sparse_csr_dim0_cuda_kernelIllNS1_14ReductionMulOpIlEElEEvPT2_PKT0_lPKT_S9_lT1_,"ax",@progbits
	.align	128
.text._ZN2at6native55_GLOBAL__N__0955718d_22_SparseCsrTensorMath_cu_868dd54534reduce_sparse_csr_dim0_cuda_kernelIllNS1_14ReductionMulOpIlEElEEvPT2_PKT0_lPKT_S9_lT1_:
        .type           _ZN2at6native55_GLOBAL__N__0955718d_22_SparseCsrTensorMath_cu_868dd54534reduce_sparse_csr_dim0_cuda_kernelIllNS1_14ReductionMulOpIlEElEEvPT2_PKT0_lPKT_S9_lT1_,@function
        .size           _ZN2at6native55_GLOBAL__N__0955718d_22_SparseCsrTensorMath_cu_868dd54534reduce_sparse_csr_dim0_cuda_kernelIllNS1_14ReductionMulOpIlEElEEvPT2_PKT0_lPKT_S9_lT1_,(.L_x_8761 - _ZN2at6native55_GLOBAL__N__0955718d_22_SparseCsrTensorMath_cu_868dd54534reduce_sparse_csr_dim0_cuda_kernelIllNS1_14ReductionMulOpIlEElEEvPT2_PKT0_lPKT_S9_lT1_)
        .other          _ZN2at6native55_GLOBAL__N__0955718d_22_SparseCsrTensorMath_cu_868dd54534reduce_sparse_csr_dim0_cuda_kernelIllNS1_14ReductionMulOpIlEElEEvPT2_PKT0_lPKT_S9_lT1_,@"STO_CUDA_ENTRY STV_DEFAULT"
_ZN2at6native55_GLOBAL__N__0955718d_22_SparseCsrTensorMath_cu_868dd54534reduce_sparse_csr_dim0_cuda_kernelIllNS1_14ReductionMulOpIlEElEEvPT2_PKT0_lPKT_S9_lT1_:
        /* <DEDUP_REMOVED lines=11> */
[----:B------:R-:W-:Y:S01]  /*00b0*/  HFMA2 R3, -RZ, RZ, 0, 0 ;  /* 0x00000000ff037431 */ /* 0x000fe200000001ff */
[----:B------:R-:W-:Y:S01]  /*00c0*/  SHF.R.U32.HI R26, RZ, 0x1d, R26 ;  /* 0x0000001dff1a7819 */ /* 0x000fe2000001161a */
        /* <DEDUP_REMOVED lines=12> */
[----:B------:R-:W-:Y:S01]  /*0190*/  MOV R3, RZ ;  /* 0x000000ff00037202 */ /* 0x000fe20000000f00 */
        /* <DEDUP_REMOVED lines=8> */
[----:B------:R-:W-:Y:S01]  /*0220*/  MOV R3, RZ ;  /* 0x000000ff00037202 */ /* 0x000fe20000000f00 */
[----:B------:R-:W1:Y:S01]  /*0230*/  LDCU.64 UR10, c[0x0][0x398] ;  /* 0x00007300ff0a77ac */ /* 0x000e620008000a00 */
[----:B------:R-:W-:Y:S02]  /*0240*/  ULOP3.LUT UR5, UR8, 0xfffffff0, URZ, 0xc0, !UPT ;  /* 0xfffffff008057892 */ /* 0x000fe4000f8ec0ff */
[----:B0-----:R-:W-:Y:S02]  /*0250*/  UIADD3 UR8, UP1, UPT, UR6, 0x40, URZ ;  /* 0x0000004006087890 */ /* 0x001fe4000ff3e0ff */
[----:B------:R-:W-:Y:S02]  /*0260*/  ULOP3.LUT UR6, UR9, 0x7fffffff, URZ, 0xc0, !UPT ;  /* 0x7fffffff09067892 */ /* 0x000fe4000f8ec0ff */
[----:B-1----:R-:W-:-:S02]  /*0270*/  UIADD3 UR4, UP2, UPT, UR10, 0x40, URZ ;  /* 0x000000400a047890 */ /* 0x002fc4000ff5e0ff */
[----:B------:R-:W-:Y:S01]  /*0280*/  UIADD3.X UR9, UPT, UPT, URZ, UR7, URZ, UP1, !UPT ;  /* 0x00000007ff097290 */ /* 0x000fe20008ffe4ff */
[----:B------:R-:W-:Y:S01]  /*0290*/  IMAD.U32 R6, RZ, RZ, UR8 ;  /* 0x00000008ff067e24 */ /* 0x000fe2000f8e00ff */
[----:B------:R-:W-:Y:S02]  /*02a0*/  UIADD3.X UR7, UPT, UPT, URZ, UR11, URZ, UP2, !UPT ;  /* 0x0000000bff077290 */ /* 0x000fe400097fe4ff */
[----:B------:R-:W-:Y:S01]  /*02b0*/  MOV R10, UR4 ;  /* 0x00000004000a7c02 */ /* 0x000fe20008000f00 */
[----:B------:R-:W-:Y:S01]  /*02c0*/  UMOV UR4, UR5 ;  /* 0x0000000500047c82 */ /* 0x000fe20008000000 */
[----:B------:R-:W-:Y:S02]  /*02d0*/  IMAD.U32 R7, RZ, RZ, UR9 ;  /* 0x00000009ff077e24 */ /* 0x000fe4000f8e00ff */
[----:B------:R-:W-:Y:S01]  /*02e0*/  MOV R11, UR7 ;  /* 0x00000007000b7c02 */ /* 0x000fe20008000f00 */
[----:B------:R-:W-:-:S06]  /*02f0*/  UMOV UR7, UR6 ;  /* 0x0000000600077c82 */ /* 0x000fcc0008000000 */
.L_x_1005:
[----:B------:R-:W2:Y:S04]  /*0300*/  LDG.E.64 R12, desc[UR12][R6.64+-0x40] ;  /* 0xffffc00c060c7981 */ /* 0x000ea8000c1e1b00 */
[----:B------:R-:W3:Y:S04]  /*0310*/  LDG.E.64 R8, desc[UR12][R6.64+-0x38] ;  /* 0xffffc80c06087981 */ /* 0x000ee8000c1e1b00 */
[----:B------:R-:W4:Y:S04]  /*0320*/  LDG.E.64 R18, desc[UR12][R6.64+-0x30] ;  /* 0xffffd00c06127981 */ /* 0x000f28000c1e1b00 */
[----:B------:R-:W4:Y:S04]  /*0330*/  LDG.E.64 R22, desc[UR12][R6.64+-0x28] ;  /* 0xffffd80c06167981 */ /* 0x000f28000c1e1b00 */
[----:B------:R-:W4:Y:S04]  /*0340*/  LDG.E.64 R20, desc[UR12][R6.64+-0x20] ;  /* 0xffffe00c06147981 */ /* 0x000f28000c1e1b00 */
[----:B------:R-:W4:Y:S01]  /*0350*/  LDG.E.64 R14, desc[UR12][R6.64+-0x10] ;  /* 0xfffff00c060e7981 */ /* 0x000f22000c1e1b00 */
[----:B--2--5:R-:W-:-:S04]  /*0360*/  ISETP.NE.U32.AND P0, PT, R4, R12, PT ;  /* 0x0000000c0400720c */ /* 0x024fc80003f05070 */
[----:B------:R-:W-:Y:S02]  /*0370*/  ISETP.NE.AND.EX P0, PT, R5, R13, PT, P0 ;  /* 0x0000000d0500720c */ /* 0x000fe40003f05300 */
[----:B------:R-:W2:Y:S01]  /*0380*/  LDG.E.64 R12, desc[UR12][R6.64+-0x18] ;  /* 0xffffe80c060c7981 */ /* 0x000ea2000c1e1b00 */
[----:B---3--:R-:W-:-:S04]  /*0390*/  ISETP.NE.U32.AND P3, PT, R4, R8, PT ;  /* 0x000000080400720c */ /* 0x008fc80003f65070 */
[----:B------:R-:W-:-:S06]  /*03a0*/  ISETP.NE.AND.EX P3, PT, R5, R9, PT, P3 ;  /* 0x000000090500720c */ /* 0x000fcc0003f65330 */
[----:B------:R-:W3:Y:S01]  /*03b0*/  @!P0 LDG.E.64 R16, desc[UR12][R10.64+-0x40] ;  /* 0xffffc00c0a108981 */ /* 0x000ee2000c1e1b00 */
[----:B----4-:R-:W-:-:S06]  /*03c0*/  ISETP.NE.U32.AND P4, PT, R4, R18, PT ;  /* 0x000000120400720c */ /* 0x010fcc0003f85070 */
[----:B------:R-:W4:Y:S01]  /*03d0*/  @!P3 LDG.E.64 R8, desc[UR12][R10.64+-0x38] ;  /* 0xffffc80c0a08b981 */ /* 0x000f22000c1e1b00 */
[----:B------:R-:W-:-:S13]  /*03e0*/  ISETP.NE.AND.EX P4, PT, R5, R19, PT, P4 ;  /* 0x000000130500720c */ /* 0x000fda0003f85340 */
[----:B------:R-:W4:Y:S01]  /*03f0*/  @!P4 LDG.E.64 R18, desc[UR12][R10.64+-0x30] ;  /* 0xffffd00c0a12c981 */ /* 0x000f22000c1e1b00 */
[----:B------:R-:W-:-:S04]  /*0400*/  ISETP.NE.U32.AND P5, PT, R4, R22, PT ;  /* 0x000000160400720c */ /* 0x000fc80003fa5070 */
[----:B------:R-:W-:Y:S02]  /*0410*/  ISETP.NE.AND.EX P5, PT, R5, R23, PT, P5 ;  /* 0x000000170500720c */ /* 0x000fe40003fa5350 */
[----:B------:R-:W-:-:S04]  /*0420*/  ISETP.NE.U32.AND P6, PT, R4, R20, PT ;  /* 0x000000140400720c */ /* 0x000fc80003fc5070 */
[----:B------:R-:W-:Y:S02]  /*0430*/  ISETP.NE.AND.EX P6, PT, R5, R21, PT, P6 ;  /* 0x000000150500720c */ /* 0x000fe40003fc5360 */
[----:B------:R-:W4:Y:S05]  /*0440*/  LDG.E.64 R20, desc[UR12][R6.64+-0x8] ;  /* 0xfffff80c06147981 */ /* 0x000f2a000c1e1b00 */
[----:B------:R-:W4:Y:S06]  /*0450*/  @!P5 LDG.E.64 R24, desc[UR12][R10.64+-0x28] ;  /* 0xffffd80c0a18d981 */ /* 0x000f2c000c1e1b00 */
[----:B------:R-:W4:Y:S01]  /*0460*/  @!P6 LDG.E.64 R22, desc[UR12][R10.64+-0x20] ;  /* 0xffffe00c0a16e981 */ /* 0x000f22000c1e1b00 */
[----:B------:R-:W-:-:S04]  /*0470*/  ISETP.NE.U32.AND P2, PT, R4, R14, PT ;  /* 0x0000000e0400720c */ /* 0x000fc80003f45070 */
[----:B------:R-:W-:Y:S02]  /*0480*/  ISETP.NE.AND.EX P2, PT, R5, R15, PT, P2 ;  /* 0x0000000f0500720c */ /* 0x000fe40003f45320 */
[----:B------:R-:W4:Y:S01]  /*0490*/  LDG.E.64 R14, desc[UR12][R6.64] ;  /* 0x0000000c060e7981 */ /* 0x000f22000c1e1b00 */
[----:B--2---:R-:W-:-:S04]  /*04a0*/  ISETP.NE.U32.AND P1, PT, R4, R12, PT ;  /* 0x0000000c0400720c */ /* 0x004fc80003f25070 */
[----:B------:R-:W-:Y:S01]  /*04b0*/  ISETP.NE.AND.EX P1, PT, R5, R13, PT, P1 ;  /* 0x0000000d0500720c */ /* 0x000fe20003f25310 */
[----:B---3--:R-:W-:-:S04]  /*04c0*/  @!P0 IMAD R12, R17, R0, RZ ;  /* 0x00000000110c8224 */ /* 0x008fc800078e02ff */
[C---:B------:R-:W-:Y:S02]  /*04d0*/  @!P0 IMAD R17, R16.reuse, R3, R12 ;  /* 0x0000000310118224 */ /* 0x040fe400078e020c */
[----:B------:R-:W-:-:S04]  /*04e0*/  @!P0 IMAD.WIDE.U32 R12, R16, R0, RZ ;  /* 0x00000000100c8225 */ /* 0x000fc800078e00ff */
[----:B------:R-:W-:Y:S01]  /*04f0*/  @!P0 IMAD.IADD R3, R13, 0x1, R17 ;  /* 0x000000010d038824 */ /* 0x000fe200078e0211 */
[----:B------:R-:W-:Y:S01]  /*0500*/  @!P0 MOV R0, R12 ;  /* 0x0000000c00008202 */ /* 0x000fe20000000f00 */
[----:B------:R-:W2:Y:S04]  /*0510*/  @!P1 LDG.E.64 R16, desc[UR12][R10.64+-0x18] ;  /* 0xffffe80c0a109981 */ /* 0x000ea8000c1e1b00 */
[----:B----4-:R-:W-:-:S04]  /*0520*/  @!P3 IMAD R9, R9, R0, RZ ;  /* 0x000000000909b224 */ /* 0x010fc800078e02ff */
[C---:B------:R-:W-:Y:S02]  /*0530*/  @!P3 IMAD R13, R8.reuse, R3, R9 ;  /* 0x00000003080db224 */ /* 0x040fe400078e0209 */
[----:B------:R-:W-:-:S04]  /*0540*/  @!P3 IMAD.WIDE.U32 R8, R8, R0, RZ ;  /* 0x000000000808b225 */ /* 0x000fc800078e00ff */
[----:B------:R-:W-:Y:S02]  /*0550*/  @!P3 IMAD.IADD R3, R9, 0x1, R13 ;  /* 0x000000010903b824 */ /* 0x000fe400078e020d */
[----:B------:R-:W3:Y:S01]  /*0560*/  @!P2 LDG.E.64 R12, desc[UR12][R10.64+-0x10] ;  /* 0xfffff00c0a0ca981 */ /* 0x000ee2000c1e1b00 */
[----:B------:R-:W-:-:S05]  /*0570*/  @!P3 MOV R0, R8 ;  /* 0x000000080000b202 */ /* 0x000fca0000000f00 */
[----:B------:R-:W-:-:S04]  /*0580*/  @!P4 IMAD R8, R19, R0, RZ ;  /* 0x000000001308c224 */ /* 0x000fc800078e02ff */
[C---:B------:R-:W-:Y:S02]  /*0590*/  @!P4 IMAD R19, R18.reuse, R3, R8 ;  /* 0x000000031213c224 */ /* 0x040fe400078e0208 */
[----:B------:R-:W-:-:S04]  /*05a0*/  @!P4 IMAD.WIDE.U32 R8, R18, R0, RZ ;  /* 0x000000001208c225 */ /* 0x000fc800078e00ff */
[----:B------:R-:W-:Y:S02]  /*05b0*/  @!P4 IMAD.IADD R3, R9, 0x1, R19 ;  /* 0x000000010903c824 */ /* 0x000fe400078e0213 */
[----:B------:R-:W4:Y:S01]  /*05c0*/  LDG.E.64 R18, desc[UR12][R6.64+0x8] ;  /* 0x0000080c06127981 */ /* 0x000f22000c1e1b00 */
[----:B------:R-:W-:-:S05]  /*05d0*/  @!P4 MOV R0, R8 ;  /* 0x000000080000c202 */ /* 0x000fca0000000f00 */
[----:B------:R-:W-:-:S04]  /*05e0*/  @!P5 IMAD R8, R25, R0, RZ ;  /* 0x000000001908d224 */ /* 0x000fc800078e02ff */
[C---:B------:R-:W-:Y:S02]  /*05f0*/  @!P5 IMAD R9, R24.reuse, R3, R8 ;  /* 0x000000031809d224 */ /* 0x040fe400078e0208 */
[----:B------:R-:W-:-:S04]  /*0600*/  @!P5 IMAD.WIDE.U32 R24, R24, R0, RZ ;  /* 0x000000001818d225 */ /* 0x000fc800078e00ff */
[----:B------:R-:W-:Y:S01]  /*0610*/  @!P5 IMAD.MOV.U32 R0, RZ, RZ, R24 ;  /* 0x000000ffff00d224 */ /* 0x000fe200078e0018 */
[----:B------:R-:W-:Y:S02]  /*0620*/  @!P5 IADD3 R3, PT, PT, R25, R9, RZ ;  /* 0x000000091903d210 */ /* 0x000fe40007ffe0ff */
[----:B------:R-:W4:Y:S01]  /*0630*/  LDG.E.64 R8, desc[UR12][R6.64+0x10] ;  /* 0x0000100c06087981 */ /* 0x000f22000c1e1b00 */
[----:B------:R-:W-:-:S04]  /*0640*/  @!P6 IMAD R23, R23, R0, RZ ;  /* 0x000000001717e224 */ /* 0x000fc800078e02ff */
[C---:B------:R-:W-:Y:S02]  /*0650*/  @!P6 IMAD R25, R22.reuse, R3, R23 ;  /* 0x000000031619e224 */ /* 0x040fe400078e0217 */
[----:B------:R-:W-:Y:S01]  /*0660*/  @!P6 IMAD.WIDE.U32 R22, R22, R0, RZ ;  /* 0x000000001616e225 */ /* 0x000fe200078e00ff */
[----:B------:R-:W-:-:S03]  /*0670*/  ISETP.NE.U32.AND P0, PT, R4, R20, PT ;  /* 0x000000140400720c */ /* 0x000fc60003f05070 */
[----:B------:R-:W-:Y:S01]  /*0680*/  @!P6 IMAD.MOV.U32 R0, RZ, RZ, R22 ;  /* 0x000000ffff00e224 */ /* 0x000fe200078e0016 */
[----:B------:R-:W-:Y:S02]  /*0690*/  @!P6 IADD3 R3, PT, PT, R23, R25, RZ ;  /* 0x000000191703e210 */ /* 0x000fe40007ffe0ff */
[----:B------:R-:W4:Y:S01]  /*06a0*/  LDG.E.64 R24, desc[UR12][R6.64+0x18] ;  /* 0x0000180c06187981 */ /* 0x000f22000c1e1b00 */
[----:B------:R-:W-:-:S03]  /*06b0*/  ISETP.NE.AND.EX P0, PT, R5, R21, PT, P0 ;  /* 0x000000150500720c */ /* 0x000fc60003f05300 */
[----:B------:R-:W4:Y:S01]  /*06c0*/  LDG.E.64 R22, desc[UR12][R6.64+0x20] ;  /* 0x0000200c06167981 */ /* 0x000f22000c1e1b00 */
[----:B--2---:R-:W-:-:S04]  /*06d0*/  @!P1 IMAD R17, R17, R0, RZ ;  /* 0x0000000011119224 */ /* 0x004fc800078e02ff */
[C---:B------:R-:W-:Y:S02]  /*06e0*/  @!P1 IMAD R21, R16.reuse, R3, R17 ;  /* 0x0000000310159224 */ /* 0x040fe400078e0211 */
[----:B------:R-:W-:-:S04]  /*06f0*/  @!P1 IMAD.WIDE.U32 R16, R16, R0, RZ ;  /* 0x0000000010109225 */ /* 0x000fc800078e00ff */
[----:B------:R-:W-:Y:S01]  /*0700*/  @!P1 IMAD.IADD R3, R17, 0x1, R21 ;  /* 0x0000000111039824 */ /* 0x000fe200078e0215 */
[----:B------:R-:W-:Y:S01]  /*0710*/  @!P1 MOV R0, R16 ;  /* 0x0000001000009202 */ /* 0x000fe20000000f00 */
[----:B------:R-:W2:Y:S01]  /*0720*/  LDG.E.64 R20, desc[UR12][R6.64+0x28] ;  /* 0x0000280c06147981 */ /* 0x000ea2000c1e1b00 */
[----:B------:R-:W-:-:S03]  /*0730*/  ISETP.NE.U32.AND P1, PT, R4, R14, PT ;  /* 0x0000000e0400720c */ /* 0x000fc60003f25070 */
[----:B------:R-:W2:Y:S01]  /*0740*/  @!P0 LDG.E.64 R16, desc[UR12][R10.64+-0x8] ;  /* 0xfffff80c0a108981 */ /* 0x000ea2000c1e1b00 */
[----:B------:R-:W-:Y:S01]  /*0750*/  ISETP.NE.AND.EX P1, PT, R5, R15, PT, P1 ;  /* 0x0000000f0500720c */ /* 0x000fe20003f25310 */
[----:B---3--:R-:W-:-:S04]  /*0760*/  @!P2 IMAD R13, R13, R0, RZ ;  /* 0x000000000d0da224 */ /* 0x008fc800078e02ff */
[C---:B------:R-:W-:Y:S02]  /*0770*/  @!P2 IMAD R15, R12.reuse, R3, R13 ;  /* 0x000000030c0fa224 */ /* 0x040fe400078e020d */
[----:B------:R-:W-:-:S05]  /*0780*/  @!P2 IMAD.WIDE.U32 R12, R12, R0, RZ ;  /* 0x000000000c0ca225 */ /* 0x000fca00078e00ff */
[----:B------:R-:W-:Y:S01]  /*0790*/  @!P2 IADD3 R3, PT, PT, R13, R15, RZ ;  /* 0x0000000f0d03a210 */ /* 0x000fe20007ffe0ff */
[----:B------:R-:W-:Y:S01]  /*07a0*/  @!P2 IMAD.MOV.U32 R0, RZ, RZ, R12 ;  /* 0x000000ffff00a224 */ /* 0x000fe200078e000c */
[----:B------:R-:W3:Y:S04]  /*07b0*/  LDG.E.64 R14, desc[UR12][R6.64+0x30] ;  /* 0x0000300c060e7981 */ /* 0x000ee8000c1e1b00 */
[----:B------:R-:W3:Y:S01]  /*07c0*/  @!P1 LDG.E.64 R12, desc[UR12][R10.64] ;  /* 0x0000000c0a0c9981 */ /* 0x000ee2000c1e1b00 */
[----:B----4-:R-:W-:-:S04]  /*07d0*/  ISETP.NE.U32.AND P2, PT, R4, R18, PT ;  /* 0x000000120400720c */ /* 0x010fc80003f45070 */
[----:B------:R-:W-:Y:S02]  /*07e0*/  ISETP.NE.AND.EX P2, PT, R5, R19, PT, P2 ;  /* 0x000000130500720c */ /* 0x000fe40003f45320 */
[----:B------:R-:W4:Y:S01]  /*07f0*/  LDG.E.64 R18, desc[UR12][R6.64+0x38] ;  /* 0x0000380c06127981 */ /* 0x000f22000c1e1b00 */
[----:B------:R-:W-:-:S04]  /*0800*/  ISETP.NE.U32.AND P6, PT, R4, R8, PT ;  /* 0x000000080400720c */ /* 0x000fc80003fc5070 */
[----:B------:R-:W-:-:S06]  /*0810*/  ISETP.NE.AND.EX P6, PT, R5, R9, PT, P6 ;  /* 0x000000090500720c */ /* 0x000fcc0003fc5360 */
[----:B------:R-:W4:Y:S01]  /*0820*/  @!P2 LDG.E.64 R8, desc[UR12][R10.64+0x8] ;  /* 0x0000080c0a08a981 */ /* 0x000f22000c1e1b00 */
[----:B------:R-:W-:-:S04]  /*0830*/  ISETP.NE.U32.AND P5, PT, R4, R24, PT ;  /* 0x000000180400720c */ /* 0x000fc80003fa5070 */
[----:B------:R-:W-:Y:S02]  /*0840*/  ISETP.NE.AND.EX P5, PT, R5, R25, PT, P5 ;  /* 0x000000190500720c */ /* 0x000fe40003fa5350 */
[----:B------:R-:W4:Y:S01]  /*0850*/  @!P6 LDG.E.64 R24, desc[UR12][R10.64+0x10] ;  /* 0x0000100c0a18e981 */ /* 0x000f22000c1e1b00 */
[----:B------:R-:W-:-:S04]  /*0860*/  ISETP.NE.U32.AND P4, PT, R4, R22, PT ;  /* 0x000000160400720c */ /* 0x000fc80003f85070 */
[----:B------:R-:W-:Y:S02]  /*0870*/  ISETP.NE.AND.EX P4, PT, R5, R23, PT, P4 ;  /* 0x000000170500720c */ /* 0x000fe40003f85340 */
[----:B--2---:R-:W-:-:S04]  /*0880*/  ISETP.NE.U32.AND P3, PT, R4, R20, PT ;  /* 0x000000140400720c */ /* 0x004fc80003f65070 */
[----:B------:R-:W-:Y:S01]  /*0890*/  ISETP.NE.AND.EX P3, PT, R5, R21, PT, P3 ;  /* 0x000000150500720c */ /* 0x000fe20003f65330 */
[-C--:B------:R-:W-:Y:S01]  /*08a0*/  @!P0 IMAD R17, R17, R0.reuse, RZ ;  /* 0x0000000011118224 */ /* 0x080fe200078e02ff */
[----:B------:R-:W2:Y:S03]  /*08b0*/  @!P5 LDG.E.64 R20, desc[UR12][R10.64+0x18] ;  /* 0x0000180c0a14d981 */ /* 0x000ea6000c1e1b00 */
[C---:B------:R-:W-:Y:S02]  /*08c0*/  @!P0 IMAD R23, R16.reuse, R3, R17 ;  /* 0x0000000310178224 */ /* 0x040fe400078e0211 */
[----:B------:R-:W-:-:S05]  /*08d0*/  @!P0 IMAD.WIDE.U32 R16, R16, R0, RZ ;  /* 0x0000000010108225 */ /* 0x000fca00078e00ff */
[----:B------:R-:W-:Y:S02]  /*08e0*/  @!P0 IADD3 R3, PT, PT, R17, R23, RZ ;  /* 0x0000001711038210 */ /* 0x000fe40007ffe0ff */
[----:B------:R-:W-:Y:S02]  /*08f0*/  @!P0 MOV R0, R16 ;  /* 0x0000001000008202 */ /* 0x000fe40000000f00 */
[----:B------:R-:W2:Y:S01]  /*0900*/  @!P4 LDG.E.64 R16, desc[UR12][R10.64+0x20] ;  /* 0x0000200c0a10c981 */ /* 0x000ea2000c1e1b00 */
[----:B---3--:R-:W-:Y:S02]  /*0910*/  ISETP.NE.U32.AND P0, PT, R4, R14, PT ;  /* 0x0000000e0400720c */ /* 0x008fe40003f05070 */
[-C--:B------:R-:W-:Y:S02]  /*0920*/  @!P1 IMAD R13, R13, R0.reuse, RZ ;  /* 0x000000000d0d9224 */ /* 0x080fe400078e02ff */
[----:B------:R-:W-:Y:S01]  /*0930*/  ISETP.NE.AND.EX P0, PT, R5, R15, PT, P0 ;  /* 0x0000000f0500720c */ /* 0x000fe20003f05300 */
[----:B------:R-:W-:-:S04]  /*0940*/  @!P1 IMAD.WIDE.U32 R14, R12, R0, RZ ;  /* 0x000000000c0e9225 */ /* 0x000fc800078e00ff */
[----:B------:R-:W-:Y:S02]  /*0950*/  @!P1 IMAD R23, R12, R3, R13 ;  /* 0x000000030c179224 */ /* 0x000fe400078e020d */
[----:B------:R-:W3:Y:S01]  /*0960*/  @!P3 LDG.E.64 R12, desc[UR12][R10.64+0x28] ;  /* 0x0000280c0a0cb981 */ /* 0x000ee2000c1e1b00 */
[----:B------:R-:W-:Y:S01]  /*0970*/  @!P1 MOV R0, R14 ;  /* 0x0000000e00009202 */ /* 0x000fe20000000f00 */
[----:B------:R-:W-:Y:S01]  /*0980*/  @!P1 IMAD.IADD R3, R15, 0x1, R23 ;  /* 0x000000010f039824 */ /* 0x000fe200078e0217 */
[----:B----4-:R-:W-:-:S04]  /*0990*/  ISETP.NE.U32.AND P1, PT, R4, R18, PT ;  /* 0x000000120400720c */ /* 0x010fc80003f25070 */
[----:B------:R-:W-:Y:S02]  /*09a0*/  ISETP.NE.AND.EX P1, PT, R5, R19, PT, P1 ;  /* 0x000000130500720c */ /* 0x000fe40003f25310 */
[----:B------:R-:W4:Y:S11]  /*09b0*/  @!P0 LDG.E.64 R18, desc[UR12][R10.64+0x30] ;  /* 0x0000300c0a128981 */ /* 0x000f36000c1e1b00 */
[----:B------:R0:W4:Y:S01]  /*09c0*/  @!P1 LDG.E.64 R14, desc[UR12][R10.64+0x38] ;  /* 0x0000380c0a0e9981 */ /* 0x000122000c1e1b00 */
[----:B------:R-:W-:-:S04]  /*09d0*/  @!P2 IMAD R9, R9, R0, RZ ;  /* 0x000000000909a224 */ /* 0x000fc800078e02ff */
[C---:B------:R-:W-:Y:S02]  /*09e0*/  @!P2 IMAD R23, R8.reuse, R3, R9 ;  /* 0x000000030817a224 */ /* 0x040fe400078e0209 */
[----:B------:R-:W-:-:S04]  /*09f0*/  @!P2 IMAD.WIDE.U32 R8, R8, R0, RZ ;  /* 0x000000000808a225 */ /* 0x000fc800078e00ff */
[----:B------:R-:W-:Y:S01]  /*0a00*/  @!P2 IMAD.MOV.U32 R0, RZ, RZ, R8 ;  /* 0x000000ffff00a224 */ /* 0x000fe200078e0008 */
[----:B------:R-:W-:-:S03]  /*0a10*/  @!P2 IADD3 R3, PT, PT, R9, R23, RZ ;  /* 0x000000170903a210 */ /* 0x000fc60007ffe0ff */
[-C--:B------:R-:W-:Y:S02]  /*0a20*/  @!P6 IMAD R22, R25, R0.reuse, RZ ;  /* 0x000000001916e224 */ /* 0x080fe400078e02ff */
[----:B------:R-:W-:-:S04]  /*0a30*/  @!P6 IMAD.WIDE.U32 R8, R24, R0, RZ ;  /* 0x000000001808e225 */ /* 0x000fc800078e00ff */
[----:B------:R-:W-:Y:S01]  /*0a40*/  @!P6 IMAD R25, R24, R3, R22 ;  /* 0x000000031819e224 */ /* 0x000fe200078e0216 */
[----:B------:R-:W-:-:S04]  /*0a50*/  @!P6 MOV R0, R8 ;  /* 0x000000080000e202 */ /* 0x000fc80000000f00 */
[----:B------:R-:W-:Y:S01]  /*0a60*/  @!P6 IADD3 R3, PT, PT, R9, R25, RZ ;  /* 0x000000190903e210 */ /* 0x000fe20007ffe0ff */
[----:B------:R-:W-:-:S04]  /*0a70*/  UIADD3 UR4, UP1, UPT, UR4, -0x10, URZ ;  /* 0xfffffff004047890 */ /* 0x000fc8000ff3e0ff */
[----:B------:R-:W-:Y:S02]  /*0a80*/  UIADD3.X UR7, UPT, UPT, UR7, -0x1, URZ, UP1, !UPT ;  /* 0xffffffff07077890 */ /* 0x000fe40008ffe4ff */
[----:B------:R-:W-:-:S04]  /*0a90*/  UISETP.NE.U32.AND UP1, UPT, UR4, URZ, UPT ;  /* 0x000000ff0400728c */ /* 0x000fc8000bf25070 */
[----:B------:R-:W-:Y:S01]  /*0aa0*/  UISETP.NE.AND.EX UP1, UPT, UR7, URZ, UPT, UP1 ;  /* 0x000000ff0700728c */ /* 0x000fe2000bf25310 */
[----:B0-----:R-:W-:-:S05]  /*0ab0*/  IADD3 R10, P2, PT, R10, 0x80, RZ ;  /* 0x000000800a0a7810 */ /* 0x001fca0007f5e0ff */
[----:B------:R-:W-:Y:S02]  /*0ac0*/  IMAD.X R11, RZ, RZ, R11, P2 ;  /* 0x000000ffff0b7224 */ /* 0x000fe400010e060b */
[-C--:B--2---:R-:W-:Y:S02]  /*0ad0*/  @!P5 IMAD R21, R21, R0.reuse, RZ ;  /* 0x000000001515d224 */ /* 0x084fe400078e02ff */
[----:B------:R-:W-:-:S04]  /*0ae0*/  @!P5 IMAD.WIDE.U32 R8, R20, R0, RZ ;  /* 0x000000001408d225 */ /* 0x000fc800078e00ff */
[----:B------:R-:W-:Y:S02]  /*0af0*/  @!P5 IMAD R21, R20, R3, R21 ;  /* 0x000000031415d224 */ /* 0x000fe400078e0215 */
[----:B------:R-:W-:-:S03]  /*0b00*/  @!P5 IMAD.MOV.U32 R0, RZ, RZ, R8 ;  /* 0x000000ffff00d224 */ /* 0x000fc600078e0008 */
[----:B------:R-:W-:Y:S01]  /*0b10*/  @!P5 IADD3 R3, PT, PT, R9, R21, RZ ;  /* 0x000000150903d210 */ /* 0x000fe20007ffe0ff */
[----:B------:R-:W-:-:S04]  /*0b20*/  @!P4 IMAD.WIDE.U32 R8, R16, R0, RZ ;  /* 0x000000001008c225 */ /* 0x000fc800078e00ff */
[----:B------:R-:W-:Y:S01]  /*0b30*/  @!P4 IMAD R17, R17, R0, RZ ;  /* 0x000000001111c224 */ /* 0x000fe200078e02ff */
[----:B------:R-:W-:-:S03]  /*0b40*/  @!P4 MOV R0, R8 ;  /* 0x000000080000c202 */ /* 0x000fc60000000f00 */
[----:B------:R-:W-:-:S04]  /*0b50*/  @!P4 IMAD R17, R16, R3, R17 ;  /* 0x000000031011c224 */ /* 0x000fc800078e0211 */
[----:B------:R-:W-:Y:S02]  /*0b60*/  @!P4 IMAD.IADD R3, R9, 0x1, R17 ;  /* 0x000000010903c824 */ /* 0x000fe400078e0211 */
[-C--:B---3--:R-:W-:Y:S02]  /*0b70*/  @!P3 IMAD R13, R13, R0.reuse, RZ ;  /* 0x000000000d0db224 */ /* 0x088fe400078e02ff */
[----:B------:R-:W-:-:S04]  /*0b80*/  @!P3 IMAD.WIDE.U32 R8, R12, R0, RZ ;  /* 0x000000000c08b225 */ /* 0x000fc800078e00ff */
[----:B------:R-:W-:Y:S01]  /*0b90*/  @!P3 IMAD R13, R12, R3, R13 ;  /* 0x000000030c0db224 */ /* 0x000fe200078e020d */
[----:B------:R-:W-:-:S04]  /*0ba0*/  @!P3 MOV R0, R8 ;  /* 0x000000080000b202 */ /* 0x000fc80000000f00 */
[----:B------:R-:W-:Y:S01]  /*0bb0*/  @!P3 IADD3 R3, PT, PT, R9, R13, RZ ;  /* 0x0000000d0903b210 */ /* 0x000fe20007ffe0ff */
[-C--:B----4-:R-:W-:Y:S02]  /*0bc0*/  @!P0 IMAD R12, R19, R0.reuse, RZ ;  /* 0x00000000130c8224 */ /* 0x090fe400078e02ff */
[----:B------:R-:W-:-:S04]  /*0bd0*/  @!P0 IMAD.WIDE.U32 R8, R18, R0, RZ ;  /* 0x0000000012088225 */ /* 0x000fc800078e00ff */
[----:B------:R-:W-:Y:S02]  /*0be0*/  @!P0 IMAD R19, R18, R3, R12 ;  /* 0x0000000312138224 */ /* 0x000fe400078e020c */
[----:B------:R-:W-:-:S03]  /*0bf0*/  @!P0 IMAD.MOV.U32 R0, RZ, RZ, R8 ;  /* 0x000000ffff008224 */ /* 0x000fc600078e0008 */
[----:B------:R-:W-:Y:S01]  /*0c00*/  @!P0 IADD3 R3, PT, PT, R9, R19, RZ ;  /* 0x0000001309038210 */ /* 0x000fe20007ffe0ff */
[-C--:B------:R-:W-:Y:S01]  /*0c10*/  @!P1 IMAD R12, R15, R0.reuse, RZ ;  /* 0x000000000f0c9224 */ /* 0x080fe200078e02ff */
[----:B------:R-:W-:Y:S01]  /*0c20*/  IADD3 R6, P0, PT, R6, 0x80, RZ ;  /* 0x0000008006067810 */ /* 0x000fe20007f1e0ff */
[----:B------:R-:W-:-:S04]  /*0c30*/  @!P1 IMAD.WIDE.U32 R8, R14, R0, RZ ;  /* 0x000000000e089225 */ /* 0x000fc800078e00ff */
[----:B------:R-:W-:Y:S01]  /*0c40*/  @!P1 IMAD R15, R14, R3, R12 ;  /* 0x000000030e0f9224 */ /* 0x000fe200078e020c */
[----:B------:R-:W-:Y:S02]  /*0c50*/  IADD3.X R7, PT, PT, RZ, R7, RZ, P0, !PT ;  /* 0x00000007ff077210 */ /* 0x000fe400007fe4ff */
[----:B------:R-:W-:Y:S02]  /*0c60*/  @!P1 MOV R0, R8 ;  /* 0x0000000800009202 */ /* 0x000fe40000000f00 */
[----:B------:R-:W-:Y:S01]  /*0c70*/  @!P1 IADD3 R3, PT, PT, R9, R15, RZ ;  /* 0x0000000f09039210 */ /* 0x000fe20007ffe0ff */
[----:B------:R-:W-:Y:S06]  /*0c80*/  BRA.U UP1, `(.L_x_1005) ;  /* 0xfffffff5019c7547 */ /* 0x000fec000b83ffff */
.L_x_1004:
        /* <DEDUP_REMOVED lines=14> */
[----:B------:R-:W-:-:S05]  /*0d70*/  MOV R25, UR9 ;  /* 0x0000000900197c02 */ /* 0x000fca0008000f00 */
        /* <DEDUP_REMOVED lines=13> */
[----:B------:R-:W-:Y:S01]  /*0e50*/  IMAD.U32 R9, RZ, RZ, UR7 ;  /* 0x00000007ff097e24 */ /* 0x000fe2000f8e00ff */
[----:B------:R-:W-:-:S11]  /*0e60*/  MOV R8, UR4 ;  /* 0x0000000400087c02 */ /* 0x000fd60008000f00 */
[----:B------:R-:W2:Y:S01]  /*0e70*/  @!P6 LDG.E.64 R10, desc[UR12][R8.64] ;  /* 0x0000000c080ae981 */ /* 0x000ea2000c1e1b00 */
[----:B---3--:R-:W-:-:S04]  /*0e80*/  ISETP.NE.U32.AND P5, PT, R4, R6, PT ;  /* 0x000000060400720c */ /* 0x008fc80003fa5070 */
[----:B------:R-:W-:Y:S02]  /*0e90*/  ISETP.NE.AND.EX P5, PT, R5, R7, PT, P5 ;  /* 0x000000070500720c */ /* 0x000fe40003fa5350 */
[----:B----4-:R-:W-:-:S04]  /*0ea0*/  ISETP.NE.U32.AND P4, PT, R4, R20, PT ;  /* 0x000000140400720c */ /* 0x010fc80003f85070 */
[----:B------:R-:W-:-:S07]  /*0eb0*/  ISETP.NE.AND.EX P4, PT, R5, R21, PT, P4 ;  /* 0x000000150500720c */ /* 0x000fce0003f85340 */
[----:B------:R-:W3:Y:S01]  /*0ec0*/  @!P5 LDG.E.64 R6, desc[UR12][R8.64+0x8] ;  /* 0x0000080c0806d981 */ /* 0x000ee2000c1e1b00 */
[----:B------:R-:W-:-:S04]  /*0ed0*/  ISETP.NE.U32.AND P3, PT, R4, R22, PT ;  /* 0x000000160400720c */ /* 0x000fc80003f65070 */
[----:B------:R-:W-:Y:S01]  /*0ee0*/  ISETP.NE.AND.EX P3, PT, R5, R23, PT, P3 ;  /* 0x000000170500720c */ /* 0x000fe20003f65330 */
[----:B------:R-:W4:Y:S01]  /*0ef0*/  @!P4 LDG.E.64 R20, desc[UR12][R8.64+0x10] ;  /* 0x0000100c0814c981 */ /* 0x000f22000c1e1b00 */
[----:B------:R-:W-:-:S04]  /*0f00*/  ISETP.NE.U32.AND P2, PT, R4, R18, PT ;  /* 0x000000120400720c */ /* 0x000fc80003f45070 */
[----:B------:R-:W-:Y:S02]  /*0f10*/  ISETP.NE.AND.EX P2, PT, R5, R19, PT, P2 ;  /* 0x000000130500720c */ /* 0x000fe40003f45320 */
[----:B------:R-:W-:-:S05]  /*0f20*/  ISETP.NE.U32.AND P1, PT, R4, R14, PT ;  /* 0x0000000e0400720c */ /* 0x000fca0003f25070 */
[----:B------:R-:W4:Y:S01]  /*0f30*/  @!P3 LDG.E.64 R18, desc[UR12][R8.64+0x18] ;  /* 0x0000180c0812b981 */ /* 0x000f22000c1e1b00 */
[----:B------:R-:W-:Y:S02]  /*0f40*/  ISETP.NE.AND.EX P1, PT, R5, R15, PT, P1 ;  /* 0x0000000f0500720c */ /* 0x000fe40003f25310 */
[----:B------:R-:W-:-:S03]  /*0f50*/  ISETP.NE.U32.AND P0, PT, R4, R12, PT ;  /* 0x0000000c0400720c */ /* 0x000fc60003f05070 */
[----:B------:R-:W4:Y:S01]  /*0f60*/  @!P2 LDG.E.64 R14, desc[UR12][R8.64+0x20] ;  /* 0x0000200c080ea981 */ /* 0x000f22000c1e1b00 */
[----:B------:R-:W-:Y:S01]  /*0f70*/  ISETP.NE.AND.EX P0, PT, R5, R13, PT, P0 ;  /* 0x0000000d0500720c */ /* 0x000fe20003f05300 */
[-C--:B--2---:R-:W-:Y:S02]  /*0f80*/  @!P6 IMAD R11, R11, R0.reuse, RZ ;  /* 0x000000000b0be224 */ /* 0x084fe400078e02ff */
[----:B------:R-:W-:-:S04]  /*0f90*/  @!P6 IMAD.WIDE.U32 R12, R10, R0, RZ ;  /* 0x000000000a0ce225 */ /* 0x000fc800078e00ff */
[----:B------:R-:W-:Y:S02]  /*0fa0*/  @!P6 IMAD R23, R10, R3, R11 ;  /* 0x000000030a17e224 */ /* 0x000fe400078e020b */
[----:B------:R-:W2:Y:S01]  /*0fb0*/  @!P1 LDG.E.64 R10, desc[UR12][R8.64+0x28] ;  /* 0x0000280c080a9981 */ /* 0x000ea2000c1e1b00 */
[----:B------:R-:W-:Y:S02]  /*0fc0*/  @!P6 MOV R0, R12 ;  /* 0x0000000c0000e202 */ /* 0x000fe40000000f00 */
[----:B------:R-:W-:Y:S02]  /*0fd0*/  @!P6 IADD3 R3, PT, PT, R13, R23, RZ ;  /* 0x000000170d03e210 */ /* 0x000fe40007ffe0ff */
[----:B------:R-:W-:Y:S01]  /*0fe0*/  ISETP.NE.U32.AND P6, PT, R4, R16, PT ;  /* 0x000000100400720c */ /* 0x000fe20003fc5070 */
[----:B------:R-:W2:Y:S03]  /*0ff0*/  @!P0 LDG.E.64 R12, desc[UR12][R8.64+0x30] ;  /* 0x0000300c080c8981 */ /* 0x000ea6000c1e1b00 */
[----:B------:R-:W-:-:S13]  /*1000*/  ISETP.NE.AND.EX P6, PT, R5, R17, PT, P6 ;  /* 0x000000110500720c */ /* 0x000fda0003fc5360 */
[----:B------:R0:W2:Y:S01]  /*1010*/  @!P6 LDG.E.64 R16, desc[UR12][R8.64+0x38] ;  /* 0x0000380c0810e981 */ /* 0x0000a2000c1e1b00 */
[----:B---3--:R-:W-:-:S04]  /*1020*/  @!P5 IMAD R7, R7, R0, RZ ;  /* 0x000000000707d224 */ /* 0x008fc800078e02ff */
[C---:B------:R-:W-:Y:S02]  /*1030*/  @!P5 IMAD R23, R6.reuse, R3, R7 ;  /* 0x000000030617d224 */ /* 0x040fe400078e0207 */
[----:B------:R-:W-:-:S03]  /*1040*/  @!P5 IMAD.WIDE.U32 R6, R6, R0, RZ ;  /* 0x000000000606d225 */ /* 0x000fc600078e00ff */
[----:B------:R-:W-:Y:S01]  /*1050*/  @!P5 MOV R0, R6 ;  /* 0x000000060000d202 */ /* 0x000fe20000000f00 */
[----:B------:R-:W-:-:S04]  /*1060*/  @!P5 IMAD.IADD R3, R7, 0x1, R23 ;  /* 0x000000010703d824 */ /* 0x000fc800078e0217 */
[----:B----4-:R-:W-:-:S04]  /*1070*/  @!P4 IMAD.WIDE.U32 R6, R20, R0, RZ ;  /* 0x000000001406c225 */ /* 0x010fc800078e00ff */
[----:B------:R-:W-:Y:S01]  /*1080*/  @!P4 IMAD R21, R21, R0, RZ ;  /* 0x000000001515c224 */ /* 0x000fe200078e02ff */
[----:B------:R-:W-:-:S03]  /*1090*/  @!P4 MOV R0, R6 ;  /* 0x000000060000c202 */ /* 0x000fc60000000f00 */
[----:B------:R-:W-:Y:S02]  /*10a0*/  @!P4 IMAD R21, R20, R3, R21 ;  /* 0x000000031415c224 */ /* 0x000fe400078e0215 */
[-C--:B0-----:R-:W-:Y:S02]  /*10b0*/  @!P3 IMAD R8, R19, R0.reuse, RZ ;  /* 0x000000001308b224 */ /* 0x081fe400078e02ff */
[----:B------:R-:W-:Y:S02]  /*10c0*/  @!P4 IMAD.IADD R3, R7, 0x1, R21 ;  /* 0x000000010703c824 */ /* 0x000fe400078e0215 */
[----:B------:R-:W-:-:S04]  /*10d0*/  @!P3 IMAD.WIDE.U32 R6, R18, R0, RZ ;  /* 0x000000001206b225 */ /* 0x000fc800078e00ff */
[----:B------:R-:W-:Y:S01]  /*10e0*/  @!P3 IMAD R19, R18, R3, R8 ;  /* 0x000000031213b224 */ /* 0x000fe200078e0208 */
[----:B------:R-:W-:-:S04]  /*10f0*/  @!P3 MOV R0, R6 ;  /* 0x000000060000b202 */ /* 0x000fc80000000f00 */
[----:B------:R-:W-:Y:S01]  /*1100*/  @!P3 IADD3 R3, PT, PT, R7, R19, RZ ;  /* 0x000000130703b210 */ /* 0x000fe20007ffe0ff */
[-C--:B------:R-:W-:Y:S02]  /*1110*/  @!P2 IMAD R8, R15, R0.reuse, RZ ;  /* 0x000000000f08a224 */ /* 0x080fe400078e02ff */
[----:B------:R-:W-:-:S04]  /*1120*/  @!P2 IMAD.WIDE.U32 R6, R14, R0, RZ ;  /* 0x000000000e06a225 */ /* 0x000fc800078e00ff */
[----:B------:R-:W-:Y:S02]  /*1130*/  @!P2 IMAD R15, R14, R3, R8 ;  /* 0x000000030e0fa224 */ /* 0x000fe400078e0208 */
[----:B------:R-:W-:-:S03]  /*1140*/  @!P2 IMAD.MOV.U32 R0, RZ, RZ, R6 ;  /* 0x000000ffff00a224 */ /* 0x000fc600078e0006 */
[----:B------:R-:W-:Y:S01]  /*1150*/  @!P2 IADD3 R3, PT, PT, R7, R15, RZ ;  /* 0x0000000f0703a210 */ /* 0x000fe20007ffe0ff */
[----:B------:R-:W-:-:S04]  /*1160*/  UIADD3 UR5, UP1, UPT, UR5, 0x8, URZ ;  /* 0x0000000805057890 */ /* 0x000fc8000ff3e0ff */
[----:B------:R-:W-:Y:S01]  /*1170*/  UIADD3.X UR6, UPT, UPT, URZ, UR6, URZ, UP1, !UPT ;  /* 0x00000006ff067290 */ /* 0x000fe20008ffe4ff */
[----:B--2---:R-:W-:-:S04]  /*1180*/  @!P1 IMAD.WIDE.U32 R6, R10, R0, RZ ;  /* 0x000000000a069225 */ /* 0x004fc800078e00ff */
[----:B------:R-:W-:Y:S01]  /*1190*/  @!P1 IMAD R8, R11, R0, RZ ;  /* 0x000000000b089224 */ /* 0x000fe200078e02ff */
[----:B------:R-:W-:-:S03]  /*11a0*/  @!P1 MOV R0, R6 ;  /* 0x0000000600009202 */ /* 0x000fc60000000f00 */
[----:B------:R-:W-:Y:S02]  /*11b0*/  @!P1 IMAD R11, R10, R3, R8 ;  /* 0x000000030a0b9224 */ /* 0x000fe400078e0208 */
[-C--:B------:R-:W-:Y:S02]  /*11c0*/  @!P0 IMAD R8, R13, R0.reuse, RZ ;  /* 0x000000000d088224 */ /* 0x080fe400078e02ff */
        /* <DEDUP_REMOVED lines=9> */
[----:B------:R-:W-:-:S07]  /*1260*/  @!P6 IADD3 R3, PT, PT, R7, R17, RZ ;  /* 0x000000110703e210 */ /* 0x000fce0007ffe0ff */
.L_x_1006:
        /* <DEDUP_REMOVED lines=38> */
[-C--:B--2---:R-:W-:Y:S02]  /*14d0*/  @!P0 IMAD R13, R13, R0.reuse, RZ ;  /* 0x000000000d0d8224 */ /* 0x084fe400078e02ff */
[----:B------:R-:W-:-:S04]  /*14e0*/  @!P0 IMAD.WIDE.U32 R14, R12, R0, RZ ;  /* 0x000000000c0e8225 */ /* 0x000fc800078e00ff */
[----:B------:R-:W-:Y:S02]  /*14f0*/  @!P0 IMAD R13, R12, R3, R13 ;  /* 0x000000030c0d8224 */ /* 0x000fe400078e020d */
[----:B------:R-:W-:-:S03]  /*1500*/  @!P0 IMAD.MOV.U32 R0, RZ, RZ, R14 ;  /* 0x000000ffff008224 */ /* 0x000fc600078e000e */
[----:B------:R-:W-:Y:S01]  /*1510*/  @!P0 IADD3 R3, PT, PT, R15, R13, RZ ;  /* 0x0000000d0f038210 */ /* 0x000fe20007ffe0ff */
[----:B---3--:R-:W-:-:S04]  /*1520*/  @!P1 IMAD.WIDE.U32 R12, R10, R0, RZ ;  /* 0x000000000a0c9225 */ /* 0x008fc800078e00ff */
[----:B------:R-:W-:Y:S01]  /*1530*/  @!P1 IMAD R11, R11, R0, RZ ;  /* 0x000000000b0b9224 */ /* 0x000fe200078e02ff */
[----:B------:R-:W-:-:S03]  /*1540*/  @!P1 MOV R0, R12 ;  /* 0x0000000c00009202 */ /* 0x000fc60000000f00 */
[----:B------:R-:W-:Y:S02]  /*1550*/  @!P1 IMAD R11, R10, R3, R11 ;  /* 0x000000030a0b9224 */ /* 0x000fe400078e020b */
[-C--:B----4-:R-:W-:Y:S02]  /*1560*/  @!P2 IMAD R9, R9, R0.reuse, RZ ;  /* 0x000000000909a224 */ /* 0x090fe400078e02ff */
        /* <DEDUP_REMOVED lines=10> */
.L_x_1007:
        /* <DEDUP_REMOVED lines=9> */
.L_x_1008:
[----:B------:R-:W-:Y:S01]  /*16a0*/  MOV R8, UR5 ;  /* 0x0000000500087c02 */ /* 0x000fe20008000f00 */
[----:B------:R-:W-:-:S05]  /*16b0*/  IMAD.U32 R9, RZ, RZ, UR6 ;  /* 0x00000006ff097e24 */ /* 0x000fca000f8e00ff */
[----:B------:R-:W2:Y:S02]  /*16c0*/  LDG.E.64 R6, desc[UR12][R8.64] ;  /* 0x0000000c08067981 */ /* 0x000ea4000c1e1b00 */
[----:B--2--5:R-:W-:Y:S02]  /*16d0*/  ISETP.NE.U32.AND P0, PT, R4, R6, PT ;  /* 0x000000060400720c */ /* 0x024fe40003f05070 */
[----:B------:R-:W-:Y:S02]  /*16e0*/  MOV R6, UR7 ;  /* 0x0000000700067c02 */ /* 0x000fe40008000f00 */
[----:B------:R-:W-:Y:S02]  /*16f0*/  ISETP.NE.AND.EX P0, PT, R5, R7, PT, P0 ;  /* 0x000000070500720c */ /* 0x000fe40003f05300 */
[----:B------:R-:W-:-:S11]  /*1700*/  MOV R7, UR8 ;  /* 0x0000000800077c02 */ /* 0x000fd60008000f00 */
[----:B------:R-:W2:Y:S01]  /*1710*/  @!P0 LDG.E.64 R6, desc[UR12][R6.64] ;  /* 0x0000000c06068981 */ /* 0x000ea2000c1e1b00 */
        /* <DEDUP_REMOVED lines=8> */
[-C--:B--2---:R-:W-:Y:S02]  /*17a0*/  @!P0 IMAD R10, R7, R0.reuse, RZ ;  /* 0x00000000070a8224 */ /* 0x084fe400078e02ff */
[----:B------:R-:W-:-:S04]  /*17b0*/  @!P0 IMAD.WIDE.U32 R8, R6, R0, RZ ;  /* 0x0000000006088225 */ /* 0x000fc800078e00ff */
[----:B------:R-:W-:Y:S02]  /*17c0*/  @!P0 IMAD R11, R6, R3, R10 ;  /* 0x00000003060b8224 */ /* 0x000fe400078e020a */
[----:B------:R-:W-:-:S03]  /*17d0*/  @!P0 IMAD.MOV.U32 R0, RZ, RZ, R8 ;  /* 0x000000ffff008224 */ /* 0x000fc600078e0008 */
[----:B------:R-:W-:Y:S01]  /*17e0*/  @!P0 IADD3 R3, PT, PT, R9, R11, RZ ;  /* 0x0000000b09038210 */ /* 0x000fe20007ffe0ff */
[----:B------:R-:W-:Y:S06]  /*17f0*/  BRA.U UP0, `(.L_x_1008) ;  /* 0xfffffffd00a87547 */ /* 0x000fec000b83ffff */
.L_x_1003:
[----:B------:R-:W0:Y:S02]  /*1800*/  LDCU.64 UR4, c[0x0][0x380] ;  /* 0x00007000ff0477ac */ /* 0x000e240008000a00 */
[----:B0----5:R-:W-:Y:S02]  /*1810*/  IADD3 R4, P0, PT, R2, UR4, RZ ;  /* 0x0000000402047c10 */ /* 0x021fe4000ff1e0ff */
[----:B------:R-:W-:Y:S02]  /*1820*/  MOV R2, R0 ;  /* 0x0000000000027202 */ /* 0x000fe40000000f00 */
[----:B------:R-:W-:-:S05]  /*1830*/  IADD3.X R5, PT, PT, R26, UR5, RZ, P0, !PT ;  /* 0x000000051a057c10 */ /* 0x000fca00087fe4ff */
[----:B------:R-:W-:Y:S01]  /*1840*/  STG.E.64 desc[UR12][R4.64], R2 ;  /* 0x0000000204007986 */ /* 0x000fe2000c101b0c */
[----:B------:R-:W-:Y:S05]  /*1850*/  EXIT ;  /* 0x000000000000794d */ /* 0x000fea0003800000 */
.L_x_1009:
        /* <DEDUP_REMOVED lines=10> */
.L_x_8761:


//--------------------- .text._ZN2at6native55_GLOBAL__N__0955718d_22_SparseCsrTensorMath_cu_868dd54534reduce_sparse_csr_dim0_cuda_kernelIliNS1_14ReductionMulOpIlEElEEvPT2_PKT0_lPKT_S9_lT1_ --------------------------
	.section	.text._ZN2at6native55_GLOBAL__N__0955718d_22_SparseCsrTensorMath_cu_868dd54534reduce_sparse_csr_dim0_cuda_kernelIliNS1_14ReductionMulOpIlEElEEvPT2_PKT0_lPKT_S9_lT1_,"ax",@progbits
	.align	128
.text._ZN2at6native55_GLOBAL__N__0955718d_22_SparseCsrTensorMath_cu_868dd54534reduce_sparse_csr_dim0_cuda_kernelIliNS1_14ReductionMulOpIlEElEEvPT2_PKT0_lPKT_S9_lT1_:
        .type           _ZN2at6native55_GLOBAL__N__0955718d_22_SparseCsrTensorMath_cu_868dd54534reduce_sparse_csr_dim0_cuda_kernelIliNS1_14ReductionMulOpIlEElEEvPT2_PKT0_lPKT_S9_lT1_,@function
        .size           _ZN2at6native55_GLOBAL__N__0955718d_22_SparseCsrTensorMath_cu_868dd54534reduce_sparse_csr_dim0_cuda_kernelIliNS1_14ReductionMulOpIlEElEEvPT2_PKT0_lPKT_S9_lT1_,(.L_x_8762 - _ZN2at6native55_GLOBAL__N__0955718d_22_SparseCsrTensorMath_cu_868dd54534reduce_sparse_csr_dim0_cuda_kernelIliNS1_14ReductionMulOpIlEElEEvPT2_PKT0_lPKT_S9_lT1_)
        .other          _ZN2at6native55_GLOBAL__N__0955718d_22_SparseCsrTensorMath_cu_868dd54534reduce_sparse_csr_dim0_cuda_kernelIliNS1_14ReductionMulOpIlEElEEvPT2_PKT0_lPKT_S9_lT1_,@"STO_CUDA_ENTRY STV_DEFAULT"
_ZN2at6native55_GLOBAL__N__0955718d_22_SparseCsrTensorMath_cu_868dd54534reduce_sparse_csr_dim0_cuda_kernelIliNS1_14ReductionMulOpIlEElEEvPT2_PKT0_lPKT_S9_lT1_:
        /* <DEDUP_REMOVED lines=10> */
[----:B------:R-:W-:Y:S01]  /*00a0*/  HFMA2 R0, -RZ, RZ, 0, 5.9604644775390625e-08 ;  /* 0x00000001ff007431 */ /* 0x000fe200000001ff */
        /* <DEDUP_REMOVED lines=10> */
[----:B------:R-:W-:Y:S01]  /*0150*/  MOV R0, 0x1 ;  /* 0x0000000100007802 */ /* 0x000fe20000000f00 */
[----:B------:R-:W-:Y:S01]  /*0160*/  ULOP3.LUT UR12, UR8, 0xf, URZ, 0xc0, !UPT ;  /* 0x0000000f080c7892 */ /* 0x000fe2000f8ec0ff */
[----:B------:R-:W-:Y:S01]  /*0170*/  MOV R3, RZ ;  /* 0x000000ff00037202 */ /* 0x000fe20000000f00 */
[----:B------:R-:W-:Y:S02]  /*0180*/  UISETP.GE.U32.AND.EX UP1, UPT, UR9, URZ, UPT, UP1 ;  /* 0x000000ff0900728c */ /* 0x000fe4000bf26110 */
[----:B------:R-:W-:Y:S01]  /*0190*/  UISETP.NE.U32.AND UP0, UPT, UR12, URZ, UPT ;  /* 0x000000ff0c00728c */ /* 0x000fe2000bf05070 */
[----:B------:R-:W-:Y:S01]  /*01a0*/  UMOV UR5, URZ ;  /* 0x000000ff00057c82 */ /* 0x000fe20008000000 */
[----:B------:R-:W-:Y:S02]  /*01b0*/  UMOV UR6, URZ ;  /* 0x000000ff00067c82 */ /* 0x000fe40008000000 */
[----:B------:R-:W-:-:S03]  /*01c0*/  UISETP.NE.AND.EX UP0, UPT, URZ, URZ, UPT, UP0 ;  /* 0x000000ffff00728c */ /* 0x000fc6000bf05300 */
[----:B0-----:R-:W-:Y:S08]  /*01d0*/  BRA.U !UP1, `(.L_x_1011) ;  /* 0x0000000909647547 */ /* 0x001ff0000b800000 */
[----:B------:R-:W0:Y:S01]  /*01e0*/  LDCU.64 UR6, c[0x0][0x3a0] ;  /* 0x00007400ff0677ac */ /* 0x000e220008000a00 */
[----:B------:R-:W-:Y:S02]  /*01f0*/  HFMA2 R3, -RZ, RZ, 0, 0 ;  /* 0x00000000ff037431 */ /* 0x000fe400000001ff */
[----:B------:R-:W-:Y:S01]  /*0200*/  IMAD.MOV.U32 R0, RZ, RZ, 0x1 ;  /* 0x00000001ff007424 */ /* 0x000fe200078e00ff */
[----:B------:R-:W1:Y:S01]  /*0210*/  LDCU.64 UR10, c[0x0][0x398] ;  /* 0x00007300ff0a77ac */ /* 0x000e620008000a00 */
[----:B------:R-:W-:Y:S02]  /*0220*/  ULOP3.LUT UR5, UR8, 0xfffffff0, URZ, 0xc0, !UPT ;  /* 0xfffffff008057892 */ /* 0x000fe4000f8ec0ff */
[----:B0-----:R-:W-:Y:S02]  /*0230*/  UIADD3 UR8, UP1, UPT, UR6, 0x20, URZ ;  /* 0x0000002006087890 */ /* 0x001fe4000ff3e0ff */
[----:B------:R-:W-:Y:S02]  /*0240*/  ULOP3.LUT UR6, UR9, 0x7fffffff, URZ, 0xc0, !UPT ;  /* 0x7fffffff09067892 */ /* 0x000fe4000f8ec0ff */
[----:B-1----:R-:W-:-:S02]  /*0250*/  UIADD3 UR4, UP2, UPT, UR10, 0x40, URZ ;  /* 0x000000400a047890 */ /* 0x002fc4000ff5e0ff */
[----:B------:R-:W-:Y:S01]  /*0260*/  UIADD3.X UR9, UPT, UPT, URZ, UR7, URZ, UP1, !UPT ;  /* 0x00000007ff097290 */ /* 0x000fe20008ffe4ff */
[----:B------:R-:W-:Y:S01]  /*0270*/  MOV R8, UR8 ;  /* 0x0000000800087c02 */ /* 0x000fe20008000f00 */
[----:B------:R-:W-:Y:S02]  /*0280*/  UIADD3.X UR7, UPT, UPT, URZ, UR11, URZ, UP2, !UPT ;  /* 0x0000000bff077290 */ /* 0x000fe400097fe4ff */
[----:B------:R-:W-:Y:S01]  /*0290*/  MOV R10, UR4 ;  /* 0x00000004000a7c02 */ /* 0x000fe20008000f00 */
[----:B------:R-:W-:Y:S01]  /*02a0*/  UMOV UR4, UR5 ;  /* 0x0000000500047c82 */ /* 0x000fe20008000000 */
[----:B------:R-:W-:Y:S02]  /*02b0*/  IMAD.U32 R9, RZ, RZ, UR9 ;  /* 0x00000009ff097e24 */ /* 0x000fe4000f8e00ff */
[----:B------:R-:W-:Y:S01]  /*02c0*/  MOV R11, UR7 ;  /* 0x00000007000b7c02 */ /* 0x000fe20008000f00 */
[----:B------:R-:W-:-:S06]  /*02d0*/  UMOV UR7, UR6 ;  /* 0x0000000600077c82 */ /* 0x000fcc0008000000 */
.L_x_1012:
        /* <DEDUP_REMOVED lines=11> */
[----:B---3--:R-:W-:-:S03]  /*0390*/  ISETP.NE.AND P5, PT, R4, R7, PT ;  /* 0x000000070400720c */ /* 0x008fc60003fa5270 */
[----:B------:R-:W3:Y:S06]  /*03a0*/  LDG.E R7, desc[UR14][R8.64+-0x4] ;  /* 0xfffffc0e08077981 */ /* 0x000eec000c1e1900 */
[----:B------:R-:W3:Y:S01]  /*03b0*/  @!P4 LDG.E.64 R24, desc[UR14][R10.64+-0x40] ;  /* 0xffffc00e0a18c981 */ /* 0x000ee2000c1e1b00 */
[----:B----4-:R-:W-:-:S03]  /*03c0*/  ISETP.NE.AND P1, PT, R4, R13, PT ;  /* 0x0000000d0400720c */ /* 0x010fc60003f25270 */
[----:B------:R-:W4:Y:S01]  /*03d0*/  @!P5 LDG.E.64 R16, desc[UR14][R10.64+-0x38] ;  /* 0xffffc80e0a10d981 */ /* 0x000f22000c1e1b00 */
[----:B------:R-:W-:-:S09]  /*03e0*/  ISETP.NE.AND P0, PT, R4, R15, PT ;  /* 0x0000000f0400720c */ /* 0x000fd20003f05270 */
[----:B------:R-:W4:Y:S04]  /*03f0*/  @!P1 LDG.E.64 R12, desc[UR14][R10.64+-0x30] ;  /* 0xffffd00e0a0c9981 */ /* 0x000f28000c1e1b00 */
[----:B------:R-:W4:Y:S01]  /*0400*/  @!P0 LDG.E.64 R20, desc[UR14][R10.64+-0x28] ;  /* 0xffffd80e0a148981 */ /* 0x000f22000c1e1b00 */
[C---:B------:R-:W-:Y:S02]  /*0410*/  ISETP.NE.AND P3, PT, R4.reuse, R19, PT ;  /* 0x000000130400720c */ /* 0x040fe40003f65270 */
[C---:B------:R-:W-:Y:S02]  /*0420*/  ISETP.NE.AND P2, PT, R4.reuse, R27, PT ;  /* 0x0000001b0400720c */ /* 0x040fe40003f45270 */
[----:B------:R-:W4:Y:S09]  /*0430*/  LDG.E R27, desc[UR14][R8.64+0xc] ;  /* 0x00000c0e081b7981 */ /* 0x000f32000c1e1900 */
[----:B------:R-:W4:Y:S01]  /*0440*/  @!P3 LDG.E.64 R14, desc[UR14][R10.64+-0x20] ;  /* 0xffffe00e0a0eb981 */ /* 0x000f22000c1e1b00 */
[----:B--2---:R-:W-:-:S03]  /*0450*/  ISETP.NE.AND P6, PT, R4, R5, PT ;  /* 0x000000050400720c */ /* 0x004fc60003fc5270 */
[----:B------:R-:W2:Y:S01]  /*0460*/  LDG.E R5, desc[UR14][R8.64+0x8] ;  /* 0x0000080e08057981 */ /* 0x000ea2000c1e1900 */
[-C--:B---3--:R-:W-:Y:S02]  /*0470*/  @!P4 IMAD R22, R25, R0.reuse, RZ ;  /* 0x000000001916c224 */ /* 0x088fe400078e02ff */
[----:B------:R-:W-:-:S04]  /*0480*/  @!P4 IMAD.WIDE.U32 R18, R24, R0, RZ ;  /* 0x000000001812c225 */ /* 0x000fc800078e00ff */
[----:B------:R-:W-:Y:S01]  /*0490*/  @!P4 IMAD R25, R24, R3, R22 ;  /* 0x000000031819c224 */ /* 0x000fe200078e0216 */
[----:B------:R-:W-:-:S04]  /*04a0*/  @!P4 MOV R0, R18 ;  /* 0x000000120000c202 */ /* 0x000fc80000000f00 */
[----:B------:R-:W-:Y:S01]  /*04b0*/  @!P4 IADD3 R3, PT, PT, R19, R25, RZ ;  /* 0x000000191303c210 */ /* 0x000fe20007ffe0ff */
[-C--:B----4-:R-:W-:Y:S01]  /*04c0*/  @!P5 IMAD R17, R17, R0.reuse, RZ ;  /* 0x000000001111d224 */ /* 0x090fe200078e02ff */
[----:B------:R-:W3:Y:S03]  /*04d0*/  @!P2 LDG.E.64 R18, desc[UR14][R10.64+-0x18] ;  /* 0xffffe80e0a12a981 */ /* 0x000ee6000c1e1b00 */
[C---:B------:R-:W-:Y:S02]  /*04e0*/  @!P5 IMAD R25, R16.reuse, R3, R17 ;  /* 0x000000031019d224 */ /* 0x040fe400078e0211 */
[----:B------:R-:W-:-:S03]  /*04f0*/  @!P5 IMAD.WIDE.U32 R16, R16, R0, RZ ;  /* 0x000000001010d225 */ /* 0x000fc600078e00ff */
[----:B------:R-:W-:Y:S01]  /*0500*/  @!P5 MOV R0, R16 ;  /* 0x000000100000d202 */ /* 0x000fe20000000f00 */
[----:B------:R-:W-:Y:S01]  /*0510*/  @!P5 IMAD.IADD R3, R17, 0x1, R25 ;  /* 0x000000011103d824 */ /* 0x000fe200078e0219 */
[----:B------:R-:W-:Y:S01]  /*0520*/  ISETP.NE.AND P5, PT, R4, R7, PT ;  /* 0x000000070400720c */ /* 0x000fe20003fa5270 */
[----:B------:R-:W4:Y:S02]  /*0530*/  @!P6 LDG.E.64 R16, desc[UR14][R10.64+-0x10] ;  /* 0xfffff00e0a10e981 */ /* 0x000f24000c1e1b00 */
[----:B------:R-:W-:-:S04]  /*0540*/  @!P1 IMAD R7, R13, R0, RZ ;  /* 0x000000000d079224 */ /* 0x000fc800078e02ff */
[C---:B------:R-:W-:Y:S02]  /*0550*/  @!P1 IMAD R25, R12.reuse, R3, R7 ;  /* 0x000000030c199224 */ /* 0x040fe400078e0207 */
[----:B------:R-:W-:Y:S01]  /*0560*/  @!P1 IMAD.WIDE.U32 R12, R12, R0, RZ ;  /* 0x000000000c0c9225 */ /* 0x000fe200078e00ff */
[----:B------:R-:W4:Y:S02]  /*0570*/  LDG.E R7, desc[UR14][R8.64+0x10] ;  /* 0x0000100e08077981 */ /* 0x000f24000c1e1900 */
[----:B------:R-:W-:Y:S02]  /*0580*/  @!P1 MOV R0, R12 ;  /* 0x0000000c00009202 */ /* 0x000fe40000000f00 */
[----:B------:R-:W-:Y:S02]  /*0590*/  @!P1 IADD3 R3, PT, PT, R13, R25, RZ ;  /* 0x000000190d039210 */ /* 0x000fe40007ffe0ff */
[----:B------:R-:W-:Y:S01]  /*05a0*/  ISETP.NE.AND P1, PT, R4, R23, PT ;  /* 0x000000170400720c */ /* 0x000fe20003f25270 */
[----:B------:R-:W4:Y:S01]  /*05b0*/  @!P5 LDG.E.64 R12, desc[UR14][R10.64+-0x8] ;  /* 0xfffff80e0a0cd981 */ /* 0x000f22000c1e1b00 */
[----:B------:R-:W-:-:S03]  /*05c0*/  @!P0 IMAD R21, R21, R0, RZ ;  /* 0x0000000015158224 */ /* 0x000fc600078e02ff */
[----:B------:R-:W4:Y:S01]  /*05d0*/  LDG.E R25, desc[UR14][R8.64+0x14] ;  /* 0x0000140e08197981 */ /* 0x000f22000c1e1900 */
[C---:B------:R-:W-:Y:S02]  /*05e0*/  @!P0 IMAD R23, R20.reuse, R3, R21 ;  /* 0x0000000314178224 */ /* 0x040fe400078e0215 */
[----:B------:R-:W-:-:S05]  /*05f0*/  @!P0 IMAD.WIDE.U32 R20, R20, R0, RZ ;  /* 0x0000000014148225 */ /* 0x000fca00078e00ff */
[----:B------:R-:W-:Y:S02]  /*0600*/  @!P0 IADD3 R3, PT, PT, R21, R23, RZ ;  /* 0x0000001715038210 */ /* 0x000fe40007ffe0ff */
[----:B------:R-:W4:Y:S04]  /*0610*/  @!P1 LDG.E.64 R22, desc[UR14][R10.64] ;  /* 0x0000000e0a169981 */ /* 0x000f28000c1e1b00 */
[----:B------:R-:W4:Y:S01]  /*0620*/  LDG.E R21, desc[UR14][R8.64+0x18] ;  /* 0x0000180e08157981 */ /* 0x000f22000c1e1900 */
[----:B------:R-:W-:Y:S02]  /*0630*/  @!P0 MOV R0, R20 ;  /* 0x0000001400008202 */ /* 0x000fe40000000f00 */
[----:B------:R-:W-:-:S03]  /*0640*/  ISETP.NE.AND P0, PT, R4, R6, PT ;  /* 0x000000060400720c */ /* 0x000fc60003f05270 */
[----:B------:R-:W-:-:S04]  /*0650*/  @!P3 IMAD R15, R15, R0, RZ ;  /* 0x000000000f0fb224 */ /* 0x000fc800078e02ff */
[C---:B------:R-:W-:Y:S02]  /*0660*/  @!P3 IMAD R6, R14.reuse, R3, R15 ;  /* 0x000000030e06b224 */ /* 0x040fe400078e020f */
[----:B------:R-:W-:-:S04]  /*0670*/  @!P3 IMAD.WIDE.U32 R14, R14, R0, RZ ;  /* 0x000000000e0eb225 */ /* 0x000fc800078e00ff */
[----:B------:R-:W-:Y:S01]  /*0680*/  @!P3 IMAD.MOV.U32 R0, RZ, RZ, R14 ;  /* 0x000000ffff00b224 */ /* 0x000fe200078e000e */
[----:B------:R-:W-:Y:S02]  /*0690*/  @!P3 IADD3 R3, PT, PT, R15, R6, RZ ;  /* 0x000000060f03b210 */ /* 0x000fe40007ffe0ff */
[----:B------:R-:W4:Y:S01]  /*06a0*/  @!P0 LDG.E.64 R14, desc[UR14][R10.64+0x8] ;  /* 0x0000080e0a0e8981 */ /* 0x000f22000c1e1b00 */
[C---:B------:R-:W-:Y:S02]  /*06b0*/  ISETP.NE.AND P3, PT, R4.reuse, R27, PT ;  /* 0x0000001b0400720c */ /* 0x040fe40003f65270 */
[----:B--2---:R-:W-:Y:S01]  /*06c0*/  ISETP.NE.AND P4, PT, R4, R5, PT ;  /* 0x000000050400720c */ /* 0x004fe20003f85270 */
[----:B---3--:R-:W-:-:S04]  /*06d0*/  @!P2 IMAD R6, R19, R0, RZ ;  /* 0x000000001306a224 */ /* 0x008fc800078e02ff */
[C---:B------:R-:W-:Y:S02]  /*06e0*/  @!P2 IMAD R5, R18.reuse, R3, R6 ;  /* 0x000000031205a224 */ /* 0x040fe400078e0206 */
[----:B------:R-:W-:-:S03]  /*06f0*/  @!P2 IMAD.WIDE.U32 R18, R18, R0, RZ ;  /* 0x000000001212a225 */ /* 0x000fc600078e00ff */
[----:B------:R-:W-:Y:S02]  /*0700*/  @!P2 MOV R0, R18 ;  /* 0x000000120000a202 */ /* 0x000fe40000000f00 */
[----:B------:R-:W-:Y:S02]  /*0710*/  @!P2 IADD3 R3, PT, PT, R19, R5, RZ ;  /* 0x000000051303a210 */ /* 0x000fe40007ffe0ff */
[----:B------:R-:W2:Y:S01]  /*0720*/  @!P4 LDG.E.64 R18, desc[UR14][R10.64+0x10] ;  /* 0x0000100e0a12c981 */ /* 0x000ea2000c1e1b00 */
[----:B----4-:R-:W-:-:S04]  /*0730*/  @!P6 IMAD R5, R17, R0, RZ ;  /* 0x000000001105e224 */ /* 0x010fc800078e02ff */
[C---:B------:R-:W-:Y:S02]  /*0740*/  @!P6 IMAD R5, R16.reuse, R3, R5 ;  /* 0x000000031005e224 */ /* 0x040fe400078e0205 */
[----:B------:R-:W-:Y:S01]  /*0750*/  @!P6 IMAD.WIDE.U32 R16, R16, R0, RZ ;  /* 0x000000001010e225 */ /* 0x000fe200078e00ff */
[----:B------:R-:W-:Y:S02]  /*0760*/  ISETP.NE.AND P2, PT, R4, R7, PT ;  /* 0x000000070400720c */ /* 0x000fe40003f45270 */
[----:B------:R-:W3:Y:S01]  /*0770*/  @!P3 LDG.E.64 R6, desc[UR14][R10.64+0x18] ;  /* 0x0000180e0a06b981 */ /* 0x000ee2000c1e1b00 */
[----:B------:R-:W-:Y:S01]  /*0780*/  @!P6 IMAD.MOV.U32 R0, RZ, RZ, R16 ;  /* 0x000000ffff00e224 */ /* 0x000fe200078e0010 */
[----:B------:R-:W-:-:S03]  /*0790*/  @!P6 IADD3 R3, PT, PT, R17, R5, RZ ;  /* 0x000000051103e210 */ /* 0x000fc60007ffe0ff */
[-C--:B------:R-:W-:Y:S02]  /*07a0*/  @!P5 IMAD R5, R13, R0.reuse, RZ ;  /* 0x000000000d05d224 */ /* 0x080fe400078e02ff */
[----:B------:R-:W-:Y:S01]  /*07b0*/  @!P5 IMAD.WIDE.U32 R16, R12, R0, RZ ;  /* 0x000000000c10d225 */ /* 0x000fe200078e00ff */
[----:B------:R-:W-:-:S03]  /*07c0*/  ISETP.NE.AND P6, PT, R4, R25, PT ;  /* 0x000000190400720c */ /* 0x000fc60003fc5270 */
[----:B------:R-:W-:Y:S01]  /*07d0*/  @!P5 IMAD R5, R12, R3, R5 ;  /* 0x000000030c05d224 */ /* 0x000fe200078e0205 */
[----:B------:R-:W-:Y:S01]  /*07e0*/  @!P5 MOV R0, R16 ;  /* 0x000000100000d202 */ /* 0x000fe20000000f00 */
[----:B------:R-:W4:Y:S03]  /*07f0*/  @!P2 LDG.E.64 R12, desc[UR14][R10.64+0x20] ;  /* 0x0000200e0a0ca981 */ /* 0x000f26000c1e1b00 */
[----:B------:R-:W-:Y:S01]  /*0800*/  @!P5 IADD3 R3, PT, PT, R17, R5, RZ ;  /* 0x000000051103d210 */ /* 0x000fe20007ffe0ff */
[----:B------:R-:W-:-:S04]  /*0810*/  @!P1 IMAD R5, R23, R0, RZ ;  /* 0x0000000017059224 */ /* 0x000fc800078e02ff */
[----:B------:R-:W4:Y:S01]  /*0820*/  @!P6 LDG.E.64 R16, desc[UR14][R10.64+0x28] ;  /* 0x0000280e0a10e981 */ /* 0x000f22000c1e1b00 */
[----:B------:R-:W-:Y:S01]  /*0830*/  ISETP.NE.AND P5, PT, R4, R21, PT ;  /* 0x000000150400720c */ /* 0x000fe20003fa5270 */
[C---:B------:R-:W-:Y:S02]  /*0840*/  @!P1 IMAD R5, R22.reuse, R3, R5 ;  /* 0x0000000316059224 */ /* 0x040fe400078e0205 */
[----:B------:R-:W-:-:S05]  /*0850*/  @!P1 IMAD.WIDE.U32 R22, R22, R0, RZ ;  /* 0x0000000016169225 */ /* 0x000fca00078e00ff */
[----:B------:R-:W-:Y:S02]  /*0860*/  @!P1 IADD3 R3, PT, PT, R23, R5, RZ ;  /* 0x0000000517039210 */ /* 0x000fe40007ffe0ff */
[----:B------:R-:W-:Y:S02]  /*0870*/  @!P1 MOV R0, R22 ;  /* 0x0000001600009202 */ /* 0x000fe40000000f00 */
[----:B------:R-:W-:Y:S01]  /*0880*/  ISETP.NE.AND P1, PT, R4, R29, PT ;  /* 0x0000001d0400720c */ /* 0x000fe20003f25270 */
[----:B------:R-:W4:-:S12]  /*0890*/  @!P5 LDG.E.64 R22, desc[UR14][R10.64+0x30] ;  /* 0x0000300e0a16d981 */ /* 0x000f18000c1e1b00 */
[----:B------:R-:W4:Y:S01]  /*08a0*/  @!P1 LDG.E.64 R20, desc[UR14][R10.64+0x38] ;  /* 0x0000380e0a149981 */ /* 0x000f22000c1e1b00 */
[----:B------:R-:W-:-:S04]  /*08b0*/  @!P0 IMAD R5, R15, R0, RZ ;  /* 0x000000000f058224 */ /* 0x000fc800078e02ff */
[C---:B------:R-:W-:Y:S02]  /*08c0*/  @!P0 IMAD R5, R14.reuse, R3, R5 ;  /* 0x000000030e058224 */ /* 0x040fe400078e0205 */
[----:B------:R-:W-:-:S03]  /*08d0*/  @!P0 IMAD.WIDE.U32 R14, R14, R0, RZ ;  /* 0x000000000e0e8225 */ /* 0x000fc600078e00ff */
[----:B------:R-:W-:Y:S01]  /*08e0*/  @!P0 MOV R0, R14 ;  /* 0x0000000e00008202 */ /* 0x000fe20000000f00 */
[----:B------:R-:W-:Y:S01]  /*08f0*/  @!P0 IMAD.IADD R3, R15, 0x1, R5 ;  /* 0x000000010f038824 */ /* 0x000fe200078e0205 */
[----:B------:R-:W-:-:S04]  /*0900*/  UIADD3 UR4, UP1, UPT, UR4, -0x10, URZ ;  /* 0xfffffff004047890 */ /* 0x000fc8000ff3e0ff */
[----:B------:R-:W-:Y:S02]  /*0910*/  UIADD3.X UR7, UPT, UPT, UR7, -0x1, URZ, UP1, !UPT ;  /* 0xffffffff07077890 */ /* 0x000fe40008ffe4ff */
[----:B------:R-:W-:-:S04]  /*0920*/  UISETP.NE.U32.AND UP1, UPT, UR4, URZ, UPT ;  /* 0x000000ff0400728c */ /* 0x000fc8000bf25070 */
[----:B------:R-:W-:Y:S01]  /*0930*/  UISETP.NE.AND.EX UP1, UPT, UR7, URZ, UPT, UP1 ;  /* 0x000000ff0700728c */ /* 0x000fe2000bf25310 */
[----:B------:R-:W-:-:S04]  /*0940*/  IADD3 R8, P0, PT, R8, 0x40, RZ ;  /* 0x0000004008087810 */ /* 0x000fc80007f1e0ff */
[----:B------:R-:W-:Y:S01]  /*0950*/  IADD3.X R9, PT, PT, RZ, R9, RZ, P0, !PT ;  /* 0x00000009ff097210 */ /* 0x000fe200007fe4ff */
[-C--:B--2---:R-:W-:Y:S02]  /*0960*/  @!P4 IMAD R5, R19, R0.reuse, RZ ;  /* 0x000000001305c224 */ /* 0x084fe400078e02ff */
[----:B------:R-:W-:-:S04]  /*0970*/  @!P4 IMAD.WIDE.U32 R14, R18, R0, RZ ;  /* 0x00000000120ec225 */ /* 0x000fc800078e00ff */
[----:B------:R-:W-:Y:S01]  /*0980*/  @!P4 IMAD R5, R18, R3, R5 ;  /* 0x000000031205c224 */ /* 0x000fe200078e0205 */
[----:B------:R-:W-:-:S04]  /*0990*/  @!P4 MOV R0, R14 ;  /* 0x0000000e0000c202 */ /* 0x000fc80000000f00 */
[----:B------:R-:W-:Y:S01]  /*09a0*/  @!P4 IADD3 R3, PT, PT, R15, R5, RZ ;  /* 0x000000050f03c210 */ /* 0x000fe20007ffe0ff */
[----:B---3--:R-:W-:-:S04]  /*09b0*/  @!P3 IMAD.WIDE.U32 R14, R6, R0, RZ ;  /* 0x00000000060eb225 */ /* 0x008fc800078e00ff */
[----:B------:R-:W-:Y:S01]  /*09c0*/  @!P3 IMAD R5, R7, R0, RZ ;  /* 0x000000000705b224 */ /* 0x000fe200078e02ff */
[----:B------:R-:W-:-:S03]  /*09d0*/  @!P3 MOV R0, R14 ;  /* 0x0000000e0000b202 */ /* 0x000fc60000000f00 */
[----:B------:R-:W-:-:S04]  /*09e0*/  @!P3 IMAD R5, R6, R3, R5 ;  /* 0x000000030605b224 */ /* 0x000fc800078e0205 */
[----:B------:R-:W-:Y:S02]  /*09f0*/  @!P3 IMAD.IADD R3, R15, 0x1, R5 ;  /* 0x000000010f03b824 */ /* 0x000fe400078e0205 */
[-C--:B----4-:R-:W-:Y:S02]  /*0a00*/  @!P2 IMAD R5, R13, R0.reuse, RZ ;  /* 0x000000000d05a224 */ /* 0x090fe400078e02ff */
[----:B------:R-:W-:-:S04]  /*0a10*/  @!P2 IMAD.WIDE.U32 R6, R12, R0, RZ ;  /* 0x000000000c06a225 */ /* 0x000fc800078e00ff */
[----:B------:R-:W-:Y:S01]  /*0a20*/  @!P2 IMAD R5, R12, R3, R5 ;  /* 0x000000030c05a224 */ /* 0x000fe200078e0205 */
[----:B------:R-:W-:-:S04]  /*0a30*/  @!P2 MOV R0, R6 ;  /* 0x000000060000a202 */ /* 0x000fc80000000f00 */
[----:B------:R-:W-:Y:S01]  /*0a40*/  @!P2 IADD3 R3, PT, PT, R7, R5, RZ ;  /* 0x000000050703a210 */ /* 0x000fe20007ffe0ff */
[-C--:B------:R-:W-:Y:S02]  /*0a50*/  @!P6 IMAD R5, R17, R0.reuse, RZ ;  /* 0x000000001105e224 */ /* 0x080fe400078e02ff */
        /* <DEDUP_REMOVED lines=14> */
[----:B------:R-:W-:Y:S01]  /*0b40*/  @!P1 MOV R0, R6 ;  /* 0x0000000600009202 */ /* 0x000fe20000000f00 */
[----:B------:R-:W-:Y:S01]  /*0b50*/  @!P1 IMAD.IADD R3, R7, 0x1, R5 ;  /* 0x0000000107039824 */ /* 0x000fe200078e0205 */
[----:B------:R-:W-:Y:S06]  /*0b60*/  BRA.U UP1, `(.L_x_1012) ;  /* 0xfffffff501dc7547 */ /* 0x000fec000b83ffff */
.L_x_1011:
        /* <DEDUP_REMOVED lines=22> */
[----:B------:R-:W-:Y:S01]  /*0cd0*/  MOV R18, UR4 ;  /* 0x0000000400127c02 */ /* 0x000fe20008000f00 */
[----:B------:R-:W4:Y:S03]  /*0ce0*/  LDG.E R25, desc[UR14][R6.64+0x1c] ;  /* 0x00001c0e06197981 */ /* 0x000f26000c1e1900 */
[----:B------:R-:W-:Y:S02]  /*0cf0*/  MOV R19, UR7 ;  /* 0x0000000700137c02 */ /* 0x000fe40008000f00 */
[C---:B--2--5:R-:W-:Y:S02]  /*0d00*/  ISETP.NE.AND P6, PT, R4.reuse, R5, PT ;  /* 0x000000050400720c */ /* 0x064fe40003fc5270 */
[----:B------:R-:W2:Y:S11]  /*0d10*/  LDG.E R5, desc[UR14][R6.64+0x14] ;  /* 0x0000140e06057981 */ /* 0x000eb6000c1e1900 */
[----:B------:R-:W2:Y:S01]  /*0d20*/  @!P6 LDG.E.64 R14, desc[UR14][R18.64] ;  /* 0x0000000e120ee981 */ /* 0x000ea2000c1e1b00 */
[----:B---3--:R-:W-:-:S02]  /*0d30*/  ISETP.NE.AND P5, PT, R4, R9, PT ;  /* 0x000000090400720c */ /* 0x008fc40003fa5270 */
[----:B----4-:R-:W-:-:S11]  /*0d40*/  ISETP.NE.AND P4, PT, R4, R11, PT ;  /* 0x0000000b0400720c */ /* 0x010fd60003f85270 */
[----:B------:R-:W3:Y:S01]  /*0d50*/  @!P5 LDG.E.64 R20, desc[UR14][R18.64+0x8] ;  /* 0x0000080e1214d981 */ /* 0x000ee2000c1e1b00 */
[----:B------:R-:W-:-:S03]  /*0d60*/  ISETP.NE.AND P3, PT, R4, R13, PT ;  /* 0x0000000d0400720c */ /* 0x000fc60003f65270 */
[----:B------:R-:W4:Y:S01]  /*0d70*/  @!P4 LDG.E.64 R12, desc[UR14][R18.64+0x10] ;  /* 0x0000100e120cc981 */ /* 0x000f22000c1e1b00 */
[----:B------:R-:W-:-:S09]  /*0d80*/  ISETP.NE.AND P2, PT, R4, R17, PT ;  /* 0x000000110400720c */ /* 0x000fd20003f45270 */
[----:B------:R-:W4:Y:S04]  /*0d90*/  @!P3 LDG.E.64 R10, desc[UR14][R18.64+0x18] ;  /* 0x0000180e120ab981 */ /* 0x000f28000c1e1b00 */
[----:B------:R-:W4:Y:S01]  /*0da0*/  @!P2 LDG.E.64 R8, desc[UR14][R18.64+0x20] ;  /* 0x0000200e1208a981 */ /* 0x000f22000c1e1b00 */
[C---:B------:R-:W-:Y:S02]  /*0db0*/  ISETP.NE.AND P0, PT, R4.reuse, R23, PT ;  /* 0x000000170400720c */ /* 0x040fe40003f05270 */
[----:B--2---:R-:W-:Y:S01]  /*0dc0*/  ISETP.NE.AND P1, PT, R4, R5, PT ;  /* 0x000000050400720c */ /* 0x004fe20003f25270 */
[----:B------:R-:W-:-:S12]  /*0dd0*/  @!P6 IMAD R5, R15, R0, RZ ;  /* 0x000000000f05e224 */ /* 0x000fd800078e02ff */
[----:B------:R-:W2:Y:S01]  /*0de0*/  @!P1 LDG.E.64 R6, desc[UR14][R18.64+0x28] ;  /* 0x0000280e12069981 */ /* 0x000ea2000c1e1b00 */
[C---:B------:R-:W-:Y:S02]  /*0df0*/  @!P6 IMAD R5, R14.reuse, R3, R5 ;  /* 0x000000030e05e224 */ /* 0x040fe400078e0205 */
[----:B------:R-:W-:-:S04]  /*0e00*/  @!P6 IMAD.WIDE.U32 R14, R14, R0, RZ ;  /* 0x000000000e0ee225 */ /* 0x000fc800078e00ff */
[----:B------:R-:W-:Y:S01]  /*0e10*/  @!P6 IMAD.IADD R3, R15, 0x1, R5 ;  /* 0x000000010f03e824 */ /* 0x000fe200078e0205 */
[----:B------:R-:W-:Y:S02]  /*0e20*/  @!P6 MOV R0, R14 ;  /* 0x0000000e0000e202 */ /* 0x000fe40000000f00 */
[----:B------:R-:W-:Y:S01]  /*0e30*/  ISETP.NE.AND P6, PT, R4, R25, PT ;  /* 0x000000190400720c */ /* 0x000fe20003fc5270 */
[----:B------:R-:W2:-:S12]  /*0e40*/  @!P0 LDG.E.64 R14, desc[UR14][R18.64+0x30] ;  /* 0x0000300e120e8981 */ /* 0x000e98000c1e1b00 */
[----:B------:R-:W2:Y:S01]  /*0e50*/  @!P6 LDG.E.64 R16, desc[UR14][R18.64+0x38] ;  /* 0x0000380e1210e981 */ /* 0x000ea2000c1e1b00 */
[----:B---3--:R-:W-:-:S04]  /*0e60*/  @!P5 IMAD R5, R21, R0, RZ ;  /* 0x000000001505d224 */ /* 0x008fc800078e02ff */
[C---:B------:R-:W-:Y:S02]  /*0e70*/  @!P5 IMAD R5, R20.reuse, R3, R5 ;  /* 0x000000031405d224 */ /* 0x040fe400078e0205 */
[----:B------:R-:W-:-:S03]  /*0e80*/  @!P5 IMAD.WIDE.U32 R20, R20, R0, RZ ;  /* 0x000000001414d225 */ /* 0x000fc600078e00ff */
[----:B------:R-:W-:Y:S02]  /*0e90*/  @!P5 MOV R0, R20 ;  /* 0x000000140000d202 */ /* 0x000fe40000000f00 */
[----:B------:R-:W-:-:S03]  /*0ea0*/  @!P5 IADD3 R3, PT, PT, R21, R5, RZ ;  /* 0x000000051503d210 */ /* 0x000fc60007ffe0ff */
[----:B----4-:R-:W-:-:S04]  /*0eb0*/  @!P4 IMAD.WIDE.U32 R20, R12, R0, RZ ;  /* 0x000000000c14c225 */ /* 0x010fc800078e00ff */
[----:B------:R-:W-:Y:S01]  /*0ec0*/  @!P4 IMAD R5, R13, R0, RZ ;  /* 0x000000000d05c224 */ /* 0x000fe200078e02ff */
[----:B------:R-:W-:-:S03]  /*0ed0*/  @!P4 MOV R0, R20 ;  /* 0x000000140000c202 */ /* 0x000fc60000000f00 */
[----:B------:R-:W-:Y:S02]  /*0ee0*/  @!P4 IMAD R5, R12, R3, R5 ;  /* 0x000000030c05c224 */ /* 0x000fe400078e0205 */
[----:B------:R-:W-:-:S04]  /*0ef0*/  @!P3 IMAD.WIDE.U32 R12, R10, R0, RZ ;  /* 0x000000000a0cb225 */ /* 0x000fc800078e00ff */
[----:B------:R-:W-:Y:S02]  /*0f00*/  @!P4 IMAD.IADD R3, R21, 0x1, R5 ;  /* 0x000000011503c824 */ /* 0x000fe400078e0205 */
[----:B------:R-:W-:Y:S01]  /*0f10*/  @!P3 IMAD R5, R11, R0, RZ ;  /* 0x000000000b05b224 */ /* 0x000fe200078e02ff */
[----:B------:R-:W-:-:S03]  /*0f20*/  @!P3 MOV R0, R12 ;  /* 0x0000000c0000b202 */ /* 0x000fc60000000f00 */
[----:B------:R-:W-:Y:S02]  /*0f30*/  @!P3 IMAD R5, R10, R3, R5 ;  /* 0x000000030a05b224 */ /* 0x000fe400078e0205 */
[----:B------:R-:W-:-:S03]  /*0f40*/  @!P2 IMAD.WIDE.U32 R10, R8, R0, RZ ;  /* 0x00000000080aa225 */ /* 0x000fc600078e00ff */
[----:B------:R-:W-:Y:S01]  /*0f50*/  @!P3 IADD3 R3, PT, PT, R13, R5, RZ ;  /* 0x000000050d03b210 */ /* 0x000fe20007ffe0ff */
[----:B------:R-:W-:Y:S01]  /*0f60*/  @!P2 IMAD R5, R9, R0, RZ ;  /* 0x000000000905a224 */ /* 0x000fe200078e02ff */
[----:B------:R-:W-:-:S03]  /*0f70*/  @!P2 MOV R0, R10 ;  /* 0x0000000a0000a202 */ /* 0x000fc60000000f00 */
[----:B------:R-:W-:-:S05]  /*0f80*/  @!P2 IMAD R5, R8, R3, R5 ;  /* 0x000000030805a224 */ /* 0x000fca00078e0205 */
[----:B------:R-:W-:Y:S01]  /*0f90*/  @!P2 IADD3 R3, PT, PT, R11, R5, RZ ;  /* 0x000000050b03a210 */ /* 0x000fe20007ffe0ff */
[----:B------:R-:W-:-:S04]  /*0fa0*/  UIADD3 UR5, UP1, UPT, UR5, 0x8, URZ ;  /* 0x0000000805057890 */ /* 0x000fc8000ff3e0ff */
[----:B------:R-:W-:Y:S01]  /*0fb0*/  UIADD3.X UR6, UPT, UPT, URZ, UR6, URZ, UP1, !UPT ;  /* 0x00000006ff067290 */ /* 0x000fe20008ffe4ff */
[-C--:B--2---:R-:W-:Y:S02]  /*0fc0*/  @!P1 IMAD R5, R7, R0.reuse, RZ ;  /* 0x0000000007059224 */ /* 0x084fe400078e02ff */
[----:B------:R-:W-:-:S04]  /*0fd0*/  @!P1 IMAD.WIDE.U32 R8, R6, R0, RZ ;  /* 0x0000000006089225 */ /* 0x000fc800078e00ff */
[----:B------:R-:W-:Y:S02]  /*0fe0*/  @!P1 IMAD R5, R6, R3, R5 ;  /* 0x0000000306059224 */ /* 0x000fe400078e0205 */
[----:B------:R-:W-:-:S03]  /*0ff0*/  @!P1 IMAD.MOV.U32 R0, RZ, RZ, R8 ;  /* 0x000000ffff009224 */ /* 0x000fc600078e0008 */
        /* <DEDUP_REMOVED lines=8> */
[----:B------:R-:W-:Y:S01]  /*1080*/  @!P6 IMAD R5, R16, R3, R5 ;  /* 0x000000031005e224 */ /* 0x000fe200078e0205 */
[----:B------:R-:W-:-:S03]  /*1090*/  @!P6 MOV R0, R6 ;  /* 0x000000060000e202 */ /* 0x000fc60000000f00 */
[----:B------:R-:W-:-:S07]  /*10a0*/  @!P6 IMAD.IADD R3, R7, 0x1, R5 ;  /* 0x000000010703e824 */ /* 0x000fce00078e0205 */
.L_x_1013:
        /* <DEDUP_REMOVED lines=41> */
[----:B----4-:R-:W-:-:S03]  /*1340*/  @!P2 IMAD.WIDE.U32 R10, R8, R0, RZ ;  /* 0x00000000080aa225 */ /* 0x010fc600078e00ff */
[----:B------:R-:W-:Y:S01]  /*1350*/  @!P1 IADD3 R3, PT, PT, R13, R5, RZ ;  /* 0x000000050d039210 */ /* 0x000fe20007ffe0ff */
[----:B------:R-:W-:Y:S01]  /*1360*/  @!P2 IMAD R5, R9, R0, RZ ;  /* 0x000000000905a224 */ /* 0x000fe200078e02ff */
[----:B------:R-:W-:-:S03]  /*1370*/  @!P2 MOV R0, R10 ;  /* 0x0000000a0000a202 */ /* 0x000fc60000000f00 */
[----:B------:R-:W-:Y:S02]  /*1380*/  @!P2 IMAD R5, R8, R3, R5 ;  /* 0x000000030805a224 */ /* 0x000fe400078e0205 */
[----:B------:R-:W-:-:S04]  /*1390*/  @!P3 IMAD.WIDE.U32 R8, R6, R0, RZ ;  /* 0x000000000608b225 */ /* 0x000fc800078e00ff */
[----:B------:R-:W-:Y:S02]  /*13a0*/  @!P2 IMAD.IADD R3, R11, 0x1, R5 ;  /* 0x000000010b03a824 */ /* 0x000fe400078e0205 */
[----:B------:R-:W-:Y:S01]  /*13b0*/  @!P3 IMAD R5, R7, R0, RZ ;  /* 0x000000000705b224 */ /* 0x000fe200078e02ff */
[----:B------:R-:W-:-:S03]  /*13c0*/  @!P3 MOV R0, R8 ;  /* 0x000000080000b202 */ /* 0x000fc60000000f00 */
[----:B------:R-:W-:-:S05]  /*13d0*/  @!P3 IMAD R5, R6, R3, R5 ;  /* 0x000000030605b224 */ /* 0x000fca00078e0205 */
[----:B------:R-:W-:-:S07]  /*13e0*/  @!P3 IADD3 R3, PT, PT, R9, R5, RZ ;  /* 0x000000050903b210 */ /* 0x000fce0007ffe0ff */
.L_x_1014:
[----:B------:R-:W-:Y:S05]  /*13f0*/  BRA.U !UP0, `(.L_x_1010) ;  /* 0x00000001086c7547 */ /* 0x000fea000b800000 */
[----:B------:R-:W0:Y:S01]  /*1400*/  LDCU.64 UR8, c[0x0][0x398] ;  /* 0x00007300ff0877ac */ /* 0x000e220008000a00 */
[----:B------:R-:W1:Y:S01]  /*1410*/  LDCU.64 UR12, c[0x0][0x3a0] ;  /* 0x00007400ff0c77ac */ /* 0x000e620008000a00 */
[----:B0-----:R-:W-:Y:S02]  /*1420*/  ULEA UR8, UP0, UR5, UR8, 0x3 ;  /* 0x0000000805087291 */ /* 0x001fe4000f8018ff */
[----:B-1----:R-:W-:Y:S02]  /*1430*/  ULEA UR7, UP1, UR5, UR12, 0x2 ;  /* 0x0000000c05077291 */ /* 0x002fe4000f8210ff */
[----:B------:R-:W-:Y:S02]  /*1440*/  ULEA.HI.X UR9, UR5, UR9, UR6, 0x3, UP0 ;  /* 0x0000000905097291 */ /* 0x000fe400080f1c06 */
[----:B------:R-:W-:-:S12]  /*1450*/  ULEA.HI.X UR5, UR5, UR13, UR6, 0x2, UP1 ;  /* 0x0000000d05057291 */ /* 0x000fd800088f1406 */
.L_x_1015:
[----:B------:R-:W-:Y:S02]  /*1460*/  MOV R9, UR5 ;  /* 0x0000000500097c02 */ /* 0x000fe40008000f00 */
[----:B------:R-:W-:-:S05]  /*1470*/  MOV R8, UR7 ;  /* 0x0000000700087c02 */ /* 0x000fca0008000f00 */
[----:B------:R-:W2:Y:S01]  /*1480*/  LDG.E R9, desc[UR14][R8.64] ;  /* 0x0000000e08097981 */ /* 0x000ea2000c1e1900 */
[----:B------:R-:W-:Y:S01]  /*1490*/  IMAD.U32 R6, RZ, RZ, UR8 ;  /* 0x00000008ff067e24 */ /* 0x000fe2000f8e00ff */
[----:B------:R-:W-:Y:S02]  /*14a0*/  MOV R7, UR9 ;  /* 0x0000000900077c02 */ /* 0x000fe40008000f00 */
[----:B--2--5:R-:W-:-:S13]  /*14b0*/  ISETP.NE.AND P0, PT, R4, R9, PT ;  /* 0x000000090400720c */ /* 0x024fda0003f05270 */
        /* <DEDUP_REMOVED lines=11> */
[----:B------:R-:W-:Y:S01]  /*1570*/  @!P0 IMAD R5, R6, R3, R5 ;  /* 0x0000000306058224 */ /* 0x000fe200078e0205 */
[----:B------:R-:W-:-:S04]  /*1580*/  @!P0 MOV R0, R8 ;  /* 0x0000000800008202 */ /* 0x000fc80000000f00 */
[----:B------:R-:W-:Y:S01]  /*1590*/  @!P0 IADD3 R3, PT, PT, R9, R5, RZ ;  /* 0x0000000509038210 */ /* 0x000fe20007ffe0ff */
[----:B------:R-:W-:Y:S06]  /*15a0*/  BRA.U UP0, `(.L_x_1015) ;  /* 0xfffffffd00ac7547 */ /* 0x000fec000b83ffff */
.L_x_1010:
[----:B------:R-:W0:Y:S02]  /*15b0*/  LDCU.64 UR4, c[0x0][0x380] ;  /* 0x00007000ff0477ac */ /* 0x000e240008000a00 */
[----:B0----5:R-:W-:-:S04]  /*15c0*/  LEA R4, P0, R2, UR4, 0x3 ;  /* 0x0000000402047c11 */ /* 0x021fc8000f8018ff */
[----:B------:R-:W-:Y:S02]  /*15d0*/  LEA.HI.X R5, R2, UR5, RZ, 0x3, P0 ;  /* 0x0000000502057c11 */ /* 0x000fe400080f1cff */
[----:B------:R-:W-:-:S05]  /*15e0*/  MOV R2, R0 ;  /* 0x0000000000027202 */ /* 0x000fca0000000f00 */
[----:B------:R-:W-:Y:S01]  /*15f0*/  STG.E.64 desc[UR14][R4.64], R2 ;  /* 0x0000000204007986 */ /* 0x000fe2000c101b0e */
[----:B------:R-:W-:Y:S05]  /*1600*/  EXIT ;  /* 0x000000000000794d */ /* 0x000fea0003800000 */
.L_x_1016:
        /* <DEDUP_REMOVED lines=15> */
.L_x_8762:


//--------------------- .text._ZN2at6native55_GLOBAL__N__0955718d_22_SparseCsrTensorMath_cu_868dd54534reduce_sparse_csr_dim1_cuda_kernelIilNS1_14ReductionMulOpIiEElEEvPT2_PKT_PKT0_SC_lT1_ --------------------------
	.section	.text._ZN2at6native55_GLOBAL__N__0955718d_22_SparseCsrTensorMath_cu_868dd54534reduce_sparse_csr_dim1_cuda_kernelIilNS1_14ReductionMulOpIiEElEEvPT2_PKT_PKT0_SC_lT1_,"ax",@progbits
	.align	128
.text._ZN2at6native55_GLOBAL__N__0955718d_22_SparseCsrTensorMath_cu_868dd54534reduce_sparse_csr_dim1_cuda_kernelIilNS1_14ReductionMulOpIiEElEEvPT2_PKT_PKT0_SC_lT1_:
        .type           _ZN2at6native55_GLOBAL__N__0955718d_22_SparseCsrTensorMath_cu_868dd54534reduce_sparse_csr_dim1_cuda_kernelIilNS1_14ReductionMulOpIiEElEEvPT2_PKT_PKT0_SC_lT1_,@function
        .size           _ZN2at6native55_GLOBAL__N__0955718d_22_SparseCsrTensorMath_cu_868dd54534reduce_sparse_csr_dim1_cuda_kernelIilNS1_14ReductionMulOpIiEElEEvPT2_PKT_PKT0_SC_lT1_,(.L_x_8763 - _ZN2at6native55_GLOBAL__N__0955718d_22_SparseCsrTensorMath_cu_868dd54534reduce_sparse_csr_dim1_cuda_kernelIilNS1_14ReductionMulOpIiEElEEvPT2_PKT_PKT0_SC_lT1_)
        .other          _ZN2at6native55_GLOBAL__N__0955718d_22_SparseCsrTensorMath_cu_868dd54534reduce_sparse_csr_dim1_cuda_kernelIilNS1_14ReductionMulOpIiEElEEvPT2_PKT_PKT0_SC_lT1_,@"STO_CUDA_ENTRY STV_DEFAULT"
_ZN2at6native55_GLOBAL__N__0955718d_22_SparseCsrTensorMath_cu_868dd54534reduce_sparse_csr_dim1_cuda_kernelIilNS1_14ReductionMulOpIiEElEEvPT2_PKT_PKT0_SC_lT1_:
        /* <DEDUP_REMOVED lines=47> */
.L_x_1021:
        /* <DEDUP_REMOVED lines=15> */
[----:B--2---:R-:W-:-:S03]  /*03e0*/  IMAD R23, R23, R8, RZ ;  /* 0x0000000817177224 */ /* 0x004fc600078e02ff */
[----:B------:R0:W2:Y:S01]  /*03f0*/  LDG.E R8, desc[UR4][R2.64+0x1c] ;  /* 0x00001c0402087981 */ /* 0x0000a2000c1e1900 */
[----:B------:R-:W-:Y:S01]  /*0400*/  IADD3 R26, P1, PT, R26, -0x10, RZ ;  /* 0xfffffff01a1a7810 */ /* 0x000fe20007f3e0ff */
[----:B---3--:R-:W-:Y:S01]  /*0410*/  IMAD R22, R23, R22, RZ ;  /* 0x0000001617167224 */ /* 0x008fe200078e02ff */
[----:B------:R-:W-:Y:S02]  /*0420*/  IADD3 R5, P2, PT, R5, 0x10, RZ ;  /* 0x0000001005057810 */ /* 0x000fe40007f5e0ff */
[----:B------:R-:W-:Y:S01]  /*0430*/  IADD3.X R12, PT, PT, R12, -0x1, RZ, P1, !PT ;  /* 0xffffffff0c0c7810 */ /* 0x000fe20000ffe4ff */
[----:B----4-:R-:W-:Y:S01]  /*0440*/  IMAD R22, R22, R25, RZ ;  /* 0x0000001916167224 */ /* 0x010fe200078e02ff */
[----:B------:R-:W-:Y:S01]  /*0450*/  ISETP.NE.U32.AND P1, PT, R26, RZ, PT ;  /* 0x000000ff1a00720c */ /* 0x000fe20003f25070 */
[----:B------:R-:W-:Y:S02]  /*0460*/  IMAD.X R6, RZ, RZ, R6, P2 ;  /* 0x000000ffff067224 */ /* 0x000fe400010e0606 */
[----:B-----5:R-:W-:Y:S01]  /*0470*/  IMAD R21, R22, R21, RZ ;  /* 0x0000001516157224 */ /* 0x020fe200078e02ff */
[----:B------:R-:W-:-:S02]  /*0480*/  ISETP.NE.AND.EX P1, PT, R12, RZ, PT, P1 ;  /* 0x000000ff0c00720c */ /* 0x000fc40003f25310 */
[----:B0-----:R-:W-:Y:S01]  /*0490*/  IADD3 R2, P3, PT, R2, 0x40, RZ ;  /* 0x0000004002027810 */ /* 0x001fe20007f7e0ff */
[----:B------:R-:W-:-:S04]  /*04a0*/  IMAD R20, R21, R20, RZ ;  /* 0x0000001415147224 */ /* 0x000fc800078e02ff */
[----:B------:R-:W-:Y:S02]  /*04b0*/  IMAD R19, R20, R19, RZ ;  /* 0x0000001314137224 */ /* 0x000fe400078e02ff */
[----:B------:R-:W-:Y:S02]  /*04c0*/  IMAD.X R3, RZ, RZ, R3, P3 ;  /* 0x000000ffff037224 */ /* 0x000fe400018e0603 */
[----:B------:R-:W-:-:S04]  /*04d0*/  IMAD R18, R19, R18, RZ ;  /* 0x0000001213127224 */ /* 0x000fc800078e02ff */
        /* <DEDUP_REMOVED lines=8> */
[----:B--2---:R-:W-:Y:S01]  /*0560*/  IMAD R8, R9, R8, RZ ;  /* 0x0000000809087224 */ /* 0x004fe200078e02ff */
[----:B------:R-:W-:Y:S06]  /*0570*/  @P1 BRA `(.L_x_1021) ;  /* 0xfffffffc005c1947 */ /* 0x000fec000383ffff */
.L_x_1020:
[----:B------:R-:W-:Y:S05]  /*0580*/  BSYNC.RECONVERGENT B1 ;  /* 0x0000000000017941 */ /* 0x000fea0003800200 */
.L_x_1019:
        /* <DEDUP_REMOVED lines=22> */
[----:B--2---:R-:W-:-:S04]  /*06f0*/  IMAD R9, R8, R9, RZ ;  /* 0x0000000908097224 */ /* 0x004fc800078e02ff */
[----:B---3--:R-:W-:-:S04]  /*0700*/  IMAD R9, R9, R10, RZ ;  /* 0x0000000a09097224 */ /* 0x008fc800078e02ff */
[----:B----4-:R-:W-:-:S04]  /*0710*/  IMAD R9, R9, R12, RZ ;  /* 0x0000000c09097224 */ /* 0x010fc800078e02ff */
[----:B-----5:R-:W-:-:S04]  /*0720*/  IMAD R9, R9, R14, RZ ;  /* 0x0000000e09097224 */ /* 0x020fc800078e02ff */
[----:B------:R-:W-:-:S04]  /*0730*/  IMAD R9, R9, R16, RZ ;  /* 0x0000001009097224 */ /* 0x000fc800078e02ff */
[----:B------:R-:W-:-:S04]  /*0740*/  IMAD R9, R9, R18, RZ ;  /* 0x0000001209097224 */ /* 0x000fc800078e02ff */
[----:B------:R-:W-:-:S04]  /*0750*/  IMAD R9, R9, R20, RZ ;  /* 0x0000001409097224 */ /* 0x000fc800078e02ff */
[----:B------:R-:W-:-:S07]  /*0760*/  IMAD R8, R9, R22, RZ ;  /* 0x0000001609087224 */ /* 0x000fce00078e02ff */
.L_x_1025:
[----:B------:R-:W-:Y:S05]  /*0770*/  BSYNC.RECONVERGENT B2 ;  /* 0x0000000000027941 */ /* 0x000fea0003800200 */
.L_x_1024:
        /* <DEDUP_REMOVED lines=16> */
[----:B--2---:R-:W-:-:S04]  /*0880*/  @P0 IMAD R11, R8, R11, RZ ;  /* 0x0000000b080b0224 */ /* 0x004fc800078e02ff */
[----:B---3--:R-:W-:-:S04]  /*0890*/  @P0 IMAD R10, R11, R10, RZ ;  /* 0x0000000a0b0a0224 */ /* 0x008fc800078e02ff */
[----:B----4-:R-:W-:-:S04]  /*08a0*/  @P0 IMAD R10, R10, R13, RZ ;  /* 0x0000000d0a0a0224 */ /* 0x010fc800078e02ff */
[----:B-----5:R-:W-:Y:S01]  /*08b0*/  @P0 IMAD R8, R10, R15, RZ ;  /* 0x0000000f0a080224 */ /* 0x020fe200078e02ff */
[----:B------:R-:W-:Y:S06]  /*08c0*/  @!P1 BRA `(.L_x_1023) ;  /* 0x0000000000349947 */ /* 0x000fec0003800000 */
[----:B------:R-:W0:Y:S02]  /*08d0*/  LDCU.64 UR6, c[0x0][0x388] ;  /* 0x00007100ff0677ac */ /* 0x000e240008000a00 */
[----:B0-----:R-:W-:-:S04]  /*08e0*/  LEA R2, P0, R5, UR6, 0x2 ;  /* 0x0000000605027c11 */ /* 0x001fc8000f8010ff */
[----:B------:R-:W-:-:S09]  /*08f0*/  LEA.HI.X R5, R5, UR7, R6, 0x2, P0 ;  /* 0x0000000705057c11 */ /* 0x000fd200080f1406 */
.L_x_1026:
[----:B------:R-:W-:-:S06]  /*0900*/  IMAD.MOV.U32 R3, RZ, RZ, R5 ;  /* 0x000000ffff037224 */ /* 0x000fcc00078e0005 */
[----:B------:R0:W2:Y:S01]  /*0910*/  LDG.E R3, desc[UR4][R2.64] ;  /* 0x0000000402037981 */ /* 0x0000a2000c1e1900 */
[----:B------:R-:W-:-:S04]  /*0920*/  IADD3 R7, P0, PT, R7, -0x1, RZ ;  /* 0xffffffff07077810 */ /* 0x000fc80007f1e0ff */
[----:B------:R-:W-:Y:S02]  /*0930*/  IADD3.X R9, PT, PT, R9, -0x1, RZ, P0, !PT ;  /* 0xffffffff09097810 */ /* 0x000fe400007fe4ff */
[----:B------:R-:W-:Y:S02]  /*0940*/  ISETP.NE.U32.AND P0, PT, R7, RZ, PT ;  /* 0x000000ff0700720c */ /* 0x000fe40003f05070 */
[----:B0-----:R-:W-:Y:S02]  /*0950*/  IADD3 R2, P1, PT, R2, 0x4, RZ ;  /* 0x0000000402027810 */ /* 0x001fe40007f3e0ff */
[----:B------:R-:W-:-:S03]  /*0960*/  ISETP.NE.AND.EX P0, PT, R9, RZ, PT, P0 ;  /* 0x000000ff0900720c */ /* 0x000fc60003f05300 */
[----:B------:R-:W-:Y:S02]  /*0970*/  IMAD.X R5, RZ, RZ, R5, P1 ;  /* 0x000000ffff057224 */ /* 0x000fe400008e0605 */
[----:B--2---:R-:W-:-:S08]  /*0980*/  IMAD R8, R3, R8, RZ ;  /* 0x0000000803087224 */ /* 0x004fd000078e02ff */
[----:B------:R-:W-:Y:S05]  /*0990*/  @P0 BRA `(.L_x_1026) ;  /* 0xfffffffc00d80947 */ /* 0x000fea000383ffff */
.L_x_1023:
[----:B------:R-:W-:Y:S05]  /*09a0*/  BSYNC.RECONVERGENT B1 ;  /* 0x0000000000017941 */ /* 0x000fea0003800200 */
.L_x_1022:
[--C-:B------:R-:W-:Y:S01]  /*09b0*/  SHF.R.S32.HI R3, RZ, 0x1f, R8.reuse ;  /* 0x0000001fff037819 */ /* 0x100fe20000011408 */
[----:B------:R-:W-:-:S07]  /*09c0*/  IMAD.MOV.U32 R2, RZ, RZ, R8 ;  /* 0x000000ffff027224 */ /* 0x000fce00078e0008 */
.L_x_1018:
[----:B------:R-:W-:Y:S05]  /*09d0*/  BSYNC.RECONVERGENT B0 ;  /* 0x0000000000007941 */ /* 0x000fea0003800200 */
.L_x_1017:
        /* <DEDUP_REMOVED lines=9> */
.L_x_1027:
        /* <DEDUP_REMOVED lines=9> */
.L_x_8763:


//--------------------- .text._ZN2at6native55_GLOBAL__N__0955718d_22_SparseCsrTensorMath_cu_868dd54534reduce_sparse_csr_dim1_cuda_kernelIiiNS1_14ReductionMulOpIiEElEEvPT2_PKT_PKT0_SC_lT1_ --------------------------
	.section	.text._ZN2at6native55_GLOBAL__N__0955718d_22_SparseCsrTensorMath_cu_868dd54534reduce_sparse_csr_dim1_cuda_kernelIiiNS1_14ReductionMulOpIiEElEEvPT2_PKT_PKT0_SC_lT1_,"ax",@progbits
	.align	128
.text._ZN2at6native55_GLOBAL__N__0955718d_22_SparseCsrTensorMath_cu_868dd54534reduce_sparse_csr_dim1_cuda_kernelIiiNS1_14ReductionMulOpIiEElEEvPT2_PKT_PKT0_SC_lT1_:
        .type           _ZN2at6native55_GLOBAL__N__0955718d_22_SparseCsrTensorMath_cu_868dd54534reduce_sparse_csr_dim1_cuda_kernelIiiNS1_14ReductionMulOpIiEElEEvPT2_PKT_PKT0_SC_lT1_,@function
        .size           _ZN2at6native55_GLOBAL__N__0955718d_22_SparseCsrTensorMath_cu_868dd54534reduce_sparse_csr_dim1_cuda_kernelIiiNS1_14ReductionMulOpIiEElEEvPT2_PKT_PKT0_SC_lT1_,(.L_x_8764 - _ZN2at6native55_GLOBAL__N__0955718d_22_SparseCsrTensorMath_cu_868dd54534reduce_sparse_csr_dim1_cuda_kernelIiiNS1_14ReductionMulOpIiEElEEvPT2_PKT_PKT0_SC_lT1_)
        .other          _ZN2at6native55_GLOBAL__N__0955718d_22_SparseCsrTensorMath_cu_868dd54534reduce_sparse_csr_dim1_cuda_kernelIiiNS1_14ReductionMulOpIiEElEEvPT2_PKT_PKT0_SC_lT1_,@"STO_CUDA_ENTRY STV_DEFAULT"
_ZN2at6native55_GLOBAL__N__0955718d_22_SparseCsrTensorMath_cu_868dd54534reduce_sparse_csr_dim1_cuda_kernelIiiNS1_14ReductionMulOpIiEElEEvPT2_PKT_PKT0_SC_lT1_:
        /* <DEDUP_REMOVED lines=21> */
[----:B------:R-:W-:Y:S01]  /*0150*/  HFMA2 R8, -RZ, RZ, 0, 5.9604644775390625e-08 ;  /* 0x00000001ff087431 */ /* 0x000fe200000001ff */
[----:B------:R-:W-:-:S10]  /*0160*/  MOV R9, 0x0 ;  /* 0x0000000000097802 */ /* 0x000fd40000000f00 */
        /* <DEDUP_REMOVED lines=10> */
[----:B------:R-:W-:Y:S01]  /*0210*/  LOP3.LUT R12, R9, 0xfffffff0, RZ, 0xc0, !PT ;  /* 0xfffffff0090c7812 */ /* 0x000fe200078ec0ff */
[----:B------:R-:W-:-:S04]  /*0220*/  HFMA2 R8, -RZ, RZ, 0, 5.9604644775390625e-08 ;  /* 0x00000001ff087431 */ /* 0x000fc800000001ff */
[----:B------:R-:W-:Y:S01]  /*0230*/  IMAD.MOV R12, RZ, RZ, -R12 ;  /* 0x000000ffff0c7224 */ /* 0x000fe200078e0a0c */
[----:B0-----:R-:W-:-:S04]  /*0240*/  IADD3 R2, P1, PT, R2, 0x20, RZ ;  /* 0x0000002002027810 */ /* 0x001fc80007f3e0ff */
[----:B------:R-:W-:-:S09]  /*0250*/  IADD3.X R3, PT, PT, RZ, R3, RZ, P1, !PT ;  /* 0x00000003ff037210 */ /* 0x000fd20000ffe4ff */
.L_x_1032:
        /* <DEDUP_REMOVED lines=20> */
[----:B--2---:R-:W-:-:S04]  /*03a0*/  IMAD R25, R25, R8, RZ ;  /* 0x0000000819197224 */ /* 0x004fc800078e02ff */
[----:B---3--:R-:W-:-:S04]  /*03b0*/  IMAD R24, R25, R24, RZ ;  /* 0x0000001819187224 */ /* 0x008fc800078e02ff */
[----:B----4-:R-:W-:-:S04]  /*03c0*/  IMAD R27, R24, R27, RZ ;  /* 0x0000001b181b7224 */ /* 0x010fc800078e02ff */
[----:B-----5:R-:W-:-:S04]  /*03d0*/  IMAD R22, R27, R22, RZ ;  /* 0x000000161b167224 */ /* 0x020fc800078e02ff */
        /* <DEDUP_REMOVED lines=11> */
[----:B------:R-:W-:Y:S01]  /*0490*/  IMAD R8, R10, R23, RZ ;  /* 0x000000170a087224 */ /* 0x000fe200078e02ff */
[----:B------:R-:W-:Y:S06]  /*04a0*/  @P1 BRA `(.L_x_1032) ;  /* 0xfffffffc006c1947 */ /* 0x000fec000383ffff */
.L_x_1031:
[----:B------:R-:W-:Y:S05]  /*04b0*/  BSYNC.RECONVERGENT B1 ;  /* 0x0000000000017941 */ /* 0x000fea0003800200 */
.L_x_1030:
        /* <DEDUP_REMOVED lines=17> */
[----:B------:R-:W-:-:S02]  /*05d0*/  VIADD R7, R7, 0x8 ;  /* 0x0000000807077836 */ /* 0x000fc40000000000 */
        /* <DEDUP_REMOVED lines=8> */
.L_x_1036:
[----:B------:R-:W-:Y:S05]  /*0660*/  BSYNC.RECONVERGENT B2 ;  /* 0x0000000000027941 */ /* 0x000fea0003800200 */
.L_x_1035:
        /* <DEDUP_REMOVED lines=13> */
[----:B--2---:R-:W-:-:S04]  /*0740*/  IMAD R5, R8, R5, RZ ;  /* 0x0000000508057224 */ /* 0x004fc800078e02ff */
[----:B---3--:R-:W-:-:S04]  /*0750*/  IMAD R4, R5, R4, RZ ;  /* 0x0000000405047224 */ /* 0x008fc800078e02ff */
[----:B----4-:R-:W-:-:S04]  /*0760*/  IMAD R4, R4, R11, RZ ;  /* 0x0000000b04047224 */ /* 0x010fc800078e02ff */
[----:B-----5:R-:W-:-:S07]  /*0770*/  IMAD R8, R4, R13, RZ ;  /* 0x0000000d04087224 */ /* 0x020fce00078e02ff */
.L_x_1038:
[----:B------:R-:W-:Y:S05]  /*0780*/  BSYNC.RECONVERGENT B2 ;  /* 0x0000000000027941 */ /* 0x000fea0003800200 */
.L_x_1037:
[----:B------:R-:W-:Y:S05]  /*0790*/  @!P1 BRA `(.L_x_1034) ;  /* 0x0000000000249947 */ /* 0x000fea0003800000 */
[----:B------:R-:W0:Y:S01]  /*07a0*/  LDC.64 R4, c[0x0][0x388] ;  /* 0x0000e200ff047b82 */ /* 0x000e220000000a00 */
[----:B------:R-:W-:-:S07]  /*07b0*/  IADD3 R9, PT, PT, -R9, RZ, RZ ;  /* 0x000000ff09097210 */ /* 0x000fce0007ffe1ff */
.L_x_1039:
[----:B0-----:R-:W-:-:S06]  /*07c0*/  IMAD.WIDE R2, R7, 0x4, R4 ;  /* 0x0000000407027825 */ /* 0x001fcc00078e0204 */
[----:B------:R-:W2:Y:S01]  /*07d0*/  LDG.E R3, desc[UR4][R2.64] ;  /* 0x0000000402037981 */ /* 0x000ea2000c1e1900 */
[----:B------:R-:W-:Y:S02]  /*07e0*/  IADD3 R9, PT, PT, R9, 0x1, RZ ;  /* 0x0000000109097810 */ /* 0x000fe40007ffe0ff */
[----:B------:R-:W-:Y:S02]  /*07f0*/  IADD3 R7, PT, PT, R7, 0x1, RZ ;  /* 0x0000000107077810 */ /* 0x000fe40007ffe0ff */
[----:B------:R-:W-:Y:S01]  /*0800*/  ISETP.NE.AND P0, PT, R9, RZ, PT ;  /* 0x000000ff0900720c */ /* 0x000fe20003f05270 */
[----:B--2---:R-:W-:-:S12]  /*0810*/  IMAD R8, R3, R8, RZ ;  /* 0x0000000803087224 */ /* 0x004fd800078e02ff */
[----:B------:R-:W-:Y:S05]  /*0820*/  @P0 BRA `(.L_x_1039) ;  /* 0xfffffffc00e40947 */ /* 0x000fea000383ffff */
.L_x_1034:
[----:B------:R-:W-:Y:S05]  /*0830*/  BSYNC.RECONVERGENT B1 ;  /* 0x0000000000017941 */ /* 0x000fea0003800200 */
.L_x_1033:
[----:B------:R-:W-:-:S07]  /*0840*/  SHF.R.S32.HI R9, RZ, 0x1f, R8 ;  /* 0x0000001fff097819 */ /* 0x000fce0000011408 */
.L_x_1029:
[----:B------:R-:W-:Y:S05]  /*0850*/  BSYNC.RECONVERGENT B0 ;  /* 0x0000000000007941 */ /* 0x000fea0003800200 */
.L_x_1028:
        /* <DEDUP_REMOVED lines=8> */
.L_x_1040:
        /* <DEDUP_REMOVED lines=10> */
.L_x_8764:


//--------------------- .text._ZN2at6native55_GLOBAL__N__0955718d_22_SparseCsrTensorMath_cu_868dd54534reduce_sparse_csr_dim0_cuda_kernelIilNS1_14ReductionMulOpIiEElEEvPT2_PKT0_lPKT_S9_lT1_ --------------------------
	.section	.text._ZN2at6native55_GLOBAL__N__0955718d_22_SparseCsrTensorMath_cu_868dd54534reduce_sparse_csr_dim0_cuda_kernelIilNS1_14ReductionMulOpIiEElEEvPT2_PKT0_lPKT_S9_lT1_,"ax",@progbits
	.align	128
.text._ZN2at6native55_GLOBAL__N__0955718d_22_SparseCsrTensorMath_cu_868dd54534reduce_sparse_csr_dim0_cuda_kernelIilNS1_14ReductionMulOpIiEElEEvPT2_PKT0_lPKT_S9_lT1_:
        .type           _ZN2at6native55_GLOBAL__N__0955718d_22_SparseCsrTensorMath_cu_868dd54534reduce_sparse_csr_dim0_cuda_kernelIilNS1_14ReductionMulOpIiEElEEvPT2_PKT0_lPKT_S9_lT1_,@function
        .size           _ZN2at6native55_GLOBAL__N__0955718d_22_SparseCsrTensorMath_cu_868dd54534reduce_sparse_csr_dim0_cuda_kernelIilNS1_14ReductionMulOpIiEElEEvPT2_PKT0_lPKT_S9_lT1_,(.L_x_8765 - _ZN2at6native55_GLOBAL__N__0955718d_22_SparseCsrTensorMath_cu_868dd54534reduce_sparse_csr_dim0_cuda_kernelIilNS1_14ReductionMulOpIiEElEEvPT2_PKT0_lPKT_S9_lT1_)
        .other          _ZN2at6native55_GLOBAL__N__0955718d_22_SparseCsrTensorMath_cu_868dd54534reduce_sparse_csr_dim0_cuda_kernelIilNS1_14ReductionMulOpIiEElEEvPT2_PKT0_lPKT_S9_lT1_,@"STO_CUDA_ENTRY STV_DEFAULT"
_ZN2at6native55_GLOBAL__N__0955718d_22_SparseCsrTensorMath_cu_868dd54534reduce_sparse_csr_dim0_cuda_kernelIilNS1_14ReductionMulOpIiEElEEvPT2_PKT0_lPKT_S9_lT1_:
        /* <DEDUP_REMOVED lines=40> */
[----:B------:R-:W-:Y:S01]  /*0280*/  MOV R10, UR8 ;  /* 0x00000008000a7c02 */ /* 0x000fe20008000f00 */
[----:B------:R-:W-:Y:S02]  /*0290*/  UIADD3.X UR7, UPT, UPT, URZ, UR7, URZ, UP2, !UPT ;  /* 0x00000007ff077290 */ /* 0x000fe400097fe4ff */
[----:B------:R-:W-:Y:S01]  /*02a0*/  ULOP3.LUT UR6, UR11, 0x7fffffff, URZ, 0xc0, !UPT ;  /* 0x7fffffff0b067892 */ /* 0x000fe2000f8ec0ff */
[----:B------:R-:W-:Y:S01]  /*02b0*/  IMAD.U32 R18, RZ, RZ, UR4 ;  /* 0x00000004ff127e24 */ /* 0x000fe2000f8e00ff */
[----:B------:R-:W-:Y:S01]  /*02c0*/  UMOV UR4, UR5 ;  /* 0x0000000500047c82 */ /* 0x000fe20008000000 */
[----:B------:R-:W-:Y:S02]  /*02d0*/  IMAD.U32 R7, RZ, RZ, UR9 ;  /* 0x00000009ff077e24 */ /* 0x000fe4000f8e00ff */
[----:B------:R-:W-:Y:S02]  /*02e0*/  IMAD.U32 R19, RZ, RZ, UR7 ;  /* 0x00000007ff137e24 */ /* 0x000fe4000f8e00ff */
[----:B------:R-:W-:-:S05]  /*02f0*/  UMOV UR7, UR6 ;  /* 0x0000000600077c82 */ /* 0x000fca0008000000 */
.L_x_1043:
[----:B------:R-:W-:-:S05]  /*0300*/  IMAD.MOV.U32 R6, RZ, RZ, R10 ;  /* 0x000000ffff067224 */ /* 0x000fca00078e000a */
[----:B------:R-:W2:Y:S04]  /*0310*/  LDG.E.64 R8, desc[UR14][R6.64+-0x40] ;  /* 0xffffc00e06087981 */ /* 0x000ea8000c1e1b00 */
[----:B------:R-:W3:Y:S04]  /*0320*/  LDG.E.64 R16, desc[UR14][R6.64+-0x38] ;  /* 0xffffc80e06107981 */ /* 0x000ee8000c1e1b00 */
[----:B------:R-:W4:Y:S04]  /*0330*/  LDG.E.64 R14, desc[UR14][R6.64+-0x30] ;  /* 0xffffd00e060e7981 */ /* 0x000f28000c1e1b00 */
[----:B------:R-:W4:Y:S04]  /*0340*/  LDG.E.64 R10, desc[UR14][R6.64+-0x28] ;  /* 0xffffd80e060a7981 */ /* 0x000f28000c1e1b00 */
[----:B------:R-:W4:Y:S04]  /*0350*/  LDG.E.64 R12, desc[UR14][R6.64+-0x20] ;  /* 0xffffe00e060c7981 */ /* 0x000f28000c1e1b00 */
[----:B------:R-:W4:Y:S01]  /*0360*/  LDG.E.64 R22, desc[UR14][R6.64+-0x18] ;  /* 0xffffe80e06167981 */ /* 0x000f22000c1e1b00 */
[----:B--2--5:R-:W-:-:S04]  /*0370*/  ISETP.NE.U32.AND P2, PT, R4, R8, PT ;  /* 0x000000080400720c */ /* 0x024fc80003f45070 */
[C---:B------:R-:W-:Y:S02]  /*0380*/  ISETP.NE.AND.EX P2, PT, R5.reuse, R9, PT, P2 ;  /* 0x000000090500720c */ /* 0x040fe40003f45320 */
[C---:B---3--:R-:W-:Y:S01]  /*0390*/  ISETP.NE.U32.AND P4, PT, R4.reuse, R16, PT ;  /* 0x000000100400720c */ /* 0x048fe20003f85070 */
[----:B------:R-:W-:Y:S02]  /*03a0*/  IMAD.MOV.U32 R8, RZ, RZ, R18 ;  /* 0x000000ffff087224 */ /* 0x000fe400078e0012 */
[----:B------:R-:W-:Y:S01]  /*03b0*/  IMAD.MOV.U32 R9, RZ, RZ, R19 ;  /* 0x000000ffff097224 */ /* 0x000fe200078e0013 */
[----:B------:R-:W-:Y:S01]  /*03c0*/  ISETP.NE.AND.EX P4, PT, R5, R17, PT, P4 ;  /* 0x000000110500720c */ /* 0x000fe20003f85340 */
[----:B------:R-:W2:Y:S01]  /*03d0*/  LDG.E.64 R18, desc[UR14][R6.64+-0x8] ;  /* 0xfffff80e06127981 */ /* 0x000ea2000c1e1b00 */
[----:B----4-:R-:W-:-:S03]  /*03e0*/  ISETP.NE.U32.AND P1, PT, R4, R14, PT ;  /* 0x0000000e0400720c */ /* 0x010fc60003f25070 */
[----:B------:R-:W3:Y:S04]  /*03f0*/  LDG.E.64 R16, desc[UR14][R6.64+-0x10] ;  /* 0xfffff00e06107981 */ /* 0x000ee8000c1e1b00 */
[----:B------:R-:W4:Y:S01]  /*0400*/  @!P2 LDG.E R25, desc[UR14][R8.64+-0x20] ;  /* 0xffffe00e0819a981 */ /* 0x000f22000c1e1900 */
[----:B------:R-:W-:-:S03]  /*0410*/  ISETP.NE.AND.EX P1, PT, R5, R15, PT, P1 ;  /* 0x0000000f0500720c */ /* 0x000fc60003f25310 */
[----:B------:R-:W2:Y:S01]  /*0420*/  @!P4 LDG.E R29, desc[UR14][R8.64+-0x1c] ;  /* 0xffffe40e081dc981 */ /* 0x000ea2000c1e1900 */
[----:B------:R-:W-:-:S03]  /*0430*/  ISETP.NE.U32.AND P0, PT, R4, R10, PT ;  /* 0x0000000a0400720c */ /* 0x000fc60003f05070 */
[----:B------:R-:W2:Y:S01]  /*0440*/  LDG.E.64 R14, desc[UR14][R6.64] ;  /* 0x0000000e060e7981 */ /* 0x000ea2000c1e1b00 */
[----:B------:R-:W-:-:S03]  /*0450*/  ISETP.NE.AND.EX P0, PT, R5, R11, PT, P0 ;  /* 0x0000000b0500720c */ /* 0x000fc60003f05300 */
[----:B------:R-:W2:Y:S04]  /*0460*/  LDG.E.64 R10, desc[UR14][R6.64+0x8] ;  /* 0x0000080e060a7981 */ /* 0x000ea8000c1e1b00 */
[----:B------:R-:W2:Y:S06]  /*0470*/  @!P1 LDG.E R27, desc[UR14][R8.64+-0x18] ;  /* 0xffffe80e081b9981 */ /* 0x000eac000c1e1900 */
[----:B------:R-:W2:Y:S01]  /*0480*/  @!P0 LDG.E R21, desc[UR14][R8.64+-0x14] ;  /* 0xffffec0e08158981 */ /* 0x000ea2000c1e1900 */
[----:B------:R-:W-:-:S04]  /*0490*/  ISETP.NE.U32.AND P3, PT, R4, R12, PT ;  /* 0x0000000c0400720c */ /* 0x000fc80003f65070 */
[----:B------:R-:W-:Y:S02]  /*04a0*/  ISETP.NE.AND.EX P3, PT, R5, R13, PT, P3 ;  /* 0x0000000d0500720c */ /* 0x000fe40003f65330 */
[----:B------:R-:W2:Y:S01]  /*04b0*/  LDG.E.64 R12, desc[UR14][R6.64+0x10] ;  /* 0x0000100e060c7981 */ /* 0x000ea2000c1e1b00 */
[----:B------:R-:W-:-:S04]  /*04c0*/  ISETP.NE.U32.AND P6, PT, R4, R22, PT ;  /* 0x000000160400720c */ /* 0x000fc80003fc5070 */
[----:B------:R-:W-:-:S06]  /*04d0*/  ISETP.NE.AND.EX P6, PT, R5, R23, PT, P6 ;  /* 0x000000170500720c */ /* 0x000fcc0003fc5360 */
[----:B------:R-:W2:Y:S01]  /*04e0*/  @!P3 LDG.E R23, desc[UR14][R8.64+-0x10] ;  /* 0xfffff00e0817b981 */ /* 0x000ea2000c1e1900 */
[----:B----4-:R-:W-:-:S04]  /*04f0*/  @!P2 IMAD R25, R2, R25, RZ ;  /* 0x000000190219a224 */ /* 0x010fc800078e02ff */
[--C-:B------:R-:W-:Y:S01]  /*0500*/  @!P2 IMAD.MOV.U32 R2, RZ, RZ, R25.reuse ;  /* 0x000000ffff02a224 */ /* 0x100fe200078e0019 */
[----:B------:R-:W-:Y:S02]  /*0510*/  @!P2 SHF.R.S32.HI R22, RZ, 0x1f, R25 ;  /* 0x0000001fff16a819 */ /* 0x000fe40000011419 */
[----:B---3--:R-:W-:Y:S01]  /*0520*/  ISETP.NE.U32.AND P5, PT, R4, R16, PT ;  /* 0x000000100400720c */ /* 0x008fe20003fa5070 */
[----:B--2---:R-:W-:Y:S01]  /*0530*/  @!P4 IMAD R29, R2, R29, RZ ;  /* 0x0000001d021dc224 */ /* 0x004fe200078e02ff */
[----:B------:R-:W-:Y:S01]  /*0540*/  @!P2 MOV R3, R22 ;  /* 0x000000160003a202 */ /* 0x000fe20000000f00 */
[----:B------:R-:W2:Y:S03]  /*0550*/  @!P6 LDG.E R25, desc[UR14][R8.64+-0xc] ;  /* 0xfffff40e0819e981 */ /* 0x000ea6000c1e1900 */
[--C-:B------:R-:W-:Y:S01]  /*0560*/  @!P4 SHF.R.S32.HI R22, RZ, 0x1f, R29.reuse ;  /* 0x0000001fff16c819 */ /* 0x100fe2000001141d */
[----:B------:R-:W-:Y:S01]  /*0570*/  @!P4 IMAD.MOV.U32 R2, RZ, RZ, R29 ;  /* 0x000000ffff02c224 */ /* 0x000fe200078e001d */
[----:B------:R-:W-:-:S02]  /*0580*/  ISETP.NE.AND.EX P5, PT, R5, R17, PT, P5 ;  /* 0x000000110500720c */ /* 0x000fc40003fa5350 */
[----:B------:R-:W-:Y:S01]  /*0590*/  ISETP.NE.U32.AND P2, PT, R4, R18, PT ;  /* 0x000000120400720c */ /* 0x000fe20003f45070 */
[----:B------:R-:W-:Y:S01]  /*05a0*/  @!P4 IMAD.MOV.U32 R3, RZ, RZ, R22 ;  /* 0x000000ffff03c224 */ /* 0x000fe200078e0016 */
[----:B------:R-:W3:Y:S01]  /*05b0*/  LDG.E.64 R16, desc[UR14][R6.64+0x18] ;  /* 0x0000180e06107981 */ /* 0x000ee2000c1e1b00 */
[----:B------:R-:W-:Y:S01]  /*05c0*/  @!P1 IMAD R22, R2, R27, RZ ;  /* 0x0000001b02169224 */ /* 0x000fe200078e02ff */
[----:B------:R-:W-:Y:S02]  /*05d0*/  ISETP.NE.AND.EX P2, PT, R5, R19, PT, P2 ;  /* 0x000000130500720c */ /* 0x000fe40003f45320 */
[----:B------:R-:W4:Y:S02]  /*05e0*/  LDG.E.64 R18, desc[UR14][R6.64+0x20] ;  /* 0x0000200e06127981 */ /* 0x000f24000c1e1b00 */
[--C-:B------:R-:W-:Y:S01]  /*05f0*/  @!P1 SHF.R.S32.HI R29, RZ, 0x1f, R22.reuse ;  /* 0x0000001fff1d9819 */ /* 0x100fe20000011416 */
[----:B------:R-:W-:Y:S02]  /*0600*/  @!P1 IMAD.MOV.U32 R2, RZ, RZ, R22 ;  /* 0x000000ffff029224 */ /* 0x000fe400078e0016 */
[----:B------:R-:W4:Y:S02]  /*0610*/  @!P5 LDG.E R27, desc[UR14][R8.64+-0x8] ;  /* 0xfffff80e081bd981 */ /* 0x000f24000c1e1900 */
[----:B------:R-:W-:Y:S01]  /*0620*/  @!P1 IMAD.MOV.U32 R3, RZ, RZ, R29 ;  /* 0x000000ffff039224 */ /* 0x000fe200078e001d */
[----:B------:R-:W-:Y:S01]  /*0630*/  ISETP.NE.U32.AND P1, PT, R4, R14, PT ;  /* 0x0000000e0400720c */ /* 0x000fe20003f25070 */
[----:B------:R-:W-:-:S02]  /*0640*/  @!P0 IMAD R22, R2, R21, RZ ;  /* 0x0000001502168224 */ /* 0x000fc400078e02ff */
[----:B------:R-:W4:Y:S01]  /*0650*/  @!P2 LDG.E R21, desc[UR14][R8.64+-0x4] ;  /* 0xfffffc0e0815a981 */ /* 0x000f22000c1e1900 */
[----:B------:R-:W-:Y:S02]  /*0660*/  ISETP.NE.AND.EX P1, PT, R5, R15, PT, P1 ;  /* 0x0000000f0500720c */ /* 0x000fe40003f25310 */
[--C-:B------:R-:W-:Y:S01]  /*0670*/  @!P0 SHF.R.S32.HI R29, RZ, 0x1f, R22.reuse ;  /* 0x0000001fff1d8819 */ /* 0x100fe20000011416 */
[----:B------:R-:W4:Y:S01]  /*0680*/  LDG.E.64 R14, desc[UR14][R6.64+0x28] ;  /* 0x0000280e060e7981 */ /* 0x000f22000c1e1b00 */
[----:B------:R-:W-:-:S03]  /*0690*/  @!P0 IMAD.MOV.U32 R2, RZ, RZ, R22 ;  /* 0x000000ffff028224 */ /* 0x000fc600078e0016 */
[----:B------:R-:W-:Y:S01]  /*06a0*/  @!P0 IMAD.MOV.U32 R3, RZ, RZ, R29 ;  /* 0x000000ffff038224 */ /* 0x000fe200078e001d */
[----:B------:R-:W-:-:S04]  /*06b0*/  ISETP.NE.U32.AND P0, PT, R4, R10, PT ;  /* 0x0000000a0400720c */ /* 0x000fc80003f05070 */
[----:B------:R-:W-:Y:S01]  /*06c0*/  ISETP.NE.AND.EX P0, PT, R5, R11, PT, P0 ;  /* 0x0000000b0500720c */ /* 0x000fe20003f05300 */
[----:B------:R-:W4:Y:S01]  /*06d0*/  @!P1 LDG.E R29, desc[UR14][R8.64] ;  /* 0x0000000e081d9981 */ /* 0x000f22000c1e1900 */
[----:B------:R-:W-:-:S03]  /*06e0*/  ISETP.NE.U32.AND P4, PT, R4, R12, PT ;  /* 0x0000000c0400720c */ /* 0x000fc60003f85070 */
[----:B------:R-:W4:Y:S01]  /*06f0*/  LDG.E.64 R10, desc[UR14][R6.64+0x30] ;  /* 0x0000300e060a7981 */ /* 0x000f22000c1e1b00 */
[----:B------:R-:W-:-:S03]  /*0700*/  ISETP.NE.AND.EX P4, PT, R5, R13, PT, P4 ;  /* 0x0000000d0500720c */ /* 0x000fc60003f85340 */
[----:B------:R-:W4:Y:S01]  /*0710*/  LDG.E.64 R12, desc[UR14][R6.64+0x38] ;  /* 0x0000380e060c7981 */ /* 0x000f22000c1e1b00 */
[----:B------:R-:W-:-:S04]  /*0720*/  @!P3 IMAD R23, R2, R23, RZ ;  /* 0x000000170217b224 */ /* 0x000fc800078e02ff */
[--C-:B------:R-:W-:Y:S01]  /*0730*/  @!P3 IMAD.MOV.U32 R2, RZ, RZ, R23.reuse ;  /* 0x000000ffff02b224 */ /* 0x100fe200078e0017 */
[----:B------:R-:W-:Y:S02]  /*0740*/  @!P3 SHF.R.S32.HI R22, RZ, 0x1f, R23 ;  /* 0x0000001fff16b819 */ /* 0x000fe40000011417 */
[----:B------:R-:W4:Y:S02]  /*0750*/  @!P0 LDG.E R23, desc[UR14][R8.64+0x4] ;  /* 0x0000040e08178981 */ /* 0x000f24000c1e1900 */
[----:B------:R-:W-:Y:S01]  /*0760*/  @!P3 MOV R3, R22 ;  /* 0x000000160003b202 */ /* 0x000fe20000000f00 */
[----:B--2---:R-:W-:-:S04]  /*0770*/  @!P6 IMAD R25, R2, R25, RZ ;  /* 0x000000190219e224 */ /* 0x004fc800078e02ff */
[--C-:B------:R-:W-:Y:S01]  /*0780*/  @!P6 IMAD.MOV.U32 R2, RZ, RZ, R25.reuse ;  /* 0x000000ffff02e224 */ /* 0x100fe200078e0019 */
[C---:B---3--:R-:W-:Y:S02]  /*0790*/  ISETP.NE.U32.AND P3, PT, R4.reuse, R16, PT ;  /* 0x000000100400720c */ /* 0x048fe40003f65070 */
[----:B------:R-:W-:Y:S02]  /*07a0*/  @!P6 SHF.R.S32.HI R16, RZ, 0x1f, R25 ;  /* 0x0000001fff10e819 */ /* 0x000fe40000011419 */
[----:B------:R-:W-:Y:S02]  /*07b0*/  ISETP.NE.AND.EX P3, PT, R5, R17, PT, P3 ;  /* 0x000000110500720c */ /* 0x000fe40003f65330 */
[----:B------:R-:W2:Y:S01]  /*07c0*/  @!P4 LDG.E R17, desc[UR14][R8.64+0x8] ;  /* 0x0000080e0811c981 */ /* 0x000ea2000c1e1900 */
[----:B------:R-:W-:Y:S01]  /*07d0*/  @!P6 IMAD.MOV.U32 R3, RZ, RZ, R16 ;  /* 0x000000ffff03e224 */ /* 0x000fe200078e0010 */
[----:B----4-:R-:W-:Y:S01]  /*07e0*/  ISETP.NE.U32.AND P6, PT, R4, R18, PT ;  /* 0x000000120400720c */ /* 0x010fe20003fc5070 */
[----:B------:R-:W-:-:S03]  /*07f0*/  @!P5 IMAD R27, R2, R27, RZ ;  /* 0x0000001b021bd224 */ /* 0x000fc600078e02ff */
[----:B------:R-:W-:Y:S01]  /*0800*/  ISETP.NE.AND.EX P6, PT, R5, R19, PT, P6 ;  /* 0x000000130500720c */ /* 0x000fe20003fc5360 */
[--C-:B------:R-:W-:Y:S01]  /*0810*/  @!P5 IMAD.MOV.U32 R2, RZ, RZ, R27.reuse ;  /* 0x000000ffff02d224 */ /* 0x100fe200078e001b */
[----:B------:R-:W-:-:S03]  /*0820*/  @!P5 SHF.R.S32.HI R16, RZ, 0x1f, R27 ;  /* 0x0000001fff10d819 */ /* 0x000fc6000001141b */
[----:B------:R-:W-:Y:S01]  /*0830*/  @!P2 IMAD R21, R2, R21, RZ ;  /* 0x000000150215a224 */ /* 0x000fe200078e02ff */
[----:B------:R-:W3:Y:S01]  /*0840*/  @!P3 LDG.E R19, desc[UR14][R8.64+0xc] ;  /* 0x00000c0e0813b981 */ /* 0x000ee2000c1e1900 */
[----:B------:R-:W-:Y:S01]  /*0850*/  @!P5 IMAD.MOV.U32 R3, RZ, RZ, R16 ;  /* 0x000000ffff03d224 */ /* 0x000fe200078e0010 */
[----:B------:R-:W-:Y:S01]  /*0860*/  ISETP.NE.U32.AND P5, PT, R4, R14, PT ;  /* 0x0000000e0400720c */ /* 0x000fe20003fa5070 */
[--C-:B------:R-:W-:Y:S01]  /*0870*/  @!P2 IMAD.MOV.U32 R2, RZ, RZ, R21.reuse ;  /* 0x000000ffff02a224 */ /* 0x100fe200078e0015 */
[----:B------:R-:W-:Y:S02]  /*0880*/  @!P2 SHF.R.S32.HI R14, RZ, 0x1f, R21 ;  /* 0x0000001fff0ea819 */ /* 0x000fe40000011415 */
[----:B------:R-:W-:Y:S02]  /*0890*/  ISETP.NE.AND.EX P5, PT, R5, R15, PT, P5 ;  /* 0x0000000f0500720c */ /* 0x000fe40003fa5350 */
[----:B------:R-:W4:Y:S01]  /*08a0*/  @!P6 LDG.E R15, desc[UR14][R8.64+0x10] ;  /* 0x0000100e080fe981 */ /* 0x000f22000c1e1900 */
[----:B------:R-:W-:-:S02]  /*08b0*/  @!P2 IMAD.MOV.U32 R3, RZ, RZ, R14 ;  /* 0x000000ffff03a224 */ /* 0x000fc400078e000e */
[----:B------:R-:W-:Y:S01]  /*08c0*/  @!P1 IMAD R29, R2, R29, RZ ;  /* 0x0000001d021d9224 */ /* 0x000fe200078e02ff */
[----:B------:R-:W-:-:S04]  /*08d0*/  ISETP.NE.U32.AND P2, PT, R4, R10, PT ;  /* 0x0000000a0400720c */ /* 0x000fc80003f45070 */
[--C-:B------:R-:W-:Y:S02]  /*08e0*/  @!P1 SHF.R.S32.HI R10, RZ, 0x1f, R29.reuse ;  /* 0x0000001fff0a9819 */ /* 0x100fe4000001141d */
[----:B------:R-:W-:Y:S01]  /*08f0*/  ISETP.NE.AND.EX P2, PT, R5, R11, PT, P2 ;  /* 0x0000000b0500720c */ /* 0x000fe20003f45320 */
[----:B------:R-:W-:Y:S01]  /*0900*/  @!P1 IMAD.MOV.U32 R2, RZ, RZ, R29 ;  /* 0x000000ffff029224 */ /* 0x000fe200078e001d */
[----:B------:R-:W-:Y:S01]  /*0910*/  @!P1 MOV R3, R10 ;  /* 0x0000000a00039202 */ /* 0x000fe20000000f00 */
[----:B------:R-:W4:Y:S01]  /*0920*/  @!P5 LDG.E R11, desc[UR14][R8.64+0x14] ;  /* 0x0000140e080bd981 */ /* 0x000f22000c1e1900 */
[----:B------:R-:W-:-:S04]  /*0930*/  ISETP.NE.U32.AND P1, PT, R4, R12, PT ;  /* 0x0000000c0400720c */ /* 0x000fc80003f25070 */
[----:B------:R-:W-:-:S05]  /*0940*/  ISETP.NE.AND.EX P1, PT, R5, R13, PT, P1 ;  /* 0x0000000d0500720c */ /* 0x000fca0003f25310 */
[----:B------:R-:W4:Y:S08]  /*0950*/  @!P2 LDG.E R13, desc[UR14][R8.64+0x18] ;  /* 0x0000180e080da981 */ /* 0x000f30000c1e1900 */
[----:B------:R-:W4:Y:S01]  /*0960*/  @!P1 LDG.E R21, desc[UR14][R8.64+0x1c] ;  /* 0x00001c0e08159981 */ /* 0x000f22000c1e1900 */
[----:B------:R-:W-:-:S04]  /*0970*/  @!P0 IMAD R23, R2, R23, RZ ;  /* 0x0000001702178224 */ /* 0x000fc800078e02ff */
[--C-:B------:R-:W-:Y:S01]  /*0980*/  @!P0 IMAD.MOV.U32 R2, RZ, RZ, R23.reuse ;  /* 0x000000ffff028224 */ /* 0x100fe200078e0017 */
[----:B------:R-:W-:-:S05]  /*0990*/  @!P0 SHF.R.S32.HI R10, RZ, 0x1f, R23 ;  /* 0x0000001fff0a8819 */ /* 0x000fca0000011417 */
[----:B------:R-:W-:Y:S01]  /*09a0*/  @!P0 IMAD.MOV.U32 R3, RZ, RZ, R10 ;  /* 0x000000ffff038224 */ /* 0x000fe200078e000a */
[----:B------:R-:W-:-:S04]  /*09b0*/  UIADD3 UR4, UP1, UPT, UR4, -0x10, URZ ;  /* 0xfffffff004047890 */ /* 0x000fc8000ff3e0ff */
[----:B------:R-:W-:Y:S02]  /*09c0*/  UIADD3.X UR7, UPT, UPT, UR7, -0x1, URZ, UP1, !UPT ;  /* 0xffffffff07077890 */ /* 0x000fe40008ffe4ff */
[----:B------:R-:W-:-:S04]  /*09d0*/  UISETP.NE.U32.AND UP1, UPT, UR4, URZ, UPT ;  /* 0x000000ff0400728c */ /* 0x000fc8000bf25070 */
[----:B------:R-:W-:Y:S01]  /*09e0*/  UISETP.NE.AND.EX UP1, UPT, UR7, URZ, UPT, UP1 ;  /* 0x000000ff0700728c */ /* 0x000fe2000bf25310 */
[----:B--2---:R-:W-:-:S04]  /*09f0*/  @!P4 IMAD R17, R2, R17, RZ ;  /* 0x000000110211c224 */ /* 0x004fc800078e02ff */
[----:B------:R-:W-:-:S04]  /*0a00*/  @!P4 IMAD.MOV.U32 R2, RZ, RZ, R17 ;  /* 0x000000ffff02c224 */ /* 0x000fc800078e0011 */
[----:B---3--:R-:W-:-:S04]  /*0a10*/  @!P3 IMAD R19, R2, R19, RZ ;  /* 0x000000130213b224 */ /* 0x008fc800078e02ff */
[----:B------:R-:W-:Y:S01]  /*0a20*/  @!P3 IMAD.MOV.U32 R2, RZ, RZ, R19 ;  /* 0x000000ffff02b224 */ /* 0x000fe200078e0013 */
[----:B------:R-:W-:-:S03]  /*0a30*/  @!P4 SHF.R.S32.HI R10, RZ, 0x1f, R17 ;  /* 0x0000001fff0ac819 */ /* 0x000fc60000011411 */
[----:B----4-:R-:W-:Y:S02]  /*0a40*/  @!P6 IMAD R15, R2, R15, RZ ;  /* 0x0000000f020fe224 */ /* 0x010fe400078e02ff */
[----:B------:R-:W-:Y:S01]  /*0a50*/  @!P4 IMAD.MOV.U32 R3, RZ, RZ, R10 ;  /* 0x000000ffff03c224 */ /* 0x000fe200078e000a */
[----:B------:R-:W-:Y:S02]  /*0a60*/  @!P3 SHF.R.S32.HI R10, RZ, 0x1f, R19 ;  /* 0x0000001fff0ab819 */ /* 0x000fe40000011413 */
[----:B------:R-:W-:-:S03]  /*0a70*/  @!P6 MOV R2, R15 ;  /* 0x0000000f0002e202 */ /* 0x000fc60000000f00 */
[----:B------:R-:W-:Y:S01]  /*0a80*/  @!P3 IMAD.MOV.U32 R3, RZ, RZ, R10 ;  /* 0x000000ffff03b224 */ /* 0x000fe200078e000a */
[----:B------:R-:W-:Y:S01]  /*0a90*/  @!P6 SHF.R.S32.HI R10, RZ, 0x1f, R15 ;  /* 0x0000001fff0ae819 */ /* 0x000fe2000001140f */
[----:B------:R-:W-:-:S04]  /*0aa0*/  @!P5 IMAD R11, R2, R11, RZ ;  /* 0x0000000b020bd224 */ /* 0x000fc800078e02ff */
[--C-:B------:R-:W-:Y:S02]  /*0ab0*/  @!P5 IMAD.MOV.U32 R2, RZ, RZ, R11.reuse ;  /* 0x000000ffff02d224 */ /* 0x100fe400078e000b */
[----:B------:R-:W-:Y:S01]  /*0ac0*/  @!P6 IMAD.MOV.U32 R3, RZ, RZ, R10 ;  /* 0x000000ffff03e224 */ /* 0x000fe200078e000a */
[----:B------:R-:W-:Y:S01]  /*0ad0*/  @!P5 SHF.R.S32.HI R10, RZ, 0x1f, R11 ;  /* 0x0000001fff0ad819 */ /* 0x000fe2000001140b */
[----:B------:R-:W-:-:S04]  /*0ae0*/  @!P2 IMAD R13, R2, R13, RZ ;  /* 0x0000000d020da224 */ /* 0x000fc800078e02ff */
[----:B------:R-:W-:Y:S02]  /*0af0*/  @!P5 IMAD.MOV.U32 R3, RZ, RZ, R10 ;  /* 0x000000ffff03d224 */ /* 0x000fe400078e000a */
[--C-:B------:R-:W-:Y:S01]  /*0b00*/  @!P2 IMAD.MOV.U32 R2, RZ, RZ, R13.reuse ;  /* 0x000000ffff02a224 */ /* 0x100fe200078e000d */
[----:B------:R-:W-:-:S03]  /*0b10*/  @!P2 SHF.R.S32.HI R10, RZ, 0x1f, R13 ;  /* 0x0000001fff0aa819 */ /* 0x000fc6000001140d */
[----:B------:R-:W-:Y:S02]  /*0b20*/  @!P1 IMAD R21, R2, R21, RZ ;  /* 0x0000001502159224 */ /* 0x000fe400078e02ff */
[----:B------:R-:W-:Y:S01]  /*0b30*/  @!P2 IMAD.MOV.U32 R3, RZ, RZ, R10 ;  /* 0x000000ffff03a224 */ /* 0x000fe200078e000a */
[----:B------:R-:W-:Y:S02]  /*0b40*/  IADD3 R10, P0, PT, R6, 0x80, RZ ;  /* 0x00000080060a7810 */ /* 0x000fe40007f1e0ff */
[----:B------:R-:W-:Y:S02]  /*0b50*/  @!P1 SHF.R.S32.HI R6, RZ, 0x1f, R21 ;  /* 0x0000001fff069819 */ /* 0x000fe40000011415 */
[----:B------:R-:W-:Y:S01]  /*0b60*/  IADD3 R18, P2, PT, R8, 0x40, RZ ;  /* 0x0000004008127810 */ /* 0x000fe20007f5e0ff */
[----:B------:R-:W-:Y:S02]  /*0b70*/  IMAD.X R7, RZ, RZ, R7, P0 ;  /* 0x000000ffff077224 */ /* 0x000fe400000e0607 */
[----:B------:R-:W-:Y:S01]  /*0b80*/  @!P1 IMAD.MOV.U32 R2, RZ, RZ, R21 ;  /* 0x000000ffff029224 */ /* 0x000fe200078e0015 */
[----:B------:R-:W-:Y:S01]  /*0b90*/  IADD3.X R19, PT, PT, RZ, R9, RZ, P2, !PT ;  /* 0x00000009ff137210 */ /* 0x000fe200017fe4ff */
[----:B------:R-:W-:Y:S01]  /*0ba0*/  @!P1 IMAD.MOV.U32 R3, RZ, RZ, R6 ;  /* 0x000000ffff039224 */ /* 0x000fe200078e0006 */
[----:B------:R-:W-:Y:S07]  /*0bb0*/  BRA.U UP1, `(.L_x_1043) ;  /* 0xfffffff501d07547 */ /* 0x000fee000b83ffff */
.L_x_1042:
        /* <DEDUP_REMOVED lines=17> */
[----:B------:R-:W4:Y:S01]  /*0cd0*/  LDG.E.64 R6, desc[UR14][R24.64+0x18] ;  /* 0x0000180e18067981 */ /* 0x000f22000c1e1b00 */
[----:B0-----:R-:W-:-:S03]  /*0ce0*/  ULEA UR4, UP1, UR5, UR8, 0x2 ;  /* 0x0000000805047291 */ /* 0x001fc6000f8210ff */
[----:B------:R-:W4:Y:S01]  /*0cf0*/  LDG.E.64 R8, desc[UR14][R24.64+0x20] ;  /* 0x0000200e18087981 */ /* 0x000f22000c1e1b00 */
[----:B------:R-:W-:-:S03]  /*0d00*/  ULEA.HI.X UR7, UR5, UR9, UR6, 0x2, UP1 ;  /* 0x0000000905077291 */ /* 0x000fc600088f1406 */
        /* <DEDUP_REMOVED lines=8> */
[----:B---3--:R-:W-:-:S04]  /*0d90*/  ISETP.NE.U32.AND P5, PT, R4, R10, PT ;  /* 0x0000000a0400720c */ /* 0x008fc80003fa5070 */
[----:B------:R-:W-:Y:S02]  /*0da0*/  ISETP.NE.AND.EX P5, PT, R5, R11, PT, P5 ;  /* 0x0000000b0500720c */ /* 0x000fe40003fa5350 */
[----:B----4-:R-:W-:-:S04]  /*0db0*/  ISETP.NE.U32.AND P4, PT, R4, R12, PT ;  /* 0x0000000c0400720c */ /* 0x010fc80003f85070 */
[----:B------:R-:W-:Y:S02]  /*0dc0*/  ISETP.NE.AND.EX P4, PT, R5, R13, PT, P4 ;  /* 0x0000000d0500720c */ /* 0x000fe40003f85340 */
[----:B------:R-:W-:-:S05]  /*0dd0*/  ISETP.NE.U32.AND P3, PT, R4, R6, PT ;  /* 0x000000060400720c */ /* 0x000fca0003f65070 */
[----:B------:R-:W3:Y:S01]  /*0de0*/  @!P5 LDG.E R11, desc[UR14][R14.64+0x4] ;  /* 0x0000040e0e0bd981 */ /* 0x000ee2000c1e1900 */
[----:B------:R-:W-:Y:S02]  /*0df0*/  ISETP.NE.AND.EX P3, PT, R5, R7, PT, P3 ;  /* 0x000000070500720c */ /* 0x000fe40003f65330 */
[----:B------:R-:W-:-:S03]  /*0e00*/  ISETP.NE.U32.AND P2, PT, R4, R8, PT ;  /* 0x000000080400720c */ /* 0x000fc60003f45070 */
[----:B------:R-:W4:Y:S01]  /*0e10*/  @!P4 LDG.E R7, desc[UR14][R14.64+0x8] ;  /* 0x0000080e0e07c981 */ /* 0x000f22000c1e1900 */
[----:B------:R-:W-:Y:S02]  /*0e20*/  ISETP.NE.AND.EX P2, PT, R5, R9, PT, P2 ;  /* 0x000000090500720c */ /* 0x000fe40003f45320 */
[----:B------:R-:W-:-:S05]  /*0e30*/  ISETP.NE.U32.AND P1, PT, R4, R18, PT ;  /* 0x000000120400720c */ /* 0x000fca0003f25070 */
[----:B------:R-:W4:Y:S01]  /*0e40*/  @!P3 LDG.E R9, desc[UR14][R14.64+0xc] ;  /* 0x00000c0e0e09b981 */ /* 0x000f22000c1e1900 */
[----:B------:R-:W-:Y:S02]  /*0e50*/  ISETP.NE.AND.EX P1, PT, R5, R19, PT, P1 ;  /* 0x000000130500720c */ /* 0x000fe40003f25310 */
[----:B------:R-:W-:-:S03]  /*0e60*/  ISETP.NE.U32.AND P0, PT, R4, R16, PT ;  /* 0x000000100400720c */ /* 0x000fc60003f05070 */
[----:B------:R-:W4:Y:S01]  /*0e70*/  @!P2 LDG.E R13, desc[UR14][R14.64+0x10] ;  /* 0x0000100e0e0da981 */ /* 0x000f22000c1e1900 */
[----:B------:R-:W-:-:S07]  /*0e80*/  ISETP.NE.AND.EX P0, PT, R5, R17, PT, P0 ;  /* 0x000000110500720c */ /* 0x000fce0003f05300 */
[----:B------:R-:W4:Y:S06]  /*0e90*/  @!P1 LDG.E R17, desc[UR14][R14.64+0x14] ;  /* 0x0000140e0e119981 */ /* 0x000f2c000c1e1900 */
[----:B------:R-:W4:Y:S01]  /*0ea0*/  @!P0 LDG.E R19, desc[UR14][R14.64+0x18] ;  /* 0x0000180e0e138981 */ /* 0x000f22000c1e1900 */
[----:B--2---:R-:W-:-:S05]  /*0eb0*/  @!P6 IMAD R21, R2, R21, RZ ;  /* 0x000000150215e224 */ /* 0x004fca00078e02ff */
[----:B------:R-:W-:Y:S02]  /*0ec0*/  @!P6 SHF.R.S32.HI R6, RZ, 0x1f, R21 ;  /* 0x0000001fff06e819 */ /* 0x000fe40000011415 */
[----:B------:R-:W-:-:S03]  /*0ed0*/  @!P6 MOV R2, R21 ;  /* 0x000000150002e202 */ /* 0x000fc60000000f00 */
[----:B------:R-:W-:Y:S01]  /*0ee0*/  @!P6 IMAD.MOV.U32 R3, RZ, RZ, R6 ;  /* 0x000000ffff03e224 */ /* 0x000fe200078e0006 */
[----:B------:R-:W-:-:S04]  /*0ef0*/  ISETP.NE.U32.AND P6, PT, R4, R22, PT ;  /* 0x000000160400720c */ /* 0x000fc80003fc5070 */
[----:B------:R-:W-:-:S13]  /*0f00*/  ISETP.NE.AND.EX P6, PT, R5, R23, PT, P6 ;  /* 0x000000170500720c */ /* 0x000fda0003fc5360 */
[----:B------:R-:W2:Y:S01]  /*0f10*/  @!P6 LDG.E R21, desc[UR14][R14.64+0x1c] ;  /* 0x00001c0e0e15e981 */ /* 0x000ea2000c1e1900 */
[----:B---3--:R-:W-:-:S04]  /*0f20*/  @!P5 IMAD R11, R2, R11, RZ ;  /* 0x0000000b020bd224 */ /* 0x008fc800078e02ff */
[----:B------:R-:W-:-:S04]  /*0f30*/  @!P5 IMAD.MOV.U32 R2, RZ, RZ, R11 ;  /* 0x000000ffff02d224 */ /* 0x000fc800078e000b */
[----:B----4-:R-:W-:-:S04]  /*0f40*/  @!P4 IMAD R7, R2, R7, RZ ;  /* 0x000000070207c224 */ /* 0x010fc800078e02ff */
[----:B------:R-:W-:Y:S01]  /*0f50*/  @!P4 IMAD.MOV.U32 R2, RZ, RZ, R7 ;  /* 0x000000ffff02c224 */ /* 0x000fe200078e0007 */
[----:B------:R-:W-:-:S03]  /*0f60*/  @!P5 SHF.R.S32.HI R6, RZ, 0x1f, R11 ;  /* 0x0000001fff06d819 */ /* 0x000fc6000001140b */
[----:B------:R-:W-:-:S04]  /*0f70*/  @!P3 IMAD R9, R2, R9, RZ ;  /* 0x000000090209b224 */ /* 0x000fc800078e02ff */
[----:B------:R-:W-:Y:S02]  /*0f80*/  @!P3 IMAD.MOV.U32 R2, RZ, RZ, R9 ;  /* 0x000000ffff02b224 */ /* 0x000fe400078e0009 */
[----:B------:R-:W-:Y:S01]  /*0f90*/  @!P5 IMAD.MOV.U32 R3, RZ, RZ, R6 ;  /* 0x000000ffff03d224 */ /* 0x000fe200078e0006 */
[----:B------:R-:W-:Y:S01]  /*0fa0*/  @!P4 SHF.R.S32.HI R6, RZ, 0x1f, R7 ;  /* 0x0000001fff06c819 */ /* 0x000fe20000011407 */
[----:B------:R-:W-:-:S04]  /*0fb0*/  @!P2 IMAD R13, R2, R13, RZ ;  /* 0x0000000d020da224 */ /* 0x000fc800078e02ff */
[----:B------:R-:W-:Y:S02]  /*0fc0*/  @!P2 IMAD.MOV.U32 R2, RZ, RZ, R13 ;  /* 0x000000ffff02a224 */ /* 0x000fe400078e000d */
[----:B------:R-:W-:Y:S01]  /*0fd0*/  @!P4 IMAD.MOV.U32 R3, RZ, RZ, R6 ;  /* 0x000000ffff03c224 */ /* 0x000fe200078e0006 */
[----:B------:R-:W-:Y:S01]  /*0fe0*/  @!P3 SHF.R.S32.HI R6, RZ, 0x1f, R9 ;  /* 0x0000001fff06b819 */ /* 0x000fe20000011409 */
[----:B------:R-:W-:-:S03]  /*0ff0*/  @!P1 IMAD R17, R2, R17, RZ ;  /* 0x0000001102119224 */ /* 0x000fc600078e02ff */
[----:B------:R-:W-:Y:S01]  /*1000*/  @!P3 MOV R3, R6 ;  /* 0x000000060003b202 */ /* 0x000fe20000000f00 */
[----:B------:R-:W-:Y:S01]  /*1010*/  @!P1 IMAD.MOV.U32 R2, RZ, RZ, R17 ;  /* 0x000000ffff029224 */ /* 0x000fe200078e0011 */
[----:B------:R-:W-:-:S03]  /*1020*/  @!P2 SHF.R.S32.HI R6, RZ, 0x1f, R13 ;  /* 0x0000001fff06a819 */ /* 0x000fc6000001140d */
[----:B------:R-:W-:Y:S02]  /*1030*/  @!P0 IMAD R19, R2, R19, RZ ;  /* 0x0000001302138224 */ /* 0x000fe400078e02ff */
[----:B------:R-:W-:Y:S01]  /*1040*/  @!P2 IMAD.MOV.U32 R3, RZ, RZ, R6 ;  /* 0x000000ffff03a224 */ /* 0x000fe200078e0006 */
[----:B------:R-:W-:Y:S01]  /*1050*/  @!P1 SHF.R.S32.HI R6, RZ, 0x1f, R17 ;  /* 0x0000001fff069819 */ /* 0x000fe20000011411 */
[----:B------:R-:W-:-:S04]  /*1060*/  @!P0 IMAD.MOV.U32 R2, RZ, RZ, R19 ;  /* 0x000000ffff028224 */ /* 0x000fc800078e0013 */
[----:B------:R-:W-:Y:S01]  /*1070*/  @!P1 IMAD.MOV.U32 R3, RZ, RZ, R6 ;  /* 0x000000ffff039224 */ /* 0x000fe200078e0006 */
[----:B------:R-:W-:-:S05]  /*1080*/  @!P0 SHF.R.S32.HI R6, RZ, 0x1f, R19 ;  /* 0x0000001fff068819 */ /* 0x000fca0000011413 */
[----:B------:R-:W-:Y:S01]  /*1090*/  @!P0 IMAD.MOV.U32 R3, RZ, RZ, R6 ;  /* 0x000000ffff038224 */ /* 0x000fe200078e0006 */
[----:B------:R-:W-:-:S04]  /*10a0*/  UIADD3 UR5, UP1, UPT, UR5, 0x8, URZ ;  /* 0x0000000805057890 */ /* 0x000fc8000ff3e0ff */
[----:B------:R-:W-:Y:S01]  /*10b0*/  UIADD3.X UR6, UPT, UPT, URZ, UR6, URZ, UP1, !UPT ;  /* 0x00000006ff067290 */ /* 0x000fe20008ffe4ff */
[----:B--2---:R-:W-:-:S05]  /*10c0*/  @!P6 IMAD R21, R2, R21, RZ ;  /* 0x000000150215e224 */ /* 0x004fca00078e02ff */
[----:B------:R-:W-:Y:S02]  /*10d0*/  @!P6 SHF.R.S32.HI R6, RZ, 0x1f, R21 ;  /* 0x0000001fff06e819 */ /* 0x000fe40000011415 */
[----:B------:R-:W-:-:S03]  /*10e0*/  @!P6 MOV R2, R21 ;  /* 0x000000150002e202 */ /* 0x000fc60000000f00 */
[----:B------:R-:W-:-:S07]  /*10f0*/  @!P6 IMAD.MOV.U32 R3, RZ, RZ, R6 ;  /* 0x000000ffff03e224 */ /* 0x000fce00078e0006 */
.L_x_1044:
        /* <DEDUP_REMOVED lines=22> */
[----:B------:R-:W-:Y:S01]  /*1260*/  ISETP.NE.AND.EX P0, PT, R5, R7, PT, P0 ;  /* 0x000000070500720c */ /* 0x000fe20003f05300 */
[----:B------:R-:W-:Y:S01]  /*1270*/  IMAD.U32 R7, RZ, RZ, UR9 ;  /* 0x00000009ff077e24 */ /* 0x000fe2000f8e00ff */
[----:B---3--:R-:W-:-:S04]  /*1280*/  ISETP.NE.U32.AND P1, PT, R4, R8, PT ;  /* 0x000000080400720c */ /* 0x008fc80003f25070 */
[----:B------:R-:W-:Y:S02]  /*1290*/  ISETP.NE.AND.EX P1, PT, R5, R9, PT, P1 ;  /* 0x000000090500720c */ /* 0x000fe40003f25310 */
[----:B----4-:R-:W-:-:S05]  /*12a0*/  ISETP.NE.U32.AND P2, PT, R4, R10, PT ;  /* 0x0000000a0400720c */ /* 0x010fca0003f45070 */
[----:B------:R-:W2:Y:S01]  /*12b0*/  @!P0 LDG.E R9, desc[UR14][R6.64] ;  /* 0x0000000e06098981 */ /* 0x000ea2000c1e1900 */
[----:B------:R-:W-:Y:S02]  /*12c0*/  ISETP.NE.AND.EX P2, PT, R5, R11, PT, P2 ;  /* 0x0000000b0500720c */ /* 0x000fe40003f45320 */
[----:B------:R-:W-:-:S03]  /*12d0*/  ISETP.NE.U32.AND P3, PT, R4, R12, PT ;  /* 0x0000000c0400720c */ /* 0x000fc60003f65070 */
[----:B------:R-:W3:Y:S01]  /*12e0*/  @!P1 LDG.E R11, desc[UR14][R6.64+0x4] ;  /* 0x0000040e060b9981 */ /* 0x000ee2000c1e1900 */
[----:B------:R-:W-:-:S07]  /*12f0*/  ISETP.NE.AND.EX P3, PT, R5, R13, PT, P3 ;  /* 0x0000000d0500720c */ /* 0x000fce0003f65330 */
[----:B------:R-:W4:Y:S06]  /*1300*/  @!P2 LDG.E R13, desc[UR14][R6.64+0x8] ;  /* 0x0000080e060da981 */ /* 0x000f2c000c1e1900 */
[----:B------:R-:W4:Y:S01]  /*1310*/  @!P3 LDG.E R15, desc[UR14][R6.64+0xc] ;  /* 0x00000c0e060fb981 */ /* 0x000f22000c1e1900 */
[----:B------:R-:W-:-:S04]  /*1320*/  UIADD3 UR5, UP1, UPT, UR5, 0x4, URZ ;  /* 0x0000000405057890 */ /* 0x000fc8000ff3e0ff */
[----:B------:R-:W-:Y:S01]  /*1330*/  UIADD3.X UR6, UPT, UPT, URZ, UR6, URZ, UP1, !UPT ;  /* 0x00000006ff067290 */ /* 0x000fe20008ffe4ff */
[----:B--2---:R-:W-:-:S04]  /*1340*/  @!P0 IMAD R9, R2, R9, RZ ;  /* 0x0000000902098224 */ /* 0x004fc800078e02ff */
[--C-:B------:R-:W-:Y:S01]  /*1350*/  @!P0 IMAD.MOV.U32 R2, RZ, RZ, R9.reuse ;  /* 0x000000ffff028224 */ /* 0x100fe200078e0009 */
[----:B------:R-:W-:-:S03]  /*1360*/  @!P0 SHF.R.S32.HI R8, RZ, 0x1f, R9 ;  /* 0x0000001fff088819 */ /* 0x000fc60000011409 */
[----:B---3--:R-:W-:Y:S01]  /*1370*/  @!P1 IMAD R11, R2, R11, RZ ;  /* 0x0000000b020b9224 */ /* 0x008fe200078e02ff */
[----:B------:R-:W-:-:S03]  /*1380*/  @!P0 MOV R3, R8 ;  /* 0x0000000800038202 */ /* 0x000fc60000000f00 */
[--C-:B------:R-:W-:Y:S01]  /*1390*/  @!P1 IMAD.MOV.U32 R2, RZ, RZ, R11.reuse ;  /* 0x000000ffff029224 */ /* 0x100fe200078e000b */
[----:B------:R-:W-:-:S03]  /*13a0*/  @!P1 SHF.R.S32.HI R8, RZ, 0x1f, R11 ;  /* 0x0000001fff089819 */ /* 0x000fc6000001140b */
[----:B----4-:R-:W-:Y:S02]  /*13b0*/  @!P2 IMAD R13, R2, R13, RZ ;  /* 0x0000000d020da224 */ /* 0x010fe400078e02ff */
[----:B------:R-:W-:Y:S02]  /*13c0*/  @!P1 IMAD.MOV.U32 R3, RZ, RZ, R8 ;  /* 0x000000ffff039224 */ /* 0x000fe400078e0008 */
[--C-:B------:R-:W-:Y:S01]  /*13d0*/  @!P2 IMAD.MOV.U32 R2, RZ, RZ, R13.reuse ;  /* 0x000000ffff02a224 */ /* 0x100fe200078e000d */
[----:B------:R-:W-:-:S03]  /*13e0*/  @!P2 SHF.R.S32.HI R8, RZ, 0x1f, R13 ;  /* 0x0000001fff08a819 */ /* 0x000fc6000001140d */
[----:B------:R-:W-:Y:S02]  /*13f0*/  @!P3 IMAD R15, R2, R15, RZ ;  /* 0x0000000f020fb224 */ /* 0x000fe400078e02ff */
[----:B------:R-:W-:Y:S02]  /*1400*/  @!P2 IMAD.MOV.U32 R3, RZ, RZ, R8 ;  /* 0x000000ffff03a224 */ /* 0x000fe400078e0008 */
[--C-:B------:R-:W-:Y:S01]  /*1410*/  @!P3 IMAD.MOV.U32 R2, RZ, RZ, R15.reuse ;  /* 0x000000ffff02b224 */ /* 0x100fe200078e000f */
[----:B------:R-:W-:-:S05]  /*1420*/  @!P3 SHF.R.S32.HI R6, RZ, 0x1f, R15 ;  /* 0x0000001fff06b819 */ /* 0x000fca000001140f */
[----:B------:R-:W-:-:S07]  /*1430*/  @!P3 IMAD.MOV.U32 R3, RZ, RZ, R6 ;  /* 0x000000ffff03b224 */ /* 0x000fce00078e0006 */
.L_x_1045:
[----:B------:R-:W-:Y:S05]  /*1440*/  BRA.U !UP0, `(.L_x_1041) ;  /* 0x00000001086c7547 */ /* 0x000fea000b800000 */
[----:B------:R-:W0:Y:S01]  /*1450*/  LDCU.64 UR8, c[0x0][0x398] ;  /* 0x00007300ff0877ac */ /* 0x000e220008000a00 */
[----:B------:R-:W1:Y:S01]  /*1460*/  LDCU.64 UR12, c[0x0][0x3a0] ;  /* 0x00007400ff0c77ac */ /* 0x000e620008000a00 */
[----:B0-----:R-:W-:Y:S02]  /*1470*/  ULEA UR8, UP0, UR5, UR8, 0x2 ;  /* 0x0000000805087291 */ /* 0x001fe4000f8010ff */
[----:B-1----:R-:W-:Y:S02]  /*1480*/  ULEA UR7, UP1, UR5, UR12, 0x3 ;  /* 0x0000000c05077291 */ /* 0x002fe4000f8218ff */
[----:B------:R-:W-:Y:S02]  /*1490*/  ULEA.HI.X UR9, UR5, UR9, UR6, 0x2, UP0 ;  /* 0x0000000905097291 */ /* 0x000fe400080f1406 */
[----:B------:R-:W-:-:S12]  /*14a0*/  ULEA.HI.X UR5, UR5, UR13, UR6, 0x3, UP1 ;  /* 0x0000000d05057291 */ /* 0x000fd800088f1c06 */
.L_x_1046:
[----:B------:R-:W-:Y:S01]  /*14b0*/  MOV R6, UR7 ;  /* 0x0000000700067c02 */ /* 0x000fe20008000f00 */
        /* <DEDUP_REMOVED lines=15> */
[----:B--2---:R-:W-:-:S04]  /*15b0*/  @!P0 IMAD R6, R2, R9, RZ ;  /* 0x0000000902068224 */ /* 0x004fc800078e02ff */
[--C-:B------:R-:W-:Y:S01]  /*15c0*/  @!P0 IMAD.MOV.U32 R2, RZ, RZ, R6.reuse ;  /* 0x000000ffff028224 */ /* 0x100fe200078e0006 */
[----:B------:R-:W-:-:S05]  /*15d0*/  @!P0 SHF.R.S32.HI R7, RZ, 0x1f, R6 ;  /* 0x0000001fff078819 */ /* 0x000fca0000011406 */
[----:B------:R-:W-:Y:S01]  /*15e0*/  @!P0 IMAD.MOV.U32 R3, RZ, RZ, R7 ;  /* 0x000000ffff038224 */ /* 0x000fe200078e0007 */
[----:B------:R-:W-:Y:S06]  /*15f0*/  BRA.U UP0, `(.L_x_1046) ;  /* 0xfffffffd00ac7547 */ /* 0x000fec000b83ffff */
.L_x_1041:
[----:B------:R-:W0:Y:S02]  /*1600*/  LDCU.64 UR4, c[0x0][0x380] ;  /* 0x00007000ff0477ac */ /* 0x000e240008000a00 */
[----:B0----5:R-:W-:-:S04]  /*1610*/  IADD3 R4, P0, PT, R0, UR4, RZ ;  /* 0x0000000400047c10 */ /* 0x021fc8000ff1e0ff */
[----:B------:R-:W-:-:S05]  /*1620*/  IADD3.X R5, PT, PT, R20, UR5, RZ, P0, !PT ;  /* 0x0000000514057c10 */ /* 0x000fca00087fe4ff */
[----:B------:R-:W-:Y:S01]  /*1630*/  STG.E.64 desc[UR14][R4.64], R2 ;  /* 0x0000000204007986 */ /* 0x000fe2000c101b0e */
[----:B------:R-:W-:Y:S05]  /*1640*/  EXIT ;  /* 0x000000000000794d */ /* 0x000fea0003800000 */
.L_x_1047:
        /* <DEDUP_REMOVED lines=11> */
.L_x_8765:


//--------------------- .text._ZN2at6native55_GLOBAL__N__0955718d_22_SparseCsrTensorMath_cu_868dd54534reduce_sparse_csr_dim0_cuda_kernelIiiNS1_14ReductionMulOpIiEElEEvPT2_PKT0_lPKT_S9_lT1_ --------------------------
	.section	.text._ZN2at6native55_GLOBAL__N__0955718d_22_SparseCsrTensorMath_cu_868dd54534reduce_sparse_csr_dim0_cuda_kernelIiiNS1_14ReductionMulOpIiEElEEvPT2_PKT0_lPKT_S9_lT1_,"ax",@progbits
	.align	128
.text._ZN2at6native55_GLOBAL__N__0955718d_22_SparseCsrTensorMath_cu_868dd54534reduce_sparse_csr_dim0_cuda_kernelIiiNS1_14ReductionMulOpIiEElEEvPT2_PKT0_lPKT_S9_lT1_:
        .type           _ZN2at6native55_GLOBAL__N__0955718d_22_SparseCsrTensorMath_cu_868dd54534reduce_sparse_csr_dim0_cuda_kernelIiiNS1_14ReductionMulOpIiEElEEvPT2_PKT0_lPKT_S9_lT1_,@function
        .size           _ZN2at6native55_GLOBAL__N__0955718d_22_SparseCsrTensorMath_cu_868dd54534reduce_sparse_csr_dim0_cuda_kernelIiiNS1_14ReductionMulOpIiEElEEvPT2_PKT0_lPKT_S9_lT1_,(.L_x_8766 - _ZN2at6native55_GLOBAL__N__0955718d_22_SparseCsrTensorMath_cu_868dd54534reduce_sparse_csr_dim0_cuda_kernelIiiNS1_14ReductionMulOpIiEElEEvPT2_PKT0_lPKT_S9_lT1_)
        .other          _ZN2at6native55_GLOBAL__N__0955718d_22_SparseCsrTensorMath_cu_868dd54534reduce_sparse_csr_dim0_cuda_kernelIiiNS1_14ReductionMulOpIiEElEEvPT2_PKT0_lPKT_S9_lT1_,@"STO_CUDA_ENTRY STV_DEFAULT"
_ZN2at6native55_GLOBAL__N__0955718d_22_SparseCsrTensorMath_cu_868dd54534reduce_sparse_csr_dim0_cuda_kernelIiiNS1_14ReductionMulOpIiEElEEvPT2_PKT0_lPKT_S9_lT1_:
        /* <DEDUP_REMOVED lines=21> */
[----:B------:R-:W-:Y:S01]  /*0150*/  HFMA2 R3, -RZ, RZ, 0, 0 ;  /* 0x00000000ff037431 */ /* 0x000fe200000001ff */
        /* <DEDUP_REMOVED lines=19> */
[----:B------:R-:W-:Y:S01]  /*0290*/  MOV R6, UR4 ;  /* 0x0000000400067c02 */ /* 0x000fe20008000f00 */
[----:B------:R-:W-:Y:S01]  /*02a0*/  IMAD.U32 R5, RZ, RZ, UR9 ;  /* 0x00000009ff057e24 */ /* 0x000fe2000f8e00ff */
[----:B------:R-:W-:Y:S01]  /*02b0*/  UMOV UR4, UR5 ;  /* 0x0000000500047c82 */ /* 0x000fe20008000000 */
[----:B------:R-:W-:-:S03]  /*02c0*/  IMAD.U32 R17, RZ, RZ, UR7 ;  /* 0x00000007ff117e24 */ /* 0x000fc6000f8e00ff */
[----:B------:R-:W-:-:S05]  /*02d0*/  UMOV UR7, UR6 ;  /* 0x0000000600077c82 */ /* 0x000fca0008000000 */
.L_x_1050:
        /* <DEDUP_REMOVED lines=13> */
[----:B---3--:R-:W-:-:S09]  /*03b0*/  ISETP.NE.AND P3, PT, R8, R9, PT ;  /* 0x000000090800720c */ /* 0x008fd20003f65270 */
[----:B------:R-:W2:Y:S04]  /*03c0*/  @!P2 LDG.E R9, desc[UR12][R6.64+-0x20] ;  /* 0xffffe00c0609a981 */ /* 0x000ea8000c1e1900 */
[----:B------:R-:W3:Y:S01]  /*03d0*/  @!P3 LDG.E R17, desc[UR12][R6.64+-0x1c] ;  /* 0xffffe40c0611b981 */ /* 0x000ee2000c1e1900 */
[C---:B----4-:R-:W-:Y:S02]  /*03e0*/  ISETP.NE.AND P4, PT, R8.reuse, R11, PT ;  /* 0x0000000b0800720c */ /* 0x050fe40003f85270 */
[C---:B------:R-:W-:Y:S02]  /*03f0*/  ISETP.NE.AND P5, PT, R8.reuse, R13, PT ;  /* 0x0000000d0800720c */ /* 0x040fe40003fa5270 */
[C---:B------:R-:W-:Y:S01]  /*0400*/  ISETP.NE.AND P6, PT, R8.reuse, R15, PT ;  /* 0x0000000f0800720c */ /* 0x040fe20003fc5270 */
[----:B------:R-:W4:Y:S01]  /*0410*/  LDG.E R13, desc[UR12][R4.64+0x8] ;  /* 0x0000080c040d7981 */ /* 0x000f22000c1e1900 */
[----:B------:R-:W-:-:S03]  /*0420*/  ISETP.NE.AND P0, PT, R8, R19, PT ;  /* 0x000000130800720c */ /* 0x000fc60003f05270 */
[----:B------:R-:W4:Y:S04]  /*0430*/  LDG.E R15, desc[UR12][R4.64+0x4] ;  /* 0x0000040c040f7981 */ /* 0x000f28000c1e1900 */
[----:B------:R-:W4:Y:S04]  /*0440*/  @!P4 LDG.E R21, desc[UR12][R6.64+-0x18] ;  /* 0xffffe80c0615c981 */ /* 0x000f28000c1e1900 */
[----:B------:R-:W4:Y:S04]  /*0450*/  @!P5 LDG.E R23, desc[UR12][R6.64+-0x14] ;  /* 0xffffec0c0617d981 */ /* 0x000f28000c1e1900 */
[----:B------:R-:W4:Y:S01]  /*0460*/  @!P6 LDG.E R25, desc[UR12][R6.64+-0x10] ;  /* 0xfffff00c0619e981 */ /* 0x000f22000c1e1900 */
[----:B------:R-:W-:-:S03]  /*0470*/  ISETP.NE.AND P1, PT, R8, R29, PT ;  /* 0x0000001d0800720c */ /* 0x000fc60003f25270 */
[----:B------:R-:W4:Y:S01]  /*0480*/  @!P0 LDG.E R11, desc[UR12][R6.64+-0xc] ;  /* 0xfffff40c060b8981 */ /* 0x000f22000c1e1900 */
[----:B--2---:R-:W-:-:S03]  /*0490*/  @!P2 IMAD R10, R2, R9, RZ ;  /* 0x00000009020aa224 */ /* 0x004fc600078e02ff */
[----:B------:R-:W2:Y:S01]  /*04a0*/  LDG.E R9, desc[UR12][R4.64+0xc] ;  /* 0x00000c0c04097981 */ /* 0x000ea2000c1e1900 */
[--C-:B------:R-:W-:Y:S01]  /*04b0*/  @!P2 IMAD.MOV.U32 R2, RZ, RZ, R10.reuse ;  /* 0x000000ffff02a224 */ /* 0x100fe200078e000a */
[----:B------:R-:W-:-:S03]  /*04c0*/  @!P2 SHF.R.S32.HI R19, RZ, 0x1f, R10 ;  /* 0x0000001fff13a819 */ /* 0x000fc6000001140a */
[----:B---3--:R-:W-:Y:S02]  /*04d0*/  @!P3 IMAD R10, R2, R17, RZ ;  /* 0x00000011020ab224 */ /* 0x008fe400078e02ff */
[----:B------:R-:W-:Y:S01]  /*04e0*/  @!P2 IMAD.MOV.U32 R3, RZ, RZ, R19 ;  /* 0x000000ffff03a224 */ /* 0x000fe200078e0013 */
[C---:B------:R-:W-:Y:S01]  /*04f0*/  ISETP.NE.AND P2, PT, R8.reuse, R12, PT ;  /* 0x0000000c0800720c */ /* 0x040fe20003f45270 */
[----:B------:R-:W3:Y:S01]  /*0500*/  @!P1 LDG.E R19, desc[UR12][R6.64+-0x8] ;  /* 0xfffff80c06139981 */ /* 0x000ee2000c1e1900 */
[--C-:B------:R-:W-:Y:S01]  /*0510*/  @!P3 SHF.R.S32.HI R29, RZ, 0x1f, R10.reuse ;  /* 0x0000001fff1db819 */ /* 0x100fe2000001140a */
[----:B------:R-:W-:Y:S02]  /*0520*/  @!P3 IMAD.MOV.U32 R2, RZ, RZ, R10 ;  /* 0x000000ffff02b224 */ /* 0x000fe400078e000a */
[----:B------:R-:W3:Y:S01]  /*0530*/  LDG.E R17, desc[UR12][R4.64+0x10] ;  /* 0x0000100c04117981 */ /* 0x000ee2000c1e1900 */
[----:B------:R-:W-:Y:S02]  /*0540*/  @!P3 MOV R3, R29 ;  /* 0x0000001d0003b202 */ /* 0x000fe40000000f00 */
[----:B------:R-:W-:Y:S01]  /*0550*/  ISETP.NE.AND P3, PT, R8, R27, PT ;  /* 0x0000001b0800720c */ /* 0x000fe20003f65270 */
[----:B------:R-:W3:Y:S04]  /*0560*/  LDG.E R29, desc[UR12][R4.64+0x18] ;  /* 0x0000180c041d7981 */ /* 0x000ee8000c1e1900 */
[----:B------:R-:W3:Y:S04]  /*0570*/  @!P2 LDG.E R12, desc[UR12][R6.64+-0x4] ;  /* 0xfffffc0c060ca981 */ /* 0x000ee8000c1e1900 */
[----:B------:R-:W3:Y:S04]  /*0580*/  LDG.E R27, desc[UR12][R4.64+0x1c] ;  /* 0x00001c0c041b7981 */ /* 0x000ee8000c1e1900 */
[----:B------:R-:W3:Y:S01]  /*0590*/  @!P3 LDG.E R10, desc[UR12][R6.64] ;  /* 0x0000000c060ab981 */ /* 0x000ee2000c1e1900 */
[----:B----4-:R-:W-:-:S04]  /*05a0*/  @!P4 IMAD R21, R2, R21, RZ ;  /* 0x000000150215c224 */ /* 0x010fc800078e02ff */
[--C-:B------:R-:W-:Y:S01]  /*05b0*/  @!P4 IMAD.MOV.U32 R2, RZ, RZ, R21.reuse ;  /* 0x000000ffff02c224 */ /* 0x100fe200078e0015 */
[----:B------:R-:W-:-:S03]  /*05c0*/  @!P4 SHF.R.S32.HI R16, RZ, 0x1f, R21 ;  /* 0x0000001fff10c819 */ /* 0x000fc60000011415 */
[----:B------:R-:W-:Y:S02]  /*05d0*/  @!P5 IMAD R23, R2, R23, RZ ;  /* 0x000000170217d224 */ /* 0x000fe400078e02ff */
[----:B------:R-:W-:Y:S01]  /*05e0*/  @!P4 IMAD.MOV.U32 R3, RZ, RZ, R16 ;  /* 0x000000ffff03c224 */ /* 0x000fe200078e0010 */
[----:B------:R-:W-:Y:S01]  /*05f0*/  ISETP.NE.AND P4, PT, R8, R15, PT ;  /* 0x0000000f0800720c */ /* 0x000fe20003f85270 */
[--C-:B------:R-:W-:Y:S01]  /*0600*/  @!P5 IMAD.MOV.U32 R2, RZ, RZ, R23.reuse ;  /* 0x000000ffff02d224 */ /* 0x100fe200078e0017 */
[----:B------:R-:W-:-:S03]  /*0610*/  @!P5 SHF.R.S32.HI R16, RZ, 0x1f, R23 ;  /* 0x0000001fff10d819 */ /* 0x000fc60000011417 */
[----:B------:R-:W-:Y:S01]  /*0620*/  @!P6 IMAD R25, R2, R25, RZ ;  /* 0x000000190219e224 */ /* 0x000fe200078e02ff */
[----:B------:R-:W-:Y:S02]  /*0630*/  @!P5 MOV R3, R16 ;  /* 0x000000100003d202 */ /* 0x000fe40000000f00 */
[----:B------:R-:W-:Y:S01]  /*0640*/  ISETP.NE.AND P5, PT, R8, R13, PT ;  /* 0x0000000d0800720c */ /* 0x000fe20003fa5270 */
[--C-:B------:R-:W-:Y:S01]  /*0650*/  @!P6 IMAD.MOV.U32 R2, RZ, RZ, R25.reuse ;  /* 0x000000ffff02e224 */ /* 0x100fe200078e0019 */
[----:B------:R-:W-:-:S03]  /*0660*/  @!P6 SHF.R.S32.HI R16, RZ, 0x1f, R25 ;  /* 0x0000001fff10e819 */ /* 0x000fc60000011419 */
[----:B------:R-:W4:Y:S01]  /*0670*/  @!P4 LDG.E R13, desc[UR12][R6.64+0x4] ;  /* 0x0000040c060dc981 */ /* 0x000f22000c1e1900 */
[----:B------:R-:W-:Y:S02]  /*0680*/  @!P0 IMAD R11, R2, R11, RZ ;  /* 0x0000000b020b8224 */ /* 0x000fe400078e02ff */
[----:B------:R-:W-:Y:S02]  /*0690*/  @!P6 IMAD.MOV.U32 R3, RZ, RZ, R16 ;  /* 0x000000ffff03e224 */ /* 0x000fe400078e0010 */
[--C-:B------:R-:W-:Y:S01]  /*06a0*/  @!P0 IMAD.MOV.U32 R2, RZ, RZ, R11.reuse ;  /* 0x000000ffff028224 */ /* 0x100fe200078e000b */
[----:B------:R-:W-:-:S04]  /*06b0*/  @!P0 SHF.R.S32.HI R16, RZ, 0x1f, R11 ;  /* 0x0000001fff108819 */ /* 0x000fc8000001140b */
[----:B------:R-:W-:Y:S02]  /*06c0*/  @!P0 MOV R3, R16 ;  /* 0x0000001000038202 */ /* 0x000fe40000000f00 */
[----:B--2---:R-:W-:Y:S02]  /*06d0*/  ISETP.NE.AND P6, PT, R8, R9, PT ;  /* 0x000000090800720c */ /* 0x004fe40003fc5270 */
[----:B------:R-:W2:Y:S01]  /*06e0*/  @!P5 LDG.E R9, desc[UR12][R6.64+0x8] ;  /* 0x0000080c0609d981 */ /* 0x000ea2000c1e1900 */
[----:B---3--:R-:W-:-:S10]  /*06f0*/  @!P1 IMAD R19, R2, R19, RZ ;  /* 0x0000001302139224 */ /* 0x008fd400078e02ff */
[----:B------:R-:W3:Y:S01]  /*0700*/  @!P6 LDG.E R11, desc[UR12][R6.64+0xc] ;  /* 0x00000c0c060be981 */ /* 0x000ee2000c1e1900 */
[----:B------:R-:W-:Y:S01]  /*0710*/  ISETP.NE.AND P0, PT, R8, R17, PT ;  /* 0x000000110800720c */ /* 0x000fe20003f05270 */
[--C-:B------:R-:W-:Y:S01]  /*0720*/  @!P1 IMAD.MOV.U32 R2, RZ, RZ, R19.reuse ;  /* 0x000000ffff029224 */ /* 0x100fe200078e0013 */
[----:B------:R-:W-:-:S05]  /*0730*/  @!P1 SHF.R.S32.HI R16, RZ, 0x1f, R19 ;  /* 0x0000001fff109819 */ /* 0x000fca0000011413 */
[----:B------:R-:W-:Y:S02]  /*0740*/  @!P1 IMAD.MOV.U32 R3, RZ, RZ, R16 ;  /* 0x000000ffff039224 */ /* 0x000fe400078e0010 */
[----:B------:R-:W-:Y:S01]  /*0750*/  @!P2 IMAD R12, R2, R12, RZ ;  /* 0x0000000c020ca224 */ /* 0x000fe200078e02ff */
[----:B------:R-:W-:-:S03]  /*0760*/  ISETP.NE.AND P1, PT, R8, R14, PT ;  /* 0x0000000e0800720c */ /* 0x000fc60003f25270 */
[--C-:B------:R-:W-:Y:S01]  /*0770*/  @!P2 IMAD.MOV.U32 R2, RZ, RZ, R12.reuse ;  /* 0x000000ffff02a224 */ /* 0x100fe200078e000c */
[----:B------:R-:W-:Y:S01]  /*0780*/  @!P2 SHF.R.S32.HI R17, RZ, 0x1f, R12 ;  /* 0x0000001fff11a819 */ /* 0x000fe2000001140c */
[----:B------:R-:W3:Y:S02]  /*0790*/  @!P0 LDG.E R15, desc[UR12][R6.64+0x10] ;  /* 0x0000100c060f8981 */ /* 0x000ee4000c1e1900 */
[----:B------:R-:W-:Y:S01]  /*07a0*/  @!P3 IMAD R10, R2, R10, RZ ;  /* 0x0000000a020ab224 */ /* 0x000fe200078e02ff */
[----:B------:R-:W-:Y:S02]  /*07b0*/  @!P2 MOV R3, R17 ;  /* 0x000000110003a202 */ /* 0x000fe40000000f00 */
[----:B------:R-:W-:Y:S02]  /*07c0*/  ISETP.NE.AND P2, PT, R8, R29, PT ;  /* 0x0000001d0800720c */ /* 0x000fe40003f45270 */
[--C-:B------:R-:W-:Y:S01]  /*07d0*/  @!P3 SHF.R.S32.HI R19, RZ, 0x1f, R10.reuse ;  /* 0x0000001fff13b819 */ /* 0x100fe2000001140a */
[----:B------:R-:W3:Y:S01]  /*07e0*/  @!P1 LDG.E R17, desc[UR12][R6.64+0x14] ;  /* 0x0000140c06119981 */ /* 0x000ee2000c1e1900 */
[----:B------:R-:W-:-:S03]  /*07f0*/  @!P3 IMAD.MOV.U32 R2, RZ, RZ, R10 ;  /* 0x000000ffff02b224 */ /* 0x000fc600078e000a */
[----:B------:R-:W-:Y:S01]  /*0800*/  @!P3 IMAD.MOV.U32 R3, RZ, RZ, R19 ;  /* 0x000000ffff03b224 */ /* 0x000fe200078e0013 */
[----:B------:R-:W-:-:S05]  /*0810*/  ISETP.NE.AND P3, PT, R8, R27, PT ;  /* 0x0000001b0800720c */ /* 0x000fca0003f65270 */
[----:B------:R-:W3:Y:S08]  /*0820*/  @!P2 LDG.E R19, desc[UR12][R6.64+0x18] ;  /* 0x0000180c0613a981 */ /* 0x000ef0000c1e1900 */
[----:B------:R-:W3:Y:S01]  /*0830*/  @!P3 LDG.E R21, desc[UR12][R6.64+0x1c] ;  /* 0x00001c0c0615b981 */ /* 0x000ee2000c1e1900 */
[----:B----4-:R-:W-:-:S04]  /*0840*/  @!P4 IMAD R13, R2, R13, RZ ;  /* 0x0000000d020dc224 */ /* 0x010fc800078e02ff */
[--C-:B------:R-:W-:Y:S01]  /*0850*/  @!P4 IMAD.MOV.U32 R2, RZ, RZ, R13.reuse ;  /* 0x000000ffff02c224 */ /* 0x100fe200078e000d */
[----:B------:R-:W-:-:S04]  /*0860*/  @!P4 SHF.R.S32.HI R10, RZ, 0x1f, R13 ;  /* 0x0000001fff0ac819 */ /* 0x000fc8000001140d */
[----:B------:R-:W-:Y:S01]  /*0870*/  @!P4 MOV R3, R10 ;  /* 0x0000000a0003c202 */ /* 0x000fe20000000f00 */
[----:B------:R-:W-:-:S04]  /*0880*/  UIADD3 UR4, UP1, UPT, UR4, -0x10, URZ ;  /* 0xfffffff004047890 */ /* 0x000fc8000ff3e0ff */
[----:B------:R-:W-:Y:S02]  /*0890*/  UIADD3.X UR7, UPT, UPT, UR7, -0x1, URZ, UP1, !UPT ;  /* 0xffffffff07077890 */ /* 0x000fe40008ffe4ff */
[----:B------:R-:W-:-:S04]  /*08a0*/  UISETP.NE.U32.AND UP1, UPT, UR4, URZ, UPT ;  /* 0x000000ff0400728c */ /* 0x000fc8000bf25070 */
[----:B------:R-:W-:Y:S01]  /*08b0*/  UISETP.NE.AND.EX UP1, UPT, UR7, URZ, UPT, UP1 ;  /* 0x000000ff0700728c */ /* 0x000fe2000bf25310 */
[----:B--2---:R-:W-:-:S04]  /*08c0*/  @!P5 IMAD R9, R2, R9, RZ ;  /* 0x000000090209d224 */ /* 0x004fc800078e02ff */
[----:B------:R-:W-:-:S04]  /*08d0*/  @!P5 IMAD.MOV.U32 R2, RZ, RZ, R9 ;  /* 0x000000ffff02d224 */ /* 0x000fc800078e0009 */
[----:B---3--:R-:W-:-:S05]  /*08e0*/  @!P6 IMAD R11, R2, R11, RZ ;  /* 0x0000000b020be224 */ /* 0x008fca00078e02ff */
[----:B------:R-:W-:Y:S02]  /*08f0*/  @!P6 MOV R2, R11 ;  /* 0x0000000b0002e202 */ /* 0x000fe40000000f00 */
[----:B------:R-:W-:-:S03]  /*0900*/  @!P5 SHF.R.S32.HI R10, RZ, 0x1f, R9 ;  /* 0x0000001fff0ad819 */ /* 0x000fc60000011409 */
[----:B------:R-:W-:-:S04]  /*0910*/  @!P0 IMAD R15, R2, R15, RZ ;  /* 0x0000000f020f8224 */ /* 0x000fc800078e02ff */
[----:B------:R-:W-:-:S04]  /*0920*/  @!P0 IMAD.MOV.U32 R2, RZ, RZ, R15 ;  /* 0x000000ffff028224 */ /* 0x000fc800078e000f */
[----:B------:R-:W-:Y:S02]  /*0930*/  @!P1 IMAD R17, R2, R17, RZ ;  /* 0x0000001102119224 */ /* 0x000fe400078e02ff */
[----:B------:R-:W-:Y:S01]  /*0940*/  @!P5 IMAD.MOV.U32 R3, RZ, RZ, R10 ;  /* 0x000000ffff03d224 */ /* 0x000fe200078e000a */
[----:B------:R-:W-:Y:S01]  /*0950*/  @!P6 SHF.R.S32.HI R10, RZ, 0x1f, R11 ;  /* 0x0000001fff0ae819 */ /* 0x000fe2000001140b */
[----:B------:R-:W-:-:S04]  /*0960*/  @!P1 IMAD.MOV.U32 R2, RZ, RZ, R17 ;  /* 0x000000ffff029224 */ /* 0x000fc800078e0011 */
[----:B------:R-:W-:Y:S02]  /*0970*/  @!P6 IMAD.MOV.U32 R3, RZ, RZ, R10 ;  /* 0x000000ffff03e224 */ /* 0x000fe400078e000a */
[----:B------:R-:W-:Y:S01]  /*0980*/  @!P2 IMAD R19, R2, R19, RZ ;  /* 0x000000130213a224 */ /* 0x000fe200078e02ff */
[----:B------:R-:W-:-:S04]  /*0990*/  @!P0 SHF.R.S32.HI R10, RZ, 0x1f, R15 ;  /* 0x0000001fff0a8819 */ /* 0x000fc8000001140f */
[----:B------:R-:W-:Y:S02]  /*09a0*/  @!P2 MOV R2, R19 ;  /* 0x000000130002a202 */ /* 0x000fe40000000f00 */
[----:B------:R-:W-:Y:S02]  /*09b0*/  @!P0 MOV R3, R10 ;  /* 0x0000000a00038202 */ /* 0x000fe40000000f00 */
[----:B------:R-:W-:Y:S01]  /*09c0*/  @!P1 SHF.R.S32.HI R10, RZ, 0x1f, R17 ;  /* 0x0000001fff0a9819 */ /* 0x000fe20000011411 */
[----:B------:R-:W-:Y:S01]  /*09d0*/  @!P3 IMAD R21, R2, R21, RZ ;  /* 0x000000150215b224 */ /* 0x000fe200078e02ff */
[----:B------:R-:W-:-:S03]  /*09e0*/  IADD3 R9, P0, PT, R4, 0x40, RZ ;  /* 0x0000004004097810 */ /* 0x000fc60007f1e0ff */
[----:B------:R-:W-:Y:S01]  /*09f0*/  @!P1 IMAD.MOV.U32 R3, RZ, RZ, R10 ;  /* 0x000000ffff039224 */ /* 0x000fe200078e000a */
[----:B------:R-:W-:Y:S02]  /*0a00*/  @!P2 SHF.R.S32.HI R10, RZ, 0x1f, R19 ;  /* 0x0000001fff0aa819 */ /* 0x000fe40000011413 */
[----:B------:R-:W-:Y:S02]  /*0a10*/  @!P3 SHF.R.S32.HI R4, RZ, 0x1f, R21 ;  /* 0x0000001fff04b819 */ /* 0x000fe40000011415 */
[----:B------:R-:W-:Y:S01]  /*0a20*/  IADD3 R6, P1, PT, R6, 0x40, RZ ;  /* 0x0000004006067810 */ /* 0x000fe20007f3e0ff */
[----:B------:R-:W-:Y:S02]  /*0a30*/  @!P2 IMAD.MOV.U32 R3, RZ, RZ, R10 ;  /* 0x000000ffff03a224 */ /* 0x000fe400078e000a */
[----:B------:R-:W-:Y:S01]  /*0a40*/  IMAD.X R5, RZ, RZ, R5, P0 ;  /* 0x000000ffff057224 */ /* 0x000fe200000e0605 */
[----:B------:R-:W-:Y:S01]  /*0a50*/  IADD3.X R17, PT, PT, RZ, R7, RZ, P1, !PT ;  /* 0x00000007ff117210 */ /* 0x000fe20000ffe4ff */
[----:B------:R-:W-:-:S02]  /*0a60*/  @!P3 IMAD.MOV.U32 R2, RZ, RZ, R21 ;  /* 0x000000ffff02b224 */ /* 0x000fc400078e0015 */
[----:B------:R-:W-:Y:S01]  /*0a70*/  @!P3 IMAD.MOV.U32 R3, RZ, RZ, R4 ;  /* 0x000000ffff03b224 */ /* 0x000fe200078e0004 */
[----:B------:R-:W-:Y:S06]  /*0a80*/  BRA.U UP1, `(.L_x_1050) ;  /* 0xfffffff901147547 */ /* 0x000fec000b83ffff */
.L_x_1049:
        /* <DEDUP_REMOVED lines=26> */
[----:B------:R0:W4:Y:S01]  /*0c30*/  LDG.E R23, desc[UR12][R6.64+0x1c] ;  /* 0x00001c0c06177981 */ /* 0x000122000c1e1900 */
[----:B--2--5:R-:W-:Y:S02]  /*0c40*/  ISETP.NE.AND P6, PT, R8, R5, PT ;  /* 0x000000050800720c */ /* 0x024fe40003fc5270 */
[----:B------:R-:W-:-:S11]  /*0c50*/  MOV R5, UR7 ;  /* 0x0000000700057c02 */ /* 0x000fd60008000f00 */
[----:B------:R-:W2:Y:S01]  /*0c60*/  @!P6 LDG.E R9, desc[UR12][R4.64] ;  /* 0x0000000c0409e981 */ /* 0x000ea2000c1e1900 */
[C---:B---3--:R-:W-:Y:S02]  /*0c70*/  ISETP.NE.AND P5, PT, R8.reuse, R11, PT ;  /* 0x0000000b0800720c */ /* 0x048fe40003fa5270 */
[C---:B----4-:R-:W-:Y:S02]  /*0c80*/  ISETP.NE.AND P4, PT, R8.reuse, R13, PT ;  /* 0x0000000d0800720c */ /* 0x050fe40003f85270 */
[----:B------:R-:W-:-:S09]  /*0c90*/  ISETP.NE.AND P3, PT, R8, R15, PT ;  /* 0x0000000f0800720c */ /* 0x000fd20003f65270 */
[----:B------:R-:W3:Y:S01]  /*0ca0*/  @!P5 LDG.E R11, desc[UR12][R4.64+0x4] ;  /* 0x0000040c040bd981 */ /* 0x000ee2000c1e1900 */
[----:B------:R-:W-:-:S03]  /*0cb0*/  ISETP.NE.AND P2, PT, R8, R17, PT ;  /* 0x000000110800720c */ /* 0x000fc60003f45270 */
[----:B------:R-:W4:Y:S04]  /*0cc0*/  @!P4 LDG.E R13, desc[UR12][R4.64+0x8] ;  /* 0x0000080c040dc981 */ /* 0x000f28000c1e1900 */
[----:B------:R-:W4:Y:S01]  /*0cd0*/  @!P3 LDG.E R15, desc[UR12][R4.64+0xc] ;  /* 0x00000c0c040fb981 */ /* 0x000f22000c1e1900 */
[----:B------:R-:W-:-:S05]  /*0ce0*/  ISETP.NE.AND P1, PT, R8, R19, PT ;  /* 0x000000130800720c */ /* 0x000fca0003f25270 */
[----:B------:R-:W4:Y:S01]  /*0cf0*/  @!P2 LDG.E R17, desc[UR12][R4.64+0x10] ;  /* 0x0000100c0411a981 */ /* 0x000f22000c1e1900 */
[----:B------:R-:W-:-:S07]  /*0d00*/  ISETP.NE.AND P0, PT, R8, R21, PT ;  /* 0x000000150800720c */ /* 0x000fce0003f05270 */
[----:B------:R-:W4:Y:S01]  /*0d10*/  @!P1 LDG.E R7, desc[UR12][R4.64+0x14] ;  /* 0x0000140c04079981 */ /* 0x000f22000c1e1900 */
[----:B--2---:R-:W-:-:S05]  /*0d20*/  @!P6 IMAD R9, R2, R9, RZ ;  /* 0x000000090209e224 */ /* 0x004fca00078e02ff */
[--C-:B0-----:R-:W-:Y:S01]  /*0d30*/  @!P6 SHF.R.S32.HI R6, RZ, 0x1f, R9.reuse ;  /* 0x0000001fff06e819 */ /* 0x101fe20000011409 */
[----:B------:R-:W-:Y:S02]  /*0d40*/  @!P6 IMAD.MOV.U32 R2, RZ, RZ, R9 ;  /* 0x000000ffff02e224 */ /* 0x000fe400078e0009 */
[----:B------:R-:W2:Y:S02]  /*0d50*/  @!P0 LDG.E R9, desc[UR12][R4.64+0x18] ;  /* 0x0000180c04098981 */ /* 0x000ea4000c1e1900 */
[----:B------:R-:W-:Y:S01]  /*0d60*/  @!P6 IMAD.MOV.U32 R3, RZ, RZ, R6 ;  /* 0x000000ffff03e224 */ /* 0x000fe200078e0006 */
[----:B------:R-:W-:-:S13]  /*0d70*/  ISETP.NE.AND P6, PT, R8, R23, PT ;  /* 0x000000170800720c */ /* 0x000fda0003fc5270 */
[----:B------:R0:W2:Y:S01]  /*0d80*/  @!P6 LDG.E R19, desc[UR12][R4.64+0x1c] ;  /* 0x00001c0c0413e981 */ /* 0x0000a2000c1e1900 */
[----:B---3--:R-:W-:-:S05]  /*0d90*/  @!P5 IMAD R11, R2, R11, RZ ;  /* 0x0000000b020bd224 */ /* 0x008fca00078e02ff */
[----:B------:R-:W-:-:S05]  /*0da0*/  @!P5 MOV R2, R11 ;  /* 0x0000000b0002d202 */ /* 0x000fca0000000f00 */
[----:B----4-:R-:W-:-:S04]  /*0db0*/  @!P4 IMAD R13, R2, R13, RZ ;  /* 0x0000000d020dc224 */ /* 0x010fc800078e02ff */
[----:B------:R-:W-:-:S04]  /*0dc0*/  @!P4 IMAD.MOV.U32 R2, RZ, RZ, R13 ;  /* 0x000000ffff02c224 */ /* 0x000fc800078e000d */
[----:B------:R-:W-:-:S04]  /*0dd0*/  @!P3 IMAD R15, R2, R15, RZ ;  /* 0x0000000f020fb224 */ /* 0x000fc800078e02ff */
[----:B------:R-:W-:Y:S01]  /*0de0*/  @!P3 IMAD.MOV.U32 R2, RZ, RZ, R15 ;  /* 0x000000ffff02b224 */ /* 0x000fe200078e000f */
[----:B------:R-:W-:-:S03]  /*0df0*/  @!P5 SHF.R.S32.HI R6, RZ, 0x1f, R11 ;  /* 0x0000001fff06d819 */ /* 0x000fc6000001140b */
[----:B------:R-:W-:Y:S02]  /*0e00*/  @!P2 IMAD R17, R2, R17, RZ ;  /* 0x000000110211a224 */ /* 0x000fe400078e02ff */
[----:B------:R-:W-:-:S03]  /*0e10*/  @!P5 IMAD.MOV.U32 R3, RZ, RZ, R6 ;  /* 0x000000ffff03d224 */ /* 0x000fc600078e0006 */
[----:B------:R-:W-:Y:S02]  /*0e20*/  @!P2 MOV R2, R17 ;  /* 0x000000110002a202 */ /* 0x000fe40000000f00 */
[----:B------:R-:W-:-:S03]  /*0e30*/  @!P4 SHF.R.S32.HI R6, RZ, 0x1f, R13 ;  /* 0x0000001fff06c819 */ /* 0x000fc6000001140d */
[----:B------:R-:W-:Y:S01]  /*0e40*/  @!P1 IMAD R7, R2, R7, RZ ;  /* 0x0000000702079224 */ /* 0x000fe200078e02ff */
[----:B------:R-:W-:Y:S02]  /*0e50*/  @!P4 MOV R3, R6 ;  /* 0x000000060003c202 */ /* 0x000fe40000000f00 */
[----:B------:R-:W-:Y:S01]  /*0e60*/  @!P3 SHF.R.S32.HI R6, RZ, 0x1f, R15 ;  /* 0x0000001fff06b819 */ /* 0x000fe2000001140f */
[----:B------:R-:W-:Y:S01]  /*0e70*/  @!P1 IMAD.MOV.U32 R2, RZ, RZ, R7 ;  /* 0x000000ffff029224 */ /* 0x000fe200078e0007 */
[----:B0-----:R-:W-:-:S03]  /*0e80*/  @!P2 SHF.R.S32.HI R4, RZ, 0x1f, R17 ;  /* 0x0000001fff04a819 */ /* 0x001fc60000011411 */
[----:B------:R-:W-:Y:S02]  /*0e90*/  @!P3 IMAD.MOV.U32 R3, RZ, RZ, R6 ;  /* 0x000000ffff03b224 */ /* 0x000fe400078e0006 */
[----:B------:R-:W-:Y:S01]  /*0ea0*/  @!P2 IMAD.MOV.U32 R3, RZ, RZ, R4 ;  /* 0x000000ffff03a224 */ /* 0x000fe200078e0004 */
[----:B------:R-:W-:-:S04]  /*0eb0*/  @!P1 SHF.R.S32.HI R4, RZ, 0x1f, R7 ;  /* 0x0000001fff049819 */ /* 0x000fc80000011407 */
[----:B------:R-:W-:Y:S01]  /*0ec0*/  @!P1 MOV R3, R4 ;  /* 0x0000000400039202 */ /* 0x000fe20000000f00 */
[----:B------:R-:W-:-:S04]  /*0ed0*/  UIADD3 UR5, UP1, UPT, UR5, 0x8, URZ ;  /* 0x0000000805057890 */ /* 0x000fc8000ff3e0ff */
[----:B------:R-:W-:Y:S01]  /*0ee0*/  UIADD3.X UR6, UPT, UPT, URZ, UR6, URZ, UP1, !UPT ;  /* 0x00000006ff067290 */ /* 0x000fe20008ffe4ff */
[----:B--2---:R-:W-:-:S04]  /*0ef0*/  @!P0 IMAD R9, R2, R9, RZ ;  /* 0x0000000902098224 */ /* 0x004fc800078e02ff */
[--C-:B------:R-:W-:Y:S01]  /*0f00*/  @!P0 IMAD.MOV.U32 R2, RZ, RZ, R9.reuse ;  /* 0x000000ffff028224 */ /* 0x100fe200078e0009 */
[----:B------:R-:W-:-:S05]  /*0f10*/  @!P0 SHF.R.S32.HI R4, RZ, 0x1f, R9 ;  /* 0x0000001fff048819 */ /* 0x000fca0000011409 */
[----:B------:R-:W-:Y:S02]  /*0f20*/  @!P0 IMAD.MOV.U32 R3, RZ, RZ, R4 ;  /* 0x000000ffff038224 */ /* 0x000fe400078e0004 */
[----:B------:R-:W-:-:S05]  /*0f30*/  @!P6 IMAD R19, R2, R19, RZ ;  /* 0x000000130213e224 */ /* 0x000fca00078e02ff */
[----:B------:R-:W-:Y:S02]  /*0f40*/  @!P6 SHF.R.S32.HI R4, RZ, 0x1f, R19 ;  /* 0x0000001fff04e819 */ /* 0x000fe40000011413 */
[----:B------:R-:W-:-:S03]  /*0f50*/  @!P6 MOV R2, R19 ;  /* 0x000000130002e202 */ /* 0x000fc60000000f00 */
[----:B------:R-:W-:-:S07]  /*0f60*/  @!P6 IMAD.MOV.U32 R3, RZ, RZ, R4 ;  /* 0x000000ffff03e224 */ /* 0x000fce00078e0004 */
.L_x_1051:
        /* <DEDUP_REMOVED lines=23> */
[----:B--2--5:R-:W-:-:S03]  /*10e0*/  ISETP.NE.AND P0, PT, R8, R7, PT ;  /* 0x000000070800720c */ /* 0x024fc60003f05270 */
[----:B------:R-:W-:Y:S01]  /*10f0*/  IMAD.U32 R7, RZ, RZ, UR11 ;  /* 0x0000000bff077e24 */ /* 0x000fe2000f8e00ff */
[C---:B---3--:R-:W-:Y:S02]  /*1100*/  ISETP.NE.AND P1, PT, R8.reuse, R9, PT ;  /* 0x000000090800720c */ /* 0x048fe40003f25270 */
[----:B----4-:R-:W-:-:S07]  /*1110*/  ISETP.NE.AND P2, PT, R8, R11, PT ;  /* 0x0000000b0800720c */ /* 0x010fce0003f45270 */
[----:B------:R-:W2:Y:S01]  /*1120*/  @!P0 LDG.E R9, desc[UR12][R6.64] ;  /* 0x0000000c06098981 */ /* 0x000ea2000c1e1900 */
[----:B------:R-:W-:-:S03]  /*1130*/  ISETP.NE.AND P3, PT, R8, R13, PT ;  /* 0x0000000d0800720c */ /* 0x000fc60003f65270 */
[----:B------:R-:W3:Y:S04]  /*1140*/  @!P1 LDG.E R11, desc[UR12][R6.64+0x4] ;  /* 0x0000040c060b9981 */ /* 0x000ee8000c1e1900 */
[----:B------:R-:W4:Y:S06]  /*1150*/  @!P2 LDG.E R5, desc[UR12][R6.64+0x8] ;  /* 0x0000080c0605a981 */ /* 0x000f2c000c1e1900 */
[----:B------:R-:W4:Y:S01]  /*1160*/  @!P3 LDG.E R13, desc[UR12][R6.64+0xc] ;  /* 0x00000c0c060db981 */ /* 0x000f22000c1e1900 */
[----:B------:R-:W-:-:S04]  /*1170*/  UIADD3 UR5, UP1, UPT, UR5, 0x4, URZ ;  /* 0x0000000405057890 */ /* 0x000fc8000ff3e0ff */
[----:B------:R-:W-:Y:S01]  /*1180*/  UIADD3.X UR6, UPT, UPT, URZ, UR6, URZ, UP1, !UPT ;  /* 0x00000006ff067290 */ /* 0x000fe20008ffe4ff */
[----:B--2---:R-:W-:-:S05]  /*1190*/  @!P0 IMAD R9, R2, R9, RZ ;  /* 0x0000000902098224 */ /* 0x004fca00078e02ff */
[----:B------:R-:W-:Y:S02]  /*11a0*/  @!P0 MOV R2, R9 ;  /* 0x0000000900028202 */ /* 0x000fe40000000f00 */
[----:B------:R-:W-:-:S03]  /*11b0*/  @!P0 SHF.R.S32.HI R4, RZ, 0x1f, R9 ;  /* 0x0000001fff048819 */ /* 0x000fc60000011409 */
[----:B---3--:R-:W-:Y:S02]  /*11c0*/  @!P1 IMAD R11, R2, R11, RZ ;  /* 0x0000000b020b9224 */ /* 0x008fe400078e02ff */
[----:B------:R-:W-:Y:S02]  /*11d0*/  @!P0 IMAD.MOV.U32 R3, RZ, RZ, R4 ;  /* 0x000000ffff038224 */ /* 0x000fe400078e0004 */
[--C-:B------:R-:W-:Y:S01]  /*11e0*/  @!P1 IMAD.MOV.U32 R2, RZ, RZ, R11.reuse ;  /* 0x000000ffff029224 */ /* 0x100fe200078e000b */
[----:B------:R-:W-:-:S03]  /*11f0*/  @!P1 SHF.R.S32.HI R4, RZ, 0x1f, R11 ;  /* 0x0000001fff049819 */ /* 0x000fc6000001140b */
[----:B----4-:R-:W-:Y:S01]  /*1200*/  @!P2 IMAD R5, R2, R5, RZ ;  /* 0x000000050205a224 */ /* 0x010fe200078e02ff */
[----:B------:R-:W-:-:S03]  /*1210*/  @!P1 MOV R3, R4 ;  /* 0x0000000400039202 */ /* 0x000fc60000000f00 */
[--C-:B------:R-:W-:Y:S01]  /*1220*/  @!P2 IMAD.MOV.U32 R2, RZ, RZ, R5.reuse ;  /* 0x000000ffff02a224 */ /* 0x100fe200078e0005 */
[----:B------:R-:W-:-:S03]  /*1230*/  @!P2 SHF.R.S32.HI R4, RZ, 0x1f, R5 ;  /* 0x0000001fff04a819 */ /* 0x000fc60000011405 */
[----:B------:R-:W-:Y:S02]  /*1240*/  @!P3 IMAD R13, R2, R13, RZ ;  /* 0x0000000d020db224 */ /* 0x000fe400078e02ff */
[----:B------:R-:W-:-:S03]  /*1250*/  @!P2 IMAD.MOV.U32 R3, RZ, RZ, R4 ;  /* 0x000000ffff03a224 */ /* 0x000fc600078e0004 */
[----:B------:R-:W-:Y:S02]  /*1260*/  @!P3 SHF.R.S32.HI R4, RZ, 0x1f, R13 ;  /* 0x0000001fff04b819 */ /* 0x000fe4000001140d */
[----:B------:R-:W-:-:S03]  /*1270*/  @!P3 MOV R2, R13 ;  /* 0x0000000d0002b202 */ /* 0x000fc60000000f00 */
[----:B------:R-:W-:-:S07]  /*1280*/  @!P3 IMAD.MOV.U32 R3, RZ, RZ, R4 ;  /* 0x000000ffff03b224 */ /* 0x000fce00078e0004 */
.L_x_1052:
        /* <DEDUP_REMOVED lines=9> */
.L_x_1053:
[----:B------:R-:W-:Y:S01]  /*1320*/  MOV R5, UR6 ;  /* 0x0000000600057c02 */ /* 0x000fe20008000f00 */
[----:B------:R-:W-:-:S05]  /*1330*/  IMAD.U32 R4, RZ, RZ, UR5 ;  /* 0x00000005ff047e24 */ /* 0x000fca000f8e00ff */
[----:B------:R-:W2:Y:S01]  /*1340*/  LDG.E R5, desc[UR12][R4.64] ;  /* 0x0000000c04057981 */ /* 0x000ea2000c1e1900 */
[----:B------:R-:W-:Y:S02]  /*1350*/  IMAD.U32 R7, RZ, RZ, UR8 ;  /* 0x00000008ff077e24 */ /* 0x000fe4000f8e00ff */
[----:B------:R-:W-:Y:S01]  /*1360*/  IMAD.U32 R6, RZ, RZ, UR7 ;  /* 0x00000007ff067e24 */ /* 0x000fe2000f8e00ff */
[----:B--2--5:R-:W-:-:S13]  /*1370*/  ISETP.NE.AND P0, PT, R8, R5, PT ;  /* 0x000000050800720c */ /* 0x024fda0003f05270 */
        /* <DEDUP_REMOVED lines=9> */
[----:B--2---:R-:W-:-:S05]  /*1410*/  @!P0 IMAD R9, R2, R7, RZ ;  /* 0x0000000702098224 */ /* 0x004fca00078e02ff */
[----:B------:R-:W-:Y:S02]  /*1420*/  @!P0 SHF.R.S32.HI R4, RZ, 0x1f, R9 ;  /* 0x0000001fff048819 */ /* 0x000fe40000011409 */
[----:B------:R-:W-:-:S03]  /*1430*/  @!P0 MOV R2, R9 ;  /* 0x0000000900028202 */ /* 0x000fc60000000f00 */
[----:B------:R-:W-:Y:S01]  /*1440*/  @!P0 IMAD.MOV.U32 R3, RZ, RZ, R4 ;  /* 0x000000ffff038224 */ /* 0x000fe200078e0004 */
[----:B------:R-:W-:Y:S06]  /*1450*/  BRA.U UP0, `(.L_x_1053) ;  /* 0xfffffffd00b07547 */ /* 0x000fec000b83ffff */
.L_x_1048:
[----:B------:R-:W0:Y:S02]  /*1460*/  LDCU.64 UR4, c[0x0][0x380] ;  /* 0x00007000ff0477ac */ /* 0x000e240008000a00 */
[----:B0-----:R-:W-:-:S04]  /*1470*/  LEA R4, P0, R0, UR4, 0x3 ;  /* 0x0000000400047c11 */ /* 0x001fc8000f8018ff */
[----:B------:R-:W-:-:S05]  /*1480*/  LEA.HI.X R5, R0, UR5, RZ, 0x3, P0 ;  /* 0x0000000500057c11 */ /* 0x000fca00080f1cff */
[----:B------:R-:W-:Y:S01]  /*1490*/  STG.E.64 desc[UR12][R4.64], R2 ;  /* 0x0000000204007986 */ /* 0x000fe2000c101b0c */
[----:B------:R-:W-:Y:S05]  /*14a0*/  EXIT ;  /* 0x000000000000794d */ /* 0x000fea0003800000 */
.L_x_1054:
        /* <DEDUP_REMOVED lines=13> */
.L_x_8766:


//--------------------- .text._ZN2at6native55_GLOBAL__N__0955718d_22_SparseCsrTensorMath_cu_868dd54534reduce_sparse_csr_dim1_cuda_kernelIalNS1_14ReductionMulOpIaEElEEvPT2_PKT_PKT0_SC_lT1_ --------------------------
	.section	.text._ZN2at6native55_GLOBAL__N__0955718d_22_SparseCsrTensorMath_cu_868dd54534reduce_sparse_csr_dim1_cuda_kernelIalNS1_14ReductionMulOpIaEElEEvPT2_PKT_PKT0_SC_lT1_,"ax",@progbits
	.align	128
.text._ZN2at6native55_GLOBAL__N__0955718d_22_SparseCsrTensorMath_cu_868dd54534reduce_sparse_csr_dim1_cuda_kernelIalNS1_14ReductionMulOpIaEElEEvPT2_PKT_PKT0_SC_lT1_:
        .type           _ZN2at6native55_GLOBAL__N__0955718d_22_SparseCsrTensorMath_cu_868dd54534reduce_sparse_csr_dim1_cuda_kernelIalNS1_14ReductionMulOpIaEElEEvPT2_PKT_PKT0_SC_lT1_,@function
        .size           _ZN2at6native55_GLOBAL__N__0955718d_22_SparseCsrTensorMath_cu_868dd54534reduce_sparse_csr_dim1_cuda_kernelIalNS1_14ReductionMulOpIaEElEEvPT2_PKT_PKT0_SC_lT1_,(.L_x_8767 - _ZN2at6native55_GLOBAL__N__0955718d_22_SparseCsrTensorMath_cu_868dd54534reduce_sparse_csr_dim1_cuda_kernelIalNS1_14ReductionMulOpIaEElEEvPT2_PKT_PKT0_SC_lT1_)
        .other          _ZN2at6native55_GLOBAL__N__0955718d_22_SparseCsrTensorMath_cu_868dd54534reduce_sparse_csr_dim1_cuda_kernelIalNS1_14ReductionMulOpIaEElEEvPT2_PKT_PKT0_SC_lT1_,@"STO_CUDA_ENTRY STV_DEFAULT"
_ZN2at6native55_GLOBAL__N__0955718d_22_SparseCsrTensorMath_cu_868dd54534reduce_sparse_csr_dim1_cuda_kernelIalNS1_14ReductionMulOpIaEElEEvPT2_PKT_PKT0_SC_lT1_:
        /* <DEDUP_REMOVED lines=21> */
[----:B------:R-:W0:Y:S01]  /*0150*/  LDCU.64 UR6, c[0x0][0x388] ;  /* 0x00007100ff0677ac */ /* 0x000e220008000a00 */
[----:B------:R-:W-:Y:S01]  /*0160*/  IMAD.MOV.U32 R6, RZ, RZ, R7 ;  /* 0x000000ffff067224 */ /* 0x000fe200078e0007 */
[----:B------:R-:W-:Y:S01]  /*0170*/  BSSY.RECONVERGENT B0, `(.L_x_1055) ;  /* 0x00000a4000007945 */ /* 0x000fe20003800200 */
[----:B------:R-:W-:Y:S01]  /*0180*/  IMAD.MOV.U32 R2, RZ, RZ, 0x1 ;  /* 0x00000001ff027424 */ /* 0x000fe200078e00ff */
[----:B------:R-:W-:Y:S01]  /*0190*/  ISETP.GE.U32.AND P0, PT, R5, R8, PT ;  /* 0x000000080500720c */ /* 0x000fe20003f06070 */
[----:B------:R-:W-:-:S03]  /*01a0*/  IMAD.MOV.U32 R3, RZ, RZ, 0x0 ;  /* 0x00000000ff037424 */ /* 0x000fc600078e00ff */
[----:B------:R-:W-:-:S13]  /*01b0*/  ISETP.GE.AND.EX P0, PT, R6, R9, PT, P0 ;  /* 0x000000090600720c */ /* 0x000fda0003f06300 */
[----:B0-----:R-:W-:Y:S05]  /*01c0*/  @P0 BRA `(.L_x_1056) ;  /* 0x0000000800780947 */ /* 0x001fea0003800000 */
        /* <DEDUP_REMOVED lines=12> */
[----:B------:R-:W-:Y:S01]  /*0290*/  IMAD.MOV.U32 R8, RZ, RZ, 0x1 ;  /* 0x00000001ff087424 */ /* 0x000fe200078e00ff */
[----:B------:R-:W-:-:S07]  /*02a0*/  LOP3.LUT R27, R7, 0xfffffff0, RZ, 0xc0, !PT ;  /* 0xfffffff0071b7812 */ /* 0x000fce00078ec0ff */
.L_x_1059:
[----:B------:R-:W-:-:S04]  /*02b0*/  IADD3 R2, P0, PT, R5, UR6, RZ ;  /* 0x0000000605027c10 */ /* 0x000fc8000ff1e0ff */
[----:B------:R-:W-:-:S05]  /*02c0*/  IADD3.X R3, PT, PT, R6, UR7, RZ, P0, !PT ;  /* 0x0000000706037c10 */ /* 0x000fca00087fe4ff */
[----:B------:R-:W2:Y:S04]  /*02d0*/  LDG.E.U8 R25, desc[UR4][R2.64] ;  /* 0x0000000402197981 */ /* 0x000ea8000c1e1100 */
[----:B------:R-:W3:Y:S04]  /*02e0*/  LDG.E.U8 R24, desc[UR4][R2.64+0x1] ;  /* 0x0000010402187981 */ /* 0x000ee8000c1e1100 */
[----:B------:R-:W4:Y:S04]  /*02f0*/  LDG.E.U8 R23, desc[UR4][R2.64+0x2] ;  /* 0x0000020402177981 */ /* 0x000f28000c1e1100 */
[----:B------:R-:W5:Y:S04]  /*0300*/  LDG.E.U8 R21, desc[UR4][R2.64+0x3] ;  /* 0x0000030402157981 */ /* 0x000f68000c1e1100 */
        /* <DEDUP_REMOVED lines=11> */
[----:B------:R0:W5:Y:S01]  /*03c0*/  LDG.E.U8 R22, desc[UR4][R2.64+0xf] ;  /* 0x00000f0402167981 */ /* 0x000162000c1e1100 */
[----:B------:R-:W-:-:S02]  /*03d0*/  PRMT R8, R8, 0x9910, RZ ;  /* 0x0000991008087816 */ /* 0x000fc400000000ff */
[----:B------:R-:W-:Y:S02]  /*03e0*/  IADD3 R27, P0, PT, R27, -0x10, RZ ;  /* 0xfffffff01b1b7810 */ /* 0x000fe40007f1e0ff */
[----:B------:R-:W-:Y:S02]  /*03f0*/  IADD3 R5, P2, PT, R5, 0x10, RZ ;  /* 0x0000001005057810 */ /* 0x000fe40007f5e0ff */
[----:B------:R-:W-:Y:S02]  /*0400*/  IADD3.X R9, PT, PT, R9, -0x1, RZ, P0, !PT ;  /* 0xffffffff09097810 */ /* 0x000fe400007fe4ff */
[----:B------:R-:W-:Y:S01]  /*0410*/  ISETP.NE.U32.AND P0, PT, R27, RZ, PT ;  /* 0x000000ff1b00720c */ /* 0x000fe20003f05070 */
[----:B------:R-:W-:-:S03]  /*0420*/  IMAD.X R6, RZ, RZ, R6, P2 ;  /* 0x000000ffff067224 */ /* 0x000fc600010e0606 */
[----:B------:R-:W-:Y:S01]  /*0430*/  ISETP.NE.AND.EX P0, PT, R9, RZ, PT, P0 ;  /* 0x000000ff0900720c */ /* 0x000fe20003f05300 */
[----:B--2---:R-:W-:-:S05]  /*0440*/  IMAD R25, R25, R8, RZ ;  /* 0x0000000819197224 */ /* 0x004fca00078e02ff */
[----:B------:R-:W-:-:S05]  /*0450*/  PRMT R25, R25, 0x9910, RZ ;  /* 0x0000991019197816 */ /* 0x000fca00000000ff */
[----:B---3--:R-:W-:-:S05]  /*0460*/  IMAD R24, R24, R25, RZ ;  /* 0x0000001918187224 */ /* 0x008fca00078e02ff */
[----:B------:R-:W-:-:S05]  /*0470*/  PRMT R8, R24, 0x9910, RZ ;  /* 0x0000991018087816 */ /* 0x000fca00000000ff */
[----:B----4-:R-:W-:-:S05]  /*0480*/  IMAD R23, R23, R8, RZ ;  /* 0x0000000817177224 */ /* 0x010fca00078e02ff */
[----:B0-----:R-:W-:-:S05]  /*0490*/  PRMT R2, R23, 0x9910, RZ ;  /* 0x0000991017027816 */ /* 0x001fca00000000ff */
[----:B-----5:R-:W-:-:S05]  /*04a0*/  IMAD R21, R21, R2, RZ ;  /* 0x0000000215157224 */ /* 0x020fca00078e02ff */
[----:B------:R-:W-:-:S05]  /*04b0*/  PRMT R3, R21, 0x9910, RZ ;  /* 0x0000991015037816 */ /* 0x000fca00000000ff */
[----:B------:R-:W-:-:S05]  /*04c0*/  IMAD R20, R20, R3, RZ ;  /* 0x0000000314147224 */ /* 0x000fca00078e02ff */
        /* <DEDUP_REMOVED lines=22> */
[----:B------:R-:W-:Y:S01]  /*0630*/  PRMT R8, R22, 0x7610, R8 ;  /* 0x0000761016087816 */ /* 0x000fe20000000008 */
[----:B------:R-:W-:Y:S06]  /*0640*/  @P0 BRA `(.L_x_1059) ;  /* 0xfffffffc00180947 */ /* 0x000fec000383ffff */
.L_x_1058:
[----:B------:R-:W-:Y:S05]  /*0650*/  BSYNC.RECONVERGENT B1 ;  /* 0x0000000000017941 */ /* 0x000fea0003800200 */
.L_x_1057:
        /* <DEDUP_REMOVED lines=10> */
[----:B0-----:R-:W-:-:S04]  /*0700*/  IADD3 R2, P1, PT, R5, UR8, RZ ;  /* 0x0000000805027c10 */ /* 0x001fc8000ff3e0ff */
        /* <DEDUP_REMOVED lines=8> */
[----:B------:R0:W5:Y:S01]  /*0790*/  LDG.E.U8 R10, desc[UR4][R2.64+0x7] ;  /* 0x00000704020a7981 */ /* 0x000162000c1e1100 */
[----:B------:R-:W-:-:S02]  /*07a0*/  PRMT R8, R8, 0x9910, RZ ;  /* 0x0000991008087816 */ /* 0x000fc400000000ff */
[----:B------:R-:W-:-:S05]  /*07b0*/  IADD3 R5, P1, PT, R5, 0x8, RZ ;  /* 0x0000000805057810 */ /* 0x000fca0007f3e0ff */
[----:B------:R-:W-:Y:S02]  /*07c0*/  IMAD.X R6, RZ, RZ, R6, P1 ;  /* 0x000000ffff067224 */ /* 0x000fe400008e0606 */
        /* <DEDUP_REMOVED lines=15> */
[----:B------:R-:W-:-:S07]  /*08c0*/  PRMT R8, R10, 0x7610, R8 ;  /* 0x000076100a087816 */ /* 0x000fce0000000008 */
.L_x_1063:
[----:B------:R-:W-:Y:S05]  /*08d0*/  BSYNC.RECONVERGENT B2 ;  /* 0x0000000000027941 */ /* 0x000fea0003800200 */
.L_x_1062:
[----:B------:R-:W-:Y:S05]  /*08e0*/  @!P0 BRA `(.L_x_1061) ;  /* 0x0000000000a08947 */ /* 0x000fea0003800000 */
[----:B------:R-:W-:-:S04]  /*08f0*/  ISETP.GE.U32.AND P0, PT, R17, 0x4, PT ;  /* 0x000000041100780c */ /* 0x000fc80003f06070 */
[----:B------:R-:W-:-:S13]  /*0900*/  ISETP.GE.U32.AND.EX P0, PT, RZ, RZ, PT, P0 ;  /* 0x000000ffff00720c */ /* 0x000fda0003f06100 */
[----:B------:R-:W0:Y:S02]  /*0910*/  @P0 LDC.64 R2, c[0x0][0x388] ;  /* 0x0000e200ff020b82 */ /* 0x000e240000000a00 */
[----:B0-----:R-:W-:-:S05]  /*0920*/  @P0 IADD3 R2, P1, PT, R5, R2, RZ ;  /* 0x0000000205020210 */ /* 0x001fca0007f3e0ff */
[----:B------:R-:W-:-:S05]  /*0930*/  @P0 IMAD.X R3, R6, 0x1, R3, P1 ;  /* 0x0000000106030824 */ /* 0x000fca00008e0603 */
[----:B------:R-:W2:Y:S04]  /*0940*/  @P0 LDG.E.U8 R9, desc[UR4][R2.64] ;  /* 0x0000000402090981 */ /* 0x000ea8000c1e1100 */
[----:B------:R-:W3:Y:S04]  /*0950*/  @P0 LDG.E.U8 R11, desc[UR4][R2.64+0x1] ;  /* 0x00000104020b0981 */ /* 0x000ee8000c1e1100 */
[----:B------:R-:W4:Y:S04]  /*0960*/  @P0 LDG.E.U8 R12, desc[UR4][R2.64+0x2] ;  /* 0x00000204020c0981 */ /* 0x000f28000c1e1100 */
[----:B------:R0:W5:Y:S01]  /*0970*/  @P0 LDG.E.U8 R13, desc[UR4][R2.64+0x3] ;  /* 0x00000304020d0981 */ /* 0x000162000c1e1100 */
[----:B------:R-:W-:-:S02]  /*0980*/  @P0 PRMT R10, R8, 0x9910, RZ ;  /* 0x00009910080a0816 */ /* 0x000fc400000000ff */
[----:B------:R-:W-:Y:S02]  /*0990*/  LOP3.LUT R7, R7, 0x3, RZ, 0xc0, !PT ;  /* 0x0000000307077812 */ /* 0x000fe400078ec0ff */
[----:B------:R-:W-:Y:S02]  /*09a0*/  @P0 IADD3 R5, P2, PT, R5, 0x4, RZ ;  /* 0x0000000405050810 */ /* 0x000fe40007f5e0ff */
[----:B------:R-:W-:-:S03]  /*09b0*/  ISETP.NE.U32.AND P1, PT, R7, RZ, PT ;  /* 0x000000ff0700720c */ /* 0x000fc60003f25070 */
[----:B------:R-:W-:Y:S02]  /*09c0*/  @P0 IMAD.X R6, RZ, RZ, R6, P2 ;  /* 0x000000ffff060224 */ /* 0x000fe400010e0606 */
[----:B--2---:R-:W-:-:S05]  /*09d0*/  @P0 IMAD R9, R9, R10, RZ ;  /* 0x0000000a09090224 */ /* 0x004fca00078e02ff */
[----:B------:R-:W-:-:S05]  /*09e0*/  @P0 PRMT R10, R9, 0x9910, RZ ;  /* 0x00009910090a0816 */ /* 0x000fca00000000ff */
[----:B---3--:R-:W-:-:S05]  /*09f0*/  @P0 IMAD R10, R11, R10, RZ ;  /* 0x0000000a0b0a0224 */ /* 0x008fca00078e02ff */
[----:B------:R-:W-:-:S05]  /*0a00*/  @P0 PRMT R9, R10, 0x9910, RZ ;  /* 0x000099100a090816 */ /* 0x000fca00000000ff */
[----:B----4-:R-:W-:-:S05]  /*0a10*/  @P0 IMAD R9, R12, R9, RZ ;  /* 0x000000090c090224 */ /* 0x010fca00078e02ff */
[----:B0-----:R-:W-:Y:S01]  /*0a20*/  @P0 PRMT R2, R9, 0x9910, RZ ;  /* 0x0000991009020816 */ /* 0x001fe200000000ff */
[----:B------:R-:W-:-:S04]  /*0a30*/  IMAD.MOV.U32 R9, RZ, RZ, RZ ;  /* 0x000000ffff097224 */ /* 0x000fc800078e00ff */
[----:B-----5:R-:W-:Y:S01]  /*0a40*/  @P0 IMAD R2, R13, R2, RZ ;  /* 0x000000020d020224 */ /* 0x020fe200078e02ff */
[----:B------:R-:W-:-:S04]  /*0a50*/  ISETP.NE.AND.EX P1, PT, R9, RZ, PT, P1 ;  /* 0x000000ff0900720c */ /* 0x000fc80003f25310 */
[----:B------:R-:W-:-:S09]  /*0a60*/  @P0 PRMT R8, R2, 0x7610, R8 ;  /* 0x0000761002080816 */ /* 0x000fd20000000008 */
[----:B------:R-:W-:Y:S05]  /*0a70*/  @!P1 BRA `(.L_x_1061) ;  /* 0x00000000003c9947 */ /* 0x000fea0003800000 */
[----:B------:R-:W0:Y:S02]  /*0a80*/  LDCU.64 UR8, c[0x0][0x388] ;  /* 0x00007100ff0877ac */ /* 0x000e240008000a00 */
[----:B0-----:R-:W-:-:S04]  /*0a90*/  IADD3 R5, P0, PT, R5, UR8, RZ ;  /* 0x0000000805057c10 */ /* 0x001fc8000ff1e0ff */
[----:B------:R-:W-:-:S09]  /*0aa0*/  IADD3.X R6, PT, PT, R6, UR9, RZ, P0, !PT ;  /* 0x0000000906067c10 */ /* 0x000fd200087fe4ff */
.L_x_1064:
[----:B------:R-:W-:Y:S02]  /*0ab0*/  IMAD.MOV.U32 R2, RZ, RZ, R5 ;  /* 0x000000ffff027224 */ /* 0x000fe400078e0005 */
[----:B------:R-:W-:-:S05]  /*0ac0*/  IMAD.MOV.U32 R3, RZ, RZ, R6 ;  /* 0x000000ffff037224 */ /* 0x000fca00078e0006 */
[----:B------:R-:W2:Y:S01]  /*0ad0*/  LDG.E.U8 R2, desc[UR4][R2.64] ;  /* 0x0000000402027981 */ /* 0x000ea2000c1e1100 */
[----:B------:R-:W-:Y:S02]  /*0ae0*/  IADD3 R7, P0, PT, R7, -0x1, RZ ;  /* 0xffffffff07077810 */ /* 0x000fe40007f1e0ff */
[----:B------:R-:W-:Y:S02]  /*0af0*/  PRMT R11, R8, 0x9910, RZ ;  /* 0x00009910080b7816 */ /* 0x000fe400000000ff */
[----:B------:R-:W-:Y:S02]  /*0b00*/  IADD3.X R9, PT, PT, R9, -0x1, RZ, P0, !PT ;  /* 0xffffffff09097810 */ /* 0x000fe400007fe4ff */
[----:B------:R-:W-:Y:S02]  /*0b10*/  ISETP.NE.U32.AND P0, PT, R7, RZ, PT ;  /* 0x000000ff0700720c */ /* 0x000fe40003f05070 */
[----:B------:R-:W-:Y:S02]  /*0b20*/  IADD3 R5, P1, PT, R5, 0x1, RZ ;  /* 0x0000000105057810 */ /* 0x000fe40007f3e0ff */
[----:B------:R-:W-:-:S03]  /*0b30*/  ISETP.NE.AND.EX P0, PT, R9, RZ, PT, P0 ;  /* 0x000000ff0900720c */ /* 0x000fc60003f05300 */
[----:B------:R-:W-:Y:S02]  /*0b40*/  IMAD.X R6, RZ, RZ, R6, P1 ;  /* 0x000000ffff067224 */ /* 0x000fe400008e0606 */
[----:B--2---:R-:W-:-:S08]  /*0b50*/  IMAD R8, R2, R11, RZ ;  /* 0x0000000b02087224 */ /* 0x004fd000078e02ff */
[----:B------:R-:W-:Y:S05]  /*0b60*/  @P0 BRA `(.L_x_1064) ;  /* 0xfffffffc00d00947 */ /* 0x000fea000383ffff */
.L_x_1061:
[----:B------:R-:W-:Y:S05]  /*0b70*/  BSYNC.RECONVERGENT B1 ;  /* 0x0000000000017941 */ /* 0x000fea0003800200 */
.L_x_1060:
[----:B------:R-:W-:-:S04]  /*0b80*/  LOP3.LUT R8, R8, 0xffff, RZ, 0xc0, !PT ;  /* 0x0000ffff08087812 */ /* 0x000fc800078ec0ff */
[----:B------:R-:W-:-:S04]  /*0b90*/  PRMT R2, R8, 0x8880, RZ ;  /* 0x0000888008027816 */ /* 0x000fc800000000ff */
[----:B------:R-:W-:-:S07]  /*0ba0*/  SHF.R.S32.HI R3, RZ, 0x1f, R2 ;  /* 0x0000001fff037819 */ /* 0x000fce0000011402 */
.L_x_1056:
[----:B------:R-:W-:Y:S05]  /*0bb0*/  BSYNC.RECONVERGENT B0 ;  /* 0x0000000000007941 */ /* 0x000fea0003800200 */
.L_x_1055:
        /* <DEDUP_REMOVED lines=9> */
.L_x_1065:
        /* <DEDUP_REMOVED lines=11> */
.L_x_8767:


//--------------------- .text._ZN2at6native55_GLOBAL__N__0955718d_22_SparseCsrTensorMath_cu_868dd54534reduce_sparse_csr_dim1_cuda_kernelIaiNS1_14ReductionMulOpIaEElEEvPT2_PKT_PKT0_SC_lT1_ --------------------------
	.section	.text._ZN2at6native55_GLOBAL__N__0955718d_22_SparseCsrTensorMath_cu_868dd54534reduce_sparse_csr_dim1_cuda_kernelIaiNS1_14ReductionMulOpIaEElEEvPT2_PKT_PKT0_SC_lT1_,"ax",@progbits
	.align	128
.text._ZN2at6native55_GLOBAL__N__0955718d_22_SparseCsrTensorMath_cu_868dd54534reduce_sparse_csr_dim1_cuda_kernelIaiNS1_14ReductionMulOpIaEElEEvPT2_PKT_PKT0_SC_lT1_:
        .type           _ZN2at6native55_GLOBAL__N__0955718d_22_SparseCsrTensorMath_cu_868dd54534reduce_sparse_csr_dim1_cuda_kernelIaiNS1_14ReductionMulOpIaEElEEvPT2_PKT_PKT0_SC_lT1_,@function
        .size           _ZN2at6native55_GLOBAL__N__0955718d_22_SparseCsrTensorMath_cu_868dd54534reduce_sparse_csr_dim1_cuda_kernelIaiNS1_14ReductionMulOpIaEElEEvPT2_PKT_PKT0_SC_lT1_,(.L_x_8768 - _ZN2at6native55_GLOBAL__N__0955718d_22_SparseCsrTensorMath_cu_868dd54534reduce_sparse_csr_dim1_cuda_kernelIaiNS1_14ReductionMulOpIaEElEEvPT2_PKT_PKT0_SC_lT1_)
        .other          _ZN2at6native55_GLOBAL__N__0955718d_22_SparseCsrTensorMath_cu_868dd54534reduce_sparse_csr_dim1_cuda_kernelIaiNS1_14ReductionMulOpIaEElEEvPT2_PKT_PKT0_SC_lT1_,@"STO_CUDA_ENTRY STV_DEFAULT"
_ZN2at6native55_GLOBAL__N__0955718d_22_SparseCsrTensorMath_cu_868dd54534reduce_sparse_csr_dim1_cuda_kernelIaiNS1_14ReductionMulOpIaEElEEvPT2_PKT_PKT0_SC_lT1_:
        /* <DEDUP_REMOVED lines=26> */
[----:B------:R-:W-:-:S03]  /*01a0*/  IMAD.IADD R6, R5, 0x1, -R6 ;  /* 0x0000000105067824 */ /* 0x000fc600078e0a06 */
[----:B------:R-:W-:Y:S02]  /*01b0*/  LOP3.LUT R25, R7, 0xf, RZ, 0xc0, !PT ;  /* 0x0000000f07197812 */ /* 0x000fe400078ec0ff */
[----:B------:R-:W-:Y:S01]  /*01c0*/  ISETP.GT.U32.AND P1, PT, R6, -0x10, PT ;  /* 0xfffffff00600780c */ /* 0x000fe20003f24070 */
[----:B------:R-:W-:Y:S01]  /*01d0*/  IMAD.MOV.U32 R6, RZ, RZ, 0x1 ;  /* 0x00000001ff067424 */ /* 0x000fe200078e00ff */
[----:B------:R-:W-:-:S11]  /*01e0*/  ISETP.NE.AND P0, PT, R25, RZ, PT ;  /* 0x000000ff1900720c */ /* 0x000fd60003f05270 */
[----:B------:R-:W-:Y:S05]  /*01f0*/  @P1 BRA `(.L_x_1069) ;  /* 0x0000000000f01947 */ /* 0x000fea0003800000 */
[----:B------:R-:W-:Y:S01]  /*0200*/  LOP3.LUT R8, R7, 0xfffffff0, RZ, 0xc0, !PT ;  /* 0xfffffff007087812 */ /* 0x000fe200078ec0ff */
[----:B------:R-:W-:-:S04]  /*0210*/  IMAD.MOV.U32 R6, RZ, RZ, 0x1 ;  /* 0x00000001ff067424 */ /* 0x000fc800078e00ff */
[----:B------:R-:W-:-:S07]  /*0220*/  IMAD.MOV R8, RZ, RZ, -R8 ;  /* 0x000000ffff087224 */ /* 0x000fce00078e0a08 */
.L_x_1070:
[----:B------:R-:W0:Y:S01]  /*0230*/  LDC.64 R2, c[0x0][0x388] ;  /* 0x0000e200ff027b82 */ /* 0x000e220000000a00 */
[----:B------:R-:W-:Y:S02]  /*0240*/  SHF.R.S32.HI R10, RZ, 0x1f, R5 ;  /* 0x0000001fff0a7819 */ /* 0x000fe40000011405 */
[----:B0-----:R-:W-:-:S04]  /*0250*/  IADD3 R2, P1, P2, R5, 0x7, R2 ;  /* 0x0000000705027810 */ /* 0x001fc80007a3e002 */
[----:B------:R-:W-:-:S05]  /*0260*/  IADD3.X R3, PT, PT, R10, R3, RZ, P1, P2 ;  /* 0x000000030a037210 */ /* 0x000fca0000fe44ff */
        /* <DEDUP_REMOVED lines=16> */
[----:B------:R-:W-:Y:S01]  /*0370*/  PRMT R27, R6, 0x9910, RZ ;  /* 0x00009910061b7816 */ /* 0x000fe200000000ff */
[----:B------:R-:W-:-:S02]  /*0380*/  VIADD R8, R8, 0x10 ;  /* 0x0000001008087836 */ /* 0x000fc40000000000 */
[----:B------:R-:W-:-:S03]  /*0390*/  VIADD R5, R5, 0x10 ;  /* 0x0000001005057836 */ /* 0x000fc60000000000 */
[----:B------:R-:W-:Y:S01]  /*03a0*/  ISETP.NE.AND P1, PT, R8, RZ, PT ;  /* 0x000000ff0800720c */ /* 0x000fe20003f25270 */
        /* <DEDUP_REMOVED lines=33> */
.L_x_1069:
[----:B------:R-:W-:Y:S05]  /*05c0*/  BSYNC.RECONVERGENT B1 ;  /* 0x0000000000017941 */ /* 0x000fea0003800200 */
.L_x_1068:
[----:B------:R-:W-:Y:S04]  /*05d0*/  BSSY.RECONVERGENT B1, `(.L_x_1071) ;  /* 0x0000049000017945 */ /* 0x000fe80003800200 */
[----:B------:R-:W-:Y:S05]  /*05e0*/  @!P0 BRA `(.L_x_1072) ;  /* 0x00000004001c8947 */ /* 0x000fea0003800000 */
[----:B------:R-:W-:Y:S01]  /*05f0*/  ISETP.GE.U32.AND P0, PT, R25, 0x8, PT ;  /* 0x000000081900780c */ /* 0x000fe20003f06070 */
[----:B------:R-:W-:Y:S01]  /*0600*/  BSSY.RECONVERGENT B2, `(.L_x_1073) ;  /* 0x0000021000027945 */ /* 0x000fe20003800200 */
[----:B------:R-:W-:-:S04]  /*0610*/  LOP3.LUT R16, R7, 0x7, RZ, 0xc0, !PT ;  /* 0x0000000707107812 */ /* 0x000fc800078ec0ff */
[----:B------:R-:W-:-:S07]  /*0620*/  ISETP.NE.AND P1, PT, R16, RZ, PT ;  /* 0x000000ff1000720c */ /* 0x000fce0003f25270 */
[----:B------:R-:W-:Y:S06]  /*0630*/  @!P0 BRA `(.L_x_1074) ;  /* 0x0000000000748947 */ /* 0x000fec0003800000 */
[----:B------:R-:W0:Y:S02]  /*0640*/  LDCU.64 UR6, c[0x0][0x388] ;  /* 0x00007100ff0677ac */ /* 0x000e240008000a00 */
[----:B0-----:R-:W-:-:S04]  /*0650*/  IADD3 R10, P0, PT, R5, UR6, RZ ;  /* 0x00000006050a7c10 */ /* 0x001fc8000ff1e0ff */
[----:B------:R-:W-:-:S05]  /*0660*/  LEA.HI.X.SX32 R11, R5, UR7, 0x1, P0 ;  /* 0x00000007050b7c11 */ /* 0x000fca00080f0eff */
[----:B------:R-:W2:Y:S04]  /*0670*/  LDG.E.U8 R12, desc[UR4][R10.64] ;  /* 0x000000040a0c7981 */ /* 0x000ea8000c1e1100 */
[----:B------:R-:W3:Y:S04]  /*0680*/  LDG.E.U8 R13, desc[UR4][R10.64+0x1] ;  /* 0x000001040a0d7981 */ /* 0x000ee8000c1e1100 */
[----:B------:R-:W4:Y:S04]  /*0690*/  LDG.E.U8 R14, desc[UR4][R10.64+0x2] ;  /* 0x000002040a0e7981 */ /* 0x000f28000c1e1100 */
[----:B------:R-:W5:Y:S04]  /*06a0*/  LDG.E.U8 R15, desc[UR4][R10.64+0x3] ;  /* 0x000003040a0f7981 */ /* 0x000f68000c1e1100 */
[----:B------:R-:W5:Y:S04]  /*06b0*/  LDG.E.U8 R9, desc[UR4][R10.64+0x4] ;  /* 0x000004040a097981 */ /* 0x000f68000c1e1100 */
[----:B------:R-:W5:Y:S04]  /*06c0*/  LDG.E.U8 R8, desc[UR4][R10.64+0x5] ;  /* 0x000005040a087981 */ /* 0x000f68000c1e1100 */
[----:B------:R-:W5:Y:S04]  /*06d0*/  LDG.E.U8 R3, desc[UR4][R10.64+0x6] ;  /* 0x000006040a037981 */ /* 0x000f68000c1e1100 */
[----:B------:R-:W5:Y:S01]  /*06e0*/  LDG.E.U8 R2, desc[UR4][R10.64+0x7] ;  /* 0x000007040a027981 */ /* 0x000f62000c1e1100 */
[----:B------:R-:W-:Y:S01]  /*06f0*/  PRMT R17, R6, 0x9910, RZ ;  /* 0x0000991006117816 */ /* 0x000fe200000000ff */
[----:B------:R-:W-:-:S04]  /*0700*/  VIADD R5, R5, 0x8 ;  /* 0x0000000805057836 */ /* 0x000fc80000000000 */
[----:B--2---:R-:W-:-:S05]  /*0710*/  IMAD R12, R12, R17, RZ ;  /* 0x000000110c0c7224 */ /* 0x004fca00078e02ff */
[----:B------:R-:W-:-:S05]  /*0720*/  PRMT R6, R12, 0x9910, RZ ;  /* 0x000099100c067816 */ /* 0x000fca00000000ff */
[----:B---3--:R-:W-:-:S05]  /*0730*/  IMAD R13, R13, R6, RZ ;  /* 0x000000060d0d7224 */ /* 0x008fca00078e02ff */
[----:B------:R-:W-:-:S05]  /*0740*/  PRMT R13, R13, 0x9910, RZ ;  /* 0x000099100d0d7816 */ /* 0x000fca00000000ff */
[----:B----4-:R-:W-:-:S05]  /*0750*/  IMAD R14, R14, R13, RZ ;  /* 0x0000000d0e0e7224 */ /* 0x010fca00078e02ff */
[----:B------:R-:W-:-:S05]  /*0760*/  PRMT R6, R14, 0x9910, RZ ;  /* 0x000099100e067816 */ /* 0x000fca00000000ff */
        /* <DEDUP_REMOVED lines=10> */
.L_x_1074:
[----:B------:R-:W-:Y:S05]  /*0810*/  BSYNC.RECONVERGENT B2 ;  /* 0x0000000000027941 */ /* 0x000fea0003800200 */
.L_x_1073:
        /* <DEDUP_REMOVED lines=12> */
[----:B------:R0:W5:Y:S01]  /*08e0*/  LDG.E.U8 R12, desc[UR4][R2.64+0x3] ;  /* 0x00000304020c7981 */ /* 0x000162000c1e1100 */
[----:B------:R-:W-:Y:S01]  /*08f0*/  PRMT R9, R6, 0x9910, RZ ;  /* 0x0000991006097816 */ /* 0x000fe200000000ff */
[----:B------:R-:W-:-:S04]  /*0900*/  VIADD R5, R5, 0x4 ;  /* 0x0000000405057836 */ /* 0x000fc80000000000 */
[----:B--2---:R-:W-:-:S05]  /*0910*/  IMAD R8, R8, R9, RZ ;  /* 0x0000000908087224 */ /* 0x004fca00078e02ff */
[----:B------:R-:W-:-:S05]  /*0920*/  PRMT R9, R8, 0x9910, RZ ;  /* 0x0000991008097816 */ /* 0x000fca00000000ff */
[----:B---3--:R-:W-:-:S05]  /*0930*/  IMAD R9, R10, R9, RZ ;  /* 0x000000090a097224 */ /* 0x008fca00078e02ff */
[----:B------:R-:W-:-:S05]  /*0940*/  PRMT R6, R9, 0x9910, RZ ;  /* 0x0000991009067816 */ /* 0x000fca00000000ff */
[----:B----4-:R-:W-:-:S05]  /*0950*/  IMAD R6, R11, R6, RZ ;  /* 0x000000060b067224 */ /* 0x010fca00078e02ff */
[----:B0-----:R-:W-:-:S05]  /*0960*/  PRMT R3, R6, 0x9910, RZ ;  /* 0x0000991006037816 */ /* 0x001fca00000000ff */
[----:B-----5:R-:W-:-:S05]  /*0970*/  IMAD R3, R12, R3, RZ ;  /* 0x000000030c037224 */ /* 0x020fca00078e02ff */
[----:B------:R-:W-:-:S07]  /*0980*/  PRMT R6, R3, 0x7610, R6 ;  /* 0x0000761003067816 */ /* 0x000fce0000000006 */
.L_x_1076:
[----:B------:R-:W-:Y:S05]  /*0990*/  BSYNC.RECONVERGENT B2 ;  /* 0x0000000000027941 */ /* 0x000fea0003800200 */
.L_x_1075:
[----:B------:R-:W-:Y:S05]  /*09a0*/  @!P1 BRA `(.L_x_1072) ;  /* 0x00000000002c9947 */ /* 0x000fea0003800000 */
[----:B------:R-:W-:-:S07]  /*09b0*/  IMAD.MOV R7, RZ, RZ, -R7 ;  /* 0x000000ffff077224 */ /* 0x000fce00078e0a07 */
.L_x_1077:
[----:B------:R-:W0:Y:S02]  /*09c0*/  LDCU.64 UR6, c[0x0][0x388] ;  /* 0x00007100ff0677ac */ /* 0x000e240008000a00 */
[----:B0-----:R-:W-:-:S04]  /*09d0*/  IADD3 R2, P0, PT, R5, UR6, RZ ;  /* 0x0000000605027c10 */ /* 0x001fc8000ff1e0ff */
[----:B------:R-:W-:-:S05]  /*09e0*/  LEA.HI.X.SX32 R3, R5, UR7, 0x1, P0 ;  /* 0x0000000705037c11 */ /* 0x000fca00080f0eff */
[----:B------:R-:W2:Y:S01]  /*09f0*/  LDG.E.U8 R2, desc[UR4][R2.64] ;  /* 0x0000000402027981 */ /* 0x000ea2000c1e1100 */
[----:B------:R-:W-:Y:S01]  /*0a00*/  VIADD R7, R7, 0x1 ;  /* 0x0000000107077836 */ /* 0x000fe20000000000 */
[----:B------:R-:W-:Y:S01]  /*0a10*/  PRMT R9, R6, 0x9910, RZ ;  /* 0x0000991006097816 */ /* 0x000fe200000000ff */
[----:B------:R-:W-:-:S03]  /*0a20*/  VIADD R5, R5, 0x1 ;  /* 0x0000000105057836 */ /* 0x000fc60000000000 */
[----:B------:R-:W-:Y:S01]  /*0a30*/  ISETP.NE.AND P0, PT, R7, RZ, PT ;  /* 0x000000ff0700720c */ /* 0x000fe20003f05270 */
[----:B--2---:R-:W-:-:S12]  /*0a40*/  IMAD R6, R2, R9, RZ ;  /* 0x0000000902067224 */ /* 0x004fd800078e02ff */
[----:B------:R-:W-:Y:S05]  /*0a50*/  @P0 BRA `(.L_x_1077) ;  /* 0xfffffffc00d80947 */ /* 0x000fea000383ffff */
.L_x_1072:
[----:B------:R-:W-:Y:S05]  /*0a60*/  BSYNC.RECONVERGENT B1 ;  /* 0x0000000000017941 */ /* 0x000fea0003800200 */
.L_x_1071:
[----:B------:R-:W-:-:S04]  /*0a70*/  LOP3.LUT R6, R6, 0xffff, RZ, 0xc0, !PT ;  /* 0x0000ffff06067812 */ /* 0x000fc800078ec0ff */
[----:B------:R-:W-:-:S04]  /*0a80*/  PRMT R2, R6, 0x8880, RZ ;  /* 0x0000888006027816 */ /* 0x000fc800000000ff */
[----:B------:R-:W-:-:S07]  /*0a90*/  SHF.R.S32.HI R3, RZ, 0x1f, R2 ;  /* 0x0000001fff037819 */ /* 0x000fce0000011402 */
.L_x_1067:
[----:B------:R-:W-:Y:S05]  /*0aa0*/  BSYNC.RECONVERGENT B0 ;  /* 0x0000000000007941 */ /* 0x000fea0003800200 */
.L_x_1066:
[----:B------:R-:W0:Y:S02]  /*0ab0*/  LDCU.64 UR6, c[0x0][0x398] ;  /* 0x00007300ff0677ac */ /* 0x000e240008000a00 */
[----:B0-----:R-:W-:Y:S02]  /*0ac0*/  IADD3 R6, P0, PT, R4, UR6, RZ ;  /* 0x0000000604067c10 */ /* 0x001fe4000ff1e0ff */
[----:B------:R-:W0:Y:S02]  /*0ad0*/  LDC.64 R4, c[0x0][0x380] ;  /* 0x0000e000ff047b82 */ /* 0x000e240000000a00 */
[----:B------:R-:W-:-:S06]  /*0ae0*/  IADD3.X R7, PT, PT, R0, UR7, RZ, P0, !PT ;  /* 0x0000000700077c10 */ /* 0x000fcc00087fe4ff */
[----:B------:R-:W0:Y:S02]  /*0af0*/  LDG.E R7, desc[UR4][R6.64] ;  /* 0x0000000406077981 */ /* 0x000e24000c1e1900 */
[----:B0-----:R-:W-:-:S05]  /*0b00*/  IMAD.WIDE R4, R7, 0x8, R4 ;  /* 0x0000000807047825 */ /* 0x001fca00078e0204 */
[----:B------:R-:W-:Y:S01]  /*0b10*/  STG.E.64 desc[UR4][R4.64], R2 ;  /* 0x0000000204007986 */ /* 0x000fe2000c101b04 */
[----:B------:R-:W-:Y:S05]  /*0b20*/  EXIT ;  /* 0x000000000000794d */ /* 0x000fea0003800000 */
.L_x_1078:
        /* <DEDUP_REMOVED lines=13> */
.L_x_8768:


//--------------------- .text._ZN2at6native55_GLOBAL__N__0955718d_22_SparseCsrTensorMath_cu_868dd54534reduce_sparse_csr_dim0_cuda_kernelIalNS1_14ReductionMulOpIaEElEEvPT2_PKT0_lPKT_S9_lT1_ --------------------------
	.section	.text._ZN2at6native55_GLOBAL__N__0955718d_22_SparseCsrTensorMath_cu_868dd54534reduce_sparse_csr_dim0_cuda_kernelIalNS1_14ReductionMulOpIaEElEEvPT2_PKT0_lPKT_S9_lT1_,"ax",@progbits
	.align	128
.text._ZN2at6native55_GLOBAL__N__0955718d_22_SparseCsrTensorMath_cu_868dd54534reduce_sparse_csr_dim0_cuda_kernelIalNS1_14ReductionMulOpIaEElEEvPT2_PKT0_lPKT_S9_lT1_:
        .type           _ZN2at6native55_GLOBAL__N__0955718d_22_SparseCsrTensorMath_cu_868dd54534reduce_sparse_csr_dim0_cuda_kernelIalNS1_14ReductionMulOpIaEElEEvPT2_PKT0_lPKT_S9_lT1_,@function
        .size           _ZN2at6native55_GLOBAL__N__0955718d_22_SparseCsrTensorMath_cu_868dd54534reduce_sparse_csr_dim0_cuda_kernelIalNS1_14ReductionMulOpIaEElEEvPT2_PKT0_lPKT_S9_lT1_,(.L_x_8769 - _ZN2at6native55_GLOBAL__N__0955718d_22_SparseCsrTensorMath_cu_868dd54534reduce_sparse_csr_dim0_cuda_kernelIalNS1_14ReductionMulOpIaEElEEvPT2_PKT0_lPKT_S9_lT1_)
        .other          _ZN2at6native55_GLOBAL__N__0955718d_22_SparseCsrTensorMath_cu_868dd54534reduce_sparse_csr_dim0_cuda_kernelIalNS1_14ReductionMulOpIaEElEEvPT2_PKT0_lPKT_S9_lT1_,@"STO_CUDA_ENTRY STV_DEFAULT"
_ZN2at6native55_GLOBAL__N__0955718d_22_SparseCsrTensorMath_cu_868dd54534reduce_sparse_csr_dim0_cuda_kernelIalNS1_14ReductionMulOpIaEElEEvPT2_PKT0_lPKT_S9_lT1_:
        /* <DEDUP_REMOVED lines=43> */
[----:B------:R-:W-:Y:S01]  /*02b0*/  IMAD.U32 R18, RZ, RZ, UR6 ;  /* 0x00000006ff127e24 */ /* 0x000fe2000f8e00ff */
[----:B------:R-:W-:Y:S01]  /*02c0*/  UMOV UR6, UR4 ;  /* 0x0000000400067c82 */ /* 0x000fe20008000000 */
[----:B------:R-:W-:-:S03]  /*02d0*/  IMAD.U32 R7, RZ, RZ, UR9 ;  /* 0x00000009ff077e24 */ /* 0x000fc6000f8e00ff */
[----:B------:R-:W-:Y:S01]  /*02e0*/  IMAD.U32 R19, RZ, RZ, UR7 ;  /* 0x00000007ff137e24 */ /* 0x000fe2000f8e00ff */
[----:B------:R-:W-:-:S06]  /*02f0*/  UMOV UR7, UR5 ;  /* 0x0000000500077c82 */ /* 0x000fcc0008000000 */
.L_x_1081:
        /* <DEDUP_REMOVED lines=11> */
[----:B------:R-:W2:Y:S01]  /*03b0*/  @!P6 LDG.E.U8 R23, desc[UR12][R18.64+-0x3] ;  /* 0xfffffd0c1217e981 */ /* 0x000ea2000c1e1100 */
[----:B---3--:R-:W-:-:S04]  /*03c0*/  ISETP.NE.U32.AND P5, PT, R4, R24, PT ;  /* 0x000000180400720c */ /* 0x008fc80003fa5070 */
[----:B------:R-:W-:Y:S02]  /*03d0*/  ISETP.NE.AND.EX P5, PT, R5, R25, PT, P5 ;  /* 0x000000190500720c */ /* 0x000fe40003fa5350 */
[----:B----4-:R-:W-:-:S11]  /*03e0*/  ISETP.NE.U32.AND P4, PT, R4, R8, PT ;  /* 0x000000080400720c */ /* 0x010fd60003f85070 */
[----:B------:R-:W3:Y:S01]  /*03f0*/  @!P5 LDG.E.U8 R24, desc[UR12][R18.64+-0x2] ;  /* 0xfffffe0c1218d981 */ /* 0x000ee2000c1e1100 */
[----:B------:R-:W-:Y:S02]  /*0400*/  ISETP.NE.AND.EX P4, PT, R5, R9, PT, P4 ;  /* 0x000000090500720c */ /* 0x000fe40003f85340 */
[----:B------:R-:W-:-:S11]  /*0410*/  ISETP.NE.U32.AND P3, PT, R4, R10, PT ;  /* 0x0000000a0400720c */ /* 0x000fd60003f65070 */
[----:B------:R-:W4:Y:S01]  /*0420*/  @!P4 LDG.E.U8 R8, desc[UR12][R18.64+-0x1] ;  /* 0xffffff0c1208c981 */ /* 0x000f22000c1e1100 */
[----:B------:R-:W-:Y:S02]  /*0430*/  ISETP.NE.AND.EX P3, PT, R5, R11, PT, P3 ;  /* 0x0000000b0500720c */ /* 0x000fe40003f65330 */
[----:B------:R-:W-:-:S11]  /*0440*/  ISETP.NE.U32.AND P2, PT, R4, R12, PT ;  /* 0x0000000c0400720c */ /* 0x000fd60003f45070 */
[----:B------:R-:W4:Y:S01]  /*0450*/  @!P3 LDG.E.U8 R9, desc[UR12][R18.64] ;  /* 0x0000000c1209b981 */ /* 0x000f22000c1e1100 */
[----:B------:R-:W-:Y:S02]  /*0460*/  ISETP.NE.AND.EX P2, PT, R5, R13, PT, P2 ;  /* 0x0000000d0500720c */ /* 0x000fe40003f45320 */
[----:B------:R-:W-:-:S11]  /*0470*/  ISETP.NE.U32.AND P1, PT, R4, R14, PT ;  /* 0x0000000e0400720c */ /* 0x000fd60003f25070 */
[----:B------:R-:W4:Y:S01]  /*0480*/  @!P2 LDG.E.U8 R10, desc[UR12][R18.64+0x1] ;  /* 0x0000010c120aa981 */ /* 0x000f22000c1e1100 */
[----:B------:R-:W-:Y:S01]  /*0490*/  ISETP.NE.AND.EX P1, PT, R5, R15, PT, P1 ;  /* 0x0000000f0500720c */ /* 0x000fe20003f25310 */
[----:B------:R-:W-:Y:S01]  /*04a0*/  @!P6 IMAD.MOV.U32 R12, RZ, RZ, R2 ;  /* 0x000000ffff0ce224 */ /* 0x000fe200078e0002 */
[----:B------:R-:W-:-:S11]  /*04b0*/  ISETP.NE.U32.AND P0, PT, R4, R16, PT ;  /* 0x000000100400720c */ /* 0x000fd60003f05070 */
[----:B------:R-:W4:Y:S01]  /*04c0*/  @!P1 LDG.E.U8 R11, desc[UR12][R18.64+0x2] ;  /* 0x0000020c120b9981 */ /* 0x000f22000c1e1100 */
[----:B------:R-:W-:Y:S02]  /*04d0*/  ISETP.NE.AND.EX P0, PT, R5, R17, PT, P0 ;  /* 0x000000110500720c */ /* 0x000fe40003f05300 */
[----:B------:R-:W-:-:S05]  /*04e0*/  @!P6 PRMT R12, R12, 0x9910, RZ ;  /* 0x000099100c0ce816 */ /* 0x000fca00000000ff */
[----:B--2---:R-:W-:-:S06]  /*04f0*/  @!P6 IMAD R23, R23, R12, RZ ;  /* 0x0000000c1717e224 */ /* 0x004fcc00078e02ff */
[----:B------:R-:W2:Y:S01]  /*0500*/  @!P0 LDG.E.U8 R12, desc[UR12][R18.64+0x3] ;  /* 0x0000030c120c8981 */ /* 0x000ea2000c1e1100 */
[----:B------:R-:W-:-:S04]  /*0510*/  @!P6 LOP3.LUT R23, R23, 0xffff, RZ, 0xc0, !PT ;  /* 0x0000ffff1717e812 */ /* 0x000fc800078ec0ff */
[----:B------:R-:W-:-:S04]  /*0520*/  @!P6 PRMT R13, R23, 0x8880, RZ ;  /* 0x00008880170de816 */ /* 0x000fc800000000ff */
[--C-:B------:R-:W-:Y:S01]  /*0530*/  @!P6 SHF.R.S32.HI R14, RZ, 0x1f, R13.reuse ;  /* 0x0000001fff0ee819 */ /* 0x100fe2000001140d */
[----:B------:R-:W-:-:S04]  /*0540*/  @!P6 IMAD.MOV.U32 R2, RZ, RZ, R13 ;  /* 0x000000ffff02e224 */ /* 0x000fc800078e000d */
[----:B------:R-:W-:Y:S01]  /*0550*/  @!P6 IMAD.MOV.U32 R3, RZ, RZ, R14 ;  /* 0x000000ffff03e224 */ /* 0x000fe200078e000e */
[----:B------:R-:W-:-:S04]  /*0560*/  ISETP.NE.U32.AND P6, PT, R4, R20, PT ;  /* 0x000000140400720c */ /* 0x000fc80003fc5070 */
[----:B------:R-:W-:-:S13]  /*0570*/  ISETP.NE.AND.EX P6, PT, R5, R21, PT, P6 ;  /* 0x000000150500720c */ /* 0x000fda0003fc5360 */
[----:B------:R0:W2:Y:S01]  /*0580*/  @!P6 LDG.E.U8 R13, desc[UR12][R18.64+0x4] ;  /* 0x0000040c120de981 */ /* 0x0000a2000c1e1100 */
[----:B------:R-:W-:-:S05]  /*0590*/  @!P5 IMAD.MOV.U32 R14, RZ, RZ, R2 ;  /* 0x000000ffff0ed224 */ /* 0x000fca00078e0002 */
[----:B------:R-:W-:-:S05]  /*05a0*/  @!P5 PRMT R15, R14, 0x9910, RZ ;  /* 0x000099100e0fd816 */ /* 0x000fca00000000ff */
[----:B---3--:R-:W-:-:S05]  /*05b0*/  @!P5 IMAD R24, R24, R15, RZ ;  /* 0x0000000f1818d224 */ /* 0x008fca00078e02ff */
[----:B------:R-:W-:-:S04]  /*05c0*/  @!P5 LOP3.LUT R24, R24, 0xffff, RZ, 0xc0, !PT ;  /* 0x0000ffff1818d812 */ /* 0x000fc800078ec0ff */
[----:B------:R-:W-:-:S05]  /*05d0*/  @!P5 PRMT R14, R24, 0x8880, RZ ;  /* 0x00008880180ed816 */ /* 0x000fca00000000ff */
[--C-:B------:R-:W-:Y:S01]  /*05e0*/  @!P5 IMAD.MOV.U32 R2, RZ, RZ, R14.reuse ;  /* 0x000000ffff02d224 */ /* 0x100fe200078e000e */
[----:B------:R-:W-:-:S03]  /*05f0*/  @!P5 SHF.R.S32.HI R15, RZ, 0x1f, R14 ;  /* 0x0000001fff0fd819 */ /* 0x000fc6000001140e */
[----:B------:R-:W-:Y:S02]  /*0600*/  @!P4 IMAD.MOV.U32 R14, RZ, RZ, R2 ;  /* 0x000000ffff0ec224 */ /* 0x000fe400078e0002 */
[----:B------:R-:W-:-:S03]  /*0610*/  @!P5 IMAD.MOV.U32 R3, RZ, RZ, R15 ;  /* 0x000000ffff03d224 */ /* 0x000fc600078e000f */
[----:B------:R-:W-:-:S05]  /*0620*/  @!P4 PRMT R15, R14, 0x9910, RZ ;  /* 0x000099100e0fc816 */ /* 0x000fca00000000ff */
[----:B----4-:R-:W-:-:S05]  /*0630*/  @!P4 IMAD R8, R8, R15, RZ ;  /* 0x0000000f0808c224 */ /* 0x010fca00078e02ff */
[----:B------:R-:W-:-:S04]  /*0640*/  @!P4 LOP3.LUT R8, R8, 0xffff, RZ, 0xc0, !PT ;  /* 0x0000ffff0808c812 */ /* 0x000fc800078ec0ff */
[----:B------:R-:W-:-:S05]  /*0650*/  @!P4 PRMT R8, R8, 0x8880, RZ ;  /* 0x000088800808c816 */ /* 0x000fca00000000ff */
[--C-:B------:R-:W-:Y:S01]  /*0660*/  @!P4 IMAD.MOV.U32 R2, RZ, RZ, R8.reuse ;  /* 0x000000ffff02c224 */ /* 0x100fe200078e0008 */
[----:B------:R-:W-:-:S03]  /*0670*/  @!P4 SHF.R.S32.HI R15, RZ, 0x1f, R8 ;  /* 0x0000001fff0fc819 */ /* 0x000fc60000011408 */
[----:B------:R-:W-:-:S05]  /*0680*/  @!P3 IMAD.MOV.U32 R8, RZ, RZ, R2 ;  /* 0x000000ffff08b224 */ /* 0x000fca00078e0002 */
[----:B------:R-:W-:-:S05]  /*0690*/  @!P3 PRMT R8, R8, 0x9910, RZ ;  /* 0x000099100808b816 */ /* 0x000fca00000000ff */
[----:B------:R-:W-:-:S05]  /*06a0*/  @!P3 IMAD R9, R9, R8, RZ ;  /* 0x000000080909b224 */ /* 0x000fca00078e02ff */
[----:B------:R-:W-:-:S04]  /*06b0*/  @!P3 LOP3.LUT R9, R9, 0xffff, RZ, 0xc0, !PT ;  /* 0x0000ffff0909b812 */ /* 0x000fc800078ec0ff */
[----:B------:R-:W-:-:S05]  /*06c0*/  @!P3 PRMT R8, R9, 0x8880, RZ ;  /* 0x000088800908b816 */ /* 0x000fca00000000ff */
[--C-:B------:R-:W-:Y:S01]  /*06d0*/  @!P3 IMAD.MOV.U32 R2, RZ, RZ, R8.reuse ;  /* 0x000000ffff02b224 */ /* 0x100fe200078e0008 */
[----:B------:R-:W-:-:S03]  /*06e0*/  @!P3 SHF.R.S32.HI R9, RZ, 0x1f, R8 ;  /* 0x0000001fff09b819 */ /* 0x000fc60000011408 */
[----:B------:R-:W-:Y:S02]  /*06f0*/  @!P2 IMAD.MOV.U32 R8, RZ, RZ, R2 ;  /* 0x000000ffff08a224 */ /* 0x000fe400078e0002 */
[----:B------:R-:W-:Y:S02]  /*0700*/  @!P4 IMAD.MOV.U32 R3, RZ, RZ, R15 ;  /* 0x000000ffff03c224 */ /* 0x000fe400078e000f */
[----:B------:R-:W-:Y:S01]  /*0710*/  @!P3 IMAD.MOV.U32 R3, RZ, RZ, R9 ;  /* 0x000000ffff03b224 */ /* 0x000fe200078e0009 */
[----:B------:R-:W-:-:S05]  /*0720*/  @!P2 PRMT R9, R8, 0x9910, RZ ;  /* 0x000099100809a816 */ /* 0x000fca00000000ff */
[----:B------:R-:W-:-:S05]  /*0730*/  @!P2 IMAD R10, R10, R9, RZ ;  /* 0x000000090a0aa224 */ /* 0x000fca00078e02ff */
        /* <DEDUP_REMOVED lines=8> */
[----:B------:R-:W-:Y:S01]  /*07c0*/  @!P1 PRMT R8, R11, 0x8880, RZ ;  /* 0x000088800b089816 */ /* 0x000fe200000000ff */
[----:B------:R-:W-:-:S04]  /*07d0*/  @!P2 IMAD.MOV.U32 R3, RZ, RZ, R9 ;  /* 0x000000ffff03a224 */ /* 0x000fc800078e0009 */
[--C-:B------:R-:W-:Y:S01]  /*07e0*/  @!P1 IMAD.MOV.U32 R2, RZ, RZ, R8.reuse ;  /* 0x000000ffff029224 */ /* 0x100fe200078e0008 */
[----:B------:R-:W-:-:S03]  /*07f0*/  @!P1 SHF.R.S32.HI R9, RZ, 0x1f, R8 ;  /* 0x0000001fff099819 */ /* 0x000fc60000011408 */
[----:B------:R-:W-:Y:S02]  /*0800*/  @!P0 IMAD.MOV.U32 R8, RZ, RZ, R2 ;  /* 0x000000ffff088224 */ /* 0x000fe400078e0002 */
[----:B------:R-:W-:-:S03]  /*0810*/  @!P1 IMAD.MOV.U32 R3, RZ, RZ, R9 ;  /* 0x000000ffff039224 */ /* 0x000fc600078e0009 */
[----:B------:R-:W-:Y:S01]  /*0820*/  @!P0 PRMT R9, R8, 0x9910, RZ ;  /* 0x0000991008098816 */ /* 0x000fe200000000ff */
[----:B------:R-:W-:-:S04]  /*0830*/  UIADD3 UR6, UP1, UPT, UR6, -0x8, URZ ;  /* 0xfffffff806067890 */ /* 0x000fc8000ff3e0ff */
[----:B------:R-:W-:Y:S02]  /*0840*/  UIADD3.X UR7, UPT, UPT, UR7, -0x1, URZ, UP1, !UPT ;  /* 0xffffffff07077890 */ /* 0x000fe40008ffe4ff */
[----:B------:R-:W-:-:S04]  /*0850*/  UISETP.NE.U32.AND UP1, UPT, UR6, URZ, UPT ;  /* 0x000000ff0600728c */ /* 0x000fc8000bf25070 */
[----:B------:R-:W-:Y:S01]  /*0860*/  UISETP.NE.AND.EX UP1, UPT, UR7, URZ, UPT, UP1 ;  /* 0x000000ff0700728c */ /* 0x000fe2000bf25310 */
[----:B0-----:R-:W-:-:S05]  /*0870*/  IADD3 R18, P1, PT, R18, 0x8, RZ ;  /* 0x0000000812127810 */ /* 0x001fca0007f3e0ff */
[----:B------:R-:W-:Y:S02]  /*0880*/  IMAD.X R19, RZ, RZ, R19, P1 ;  /* 0x000000ffff137224 */ /* 0x000fe400008e0613 */
[----:B--2---:R-:W-:-:S05]  /*0890*/  @!P0 IMAD R12, R12, R9, RZ ;  /* 0x000000090c0c8224 */ /* 0x004fca00078e02ff */
[----:B------:R-:W-:-:S04]  /*08a0*/  @!P0 LOP3.LUT R12, R12, 0xffff, RZ, 0xc0, !PT ;  /* 0x0000ffff0c0c8812 */ /* 0x000fc800078ec0ff */
[----:B------:R-:W-:-:S05]  /*08b0*/  @!P0 PRMT R8, R12, 0x8880, RZ ;  /* 0x000088800c088816 */ /* 0x000fca00000000ff */
[--C-:B------:R-:W-:Y:S01]  /*08c0*/  @!P0 IMAD.MOV.U32 R2, RZ, RZ, R8.reuse ;  /* 0x000000ffff028224 */ /* 0x100fe200078e0008 */
[----:B------:R-:W-:-:S03]  /*08d0*/  @!P0 SHF.R.S32.HI R9, RZ, 0x1f, R8 ;  /* 0x0000001fff098819 */ /* 0x000fc60000011408 */
[----:B------:R-:W-:-:S05]  /*08e0*/  @!P6 IMAD.MOV.U32 R8, RZ, RZ, R2 ;  /* 0x000000ffff08e224 */ /* 0x000fca00078e0002 */
[----:B------:R-:W-:-:S05]  /*08f0*/  @!P6 PRMT R8, R8, 0x9910, RZ ;  /* 0x000099100808e816 */ /* 0x000fca00000000ff */
[----:B------:R-:W-:-:S05]  /*0900*/  @!P6 IMAD R13, R13, R8, RZ ;  /* 0x000000080d0de224 */ /* 0x000fca00078e02ff */
[----:B------:R-:W-:Y:S01]  /*0910*/  @!P6 LOP3.LUT R13, R13, 0xffff, RZ, 0xc0, !PT ;  /* 0x0000ffff0d0de812 */ /* 0x000fe200078ec0ff */
[----:B------:R-:W-:-:S03]  /*0920*/  @!P0 IMAD.MOV.U32 R3, RZ, RZ, R9 ;  /* 0x000000ffff038224 */ /* 0x000fc600078e0009 */
[----:B------:R-:W-:Y:S02]  /*0930*/  @!P6 PRMT R13, R13, 0x8880, RZ ;  /* 0x000088800d0de816 */ /* 0x000fe400000000ff */
[----:B------:R-:W-:-:S03]  /*0940*/  IADD3 R8, P0, PT, R6, 0x40, RZ ;  /* 0x0000004006087810 */ /* 0x000fc60007f1e0ff */
[----:B------:R-:W-:-:S05]  /*0950*/  @!P6 IMAD.MOV.U32 R6, RZ, RZ, R13 ;  /* 0x000000ffff06e224 */ /* 0x000fca00078e000d */
[--C-:B------:R-:W-:Y:S01]  /*0960*/  @!P6 SHF.R.S32.HI R9, RZ, 0x1f, R6.reuse ;  /* 0x0000001fff09e819 */ /* 0x100fe20000011406 */
[----:B------:R-:W-:Y:S02]  /*0970*/  IMAD.X R7, RZ, RZ, R7, P0 ;  /* 0x000000ffff077224 */ /* 0x000fe400000e0607 */
[----:B------:R-:W-:Y:S02]  /*0980*/  @!P6 IMAD.MOV.U32 R2, RZ, RZ, R6 ;  /* 0x000000ffff02e224 */ /* 0x000fe400078e0006 */
[----:B------:R-:W-:Y:S01]  /*0990*/  @!P6 IMAD.MOV.U32 R3, RZ, RZ, R9 ;  /* 0x000000ffff03e224 */ /* 0x000fe200078e0009 */
[----:B------:R-:W-:Y:S06]  /*09a0*/  BRA.U UP1, `(.L_x_1081) ;  /* 0xfffffff901547547 */ /* 0x000fec000b83ffff */
.L_x_1080:
        /* <DEDUP_REMOVED lines=23> */
[----:B------:R-:W-:Y:S02]  /*0b20*/  ISETP.NE.AND.EX P0, PT, R5, R7, PT, P0 ;  /* 0x000000070500720c */ /* 0x000fe40003f05300 */
[----:B---3--:R-:W-:-:S11]  /*0b30*/  ISETP.NE.U32.AND P1, PT, R4, R8, PT ;  /* 0x000000080400720c */ /* 0x008fd60003f25070 */
[----:B------:R-:W2:Y:S01]  /*0b40*/  @!P0 LDG.E.U8 R18, desc[UR12][R16.64] ;  /* 0x0000000c10128981 */ /* 0x000ea2000c1e1100 */
[----:B------:R-:W-:Y:S02]  /*0b50*/  ISETP.NE.AND.EX P1, PT, R5, R9, PT, P1 ;  /* 0x000000090500720c */ /* 0x000fe40003f25310 */
[----:B----4-:R-:W-:-:S11]  /*0b60*/  ISETP.NE.U32.AND P2, PT, R4, R10, PT ;  /* 0x0000000a0400720c */ /* 0x010fd60003f45070 */
[----:B------:R-:W3:Y:S01]  /*0b70*/  @!P1 LDG.E.U8 R9, desc[UR12][R16.64+0x1] ;  /* 0x0000010c10099981 */ /* 0x000ee2000c1e1100 */
[----:B------:R-:W-:Y:S02]  /*0b80*/  ISETP.NE.AND.EX P2, PT, R5, R11, PT, P2 ;  /* 0x0000000b0500720c */ /* 0x000fe40003f45320 */
[----:B------:R-:W-:-:S11]  /*0b90*/  ISETP.NE.U32.AND P3, PT, R4, R12, PT ;  /* 0x0000000c0400720c */ /* 0x000fd60003f65070 */
[----:B------:R-:W4:Y:S01]  /*0ba0*/  @!P2 LDG.E.U8 R7, desc[UR12][R16.64+0x2] ;  /* 0x0000020c1007a981 */ /* 0x000f22000c1e1100 */
[----:B------:R-:W-:-:S13]  /*0bb0*/  ISETP.NE.AND.EX P3, PT, R5, R13, PT, P3 ;  /* 0x0000000d0500720c */ /* 0x000fda0003f65330 */
[----:B------:R-:W4:Y:S01]  /*0bc0*/  @!P3 LDG.E.U8 R6, desc[UR12][R16.64+0x3] ;  /* 0x0000030c1006b981 */ /* 0x000f22000c1e1100 */
[----:B------:R-:W-:Y:S01]  /*0bd0*/  @!P0 IMAD.MOV.U32 R8, RZ, RZ, R2 ;  /* 0x000000ffff088224 */ /* 0x000fe200078e0002 */
[----:B------:R-:W-:-:S04]  /*0be0*/  UIADD3 UR4, UP1, UPT, UR4, 0x4, URZ ;  /* 0x0000000404047890 */ /* 0x000fc8000ff3e0ff */
[----:B------:R-:W-:Y:S01]  /*0bf0*/  @!P0 PRMT R11, R8, 0x9910, RZ ;  /* 0x00009910080b8816 */ /* 0x000fe200000000ff */
[----:B------:R-:W-:-:S04]  /*0c00*/  UIADD3.X UR5, UPT, UPT, URZ, UR5, URZ, UP1, !UPT ;  /* 0x00000005ff057290 */ /* 0x000fc80008ffe4ff */
[----:B--2---:R-:W-:-:S05]  /*0c10*/  @!P0 IMAD R18, R18, R11, RZ ;  /* 0x0000000b12128224 */ /* 0x004fca00078e02ff */
[----:B------:R-:W-:-:S04]  /*0c20*/  @!P0 LOP3.LUT R18, R18, 0xffff, RZ, 0xc0, !PT ;  /* 0x0000ffff12128812 */ /* 0x000fc800078ec0ff */
[----:B------:R-:W-:-:S04]  /*0c30*/  @!P0 PRMT R8, R18, 0x8880, RZ ;  /* 0x0000888012088816 */ /* 0x000fc800000000ff */
[--C-:B------:R-:W-:Y:S01]  /*0c40*/  @!P0 SHF.R.S32.HI R11, RZ, 0x1f, R8.reuse ;  /* 0x0000001fff0b8819 */ /* 0x100fe20000011408 */
[----:B------:R-:W-:-:S04]  /*0c50*/  @!P0 IMAD.MOV.U32 R2, RZ, RZ, R8 ;  /* 0x000000ffff028224 */ /* 0x000fc800078e0008 */
[----:B------:R-:W-:Y:S02]  /*0c60*/  @!P1 IMAD.MOV.U32 R8, RZ, RZ, R2 ;  /* 0x000000ffff089224 */ /* 0x000fe400078e0002 */
[----:B------:R-:W-:-:S03]  /*0c70*/  @!P0 IMAD.MOV.U32 R3, RZ, RZ, R11 ;  /* 0x000000ffff038224 */ /* 0x000fc600078e000b */
[----:B------:R-:W-:-:S05]  /*0c80*/  @!P1 PRMT R8, R8, 0x9910, RZ ;  /* 0x0000991008089816 */ /* 0x000fca00000000ff */
[----:B---3--:R-:W-:-:S05]  /*0c90*/  @!P1 IMAD R9, R9, R8, RZ ;  /* 0x0000000809099224 */ /* 0x008fca00078e02ff */
[----:B------:R-:W-:-:S04]  /*0ca0*/  @!P1 LOP3.LUT R9, R9, 0xffff, RZ, 0xc0, !PT ;  /* 0x0000ffff09099812 */ /* 0x000fc800078ec0ff */
[----:B------:R-:W-:-:S04]  /*0cb0*/  @!P1 PRMT R8, R9, 0x8880, RZ ;  /* 0x0000888009089816 */ /* 0x000fc800000000ff */
[--C-:B------:R-:W-:Y:S01]  /*0cc0*/  @!P1 SHF.R.S32.HI R9, RZ, 0x1f, R8.reuse ;  /* 0x0000001fff099819 */ /* 0x100fe20000011408 */
[----:B------:R-:W-:-:S04]  /*0cd0*/  @!P1 IMAD.MOV.U32 R2, RZ, RZ, R8 ;  /* 0x000000ffff029224 */ /* 0x000fc800078e0008 */
[----:B------:R-:W-:Y:S02]  /*0ce0*/  @!P2 IMAD.MOV.U32 R8, RZ, RZ, R2 ;  /* 0x000000ffff08a224 */ /* 0x000fe400078e0002 */
[----:B------:R-:W-:-:S03]  /*0cf0*/  @!P1 IMAD.MOV.U32 R3, RZ, RZ, R9 ;  /* 0x000000ffff039224 */ /* 0x000fc600078e0009 */
[----:B------:R-:W-:-:S05]  /*0d00*/  @!P2 PRMT R8, R8, 0x9910, RZ ;  /* 0x000099100808a816 */ /* 0x000fca00000000ff */
[----:B----4-:R-:W-:-:S05]  /*0d10*/  @!P2 IMAD R7, R7, R8, RZ ;  /* 0x000000080707a224 */ /* 0x010fca00078e02ff */
[----:B------:R-:W-:-:S04]  /*0d20*/  @!P2 LOP3.LUT R7, R7, 0xffff, RZ, 0xc0, !PT ;  /* 0x0000ffff0707a812 */ /* 0x000fc800078ec0ff */
[----:B------:R-:W-:-:S04]  /*0d30*/  @!P2 PRMT R7, R7, 0x8880, RZ ;  /* 0x000088800707a816 */ /* 0x000fc800000000ff */
[--C-:B------:R-:W-:Y:S01]  /*0d40*/  @!P2 SHF.R.S32.HI R8, RZ, 0x1f, R7.reuse ;  /* 0x0000001fff08a819 */ /* 0x100fe20000011407 */
[----:B------:R-:W-:-:S04]  /*0d50*/  @!P2 IMAD.MOV.U32 R2, RZ, RZ, R7 ;  /* 0x000000ffff02a224 */ /* 0x000fc800078e0007 */
[----:B------:R-:W-:Y:S02]  /*0d60*/  @!P3 IMAD.MOV.U32 R7, RZ, RZ, R2 ;  /* 0x000000ffff07b224 */ /* 0x000fe400078e0002 */
[----:B------:R-:W-:-:S03]  /*0d70*/  @!P2 IMAD.MOV.U32 R3, RZ, RZ, R8 ;  /* 0x000000ffff03a224 */ /* 0x000fc600078e0008 */
[----:B------:R-:W-:-:S05]  /*0d80*/  @!P3 PRMT R7, R7, 0x9910, RZ ;  /* 0x000099100707b816 */ /* 0x000fca00000000ff */
[----:B------:R-:W-:-:S05]  /*0d90*/  @!P3 IMAD R6, R6, R7, RZ ;  /* 0x000000070606b224 */ /* 0x000fca00078e02ff */
[----:B------:R-:W-:-:S04]  /*0da0*/  @!P3 LOP3.LUT R6, R6, 0xffff, RZ, 0xc0, !PT ;  /* 0x0000ffff0606b812 */ /* 0x000fc800078ec0ff */
[----:B------:R-:W-:-:S04]  /*0db0*/  @!P3 PRMT R6, R6, 0x8880, RZ ;  /* 0x000088800606b816 */ /* 0x000fc800000000ff */
[--C-:B------:R-:W-:Y:S01]  /*0dc0*/  @!P3 SHF.R.S32.HI R7, RZ, 0x1f, R6.reuse ;  /* 0x0000001fff07b819 */ /* 0x100fe20000011406 */
[----:B------:R-:W-:-:S04]  /*0dd0*/  @!P3 IMAD.MOV.U32 R2, RZ, RZ, R6 ;  /* 0x000000ffff02b224 */ /* 0x000fc800078e0006 */
[----:B------:R-:W-:-:S07]  /*0de0*/  @!P3 IMAD.MOV.U32 R3, RZ, RZ, R7 ;  /* 0x000000ffff03b224 */ /* 0x000fce00078e0007 */
.L_x_1082:
        /* <DEDUP_REMOVED lines=14> */
[----:B------:R-:W3:Y:S01]  /*0ed0*/  LDG.E.64 R8, desc[UR12][R10.64+0x8] ;  /* 0x0000080c0a087981 */ /* 0x000ee2000c1e1b00 */
[----:B0-----:R-:W-:-:S04]  /*0ee0*/  UIADD3 UR6, UP1, UPT, UR4, UR6, URZ ;  /* 0x0000000604067290 */ /* 0x001fc8000ff3e0ff */
[----:B------:R-:W-:Y:S01]  /*0ef0*/  UIADD3.X UR7, UPT, UPT, UR5, UR7, URZ, UP1, !UPT ;  /* 0x0000000705077290 */ /* 0x000fe20008ffe4ff */
[----:B--2--5:R-:W-:Y:S01]  /*0f00*/  ISETP.NE.U32.AND P0, PT, R4, R6, PT ;  /* 0x000000060400720c */ /* 0x024fe20003f05070 */
[----:B------:R-:W-:-:S03]  /*0f10*/  IMAD.U32 R6, RZ, RZ, UR6 ;  /* 0x00000006ff067e24 */ /* 0x000fc6000f8e00ff */
[----:B------:R-:W-:Y:S01]  /*0f20*/  ISETP.NE.AND.EX P0, PT, R5, R7, PT, P0 ;  /* 0x000000070500720c */ /* 0x000fe20003f05300 */
[----:B------:R-:W-:Y:S01]  /*0f30*/  IMAD.U32 R7, RZ, RZ, UR7 ;  /* 0x00000007ff077e24 */ /* 0x000fe2000f8e00ff */
[----:B---3--:R-:W-:-:S11]  /*0f40*/  ISETP.NE.U32.AND P1, PT, R4, R8, PT ;  /* 0x000000080400720c */ /* 0x008fd60003f25070 */
[----:B------:R-:W2:Y:S01]  /*0f50*/  @!P0 LDG.E.U8 R12, desc[UR12][R6.64] ;  /* 0x0000000c060c8981 */ /* 0x000ea2000c1e1100 */
[----:B------:R-:W-:-:S13]  /*0f60*/  ISETP.NE.AND.EX P1, PT, R5, R9, PT, P1 ;  /* 0x000000090500720c */ /* 0x000fda0003f25310 */
[----:B------:R0:W3:Y:S01]  /*0f70*/  @!P1 LDG.E.U8 R9, desc[UR12][R6.64+0x1] ;  /* 0x0000010c06099981 */ /* 0x0000e2000c1e1100 */
        /* <DEDUP_REMOVED lines=11> */
[----:B0-----:R-:W-:-:S05]  /*1030*/  @!P1 PRMT R6, R8, 0x9910, RZ ;  /* 0x0000991008069816 */ /* 0x001fca00000000ff */
[----:B---3--:R-:W-:-:S05]  /*1040*/  @!P1 IMAD R9, R9, R6, RZ ;  /* 0x0000000609099224 */ /* 0x008fca00078e02ff */
[----:B------:R-:W-:-:S04]  /*1050*/  @!P1 LOP3.LUT R9, R9, 0xffff, RZ, 0xc0, !PT ;  /* 0x0000ffff09099812 */ /* 0x000fc800078ec0ff */
[----:B------:R-:W-:-:S04]  /*1060*/  @!P1 PRMT R6, R9, 0x8880, RZ ;  /* 0x0000888009069816 */ /* 0x000fc800000000ff */
[--C-:B------:R-:W-:Y:S01]  /*1070*/  @!P1 SHF.R.S32.HI R7, RZ, 0x1f, R6.reuse ;  /* 0x0000001fff079819 */ /* 0x100fe20000011406 */
[----:B------:R-:W-:-:S04]  /*1080*/  @!P1 IMAD.MOV.U32 R2, RZ, RZ, R6 ;  /* 0x000000ffff029224 */ /* 0x000fc800078e0006 */
[----:B------:R-:W-:-:S07]  /*1090*/  @!P1 IMAD.MOV.U32 R3, RZ, RZ, R7 ;  /* 0x000000ffff039224 */ /* 0x000fce00078e0007 */
.L_x_1083:
[----:B------:R-:W-:Y:S05]  /*10a0*/  BRA.U UP0, `(.L_x_1079) ;  /* 0x0000000100587547 */ /* 0x000fea000b800000 */
[----:B------:R-:W0:Y:S02]  /*10b0*/  LDCU.64 UR6, c[0x0][0x3a0] ;  /* 0x00007400ff0677ac */ /* 0x000e240008000a00 */
[----:B0-----:R-:W-:-:S04]  /*10c0*/  ULEA UR6, UP0, UR4, UR6, 0x3 ;  /* 0x0000000604067291 */ /* 0x001fc8000f8018ff */
[----:B------:R-:W-:Y:S02]  /*10d0*/  ULEA.HI.X UR7, UR4, UR7, UR5, 0x3, UP0 ;  /* 0x0000000704077291 */ /* 0x000fe400080f1c05 */
[----:B------:R-:W-:-:S04]  /*10e0*/  IMAD.U32 R6, RZ, RZ, UR6 ;  /* 0x00000006ff067e24 */ /* 0x000fc8000f8e00ff */
[----:B------:R-:W-:-:S06]  /*10f0*/  IMAD.U32 R7, RZ, RZ, UR7 ;  /* 0x00000007ff077e24 */ /* 0x000fcc000f8e00ff */
        /* <DEDUP_REMOVED lines=8> */
[----:B------:R-:W-:-:S04]  /*1180*/  IMAD.U32 R4, RZ, RZ, UR6 ;  /* 0x00000006ff047e24 */ /* 0x000fc8000f8e00ff */
[----:B------:R-:W-:-:S05]  /*1190*/  IMAD.U32 R5, RZ, RZ, UR7 ;  /* 0x00000007ff057e24 */ /* 0x000fca000f8e00ff */
[----:B------:R-:W2:Y:S01]  /*11a0*/  LDG.E.U8 R4, desc[UR12][R4.64] ;  /* 0x0000000c04047981 */ /* 0x000ea2000c1e1100 */
[----:B------:R-:W-:-:S05]  /*11b0*/  PRMT R3, R2, 0x9910, RZ ;  /* 0x0000991002037816 */ /* 0x000fca00000000ff */
[----:B--2---:R-:W-:-:S05]  /*11c0*/  IMAD R2, R4, R3, RZ ;  /* 0x0000000304027224 */ /* 0x004fca00078e02ff */
[----:B------:R-:W-:-:S04]  /*11d0*/  LOP3.LUT R2, R2, 0xffff, RZ, 0xc0, !PT ;  /* 0x0000ffff02027812 */ /* 0x000fc800078ec0ff */
[----:B------:R-:W-:-:S04]  /*11e0*/  PRMT R2, R2, 0x8880, RZ ;  /* 0x0000888002027816 */ /* 0x000fc800000000ff */
[----:B------:R-:W-:-:S07]  /*11f0*/  SHF.R.S32.HI R3, RZ, 0x1f, R2 ;  /* 0x0000001fff037819 */ /* 0x000fce0000011402 */
.L_x_1084:
[----:B------:R-:W-:Y:S05]  /*1200*/  BSYNC.RECONVERGENT B0 ;  /* 0x0000000000007941 */ /* 0x000fea0003800200 */
.L_x_1079:
[----:B------:R-:W0:Y:S02]  /*1210*/  LDCU.64 UR6, c[0x0][0x380] ;  /* 0x00007000ff0677ac */ /* 0x000e240008000a00 */
[----:B0----5:R-:W-:-:S04]  /*1220*/  IADD3 R4, P0, PT, R0, UR6, RZ ;  /* 0x0000000600047c10 */ /* 0x021fc8000ff1e0ff */
[----:B------:R-:W-:-:S05]  /*1230*/  IADD3.X R5, PT, PT, R22, UR7, RZ, P0, !PT ;  /* 0x0000000716057c10 */ /* 0x000fca00087fe4ff */
[----:B------:R-:W-:Y:S01]  /*1240*/  STG.E.64 desc[UR12][R4.64], R2 ;  /* 0x0000000204007986 */ /* 0x000fe2000c101b0c */
[----:B------:R-:W-:Y:S05]  /*1250*/  EXIT ;  /* 0x000000000000794d */ /* 0x000fea0003800000 */
.L_x_1085:
        /* <DEDUP_REMOVED lines=10> */
.L_x_8769:


//--------------------- .text._ZN2at6native55_GLOBAL__N__0955718d_22_SparseCsrTensorMath_cu_868dd54534reduce_sparse_csr_dim0_cuda_kernelIaiNS1_14ReductionMulOpIaEElEEvPT2_PKT0_lPKT_S9_lT1_ --------------------------
	.section	.text._ZN2at6native55_GLOBAL__N__0955718d_22_SparseCsrTensorMath_cu_868dd54534reduce_sparse_csr_dim0_cuda_kernelIaiNS1_14ReductionMulOpIaEElEEvPT2_PKT0_lPKT_S9_lT1_,"ax",@progbits
	.align	128
.text._ZN2at6native55_GLOBAL__N__0955718d_22_SparseCsrTensorMath_cu_868dd54534reduce_sparse_csr_dim0_cuda_kernelIaiNS1_14ReductionMulOpIaEElEEvPT2_PKT0_lPKT_S9_lT1_:
        .type           _ZN2at6native55_GLOBAL__N__0955718d_22_SparseCsrTensorMath_cu_868dd54534reduce_sparse_csr_dim0_cuda_kernelIaiNS1_14ReductionMulOpIaEElEEvPT2_PKT0_lPKT_S9_lT1_,@function
        .size           _ZN2at6native55_GLOBAL__N__0955718d_22_SparseCsrTensorMath_cu_868dd54534reduce_sparse_csr_dim0_cuda_kernelIaiNS1_14ReductionMulOpIaEElEEvPT2_PKT0_lPKT_S9_lT1_,(.L_x_8770 - _ZN2at6native55_GLOBAL__N__0955718d_22_SparseCsrTensorMath_cu_868dd54534reduce_sparse_csr_dim0_cuda_kernelIaiNS1_14ReductionMulOpIaEElEEvPT2_PKT0_lPKT_S9_lT1_)
        .other          _ZN2at6native55_GLOBAL__N__0955718d_22_SparseCsrTensorMath_cu_868dd54534reduce_sparse_csr_dim0_cuda_kernelIaiNS1_14ReductionMulOpIaEElEEvPT2_PKT0_lPKT_S9_lT1_,@"STO_CUDA_ENTRY STV_DEFAULT"
_ZN2at6native55_GLOBAL__N__0955718d_22_SparseCsrTensorMath_cu_868dd54534reduce_sparse_csr_dim0_cuda_kernelIaiNS1_14ReductionMulOpIaEElEEvPT2_PKT0_lPKT_S9_lT1_:
        /* <DEDUP_REMOVED lines=46> */
.L_x_1088:
        /* <DEDUP_REMOVED lines=8> */
[----:B------:R-:W4:Y:S01]  /*0360*/  LDG.E R11, desc[UR12][R6.64+0xc] ;  /* 0x00000c0c060b7981 */ /* 0x000f22000c1e1900 */
[----:B--2--5:R-:W-:-:S13]  /*0370*/  ISETP.NE.AND P6, PT, R4, R5, PT ;  /* 0x000000050400720c */ /* 0x024fda0003fc5270 */
[----:B------:R-:W2:Y:S01]  /*0380*/  @!P6 LDG.E.U8 R16, desc[UR12][R8.64+-0x3] ;  /* 0xfffffd0c0810e981 */ /* 0x000ea2000c1e1100 */
[----:B---3--:R-:W-:-:S13]  /*0390*/  ISETP.NE.AND P0, PT, R4, R13, PT ;  /* 0x0000000d0400720c */ /* 0x008fda0003f05270 */
[----:B------:R-:W3:Y:S01]  /*03a0*/  @!P0 LDG.E.U8 R15, desc[UR12][R8.64+-0x2] ;  /* 0xfffffe0c080f8981 */ /* 0x000ee2000c1e1100 */
[----:B----4-:R-:W-:-:S13]  /*03b0*/  ISETP.NE.AND P1, PT, R4, R17, PT ;  /* 0x000000110400720c */ /* 0x010fda0003f25270 */
[----:B------:R-:W4:Y:S01]  /*03c0*/  @!P1 LDG.E.U8 R14, desc[UR12][R8.64+-0x1] ;  /* 0xffffff0c080e9981 */ /* 0x000f22000c1e1100 */
[----:B------:R-:W-:-:S13]  /*03d0*/  ISETP.NE.AND P2, PT, R4, R19, PT ;  /* 0x000000130400720c */ /* 0x000fda0003f45270 */
[----:B------:R-:W4:Y:S01]  /*03e0*/  @!P2 LDG.E.U8 R13, desc[UR12][R8.64] ;  /* 0x0000000c080da981 */ /* 0x000f22000c1e1100 */
[----:B------:R-:W-:-:S13]  /*03f0*/  ISETP.NE.AND P3, PT, R4, R21, PT ;  /* 0x000000150400720c */ /* 0x000fda0003f65270 */
[----:B------:R-:W4:Y:S01]  /*0400*/  @!P3 LDG.E.U8 R10, desc[UR12][R8.64+0x1] ;  /* 0x0000010c080ab981 */ /* 0x000f22000c1e1100 */
[----:B------:R-:W-:-:S13]  /*0410*/  ISETP.NE.AND P4, PT, R4, R23, PT ;  /* 0x000000170400720c */ /* 0x000fda0003f85270 */
[----:B------:R-:W4:Y:S01]  /*0420*/  @!P4 LDG.E.U8 R5, desc[UR12][R8.64+0x2] ;  /* 0x0000020c0805c981 */ /* 0x000f22000c1e1100 */
[----:B------:R-:W-:Y:S01]  /*0430*/  @!P6 IMAD.MOV.U32 R12, RZ, RZ, R2 ;  /* 0x000000ffff0ce224 */ /* 0x000fe200078e0002 */
[----:B------:R-:W-:-:S04]  /*0440*/  ISETP.NE.AND P5, PT, R4, R25, PT ;  /* 0x000000190400720c */ /* 0x000fc80003fa5270 */
[----:B------:R-:W-:-:S09]  /*0450*/  @!P6 PRMT R17, R12, 0x9910, RZ ;  /* 0x000099100c11e816 */ /* 0x000fd200000000ff */
[----:B------:R-:W4:Y:S01]  /*0460*/  @!P5 LDG.E.U8 R12, desc[UR12][R8.64+0x3] ;  /* 0x0000030c080cd981 */ /* 0x000f22000c1e1100 */
[----:B--2---:R-:W-:-:S05]  /*0470*/  @!P6 IMAD R16, R16, R17, RZ ;  /* 0x000000111010e224 */ /* 0x004fca00078e02ff */
[----:B------:R-:W-:-:S04]  /*0480*/  @!P6 LOP3.LUT R16, R16, 0xffff, RZ, 0xc0, !PT ;  /* 0x0000ffff1010e812 */ /* 0x000fc800078ec0ff */
[----:B------:R-:W-:-:S04]  /*0490*/  @!P6 PRMT R16, R16, 0x8880, RZ ;  /* 0x000088801010e816 */ /* 0x000fc800000000ff */
[--C-:B------:R-:W-:Y:S01]  /*04a0*/  @!P6 SHF.R.S32.HI R17, RZ, 0x1f, R16.reuse ;  /* 0x0000001fff11e819 */ /* 0x100fe20000011410 */
[----:B------:R-:W-:-:S04]  /*04b0*/  @!P6 IMAD.MOV.U32 R2, RZ, RZ, R16 ;  /* 0x000000ffff02e224 */ /* 0x000fc800078e0010 */
[----:B------:R-:W-:Y:S01]  /*04c0*/  @!P6 IMAD.MOV.U32 R3, RZ, RZ, R17 ;  /* 0x000000ffff03e224 */ /* 0x000fe200078e0011 */
[----:B------:R-:W-:-:S13]  /*04d0*/  ISETP.NE.AND P6, PT, R4, R11, PT ;  /* 0x0000000b0400720c */ /* 0x000fda0003fc5270 */
        /* <DEDUP_REMOVED lines=8> */
[----:B------:R-:W-:-:S05]  /*0560*/  @!P1 IMAD.MOV.U32 R15, RZ, RZ, R2 ;  /* 0x000000ffff0f9224 */ /* 0x000fca00078e0002 */
        /* <DEDUP_REMOVED lines=32> */
[----:B------:R-:W-:Y:S01]  /*0770*/  @!P5 PRMT R5, R12, 0x8880, RZ ;  /* 0x000088800c05d816 */ /* 0x000fe200000000ff */
[----:B------:R-:W-:Y:S02]  /*0780*/  @!P1 IMAD.MOV.U32 R3, RZ, RZ, R15 ;  /* 0x000000ffff039224 */ /* 0x000fe400078e000f */
[----:B------:R-:W-:Y:S02]  /*0790*/  @!P2 IMAD.MOV.U32 R3, RZ, RZ, R14 ;  /* 0x000000ffff03a224 */ /* 0x000fe400078e000e */
[----:B------:R-:W-:Y:S02]  /*07a0*/  @!P5 IMAD.MOV.U32 R2, RZ, RZ, R5 ;  /* 0x000000ffff02d224 */ /* 0x000fe400078e0005 */
[----:B------:R-:W-:Y:S02]  /*07b0*/  @!P3 IMAD.MOV.U32 R3, RZ, RZ, R13 ;  /* 0x000000ffff03b224 */ /* 0x000fe400078e000d */
[----:B------:R-:W-:Y:S01]  /*07c0*/  @!P4 IMAD.MOV.U32 R3, RZ, RZ, R10 ;  /* 0x000000ffff03c224 */ /* 0x000fe200078e000a */
[----:B------:R-:W-:Y:S01]  /*07d0*/  @!P5 SHF.R.S32.HI R10, RZ, 0x1f, R5 ;  /* 0x0000001fff0ad819 */ /* 0x000fe20000011405 */
[----:B------:R-:W-:-:S04]  /*07e0*/  @!P6 IMAD.MOV.U32 R5, RZ, RZ, R2 ;  /* 0x000000ffff05e224 */ /* 0x000fc800078e0002 */
[----:B------:R-:W-:Y:S01]  /*07f0*/  @!P5 IMAD.MOV.U32 R3, RZ, RZ, R10 ;  /* 0x000000ffff03d224 */ /* 0x000fe200078e000a */
        /* <DEDUP_REMOVED lines=9> */
[----:B------:R-:W-:Y:S02]  /*0890*/  @!P6 PRMT R5, R11, 0x8880, RZ ;  /* 0x000088800b05e816 */ /* 0x000fe400000000ff */
[----:B------:R-:W-:Y:S02]  /*08a0*/  IADD3 R10, P0, PT, R6, 0x20, RZ ;  /* 0x00000020060a7810 */ /* 0x000fe40007f1e0ff */
[--C-:B------:R-:W-:Y:S01]  /*08b0*/  @!P6 SHF.R.S32.HI R6, RZ, 0x1f, R5.reuse ;  /* 0x0000001fff06e819 */ /* 0x100fe20000011405 */
[----:B------:R-:W-:Y:S02]  /*08c0*/  @!P6 IMAD.MOV.U32 R2, RZ, RZ, R5 ;  /* 0x000000ffff02e224 */ /* 0x000fe400078e0005 */
[----:B------:R-:W-:Y:S02]  /*08d0*/  IMAD.X R7, RZ, RZ, R7, P0 ;  /* 0x000000ffff077224 */ /* 0x000fe400000e0607 */
[----:B------:R-:W-:Y:S01]  /*08e0*/  @!P6 IMAD.MOV.U32 R3, RZ, RZ, R6 ;  /* 0x000000ffff03e224 */ /* 0x000fe200078e0006 */
[----:B------:R-:W-:Y:S06]  /*08f0*/  BRA.U UP1, `(.L_x_1088) ;  /* 0xfffffff901787547 */ /* 0x000fec000b83ffff */
.L_x_1087:
        /* <DEDUP_REMOVED lines=18> */
[----:B0-----:R-:W-:-:S04]  /*0a20*/  UIADD3 UR6, UP1, UPT, UR4, UR6, URZ ;  /* 0x0000000604067290 */ /* 0x001fc8000ff3e0ff */
[----:B------:R-:W-:Y:S02]  /*0a30*/  UIADD3.X UR7, UPT, UPT, UR5, UR7, URZ, UP1, !UPT ;  /* 0x0000000705077290 */ /* 0x000fe40008ffe4ff */
[----:B------:R-:W-:-:S04]  /*0a40*/  IMAD.U32 R8, RZ, RZ, UR6 ;  /* 0x00000006ff087e24 */ /* 0x000fc8000f8e00ff */
[----:B------:R-:W-:Y:S01]  /*0a50*/  IMAD.U32 R9, RZ, RZ, UR7 ;  /* 0x00000007ff097e24 */ /* 0x000fe2000f8e00ff */
[----:B--2--5:R-:W-:-:S13]  /*0a60*/  ISETP.NE.AND P0, PT, R4, R5, PT ;  /* 0x000000050400720c */ /* 0x024fda0003f05270 */
[----:B------:R-:W2:Y:S01]  /*0a70*/  @!P0 LDG.E.U8 R10, desc[UR12][R8.64] ;  /* 0x0000000c080a8981 */ /* 0x000ea2000c1e1100 */
[----:B---3--:R-:W-:-:S13]  /*0a80*/  ISETP.NE.AND P1, PT, R4, R11, PT ;  /* 0x0000000b0400720c */ /* 0x008fda0003f25270 */
[----:B------:R-:W3:Y:S01]  /*0a90*/  @!P1 LDG.E.U8 R11, desc[UR12][R8.64+0x1] ;  /* 0x0000010c080b9981 */ /* 0x000ee2000c1e1100 */
[----:B----4-:R-:W-:-:S13]  /*0aa0*/  ISETP.NE.AND P2, PT, R4, R13, PT ;  /* 0x0000000d0400720c */ /* 0x010fda0003f45270 */
[----:B------:R-:W4:Y:S01]  /*0ab0*/  @!P2 LDG.E.U8 R6, desc[UR12][R8.64+0x2] ;  /* 0x0000020c0806a981 */ /* 0x000f22000c1e1100 */
[----:B------:R-:W-:-:S13]  /*0ac0*/  ISETP.NE.AND P3, PT, R4, R15, PT ;  /* 0x0000000f0400720c */ /* 0x000fda0003f65270 */
[----:B------:R0:W4:Y:S01]  /*0ad0*/  @!P3 LDG.E.U8 R5, desc[UR12][R8.64+0x3] ;  /* 0x0000030c0805b981 */ /* 0x000122000c1e1100 */
        /* <DEDUP_REMOVED lines=34> */
.L_x_1089:
        /* <DEDUP_REMOVED lines=14> */
[----:B------:R-:W3:Y:S01]  /*0de0*/  LDG.E R11, desc[UR12][R6.64+0x4] ;  /* 0x0000040c060b7981 */ /* 0x000ee2000c1e1900 */
        /* <DEDUP_REMOVED lines=25> */
[----:B------:R-:W-:-:S07]  /*0f80*/  @!P1 IMAD.MOV.U32 R3, RZ, RZ, R6 ;  /* 0x000000ffff039224 */ /* 0x000fce00078e0006 */
.L_x_1090:
[----:B------:R-:W-:Y:S05]  /*0f90*/  BRA.U UP0, `(.L_x_1086) ;  /* 0x0000000100547547 */ /* 0x000fea000b800000 */
[----:B------:R-:W0:Y:S02]  /*0fa0*/  LDCU.64 UR6, c[0x0][0x3a0] ;  /* 0x00007400ff0677ac */ /* 0x000e240008000a00 */
[----:B0-----:R-:W-:-:S04]  /*0fb0*/  ULEA UR6, UP0, UR4, UR6, 0x2 ;  /* 0x0000000604067291 */ /* 0x001fc8000f8010ff */
[----:B------:R-:W-:Y:S02]  /*0fc0*/  ULEA.HI.X UR7, UR4, UR7, UR5, 0x2, UP0 ;  /* 0x0000000704077291 */ /* 0x000fe400080f1405 */
[----:B------:R-:W-:-:S04]  /*0fd0*/  IMAD.U32 R6, RZ, RZ, UR6 ;  /* 0x00000006ff067e24 */ /* 0x000fc8000f8e00ff */
[----:B------:R-:W-:-:S06]  /*0fe0*/  IMAD.U32 R7, RZ, RZ, UR7 ;  /* 0x00000007ff077e24 */ /* 0x000fcc000f8e00ff */
[----:B------:R-:W2:Y:S01]  /*0ff0*/  LDG.E R7, desc[UR12][R6.64] ;  /* 0x0000000c06077981 */ /* 0x000ea2000c1e1900 */
[----:B------:R-:W-:Y:S01]  /*1000*/  BSSY.RECONVERGENT B0, `(.L_x_1086) ;  /* 0x000000e000007945 */ /* 0x000fe20003800200 */
[----:B--2--5:R-:W-:-:S13]  /*1010*/  ISETP.NE.AND P0, PT, R4, R7, PT ;  /* 0x000000070400720c */ /* 0x024fda0003f05270 */
        /* <DEDUP_REMOVED lines=12> */
.L_x_1091:
[----:B------:R-:W-:Y:S05]  /*10e0*/  BSYNC.RECONVERGENT B0 ;  /* 0x0000000000007941 */ /* 0x000fea0003800200 */
.L_x_1086:
[----:B------:R-:W0:Y:S02]  /*10f0*/  LDCU.64 UR6, c[0x0][0x380] ;  /* 0x00007000ff0677ac */ /* 0x000e240008000a00 */
[----:B0----5:R-:W-:-:S04]  /*1100*/  LEA R4, P0, R0, UR6, 0x3 ;  /* 0x0000000600047c11 */ /* 0x021fc8000f8018ff */
[----:B------:R-:W-:-:S05]  /*1110*/  LEA.HI.X R5, R0, UR7, RZ, 0x3, P0 ;  /* 0x0000000700057c11 */ /* 0x000fca00080f1cff */
[----:B------:R-:W-:Y:S01]  /*1120*/  STG.E.64 desc[UR12][R4.64], R2 ;  /* 0x0000000204007986 */ /* 0x000fe2000c101b0c */
[----:B------:R-:W-:Y:S05]  /*1130*/  EXIT ;  /* 0x000000000000794d */ /* 0x000fea0003800000 */
.L_x_1092:
        /* <DEDUP_REMOVED lines=12> */
.L_x_8770:


//--------------------- .text._ZN2at6native55_GLOBAL__N__0955718d_22_SparseCsrTensorMath_cu_868dd54534reduce_sparse_csr_dim1_cuda_kernelIhlNS1_14ReductionMulOpIhEElEEvPT2_PKT_PKT0_SC_lT1_ --------------------------
	.section	.text._ZN2at6native55_GLOBAL__N__0955718d_22_SparseCsrTensorMath_cu_868dd54534reduce_sparse_csr_dim1_cuda_kernelIhlNS1_14ReductionMulOpIhEElEEvPT2_PKT_PKT0_SC_lT1_,"ax",@progbits
	.align	128
.text._ZN2at6native55_GLOBAL__N__0955718d_22_SparseCsrTensorMath_cu_868dd54534reduce_sparse_csr_dim1_cuda_kernelIhlNS1_14ReductionMulOpIhEElEEvPT2_PKT_PKT0_SC_lT1_:
        .type           _ZN2at6native55_GLOBAL__N__0955718d_22_SparseCsrTensorMath_cu_868dd54534reduce_sparse_csr_dim1_cuda_kernelIhlNS1_14ReductionMulOpIhEElEEvPT2_PKT_PKT0_SC_lT1_,@function
        .size           _ZN2at6native55_GLOBAL__N__0955718d_22_SparseCsrTensorMath_cu_868dd54534reduce_sparse_csr_dim1_cuda_kernelIhlNS1_14ReductionMulOpIhEElEEvPT2_PKT_PKT0_SC_lT1_,(.L_x_8771 - _ZN2at6native55_GLOBAL__N__0955718d_22_SparseCsrTensorMath_cu_868dd54534reduce_sparse_csr_dim1_cuda_kernelIhlNS1_14ReductionMulOpIhEElEEvPT2_PKT_PKT0_SC_lT1_)
        .other          _ZN2at6native55_GLOBAL__N__0955718d_22_SparseCsrTensorMath_cu_868dd54534reduce_sparse_csr_dim1_cuda_kernelIhlNS1_14ReductionMulOpIhEElEEvPT2_PKT_PKT0_SC_lT1_,@"STO_CUDA_ENTRY STV_DEFAULT"
_ZN2at6native55_GLOBAL__N__0955718d_22_SparseCsrTensorMath_cu_868dd54534reduce_sparse_csr_dim1_cuda_kernelIhlNS1_14ReductionMulOpIhEElEEvPT2_PKT_PKT0_SC_lT1_:
        /* <DEDUP_REMOVED lines=26> */
[----:B------:R-:W-:-:S03]  /*01a0*/  UMOV UR4, URZ ;  /* 0x000000ff00047c82 */ /* 0x000fc60008000000 */
        /* <DEDUP_REMOVED lines=16> */
.L_x_1097:
        /* <DEDUP_REMOVED lines=58> */
.L_x_1096:
[----:B------:R-:W-:Y:S05]  /*0650*/  BSYNC.RECONVERGENT B1 ;  /* 0x0000000000017941 */ /* 0x000fea0003800200 */
.L_x_1095:
        /* <DEDUP_REMOVED lines=39> */
.L_x_1101:
[----:B------:R-:W-:Y:S05]  /*08d0*/  BSYNC.RECONVERGENT B2 ;  /* 0x0000000000027941 */ /* 0x000fea0003800200 */
.L_x_1100:
        /* <DEDUP_REMOVED lines=29> */
.L_x_1102:
        /* <DEDUP_REMOVED lines=12> */
.L_x_1099:
[----:B------:R-:W-:Y:S05]  /*0b70*/  BSYNC.RECONVERGENT B1 ;  /* 0x0000000000017941 */ /* 0x000fea0003800200 */
.L_x_1098:
[----:B------:R-:W-:-:S07]  /*0b80*/  LOP3.LUT R11, R8, 0xff, RZ, 0xc0, !PT ;  /* 0x000000ff080b7812 */ /* 0x000fce00078ec0ff */
.L_x_1094:
[----:B------:R-:W-:Y:S05]  /*0b90*/  BSYNC.RECONVERGENT B0 ;  /* 0x0000000000007941 */ /* 0x000fea0003800200 */
.L_x_1093:
[----:B------:R-:W0:Y:S02]  /*0ba0*/  LDCU.64 UR10, c[0x0][0x398] ;  /* 0x00007300ff0a77ac */ /* 0x000e240008000a00 */
[----:B0-----:R-:W-:-:S04]  /*0bb0*/  IADD3 R2, P0, PT, R0, UR10, RZ ;  /* 0x0000000a00027c10 */ /* 0x001fc8000ff1e0ff */
[----:B------:R-:W-:Y:S01]  /*0bc0*/  IADD3.X R3, PT, PT, R4, UR11, RZ, P0, !PT ;  /* 0x0000000b04037c10 */ /* 0x000fe200087fe4ff */
[----:B------:R-:W0:Y:S05]  /*0bd0*/  LDCU.64 UR10, c[0x0][0x380] ;  /* 0x00007000ff0a77ac */ /* 0x000e2a0008000a00 */
[----:B------:R-:W0:Y:S01]  /*0be0*/  LDG.E.64 R2, desc[UR6][R2.64] ;  /* 0x0000000602027981 */ /* 0x000e22000c1e1b00 */
[----:B------:R-:W-:Y:S02]  /*0bf0*/  IMAD.U32 R5, RZ, RZ, UR4 ;  /* 0x00000004ff057e24 */ /* 0x000fe4000f8e00ff */
[----:B------:R-:W-:Y:S01]  /*0c00*/  IMAD.MOV.U32 R4, RZ, RZ, R11 ;  /* 0x000000ffff047224 */ /* 0x000fe200078e000b */
[----:B0-----:R-:W-:-:S04]  /*0c10*/  LEA R6, P0, R2, UR10, 0x3 ;  /* 0x0000000a02067c11 */ /* 0x001fc8000f8018ff */
[----:B------:R-:W-:-:S05]  /*0c20*/  LEA.HI.X R7, R2, UR11, R3, 0x3, P0 ;  /* 0x0000000b02077c11 */ /* 0x000fca00080f1c03 */
[----:B------:R-:W-:Y:S01]  /*0c30*/  STG.E.64 desc[UR6][R6.64], R4 ;  /* 0x0000000406007986 */ /* 0x000fe2000c101b06 */
[----:B------:R-:W-:Y:S05]  /*0c40*/  EXIT ;  /* 0x000000000000794d */ /* 0x000fea0003800000 */
.L_x_1103:
        /* <DEDUP_REMOVED lines=11> */
.L_x_8771:


//--------------------- .text._ZN2at6native55_GLOBAL__N__0955718d_22_SparseCsrTensorMath_cu_868dd54534reduce_sparse_csr_dim1_cuda_kernelIhiNS1_14ReductionMulOpIhEElEEvPT2_PKT_PKT0_SC_lT1_ --------------------------
	.section	.text._ZN2at6native55_GLOBAL__N__0955718d_22_SparseCsrTensorMath_cu_868dd54534reduce_sparse_csr_dim1_cuda_kernelIhiNS1_14ReductionMulOpIhEElEEvPT2_PKT_PKT0_SC_lT1_,"ax",@progbits
	.align	128
.text._ZN2at6native55_GLOBAL__N__0955718d_22_SparseCsrTensorMath_cu_868dd54534reduce_sparse_csr_dim1_cuda_kernelIhiNS1_14ReductionMulOpIhEElEEvPT2_PKT_PKT0_SC_lT1_:
        .type           _ZN2at6native55_GLOBAL__N__0955718d_22_SparseCsrTensorMath_cu_868dd54534reduce_sparse_csr_dim1_cuda_kernelIhiNS1_14ReductionMulOpIhEElEEvPT2_PKT_PKT0_SC_lT1_,@function
        .size           _ZN2at6native55_GLOBAL__N__0955718d_22_SparseCsrTensorMath_cu_868dd54534reduce_sparse_csr_dim1_cuda_kernelIhiNS1_14ReductionMulOpIhEElEEvPT2_PKT_PKT0_SC_lT1_,(.L_x_8772 - _ZN2at6native55_GLOBAL__N__0955718d_22_SparseCsrTensorMath_cu_868dd54534reduce_sparse_csr_dim1_cuda_kernelIhiNS1_14ReductionMulOpIhEElEEvPT2_PKT_PKT0_SC_lT1_)
        .other          _ZN2at6native55_GLOBAL__N__0955718d_22_SparseCsrTensorMath_cu_868dd54534reduce_sparse_csr_dim1_cuda_kernelIhiNS1_14ReductionMulOpIhEElEEvPT2_PKT_PKT0_SC_lT1_,@"STO_CUDA_ENTRY STV_DEFAULT"
_ZN2at6native55_GLOBAL__N__0955718d_22_SparseCsrTensorMath_cu_868dd54534reduce_sparse_csr_dim1_cuda_kernelIhiNS1_14ReductionMulOpIhEElEEvPT2_PKT_PKT0_SC_lT1_:
        /* <DEDUP_REMOVED lines=20> */
[----:B------:R-:W-:Y:S01]  /*0140*/  UMOV UR4, URZ ;  /* 0x000000ff00047c82 */ /* 0x000fe20008000000 */
[----:B------:R-:W-:Y:S01]  /*0150*/  BSSY.RECONVERGENT B0, `(.L_x_1104) ;  /* 0x0000093000007945 */ /* 0x000fe20003800200 */
[----:B------:R-:W-:-:S10]  /*0160*/  IMAD.MOV.U32 R9, RZ, RZ, 0x1 ;  /* 0x00000001ff097424 */ /* 0x000fd400078e00ff */
        /* <DEDUP_REMOVED lines=12> */
.L_x_1108:
        /* <DEDUP_REMOVED lines=57> */
.L_x_1107:
[----:B------:R-:W-:Y:S05]  /*05c0*/  BSYNC.RECONVERGENT B1 ;  /* 0x0000000000017941 */ /* 0x000fea0003800200 */
.L_x_1106:
        /* <DEDUP_REMOVED lines=36> */
.L_x_1112:
[----:B------:R-:W-:Y:S05]  /*0810*/  BSYNC.RECONVERGENT B2 ;  /* 0x0000000000027941 */ /* 0x000fea0003800200 */
.L_x_1111:
        /* <DEDUP_REMOVED lines=23> */
.L_x_1114:
[----:B------:R-:W-:Y:S05]  /*0990*/  BSYNC.RECONVERGENT B2 ;  /* 0x0000000000027941 */ /* 0x000fea0003800200 */
.L_x_1113:
[----:B------:R-:W-:Y:S05]  /*09a0*/  @!P1 BRA `(.L_x_1110) ;  /* 0x00000000002c9947 */ /* 0x000fea0003800000 */
[----:B------:R-:W-:-:S07]  /*09b0*/  IMAD.MOV R7, RZ, RZ, -R7 ;  /* 0x000000ffff077224 */ /* 0x000fce00078e0a07 */
.L_x_1115:
        /* <DEDUP_REMOVED lines=10> */
.L_x_1110:
[----:B------:R-:W-:Y:S05]  /*0a60*/  BSYNC.RECONVERGENT B1 ;  /* 0x0000000000017941 */ /* 0x000fea0003800200 */
.L_x_1109:
[----:B------:R-:W-:-:S07]  /*0a70*/  LOP3.LUT R9, R6, 0xff, RZ, 0xc0, !PT ;  /* 0x000000ff06097812 */ /* 0x000fce00078ec0ff */
.L_x_1105:
[----:B------:R-:W-:Y:S05]  /*0a80*/  BSYNC.RECONVERGENT B0 ;  /* 0x0000000000007941 */ /* 0x000fea0003800200 */
.L_x_1104:
[----:B------:R-:W0:Y:S01]  /*0a90*/  LDCU.64 UR8, c[0x0][0x398] ;  /* 0x00007300ff0877ac */ /* 0x000e220008000a00 */
[----:B------:R-:W1:Y:S01]  /*0aa0*/  LDC.64 R2, c[0x0][0x380] ;  /* 0x0000e000ff027b82 */ /* 0x000e620000000a00 */
[----:B0-----:R-:W-:-:S04]  /*0ab0*/  IADD3 R6, P0, PT, R0, UR8, RZ ;  /* 0x0000000800067c10 */ /* 0x001fc8000ff1e0ff */
[----:B------:R-:W-:-:S06]  /*0ac0*/  IADD3.X R7, PT, PT, R4, UR9, RZ, P0, !PT ;  /* 0x0000000904077c10 */ /* 0x000fcc00087fe4ff */
[----:B------:R-:W1:Y:S01]  /*0ad0*/  LDG.E R7, desc[UR6][R6.64] ;  /* 0x0000000606077981 */ /* 0x000e62000c1e1900 */
[----:B------:R-:W-:Y:S02]  /*0ae0*/  IMAD.U32 R5, RZ, RZ, UR4 ;  /* 0x00000004ff057e24 */ /* 0x000fe4000f8e00ff */
[----:B------:R-:W-:Y:S02]  /*0af0*/  IMAD.MOV.U32 R4, RZ, RZ, R9 ;  /* 0x000000ffff047224 */ /* 0x000fe400078e0009 */
[----:B-1----:R-:W-:-:S05]  /*0b00*/  IMAD.WIDE R2, R7, 0x8, R2 ;  /* 0x0000000807027825 */ /* 0x002fca00078e0202 */
[----:B------:R-:W-:Y:S01]  /*0b10*/  STG.E.64 desc[UR6][R2.64], R4 ;  /* 0x0000000402007986 */ /* 0x000fe2000c101b06 */
[----:B------:R-:W-:Y:S05]  /*0b20*/  EXIT ;  /* 0x000000000000794d */ /* 0x000fea0003800000 */
.L_x_1116:
        /* <DEDUP_REMOVED lines=13> */
.L_x_8772:


//--------------------- .text._ZN2at6native55_GLOBAL__N__0955718d_22_SparseCsrTensorMath_cu_868dd54534reduce_sparse_csr_dim0_cuda_kernelIhlNS1_14ReductionMulOpIhEElEEvPT2_PKT0_lPKT_S9_lT1_ --------------------------
	.section	.text._ZN2at6native55_GLOBAL__N__0955718d_22_SparseCsrTensorMath_cu_868dd54534reduce_sparse_csr_dim0_cuda_kernelIhlNS1_14ReductionMulOpIhEElEEvPT2_PKT0_lPKT_S9_lT1_,"ax",@progbits
	.align	128
.text._ZN2at6native55_GLOBAL__N__0955718d_22_SparseCsrTensorMath_cu_868dd54534reduce_sparse_csr_dim0_cuda_kernelIhlNS1_14ReductionMulOpIhEElEEvPT2_PKT0_lPKT_S9_lT1_:
        .type           _ZN2at6native55_GLOBAL__N__0955718d_22_SparseCsrTensorMath_cu_868dd54534reduce_sparse_csr_dim0_cuda_kernelIhlNS1_14ReductionMulOpIhEElEEvPT2_PKT0_lPKT_S9_lT1_,@function
        .size           _ZN2at6native55_GLOBAL__N__0955718d_22_SparseCsrTensorMath_cu_868dd54534reduce_sparse_csr_dim0_cuda_kernelIhlNS1_14ReductionMulOpIhEElEEvPT2_PKT0_lPKT_S9_lT1_,(.L_x_8773 - _ZN2at6native55_GLOBAL__N__0955718d_22_SparseCsrTensorMath_cu_868dd54534reduce_sparse_csr_dim0_cuda_kernelIhlNS1_14ReductionMulOpIhEElEEvPT2_PKT0_lPKT_S9_lT1_)
        .other          _ZN2at6native55_GLOBAL__N__0955718d_22_SparseCsrTensorMath_cu_868dd54534reduce_sparse_csr_dim0_cuda_kernelIhlNS1_14ReductionMulOpIhEElEEvPT2_PKT0_lPKT_S9_lT1_,@"STO_CUDA_ENTRY STV_DEFAULT"
_ZN2at6native55_GLOBAL__N__0955718d_22_SparseCsrTensorMath_cu_868dd54534reduce_sparse_csr_dim0_cuda_kernelIhlNS1_14ReductionMulOpIhEElEEvPT2_PKT0_lPKT_S9_lT1_:
        /* <DEDUP_REMOVED lines=15> */
[----:B------:R-:W-:Y:S01]  /*00f0*/  UMOV UR6, URZ ;  /* 0x000000ff00067c82 */ /* 0x000fe20008000000 */
        /* <DEDUP_REMOVED lines=18> */
[----:B0-----:R-:W-:Y:S02]  /*0220*/  UIADD3 UR9, UP1, UPT, UR4, 0x20, URZ ;  /* 0x0000002004097890 */ /* 0x001fe4000ff3e0ff */
[----:B------:R-:W-:Y:S02]  /*0230*/  ULOP3.LUT UR4, UR10, 0xfffffff8, URZ, 0xc0, !UPT ;  /* 0xfffffff80a047892 */ /* 0x000fe4000f8ec0ff */
[----:B-1----:R-:W-:Y:S02]  /*0240*/  UIADD3 UR7, UP2, UPT, UR12, 0x3, URZ ;  /* 0x000000030c077890 */ /* 0x002fe4000ff5e0ff */
[----:B------:R-:W-:Y:S01]  /*0250*/  UIADD3.X UR10, UPT, UPT, URZ, UR5, URZ, UP1, !UPT ;  /* 0x00000005ff0a7290 */ /* 0x000fe20008ffe4ff */
        /* <DEDUP_REMOVED lines=8> */
.L_x_1119:
        /* <DEDUP_REMOVED lines=13> */
[----:B----4-:R-:W-:-:S04]  /*03b0*/  ISETP.NE.U32.AND P4, PT, R2, R18, PT ;  /* 0x000000120200720c */ /* 0x010fc80003f85070 */
[----:B------:R-:W-:-:S07]  /*03c0*/  ISETP.NE.AND.EX P4, PT, R3, R19, PT, P4 ;  /* 0x000000130300720c */ /* 0x000fce0003f85340 */
[----:B------:R-:W3:Y:S01]  /*03d0*/  @!P5 LDG.E.U8 R22, desc[UR14][R6.64+-0x2] ;  /* 0xfffffe0e0616d981 */ /* 0x000ee2000c1e1100 */
[----:B------:R-:W-:-:S04]  /*03e0*/  ISETP.NE.U32.AND P3, PT, R2, R16, PT ;  /* 0x000000100200720c */ /* 0x000fc80003f65070 */
[----:B------:R-:W-:Y:S01]  /*03f0*/  ISETP.NE.AND.EX P3, PT, R3, R17, PT, P3 ;  /* 0x000000110300720c */ /* 0x000fe20003f65330 */
[----:B------:R-:W4:Y:S01]  /*0400*/  @!P4 LDG.E.U8 R18, desc[UR14][R6.64+-0x1] ;  /* 0xffffff0e0612c981 */ /* 0x000f22000c1e1100 */
[----:B------:R-:W-:-:S04]  /*0410*/  ISETP.NE.U32.AND P2, PT, R2, R14, PT ;  /* 0x0000000e0200720c */ /* 0x000fc80003f45070 */
[----:B------:R-:W-:-:S07]  /*0420*/  ISETP.NE.AND.EX P2, PT, R3, R15, PT, P2 ;  /* 0x0000000f0300720c */ /* 0x000fce0003f45320 */
[----:B------:R-:W4:Y:S01]  /*0430*/  @!P3 LDG.E.U8 R16, desc[UR14][R6.64] ;  /* 0x0000000e0610b981 */ /* 0x000f22000c1e1100 */
[----:B------:R-:W-:-:S04]  /*0440*/  ISETP.NE.U32.AND P1, PT, R2, R12, PT ;  /* 0x0000000c0200720c */ /* 0x000fc80003f25070 */
[C---:B------:R-:W-:Y:S01]  /*0450*/  ISETP.NE.AND.EX P1, PT, R3.reuse, R13, PT, P1 ;  /* 0x0000000d0300720c */ /* 0x040fe20003f25310 */
[----:B------:R-:W4:Y:S01]  /*0460*/  @!P2 LDG.E.U8 R14, desc[UR14][R6.64+0x1] ;  /* 0x0000010e060ea981 */ /* 0x000f22000c1e1100 */
[----:B------:R-:W-:Y:S02]  /*0470*/  ISETP.NE.U32.AND P0, PT, R2, R10, PT ;  /* 0x0000000a0200720c */ /* 0x000fe40003f05070 */
[----:B------:R-:W-:Y:S02]  /*0480*/  @!P6 PRMT R10, R0, 0x9910, RZ ;  /* 0x00009910000ae816 */ /* 0x000fe400000000ff */
[----:B------:R-:W-:-:S03]  /*0490*/  ISETP.NE.AND.EX P0, PT, R3, R11, PT, P0 ;  /* 0x0000000b0300720c */ /* 0x000fc60003f05300 */
[----:B------:R-:W-:-:S04]  /*04a0*/  @!P6 IMAD.MOV.U32 R11, RZ, RZ, R10 ;  /* 0x000000ffff0be224 */ /* 0x000fc800078e000a */
[----:B------:R-:W4:Y:S06]  /*04b0*/  @!P1 LDG.E.U8 R12, desc[UR14][R6.64+0x2] ;  /* 0x0000020e060c9981 */ /* 0x000f2c000c1e1100 */
[----:B------:R-:W4:Y:S01]  /*04c0*/  @!P0 LDG.E.U8 R10, desc[UR14][R6.64+0x3] ;  /* 0x0000030e060a8981 */ /* 0x000f22000c1e1100 */
[----:B--2---:R-:W-:-:S05]  /*04d0*/  @!P6 IMAD R24, R24, R11, RZ ;  /* 0x0000000b1818e224 */ /* 0x004fca00078e02ff */
[----:B------:R-:W-:Y:S02]  /*04e0*/  @!P6 LOP3.LUT R0, R24, 0xff, RZ, 0xc0, !PT ;  /* 0x000000ff1800e812 */ /* 0x000fe400078ec0ff */
[----:B------:R-:W-:-:S04]  /*04f0*/  ISETP.NE.U32.AND P6, PT, R2, R8, PT ;  /* 0x000000080200720c */ /* 0x000fc80003fc5070 */
[----:B------:R-:W-:-:S13]  /*0500*/  ISETP.NE.AND.EX P6, PT, R3, R9, PT, P6 ;  /* 0x000000090300720c */ /* 0x000fda0003fc5360 */
[----:B------:R0:W2:Y:S01]  /*0510*/  @!P6 LDG.E.U8 R8, desc[UR14][R6.64+0x4] ;  /* 0x0000040e0608e981 */ /* 0x0000a2000c1e1100 */
[----:B------:R-:W-:-:S05]  /*0520*/  @!P5 PRMT R9, R0, 0x9910, RZ ;  /* 0x000099100009d816 */ /* 0x000fca00000000ff */
[----:B---3--:R-:W-:-:S05]  /*0530*/  @!P5 IMAD R22, R22, R9, RZ ;  /* 0x000000091616d224 */ /* 0x008fca00078e02ff */
[----:B------:R-:W-:-:S04]  /*0540*/  @!P5 LOP3.LUT R0, R22, 0xff, RZ, 0xc0, !PT ;  /* 0x000000ff1600d812 */ /* 0x000fc800078ec0ff */
[----:B------:R-:W-:-:S05]  /*0550*/  @!P4 PRMT R9, R0, 0x9910, RZ ;  /* 0x000099100009c816 */ /* 0x000fca00000000ff */
[----:B----4-:R-:W-:-:S05]  /*0560*/  @!P4 IMAD R18, R18, R9, RZ ;  /* 0x000000091212c224 */ /* 0x010fca00078e02ff */
[----:B------:R-:W-:-:S04]  /*0570*/  @!P4 LOP3.LUT R0, R18, 0xff, RZ, 0xc0, !PT ;  /* 0x000000ff1200c812 */ /* 0x000fc800078ec0ff */
[----:B------:R-:W-:-:S05]  /*0580*/  @!P3 PRMT R9, R0, 0x9910, RZ ;  /* 0x000099100009b816 */ /* 0x000fca00000000ff */
[----:B------:R-:W-:-:S05]  /*0590*/  @!P3 IMAD R16, R16, R9, RZ ;  /* 0x000000091010b224 */ /* 0x000fca00078e02ff */
[----:B------:R-:W-:-:S04]  /*05a0*/  @!P3 LOP3.LUT R0, R16, 0xff, RZ, 0xc0, !PT ;  /* 0x000000ff1000b812 */ /* 0x000fc800078ec0ff */
[----:B------:R-:W-:-:S05]  /*05b0*/  @!P2 PRMT R9, R0, 0x9910, RZ ;  /* 0x000099100009a816 */ /* 0x000fca00000000ff */
[----:B------:R-:W-:-:S05]  /*05c0*/  @!P2 IMAD R14, R14, R9, RZ ;  /* 0x000000090e0ea224 */ /* 0x000fca00078e02ff */
[----:B------:R-:W-:-:S04]  /*05d0*/  @!P2 LOP3.LUT R0, R14, 0xff, RZ, 0xc0, !PT ;  /* 0x000000ff0e00a812 */ /* 0x000fc800078ec0ff */
[----:B------:R-:W-:-:S05]  /*05e0*/  @!P1 PRMT R9, R0, 0x9910, RZ ;  /* 0x0000991000099816 */ /* 0x000fca00000000ff */
[----:B------:R-:W-:-:S05]  /*05f0*/  @!P1 IMAD R12, R12, R9, RZ ;  /* 0x000000090c0c9224 */ /* 0x000fca00078e02ff */
[----:B------:R-:W-:-:S04]  /*0600*/  @!P1 LOP3.LUT R0, R12, 0xff, RZ, 0xc0, !PT ;  /* 0x000000ff0c009812 */ /* 0x000fc800078ec0ff */
[----:B------:R-:W-:Y:S01]  /*0610*/  @!P0 PRMT R9, R0, 0x9910, RZ ;  /* 0x0000991000098816 */ /* 0x000fe200000000ff */
[----:B------:R-:W-:-:S04]  /*0620*/  UIADD3 UR7, UP1, UPT, UR7, -0x8, URZ ;  /* 0xfffffff807077890 */ /* 0x000fc8000ff3e0ff */
[----:B------:R-:W-:Y:S01]  /*0630*/  @!P0 IMAD R10, R10, R9, RZ ;  /* 0x000000090a0a8224 */ /* 0x000fe200078e02ff */
[----:B------:R-:W-:Y:S02]  /*0640*/  UIADD3.X UR8, UPT, UPT, UR8, -0x1, URZ, UP1, !UPT ;  /* 0xffffffff08087890 */ /* 0x000fe40008ffe4ff */
[----:B------:R-:W-:Y:S02]  /*0650*/  UISETP.NE.U32.AND UP1, UPT, UR7, URZ, UPT ;  /* 0x000000ff0700728c */ /* 0x000fe4000bf25070 */
[----:B------:R-:W-:Y:S02]  /*0660*/  @!P0 LOP3.LUT R0, R10, 0xff, RZ, 0xc0, !PT ;  /* 0x000000ff0a008812 */ /* 0x000fe400078ec0ff */
[----:B------:R-:W-:Y:S02]  /*0670*/  UISETP.NE.AND.EX UP1, UPT, UR8, URZ, UPT, UP1 ;  /* 0x000000ff0800728c */ /* 0x000fe4000bf25310 */
[----:B------:R-:W-:Y:S02]  /*0680*/  @!P6 PRMT R9, R0, 0x9910, RZ ;  /* 0x000099100009e816 */ /* 0x000fe400000000ff */
[----:B------:R-:W-:-:S02]  /*0690*/  IADD3 R4, P0, PT, R4, 0x40, RZ ;  /* 0x0000004004047810 */ /* 0x000fc40007f1e0ff */
[----:B0-----:R-:W-:-:S03]  /*06a0*/  IADD3 R6, P1, PT, R6, 0x8, RZ ;  /* 0x0000000806067810 */ /* 0x001fc60007f3e0ff */
[----:B------:R-:W-:Y:S02]  /*06b0*/  IMAD.X R5, RZ, RZ, R5, P0 ;  /* 0x000000ffff057224 */ /* 0x000fe400000e0605 */
[----:B------:R-:W-:Y:S02]  /*06c0*/  IMAD.X R7, RZ, RZ, R7, P1 ;  /* 0x000000ffff077224 */ /* 0x000fe400008e0607 */
[----:B--2---:R-:W-:-:S05]  /*06d0*/  @!P6 IMAD R8, R8, R9, RZ ;  /* 0x000000090808e224 */ /* 0x004fca00078e02ff */
[----:B------:R-:W-:Y:S01]  /*06e0*/  @!P6 LOP3.LUT R0, R8, 0xff, RZ, 0xc0, !PT ;  /* 0x000000ff0800e812 */ /* 0x000fe200078ec0ff */
[----:B------:R-:W-:Y:S06]  /*06f0*/  BRA.U UP1, `(.L_x_1119) ;  /* 0xfffffff901f87547 */ /* 0x000fec000b83ffff */
.L_x_1118:
        /* <DEDUP_REMOVED lines=18> */
[----:B0-----:R-:W-:-:S04]  /*0820*/  UIADD3 UR7, UP1, UPT, UR4, UR10, URZ ;  /* 0x0000000a04077290 */ /* 0x001fc8000ff3e0ff */
[----:B------:R-:W-:Y:S01]  /*0830*/  UIADD3.X UR8, UPT, UPT, UR5, UR11, URZ, UP1, !UPT ;  /* 0x0000000b05087290 */ /* 0x000fe20008ffe4ff */
[----:B--2--5:R-:W-:Y:S01]  /*0840*/  ISETP.NE.U32.AND P0, PT, R2, R4, PT ;  /* 0x000000040200720c */ /* 0x024fe20003f05070 */
[----:B------:R-:W-:-:S03]  /*0850*/  IMAD.U32 R4, RZ, RZ, UR7 ;  /* 0x00000007ff047e24 */ /* 0x000fc6000f8e00ff */
[----:B------:R-:W-:Y:S01]  /*0860*/  ISETP.NE.AND.EX P0, PT, R3, R5, PT, P0 ;  /* 0x000000050300720c */ /* 0x000fe20003f05300 */
[----:B------:R-:W-:Y:S01]  /*0870*/  IMAD.U32 R5, RZ, RZ, UR8 ;  /* 0x00000008ff057e24 */ /* 0x000fe2000f8e00ff */
[----:B---3--:R-:W-:-:S04]  /*0880*/  ISETP.NE.U32.AND P1, PT, R2, R6, PT ;  /* 0x000000060200720c */ /* 0x008fc80003f25070 */
[----:B------:R-:W-:-:S07]  /*0890*/  ISETP.NE.AND.EX P1, PT, R3, R7, PT, P1 ;  /* 0x000000070300720c */ /* 0x000fce0003f25310 */
[----:B------:R-:W2:Y:S01]  /*08a0*/  @!P0 LDG.E.U8 R14, desc[UR14][R4.64] ;  /* 0x0000000e040e8981 */ /* 0x000ea2000c1e1100 */
[----:B----4-:R-:W-:-:S04]  /*08b0*/  ISETP.NE.U32.AND P2, PT, R2, R8, PT ;  /* 0x000000080200720c */ /* 0x010fc80003f45070 */
[----:B------:R-:W-:Y:S01]  /*08c0*/  ISETP.NE.AND.EX P2, PT, R3, R9, PT, P2 ;  /* 0x000000090300720c */ /* 0x000fe20003f45320 */
[----:B------:R-:W3:Y:S01]  /*08d0*/  @!P1 LDG.E.U8 R6, desc[UR14][R4.64+0x1] ;  /* 0x0000010e04069981 */ /* 0x000ee2000c1e1100 */
[----:B------:R-:W-:-:S04]  /*08e0*/  ISETP.NE.U32.AND P3, PT, R2, R10, PT ;  /* 0x0000000a0200720c */ /* 0x000fc80003f65070 */
[----:B------:R-:W-:-:S07]  /*08f0*/  ISETP.NE.AND.EX P3, PT, R3, R11, PT, P3 ;  /* 0x0000000b0300720c */ /* 0x000fce0003f65330 */
[----:B------:R-:W4:Y:S06]  /*0900*/  @!P2 LDG.E.U8 R7, desc[UR14][R4.64+0x2] ;  /* 0x0000020e0407a981 */ /* 0x000f2c000c1e1100 */
[----:B------:R0:W4:Y:S01]  /*0910*/  @!P3 LDG.E.U8 R8, desc[UR14][R4.64+0x3] ;  /* 0x0000030e0408b981 */ /* 0x000122000c1e1100 */
[----:B------:R-:W-:Y:S01]  /*0920*/  @!P0 PRMT R9, R0, 0x9910, RZ ;  /* 0x0000991000098816 */ /* 0x000fe200000000ff */
[----:B------:R-:W-:-:S04]  /*0930*/  UIADD3 UR4, UP1, UPT, UR4, 0x4, URZ ;  /* 0x0000000404047890 */ /* 0x000fc8000ff3e0ff */
[----:B------:R-:W-:Y:S01]  /*0940*/  UIADD3.X UR5, UPT, UPT, URZ, UR5, URZ, UP1, !UPT ;  /* 0x00000005ff057290 */ /* 0x000fe20008ffe4ff */
[----:B--2---:R-:W-:-:S05]  /*0950*/  @!P0 IMAD R14, R14, R9, RZ ;  /* 0x000000090e0e8224 */ /* 0x004fca00078e02ff */
[----:B------:R-:W-:-:S04]  /*0960*/  @!P0 LOP3.LUT R0, R14, 0xff, RZ, 0xc0, !PT ;  /* 0x000000ff0e008812 */ /* 0x000fc800078ec0ff */
[----:B------:R-:W-:-:S05]  /*0970*/  @!P1 PRMT R9, R0, 0x9910, RZ ;  /* 0x0000991000099816 */ /* 0x000fca00000000ff */
[----:B---3--:R-:W-:-:S05]  /*0980*/  @!P1 IMAD R6, R6, R9, RZ ;  /* 0x0000000906069224 */ /* 0x008fca00078e02ff */
[----:B------:R-:W-:-:S04]  /*0990*/  @!P1 LOP3.LUT R0, R6, 0xff, RZ, 0xc0, !PT ;  /* 0x000000ff06009812 */ /* 0x000fc800078ec0ff */
[----:B------:R-:W-:-:S05]  /*09a0*/  @!P2 PRMT R6, R0, 0x9910, RZ ;  /* 0x000099100006a816 */ /* 0x000fca00000000ff */
[----:B----4-:R-:W-:-:S05]  /*09b0*/  @!P2 IMAD R7, R7, R6, RZ ;  /* 0x000000060707a224 */ /* 0x010fca00078e02ff */
[----:B------:R-:W-:-:S04]  /*09c0*/  @!P2 LOP3.LUT R0, R7, 0xff, RZ, 0xc0, !PT ;  /* 0x000000ff0700a812 */ /* 0x000fc800078ec0ff */
[----:B0-----:R-:W-:-:S05]  /*09d0*/  @!P3 PRMT R5, R0, 0x9910, RZ ;  /* 0x000099100005b816 */ /* 0x001fca00000000ff */
[----:B------:R-:W-:-:S05]  /*09e0*/  @!P3 IMAD R8, R8, R5, RZ ;  /* 0x000000050808b224 */ /* 0x000fca00078e02ff */
[----:B------:R-:W-:-:S07]  /*09f0*/  @!P3 LOP3.LUT R0, R8, 0xff, RZ, 0xc0, !PT ;  /* 0x000000ff0800b812 */ /* 0x000fce00078ec0ff */
.L_x_1120:
        /* <DEDUP_REMOVED lines=23> */
[----:B------:R-:W2:Y:S06]  /*0b70*/  @!P0 LDG.E.U8 R10, desc[UR14][R4.64] ;  /* 0x0000000e040a8981 */ /* 0x000eac000c1e1100 */
[----:B------:R-:W3:Y:S01]  /*0b80*/  @!P1 LDG.E.U8 R6, desc[UR14][R4.64+0x1] ;  /* 0x0000010e04069981 */ /* 0x000ee2000c1e1100 */
[----:B------:R-:W-:Y:S01]  /*0b90*/  @!P0 PRMT R7, R0, 0x9910, RZ ;  /* 0x0000991000078816 */ /* 0x000fe200000000ff */
[----:B------:R-:W-:-:S04]  /*0ba0*/  UIADD3 UR4, UP1, UPT, UR4, 0x2, URZ ;  /* 0x0000000204047890 */ /* 0x000fc8000ff3e0ff */
[----:B------:R-:W-:Y:S01]  /*0bb0*/  UIADD3.X UR5, UPT, UPT, URZ, UR5, URZ, UP1, !UPT ;  /* 0x00000005ff057290 */ /* 0x000fe20008ffe4ff */
[----:B--2---:R-:W-:-:S05]  /*0bc0*/  @!P0 IMAD R10, R10, R7, RZ ;  /* 0x000000070a0a8224 */ /* 0x004fca00078e02ff */
[----:B------:R-:W-:-:S04]  /*0bd0*/  @!P0 LOP3.LUT R0, R10, 0xff, RZ, 0xc0, !PT ;  /* 0x000000ff0a008812 */ /* 0x000fc800078ec0ff */
[----:B------:R-:W-:-:S05]  /*0be0*/  @!P1 PRMT R7, R0, 0x9910, RZ ;  /* 0x0000991000079816 */ /* 0x000fca00000000ff */
[----:B---3--:R-:W-:-:S05]  /*0bf0*/  @!P1 IMAD R6, R6, R7, RZ ;  /* 0x0000000706069224 */ /* 0x008fca00078e02ff */
[----:B------:R-:W-:-:S07]  /*0c00*/  @!P1 LOP3.LUT R0, R6, 0xff, RZ, 0xc0, !PT ;  /* 0x000000ff06009812 */ /* 0x000fce00078ec0ff */
.L_x_1121:
        /* <DEDUP_REMOVED lines=19> */
[----:B------:R-:W-:-:S07]  /*0d40*/  LOP3.LUT R0, R0, 0xff, RZ, 0xc0, !PT ;  /* 0x000000ff00007812 */ /* 0x000fce00078ec0ff */
.L_x_1122:
[----:B------:R-:W-:Y:S05]  /*0d50*/  BSYNC.RECONVERGENT B0 ;  /* 0x0000000000007941 */ /* 0x000fea0003800200 */
.L_x_1117:
[----:B------:R-:W0:Y:S01]  /*0d60*/  LDCU.64 UR8, c[0x0][0x380] ;  /* 0x00007000ff0877ac */ /* 0x000e220008000a00 */
[----:B-----5:R-:W-:Y:S02]  /*0d70*/  IMAD.U32 R3, RZ, RZ, UR6 ;  /* 0x00000006ff037e24 */ /* 0x020fe4000f8e00ff */
[----:B------:R-:W-:Y:S01]  /*0d80*/  IMAD.MOV.U32 R2, RZ, RZ, R0 ;  /* 0x000000ffff027224 */ /* 0x000fe200078e0000 */
[----:B0-----:R-:W-:-:S04]  /*0d90*/  IADD3 R20, P0, PT, R20, UR8, RZ ;  /* 0x0000000814147c10 */ /* 0x001fc8000ff1e0ff */
[----:B------:R-:W-:-:S05]  /*0da0*/  IADD3.X R21, PT, PT, R21, UR9, RZ, P0, !PT ;  /* 0x0000000915157c10 */ /* 0x000fca00087fe4ff */
[----:B------:R-:W-:Y:S01]  /*0db0*/  STG.E.64 desc[UR14][R20.64], R2 ;  /* 0x0000000214007986 */ /* 0x000fe2000c101b0e */
[----:B------:R-:W-:Y:S05]  /*0dc0*/  EXIT ;  /* 0x000000000000794d */ /* 0x000fea0003800000 */
.L_x_1123:
        /* <DEDUP_REMOVED lines=11> */
.L_x_8773:


//--------------------- .text._ZN2at6native55_GLOBAL__N__0955718d_22_SparseCsrTensorMath_cu_868dd54534reduce_sparse_csr_dim0_cuda_kernelIhiNS1_14ReductionMulOpIhEElEEvPT2_PKT0_lPKT_S9_lT1_ --------------------------
	.section	.text._ZN2at6native55_GLOBAL__N__0955718d_22_SparseCsrTensorMath_cu_868dd54534reduce_sparse_csr_dim0_cuda_kernelIhiNS1_14ReductionMulOpIhEElEEvPT2_PKT0_lPKT_S9_lT1_,"ax",@progbits
	.align	128
.text._ZN2at6native55_GLOBAL__N__0955718d_22_SparseCsrTensorMath_cu_868dd54534reduce_sparse_csr_dim0_cuda_kernelIhiNS1_14ReductionMulOpIhEElEEvPT2_PKT0_lPKT_S9_lT1_:
        .type           _ZN2at6native55_GLOBAL__N__0955718d_22_SparseCsrTensorMath_cu_868dd54534reduce_sparse_csr_dim0_cuda_kernelIhiNS1_14ReductionMulOpIhEElEEvPT2_PKT0_lPKT_S9_lT1_,@function
        .size           _ZN2at6native55_GLOBAL__N__0955718d_22_SparseCsrTensorMath_cu_868dd54534reduce_sparse_csr_dim0_cuda_kernelIhiNS1_14ReductionMulOpIhEElEEvPT2_PKT0_lPKT_S9_lT1_,(.L_x_8774 - _ZN2at6native55_GLOBAL__N__0955718d_22_SparseCsrTensorMath_cu_868dd54534reduce_sparse_csr_dim0_cuda_kernelIhiNS1_14ReductionMulOpIhEElEEvPT2_PKT0_lPKT_S9_lT1_)
        .other          _ZN2at6native55_GLOBAL__N__0955718d_22_SparseCsrTensorMath_cu_868dd54534reduce_sparse_csr_dim0_cuda_kernelIhiNS1_14ReductionMulOpIhEElEEvPT2_PKT0_lPKT_S9_lT1_,@"STO_CUDA_ENTRY STV_DEFAULT"
_ZN2at6native55_GLOBAL__N__0955718d_22_SparseCsrTensorMath_cu_868dd54534reduce_sparse_csr_dim0_cuda_kernelIhiNS1_14ReductionMulOpIhEElEEvPT2_PKT0_lPKT_S9_lT1_:
        /* <DEDUP_REMOVED lines=13> */
[----:B------:R-:W-:Y:S01]  /*00d0*/  UMOV UR6, URZ ;  /* 0x000000ff00067c82 */ /* 0x000fe20008000000 */
        /* <DEDUP_REMOVED lines=30> */
.L_x_1126:
        /* <DEDUP_REMOVED lines=10> */
[----:B------:R-:W2:Y:S01]  /*0360*/  @!P6 LDG.E.U8 R8, desc[UR14][R6.64+-0x3] ;  /* 0xfffffd0e0608e981 */ /* 0x000ea2000c1e1100 */
[C---:B---3--:R-:W-:Y:S02]  /*0370*/  ISETP.NE.AND P0, PT, R3.reuse, R10, PT ;  /* 0x0000000a0300720c */ /* 0x048fe40003f05270 */
[----:B----4-:R-:W-:-:S11]  /*0380*/  ISETP.NE.AND P1, PT, R3, R12, PT ;  /* 0x0000000c0300720c */ /* 0x010fd60003f25270 */
[----:B------:R-:W3:Y:S01]  /*0390*/  @!P0 LDG.E.U8 R13, desc[UR14][R6.64+-0x2] ;  /* 0xfffffe0e060d8981 */ /* 0x000ee2000c1e1100 */
[----:B------:R-:W-:-:S03]  /*03a0*/  ISETP.NE.AND P2, PT, R3, R16, PT ;  /* 0x000000100300720c */ /* 0x000fc60003f45270 */
[----:B------:R-:W4:Y:S01]  /*03b0*/  @!P1 LDG.E.U8 R14, desc[UR14][R6.64+-0x1] ;  /* 0xffffff0e060e9981 */ /* 0x000f22000c1e1100 */
[----:B------:R-:W-:-:S09]  /*03c0*/  ISETP.NE.AND P3, PT, R3, R18, PT ;  /* 0x000000120300720c */ /* 0x000fd20003f65270 */
[----:B------:R-:W4:Y:S01]  /*03d0*/  @!P2 LDG.E.U8 R12, desc[UR14][R6.64] ;  /* 0x0000000e060ca981 */ /* 0x000f22000c1e1100 */
[----:B------:R-:W-:-:S03]  /*03e0*/  ISETP.NE.AND P4, PT, R3, R20, PT ;  /* 0x000000140300720c */ /* 0x000fc60003f85270 */
[----:B------:R-:W4:Y:S01]  /*03f0*/  @!P3 LDG.E.U8 R10, desc[UR14][R6.64+0x1] ;  /* 0x0000010e060ab981 */ /* 0x000f22000c1e1100 */
[----:B------:R-:W-:Y:S02]  /*0400*/  ISETP.NE.AND P5, PT, R3, R22, PT ;  /* 0x000000160300720c */ /* 0x000fe40003fa5270 */
[----:B------:R-:W-:-:S07]  /*0410*/  @!P6 PRMT R11, R2, 0x9910, RZ ;  /* 0x00009910020be816 */ /* 0x000fce00000000ff */
[----:B------:R-:W4:Y:S01]  /*0420*/  @!P4 LDG.E.U8 R9, desc[UR14][R6.64+0x2] ;  /* 0x0000020e0609c981 */ /* 0x000f22000c1e1100 */
[----:B--2---:R-:W-:-:S03]  /*0430*/  @!P6 IMAD R8, R8, R11, RZ ;  /* 0x0000000b0808e224 */ /* 0x004fc600078e02ff */
[----:B------:R-:W2:Y:S02]  /*0440*/  @!P5 LDG.E.U8 R11, desc[UR14][R6.64+0x3] ;  /* 0x0000030e060bd981 */ /* 0x000ea4000c1e1100 */
[----:B------:R-:W-:Y:S02]  /*0450*/  @!P6 LOP3.LUT R2, R8, 0xff, RZ, 0xc0, !PT ;  /* 0x000000ff0802e812 */ /* 0x000fe400078ec0ff */
[----:B------:R-:W-:-:S13]  /*0460*/  ISETP.NE.AND P6, PT, R3, R24, PT ;  /* 0x000000180300720c */ /* 0x000fda0003fc5270 */
        /* <DEDUP_REMOVED lines=18> */
[----:B------:R-:W-:Y:S02]  /*0590*/  UIADD3.X UR8, UPT, UPT, UR8, -0x1, URZ, UP1, !UPT ;  /* 0xffffffff08087890 */ /* 0x000fe40008ffe4ff */
[----:B------:R-:W-:-:S04]  /*05a0*/  UISETP.NE.U32.AND UP1, UPT, UR7, URZ, UPT ;  /* 0x000000ff0700728c */ /* 0x000fc8000bf25070 */
[----:B------:R-:W-:Y:S01]  /*05b0*/  UISETP.NE.AND.EX UP1, UPT, UR8, URZ, UPT, UP1 ;  /* 0x000000ff0800728c */ /* 0x000fe2000bf25310 */
[----:B------:R-:W-:Y:S02]  /*05c0*/  IADD3 R4, P0, PT, R4, 0x20, RZ ;  /* 0x0000002004047810 */ /* 0x000fe40007f1e0ff */
[----:B------:R-:W-:-:S03]  /*05d0*/  IADD3 R9, P1, PT, R6, 0x8, RZ ;  /* 0x0000000806097810 */ /* 0x000fc60007f3e0ff */
[----:B------:R-:W-:Y:S02]  /*05e0*/  IMAD.X R5, RZ, RZ, R5, P0 ;  /* 0x000000ffff057224 */ /* 0x000fe400000e0605 */
[----:B0-----:R-:W-:Y:S02]  /*05f0*/  IMAD.X R7, RZ, RZ, R7, P1 ;  /* 0x000000ffff077224 */ /* 0x001fe400008e0607 */
[----:B--2---:R-:W-:-:S05]  /*0600*/  @!P5 IMAD R11, R11, R10, RZ ;  /* 0x0000000a0b0bd224 */ /* 0x004fca00078e02ff */
[----:B------:R-:W-:-:S04]  /*0610*/  @!P5 LOP3.LUT R2, R11, 0xff, RZ, 0xc0, !PT ;  /* 0x000000ff0b02d812 */ /* 0x000fc800078ec0ff */
[----:B------:R-:W-:-:S05]  /*0620*/  @!P6 PRMT R11, R2, 0x9910, RZ ;  /* 0x00009910020be816 */ /* 0x000fca00000000ff */
[----:B------:R-:W-:-:S05]  /*0630*/  @!P6 IMAD R8, R8, R11, RZ ;  /* 0x0000000b0808e224 */ /* 0x000fca00078e02ff */
[----:B------:R-:W-:Y:S01]  /*0640*/  @!P6 LOP3.LUT R2, R8, 0xff, RZ, 0xc0, !PT ;  /* 0x000000ff0802e812 */ /* 0x000fe200078ec0ff */
[----:B------:R-:W-:Y:S06]  /*0650*/  BRA.U UP1, `(.L_x_1126) ;  /* 0xfffffffd01187547 */ /* 0x000fec000b83ffff */
.L_x_1125:
        /* <DEDUP_REMOVED lines=17> */
[----:B------:R-:W4:Y:S01]  /*0770*/  LDG.E R14, desc[UR14][R4.64+0xc] ;  /* 0x00000c0e040e7981 */ /* 0x000f22000c1e1900 */
[----:B0-----:R-:W-:-:S04]  /*0780*/  UIADD3 UR7, UP1, UPT, UR4, UR10, URZ ;  /* 0x0000000a04077290 */ /* 0x001fc8000ff3e0ff */
[----:B------:R-:W-:-:S06]  /*0790*/  UIADD3.X UR8, UPT, UPT, UR5, UR11, URZ, UP1, !UPT ;  /* 0x0000000b05087290 */ /* 0x000fcc0008ffe4ff */
[----:B------:R-:W-:Y:S01]  /*07a0*/  IMAD.U32 R7, RZ, RZ, UR8 ;  /* 0x00000008ff077e24 */ /* 0x000fe2000f8e00ff */
[C---:B--2--5:R-:W-:Y:S01]  /*07b0*/  ISETP.NE.AND P0, PT, R3.reuse, R6, PT ;  /* 0x000000060300720c */ /* 0x064fe20003f05270 */
[----:B------:R-:W-:Y:S01]  /*07c0*/  IMAD.U32 R6, RZ, RZ, UR7 ;  /* 0x00000007ff067e24 */ /* 0x000fe2000f8e00ff */
[----:B---3--:R-:W-:-:S11]  /*07d0*/  ISETP.NE.AND P1, PT, R3, R10, PT ;  /* 0x0000000a0300720c */ /* 0x008fd60003f25270 */
[----:B------:R-:W2:Y:S01]  /*07e0*/  @!P0 LDG.E.U8 R8, desc[UR14][R6.64] ;  /* 0x0000000e06088981 */ /* 0x000ea2000c1e1100 */
[----:B----4-:R-:W-:-:S03]  /*07f0*/  ISETP.NE.AND P2, PT, R3, R12, PT ;  /* 0x0000000c0300720c */ /* 0x010fc60003f45270 */
[----:B------:R-:W3:Y:S01]  /*0800*/  @!P1 LDG.E.U8 R9, desc[UR14][R6.64+0x1] ;  /* 0x0000010e06099981 */ /* 0x000ee2000c1e1100 */
[----:B------:R-:W-:-:S09]  /*0810*/  ISETP.NE.AND P3, PT, R3, R14, PT ;  /* 0x0000000e0300720c */ /* 0x000fd20003f65270 */
[----:B------:R-:W4:Y:S04]  /*0820*/  @!P2 LDG.E.U8 R4, desc[UR14][R6.64+0x2] ;  /* 0x0000020e0604a981 */ /* 0x000f28000c1e1100 */
[----:B------:R-:W4:Y:S01]  /*0830*/  @!P3 LDG.E.U8 R5, desc[UR14][R6.64+0x3] ;  /* 0x0000030e0605b981 */ /* 0x000f22000c1e1100 */
        /* <DEDUP_REMOVED lines=13> */
[----:B------:R-:W-:-:S07]  /*0910*/  @!P3 LOP3.LUT R2, R5, 0xff, RZ, 0xc0, !PT ;  /* 0x000000ff0502b812 */ /* 0x000fce00078ec0ff */
.L_x_1127:
        /* <DEDUP_REMOVED lines=16> */
[----:B------:R-:W-:-:S06]  /*0a20*/  UIADD3.X UR9, UPT, UPT, UR5, UR9, URZ, UP1, !UPT ;  /* 0x0000000905097290 */ /* 0x000fcc0008ffe4ff */
[----:B------:R-:W-:Y:S01]  /*0a30*/  IMAD.U32 R7, RZ, RZ, UR9 ;  /* 0x00000009ff077e24 */ /* 0x000fe2000f8e00ff */
[C---:B--2--5:R-:W-:Y:S01]  /*0a40*/  ISETP.NE.AND P0, PT, R3.reuse, R6, PT ;  /* 0x000000060300720c */ /* 0x064fe20003f05270 */
[----:B------:R-:W-:Y:S01]  /*0a50*/  IMAD.U32 R6, RZ, RZ, UR8 ;  /* 0x00000008ff067e24 */ /* 0x000fe2000f8e00ff */
[----:B---3--:R-:W-:-:S11]  /*0a60*/  ISETP.NE.AND P1, PT, R3, R10, PT ;  /* 0x0000000a0300720c */ /* 0x008fd60003f25270 */
[----:B------:R-:W2:Y:S04]  /*0a70*/  @!P0 LDG.E.U8 R8, desc[UR14][R6.64] ;  /* 0x0000000e06088981 */ /* 0x000ea8000c1e1100 */
        /* <DEDUP_REMOVED lines=9> */
.L_x_1128:
[----:B------:R-:W-:Y:S05]  /*0b10*/  BRA.U UP0, `(.L_x_1124) ;  /* 0x00000001004c7547 */ /* 0x000fea000b800000 */
[----:B------:R-:W0:Y:S02]  /*0b20*/  LDCU.64 UR8, c[0x0][0x3a0] ;  /* 0x00007400ff0877ac */ /* 0x000e240008000a00 */
[----:B0-----:R-:W-:-:S04]  /*0b30*/  ULEA UR7, UP0, UR4, UR8, 0x2 ;  /* 0x0000000804077291 */ /* 0x001fc8000f8010ff */
[----:B------:R-:W-:Y:S02]  /*0b40*/  ULEA.HI.X UR8, UR4, UR9, UR5, 0x2, UP0 ;  /* 0x0000000904087291 */ /* 0x000fe400080f1405 */
[----:B------:R-:W-:-:S04]  /*0b50*/  IMAD.U32 R4, RZ, RZ, UR7 ;  /* 0x00000007ff047e24 */ /* 0x000fc8000f8e00ff */
[----:B------:R-:W-:-:S05]  /*0b60*/  IMAD.U32 R5, RZ, RZ, UR8 ;  /* 0x00000008ff057e24 */ /* 0x000fca000f8e00ff */
        /* <DEDUP_REMOVED lines=13> */
.L_x_1129:
[----:B------:R-:W-:Y:S05]  /*0c40*/  BSYNC.RECONVERGENT B0 ;  /* 0x0000000000007941 */ /* 0x000fea0003800200 */
.L_x_1124:
[----:B------:R-:W0:Y:S01]  /*0c50*/  LDCU.64 UR8, c[0x0][0x380] ;  /* 0x00007000ff0877ac */ /* 0x000e220008000a00 */
[----:B-----5:R-:W-:Y:S01]  /*0c60*/  IMAD.U32 R3, RZ, RZ, UR6 ;  /* 0x00000006ff037e24 */ /* 0x020fe2000f8e00ff */
[----:B0-----:R-:W-:-:S04]  /*0c70*/  LEA R4, P0, R0, UR8, 0x3 ;  /* 0x0000000800047c11 */ /* 0x001fc8000f8018ff */
[----:B------:R-:W-:-:S05]  /*0c80*/  LEA.HI.X R5, R0, UR9, RZ, 0x3, P0 ;  /* 0x0000000900057c11 */ /* 0x000fca00080f1cff */
[----:B------:R-:W-:Y:S01]  /*0c90*/  STG.E.64 desc[UR14][R4.64], R2 ;  /* 0x0000000204007986 */ /* 0x000fe2000c101b0e */
[----:B------:R-:W-:Y:S05]  /*0ca0*/  EXIT ;  /* 0x000000000000794d */ /* 0x000fea0003800000 */
.L_x_1130:
        /* <DEDUP_REMOVED lines=13> */
.L_x_8774:


//--------------------- .text._ZN2at6native55_GLOBAL__N__0955718d_22_SparseCsrTensorMath_cu_868dd54534reduce_sparse_csr_dim1_cuda_kernelIN3c108BFloat16ElNS1_14ReductionAddOpIfEEfEEvPT2_PKT_PKT0_SE_lT1_ --------------------------
	.section	.text._ZN2at6native55_GLOBAL__N__0955718d_22_SparseCsrTensorMath_cu_868dd54534reduce_sparse_csr_dim1_cuda_kernelIN3c108BFloat16ElNS1_14ReductionAddOpIfEEfEEvPT2_PKT_PKT0_SE_lT1_,"ax",@progbits
	.align	128
.text._ZN2at6native55_GLOBAL__N__0955718d_22_SparseCsrTensorMath_cu_868dd54534reduce_sparse_csr_dim1_cuda_kernelIN3c108BFloat16ElNS1_14ReductionAddOpIfEEfEEvPT2_PKT_PKT0_SE_lT1_:
        .type           _ZN2at6native55_GLOBAL__N__0955718d_22_SparseCsrTensorMath_cu_868dd54534reduce_sparse_csr_dim1_cuda_kernelIN3c108BFloat16ElNS1_14ReductionAddOpIfEEfEEvPT2_PKT_PKT0_SE_lT1_,@function
        .size           _ZN2at6native55_GLOBAL__N__0955718d_22_SparseCsrTensorMath_cu_868dd54534reduce_sparse_csr_dim1_cuda_kernelIN3c108BFloat16ElNS1_14ReductionAddOpIfEEfEEvPT2_PKT_PKT0_SE_lT1_,(.L_x_8775 - _ZN2at6native55_GLOBAL__N__0955718d_22_SparseCsrTensorMath_cu_868dd54534reduce_sparse_csr_dim1_cuda_kernelIN3c108BFloat16ElNS1_14ReductionAddOpIfEEfEEvPT2_PKT_PKT0_SE_lT1_)
        .other          _ZN2at6native55_GLOBAL__N__0955718d_22_SparseCsrTensorMath_cu_868dd54534reduce_sparse_csr_dim1_cuda_kernelIN3c108BFloat16ElNS1_14ReductionAddOpIfEEfEEvPT2_PKT_PKT0_SE_lT1_,@"STO_CUDA_ENTRY STV_DEFAULT"
_ZN2at6native55_GLOBAL__N__0955718d_22_SparseCsrTensorMath_cu_868dd54534reduce_sparse_csr_dim1_cuda_kernelIN3c108BFloat16ElNS1_14ReductionAddOpIfEEfEEvPT2_PKT_PKT0_SE_lT1_:
        /* <DEDUP_REMOVED lines=22> */
[----:B------:R-:W-:Y:S02]  /*0160*/  IMAD.MOV.U32 R5, RZ, RZ, RZ ;  /* 0x000000ffff057224 */ /* 0x000fe400078e00ff */
[----:B------:R-:W-:-:S13]  /*0170*/  ISETP.GE.AND.EX P0, PT, R7, R11, PT, P0 ;  /* 0x0000000b0700720c */ /* 0x000fda0003f06300 */
[----:B------:R-:W-:Y:S05]  /*0180*/  @P0 BRA `(.L_x_1132) ;  /* 0x0000000800700947 */ /* 0x000fea0003800000 */
[CC--:B------:R-:W-:Y:S01]  /*0190*/  IADD3 R2, P0, PT, -R10.reuse, R6.reuse, RZ ;  /* 0x000000060a027210 */ /* 0x0c0fe20007f1e1ff */
[----:B------:R-:W-:Y:S01]  /*01a0*/  BSSY.RECONVERGENT B1, `(.L_x_1133) ;  /* 0x000004c000017945 */ /* 0x000fe20003800200 */
[----:B------:R-:W-:Y:S01]  /*01b0*/  IADD3 R8, P2, PT, R10, -R6, RZ ;  /* 0x800000060a087210 */ /* 0x000fe20007f5e0ff */
[----:B------:R-:W-:Y:S01]  /*01c0*/  IMAD.MOV.U32 R5, RZ, RZ, RZ ;  /* 0x000000ffff057224 */ /* 0x000fe200078e00ff */
[----:B------:R-:W-:Y:S01]  /*01d0*/  ISETP.GT.U32.AND P1, PT, R2, -0x10, PT ;  /* 0xfffffff00200780c */ /* 0x000fe20003f24070 */
[----:B------:R-:W-:Y:S01]  /*01e0*/  IMAD.X R2, R7, 0x1, ~R11, P0 ;  /* 0x0000000107027824 */ /* 0x000fe200000e0e0b */
[----:B------:R-:W-:Y:S02]  /*01f0*/  LOP3.LUT R24, R8, 0xf, RZ, 0xc0, !PT ;  /* 0x0000000f08187812 */ /* 0x000fe400078ec0ff */
[----:B------:R-:W-:Y:S02]  /*0200*/  IADD3.X R9, PT, PT, R11, ~R7, RZ, P2, !PT ;  /* 0x800000070b097210 */ /* 0x000fe400017fe4ff */
[----:B------:R-:W-:-:S02]  /*0210*/  ISETP.GT.U32.AND.EX P1, PT, R2, -0x1, PT, P1 ;  /* 0xffffffff0200780c */ /* 0x000fc40003f24110 */
[----:B------:R-:W-:-:S04]  /*0220*/  ISETP.NE.U32.AND P0, PT, R24, RZ, PT ;  /* 0x000000ff1800720c */ /* 0x000fc80003f05070 */
[----:B------:R-:W-:-:S07]  /*0230*/  ISETP.NE.AND.EX P0, PT, RZ, RZ, PT, P0 ;  /* 0x000000ffff00720c */ /* 0x000fce0003f05300 */
[----:B------:R-:W-:Y:S06]  /*0240*/  @P1 BRA `(.L_x_1134) ;  /* 0x0000000400041947 */ /* 0x000fec0003800000 */
[----:B------:R-:W0:Y:S01]  /*0250*/  LDCU.64 UR6, c[0x0][0x388] ;  /* 0x00007100ff0677ac */ /* 0x000e220008000a00 */
[----:B------:R-:W-:Y:S01]  /*0260*/  LOP3.LUT R26, R8, 0xfffffff0, RZ, 0xc0, !PT ;  /* 0xfffffff0081a7812 */ /* 0x000fe200078ec0ff */
[----:B------:R-:W-:Y:S01]  /*0270*/  IMAD.MOV.U32 R5, RZ, RZ, RZ ;  /* 0x000000ffff057224 */ /* 0x000fe200078e00ff */
[----:B0-----:R-:W-:-:S04]  /*0280*/  LEA R10, P1, R6, UR6, 0x1 ;  /* 0x00000006060a7c11 */ /* 0x001fc8000f8208ff */
[----:B------:R-:W-:Y:S02]  /*0290*/  IADD3 R10, P2, PT, R10, 0x10, RZ ;  /* 0x000000100a0a7810 */ /* 0x000fe40007f5e0ff */
[----:B------:R-:W-:-:S05]  /*02a0*/  LEA.HI.X R3, R6, UR7, R7, 0x1, P1 ;  /* 0x0000000706037c11 */ /* 0x000fca00088f0c07 */
[----:B------:R-:W-:-:S07]  /*02b0*/  IMAD.X R3, RZ, RZ, R3, P2 ;  /* 0x000000ffff037224 */ /* 0x000fce00010e0603 */
.L_x_1135:
[----:B------:R-:W-:-:S05]  /*02c0*/  MOV R2, R10 ;  /* 0x0000000a00027202 */ /* 0x000fca0000000f00 */
[----:B------:R-:W2:Y:S04]  /*02d0*/  LDG.E.U16 R22, desc[UR4][R2.64+-0x10] ;  /* 0xfffff00402167981 */ /* 0x000ea8000c1e1500 */
[----:B------:R-:W3:Y:S04]  /*02e0*/  LDG.E.U16 R25, desc[UR4][R2.64+-0xe] ;  /* 0xfffff20402197981 */ /* 0x000ee8000c1e1500 */
[----:B------:R-:W4:Y:S04]  /*02f0*/  LDG.E.U16 R21, desc[UR4][R2.64+-0xc] ;  /* 0xfffff40402157981 */ /* 0x000f28000c1e1500 */
[----:B------:R-:W5:Y:S04]  /*0300*/  LDG.E.U16 R20, desc[UR4][R2.64+-0xa] ;  /* 0xfffff60402147981 */ /* 0x000f68000c1e1500 */
[----:B------:R-:W4:Y:S04]  /*0310*/  LDG.E.U16 R10, desc[UR4][R2.64+-0x8] ;  /* 0xfffff804020a7981 */ /* 0x000f28000c1e1500 */
        /* <DEDUP_REMOVED lines=8> */
[----:B------:R-:W4:Y:S01]  /*03a0*/  LDG.E.U16 R11, desc[UR4][R2.64+0xa] ;  /* 0x00000a04020b7981 */ /* 0x000f22000c1e1500 */
[----:B--2---:R-:W-:-:S04]  /*03b0*/  IMAD.U32 R22, R22, 0x10000, RZ ;  /* 0x0001000016167824 */ /* 0x004fc800078e00ff */
[----:B------:R-:W-:Y:S02]  /*03c0*/  FADD.FTZ R23, R22, R5 ;  /* 0x0000000516177221 */ /* 0x000fe40000010000 */
[----:B------:R-:W2:Y:S04]  /*03d0*/  LDG.E.U16 R22, desc[UR4][R2.64+0xc] ;  /* 0x00000c0402167981 */ /* 0x000ea8000c1e1500 */
[----:B------:R0:W2:Y:S01]  /*03e0*/  LDG.E.U16 R5, desc[UR4][R2.64+0xe] ;  /* 0x00000e0402057981 */ /* 0x0000a2000c1e1500 */
[----:B---3--:R-:W-:Y:S01]  /*03f0*/  IMAD.U32 R28, R25, 0x10000, RZ ;  /* 0x00010000191c7824 */ /* 0x008fe200078e00ff */
[----:B-----5:R-:W-:Y:S02]  /*0400*/  SHF.L.U32 R20, R20, 0x10, RZ ;  /* 0x0000001014147819 */ /* 0x020fe400000006ff */
[----:B------:R-:W-:Y:S01]  /*0410*/  IADD3 R26, P1, PT, R26, -0x10, RZ ;  /* 0xfffffff01a1a7810 */ /* 0x000fe20007f3e0ff */
[----:B------:R-:W-:Y:S01]  /*0420*/  FADD.FTZ R23, R23, R28 ;  /* 0x0000001c17177221 */ /* 0x000fe20000010000 */
[----:B----4-:R-:W-:Y:S01]  /*0430*/  IMAD.U32 R28, R21, 0x10000, RZ ;  /* 0x00010000151c7824 */ /* 0x010fe200078e00ff */
[----:B------:R-:W-:Y:S01]  /*0440*/  IADD3 R6, P2, PT, R6, 0x10, RZ ;  /* 0x0000001006067810 */ /* 0x000fe20007f5e0ff */
[----:B------:R-:W-:Y:S01]  /*0450*/  IMAD.U32 R21, R10, 0x10000, RZ ;  /* 0x000100000a157824 */ /* 0x000fe200078e00ff */
[----:B------:R-:W-:Y:S01]  /*0460*/  IADD3.X R9, PT, PT, R9, -0x1, RZ, P1, !PT ;  /* 0xffffffff09097810 */ /* 0x000fe20000ffe4ff */
[----:B------:R-:W-:Y:S01]  /*0470*/  FADD.FTZ R23, R23, R28 ;  /* 0x0000001c17177221 */ /* 0x000fe20000010000 */
[----:B------:R-:W-:Y:S01]  /*0480*/  IMAD.U32 R19, R19, 0x10000, RZ ;  /* 0x0001000013137824 */ /* 0x000fe200078e00ff */
[----:B------:R-:W-:Y:S01]  /*0490*/  ISETP.NE.U32.AND P1, PT, R26, RZ, PT ;  /* 0x000000ff1a00720c */ /* 0x000fe20003f25070 */
[----:B------:R-:W-:-:S02]  /*04a0*/  IMAD.X R7, RZ, RZ, R7, P2 ;  /* 0x000000ffff077224 */ /* 0x000fc400010e0607 */
[----:B------:R-:W-:Y:S01]  /*04b0*/  FADD.FTZ R20, R23, R20 ;  /* 0x0000001417147221 */ /* 0x000fe20000010000 */
[----:B------:R-:W-:Y:S01]  /*04c0*/  IMAD.U32 R18, R18, 0x10000, RZ ;  /* 0x0001000012127824 */ /* 0x000fe200078e00ff */
[----:B------:R-:W-:Y:S02]  /*04d0*/  ISETP.NE.AND.EX P1, PT, R9, RZ, PT, P1 ;  /* 0x000000ff0900720c */ /* 0x000fe40003f25310 */
[----:B------:R-:W-:Y:S01]  /*04e0*/  FADD.FTZ R20, R20, R21 ;  /* 0x0000001514147221 */ /* 0x000fe20000010000 */
[----:B------:R-:W-:Y:S02]  /*04f0*/  SHF.L.U32 R17, R17, 0x10, RZ ;  /* 0x0000001011117819 */ /* 0x000fe400000006ff */
[----:B------:R-:W-:Y:S01]  /*0500*/  IADD3 R10, P3, PT, R2, 0x20, RZ ;  /* 0x00000020020a7810 */ /* 0x000fe20007f7e0ff */
[----:B------:R-:W-:Y:S01]  /*0510*/  FADD.FTZ R19, R20, R19 ;  /* 0x0000001314137221 */ /* 0x000fe20000010000 */
[----:B------:R-:W-:-:S03]  /*0520*/  IMAD.U32 R16, R16, 0x10000, RZ ;  /* 0x0001000010107824 */ /* 0x000fc600078e00ff */
[----:B------:R-:W-:Y:S01]  /*0530*/  FADD.FTZ R18, R19, R18 ;  /* 0x0000001213127221 */ /* 0x000fe20000010000 */
[----:B------:R-:W-:Y:S02]  /*0540*/  IMAD.U32 R15, R15, 0x10000, RZ ;  /* 0x000100000f0f7824 */ /* 0x000fe400078e00ff */
[----:B0-----:R-:W-:Y:S02]  /*0550*/  IMAD.X R3, RZ, RZ, R3, P3 ;  /* 0x000000ffff037224 */ /* 0x001fe400018e0603 */
[----:B------:R-:W-:Y:S01]  /*0560*/  FADD.FTZ R17, R18, R17 ;  /* 0x0000001112117221 */ /* 0x000fe20000010000 */
[----:B------:R-:W-:-:S03]  /*0570*/  IMAD.U32 R14, R14, 0x10000, RZ ;  /* 0x000100000e0e7824 */ /* 0x000fc600078e00ff */
[----:B------:R-:W-:Y:S01]  /*0580*/  FADD.FTZ R16, R17, R16 ;  /* 0x0000001011107221 */ /* 0x000fe20000010000 */
[----:B------:R-:W-:-:S03]  /*0590*/  SHF.L.U32 R13, R13, 0x10, RZ ;  /* 0x000000100d0d7819 */ /* 0x000fc600000006ff */
[----:B------:R-:W-:Y:S01]  /*05a0*/  FADD.FTZ R15, R16, R15 ;  /* 0x0000000f100f7221 */ /* 0x000fe20000010000 */
[----:B------:R-:W-:-:S03]  /*05b0*/  IMAD.U32 R12, R12, 0x10000, RZ ;  /* 0x000100000c0c7824 */ /* 0x000fc600078e00ff */
[----:B------:R-:W-:Y:S01]  /*05c0*/  FADD.FTZ R14, R15, R14 ;  /* 0x0000000e0f0e7221 */ /* 0x000fe20000010000 */
[----:B------:R-:W-:-:S03]  /*05d0*/  IMAD.U32 R11, R11, 0x10000, RZ ;  /* 0x000100000b0b7824 */ /* 0x000fc600078e00ff */
[----:B------:R-:W-:-:S04]  /*05e0*/  FADD.FTZ R13, R14, R13 ;  /* 0x0000000d0e0d7221 */ /* 0x000fc80000010000 */
[----:B------:R-:W-:-:S04]  /*05f0*/  FADD.FTZ R12, R13, R12 ;  /* 0x0000000c0d0c7221 */ /* 0x000fc80000010000 */
[----:B------:R-:W-:Y:S01]  /*0600*/  FADD.FTZ R11, R12, R11 ;  /* 0x0000000b0c0b7221 */ /* 0x000fe20000010000 */
[----:B--2---:R-:W-:Y:S01]  /*0610*/  IMAD.U32 R22, R22, 0x10000, RZ ;  /* 0x0001000016167824 */ /* 0x004fe200078e00ff */
[----:B------:R-:W-:-:S03]  /*0620*/  SHF.L.U32 R2, R5, 0x10, RZ ;  /* 0x0000001005027819 */ /* 0x000fc600000006ff */
[----:B------:R-:W-:-:S04]  /*0630*/  FADD.FTZ R11, R11, R22 ;  /* 0x000000160b0b7221 */ /* 0x000fc80000010000 */
[----:B------:R-:W-:Y:S01]  /*0640*/  FADD.FTZ R5, R11, R2 ;  /* 0x000000020b057221 */ /* 0x000fe20000010000 */
[----:B------:R-:W-:Y:S06]  /*0650*/  @P1 BRA `(.L_x_1135) ;  /* 0xfffffffc00181947 */ /* 0x000fec000383ffff */
.L_x_1134:
[----:B------:R-:W-:Y:S05]  /*0660*/  BSYNC.RECONVERGENT B1 ;  /* 0x0000000000017941 */ /* 0x000fea0003800200 */
.L_x_1133:
        /* <DEDUP_REMOVED lines=18> */
[----:B------:R-:W5:Y:S01]  /*0790*/  LDG.E.U16 R18, desc[UR4][R2.64+0xe] ;  /* 0x00000e0402127981 */ /* 0x000f62000c1e1500 */
[----:B------:R-:W-:-:S04]  /*07a0*/  IADD3 R6, P0, PT, R6, 0x8, RZ ;  /* 0x0000000806067810 */ /* 0x000fc80007f1e0ff */
[----:B------:R-:W-:Y:S01]  /*07b0*/  IADD3.X R7, PT, PT, RZ, R7, RZ, P0, !PT ;  /* 0x00000007ff077210 */ /* 0x000fe200007fe4ff */
[----:B--2---:R-:W-:Y:S01]  /*07c0*/  IMAD.U32 R10, R9, 0x10000, RZ ;  /* 0x00010000090a7824 */ /* 0x004fe200078e00ff */
[----:B---3--:R-:W-:-:S03]  /*07d0*/  SHF.L.U32 R11, R11, 0x10, RZ ;  /* 0x000000100b0b7819 */ /* 0x008fc600000006ff */
[----:B------:R-:W-:Y:S01]  /*07e0*/  FADD.FTZ R10, R5, R10 ;  /* 0x0000000a050a7221 */ /* 0x000fe20000010000 */
[----:B----4-:R-:W-:-:S03]  /*07f0*/  IMAD.U32 R5, R12, 0x10000, RZ ;  /* 0x000100000c057824 */ /* 0x010fc600078e00ff */
[----:B------:R-:W-:Y:S01]  /*0800*/  FADD.FTZ R10, R10, R11 ;  /* 0x0000000b0a0a7221 */ /* 0x000fe20000010000 */
[----:B-----5:R-:W-:-:S03]  /*0810*/  IMAD.U32 R12, R13, 0x10000, RZ ;  /* 0x000100000d0c7824 */ /* 0x020fc600078e00ff */
        /* <DEDUP_REMOVED lines=9> */
[----:B------:R-:W-:-:S07]  /*08b0*/  FADD.FTZ R5, R5, R18 ;  /* 0x0000001205057221 */ /* 0x000fce0000010000 */
.L_x_1137:
[----:B------:R-:W-:Y:S05]  /*08c0*/  BSYNC.RECONVERGENT B1 ;  /* 0x0000000000017941 */ /* 0x000fea0003800200 */
.L_x_1136:
[----:B------:R-:W-:Y:S05]  /*08d0*/  @!P1 BRA `(.L_x_1132) ;  /* 0x00000000009c9947 */ /* 0x000fea0003800000 */
[----:B------:R-:W-:-:S04]  /*08e0*/  ISETP.GE.U32.AND P0, PT, R17, 0x4, PT ;  /* 0x000000041100780c */ /* 0x000fc80003f06070 */
[----:B------:R-:W-:-:S13]  /*08f0*/  ISETP.GE.U32.AND.EX P0, PT, RZ, RZ, PT, P0 ;  /* 0x000000ffff00720c */ /* 0x000fda0003f06100 */
[----:B------:R-:W0:Y:S02]  /*0900*/  @P0 LDC.64 R2, c[0x0][0x388] ;  /* 0x0000e200ff020b82 */ /* 0x000e240000000a00 */
[----:B0-----:R-:W-:-:S04]  /*0910*/  @P0 LEA R2, P1, R6, R2, 0x1 ;  /* 0x0000000206020211 */ /* 0x001fc800078208ff */
[----:B------:R-:W-:-:S05]  /*0920*/  @P0 LEA.HI.X R3, R6, R3, R7, 0x1, P1 ;  /* 0x0000000306030211 */ /* 0x000fca00008f0c07 */
[----:B------:R-:W2:Y:S04]  /*0930*/  @P0 LDG.E.U16 R9, desc[UR4][R2.64] ;  /* 0x0000000402090981 */ /* 0x000ea8000c1e1500 */
[----:B------:R-:W3:Y:S04]  /*0940*/  @P0 LDG.E.U16 R13, desc[UR4][R2.64+0x2] ;  /* 0x00000204020d0981 */ /* 0x000ee8000c1e1500 */
[----:B------:R-:W4:Y:S04]  /*0950*/  @P0 LDG.E.U16 R14, desc[UR4][R2.64+0x4] ;  /* 0x00000404020e0981 */ /* 0x000f28000c1e1500 */
[----:B------:R-:W5:Y:S01]  /*0960*/  @P0 LDG.E.U16 R15, desc[UR4][R2.64+0x6] ;  /* 0x00000604020f0981 */ /* 0x000f62000c1e1500 */
[----:B------:R-:W-:Y:S01]  /*0970*/  LOP3.LUT R10, R8, 0x3, RZ, 0xc0, !PT ;  /* 0x00000003080a7812 */ /* 0x000fe200078ec0ff */
[----:B------:R-:W-:Y:S01]  /*0980*/  IMAD.MOV.U32 R11, RZ, RZ, RZ ;  /* 0x000000ffff0b7224 */ /* 0x000fe200078e00ff */
[----:B------:R-:W-:-:S02]  /*0990*/  @P0 IADD3 R6, P2, PT, R6, 0x4, RZ ;  /* 0x0000000406060810 */ /* 0x000fc40007f5e0ff */
[----:B------:R-:W-:Y:S02]  /*09a0*/  ISETP.NE.U32.AND P1, PT, R10, RZ, PT ;  /* 0x000000ff0a00720c */ /* 0x000fe40003f25070 */
[----:B------:R-:W-:Y:S02]  /*09b0*/  @P0 IADD3.X R7, PT, PT, RZ, R7, RZ, P2, !PT ;  /* 0x00000007ff070210 */ /* 0x000fe400017fe4ff */
[----:B------:R-:W-:Y:S01]  /*09c0*/  ISETP.NE.AND.EX P1, PT, R11, RZ, PT, P1 ;  /* 0x000000ff0b00720c */ /* 0x000fe20003f25310 */
[----:B--2---:R-:W-:Y:S01]  /*09d0*/  @P0 IMAD.U32 R12, R9, 0x10000, RZ ;  /* 0x00010000090c0824 */ /* 0x004fe200078e00ff */
[----:B---3--:R-:W-:-:S03]  /*09e0*/  @P0 SHF.L.U32 R13, R13, 0x10, RZ ;  /* 0x000000100d0d0819 */ /* 0x008fc600000006ff */
[----:B------:R-:W-:Y:S01]  /*09f0*/  @P0 FADD.FTZ R12, R5, R12 ;  /* 0x0000000c050c0221 */ /* 0x000fe20000010000 */
[----:B----4-:R-:W-:-:S03]  /*0a00*/  @P0 IMAD.U32 R9, R14, 0x10000, RZ ;  /* 0x000100000e090824 */ /* 0x010fc600078e00ff */
[----:B------:R-:W-:Y:S01]  /*0a10*/  @P0 FADD.FTZ R12, R12, R13 ;  /* 0x0000000d0c0c0221 */ /* 0x000fe20000010000 */
[----:B-----5:R-:W-:-:S03]  /*0a20*/  @P0 IMAD.U32 R2, R15, 0x10000, RZ ;  /* 0x000100000f020824 */ /* 0x020fc600078e00ff */
[----:B------:R-:W-:-:S04]  /*0a30*/  @P0 FADD.FTZ R9, R12, R9 ;  /* 0x000000090c090221 */ /* 0x000fc80000010000 */
[----:B------:R-:W-:Y:S01]  /*0a40*/  @P0 FADD.FTZ R5, R9, R2 ;  /* 0x0000000209050221 */ /* 0x000fe20000010000 */
[----:B------:R-:W-:Y:S06]  /*0a50*/  @!P1 BRA `(.L_x_1132) ;  /* 0x00000000003c9947 */ /* 0x000fec0003800000 */
[----:B------:R-:W0:Y:S02]  /*0a60*/  LDCU.64 UR6, c[0x0][0x388] ;  /* 0x00007100ff0677ac */ /* 0x000e240008000a00 */
[----:B0-----:R-:W-:-:S04]  /*0a70*/  LEA R8, P0, R6, UR6, 0x1 ;  /* 0x0000000606087c11 */ /* 0x001fc8000f8008ff */
[----:B------:R-:W-:-:S09]  /*0a80*/  LEA.HI.X R9, R6, UR7, R7, 0x1, P0 ;  /* 0x0000000706097c11 */ /* 0x000fd200080f0c07 */
.L_x_1138:
[----:B------:R-:W-:Y:S02]  /*0a90*/  IMAD.MOV.U32 R2, RZ, RZ, R8 ;  /* 0x000000ffff027224 */ /* 0x000fe400078e0008 */
[----:B------:R-:W-:-:S05]  /*0aa0*/  IMAD.MOV.U32 R3, RZ, RZ, R9 ;  /* 0x000000ffff037224 */ /* 0x000fca00078e0009 */
[----:B------:R-:W2:Y:S01]  /*0ab0*/  LDG.E.U16 R2, desc[UR4][R2.64] ;  /* 0x0000000402027981 */ /* 0x000ea2000c1e1500 */
[----:B------:R-:W-:Y:S02]  /*0ac0*/  IADD3 R10, P0, PT, R10, -0x1, RZ ;  /* 0xffffffff0a0a7810 */ /* 0x000fe40007f1e0ff */
[----:B------:R-:W-:Y:S02]  /*0ad0*/  IADD3 R8, P1, PT, R8, 0x2, RZ ;  /* 0x0000000208087810 */ /* 0x000fe40007f3e0ff */
[----:B------:R-:W-:Y:S02]  /*0ae0*/  IADD3.X R11, PT, PT, R11, -0x1, RZ, P0, !PT ;  /* 0xffffffff0b0b7810 */ /* 0x000fe400007fe4ff */
[----:B------:R-:W-:Y:S01]  /*0af0*/  ISETP.NE.U32.AND P0, PT, R10, RZ, PT ;  /* 0x000000ff0a00720c */ /* 0x000fe20003f05070 */
[----:B------:R-:W-:-:S03]  /*0b00*/  IMAD.X R9, RZ, RZ, R9, P1 ;  /* 0x000000ffff097224 */ /* 0x000fc600008e0609 */
[----:B------:R-:W-:Y:S02]  /*0b10*/  ISETP.NE.AND.EX P0, PT, R11, RZ, PT, P0 ;  /* 0x000000ff0b00720c */ /* 0x000fe40003f05300 */
[----:B--2---:R-:W-:-:S05]  /*0b20*/  SHF.L.U32 R6, R2, 0x10, RZ ;  /* 0x0000001002067819 */ /* 0x004fca00000006ff */
[----:B------:R-:W-:-:S06]  /*0b30*/  FADD.FTZ R5, R6, R5 ;  /* 0x0000000506057221 */ /* 0x000fcc0000010000 */
[----:B------:R-:W-:Y:S05]  /*0b40*/  @P0 BRA `(.L_x_1138) ;  /* 0xfffffffc00d00947 */ /* 0x000fea000383ffff */
.L_x_1132:
[----:B------:R-:W-:Y:S05]  /*0b50*/  BSYNC.RECONVERGENT B0 ;  /* 0x0000000000007941 */ /* 0x000fea0003800200 */
.L_x_1131:
        /* <DEDUP_REMOVED lines=9> */
.L_x_1139:
        /* <DEDUP_REMOVED lines=9> */
.L_x_8775:


//--------------------- .text._ZN2at6native55_GLOBAL__N__0955718d_22_SparseCsrTensorMath_cu_868dd54534reduce_sparse_csr_dim1_cuda_kernelIN3c108BFloat16EiNS1_14ReductionAddOpIfEEfEEvPT2_PKT_PKT0_SE_lT1_ --------------------------
	.section	.text._ZN2at6native55_GLOBAL__N__0955718d_22_SparseCsrTensorMath_cu_868dd54534reduce_sparse_csr_dim1_cuda_kernelIN3c108BFloat16EiNS1_14ReductionAddOpIfEEfEEvPT2_PKT_PKT0_SE_lT1_,"ax",@progbits
	.align	128
.text._ZN2at6native55_GLOBAL__N__0955718d_22_SparseCsrTensorMath_cu_868dd54534reduce_sparse_csr_dim1_cuda_kernelIN3c108BFloat16EiNS1_14ReductionAddOpIfEEfEEvPT2_PKT_PKT0_SE_lT1_:
        .type           _ZN2at6native55_GLOBAL__N__0955718d_22_SparseCsrTensorMath_cu_868dd54534reduce_sparse_csr_dim1_cuda_kernelIN3c108BFloat16EiNS1_14ReductionAddOpIfEEfEEvPT2_PKT_PKT0_SE_lT1_,@function
        .size           _ZN2at6native55_GLOBAL__N__0955718d_22_SparseCsrTensorMath_cu_868dd54534reduce_sparse_csr_dim1_cuda_kernelIN3c108BFloat16EiNS1_14ReductionAddOpIfEEfEEvPT2_PKT_PKT0_SE_lT1_,(.L_x_8776 - _ZN2at6native55_GLOBAL__N__0955718d_22_SparseCsrTensorMath_cu_868dd54534reduce_sparse_csr_dim1_cuda_kernelIN3c108BFloat16EiNS1_14ReductionAddOpIfEEfEEvPT2_PKT_PKT0_SE_lT1_)
        .other          _ZN2at6native55_GLOBAL__N__0955718d_22_SparseCsrTensorMath_cu_868dd54534reduce_sparse_csr_dim1_cuda_kernelIN3c108BFloat16EiNS1_14ReductionAddOpIfEEfEEvPT2_PKT_PKT0_SE_lT1_,@"STO_CUDA_ENTRY STV_DEFAULT"
_ZN2at6native55_GLOBAL__N__0955718d_22_SparseCsrTensorMath_cu_868dd54534reduce_sparse_csr_dim1_cuda_kernelIN3c108BFloat16EiNS1_14ReductionAddOpIfEEfEEvPT2_PKT_PKT0_SE_lT1_:
        /* <DEDUP_REMOVED lines=21> */
[----:B------:R-:W-:-:S11]  /*0150*/  IMAD.MOV.U32 R7, RZ, RZ, RZ ;  /* 0x000000ffff077224 */ /* 0x000fd600078e00ff */
[----:B------:R-:W-:Y:S05]  /*0160*/  @P0 BRA `(.L_x_1141) ;  /* 0x00000008001c0947 */ /* 0x000fea0003800000 */
[----:B------:R-:W-:Y:S01]  /*0170*/  IADD3 R8, PT, PT, R4, -R9, RZ ;  /* 0x8000000904087210 */ /* 0x000fe20007ffe0ff */
[----:B------:R-:W-:Y:S01]  /*0180*/  IMAD.IADD R4, R9, 0x1, -R4 ;  /* 0x0000000109047824 */ /* 0x000fe200078e0a04 */
[----:B------:R-:W-:Y:S01]  /*0190*/  BSSY.RECONVERGENT B1, `(.L_x_1142) ;  /* 0x0000041000017945 */ /* 0x000fe20003800200 */
[----:B------:R-:W-:Y:S01]  /*01a0*/  HFMA2 R7, -RZ, RZ, 0, 0 ;  /* 0x00000000ff077431 */ /* 0x000fe200000001ff */
[----:B------:R-:W-:Y:S02]  /*01b0*/  LOP3.LUT R27, R8, 0xf, RZ, 0xc0, !PT ;  /* 0x0000000f081b7812 */ /* 0x000fe400078ec0ff */
[----:B------:R-:W-:Y:S02]  /*01c0*/  ISETP.GT.U32.AND P1, PT, R4, -0x10, PT ;  /* 0xfffffff00400780c */ /* 0x000fe40003f24070 */
[----:B------:R-:W-:-:S11]  /*01d0*/  ISETP.NE.AND P0, PT, R27, RZ, PT ;  /* 0x000000ff1b00720c */ /* 0x000fd60003f05270 */
[----:B------:R-:W-:Y:S05]  /*01e0*/  @P1 BRA `(.L_x_1143) ;  /* 0x0000000000ec1947 */ /* 0x000fea0003800000 */
[----:B------:R-:W0:Y:S01]  /*01f0*/  LDC.64 R4, c[0x0][0x388] ;  /* 0x0000e200ff047b82 */ /* 0x000e220000000a00 */
[----:B------:R-:W-:Y:S01]  /*0200*/  LOP3.LUT R11, R8, 0xfffffff0, RZ, 0xc0, !PT ;  /* 0xfffffff0080b7812 */ /* 0x000fe200078ec0ff */
[----:B------:R-:W-:-:S03]  /*0210*/  IMAD.MOV.U32 R7, RZ, RZ, RZ ;  /* 0x000000ffff077224 */ /* 0x000fc600078e00ff */
[----:B------:R-:W-:Y:S02]  /*0220*/  IADD3 R11, PT, PT, -R11, RZ, RZ ;  /* 0x000000ff0b0b7210 */ /* 0x000fe40007ffe1ff */
[----:B0-----:R-:W-:-:S04]  /*0230*/  IADD3 R4, P1, PT, R4, 0x10, RZ ;  /* 0x0000001004047810 */ /* 0x001fc80007f3e0ff */
[----:B------:R-:W-:-:S09]  /*0240*/  IADD3.X R5, PT, PT, RZ, R5, RZ, P1, !PT ;  /* 0x00000005ff057210 */ /* 0x000fd20000ffe4ff */
.L_x_1144:
        /* <DEDUP_REMOVED lines=17> */
[----:B------:R-:W-:-:S02]  /*0360*/  IADD3 R11, PT, PT, R11, 0x10, RZ ;  /* 0x000000100b0b7810 */ /* 0x000fc40007ffe0ff */
[----:B------:R-:W-:Y:S02]  /*0370*/  IADD3 R9, PT, PT, R9, 0x10, RZ ;  /* 0x0000001009097810 */ /* 0x000fe40007ffe0ff */
[----:B------:R-:W-:Y:S01]  /*0380*/  ISETP.NE.AND P1, PT, R11, RZ, PT ;  /* 0x000000ff0b00720c */ /* 0x000fe20003f25270 */
[----:B--2---:R-:W-:-:S04]  /*0390*/  IMAD.U32 R26, R25, 0x10000, RZ ;  /* 0x00010000191a7824 */ /* 0x004fc800078e00ff */
[----:B------:R-:W-:Y:S01]  /*03a0*/  FADD.FTZ R26, R26, R7 ;  /* 0x000000071a1a7221 */ /* 0x000fe20000010000 */
[----:B---3--:R-:W-:Y:S02]  /*03b0*/  SHF.L.U32 R7, R28, 0x10, RZ ;  /* 0x000000101c077819 */ /* 0x008fe400000006ff */
[----:B----4-:R-:W-:-:S03]  /*03c0*/  SHF.L.U32 R28, R23, 0x10, RZ ;  /* 0x00000010171c7819 */ /* 0x010fc600000006ff */
[----:B------:R-:W-:Y:S01]  /*03d0*/  FADD.FTZ R7, R26, R7 ;  /* 0x000000071a077221 */ /* 0x000fe20000010000 */
[----:B-----5:R-:W-:-:S03]  /*03e0*/  IMAD.U32 R22, R22, 0x10000, RZ ;  /* 0x0001000016167824 */ /* 0x020fc600078e00ff */
[----:B------:R-:W-:Y:S01]  /*03f0*/  FADD.FTZ R7, R7, R28 ;  /* 0x0000001c07077221 */ /* 0x000fe20000010000 */
[----:B------:R-:W-:-:S03]  /*0400*/  SHF.L.U32 R26, R21, 0x10, RZ ;  /* 0x00000010151a7819 */ /* 0x000fc600000006ff */
[----:B------:R-:W-:Y:S01]  /*0410*/  FADD.FTZ R7, R7, R22 ;  /* 0x0000001607077221 */ /* 0x000fe20000010000 */
[----:B------:R-:W-:-:S03]  /*0420*/  SHF.L.U32 R20, R20, 0x10, RZ ;  /* 0x0000001014147819 */ /* 0x000fc600000006ff */
[----:B------:R-:W-:Y:S01]  /*0430*/  FADD.FTZ R7, R7, R26 ;  /* 0x0000001a07077221 */ /* 0x000fe20000010000 */
[----:B0-----:R-:W-:-:S03]  /*0440*/  IMAD.U32 R2, R19, 0x10000, RZ ;  /* 0x0001000013027824 */ /* 0x001fc600078e00ff */
[----:B------:R-:W-:Y:S01]  /*0450*/  FADD.FTZ R7, R7, R20 ;  /* 0x0000001407077221 */ /* 0x000fe20000010000 */
[----:B------:R-:W-:-:S03]  /*0460*/  SHF.L.U32 R3, R18, 0x10, RZ ;  /* 0x0000001012037819 */ /* 0x000fc600000006ff */
[----:B------:R-:W-:Y:S01]  /*0470*/  FADD.FTZ R2, R7, R2 ;  /* 0x0000000207027221 */ /* 0x000fe20000010000 */
[----:B------:R-:W-:-:S03]  /*0480*/  SHF.L.U32 R17, R17, 0x10, RZ ;  /* 0x0000001011117819 */ /* 0x000fc600000006ff */
[----:B------:R-:W-:Y:S01]  /*0490*/  FADD.FTZ R2, R2, R3 ;  /* 0x0000000302027221 */ /* 0x000fe20000010000 */
[----:B------:R-:W-:-:S03]  /*04a0*/  IMAD.U32 R3, R16, 0x10000, RZ ;  /* 0x0001000010037824 */ /* 0x000fc600078e00ff */
        /* <DEDUP_REMOVED lines=9> */
[----:B------:R-:W-:-:S03]  /*0540*/  IMAD.U32 R7, R10, 0x10000, RZ ;  /* 0x000100000a077824 */ /* 0x000fc600078e00ff */
[----:B------:R-:W-:Y:S01]  /*0550*/  FADD.FTZ R2, R2, R3 ;  /* 0x0000000302027221 */ /* 0x000fe20000010000 */
[----:B------:R-:W-:-:S03]  /*0560*/  SHF.L.U32 R24, R24, 0x10, RZ ;  /* 0x0000001018187819 */ /* 0x000fc600000006ff */
[----:B------:R-:W-:-:S04]  /*0570*/  FADD.FTZ R7, R2, R7 ;  /* 0x0000000702077221 */ /* 0x000fc80000010000 */
[----:B------:R-:W-:Y:S01]  /*0580*/  FADD.FTZ R7, R7, R24 ;  /* 0x0000001807077221 */ /* 0x000fe20000010000 */
[----:B------:R-:W-:Y:S06]  /*0590*/  @P1 BRA `(.L_x_1144) ;  /* 0xfffffffc002c1947 */ /* 0x000fec000383ffff */
.L_x_1143:
[----:B------:R-:W-:Y:S05]  /*05a0*/  BSYNC.RECONVERGENT B1 ;  /* 0x0000000000017941 */ /* 0x000fea0003800200 */
.L_x_1142:
        /* <DEDUP_REMOVED lines=16> */
[----:B------:R-:W-:Y:S01]  /*06b0*/  IADD3 R9, PT, PT, R9, 0x8, RZ ;  /* 0x0000000809097810 */ /* 0x000fe20007ffe0ff */
[----:B--2---:R-:W-:Y:S01]  /*06c0*/  IMAD.U32 R4, R4, 0x10000, RZ ;  /* 0x0001000004047824 */ /* 0x004fe200078e00ff */
[----:B---3--:R-:W-:-:S03]  /*06d0*/  SHF.L.U32 R5, R5, 0x10, RZ ;  /* 0x0000001005057819 */ /* 0x008fc600000006ff */
[----:B------:R-:W-:Y:S01]  /*06e0*/  FADD.FTZ R4, R7, R4 ;  /* 0x0000000407047221 */ /* 0x000fe20000010000 */
        /* <DEDUP_REMOVED lines=11> */
[----:B------:R-:W-:-:S04]  /*07a0*/  FADD.FTZ R4, R4, R15 ;  /* 0x0000000f04047221 */ /* 0x000fc80000010000 */
[----:B------:R-:W-:-:S07]  /*07b0*/  FADD.FTZ R7, R4, R7 ;  /* 0x0000000704077221 */ /* 0x000fce0000010000 */
.L_x_1146:
[----:B------:R-:W-:Y:S05]  /*07c0*/  BSYNC.RECONVERGENT B1 ;  /* 0x0000000000017941 */ /* 0x000fea0003800200 */
.L_x_1145:
        /* <DEDUP_REMOVED lines=19> */
[----:B------:R-:W-:-:S04]  /*0900*/  FADD.FTZ R7, R4, R7 ;  /* 0x0000000704077221 */ /* 0x000fc80000010000 */
[----:B------:R-:W-:-:S07]  /*0910*/  FADD.FTZ R7, R7, R10 ;  /* 0x0000000a07077221 */ /* 0x000fce0000010000 */
.L_x_1148:
[----:B------:R-:W-:Y:S05]  /*0920*/  BSYNC.RECONVERGENT B1 ;  /* 0x0000000000017941 */ /* 0x000fea0003800200 */
.L_x_1147:
[----:B------:R-:W-:Y:S05]  /*0930*/  @!P1 BRA `(.L_x_1141) ;  /* 0x0000000000289947 */ /* 0x000fea0003800000 */
[----:B------:R-:W0:Y:S01]  /*0940*/  LDC.64 R4, c[0x0][0x388] ;  /* 0x0000e200ff047b82 */ /* 0x000e220000000a00 */
[----:B------:R-:W-:-:S07]  /*0950*/  IADD3 R8, PT, PT, -R8, RZ, RZ ;  /* 0x000000ff08087210 */ /* 0x000fce0007ffe1ff */
.L_x_1149:
[----:B0-----:R-:W-:-:S06]  /*0960*/  IMAD.WIDE R2, R9, 0x2, R4 ;  /* 0x0000000209027825 */ /* 0x001fcc00078e0204 */
[----:B------:R-:W2:Y:S01]  /*0970*/  LDG.E.U16 R2, desc[UR4][R2.64] ;  /* 0x0000000402027981 */ /* 0x000ea2000c1e1500 */
[----:B------:R-:W-:Y:S01]  /*0980*/  VIADD R8, R8, 0x1 ;  /* 0x0000000108087836 */ /* 0x000fe20000000000 */
[----:B------:R-:W-:-:S04]  /*0990*/  IADD3 R9, PT, PT, R9, 0x1, RZ ;  /* 0x0000000109097810 */ /* 0x000fc80007ffe0ff */
[----:B------:R-:W-:Y:S02]  /*09a0*/  ISETP.NE.AND P0, PT, R8, RZ, PT ;  /* 0x000000ff0800720c */ /* 0x000fe40003f05270 */
[----:B--2---:R-:W-:-:S05]  /*09b0*/  SHF.L.U32 R10, R2, 0x10, RZ ;  /* 0x00000010020a7819 */ /* 0x004fca00000006ff */
[----:B------:R-:W-:-:S06]  /*09c0*/  FADD.FTZ R7, R10, R7 ;  /* 0x000000070a077221 */ /* 0x000fcc0000010000 */
[----:B------:R-:W-:Y:S05]  /*09d0*/  @P0 BRA `(.L_x_1149) ;  /* 0xfffffffc00e00947 */ /* 0x000fea000383ffff */
.L_x_1141:
[----:B------:R-:W-:Y:S05]  /*09e0*/  BSYNC.RECONVERGENT B0 ;  /* 0x0000000000007941 */ /* 0x000fea0003800200 */
.L_x_1140:
        /* <DEDUP_REMOVED lines=8> */
.L_x_1150:
        /* <DEDUP_REMOVED lines=9> */
.L_x_8776:


//--------------------- .text._ZN2at6native55_GLOBAL__N__0955718d_22_SparseCsrTensorMath_cu_868dd54534reduce_sparse_csr_dim0_cuda_kernelIN3c108BFloat16ElNS1_14ReductionAddOpIfEEfEEvPT2_PKT0_lPKT_SB_lT1_ --------------------------
	.section	.text._ZN2at6native55_GLOBAL__N__0955718d_22_SparseCsrTensorMath_cu_868dd54534reduce_sparse_csr_dim0_cuda_kernelIN3c108BFloat16ElNS1_14ReductionAddOpIfEEfEEvPT2_PKT0_lPKT_SB_lT1_,"ax",@progbits
	.align	128
.text._ZN2at6native55_GLOBAL__N__0955718d_22_SparseCsrTensorMath_cu_868dd54534reduce_sparse_csr_dim0_cuda_kernelIN3c108BFloat16ElNS1_14ReductionAddOpIfEEfEEvPT2_PKT0_lPKT_SB_lT1_:
        .type           _ZN2at6native55_GLOBAL__N__0955718d_22_SparseCsrTensorMath_cu_868dd54534reduce_sparse_csr_dim0_cuda_kernelIN3c108BFloat16ElNS1_14ReductionAddOpIfEEfEEvPT2_PKT0_lPKT_SB_lT1_,@function
        .size           _ZN2at6native55_GLOBAL__N__0955718d_22_SparseCsrTensorMath_cu_868dd54534reduce_sparse_csr_dim0_cuda_kernelIN3c108BFloat16ElNS1_14ReductionAddOpIfEEfEEvPT2_PKT0_lPKT_SB_lT1_,(.L_x_8777 - _ZN2at6native55_GLOBAL__N__0955718d_22_SparseCsrTensorMath_cu_868dd54534reduce_sparse_csr_dim0_cuda_kernelIN3c108BFloat16ElNS1_14ReductionAddOpIfEEfEEvPT2_PKT0_lPKT_SB_lT1_)
        .other          _ZN2at6native55_GLOBAL__N__0955718d_22_SparseCsrTensorMath_cu_868dd54534reduce_sparse_csr_dim0_cuda_kernelIN3c108BFloat16ElNS1_14ReductionAddOpIfEEfEEvPT2_PKT0_lPKT_SB_lT1_,@"STO_CUDA_ENTRY STV_DEFAULT"
_ZN2at6native55_GLOBAL__N__0955718d_22_SparseCsrTensorMath_cu_868dd54534reduce_sparse_csr_dim0_cuda_kernelIN3c108BFloat16ElNS1_14ReductionAddOpIfEEfEEvPT2_PKT0_lPKT_SB_lT1_:
        /* <DEDUP_REMOVED lines=10> */
[----:B------:R-:W-:Y:S01]  /*00a0*/  IMAD.MOV.U32 R0, RZ, RZ, RZ ;  /* 0x000000ffff007224 */ /* 0x000fe200078e00ff */
        /* <DEDUP_REMOVED lines=9> */
[----:B------:R-:W-:Y:S01]  /*0140*/  IMAD.MOV.U32 R0, RZ, RZ, RZ ;  /* 0x000000ffff007224 */ /* 0x000fe200078e00ff */
        /* <DEDUP_REMOVED lines=8> */
[----:B------:R-:W-:Y:S01]  /*01d0*/  IMAD.MOV.U32 R0, RZ, RZ, RZ ;  /* 0x000000ffff007224 */ /* 0x000fe200078e00ff */
        /* <DEDUP_REMOVED lines=9> */
[----:B------:R-:W-:Y:S01]  /*0270*/  MOV R5, UR9 ;  /* 0x0000000900057c02 */ /* 0x000fe20008000f00 */
[----:B------:R-:W-:Y:S01]  /*0280*/  UMOV UR4, UR5 ;  /* 0x0000000500047c82 */ /* 0x000fe20008000000 */
[----:B------:R-:W-:-:S03]  /*0290*/  IMAD.U32 R13, RZ, RZ, UR7 ;  /* 0x00000007ff0d7e24 */ /* 0x000fc6000f8e00ff */
[----:B------:R-:W-:-:S05]  /*02a0*/  UMOV UR7, UR6 ;  /* 0x0000000600077c82 */ /* 0x000fca0008000000 */
.L_x_1153:
        /* <DEDUP_REMOVED lines=9> */
[----:B---3--:R-:W-:-:S04]  /*0340*/  ISETP.NE.U32.AND P1, PT, R2, R10, PT ;  /* 0x0000000a0200720c */ /* 0x008fc80003f25070 */
[C---:B------:R-:W-:Y:S01]  /*0350*/  ISETP.NE.AND.EX P1, PT, R3.reuse, R11, PT, P1 ;  /* 0x0000000b0300720c */ /* 0x040fe20003f25310 */
[----:B------:R-:W-:Y:S01]  /*0360*/  IMAD.MOV.U32 R6, RZ, RZ, R12 ;  /* 0x000000ffff067224 */ /* 0x000fe200078e000c */
[----:B----4-:R-:W-:Y:S01]  /*0370*/  ISETP.NE.U32.AND P0, PT, R2, R8, PT ;  /* 0x000000080200720c */ /* 0x010fe20003f05070 */
[----:B------:R-:W-:Y:S01]  /*0380*/  IMAD.MOV.U32 R7, RZ, RZ, R13 ;  /* 0x000000ffff077224 */ /* 0x000fe200078e000d */
[----:B------:R-:W2:Y:S04]  /*0390*/  LDG.E.64 R10, desc[UR14][R4.64+-0x8] ;  /* 0xfffff80e040a7981 */ /* 0x000ea8000c1e1b00 */
[----:B------:R-:W3:Y:S04]  /*03a0*/  LDG.E.64 R12, desc[UR14][R4.64+-0x10] ;  /* 0xfffff00e040c7981 */ /* 0x000ee8000c1e1b00 */
[----:B------:R-:W4:Y:S01]  /*03b0*/  @!P3 LDG.E.U16 R15, desc[UR14][R6.64+-0x10] ;  /* 0xfffff00e060fb981 */ /* 0x000f22000c1e1500 */
[----:B------:R-:W-:-:S03]  /*03c0*/  ISETP.NE.AND.EX P0, PT, R3, R9, PT, P0 ;  /* 0x000000090300720c */ /* 0x000fc60003f05300 */
[----:B------:R-:W2:Y:S04]  /*03d0*/  @!P1 LDG.E.U16 R18, desc[UR14][R6.64+-0xe] ;  /* 0xfffff20e06129981 */ /* 0x000ea8000c1e1500 */
[----:B------:R-:W2:Y:S06]  /*03e0*/  LDG.E.64 R8, desc[UR14][R4.64+0x8] ;  /* 0x0000080e04087981 */ /* 0x000eac000c1e1b00 */
[----:B------:R-:W2:Y:S01]  /*03f0*/  @!P0 LDG.E.U16 R19, desc[UR14][R6.64+-0xc] ;  /* 0xfffff40e06138981 */ /* 0x000ea2000c1e1500 */
[----:B------:R-:W-:-:S02]  /*0400*/  ISETP.NE.U32.AND P2, PT, R2, R20, PT ;  /* 0x000000140200720c */ /* 0x000fc40003f45070 */
[C---:B------:R-:W-:Y:S02]  /*0410*/  ISETP.NE.U32.AND P6, PT, R2.reuse, R22, PT ;  /* 0x000000160200720c */ /* 0x040fe40003fc5070 */
[C---:B------:R-:W-:Y:S02]  /*0420*/  ISETP.NE.AND.EX P2, PT, R3.reuse, R21, PT, P2 ;  /* 0x000000150300720c */ /* 0x040fe40003f45320 */
[C---:B------:R-:W-:Y:S02]  /*0430*/  ISETP.NE.AND.EX P6, PT, R3.reuse, R23, PT, P6 ;  /* 0x000000170300720c */ /* 0x040fe40003fc5360 */
[----:B------:R-:W-:Y:S01]  /*0440*/  ISETP.NE.U32.AND P5, PT, R2, R24, PT ;  /* 0x000000180200720c */ /* 0x000fe20003fa5070 */
[----:B------:R-:W2:Y:S03]  /*0450*/  LDG.E.64 R22, desc[UR14][R4.64+0x30] ;  /* 0x0000300e04167981 */ /* 0x000ea6000c1e1b00 */
[----:B------:R-:W-:-:S13]  /*0460*/  ISETP.NE.AND.EX P5, PT, R3, R25, PT, P5 ;  /* 0x000000190300720c */ /* 0x000fda0003fa5350 */
[----:B------:R-:W2:Y:S01]  /*0470*/  @!P5 LDG.E.U16 R24, desc[UR14][R6.64+-0x6] ;  /* 0xfffffa0e0618d981 */ /* 0x000ea2000c1e1500 */
[----:B---3--:R-:W-:Y:S01]  /*0480*/  ISETP.NE.U32.AND P4, PT, R2, R12, PT ;  /* 0x0000000c0200720c */ /* 0x008fe20003f85070 */
[----:B----4-:R-:W-:-:S03]  /*0490*/  @!P3 IMAD.U32 R21, R15, 0x10000, RZ ;  /* 0x000100000f15b824 */ /* 0x010fc600078e00ff */
[C---:B------:R-:W-:Y:S01]  /*04a0*/  ISETP.NE.AND.EX P4, PT, R3.reuse, R13, PT, P4 ;  /* 0x0000000d0300720c */ /* 0x040fe20003f85340 */
[----:B------:R-:W3:Y:S01]  /*04b0*/  @!P2 LDG.E.U16 R15, desc[UR14][R6.64+-0xa] ;  /* 0xfffff60e060fa981 */ /* 0x000ee2000c1e1500 */
[----:B------:R-:W-:Y:S01]  /*04c0*/  @!P3 FADD.FTZ R0, R0, R21 ;  /* 0x000000150000b221 */ /* 0x000fe20000010000 */
[----:B--2---:R-:W-:Y:S01]  /*04d0*/  @!P1 IMAD.U32 R13, R18, 0x10000, RZ ;  /* 0x00010000120d9824 */ /* 0x004fe200078e00ff */
[----:B------:R-:W-:Y:S01]  /*04e0*/  ISETP.NE.U32.AND P3, PT, R2, R10, PT ;  /* 0x0000000a0200720c */ /* 0x000fe20003f65070 */
[----:B------:R-:W2:Y:S02]  /*04f0*/  @!P6 LDG.E.U16 R18, desc[UR14][R6.64+-0x8] ;  /* 0xfffff80e0612e981 */ /* 0x000ea4000c1e1500 */
[----:B------:R-:W-:Y:S01]  /*0500*/  @!P1 FADD.FTZ R0, R0, R13 ;  /* 0x0000000d00009221 */ /* 0x000fe20000010000 */
[----:B------:R-:W-:Y:S01]  /*0510*/  ISETP.NE.AND.EX P3, PT, R3, R11, PT, P3 ;  /* 0x0000000b0300720c */ /* 0x000fe20003f65330 */
[----:B------:R-:W4:Y:S01]  /*0520*/  LDG.E.64 R12, desc[UR14][R4.64+0x18] ;  /* 0x0000180e040c7981 */ /* 0x000f22000c1e1b00 */
[----:B------:R-:W-:-:S03]  /*0530*/  ISETP.NE.U32.AND P1, PT, R2, R16, PT ;  /* 0x000000100200720c */ /* 0x000fc60003f25070 */
[----:B------:R-:W4:Y:S01]  /*0540*/  LDG.E.64 R10, desc[UR14][R4.64+0x10] ;  /* 0x0000100e040a7981 */ /* 0x000f22000c1e1b00 */
[----:B------:R-:W-:-:S03]  /*0550*/  ISETP.NE.AND.EX P1, PT, R3, R17, PT, P1 ;  /* 0x000000110300720c */ /* 0x000fc60003f25310 */
[----:B------:R-:W4:Y:S01]  /*0560*/  @!P4 LDG.E.U16 R26, desc[UR14][R6.64+-0x4] ;  /* 0xfffffc0e061ac981 */ /* 0x000f22000c1e1500 */
[----:B------:R-:W-:-:S03]  /*0570*/  @!P0 SHF.L.U32 R19, R19, 0x10, RZ ;  /* 0x0000001013138819 */ /* 0x000fc600000006ff */
[----:B------:R-:W4:Y:S04]  /*0580*/  LDG.E.64 R16, desc[UR14][R4.64+0x20] ;  /* 0x0000200e04107981 */ /* 0x000f28000c1e1b00 */
[----:B------:R-:W4:Y:S01]  /*0590*/  @!P3 LDG.E.U16 R25, desc[UR14][R6.64+-0x2] ;  /* 0xfffffe0e0619b981 */ /* 0x000f22000c1e1500 */
[----:B------:R-:W-:-:S03]  /*05a0*/  @!P0 FADD.FTZ R0, R0, R19 ;  /* 0x0000001300008221 */ /* 0x000fc60000010000 */
[----:B------:R-:W4:Y:S01]  /*05b0*/  LDG.E.64 R20, desc[UR14][R4.64+0x28] ;  /* 0x0000280e04147981 */ /* 0x000f22000c1e1b00 */
[----:B------:R-:W-:-:S03]  /*05c0*/  ISETP.NE.U32.AND P0, PT, R2, R8, PT ;  /* 0x000000080200720c */ /* 0x000fc60003f05070 */
[----:B------:R-:W4:Y:S01]  /*05d0*/  @!P1 LDG.E.U16 R19, desc[UR14][R6.64] ;  /* 0x0000000e06139981 */ /* 0x000f22000c1e1500 */
[----:B------:R-:W-:-:S03]  /*05e0*/  ISETP.NE.AND.EX P0, PT, R3, R9, PT, P0 ;  /* 0x000000090300720c */ /* 0x000fc60003f05300 */
[----:B------:R-:W4:Y:S01]  /*05f0*/  LDG.E.64 R8, desc[UR14][R4.64+0x38] ;  /* 0x0000380e04087981 */ /* 0x000f22000c1e1b00 */
[----:B---3--:R-:W-:-:S04]  /*0600*/  @!P2 IMAD.U32 R15, R15, 0x10000, RZ ;  /* 0x000100000f0fa824 */ /* 0x008fc800078e00ff */
[----:B------:R-:W-:Y:S01]  /*0610*/  @!P2 FADD.FTZ R0, R0, R15 ;  /* 0x0000000f0000a221 */ /* 0x000fe20000010000 */
[----:B--2---:R-:W-:-:S04]  /*0620*/  @!P6 IMAD.U32 R15, R18, 0x10000, RZ ;  /* 0x00010000120fe824 */ /* 0x004fc800078e00ff */
[----:B------:R-:W-:Y:S01]  /*0630*/  @!P6 FADD.FTZ R0, R0, R15 ;  /* 0x0000000f0000e221 */ /* 0x000fe20000010000 */
[----:B------:R-:W-:Y:S01]  /*0640*/  @!P5 IMAD.U32 R15, R24, 0x10000, RZ ;  /* 0x00010000180fd824 */ /* 0x000fe200078e00ff */
[C---:B----4-:R-:W-:Y:S02]  /*0650*/  ISETP.NE.U32.AND P2, PT, R2.reuse, R10, PT ;  /* 0x0000000a0200720c */ /* 0x050fe40003f45070 */
[----:B------:R-:W-:Y:S01]  /*0660*/  ISETP.NE.U32.AND P6, PT, R2, R12, PT ;  /* 0x0000000c0200720c */ /* 0x000fe20003fc5070 */
[----:B------:R-:W-:Y:S01]  /*0670*/  @!P5 FADD.FTZ R0, R0, R15 ;  /* 0x0000000f0000d221 */ /* 0x000fe20000010000 */
[C---:B------:R-:W-:Y:S01]  /*0680*/  ISETP.NE.AND.EX P2, PT, R3.reuse, R11, PT, P2 ;  /* 0x0000000b0300720c */ /* 0x040fe20003f45320 */
[----:B------:R-:W-:Y:S01]  /*0690*/  @!P4 IMAD.U32 R11, R26, 0x10000, RZ ;  /* 0x000100001a0bc824 */ /* 0x000fe200078e00ff */
[----:B------:R-:W-:Y:S01]  /*06a0*/  ISETP.NE.AND.EX P5, PT, R3, R13, PT, P6 ;  /* 0x0000000d0300720c */ /* 0x000fe20003fa5360 */
[----:B------:R-:W2:Y:S01]  /*06b0*/  @!P0 LDG.E.U16 R10, desc[UR14][R6.64+0x2] ;  /* 0x0000020e060a8981 */ /* 0x000ea2000c1e1500 */
[----:B------:R-:W-:Y:S01]  /*06c0*/  ISETP.NE.U32.AND P6, PT, R2, R16, PT ;  /* 0x000000100200720c */ /* 0x000fe20003fc5070 */
[----:B------:R-:W-:Y:S01]  /*06d0*/  @!P4 FADD.FTZ R0, R0, R11 ;  /* 0x0000000b0000c221 */ /* 0x000fe20000010000 */
[----:B------:R-:W-:-:S02]  /*06e0*/  @!P3 IMAD.U32 R25, R25, 0x10000, RZ ;  /* 0x000100001919b824 */ /* 0x000fc400078e00ff */
[----:B------:R-:W-:Y:S02]  /*06f0*/  ISETP.NE.AND.EX P6, PT, R3, R17, PT, P6 ;  /* 0x000000110300720c */ /* 0x000fe40003fc5360 */
[----:B------:R-:W-:Y:S01]  /*0700*/  ISETP.NE.U32.AND P4, PT, R2, R20, PT ;  /* 0x000000140200720c */ /* 0x000fe20003f85070 */
[----:B------:R-:W-:Y:S01]  /*0710*/  @!P3 FADD.FTZ R0, R0, R25 ;  /* 0x000000190000b221 */ /* 0x000fe20000010000 */
[----:B------:R-:W-:Y:S01]  /*0720*/  ISETP.NE.U32.AND P3, PT, R2, R22, PT ;  /* 0x000000160200720c */ /* 0x000fe20003f65070 */
[----:B------:R-:W3:Y:S01]  /*0730*/  @!P2 LDG.E.U16 R11, desc[UR14][R6.64+0x4] ;  /* 0x0000040e060ba981 */ /* 0x000ee2000c1e1500 */
[----:B------:R-:W-:Y:S02]  /*0740*/  @!P1 SHF.L.U32 R19, R19, 0x10, RZ ;  /* 0x0000001013139819 */ /* 0x000fe400000006ff */
[C---:B------:R-:W-:Y:S01]  /*0750*/  ISETP.NE.AND.EX P4, PT, R3.reuse, R21, PT, P4 ;  /* 0x000000150300720c */ /* 0x040fe20003f85340 */
[----:B------:R-:W4:Y:S01]  /*0760*/  @!P5 LDG.E.U16 R12, desc[UR14][R6.64+0x6] ;  /* 0x0000060e060cd981 */ /* 0x000f22000c1e1500 */
[----:B------:R-:W-:Y:S01]  /*0770*/  ISETP.NE.AND.EX P3, PT, R3, R23, PT, P3 ;  /* 0x000000170300720c */ /* 0x000fe20003f65330 */
[----:B------:R-:W-:Y:S01]  /*0780*/  @!P1 FADD.FTZ R0, R0, R19 ;  /* 0x0000001300009221 */ /* 0x000fe20000010000 */
[----:B------:R-:W-:-:S02]  /*0790*/  ISETP.NE.U32.AND P1, PT, R2, R8, PT ;  /* 0x000000080200720c */ /* 0x000fc40003f25070 */
[----:B------:R-:W4:Y:S02]  /*07a0*/  @!P6 LDG.E.U16 R8, desc[UR14][R6.64+0x8] ;  /* 0x0000080e0608e981 */ /* 0x000f24000c1e1500 */
[----:B------:R-:W-:-:S05]  /*07b0*/  ISETP.NE.AND.EX P1, PT, R3, R9, PT, P1 ;  /* 0x000000090300720c */ /* 0x000fca0003f25310 */
[----:B------:R-:W4:Y:S04]  /*07c0*/  @!P4 LDG.E.U16 R13, desc[UR14][R6.64+0xa] ;  /* 0x00000a0e060dc981 */ /* 0x000f28000c1e1500 */
[----:B------:R-:W4:Y:S04]  /*07d0*/  @!P3 LDG.E.U16 R15, desc[UR14][R6.64+0xc] ;  /* 0x00000c0e060fb981 */ /* 0x000f28000c1e1500 */
[----:B------:R-:W4:Y:S01]  /*07e0*/  @!P1 LDG.E.U16 R16, desc[UR14][R6.64+0xe] ;  /* 0x00000e0e06109981 */ /* 0x000f22000c1e1500 */
[----:B------:R-:W-:-:S04]  /*07f0*/  UIADD3 UR4, UP1, UPT, UR4, -0x10, URZ ;  /* 0xfffffff004047890 */ /* 0x000fc8000ff3e0ff */
[----:B------:R-:W-:Y:S02]  /*0800*/  UIADD3.X UR7, UPT, UPT, UR7, -0x1, URZ, UP1, !UPT ;  /* 0xffffffff07077890 */ /* 0x000fe40008ffe4ff */
[----:B------:R-:W-:-:S04]  /*0810*/  UISETP.NE.U32.AND UP1, UPT, UR4, URZ, UPT ;  /* 0x000000ff0400728c */ /* 0x000fc8000bf25070 */
[----:B------:R-:W-:Y:S01]  /*0820*/  UISETP.NE.AND.EX UP1, UPT, UR7, URZ, UPT, UP1 ;  /* 0x000000ff0700728c */ /* 0x000fe2000bf25310 */
[----:B--2---:R-:W-:-:S04]  /*0830*/  @!P0 IMAD.U32 R9, R10, 0x10000, RZ ;  /* 0x000100000a098824 */ /* 0x004fc800078e00ff */
[----:B------:R-:W-:Y:S01]  /*0840*/  @!P0 FADD.FTZ R0, R0, R9 ;  /* 0x0000000900008221 */ /* 0x000fe20000010000 */
[----:B---3--:R-:W-:Y:S02]  /*0850*/  @!P2 IMAD.U32 R11, R11, 0x10000, RZ ;  /* 0x000100000b0ba824 */ /* 0x008fe400078e00ff */
[----:B----4-:R-:W-:Y:S02]  /*0860*/  @!P5 IMAD.U32 R9, R12, 0x10000, RZ ;  /* 0x000100000c09d824 */ /* 0x010fe400078e00ff */
[----:B------:R-:W-:Y:S01]  /*0870*/  @!P2 FADD.FTZ R0, R0, R11 ;  /* 0x0000000b0000a221 */ /* 0x000fe20000010000 */
[----:B------:R-:W-:-:S03]  /*0880*/  @!P6 IMAD.U32 R11, R8, 0x10000, RZ ;  /* 0x00010000080be824 */ /* 0x000fc600078e00ff */
[----:B------:R-:W-:-:S04]  /*0890*/  @!P5 FADD.FTZ R0, R0, R9 ;  /* 0x000000090000d221 */ /* 0x000fc80000010000 */
[----:B------:R-:W-:Y:S01]  /*08a0*/  @!P6 FADD.FTZ R0, R0, R11 ;  /* 0x0000000b0000e221 */ /* 0x000fe20000010000 */
[----:B------:R-:W-:Y:S01]  /*08b0*/  @!P4 IMAD.U32 R13, R13, 0x10000, RZ ;  /* 0x000100000d0dc824 */ /* 0x000fe200078e00ff */
[----:B------:R-:W-:-:S03]  /*08c0*/  @!P3 SHF.L.U32 R15, R15, 0x10, RZ ;  /* 0x000000100f0fb819 */ /* 0x000fc600000006ff */
[----:B------:R-:W-:Y:S01]  /*08d0*/  @!P4 FADD.FTZ R0, R0, R13 ;  /* 0x0000000d0000c221 */ /* 0x000fe20000010000 */
[----:B------:R-:W-:Y:S02]  /*08e0*/  IADD3 R4, P0, PT, R4, 0x80, RZ ;  /* 0x0000008004047810 */ /* 0x000fe40007f1e0ff */
[----:B------:R-:W-:Y:S01]  /*08f0*/  IADD3 R12, P2, PT, R6, 0x20, RZ ;  /* 0x00000020060c7810 */ /* 0x000fe20007f5e0ff */
[----:B------:R-:W-:Y:S01]  /*0900*/  @!P3 FADD.FTZ R0, R0, R15 ;  /* 0x0000000f0000b221 */ /* 0x000fe20000010000 */
[----:B------:R-:W-:Y:S02]  /*0910*/  @!P1 IMAD.U32 R9, R16, 0x10000, RZ ;  /* 0x0001000010099824 */ /* 0x000fe400078e00ff */
[----:B------:R-:W-:Y:S02]  /*0920*/  IMAD.X R5, RZ, RZ, R5, P0 ;  /* 0x000000ffff057224 */ /* 0x000fe400000e0605 */
[----:B------:R-:W-:Y:S02]  /*0930*/  IMAD.X R13, RZ, RZ, R7, P2 ;  /* 0x000000ffff0d7224 */ /* 0x000fe400010e0607 */
[----:B------:R-:W-:Y:S01]  /*0940*/  @!P1 FADD.FTZ R0, R0, R9 ;  /* 0x0000000900009221 */ /* 0x000fe20000010000 */
[----:B------:R-:W-:Y:S06]  /*0950*/  BRA.U UP1, `(.L_x_1153) ;  /* 0xfffffff901547547 */ /* 0x000fec000b83ffff */
.L_x_1152:
        /* <DEDUP_REMOVED lines=16> */
[----:B------:R-:W4:Y:S01]  /*0a60*/  LDG.E.64 R16, desc[UR14][R22.64+0x10] ;  /* 0x0000100e16107981 */ /* 0x000f22000c1e1b00 */
[----:B0-----:R-:W-:-:S03]  /*0a70*/  ULEA UR4, UP1, UR5, UR8, 0x1 ;  /* 0x0000000805047291 */ /* 0x001fc6000f8208ff */
[----:B------:R-:W4:Y:S01]  /*0a80*/  LDG.E.64 R18, desc[UR14][R22.64+0x18] ;  /* 0x0000180e16127981 */ /* 0x000f22000c1e1b00 */
[----:B------:R-:W-:-:S03]  /*0a90*/  ULEA.HI.X UR7, UR5, UR9, UR6, 0x1, UP1 ;  /* 0x0000000905077291 */ /* 0x000fc600088f0c06 */
[----:B------:R-:W4:Y:S01]  /*0aa0*/  LDG.E.64 R20, desc[UR14][R22.64+0x20] ;  /* 0x0000200e16147981 */ /* 0x000f22000c1e1b00 */
[----:B------:R-:W-:Y:S02]  /*0ab0*/  IMAD.U32 R6, RZ, RZ, UR4 ;  /* 0x00000004ff067e24 */ /* 0x000fe4000f8e00ff */
[----:B------:R-:W-:Y:S01]  /*0ac0*/  IMAD.U32 R7, RZ, RZ, UR7 ;  /* 0x00000007ff077e24 */ /* 0x000fe2000f8e00ff */
[----:B------:R-:W4:Y:S04]  /*0ad0*/  LDG.E.64 R8, desc[UR14][R22.64+0x30] ;  /* 0x0000300e16087981 */ /* 0x000f28000c1e1b00 */
[----:B------:R-:W4:Y:S01]  /*0ae0*/  LDG.E.64 R10, desc[UR14][R22.64+0x38] ;  /* 0x0000380e160a7981 */ /* 0x000f22000c1e1b00 */
[----:B--2--5:R-:W-:-:S04]  /*0af0*/  ISETP.NE.U32.AND P5, PT, R2, R4, PT ;  /* 0x000000040200720c */ /* 0x024fc80003fa5070 */
[----:B------:R-:W-:Y:S02]  /*0b00*/  ISETP.NE.AND.EX P5, PT, R3, R5, PT, P5 ;  /* 0x000000050300720c */ /* 0x000fe40003fa5350 */
[----:B------:R-:W2:Y:S11]  /*0b10*/  LDG.E.64 R4, desc[UR14][R22.64+0x28] ;  /* 0x0000280e16047981 */ /* 0x000eb6000c1e1b00 */
[----:B------:R-:W2:Y:S01]  /*0b20*/  @!P5 LDG.E.U16 R15, desc[UR14][R6.64] ;  /* 0x0000000e060fd981 */ /* 0x000ea2000c1e1500 */
[----:B---3--:R-:W-:-:S02]  /*0b30*/  ISETP.NE.U32.AND P0, PT, R2, R12, PT ;  /* 0x0000000c0200720c */ /* 0x008fc40003f05070 */
[C---:B----4-:R-:W-:Y:S02]  /*0b40*/  ISETP.NE.U32.AND P4, PT, R2.reuse, R16, PT ;  /* 0x000000100200720c */ /* 0x050fe40003f85070 */
[C---:B------:R-:W-:Y:S02]  /*0b50*/  ISETP.NE.AND.EX P0, PT, R3.reuse, R13, PT, P0 ;  /* 0x0000000d0300720c */ /* 0x040fe40003f05300 */
[C---:B------:R-:W-:Y:S02]  /*0b60*/  ISETP.NE.AND.EX P4, PT, R3.reuse, R17, PT, P4 ;  /* 0x000000110300720c */ /* 0x040fe40003f85340 */
[C---:B------:R-:W-:Y:S02]  /*0b70*/  ISETP.NE.U32.AND P3, PT, R2.reuse, R18, PT ;  /* 0x000000120200720c */ /* 0x040fe40003f65070 */
[----:B------:R-:W-:Y:S02]  /*0b80*/  ISETP.NE.U32.AND P2, PT, R2, R20, PT ;  /* 0x000000140200720c */ /* 0x000fe40003f45070 */
[----:B------:R-:W-:-:S02]  /*0b90*/  ISETP.NE.AND.EX P3, PT, R3, R19, PT, P3 ;  /* 0x000000130300720c */ /* 0x000fc40003f65330 */
[----:B------:R-:W-:Y:S02]  /*0ba0*/  ISETP.NE.AND.EX P2, PT, R3, R21, PT, P2 ;  /* 0x000000150300720c */ /* 0x000fe40003f45320 */
[----:B------:R-:W-:-:S03]  /*0bb0*/  ISETP.NE.U32.AND P6, PT, R2, R8, PT ;  /* 0x000000080200720c */ /* 0x000fc60003fc5070 */
[----:B------:R-:W3:Y:S01]  /*0bc0*/  @!P4 LDG.E.U16 R8, desc[UR14][R6.64+0x4] ;  /* 0x0000040e0608c981 */ /* 0x000ee2000c1e1500 */
[----:B------:R-:W-:-:S13]  /*0bd0*/  ISETP.NE.AND.EX P6, PT, R3, R9, PT, P6 ;  /* 0x000000090300720c */ /* 0x000fda0003fc5360 */
[----:B------:R-:W4:Y:S01]  /*0be0*/  @!P6 LDG.E.U16 R13, desc[UR14][R6.64+0xc] ;  /* 0x00000c0e060de981 */ /* 0x000f22000c1e1500 */
[----:B--2---:R-:W-:-:S03]  /*0bf0*/  ISETP.NE.U32.AND P1, PT, R2, R4, PT ;  /* 0x000000040200720c */ /* 0x004fc60003f25070 */
[----:B------:R-:W2:Y:S01]  /*0c00*/  @!P0 LDG.E.U16 R4, desc[UR14][R6.64+0x2] ;  /* 0x0000020e06048981 */ /* 0x000ea2000c1e1500 */
[----:B------:R-:W-:Y:S01]  /*0c10*/  ISETP.NE.AND.EX P1, PT, R3, R5, PT, P1 ;  /* 0x000000050300720c */ /* 0x000fe20003f25310 */
[----:B------:R-:W-:-:S04]  /*0c20*/  @!P5 IMAD.U32 R15, R15, 0x10000, RZ ;  /* 0x000100000f0fd824 */ /* 0x000fc800078e00ff */
[----:B------:R-:W-:Y:S01]  /*0c30*/  @!P5 FADD.FTZ R0, R0, R15 ;  /* 0x0000000f0000d221 */ /* 0x000fe20000010000 */
[----:B------:R-:W-:-:S07]  /*0c40*/  ISETP.NE.U32.AND P5, PT, R2, R10, PT ;  /* 0x0000000a0200720c */ /* 0x000fce0003fa5070 */
[----:B------:R-:W2:Y:S04]  /*0c50*/  @!P1 LDG.E.U16 R12, desc[UR14][R6.64+0xa] ;  /* 0x00000a0e060c9981 */ /* 0x000ea8000c1e1500 */
[----:B------:R-:W2:Y:S01]  /*0c60*/  @!P3 LDG.E.U16 R10, desc[UR14][R6.64+0x6] ;  /* 0x0000060e060ab981 */ /* 0x000ea2000c1e1500 */
[----:B------:R-:W-:-:S03]  /*0c70*/  ISETP.NE.AND.EX P5, PT, R3, R11, PT, P5 ;  /* 0x0000000b0300720c */ /* 0x000fc60003fa5350 */
[----:B------:R-:W2:Y:S10]  /*0c80*/  @!P2 LDG.E.U16 R11, desc[UR14][R6.64+0x8] ;  /* 0x0000080e060ba981 */ /* 0x000eb4000c1e1500 */
[----:B------:R-:W2:Y:S01]  /*0c90*/  @!P5 LDG.E.U16 R15, desc[UR14][R6.64+0xe] ;  /* 0x00000e0e060fd981 */ /* 0x000ea2000c1e1500 */
[----:B---3--:R-:W-:Y:S01]  /*0ca0*/  @!P4 SHF.L.U32 R9, R8, 0x10, RZ ;  /* 0x000000100809c819 */ /* 0x008fe200000006ff */
[----:B------:R-:W-:Y:S01]  /*0cb0*/  UIADD3 UR5, UP1, UPT, UR5, 0x8, URZ ;  /* 0x0000000805057890 */ /* 0x000fe2000ff3e0ff */
[----:B----4-:R-:W-:-:S03]  /*0cc0*/  @!P6 IMAD.U32 R13, R13, 0x10000, RZ ;  /* 0x000100000d0de824 */ /* 0x010fc600078e00ff */
[----:B------:R-:W-:Y:S01]  /*0cd0*/  UIADD3.X UR6, UPT, UPT, URZ, UR6, URZ, UP1, !UPT ;  /* 0x00000006ff067290 */ /* 0x000fe20008ffe4ff */
[----:B--2---:R-:W-:-:S04]  /*0ce0*/  @!P0 IMAD.U32 R5, R4, 0x10000, RZ ;  /* 0x0001000004058824 */ /* 0x004fc800078e00ff */
[----:B------:R-:W-:-:S04]  /*0cf0*/  @!P0 FADD.FTZ R0, R0, R5 ;  /* 0x0000000500008221 */ /* 0x000fc80000010000 */
[----:B------:R-:W-:Y:S01]  /*0d00*/  @!P4 FADD.FTZ R0, R0, R9 ;  /* 0x000000090000c221 */ /* 0x000fe20000010000 */
[----:B------:R-:W-:Y:S02]  /*0d10*/  @!P3 IMAD.U32 R5, R10, 0x10000, RZ ;  /* 0x000100000a05b824 */ /* 0x000fe400078e00ff */
[----:B------:R-:W-:Y:S02]  /*0d20*/  @!P2 IMAD.U32 R11, R11, 0x10000, RZ ;  /* 0x000100000b0ba824 */ /* 0x000fe400078e00ff */
[----:B------:R-:W-:Y:S01]  /*0d30*/  @!P3 FADD.FTZ R0, R0, R5 ;  /* 0x000000050000b221 */ /* 0x000fe20000010000 */
[----:B------:R-:W-:-:S03]  /*0d40*/  @!P1 IMAD.U32 R5, R12, 0x10000, RZ ;  /* 0x000100000c059824 */ /* 0x000fc600078e00ff */
[----:B------:R-:W-:-:S04]  /*0d50*/  @!P2 FADD.FTZ R0, R0, R11 ;  /* 0x0000000b0000a221 */ /* 0x000fc80000010000 */
[----:B------:R-:W-:Y:S01]  /*0d60*/  @!P1 FADD.FTZ R0, R0, R5 ;  /* 0x0000000500009221 */ /* 0x000fe20000010000 */
[----:B------:R-:W-:-:S03]  /*0d70*/  @!P5 SHF.L.U32 R15, R15, 0x10, RZ ;  /* 0x000000100f0fd819 */ /* 0x000fc600000006ff */
[----:B------:R-:W-:-:S04]  /*0d80*/  @!P6 FADD.FTZ R0, R0, R13 ;  /* 0x0000000d0000e221 */ /* 0x000fc80000010000 */
[----:B------:R-:W-:-:S07]  /*0d90*/  @!P5 FADD.FTZ R0, R0, R15 ;  /* 0x0000000f0000d221 */ /* 0x000fce0000010000 */
.L_x_1154:
        /* <DEDUP_REMOVED lines=30> */
[----:B------:R-:W2:Y:S06]  /*0f80*/  @!P0 LDG.E.U16 R6, desc[UR14][R4.64] ;  /* 0x0000000e04068981 */ /* 0x000eac000c1e1500 */
[----:B------:R-:W3:Y:S04]  /*0f90*/  @!P1 LDG.E.U16 R8, desc[UR14][R4.64+0x2] ;  /* 0x0000020e04089981 */ /* 0x000ee8000c1e1500 */
[----:B------:R-:W4:Y:S04]  /*0fa0*/  @!P2 LDG.E.U16 R10, desc[UR14][R4.64+0x4] ;  /* 0x0000040e040aa981 */ /* 0x000f28000c1e1500 */
[----:B------:R-:W4:Y:S01]  /*0fb0*/  @!P3 LDG.E.U16 R11, desc[UR14][R4.64+0x6] ;  /* 0x0000060e040bb981 */ /* 0x000f22000c1e1500 */
[----:B------:R-:W-:-:S04]  /*0fc0*/  UIADD3 UR5, UP1, UPT, UR5, 0x4, URZ ;  /* 0x0000000405057890 */ /* 0x000fc8000ff3e0ff */
[----:B------:R-:W-:Y:S01]  /*0fd0*/  UIADD3.X UR6, UPT, UPT, URZ, UR6, URZ, UP1, !UPT ;  /* 0x00000006ff067290 */ /* 0x000fe20008ffe4ff */
[----:B--2---:R-:W-:-:S05]  /*0fe0*/  @!P0 SHF.L.U32 R7, R6, 0x10, RZ ;  /* 0x0000001006078819 */ /* 0x004fca00000006ff */
[----:B------:R-:W-:Y:S01]  /*0ff0*/  @!P0 FADD.FTZ R0, R0, R7 ;  /* 0x0000000700008221 */ /* 0x000fe20000010000 */
[----:B---3--:R-:W-:Y:S02]  /*1000*/  @!P1 IMAD.U32 R9, R8, 0x10000, RZ ;  /* 0x0001000008099824 */ /* 0x008fe400078e00ff */
[----:B----4-:R-:W-:Y:S02]  /*1010*/  @!P2 IMAD.U32 R7, R10, 0x10000, RZ ;  /* 0x000100000a07a824 */ /* 0x010fe400078e00ff */
[----:B------:R-:W-:Y:S01]  /*1020*/  @!P1 FADD.FTZ R0, R0, R9 ;  /* 0x0000000900009221 */ /* 0x000fe20000010000 */
[----:B------:R-:W-:-:S03]  /*1030*/  @!P3 IMAD.U32 R11, R11, 0x10000, RZ ;  /* 0x000100000b0bb824 */ /* 0x000fc600078e00ff */
[----:B------:R-:W-:-:S04]  /*1040*/  @!P2 FADD.FTZ R0, R0, R7 ;  /* 0x000000070000a221 */ /* 0x000fc80000010000 */
[----:B------:R-:W-:-:S07]  /*1050*/  @!P3 FADD.FTZ R0, R0, R11 ;  /* 0x0000000b0000b221 */ /* 0x000fce0000010000 */
.L_x_1155:
[----:B------:R-:W-:Y:S05]  /*1060*/  BRA.U !UP0, `(.L_x_1151) ;  /* 0x0000000108647547 */ /* 0x000fea000b800000 */
[----:B------:R-:W0:Y:S01]  /*1070*/  LDCU.64 UR8, c[0x0][0x398] ;  /* 0x00007300ff0877ac */ /* 0x000e220008000a00 */
[----:B------:R-:W1:Y:S01]  /*1080*/  LDCU.64 UR12, c[0x0][0x3a0] ;  /* 0x00007400ff0c77ac */ /* 0x000e620008000a00 */
[----:B0-----:R-:W-:Y:S02]  /*1090*/  ULEA UR8, UP0, UR5, UR8, 0x1 ;  /* 0x0000000805087291 */ /* 0x001fe4000f8008ff */
[----:B-1----:R-:W-:Y:S02]  /*10a0*/  ULEA UR7, UP1, UR5, UR12, 0x3 ;  /* 0x0000000c05077291 */ /* 0x002fe4000f8218ff */
[----:B------:R-:W-:Y:S02]  /*10b0*/  ULEA.HI.X UR9, UR5, UR9, UR6, 0x1, UP0 ;  /* 0x0000000905097291 */ /* 0x000fe400080f0c06 */
[----:B------:R-:W-:-:S12]  /*10c0*/  ULEA.HI.X UR5, UR5, UR13, UR6, 0x3, UP1 ;  /* 0x0000000d05057291 */ /* 0x000fd800088f1c06 */
.L_x_1156:
[----:B------:R-:W-:Y:S01]  /*10d0*/  IMAD.U32 R4, RZ, RZ, UR7 ;  /* 0x00000007ff047e24 */ /* 0x000fe2000f8e00ff */
[----:B------:R-:W-:-:S06]  /*10e0*/  MOV R5, UR5 ;  /* 0x0000000500057c02 */ /* 0x000fcc0008000f00 */
[----:B------:R-:W2:Y:S01]  /*10f0*/  LDG.E.64 R4, desc[UR14][R4.64] ;  /* 0x0000000e04047981 */ /* 0x000ea2000c1e1b00 */
[----:B------:R-:W-:Y:S02]  /*1100*/  IMAD.U32 R6, RZ, RZ, UR8 ;  /* 0x00000008ff067e24 */ /* 0x000fe4000f8e00ff */
[----:B------:R-:W-:Y:S01]  /*1110*/  IMAD.U32 R7, RZ, RZ, UR9 ;  /* 0x00000009ff077e24 */ /* 0x000fe2000f8e00ff */
[----:B--2--5:R-:W-:-:S04]  /*1120*/  ISETP.NE.U32.AND P0, PT, R2, R4, PT ;  /* 0x000000040200720c */ /* 0x024fc80003f05070 */
[----:B------:R-:W-:-:S13]  /*1130*/  ISETP.NE.AND.EX P0, PT, R3, R5, PT, P0 ;  /* 0x000000050300720c */ /* 0x000fda0003f05300 */
[----:B------:R-:W2:Y:S01]  /*1140*/  @!P0 LDG.E.U16 R6, desc[UR14][R6.64] ;  /* 0x0000000e06068981 */ /* 0x000ea2000c1e1500 */
        /* <DEDUP_REMOVED lines=8> */
[----:B--2---:R-:W-:-:S04]  /*11d0*/  @!P0 IMAD.U32 R5, R6, 0x10000, RZ ;  /* 0x0001000006058824 */ /* 0x004fc800078e00ff */
[----:B------:R-:W-:Y:S01]  /*11e0*/  @!P0 FADD.FTZ R0, R0, R5 ;  /* 0x0000000500008221 */ /* 0x000fe20000010000 */
[----:B------:R-:W-:Y:S06]  /*11f0*/  BRA.U UP0, `(.L_x_1156) ;  /* 0xfffffffd00b47547 */ /* 0x000fec000b83ffff */
.L_x_1151:
[----:B------:R-:W0:Y:S02]  /*1200*/  LDCU.64 UR4, c[0x0][0x380] ;  /* 0x00007000ff0477ac */ /* 0x000e240008000a00 */
[----:B0----5:R-:W-:-:S04]  /*1210*/  LEA R2, P0, R14, UR4, 0x2 ;  /* 0x000000040e027c11 */ /* 0x021fc8000f8010ff */
[----:B------:R-:W-:-:S05]  /*1220*/  LEA.HI.X R3, R14, UR5, RZ, 0x2, P0 ;  /* 0x000000050e037c11 */ /* 0x000fca00080f14ff */
[----:B------:R-:W-:Y:S01]  /*1230*/  STG.E desc[UR14][R2.64], R0 ;  /* 0x0000000002007986 */ /* 0x000fe2000c10190e */
[----:B------:R-:W-:Y:S05]  /*1240*/  EXIT ;  /* 0x000000000000794d */ /* 0x000fea0003800000 */
.L_x_1157:
        /* <DEDUP_REMOVED lines=11> */
.L_x_8777:


//--------------------- .text._ZN2at6native55_GLOBAL__N__0955718d_22_SparseCsrTensorMath_cu_868dd54534reduce_sparse_csr_dim0_cuda_kernelIN3c108BFloat16EiNS1_14ReductionAddOpIfEEfEEvPT2_PKT0_lPKT_SB_lT1_ --------------------------
	.section	.text._ZN2at6native55_GLOBAL__N__0955718d_22_SparseCsrTensorMath_cu_868dd54534reduce_sparse_csr_dim0_cuda_kernelIN3c108BFloat16EiNS1_14ReductionAddOpIfEEfEEvPT2_PKT0_lPKT_SB_lT1_,"ax",@progbits
	.align	128
.text._ZN2at6native55_GLOBAL__N__0955718d_22_SparseCsrTensorMath_cu_868dd54534reduce_sparse_csr_dim0_cuda_kernelIN3c108BFloat16EiNS1_14ReductionAddOpIfEEfEEvPT2_PKT0_lPKT_SB_lT1_:
        .type           _ZN2at6native55_GLOBAL__N__0955718d_22_SparseCsrTensorMath_cu_868dd54534reduce_sparse_csr_dim0_cuda_kernelIN3c108BFloat16EiNS1_14ReductionAddOpIfEEfEEvPT2_PKT0_lPKT_SB_lT1_,@function
        .size           _ZN2at6native55_GLOBAL__N__0955718d_22_SparseCsrTensorMath_cu_868dd54534reduce_sparse_csr_dim0_cuda_kernelIN3c108BFloat16EiNS1_14ReductionAddOpIfEEfEEvPT2_PKT0_lPKT_SB_lT1_,(.L_x_8778 - _ZN2at6native55_GLOBAL__N__0955718d_22_SparseCsrTensorMath_cu_868dd54534reduce_sparse_csr_dim0_cuda_kernelIN3c108BFloat16EiNS1_14ReductionAddOpIfEEfEEvPT2_PKT0_lPKT_SB_lT1_)
        .other          _ZN2at6native55_GLOBAL__N__0955718d_22_SparseCsrTensorMath_cu_868dd54534reduce_sparse_csr_dim0_cuda_kernelIN3c108BFloat16EiNS1_14ReductionAddOpIfEEfEEvPT2_PKT0_lPKT_SB_lT1_,@"STO_CUDA_ENTRY STV_DEFAULT"
_ZN2at6native55_GLOBAL__N__0955718d_22_SparseCsrTensorMath_cu_868dd54534reduce_sparse_csr_dim0_cuda_kernelIN3c108BFloat16EiNS1_14ReductionAddOpIfEEfEEvPT2_PKT0_lPKT_SB_lT1_:
        /* <DEDUP_REMOVED lines=12> */
[----:B------:R-:W-:Y:S01]  /*00c0*/  IMAD.MOV.U32 R2, RZ, RZ, RZ ;  /* 0x000000ffff027224 */ /* 0x000fe200078e00ff */
        /* <DEDUP_REMOVED lines=9> */
[----:B------:R-:W-:Y:S01]  /*0160*/  HFMA2 R2, -RZ, RZ, 0, 0 ;  /* 0x00000000ff027431 */ /* 0x000fe200000001ff */
        /* <DEDUP_REMOVED lines=22> */
.L_x_1160:
        /* <DEDUP_REMOVED lines=12> */
[C---:B---3--:R-:W-:Y:S02]  /*0390*/  ISETP.NE.AND P3, PT, R6.reuse, R9, PT ;  /* 0x000000090600720c */ /* 0x048fe40003f65270 */
[----:B------:R-:W-:Y:S02]  /*03a0*/  MOV R9, R19 ;  /* 0x0000001300097202 */ /* 0x000fe40000000f00 */
[----:B------:R-:W2:Y:S07]  /*03b0*/  LDG.E R19, desc[UR14][R4.64+-0x8] ;  /* 0xfffff80e04137981 */ /* 0x000eae000c1e1900 */
[----:B------:R-:W3:Y:S04]  /*03c0*/  @!P1 LDG.E.U16 R7, desc[UR14][R8.64+-0x10] ;  /* 0xfffff00e08079981 */ /* 0x000ee8000c1e1500 */
[----:B------:R-:W2:Y:S01]  /*03d0*/  @!P3 LDG.E.U16 R10, desc[UR14][R8.64+-0xe] ;  /* 0xfffff20e080ab981 */ /* 0x000ea2000c1e1500 */
[----:B----4-:R-:W-:-:S02]  /*03e0*/  ISETP.NE.AND P4, PT, R6, R11, PT ;  /* 0x0000000b0600720c */ /* 0x010fc40003f85270 */
[C---:B------:R-:W-:Y:S01]  /*03f0*/  ISETP.NE.AND P5, PT, R6.reuse, R13, PT ;  /* 0x0000000d0600720c */ /* 0x040fe20003fa5270 */
[----:B------:R-:W4:Y:S01]  /*0400*/  LDG.E R11, desc[UR14][R4.64+0x18] ;  /* 0x0000180e040b7981 */ /* 0x000f22000c1e1900 */
[C---:B------:R-:W-:Y:S02]  /*0410*/  ISETP.NE.AND P6, PT, R6.reuse, R15, PT ;  /* 0x0000000f0600720c */ /* 0x040fe40003fc5270 */
[----:B------:R-:W-:-:S07]  /*0420*/  ISETP.NE.AND P0, PT, R6, R17, PT ;  /* 0x000000110600720c */ /* 0x000fce0003f05270 */
[----:B------:R-:W4:Y:S01]  /*0430*/  @!P4 LDG.E.U16 R12, desc[UR14][R8.64+-0xc] ;  /* 0xfffff40e080cc981 */ /* 0x000f22000c1e1500 */
[----:B------:R-:W-:-:S03]  /*0440*/  ISETP.NE.AND P2, PT, R6, R21, PT ;  /* 0x000000150600720c */ /* 0x000fc60003f45270 */
[----:B------:R-:W4:Y:S04]  /*0450*/  @!P5 LDG.E.U16 R14, desc[UR14][R8.64+-0xa] ;  /* 0xfffff60e080ed981 */ /* 0x000f28000c1e1500 */
[----:B------:R-:W4:Y:S04]  /*0460*/  LDG.E R21, desc[UR14][R4.64+0x4] ;  /* 0x0000040e04157981 */ /* 0x000f28000c1e1900 */
[----:B------:R-:W4:Y:S04]  /*0470*/  @!P6 LDG.E.U16 R16, desc[UR14][R8.64+-0x8] ;  /* 0xfffff80e0810e981 */ /* 0x000f28000c1e1500 */
[----:B------:R-:W4:Y:S01]  /*0480*/  @!P0 LDG.E.U16 R17, desc[UR14][R8.64+-0x6] ;  /* 0xfffffa0e08118981 */ /* 0x000f22000c1e1500 */
[----:B---3--:R-:W-:-:S04]  /*0490*/  @!P1 IMAD.U32 R7, R7, 0x10000, RZ ;  /* 0x0001000007079824 */ /* 0x008fc800078e00ff */
[----:B------:R-:W-:Y:S01]  /*04a0*/  @!P1 FADD.FTZ R2, R2, R7 ;  /* 0x0000000702029221 */ /* 0x000fe20000010000 */
[----:B--2---:R-:W-:Y:S01]  /*04b0*/  ISETP.NE.AND P1, PT, R6, R19, PT ;  /* 0x000000130600720c */ /* 0x004fe20003f25270 */
[----:B------:R-:W-:Y:S01]  /*04c0*/  @!P3 IMAD.U32 R7, R10, 0x10000, RZ ;  /* 0x000100000a07b824 */ /* 0x000fe200078e00ff */
[----:B------:R-:W2:Y:S03]  /*04d0*/  @!P2 LDG.E.U16 R19, desc[UR14][R8.64+-0x2] ;  /* 0xfffffe0e0813a981 */ /* 0x000ea6000c1e1500 */
[----:B------:R-:W-:Y:S01]  /*04e0*/  @!P3 FADD.FTZ R2, R2, R7 ;  /* 0x000000070202b221 */ /* 0x000fe20000010000 */
[----:B------:R-:W-:Y:S01]  /*04f0*/  ISETP.NE.AND P3, PT, R6, R23, PT ;  /* 0x000000170600720c */ /* 0x000fe20003f65270 */
[----:B------:R-:W3:Y:S04]  /*0500*/  LDG.E R7, desc[UR14][R4.64+0x1c] ;  /* 0x00001c0e04077981 */ /* 0x000ee8000c1e1900 */
[----:B------:R-:W3:Y:S04]  /*0510*/  LDG.E R23, desc[UR14][R4.64+0x10] ;  /* 0x0000100e04177981 */ /* 0x000ee8000c1e1900 */
[----:B------:R-:W3:Y:S04]  /*0520*/  @!P1 LDG.E.U16 R18, desc[UR14][R8.64+-0x4] ;  /* 0xfffffc0e08129981 */ /* 0x000ee8000c1e1500 */
[----:B------:R-:W3:Y:S01]  /*0530*/  @!P3 LDG.E.U16 R10, desc[UR14][R8.64] ;  /* 0x0000000e080ab981 */ /* 0x000ee2000c1e1500 */
[----:B----4-:R-:W-:Y:S01]  /*0540*/  @!P4 SHF.L.U32 R13, R12, 0x10, RZ ;  /* 0x000000100c0dc819 */ /* 0x010fe200000006ff */
[----:B------:R-:W-:-:S04]  /*0550*/  @!P5 IMAD.U32 R15, R14, 0x10000, RZ ;  /* 0x000100000e0fd824 */ /* 0x000fc800078e00ff */
[----:B------:R-:W-:Y:S01]  /*0560*/  @!P4 FADD.FTZ R2, R2, R13 ;  /* 0x0000000d0202c221 */ /* 0x000fe20000010000 */
[----:B------:R-:W-:Y:S01]  /*0570*/  ISETP.NE.AND P4, PT, R6, R21, PT ;  /* 0x000000150600720c */ /* 0x000fe20003f85270 */
[----:B------:R-:W-:Y:S02]  /*0580*/  @!P6 IMAD.U32 R13, R16, 0x10000, RZ ;  /* 0x00010000100de824 */ /* 0x000fe400078e00ff */
[----:B------:R-:W-:Y:S01]  /*0590*/  @!P5 FADD.FTZ R2, R2, R15 ;  /* 0x0000000f0202d221 */ /* 0x000fe20000010000 */
[----:B------:R-:W-:Y:S02]  /*05a0*/  ISETP.NE.AND P5, PT, R6, R25, PT ;  /* 0x000000190600720c */ /* 0x000fe40003fa5270 */
[----:B------:R-:W-:Y:S01]  /*05b0*/  @!P0 SHF.L.U32 R17, R17, 0x10, RZ ;  /* 0x0000001011118819 */ /* 0x000fe200000006ff */
[----:B------:R-:W-:Y:S01]  /*05c0*/  @!P6 FADD.FTZ R2, R2, R13 ;  /* 0x0000000d0202e221 */ /* 0x000fe20000010000 */
[----:B------:R-:W-:-:S03]  /*05d0*/  ISETP.NE.AND P6, PT, R6, R27, PT ;  /* 0x0000001b0600720c */ /* 0x000fc60003fc5270 */
[----:B------:R-:W-:Y:S02]  /*05e0*/  @!P0 FADD.FTZ R2, R2, R17 ;  /* 0x0000001102028221 */ /* 0x000fe40000010000 */
[----:B------:R-:W4:Y:S08]  /*05f0*/  @!P4 LDG.E.U16 R12, desc[UR14][R8.64+0x2] ;  /* 0x0000020e080cc981 */ /* 0x000f30000c1e1500 */
[----:B------:R-:W4:Y:S01]  /*0600*/  @!P6 LDG.E.U16 R14, desc[UR14][R8.64+0x6] ;  /* 0x0000060e080ee981 */ /* 0x000f22000c1e1500 */
[----:B--2---:R-:W-:Y:S01]  /*0610*/  @!P2 IMAD.U32 R19, R19, 0x10000, RZ ;  /* 0x000100001313a824 */ /* 0x004fe200078e00ff */
[----:B---3--:R-:W-:Y:S01]  /*0620*/  ISETP.NE.AND P0, PT, R6, R23, PT ;  /* 0x000000170600720c */ /* 0x008fe20003f05270 */
[----:B------:R-:W-:-:S04]  /*0630*/  @!P1 IMAD.U32 R13, R18, 0x10000, RZ ;  /* 0x00010000120d9824 */ /* 0x000fc800078e00ff */
[----:B------:R-:W-:Y:S01]  /*0640*/  @!P1 FADD.FTZ R2, R2, R13 ;  /* 0x0000000d02029221 */ /* 0x000fe20000010000 */
[----:B------:R-:W-:Y:S01]  /*0650*/  ISETP.NE.AND P1, PT, R6, R29, PT ;  /* 0x0000001d0600720c */ /* 0x000fe20003f25270 */
[----:B------:R-:W2:Y:S02]  /*0660*/  @!P5 LDG.E.U16 R13, desc[UR14][R8.64+0x4] ;  /* 0x0000040e080dd981 */ /* 0x000ea4000c1e1500 */
[----:B------:R-:W-:Y:S01]  /*0670*/  @!P2 FADD.FTZ R2, R2, R19 ;  /* 0x000000130202a221 */ /* 0x000fe20000010000 */
[----:B------:R-:W-:Y:S02]  /*0680*/  ISETP.NE.AND P2, PT, R6, R11, PT ;  /* 0x0000000b0600720c */ /* 0x000fe40003f45270 */
[----:B------:R-:W-:Y:S02]  /*0690*/  @!P3 SHF.L.U32 R11, R10, 0x10, RZ ;  /* 0x000000100a0bb819 */ /* 0x000fe400000006ff */
[----:B------:R-:W3:Y:S03]  /*06a0*/  @!P0 LDG.E.U16 R10, desc[UR14][R8.64+0x8] ;  /* 0x0000080e080a8981 */ /* 0x000ee6000c1e1500 */
[----:B------:R-:W-:Y:S01]  /*06b0*/  @!P3 FADD.FTZ R2, R2, R11 ;  /* 0x0000000b0202b221 */ /* 0x000fe20000010000 */
[----:B------:R-:W-:Y:S01]  /*06c0*/  ISETP.NE.AND P3, PT, R6, R7, PT ;  /* 0x000000070600720c */ /* 0x000fe20003f65270 */
[----:B------:R-:W3:Y:S04]  /*06d0*/  @!P1 LDG.E.U16 R15, desc[UR14][R8.64+0xa] ;  /* 0x00000a0e080f9981 */ /* 0x000ee8000c1e1500 */
[----:B------:R-:W3:Y:S08]  /*06e0*/  @!P2 LDG.E.U16 R16, desc[UR14][R8.64+0xc] ;  /* 0x00000c0e0810a981 */ /* 0x000ef0000c1e1500 */
[----:B------:R0:W3:Y:S01]  /*06f0*/  @!P3 LDG.E.U16 R17, desc[UR14][R8.64+0xe] ;  /* 0x00000e0e0811b981 */ /* 0x0000e2000c1e1500 */
[----:B----4-:R-:W-:-:S04]  /*0700*/  @!P4 IMAD.U32 R7, R12, 0x10000, RZ ;  /* 0x000100000c07c824 */ /* 0x010fc800078e00ff */
[----:B------:R-:W-:Y:S01]  /*0710*/  @!P4 FADD.FTZ R2, R2, R7 ;  /* 0x000000070202c221 */ /* 0x000fe20000010000 */
[----:B------:R-:W-:Y:S01]  /*0720*/  @!P6 IMAD.U32 R7, R14, 0x10000, RZ ;  /* 0x000100000e07e824 */ /* 0x000fe200078e00ff */
[----:B------:R-:W-:-:S04]  /*0730*/  UIADD3 UR4, UP1, UPT, UR4, -0x10, URZ ;  /* 0xfffffff004047890 */ /* 0x000fc8000ff3e0ff */
[----:B------:R-:W-:Y:S02]  /*0740*/  UIADD3.X UR7, UPT, UPT, UR7, -0x1, URZ, UP1, !UPT ;  /* 0xffffffff07077890 */ /* 0x000fe40008ffe4ff */
[----:B------:R-:W-:-:S04]  /*0750*/  UISETP.NE.U32.AND UP1, UPT, UR4, URZ, UPT ;  /* 0x000000ff0400728c */ /* 0x000fc8000bf25070 */
[----:B------:R-:W-:Y:S01]  /*0760*/  UISETP.NE.AND.EX UP1, UPT, UR7, URZ, UPT, UP1 ;  /* 0x000000ff0700728c */ /* 0x000fe2000bf25310 */
[----:B--2---:R-:W-:-:S05]  /*0770*/  @!P5 SHF.L.U32 R13, R13, 0x10, RZ ;  /* 0x000000100d0dd819 */ /* 0x004fca00000006ff */
[----:B------:R-:W-:Y:S01]  /*0780*/  @!P5 FADD.FTZ R2, R2, R13 ;  /* 0x0000000d0202d221 */ /* 0x000fe20000010000 */
[----:B---3--:R-:W-:-:S03]  /*0790*/  @!P0 SHF.L.U32 R11, R10, 0x10, RZ ;  /* 0x000000100a0b8819 */ /* 0x008fc600000006ff */
[----:B------:R-:W-:Y:S01]  /*07a0*/  @!P6 FADD.FTZ R2, R2, R7 ;  /* 0x000000070202e221 */ /* 0x000fe20000010000 */
[----:B------:R-:W-:-:S03]  /*07b0*/  @!P1 IMAD.U32 R15, R15, 0x10000, RZ ;  /* 0x000100000f0f9824 */ /* 0x000fc600078e00ff */
[----:B------:R-:W-:Y:S01]  /*07c0*/  @!P0 FADD.FTZ R2, R2, R11 ;  /* 0x0000000b02028221 */ /* 0x000fe20000010000 */
[----:B------:R-:W-:-:S03]  /*07d0*/  @!P2 SHF.L.U32 R7, R16, 0x10, RZ ;  /* 0x000000101007a819 */ /* 0x000fc600000006ff */
[----:B------:R-:W-:Y:S01]  /*07e0*/  @!P1 FADD.FTZ R2, R2, R15 ;  /* 0x0000000f02029221 */ /* 0x000fe20000010000 */
[----:B0-----:R-:W-:Y:S02]  /*07f0*/  IADD3 R8, P1, PT, R8, 0x20, RZ ;  /* 0x0000002008087810 */ /* 0x001fe40007f3e0ff */
[----:B------:R-:W-:Y:S01]  /*0800*/  IADD3 R4, P0, PT, R4, 0x40, RZ ;  /* 0x0000004004047810 */ /* 0x000fe20007f1e0ff */
[----:B------:R-:W-:Y:S01]  /*0810*/  @!P2 FADD.FTZ R2, R2, R7 ;  /* 0x000000070202a221 */ /* 0x000fe20000010000 */
[----:B------:R-:W-:Y:S02]  /*0820*/  @!P3 IMAD.U32 R17, R17, 0x10000, RZ ;  /* 0x000100001111b824 */ /* 0x000fe400078e00ff */
[----:B------:R-:W-:Y:S01]  /*0830*/  IADD3.X R5, PT, PT, RZ, R5, RZ, P0, !PT ;  /* 0x00000005ff057210 */ /* 0x000fe200007fe4ff */
[----:B------:R-:W-:Y:S02]  /*0840*/  IMAD.X R19, RZ, RZ, R9, P1 ;  /* 0x000000ffff137224 */ /* 0x000fe400008e0609 */
[----:B------:R-:W-:Y:S01]  /*0850*/  @!P3 FADD.FTZ R2, R2, R17 ;  /* 0x000000110202b221 */ /* 0x000fe20000010000 */
[----:B------:R-:W-:Y:S06]  /*0860*/  BRA.U UP1, `(.L_x_1160) ;  /* 0xfffffff901987547 */ /* 0x000fec000b83ffff */
.L_x_1159:
        /* <DEDUP_REMOVED lines=13> */
[----:B------:R-:W-:-:S05]  /*0940*/  IMAD.U32 R9, RZ, RZ, UR7 ;  /* 0x00000007ff097e24 */ /* 0x000fca000f8e00ff */
[----:B------:R-:W2:Y:S04]  /*0950*/  LDG.E R5, desc[UR14][R8.64] ;  /* 0x0000000e08057981 */ /* 0x000ea8000c1e1900 */
[----:B------:R-:W3:Y:S04]  /*0960*/  LDG.E R11, desc[UR14][R8.64+0x4] ;  /* 0x0000040e080b7981 */ /* 0x000ee8000c1e1900 */
[----:B------:R-:W4:Y:S01]  /*0970*/  LDG.E R13, desc[UR14][R8.64+0x8] ;  /* 0x0000080e080d7981 */ /* 0x000f22000c1e1900 */
[----:B0-----:R-:W-:-:S03]  /*0980*/  ULEA UR4, UP1, UR5, UR8, 0x1 ;  /* 0x0000000805047291 */ /* 0x001fc6000f8208ff */
[----:B------:R-:W4:Y:S01]  /*0990*/  LDG.E R15, desc[UR14][R8.64+0xc] ;  /* 0x00000c0e080f7981 */ /* 0x000f22000c1e1900 */
[----:B------:R-:W-:-:S03]  /*09a0*/  ULEA.HI.X UR7, UR5, UR9, UR6, 0x1, UP1 ;  /* 0x0000000905077291 */ /* 0x000fc600088f0c06 */
[----:B------:R-:W4:Y:S01]  /*09b0*/  LDG.E R17, desc[UR14][R8.64+0x10] ;  /* 0x0000100e08117981 */ /* 0x000f22000c1e1900 */
[----:B------:R-:W-:-:S03]  /*09c0*/  MOV R4, UR4 ;  /* 0x0000000400047c02 */ /* 0x000fc60008000f00 */
[----:B------:R-:W4:Y:S04]  /*09d0*/  LDG.E R19, desc[UR14][R8.64+0x14] ;  /* 0x0000140e08137981 */ /* 0x000f28000c1e1900 */
[----:B------:R-:W4:Y:S04]  /*09e0*/  LDG.E R21, desc[UR14][R8.64+0x18] ;  /* 0x0000180e08157981 */ /* 0x000f28000c1e1900 */
[----:B------:R-:W4:Y:S01]  /*09f0*/  LDG.E R23, desc[UR14][R8.64+0x1c] ;  /* 0x00001c0e08177981 */ /* 0x000f22000c1e1900 */
[----:B--2--5:R-:W-:Y:S01]  /*0a00*/  ISETP.NE.AND P6, PT, R6, R5, PT ;  /* 0x000000050600720c */ /* 0x024fe20003fc5270 */
[----:B------:R-:W-:-:S12]  /*0a10*/  IMAD.U32 R5, RZ, RZ, UR7 ;  /* 0x00000007ff057e24 */ /* 0x000fd8000f8e00ff */
[----:B------:R-:W2:Y:S01]  /*0a20*/  @!P6 LDG.E.U16 R7, desc[UR14][R4.64] ;  /* 0x0000000e0407e981 */ /* 0x000ea2000c1e1500 */
[C---:B---3--:R-:W-:Y:S02]  /*0a30*/  ISETP.NE.AND P5, PT, R6.reuse, R11, PT ;  /* 0x0000000b0600720c */ /* 0x048fe40003fa5270 */
[C---:B----4-:R-:W-:Y:S02]  /*0a40*/  ISETP.NE.AND P4, PT, R6.reuse, R13, PT ;  /* 0x0000000d0600720c */ /* 0x050fe40003f85270 */
[C---:B------:R-:W-:Y:S02]  /*0a50*/  ISETP.NE.AND P3, PT, R6.reuse, R15, PT ;  /* 0x0000000f0600720c */ /* 0x040fe40003f65270 */
[C---:B------:R-:W-:Y:S02]  /*0a60*/  ISETP.NE.AND P2, PT, R6.reuse, R17, PT ;  /* 0x000000110600720c */ /* 0x040fe40003f45270 */
[----:B------:R-:W-:-:S05]  /*0a70*/  ISETP.NE.AND P1, PT, R6, R19, PT ;  /* 0x000000130600720c */ /* 0x000fca0003f25270 */
[----:B------:R-:W3:Y:S01]  /*0a80*/  @!P5 LDG.E.U16 R10, desc[UR14][R4.64+0x2] ;  /* 0x0000020e040ad981 */ /* 0x000ee2000c1e1500 */
[----:B------:R-:W-:-:S03]  /*0a90*/  ISETP.NE.AND P0, PT, R6, R21, PT ;  /* 0x000000150600720c */ /* 0x000fc60003f05270 */
[----:B------:R-:W4:Y:S04]  /*0aa0*/  @!P4 LDG.E.U16 R11, desc[UR14][R4.64+0x4] ;  /* 0x0000040e040bc981 */ /* 0x000f28000c1e1500 */
[----:B------:R-:W4:Y:S04]  /*0ab0*/  @!P3 LDG.E.U16 R12, desc[UR14][R4.64+0x6] ;  /* 0x0000060e040cb981 */ /* 0x000f28000c1e1500 */
[----:B------:R-:W4:Y:S04]  /*0ac0*/  @!P2 LDG.E.U16 R8, desc[UR14][R4.64+0x8] ;  /* 0x0000080e0408a981 */ /* 0x000f28000c1e1500 */
[----:B------:R-:W4:Y:S04]  /*0ad0*/  @!P1 LDG.E.U16 R13, desc[UR14][R4.64+0xa] ;  /* 0x00000a0e040d9981 */ /* 0x000f28000c1e1500 */
[----:B------:R-:W4:Y:S01]  /*0ae0*/  @!P0 LDG.E.U16 R14, desc[UR14][R4.64+0xc] ;  /* 0x00000c0e040e8981 */ /* 0x000f22000c1e1500 */
[----:B--2---:R-:W-:-:S05]  /*0af0*/  @!P6 SHF.L.U32 R7, R7, 0x10, RZ ;  /* 0x000000100707e819 */ /* 0x004fca00000006ff */
[----:B------:R-:W-:Y:S01]  /*0b00*/  @!P6 FADD.FTZ R2, R2, R7 ;  /* 0x000000070202e221 */ /* 0x000fe20000010000 */
[----:B------:R-:W-:-:S13]  /*0b10*/  ISETP.NE.AND P6, PT, R6, R23, PT ;  /* 0x000000170600720c */ /* 0x000fda0003fc5270 */
[----:B------:R0:W2:Y:S01]  /*0b20*/  @!P6 LDG.E.U16 R15, desc[UR14][R4.64+0xe] ;  /* 0x00000e0e040fe981 */ /* 0x0000a2000c1e1500 */
[----:B---3--:R-:W-:Y:S01]  /*0b30*/  @!P5 IMAD.U32 R7, R10, 0x10000, RZ ;  /* 0x000100000a07d824 */ /* 0x008fe200078e00ff */
[----:B----4-:R-:W-:-:S03]  /*0b40*/  @!P4 SHF.L.U32 R11, R11, 0x10, RZ ;  /* 0x000000100b0bc819 */ /* 0x010fc600000006ff */
[----:B------:R-:W-:Y:S01]  /*0b50*/  @!P5 FADD.FTZ R2, R2, R7 ;  /* 0x000000070202d221 */ /* 0x000fe20000010000 */
[----:B------:R-:W-:-:S03]  /*0b60*/  @!P3 IMAD.U32 R7, R12, 0x10000, RZ ;  /* 0x000100000c07b824 */ /* 0x000fc600078e00ff */
[----:B------:R-:W-:Y:S01]  /*0b70*/  @!P4 FADD.FTZ R2, R2, R11 ;  /* 0x0000000b0202c221 */ /* 0x000fe20000010000 */
[----:B------:R-:W-:-:S03]  /*0b80*/  @!P2 SHF.L.U32 R9, R8, 0x10, RZ ;  /* 0x000000100809a819 */ /* 0x000fc600000006ff */
[----:B------:R-:W-:Y:S01]  /*0b90*/  @!P3 FADD.FTZ R2, R2, R7 ;  /* 0x000000070202b221 */ /* 0x000fe20000010000 */
[----:B------:R-:W-:-:S03]  /*0ba0*/  @!P1 IMAD.U32 R13, R13, 0x10000, RZ ;  /* 0x000100000d0d9824 */ /* 0x000fc600078e00ff */
[----:B------:R-:W-:Y:S01]  /*0bb0*/  @!P2 FADD.FTZ R2, R2, R9 ;  /* 0x000000090202a221 */ /* 0x000fe20000010000 */
[----:B0-----:R-:W-:-:S03]  /*0bc0*/  @!P0 SHF.L.U32 R5, R14, 0x10, RZ ;  /* 0x000000100e058819 */ /* 0x001fc600000006ff */
[----:B------:R-:W-:Y:S01]  /*0bd0*/  @!P1 FADD.FTZ R2, R2, R13 ;  /* 0x0000000d02029221 */ /* 0x000fe20000010000 */
[----:B------:R-:W-:-:S03]  /*0be0*/  UIADD3 UR5, UP1, UPT, UR5, 0x8, URZ ;  /* 0x0000000805057890 */ /* 0x000fc6000ff3e0ff */
[----:B------:R-:W-:Y:S01]  /*0bf0*/  @!P0 FADD.FTZ R2, R2, R5 ;  /* 0x0000000502028221 */ /* 0x000fe20000010000 */
[----:B------:R-:W-:Y:S01]  /*0c00*/  UIADD3.X UR6, UPT, UPT, URZ, UR6, URZ, UP1, !UPT ;  /* 0x00000006ff067290 */ /* 0x000fe20008ffe4ff */
[----:B--2---:R-:W-:-:S04]  /*0c10*/  @!P6 IMAD.U32 R15, R15, 0x10000, RZ ;  /* 0x000100000f0fe824 */ /* 0x004fc800078e00ff */
[----:B------:R-:W-:-:S07]  /*0c20*/  @!P6 FADD.FTZ R2, R2, R15 ;  /* 0x0000000f0202e221 */ /* 0x000fce0000010000 */
.L_x_1161:
        /* <DEDUP_REMOVED lines=21> */
[C---:B--2--5:R-:W-:Y:S02]  /*0d80*/  ISETP.NE.AND P0, PT, R6.reuse, R7, PT ;  /* 0x000000070600720c */ /* 0x064fe40003f05270 */
[C---:B---3--:R-:W-:Y:S01]  /*0d90*/  ISETP.NE.AND P1, PT, R6.reuse, R9, PT ;  /* 0x000000090600720c */ /* 0x048fe20003f25270 */
[----:B------:R-:W-:Y:S01]  /*0da0*/  IMAD.U32 R9, RZ, RZ, UR9 ;  /* 0x00000009ff097e24 */ /* 0x000fe2000f8e00ff */
[C---:B----4-:R-:W-:Y:S02]  /*0db0*/  ISETP.NE.AND P2, PT, R6.reuse, R11, PT ;  /* 0x0000000b0600720c */ /* 0x050fe40003f45270 */
[----:B------:R-:W-:-:S07]  /*0dc0*/  ISETP.NE.AND P3, PT, R6, R13, PT ;  /* 0x0000000d0600720c */ /* 0x000fce0003f65270 */
[----:B------:R-:W2:Y:S04]  /*0dd0*/  @!P0 LDG.E.U16 R7, desc[UR14][R8.64] ;  /* 0x0000000e08078981 */ /* 0x000ea8000c1e1500 */
[----:B------:R-:W3:Y:S04]  /*0de0*/  @!P1 LDG.E.U16 R4, desc[UR14][R8.64+0x2] ;  /* 0x0000020e08049981 */ /* 0x000ee8000c1e1500 */
[----:B------:R-:W4:Y:S04]  /*0df0*/  @!P2 LDG.E.U16 R10, desc[UR14][R8.64+0x4] ;  /* 0x0000040e080aa981 */ /* 0x000f28000c1e1500 */
[----:B------:R-:W4:Y:S01]  /*0e00*/  @!P3 LDG.E.U16 R11, desc[UR14][R8.64+0x6] ;  /* 0x0000060e080bb981 */ /* 0x000f22000c1e1500 */
[----:B------:R-:W-:-:S04]  /*0e10*/  UIADD3 UR5, UP1, UPT, UR5, 0x4, URZ ;  /* 0x0000000405057890 */ /* 0x000fc8000ff3e0ff */
[----:B------:R-:W-:Y:S01]  /*0e20*/  UIADD3.X UR6, UPT, UPT, URZ, UR6, URZ, UP1, !UPT ;  /* 0x00000006ff067290 */ /* 0x000fe20008ffe4ff */
[----:B--2---:R-:W-:Y:S01]  /*0e30*/  @!P0 SHF.L.U32 R7, R7, 0x10, RZ ;  /* 0x0000001007078819 */ /* 0x004fe200000006ff */
[----:B---3--:R-:W-:-:S04]  /*0e40*/  @!P1 IMAD.U32 R5, R4, 0x10000, RZ ;  /* 0x0001000004059824 */ /* 0x008fc800078e00ff */
[----:B------:R-:W-:Y:S01]  /*0e50*/  @!P0 FADD.FTZ R2, R2, R7 ;  /* 0x0000000702028221 */ /* 0x000fe20000010000 */
[----:B----4-:R-:W-:-:S03]  /*0e60*/  @!P2 SHF.L.U32 R7, R10, 0x10, RZ ;  /* 0x000000100a07a819 */ /* 0x010fc600000006ff */
[----:B------:R-:W-:Y:S01]  /*0e70*/  @!P1 FADD.FTZ R2, R2, R5 ;  /* 0x0000000502029221 */ /* 0x000fe20000010000 */
[----:B------:R-:W-:-:S03]  /*0e80*/  @!P3 IMAD.U32 R11, R11, 0x10000, RZ ;  /* 0x000100000b0bb824 */ /* 0x000fc600078e00ff */
[----:B------:R-:W-:-:S04]  /*0e90*/  @!P2 FADD.FTZ R2, R2, R7 ;  /* 0x000000070202a221 */ /* 0x000fc80000010000 */
[----:B------:R-:W-:-:S07]  /*0ea0*/  @!P3 FADD.FTZ R2, R2, R11 ;  /* 0x0000000b0202b221 */ /* 0x000fce0000010000 */
.L_x_1162:
[----:B------:R-:W-:Y:S05]  /*0eb0*/  BRA.U !UP0, `(.L_x_1158) ;  /* 0x0000000108607547 */ /* 0x000fea000b800000 */
[----:B------:R-:W0:Y:S01]  /*0ec0*/  LDCU.64 UR8, c[0x0][0x398] ;  /* 0x00007300ff0877ac */ /* 0x000e220008000a00 */
[----:B------:R-:W1:Y:S01]  /*0ed0*/  LDCU.64 UR12, c[0x0][0x3a0] ;  /* 0x00007400ff0c77ac */ /* 0x000e620008000a00 */
[----:B0-----:R-:W-:Y:S02]  /*0ee0*/  ULEA UR8, UP0, UR5, UR8, 0x1 ;  /* 0x0000000805087291 */ /* 0x001fe4000f8008ff */
[----:B-1----:R-:W-:Y:S02]  /*0ef0*/  ULEA UR7, UP1, UR5, UR12, 0x2 ;  /* 0x0000000c05077291 */ /* 0x002fe4000f8210ff */
[----:B------:R-:W-:Y:S02]  /*0f00*/  ULEA.HI.X UR9, UR5, UR9, UR6, 0x1, UP0 ;  /* 0x0000000905097291 */ /* 0x000fe400080f0c06 */
[----:B------:R-:W-:-:S12]  /*0f10*/  ULEA.HI.X UR5, UR5, UR13, UR6, 0x2, UP1 ;  /* 0x0000000d05057291 */ /* 0x000fd800088f1406 */
.L_x_1163:
[----:B------:R-:W-:Y:S01]  /*0f20*/  IMAD.U32 R5, RZ, RZ, UR5 ;  /* 0x00000005ff057e24 */ /* 0x000fe2000f8e00ff */
[----:B------:R-:W-:-:S05]  /*0f30*/  MOV R4, UR7 ;  /* 0x0000000700047c02 */ /* 0x000fca0008000f00 */
[----:B------:R-:W2:Y:S01]  /*0f40*/  LDG.E R5, desc[UR14][R4.64] ;  /* 0x0000000e04057981 */ /* 0x000ea2000c1e1900 */
[----:B------:R-:W-:Y:S01]  /*0f50*/  MOV R8, UR8 ;  /* 0x0000000800087c02 */ /* 0x000fe20008000f00 */
[----:B------:R-:W-:Y:S01]  /*0f60*/  IMAD.U32 R9, RZ, RZ, UR9 ;  /* 0x00000009ff097e24 */ /* 0x000fe2000f8e00ff */
[----:B--2--5:R-:W-:-:S13]  /*0f70*/  ISETP.NE.AND P0, PT, R6, R5, PT ;  /* 0x000000050600720c */ /* 0x024fda0003f05270 */
        /* <DEDUP_REMOVED lines=9> */
[----:B--2---:R-:W-:-:S05]  /*1010*/  @!P0 SHF.L.U32 R5, R8, 0x10, RZ ;  /* 0x0000001008058819 */ /* 0x004fca00000006ff */
[----:B------:R-:W-:Y:S01]  /*1020*/  @!P0 FADD.FTZ R2, R2, R5 ;  /* 0x0000000502028221 */ /* 0x000fe20000010000 */
[----:B------:R-:W-:Y:S06]  /*1030*/  BRA.U UP0, `(.L_x_1163) ;  /* 0xfffffffd00b87547 */ /* 0x000fec000b83ffff */
.L_x_1158:
[----:B------:R-:W0:Y:S02]  /*1040*/  LDCU.64 UR4, c[0x0][0x380] ;  /* 0x00007000ff0477ac */ /* 0x000e240008000a00 */
[----:B0-----:R-:W-:-:S04]  /*1050*/  IADD3 R4, P0, PT, R3, UR4, RZ ;  /* 0x0000000403047c10 */ /* 0x001fc8000ff1e0ff */
[----:B------:R-:W-:-:S05]  /*1060*/  IADD3.X R5, PT, PT, R0, UR5, RZ, P0, !PT ;  /* 0x0000000500057c10 */ /* 0x000fca00087fe4ff */
[----:B------:R-:W-:Y:S01]  /*1070*/  STG.E desc[UR14][R4.64], R2 ;  /* 0x0000000204007986 */ /* 0x000fe2000c10190e */
[----:B------:R-:W-:Y:S05]  /*1080*/  EXIT ;  /* 0x000000000000794d */ /* 0x000fea0003800000 */
.L_x_1164:
        /* <DEDUP_REMOVED lines=15> */
.L_x_8778:


//--------------------- .text._ZN2at6native55_GLOBAL__N__0955718d_22_SparseCsrTensorMath_cu_868dd54534reduce_sparse_csr_dim1_cuda_kernelIN3c104HalfElNS1_14ReductionAddOpIfEEfEEvPT2_PKT_PKT0_SE_lT1_ --------------------------
	.section	.text._ZN2at6native55_GLOBAL__N__0955718d_22_SparseCsrTensorMath_cu_868dd54534reduce_sparse_csr_dim1_cuda_kernelIN3c104HalfElNS1_14ReductionAddOpIfEEfEEvPT2_PKT_PKT0_SE_lT1_,"ax",@progbits
	.align	128
.text._ZN2at6native55_GLOBAL__N__0955718d_22_SparseCsrTensorMath_cu_868dd54534reduce_sparse_csr_dim1_cuda_kernelIN3c104HalfElNS1_14ReductionAddOpIfEEfEEvPT2_PKT_PKT0_SE_lT1_:
        .type           _ZN2at6native55_GLOBAL__N__0955718d_22_SparseCsrTensorMath_cu_868dd54534reduce_sparse_csr_dim1_cuda_kernelIN3c104HalfElNS1_14ReductionAddOpIfEEfEEvPT2_PKT_PKT0_SE_lT1_,@function
        .size           _ZN2at6native55_GLOBAL__N__0955718d_22_SparseCsrTensorMath_cu_868dd54534reduce_sparse_csr_dim1_cuda_kernelIN3c104HalfElNS1_14ReductionAddOpIfEEfEEvPT2_PKT_PKT0_SE_lT1_,(.L_x_8779 - _ZN2at6native55_GLOBAL__N__0955718d_22_SparseCsrTensorMath_cu_868dd54534reduce_sparse_csr_dim1_cuda_kernelIN3c104HalfElNS1_14ReductionAddOpIfEEfEEvPT2_PKT_PKT0_SE_lT1_)
        .other          _ZN2at6native55_GLOBAL__N__0955718d_22_SparseCsrTensorMath_cu_868dd54534reduce_sparse_csr_dim1_cuda_kernelIN3c104HalfElNS1_14ReductionAddOpIfEEfEEvPT2_PKT_PKT0_SE_lT1_,@"STO_CUDA_ENTRY STV_DEFAULT"
_ZN2at6native55_GLOBAL__N__0955718d_22_SparseCsrTensorMath_cu_868dd54534reduce_sparse_csr_dim1_cuda_kernelIN3c104HalfElNS1_14ReductionAddOpIfEEfEEvPT2_PKT_PKT0_SE_lT1_:
        /* <DEDUP_REMOVED lines=22> */
[----:B------:R-:W-:Y:S02]  /*0160*/  HFMA2 R5, -RZ, RZ, 0, 0 ;  /* 0x00000000ff057431 */ /* 0x000fe400000001ff */
        /* <DEDUP_REMOVED lines=15> */
[----:B------:R-:W-:Y:S02]  /*0260*/  LOP3.LUT R26, R8, 0xfffffff0, RZ, 0xc0, !PT ;  /* 0xfffffff0081a7812 */ /* 0x000fe400078ec0ff */
[----:B------:R-:W-:Y:S02]  /*0270*/  MOV R5, RZ ;  /* 0x000000ff00057202 */ /* 0x000fe40000000f00 */
[----:B0-----:R-:W-:-:S04]  /*0280*/  LEA R10, P1, R6, UR6, 0x1 ;  /* 0x00000006060a7c11 */ /* 0x001fc8000f8208ff */
[----:B------:R-:W-:Y:S02]  /*0290*/  IADD3 R10, P2, PT, R10, 0x10, RZ ;  /* 0x000000100a0a7810 */ /* 0x000fe40007f5e0ff */
[----:B------:R-:W-:-:S04]  /*02a0*/  LEA.HI.X R3, R6, UR7, R7, 0x1, P1 ;  /* 0x0000000706037c11 */ /* 0x000fc800088f0c07 */
[----:B------:R-:W-:-:S07]  /*02b0*/  IADD3.X R3, PT, PT, RZ, R3, RZ, P2, !PT ;  /* 0x00000003ff037210 */ /* 0x000fce00017fe4ff */
.L_x_1169:
[----:B------:R-:W-:-:S05]  /*02c0*/  IMAD.MOV.U32 R2, RZ, RZ, R10 ;  /* 0x000000ffff027224 */ /* 0x000fca00078e000a */
        /* <DEDUP_REMOVED lines=14> */
[----:B--2---:R-:W-:-:S05]  /*03b0*/  HADD2.F32 R22, -RZ, R22.H0_H0 ;  /* 0x20000016ff167230 */ /* 0x004fca0000004100 */
[----:B------:R-:W-:Y:S02]  /*03c0*/  FADD.FTZ R23, R22, R5 ;  /* 0x0000000516177221 */ /* 0x000fe40000010000 */
[----:B------:R-:W2:Y:S04]  /*03d0*/  LDG.E.U16 R22, desc[UR4][R2.64+0xc] ;  /* 0x00000c0402167981 */ /* 0x000ea8000c1e1500 */
[----:B------:R0:W2:Y:S01]  /*03e0*/  LDG.E.U16 R5, desc[UR4][R2.64+0xe] ;  /* 0x00000e0402057981 */ /* 0x0000a2000c1e1500 */
[----:B---3--:R-:W-:Y:S01]  /*03f0*/  HADD2.F32 R28, -RZ, R25.H0_H0 ;  /* 0x20000019ff1c7230 */ /* 0x008fe20000004100 */
[----:B------:R-:W-:Y:S01]  /*0400*/  IADD3 R26, P1, PT, R26, -0x10, RZ ;  /* 0xfffffff01a1a7810 */ /* 0x000fe20007f3e0ff */
[----:B-----5:R-:W-:Y:S01]  /*0410*/  HADD2.F32 R20, -RZ, R20.H0_H0 ;  /* 0x20000014ff147230 */ /* 0x020fe20000004100 */
[----:B------:R-:W-:-:S02]  /*0420*/  IADD3 R6, P2, PT, R6, 0x10, RZ ;  /* 0x0000001006067810 */ /* 0x000fc40007f5e0ff */
[----:B------:R-:W-:Y:S01]  /*0430*/  FADD.FTZ R23, R23, R28 ;  /* 0x0000001c17177221 */ /* 0x000fe20000010000 */
[----:B----4-:R-:W-:Y:S01]  /*0440*/  HADD2.F32 R28, -RZ, R21.H0_H0 ;  /* 0x20000015ff1c7230 */ /* 0x010fe20000004100 */
[----:B------:R-:W-:Y:S01]  /*0450*/  IADD3.X R9, PT, PT, R9, -0x1, RZ, P1, !PT ;  /* 0xffffffff09097810 */ /* 0x000fe20000ffe4ff */
[----:B------:R-:W-:Y:S01]  /*0460*/  HADD2.F32 R21, -RZ, R10.H0_H0 ;  /* 0x2000000aff157230 */ /* 0x000fe20000004100 */
[----:B------:R-:W-:Y:S01]  /*0470*/  ISETP.NE.U32.AND P1, PT, R26, RZ, PT ;  /* 0x000000ff1a00720c */ /* 0x000fe20003f25070 */
[----:B------:R-:W-:Y:S02]  /*0480*/  HADD2.F32 R19, -RZ, R19.H0_H0 ;  /* 0x20000013ff137230 */ /* 0x000fe40000004100 */
[----:B------:R-:W-:Y:S01]  /*0490*/  FADD.FTZ R23, R23, R28 ;  /* 0x0000001c17177221 */ /* 0x000fe20000010000 */
[----:B------:R-:W-:Y:S01]  /*04a0*/  HADD2.F32 R18, -RZ, R18.H0_H0 ;  /* 0x20000012ff127230 */ /* 0x000fe20000004100 */
[----:B------:R-:W-:Y:S02]  /*04b0*/  ISETP.NE.AND.EX P1, PT, R9, RZ, PT, P1 ;  /* 0x000000ff0900720c */ /* 0x000fe40003f25310 */
[----:B------:R-:W-:Y:S01]  /*04c0*/  FADD.FTZ R20, R23, R20 ;  /* 0x0000001417147221 */ /* 0x000fe20000010000 */
[----:B------:R-:W-:Y:S01]  /*04d0*/  HADD2.F32 R17, -RZ, R17.H0_H0 ;  /* 0x20000011ff117230 */ /* 0x000fe20000004100 */
[----:B------:R-:W-:-:S02]  /*04e0*/  IADD3 R10, P3, PT, R2, 0x20, RZ ;  /* 0x00000020020a7810 */ /* 0x000fc40007f7e0ff */
[----:B------:R-:W-:Y:S01]  /*04f0*/  FADD.FTZ R20, R20, R21 ;  /* 0x0000001514147221 */ /* 0x000fe20000010000 */
[----:B------:R-:W-:Y:S01]  /*0500*/  HADD2.F32 R16, -RZ, R16.H0_H0 ;  /* 0x20000010ff107230 */ /* 0x000fe20000004100 */
[----:B0-----:R-:W-:Y:S02]  /*0510*/  IADD3.X R3, PT, PT, RZ, R3, RZ, P3, !PT ;  /* 0x00000003ff037210 */ /* 0x001fe40001ffe4ff */
[----:B------:R-:W-:Y:S01]  /*0520*/  FADD.FTZ R19, R20, R19 ;  /* 0x0000001314137221 */ /* 0x000fe20000010000 */
[----:B------:R-:W-:Y:S01]  /*0530*/  HADD2.F32 R15, -RZ, R15.H0_H0 ;  /* 0x2000000fff0f7230 */ /* 0x000fe20000004100 */
[----:B------:R-:W-:Y:S02]  /*0540*/  IADD3.X R7, PT, PT, RZ, R7, RZ, P2, !PT ;  /* 0x00000007ff077210 */ /* 0x000fe400017fe4ff */
[----:B------:R-:W-:Y:S01]  /*0550*/  FADD.FTZ R18, R19, R18 ;  /* 0x0000001213127221 */ /* 0x000fe20000010000 */
[----:B------:R-:W-:-:S03]  /*0560*/  HADD2.F32 R14, -RZ, R14.H0_H0 ;  /* 0x2000000eff0e7230 */ /* 0x000fc60000004100 */
[----:B------:R-:W-:Y:S01]  /*0570*/  FADD.FTZ R17, R18, R17 ;  /* 0x0000001112117221 */ /* 0x000fe20000010000 */
[----:B------:R-:W-:-:S03]  /*0580*/  HADD2.F32 R13, -RZ, R13.H0_H0 ;  /* 0x2000000dff0d7230 */ /* 0x000fc60000004100 */
[----:B------:R-:W-:Y:S01]  /*0590*/  FADD.FTZ R16, R17, R16 ;  /* 0x0000001011107221 */ /* 0x000fe20000010000 */
[----:B------:R-:W-:-:S03]  /*05a0*/  HADD2.F32 R12, -RZ, R12.H0_H0 ;  /* 0x2000000cff0c7230 */ /* 0x000fc60000004100 */
[----:B------:R-:W-:Y:S01]  /*05b0*/  FADD.FTZ R15, R16, R15 ;  /* 0x0000000f100f7221 */ /* 0x000fe20000010000 */
[----:B------:R-:W-:-:S03]  /*05c0*/  HADD2.F32 R11, -RZ, R11.H0_H0 ;  /* 0x2000000bff0b7230 */ /* 0x000fc60000004100 */
[----:B------:R-:W-:-:S04]  /*05d0*/  FADD.FTZ R14, R15, R14 ;  /* 0x0000000e0f0e7221 */ /* 0x000fc80000010000 */
[----:B------:R-:W-:-:S04]  /*05e0*/  FADD.FTZ R13, R14, R13 ;  /* 0x0000000d0e0d7221 */ /* 0x000fc80000010000 */
[----:B------:R-:W-:-:S04]  /*05f0*/  FADD.FTZ R12, R13, R12 ;  /* 0x0000000c0d0c7221 */ /* 0x000fc80000010000 */
[----:B------:R-:W-:Y:S01]  /*0600*/  FADD.FTZ R11, R12, R11 ;  /* 0x0000000b0c0b7221 */ /* 0x000fe20000010000 */
[----:B--2---:R-:W-:Y:S02]  /*0610*/  HADD2.F32 R22, -RZ, R22.H0_H0 ;  /* 0x20000016ff167230 */ /* 0x004fe40000004100 */
[----:B------:R-:W-:-:S03]  /*0620*/  HADD2.F32 R2, -RZ, R5.H0_H0 ;  /* 0x20000005ff027230 */ /* 0x000fc60000004100 */
[----:B------:R-:W-:-:S04]  /*0630*/  FADD.FTZ R11, R11, R22 ;  /* 0x000000160b0b7221 */ /* 0x000fc80000010000 */
[----:B------:R-:W-:Y:S01]  /*0640*/  FADD.FTZ R5, R11, R2 ;  /* 0x000000020b057221 */ /* 0x000fe20000010000 */
[----:B------:R-:W-:Y:S06]  /*0650*/  @P1 BRA `(.L_x_1169) ;  /* 0xfffffffc00181947 */ /* 0x000fec000383ffff */
.L_x_1168:
[----:B------:R-:W-:Y:S05]  /*0660*/  BSYNC.RECONVERGENT B1 ;  /* 0x0000000000017941 */ /* 0x000fea0003800200 */
.L_x_1167:
        /* <DEDUP_REMOVED lines=19> */
[----:B------:R-:W-:-:S05]  /*07a0*/  IADD3 R6, P0, PT, R6, 0x8, RZ ;  /* 0x0000000806067810 */ /* 0x000fca0007f1e0ff */
[----:B------:R-:W-:Y:S02]  /*07b0*/  IMAD.X R7, RZ, RZ, R7, P0 ;  /* 0x000000ffff077224 */ /* 0x000fe400000e0607 */
[----:B--2---:R-:W-:Y:S02]  /*07c0*/  HADD2.F32 R10, -RZ, R9.H0_H0 ;  /* 0x20000009ff0a7230 */ /* 0x004fe40000004100 */
[----:B---3--:R-:W-:-:S03]  /*07d0*/  HADD2.F32 R11, -RZ, R11.H0_H0 ;  /* 0x2000000bff0b7230 */ /* 0x008fc60000004100 */
[----:B------:R-:W-:Y:S01]  /*07e0*/  FADD.FTZ R10, R5, R10 ;  /* 0x0000000a050a7221 */ /* 0x000fe20000010000 */
[----:B----4-:R-:W-:-:S03]  /*07f0*/  HADD2.F32 R5, -RZ, R12.H0_H0 ;  /* 0x2000000cff057230 */ /* 0x010fc60000004100 */
[----:B------:R-:W-:Y:S01]  /*0800*/  FADD.FTZ R10, R10, R11 ;  /* 0x0000000b0a0a7221 */ /* 0x000fe20000010000 */
[----:B-----5:R-:W-:-:S03]  /*0810*/  HADD2.F32 R12, -RZ, R13.H0_H0 ;  /* 0x2000000dff0c7230 */ /* 0x020fc60000004100 */
        /* <DEDUP_REMOVED lines=9> */
[----:B------:R-:W-:-:S07]  /*08b0*/  FADD.FTZ R5, R5, R18 ;  /* 0x0000001205057221 */ /* 0x000fce0000010000 */
.L_x_1171:
[----:B------:R-:W-:Y:S05]  /*08c0*/  BSYNC.RECONVERGENT B1 ;  /* 0x0000000000017941 */ /* 0x000fea0003800200 */
.L_x_1170:
        /* <DEDUP_REMOVED lines=10> */
[----:B------:R-:W-:Y:S01]  /*0970*/  HFMA2 R11, -RZ, RZ, 0, 0 ;  /* 0x00000000ff0b7431 */ /* 0x000fe200000001ff */
[----:B------:R-:W-:-:S02]  /*0980*/  LOP3.LUT R10, R8, 0x3, RZ, 0xc0, !PT ;  /* 0x00000003080a7812 */ /* 0x000fc400078ec0ff */
[----:B------:R-:W-:Y:S02]  /*0990*/  @P0 IADD3 R6, P2, PT, R6, 0x4, RZ ;  /* 0x0000000406060810 */ /* 0x000fe40007f5e0ff */
[----:B------:R-:W-:Y:S02]  /*09a0*/  ISETP.NE.U32.AND P1, PT, R10, RZ, PT ;  /* 0x000000ff0a00720c */ /* 0x000fe40003f25070 */
[----:B------:R-:W-:Y:S02]  /*09b0*/  @P0 IADD3.X R7, PT, PT, RZ, R7, RZ, P2, !PT ;  /* 0x00000007ff070210 */ /* 0x000fe400017fe4ff */
[----:B------:R-:W-:Y:S01]  /*09c0*/  ISETP.NE.AND.EX P1, PT, R11, RZ, PT, P1 ;  /* 0x000000ff0b00720c */ /* 0x000fe20003f25310 */
[----:B--2---:R-:W-:Y:S02]  /*09d0*/  @P0 HADD2.F32 R12, -RZ, R9.H0_H0 ;  /* 0x20000009ff0c0230 */ /* 0x004fe40000004100 */
[----:B---3--:R-:W-:-:S03]  /*09e0*/  @P0 HADD2.F32 R13, -RZ, R13.H0_H0 ;  /* 0x2000000dff0d0230 */ /* 0x008fc60000004100 */
[----:B------:R-:W-:Y:S01]  /*09f0*/  @P0 FADD.FTZ R12, R5, R12 ;  /* 0x0000000c050c0221 */ /* 0x000fe20000010000 */
[----:B----4-:R-:W-:-:S03]  /*0a00*/  @P0 HADD2.F32 R9, -RZ, R14.H0_H0 ;  /* 0x2000000eff090230 */ /* 0x010fc60000004100 */
[----:B------:R-:W-:Y:S01]  /*0a10*/  @P0 FADD.FTZ R12, R12, R13 ;  /* 0x0000000d0c0c0221 */ /* 0x000fe20000010000 */
[----:B-----5:R-:W-:-:S03]  /*0a20*/  @P0 HADD2.F32 R2, -RZ, R15.H0_H0 ;  /* 0x2000000fff020230 */ /* 0x020fc60000004100 */
[----:B------:R-:W-:-:S04]  /*0a30*/  @P0 FADD.FTZ R9, R12, R9 ;  /* 0x000000090c090221 */ /* 0x000fc80000010000 */
[----:B------:R-:W-:Y:S01]  /*0a40*/  @P0 FADD.FTZ R5, R9, R2 ;  /* 0x0000000209050221 */ /* 0x000fe20000010000 */
[----:B------:R-:W-:Y:S06]  /*0a50*/  @!P1 BRA `(.L_x_1166) ;  /* 0x00000000003c9947 */ /* 0x000fec0003800000 */
[----:B------:R-:W0:Y:S02]  /*0a60*/  LDCU.64 UR6, c[0x0][0x388] ;  /* 0x00007100ff0677ac */ /* 0x000e240008000a00 */
[----:B0-----:R-:W-:-:S04]  /*0a70*/  LEA R8, P0, R6, UR6, 0x1 ;  /* 0x0000000606087c11 */ /* 0x001fc8000f8008ff */
[----:B------:R-:W-:-:S09]  /*0a80*/  LEA.HI.X R9, R6, UR7, R7, 0x1, P0 ;  /* 0x0000000706097c11 */ /* 0x000fd200080f0c07 */
.L_x_1172:
[----:B------:R-:W-:Y:S01]  /*0a90*/  IMAD.MOV.U32 R2, RZ, RZ, R8 ;  /* 0x000000ffff027224 */ /* 0x000fe200078e0008 */
[----:B------:R-:W-:-:S05]  /*0aa0*/  MOV R3, R9 ;  /* 0x0000000900037202 */ /* 0x000fca0000000f00 */
[----:B------:R-:W2:Y:S01]  /*0ab0*/  LDG.E.U16 R2, desc[UR4][R2.64] ;  /* 0x0000000402027981 */ /* 0x000ea2000c1e1500 */
[----:B------:R-:W-:Y:S02]  /*0ac0*/  IADD3 R10, P0, PT, R10, -0x1, RZ ;  /* 0xffffffff0a0a7810 */ /* 0x000fe40007f1e0ff */
[----:B------:R-:W-:Y:S02]  /*0ad0*/  IADD3 R8, P1, PT, R8, 0x2, RZ ;  /* 0x0000000208087810 */ /* 0x000fe40007f3e0ff */
[----:B------:R-:W-:Y:S02]  /*0ae0*/  IADD3.X R11, PT, PT, R11, -0x1, RZ, P0, !PT ;  /* 0xffffffff0b0b7810 */ /* 0x000fe400007fe4ff */
[----:B------:R-:W-:Y:S02]  /*0af0*/  ISETP.NE.U32.AND P0, PT, R10, RZ, PT ;  /* 0x000000ff0a00720c */ /* 0x000fe40003f05070 */
[----:B------:R-:W-:Y:S02]  /*0b00*/  IADD3.X R9, PT, PT, RZ, R9, RZ, P1, !PT ;  /* 0x00000009ff097210 */ /* 0x000fe40000ffe4ff */
[----:B------:R-:W-:Y:S01]  /*0b10*/  ISETP.NE.AND.EX P0, PT, R11, RZ, PT, P0 ;  /* 0x000000ff0b00720c */ /* 0x000fe20003f05300 */
[----:B--2---:R-:W-:-:S05]  /*0b20*/  HADD2.F32 R6, -RZ, R2.H0_H0 ;  /* 0x20000002ff067230 */ /* 0x004fca0000004100 */
[----:B------:R-:W-:-:S07]  /*0b30*/  FADD.FTZ R5, R6, R5 ;  /* 0x0000000506057221 */ /* 0x000fce0000010000 */
[----:B------:R-:W-:Y:S05]  /*0b40*/  @P0 BRA `(.L_x_1172) ;  /* 0xfffffffc00d00947 */ /* 0x000fea000383ffff */
.L_x_1166:
[----:B------:R-:W-:Y:S05]  /*0b50*/  BSYNC.RECONVERGENT B0 ;  /* 0x0000000000007941 */ /* 0x000fea0003800200 */
.L_x_1165:
        /* <DEDUP_REMOVED lines=9> */
.L_x_1173:
        /* <DEDUP_REMOVED lines=9> */
.L_x_8779:


//--------------------- .text._ZN2at6native55_GLOBAL__N__0955718d_22_SparseCsrTensorMath_cu_868dd54534reduce_sparse_csr_dim1_cuda_kernelIN3c104HalfEiNS1_14ReductionAddOpIfEEfEEvPT2_PKT_PKT0_SE_lT1_ --------------------------
	.section	.text._ZN2at6native55_GLOBAL__N__0955718d_22_SparseCsrTensorMath_cu_868dd54534reduce_sparse_csr_dim1_cuda_kernelIN3c104HalfEiNS1_14ReductionAddOpIfEEfEEvPT2_PKT_PKT0_SE_lT1_,"ax",@progbits
	.align	128
.text._ZN2at6native55_GLOBAL__N__0955718d_22_SparseCsrTensorMath_cu_868dd54534reduce_sparse_csr_dim1_cuda_kernelIN3c104HalfEiNS1_14ReductionAddOpIfEEfEEvPT2_PKT_PKT0_SE_lT1_:
        .type           _ZN2at6native55_GLOBAL__N__0955718d_22_SparseCsrTensorMath_cu_868dd54534reduce_sparse_csr_dim1_cuda_kernelIN3c104HalfEiNS1_14ReductionAddOpIfEEfEEvPT2_PKT_PKT0_SE_lT1_,@function
        .size           _ZN2at6native55_GLOBAL__N__0955718d_22_SparseCsrTensorMath_cu_868dd54534reduce_sparse_csr_dim1_cuda_kernelIN3c104HalfEiNS1_14ReductionAddOpIfEEfEEvPT2_PKT_PKT0_SE_lT1_,(.L_x_8780 - _ZN2at6native55_GLOBAL__N__0955718d_22_SparseCsrTensorMath_cu_868dd54534reduce_sparse_csr_dim1_cuda_kernelIN3c104HalfEiNS1_14ReductionAddOpIfEEfEEvPT2_PKT_PKT0_SE_lT1_)
        .other          _ZN2at6native55_GLOBAL__N__0955718d_22_SparseCsrTensorMath_cu_868dd54534reduce_sparse_csr_dim1_cuda_kernelIN3c104HalfEiNS1_14ReductionAddOpIfEEfEEvPT2_PKT_PKT0_SE_lT1_,@"STO_CUDA_ENTRY STV_DEFAULT"
_ZN2at6native55_GLOBAL__N__0955718d_22_SparseCsrTensorMath_cu_868dd54534reduce_sparse_csr_dim1_cuda_kernelIN3c104HalfEiNS1_14ReductionAddOpIfEEfEEvPT2_PKT_PKT0_SE_lT1_:
        /* <DEDUP_REMOVED lines=21> */
[----:B------:R-:W-:-:S11]  /*0150*/  HFMA2 R7, -RZ, RZ, 0, 0 ;  /* 0x00000000ff077431 */ /* 0x000fd600000001ff */
[----:B------:R-:W-:Y:S05]  /*0160*/  @P0 BRA `(.L_x_1175) ;  /* 0x00000008001c0947 */ /* 0x000fea0003800000 */
[CC--:B------:R-:W-:Y:S01]  /*0170*/  IADD3 R8, PT, PT, R4.reuse, -R9.reuse, RZ ;  /* 0x8000000904087210 */ /* 0x0c0fe20007ffe0ff */
[----:B------:R-:W-:Y:S01]  /*0180*/  BSSY.RECONVERGENT B1, `(.L_x_1176) ;  /* 0x0000042000017945 */ /* 0x000fe20003800200 */
[----:B------:R-:W-:Y:S02]  /*0190*/  IADD3 R4, PT, PT, -R4, R9, RZ ;  /* 0x0000000904047210 */ /* 0x000fe40007ffe1ff */
[----:B------:R-:W-:Y:S02]  /*01a0*/  LOP3.LUT R27, R8, 0xf, RZ, 0xc0, !PT ;  /* 0x0000000f081b7812 */ /* 0x000fe400078ec0ff */
[----:B------:R-:W-:Y:S02]  /*01b0*/  ISETP.GT.U32.AND P1, PT, R4, -0x10, PT ;  /* 0xfffffff00400780c */ /* 0x000fe40003f24070 */
[----:B------:R-:W-:Y:S02]  /*01c0*/  ISETP.NE.AND P0, PT, R27, RZ, PT ;  /* 0x000000ff1b00720c */ /* 0x000fe40003f05270 */
[----:B------:R-:W-:-:S09]  /*01d0*/  MOV R7, RZ ;  /* 0x000000ff00077202 */ /* 0x000fd20000000f00 */
[----:B------:R-:W-:Y:S05]  /*01e0*/  @P1 BRA `(.L_x_1177) ;  /* 0x0000000000ec1947 */ /* 0x000fea0003800000 */
[----:B------:R-:W0:Y:S01]  /*01f0*/  LDC.64 R4, c[0x0][0x388] ;  /* 0x0000e200ff047b82 */ /* 0x000e220000000a00 */
[----:B------:R-:W-:Y:S02]  /*0200*/  LOP3.LUT R11, R8, 0xfffffff0, RZ, 0xc0, !PT ;  /* 0xfffffff0080b7812 */ /* 0x000fe400078ec0ff */
[----:B------:R-:W-:Y:S02]  /*0210*/  MOV R7, RZ ;  /* 0x000000ff00077202 */ /* 0x000fe40000000f00 */
[----:B------:R-:W-:Y:S02]  /*0220*/  IADD3 R11, PT, PT, -R11, RZ, RZ ;  /* 0x000000ff0b0b7210 */ /* 0x000fe40007ffe1ff */
[----:B0-----:R-:W-:-:S04]  /*0230*/  IADD3 R4, P1, PT, R4, 0x10, RZ ;  /* 0x0000001004047810 */ /* 0x001fc80007f3e0ff */
[----:B------:R-:W-:-:S09]  /*0240*/  IADD3.X R5, PT, PT, RZ, R5, RZ, P1, !PT ;  /* 0x00000005ff057210 */ /* 0x000fd20000ffe4ff */
.L_x_1178:
        /* <DEDUP_REMOVED lines=20> */
[----:B--2---:R-:W-:-:S05]  /*0390*/  HADD2.F32 R26, -RZ, R25.H0_H0 ;  /* 0x20000019ff1a7230 */ /* 0x004fca0000004100 */
[----:B------:R-:W-:Y:S01]  /*03a0*/  FADD.FTZ R26, R26, R7 ;  /* 0x000000071a1a7221 */ /* 0x000fe20000010000 */
[----:B---3--:R-:W-:Y:S02]  /*03b0*/  HADD2.F32 R7, -RZ, R28.H0_H0 ;  /* 0x2000001cff077230 */ /* 0x008fe40000004100 */
        /* <DEDUP_REMOVED lines=8> */
[----:B0-----:R-:W-:-:S03]  /*0440*/  HADD2.F32 R2, -RZ, R19.H0_H0 ;  /* 0x20000013ff027230 */ /* 0x001fc60000004100 */
        /* <DEDUP_REMOVED lines=19> */
[----:B------:R-:W-:Y:S01]  /*0580*/  FADD.FTZ R7, R7, R24 ;  /* 0x0000001807077221 */ /* 0x000fe20000010000 */
[----:B------:R-:W-:Y:S06]  /*0590*/  @P1 BRA `(.L_x_1178) ;  /* 0xfffffffc002c1947 */ /* 0x000fec000383ffff */
.L_x_1177:
[----:B------:R-:W-:Y:S05]  /*05a0*/  BSYNC.RECONVERGENT B1 ;  /* 0x0000000000017941 */ /* 0x000fea0003800200 */
.L_x_1176:
        /* <DEDUP_REMOVED lines=17> */
[----:B--2---:R-:W-:-:S02]  /*06c0*/  HADD2.F32 R4, -RZ, R4.H0_H0 ;  /* 0x20000004ff047230 */ /* 0x004fc40000004100 */
        /* <DEDUP_REMOVED lines=15> */
.L_x_1180:
[----:B------:R-:W-:Y:S05]  /*07c0*/  BSYNC.RECONVERGENT B1 ;  /* 0x0000000000017941 */ /* 0x000fea0003800200 */
.L_x_1179:
        /* <DEDUP_REMOVED lines=19> */
[----:B------:R-:W-:-:S04]  /*0900*/  FADD.FTZ R7, R4, R7 ;  /* 0x0000000704077221 */ /* 0x000fc80000010000 */
[----:B------:R-:W-:-:S07]  /*0910*/  FADD.FTZ R7, R7, R10 ;  /* 0x0000000a07077221 */ /* 0x000fce0000010000 */
.L_x_1182:
[----:B------:R-:W-:Y:S05]  /*0920*/  BSYNC.RECONVERGENT B1 ;  /* 0x0000000000017941 */ /* 0x000fea0003800200 */
.L_x_1181:
[----:B------:R-:W-:Y:S05]  /*0930*/  @!P1 BRA `(.L_x_1175) ;  /* 0x0000000000289947 */ /* 0x000fea0003800000 */
[----:B------:R-:W0:Y:S01]  /*0940*/  LDC.64 R4, c[0x0][0x388] ;  /* 0x0000e200ff047b82 */ /* 0x000e220000000a00 */
[----:B------:R-:W-:-:S07]  /*0950*/  IADD3 R8, PT, PT, -R8, RZ, RZ ;  /* 0x000000ff08087210 */ /* 0x000fce0007ffe1ff */
.L_x_1183:
[----:B0-----:R-:W-:-:S06]  /*0960*/  IMAD.WIDE R2, R9, 0x2, R4 ;  /* 0x0000000209027825 */ /* 0x001fcc00078e0204 */
[----:B------:R-:W2:Y:S01]  /*0970*/  LDG.E.U16 R2, desc[UR4][R2.64] ;  /* 0x0000000402027981 */ /* 0x000ea2000c1e1500 */
[----:B------:R-:W-:Y:S02]  /*0980*/  IADD3 R8, PT, PT, R8, 0x1, RZ ;  /* 0x0000000108087810 */ /* 0x000fe40007ffe0ff */
[----:B------:R-:W-:Y:S02]  /*0990*/  IADD3 R9, PT, PT, R9, 0x1, RZ ;  /* 0x0000000109097810 */ /* 0x000fe40007ffe0ff */
[----:B------:R-:W-:Y:S01]  /*09a0*/  ISETP.NE.AND P0, PT, R8, RZ, PT ;  /* 0x000000ff0800720c */ /* 0x000fe20003f05270 */
[----:B--2---:R-:W-:-:S05]  /*09b0*/  HADD2.F32 R10, -RZ, R2.H0_H0 ;  /* 0x20000002ff0a7230 */ /* 0x004fca0000004100 */
[----:B------:R-:W-:-:S07]  /*09c0*/  FADD.FTZ R7, R10, R7 ;  /* 0x000000070a077221 */ /* 0x000fce0000010000 */
[----:B------:R-:W-:Y:S05]  /*09d0*/  @P0 BRA `(.L_x_1183) ;  /* 0xfffffffc00e00947 */ /* 0x000fea000383ffff */
.L_x_1175:
[----:B------:R-:W-:Y:S05]  /*09e0*/  BSYNC.RECONVERGENT B0 ;  /* 0x0000000000007941 */ /* 0x000fea0003800200 */
.L_x_1174:
        /* <DEDUP_REMOVED lines=8> */
.L_x_1184:
        /* <DEDUP_REMOVED lines=9> */
.L_x_8780:


//--------------------- .text._ZN2at6native55_GLOBAL__N__0955718d_22_SparseCsrTensorMath_cu_868dd54534reduce_sparse_csr_dim0_cuda_kernelIN3c104HalfElNS1_14ReductionAddOpIfEEfEEvPT2_PKT0_lPKT_SB_lT1_ --------------------------
	.section	.text._ZN2at6native55_GLOBAL__N__0955718d_22_SparseCsrTensorMath_cu_868dd54534reduce_sparse_csr_dim0_cuda_kernelIN3c104HalfElNS1_14ReductionAddOpIfEEfEEvPT2_PKT0_lPKT_SB_lT1_,"ax",@progbits
	.align	128
.text._ZN2at6native55_GLOBAL__N__0955718d_22_SparseCsrTensorMath_cu_868dd54534reduce_sparse_csr_dim0_cuda_kernelIN3c104HalfElNS1_14ReductionAddOpIfEEfEEvPT2_PKT0_lPKT_SB_lT1_:
        .type           _ZN2at6native55_GLOBAL__N__0955718d_22_SparseCsrTensorMath_cu_868dd54534reduce_sparse_csr_dim0_cuda_kernelIN3c104HalfElNS1_14ReductionAddOpIfEEfEEvPT2_PKT0_lPKT_SB_lT1_,@function
        .size           _ZN2at6native55_GLOBAL__N__0955718d_22_SparseCsrTensorMath_cu_868dd54534reduce_sparse_csr_dim0_cuda_kernelIN3c104HalfElNS1_14ReductionAddOpIfEEfEEvPT2_PKT0_lPKT_SB_lT1_,(.L_x_8781 - _ZN2at6native55_GLOBAL__N__0955718d_22_SparseCsrTensorMath_cu_868dd54534reduce_sparse_csr_dim0_cuda_kernelIN3c104HalfElNS1_14ReductionAddOpIfEEfEEvPT2_PKT0_lPKT_SB_lT1_)
        .other          _ZN2at6native55_GLOBAL__N__0955718d_22_SparseCsrTensorMath_cu_868dd54534reduce_sparse_csr_dim0_cuda_kernelIN3c104HalfElNS1_14ReductionAddOpIfEEfEEvPT2_PKT0_lPKT_SB_lT1_,@"STO_CUDA_ENTRY STV_DEFAULT"
_ZN2at6native55_GLOBAL__N__0955718d_22_SparseCsrTensorMath_cu_868dd54534reduce_sparse_csr_dim0_cuda_kernelIN3c104HalfElNS1_14ReductionAddOpIfEEfEEvPT2_PKT0_lPKT_SB_lT1_:
        /* <DEDUP_REMOVED lines=43> */
.L_x_1187:
        /* <DEDUP_REMOVED lines=10> */
[----:B------:R-:W-:Y:S01]  /*0350*/  ISETP.NE.AND.EX P1, PT, R3, R11, PT, P1 ;  /* 0x0000000b0300720c */ /* 0x000fe20003f25310 */
[----:B------:R-:W-:Y:S01]  /*0360*/  IMAD.MOV.U32 R6, RZ, RZ, R12 ;  /* 0x000000ffff067224 */ /* 0x000fe200078e000c */
[----:B------:R-:W-:Y:S01]  /*0370*/  MOV R7, R13 ;  /* 0x0000000d00077202 */ /* 0x000fe20000000f00 */
[----:B------:R-:W2:Y:S04]  /*0380*/  LDG.E.64 R10, desc[UR14][R4.64+-0x8] ;  /* 0xfffff80e040a7981 */ /* 0x000ea8000c1e1b00 */
[----:B------:R-:W3:Y:S04]  /*0390*/  LDG.E.64 R12, desc[UR14][R4.64+-0x10] ;  /* 0xfffff00e040c7981 */ /* 0x000ee8000c1e1b00 */
[----:B------:R-:W2:Y:S01]  /*03a0*/  @!P3 LDG.E.U16 R15, desc[UR14][R6.64+-0x10] ;  /* 0xfffff00e060fb981 */ /* 0x000ea2000c1e1500 */
[----:B----4-:R-:W-:-:S03]  /*03b0*/  ISETP.NE.U32.AND P0, PT, R2, R8, PT ;  /* 0x000000080200720c */ /* 0x010fc60003f05070 */
[----:B------:R-:W4:Y:S01]  /*03c0*/  @!P1 LDG.E.U16 R18, desc[UR14][R6.64+-0xe] ;  /* 0xfffff20e06129981 */ /* 0x000f22000c1e1500 */
[----:B------:R-:W-:-:S03]  /*03d0*/  ISETP.NE.AND.EX P0, PT, R3, R9, PT, P0 ;  /* 0x000000090300720c */ /* 0x000fc60003f05300 */
[----:B------:R-:W4:Y:S10]  /*03e0*/  LDG.E.64 R8, desc[UR14][R4.64+0x8] ;  /* 0x0000080e04087981 */ /* 0x000f34000c1e1b00 */
[----:B------:R-:W4:Y:S01]  /*03f0*/  @!P0 LDG.E.U16 R19, desc[UR14][R6.64+-0xc] ;  /* 0xfffff40e06138981 */ /* 0x000f22000c1e1500 */
[----:B------:R-:W-:-:S02]  /*0400*/  ISETP.NE.U32.AND P2, PT, R2, R20, PT ;  /* 0x000000140200720c */ /* 0x000fc40003f45070 */
[C---:B------:R-:W-:Y:S02]  /*0410*/  ISETP.NE.U32.AND P6, PT, R2.reuse, R22, PT ;  /* 0x000000160200720c */ /* 0x040fe40003fc5070 */
[C---:B------:R-:W-:Y:S02]  /*0420*/  ISETP.NE.AND.EX P2, PT, R3.reuse, R21, PT, P2 ;  /* 0x000000150300720c */ /* 0x040fe40003f45320 */
[C---:B------:R-:W-:Y:S02]  /*0430*/  ISETP.NE.AND.EX P6, PT, R3.reuse, R23, PT, P6 ;  /* 0x000000170300720c */ /* 0x040fe40003fc5360 */
[----:B------:R-:W-:Y:S01]  /*0440*/  ISETP.NE.U32.AND P5, PT, R2, R24, PT ;  /* 0x000000180200720c */ /* 0x000fe20003fa5070 */
[----:B------:R-:W4:Y:S03]  /*0450*/  LDG.E.64 R22, desc[UR14][R4.64+0x30] ;  /* 0x0000300e04167981 */ /* 0x000f26000c1e1b00 */
[----:B------:R-:W-:-:S13]  /*0460*/  ISETP.NE.AND.EX P5, PT, R3, R25, PT, P5 ;  /* 0x000000190300720c */ /* 0x000fda0003fa5350 */
[----:B------:R-:W4:Y:S01]  /*0470*/  @!P5 LDG.E.U16 R24, desc[UR14][R6.64+-0x6] ;  /* 0xfffffa0e0618d981 */ /* 0x000f22000c1e1500 */
[----:B---3--:R-:W-:Y:S01]  /*0480*/  ISETP.NE.U32.AND P4, PT, R2, R12, PT ;  /* 0x0000000c0200720c */ /* 0x008fe20003f85070 */
[----:B--2---:R-:W-:-:S03]  /*0490*/  @!P3 HADD2.F32 R21, -RZ, R15.H0_H0 ;  /* 0x2000000fff15b230 */ /* 0x004fc60000004100 */
[C---:B------:R-:W-:Y:S01]  /*04a0*/  ISETP.NE.AND.EX P4, PT, R3.reuse, R13, PT, P4 ;  /* 0x0000000d0300720c */ /* 0x040fe20003f85340 */
[----:B------:R-:W2:Y:S01]  /*04b0*/  @!P2 LDG.E.U16 R15, desc[UR14][R6.64+-0xa] ;  /* 0xfffff60e060fa981 */ /* 0x000ea2000c1e1500 */
[----:B----4-:R-:W-:Y:S02]  /*04c0*/  @!P1 HADD2.F32 R13, -RZ, R18.H0_H0 ;  /* 0x20000012ff0d9230 */ /* 0x010fe40000004100 */
[----:B------:R-:W-:Y:S01]  /*04d0*/  @!P3 FADD.FTZ R0, R0, R21 ;  /* 0x000000150000b221 */ /* 0x000fe20000010000 */
[----:B------:R-:W-:Y:S01]  /*04e0*/  ISETP.NE.U32.AND P3, PT, R2, R10, PT ;  /* 0x0000000a0200720c */ /* 0x000fe20003f65070 */
[----:B------:R-:W3:Y:S02]  /*04f0*/  @!P6 LDG.E.U16 R18, desc[UR14][R6.64+-0x8] ;  /* 0xfffff80e0612e981 */ /* 0x000ee4000c1e1500 */
[----:B------:R-:W-:Y:S01]  /*0500*/  @!P1 FADD.FTZ R0, R0, R13 ;  /* 0x0000000d00009221 */ /* 0x000fe20000010000 */
[----:B------:R-:W-:Y:S01]  /*0510*/  ISETP.NE.AND.EX P3, PT, R3, R11, PT, P3 ;  /* 0x0000000b0300720c */ /* 0x000fe20003f65330 */
[----:B------:R-:W4:Y:S01]  /*0520*/  LDG.E.64 R12, desc[UR14][R4.64+0x18] ;  /* 0x0000180e040c7981 */ /* 0x000f22000c1e1b00 */
[----:B------:R-:W-:-:S03]  /*0530*/  ISETP.NE.U32.AND P1, PT, R2, R16, PT ;  /* 0x000000100200720c */ /* 0x000fc60003f25070 */
[----:B------:R-:W4:Y:S01]  /*0540*/  LDG.E.64 R10, desc[UR14][R4.64+0x10] ;  /* 0x0000100e040a7981 */ /* 0x000f22000c1e1b00 */
[----:B------:R-:W-:-:S03]  /*0550*/  ISETP.NE.AND.EX P1, PT, R3, R17, PT, P1 ;  /* 0x000000110300720c */ /* 0x000fc60003f25310 */
[----:B------:R-:W4:Y:S01]  /*0560*/  @!P4 LDG.E.U16 R26, desc[UR14][R6.64+-0x4] ;  /* 0xfffffc0e061ac981 */ /* 0x000f22000c1e1500 */
[----:B------:R-:W-:-:S03]  /*0570*/  @!P0 HADD2.F32 R19, -RZ, R19.H0_H0 ;  /* 0x20000013ff138230 */ /* 0x000fc60000004100 */
        /* <DEDUP_REMOVED lines=8> */
[----:B--2---:R-:W-:-:S05]  /*0600*/  @!P2 HADD2.F32 R15, -RZ, R15.H0_H0 ;  /* 0x2000000fff0fa230 */ /* 0x004fca0000004100 */
[----:B------:R-:W-:Y:S01]  /*0610*/  @!P2 FADD.FTZ R0, R0, R15 ;  /* 0x0000000f0000a221 */ /* 0x000fe20000010000 */
[----:B---3--:R-:W-:-:S05]  /*0620*/  @!P6 HADD2.F32 R15, -RZ, R18.H0_H0 ;  /* 0x20000012ff0fe230 */ /* 0x008fca0000004100 */
[----:B------:R-:W-:Y:S01]  /*0630*/  @!P6 FADD.FTZ R0, R0, R15 ;  /* 0x0000000f0000e221 */ /* 0x000fe20000010000 */
[----:B------:R-:W-:Y:S01]  /*0640*/  @!P5 HADD2.F32 R15, -RZ, R24.H0_H0 ;  /* 0x20000018ff0fd230 */ /* 0x000fe20000004100 */
[C---:B----4-:R-:W-:Y:S02]  /*0650*/  ISETP.NE.U32.AND P2, PT, R2.reuse, R10, PT ;  /* 0x0000000a0200720c */ /* 0x050fe40003f45070 */
[----:B------:R-:W-:Y:S01]  /*0660*/  ISETP.NE.U32.AND P6, PT, R2, R12, PT ;  /* 0x0000000c0200720c */ /* 0x000fe20003fc5070 */
[----:B------:R-:W2:Y:S01]  /*0670*/  @!P0 LDG.E.U16 R10, desc[UR14][R6.64+0x2] ;  /* 0x0000020e060a8981 */ /* 0x000ea2000c1e1500 */
[C---:B------:R-:W-:Y:S01]  /*0680*/  ISETP.NE.AND.EX P2, PT, R3.reuse, R11, PT, P2 ;  /* 0x0000000b0300720c */ /* 0x040fe20003f45320 */
[----:B------:R-:W-:Y:S02]  /*0690*/  @!P4 HADD2.F32 R11, -RZ, R26.H0_H0 ;  /* 0x2000001aff0bc230 */ /* 0x000fe40000004100 */
[----:B------:R-:W-:Y:S01]  /*06a0*/  @!P5 FADD.FTZ R0, R0, R15 ;  /* 0x0000000f0000d221 */ /* 0x000fe20000010000 */
[----:B------:R-:W-:-:S02]  /*06b0*/  ISETP.NE.AND.EX P5, PT, R3, R13, PT, P6 ;  /* 0x0000000d0300720c */ /* 0x000fc40003fa5360 */
[----:B------:R-:W-:Y:S01]  /*06c0*/  ISETP.NE.U32.AND P6, PT, R2, R16, PT ;  /* 0x000000100200720c */ /* 0x000fe20003fc5070 */
[----:B------:R-:W-:Y:S01]  /*06d0*/  @!P4 FADD.FTZ R0, R0, R11 ;  /* 0x0000000b0000c221 */ /* 0x000fe20000010000 */
[----:B------:R-:W-:Y:S02]  /*06e0*/  @!P3 HADD2.F32 R25, -RZ, R25.H0_H0 ;  /* 0x20000019ff19b230 */ /* 0x000fe40000004100 */
[C---:B------:R-:W-:Y:S02]  /*06f0*/  ISETP.NE.AND.EX P6, PT, R3.reuse, R17, PT, P6 ;  /* 0x000000110300720c */ /* 0x040fe40003fc5360 */
[----:B------:R-:W-:Y:S01]  /*0700*/  ISETP.NE.U32.AND P4, PT, R2, R20, PT ;  /* 0x000000140200720c */ /* 0x000fe20003f85070 */
[----:B------:R-:W-:Y:S01]  /*0710*/  @!P3 FADD.FTZ R0, R0, R25 ;  /* 0x000000190000b221 */ /* 0x000fe20000010000 */
[----:B------:R-:W-:Y:S01]  /*0720*/  ISETP.NE.U32.AND P3, PT, R2, R22, PT ;  /* 0x000000160200720c */ /* 0x000fe20003f65070 */
[----:B------:R-:W3:Y:S01]  /*0730*/  @!P2 LDG.E.U16 R11, desc[UR14][R6.64+0x4] ;  /* 0x0000040e060ba981 */ /* 0x000ee2000c1e1500 */
[----:B------:R-:W-:Y:S01]  /*0740*/  @!P1 HADD2.F32 R19, -RZ, R19.H0_H0 ;  /* 0x20000013ff139230 */ /* 0x000fe20000004100 */
[----:B------:R-:W-:-:S02]  /*0750*/  ISETP.NE.AND.EX P4, PT, R3, R21, PT, P4 ;  /* 0x000000150300720c */ /* 0x000fc40003f85340 */
[C---:B------:R-:W-:Y:S01]  /*0760*/  ISETP.NE.AND.EX P3, PT, R3.reuse, R23, PT, P3 ;  /* 0x000000170300720c */ /* 0x040fe20003f65330 */
[----:B------:R-:W4:Y:S01]  /*0770*/  @!P5 LDG.E.U16 R12, desc[UR14][R6.64+0x6] ;  /* 0x0000060e060cd981 */ /* 0x000f22000c1e1500 */
[----:B------:R-:W-:Y:S01]  /*0780*/  @!P1 FADD.FTZ R0, R0, R19 ;  /* 0x0000001300009221 */ /* 0x000fe20000010000 */
[----:B------:R-:W-:Y:S02]  /*0790*/  ISETP.NE.U32.AND P1, PT, R2, R8, PT ;  /* 0x000000080200720c */ /* 0x000fe40003f25070 */
[----:B------:R-:W4:Y:S02]  /*07a0*/  @!P6 LDG.E.U16 R8, desc[UR14][R6.64+0x8] ;  /* 0x0000080e0608e981 */ /* 0x000f24000c1e1500 */
[----:B------:R-:W-:-:S04]  /*07b0*/  ISETP.NE.AND.EX P1, PT, R3, R9, PT, P1 ;  /* 0x000000090300720c */ /* 0x000fc80003f25310 */
[----:B------:R-:W4:Y:S04]  /*07c0*/  @!P4 LDG.E.U16 R13, desc[UR14][R6.64+0xa] ;  /* 0x00000a0e060dc981 */ /* 0x000f28000c1e1500 */
[----:B------:R-:W4:Y:S05]  /*07d0*/  @!P3 LDG.E.U16 R15, desc[UR14][R6.64+0xc] ;  /* 0x00000c0e060fb981 */ /* 0x000f2a000c1e1500 */
[----:B------:R-:W4:Y:S01]  /*07e0*/  @!P1 LDG.E.U16 R16, desc[UR14][R6.64+0xe] ;  /* 0x00000e0e06109981 */ /* 0x000f22000c1e1500 */
[----:B------:R-:W-:-:S04]  /*07f0*/  UIADD3 UR4, UP1, UPT, UR4, -0x10, URZ ;  /* 0xfffffff004047890 */ /* 0x000fc8000ff3e0ff */
[----:B------:R-:W-:Y:S02]  /*0800*/  UIADD3.X UR7, UPT, UPT, UR7, -0x1, URZ, UP1, !UPT ;  /* 0xffffffff07077890 */ /* 0x000fe40008ffe4ff */
[----:B------:R-:W-:-:S04]  /*0810*/  UISETP.NE.U32.AND UP1, UPT, UR4, URZ, UPT ;  /* 0x000000ff0400728c */ /* 0x000fc8000bf25070 */
[----:B------:R-:W-:Y:S01]  /*0820*/  UISETP.NE.AND.EX UP1, UPT, UR7, URZ, UPT, UP1 ;  /* 0x000000ff0700728c */ /* 0x000fe2000bf25310 */
[----:B--2---:R-:W-:-:S05]  /*0830*/  @!P0 HADD2.F32 R9, -RZ, R10.H0_H0 ;  /* 0x2000000aff098230 */ /* 0x004fca0000004100 */
[----:B------:R-:W-:Y:S01]  /*0840*/  @!P0 FADD.FTZ R0, R0, R9 ;  /* 0x0000000900008221 */ /* 0x000fe20000010000 */
[----:B---3--:R-:W-:Y:S02]  /*0850*/  @!P2 HADD2.F32 R11, -RZ, R11.H0_H0 ;  /* 0x2000000bff0ba230 */ /* 0x008fe40000004100 */
[----:B----4-:R-:W-:-:S03]  /*0860*/  @!P5 HADD2.F32 R9, -RZ, R12.H0_H0 ;  /* 0x2000000cff09d230 */ /* 0x010fc60000004100 */
[----:B------:R-:W-:Y:S01]  /*0870*/  @!P2 FADD.FTZ R0, R0, R11 ;  /* 0x0000000b0000a221 */ /* 0x000fe20000010000 */
[----:B------:R-:W-:-:S03]  /*0880*/  @!P6 HADD2.F32 R11, -RZ, R8.H0_H0 ;  /* 0x20000008ff0be230 */ /* 0x000fc60000004100 */
[----:B------:R-:W-:-:S04]  /*0890*/  @!P5 FADD.FTZ R0, R0, R9 ;  /* 0x000000090000d221 */ /* 0x000fc80000010000 */
[----:B------:R-:W-:Y:S01]  /*08a0*/  @!P6 FADD.FTZ R0, R0, R11 ;  /* 0x0000000b0000e221 */ /* 0x000fe20000010000 */
[----:B------:R-:W-:Y:S02]  /*08b0*/  @!P4 HADD2.F32 R13, -RZ, R13.H0_H0 ;  /* 0x2000000dff0dc230 */ /* 0x000fe40000004100 */
[----:B------:R-:W-:-:S03]  /*08c0*/  @!P3 HADD2.F32 R15, -RZ, R15.H0_H0 ;  /* 0x2000000fff0fb230 */ /* 0x000fc60000004100 */
[----:B------:R-:W-:Y:S01]  /*08d0*/  @!P4 FADD.FTZ R0, R0, R13 ;  /* 0x0000000d0000c221 */ /* 0x000fe20000010000 */
[----:B------:R-:W-:Y:S02]  /*08e0*/  IADD3 R4, P0, PT, R4, 0x80, RZ ;  /* 0x0000008004047810 */ /* 0x000fe40007f1e0ff */
[----:B------:R-:W-:Y:S01]  /*08f0*/  IADD3 R12, P2, PT, R6, 0x20, RZ ;  /* 0x00000020060c7810 */ /* 0x000fe20007f5e0ff */
[----:B------:R-:W-:Y:S02]  /*0900*/  @!P1 HADD2.F32 R9, -RZ, R16.H0_H0 ;  /* 0x20000010ff099230 */ /* 0x000fe40000004100 */
[----:B------:R-:W-:Y:S01]  /*0910*/  @!P3 FADD.FTZ R0, R0, R15 ;  /* 0x0000000f0000b221 */ /* 0x000fe20000010000 */
[----:B------:R-:W-:Y:S02]  /*0920*/  IMAD.X R5, RZ, RZ, R5, P0 ;  /* 0x000000ffff057224 */ /* 0x000fe400000e0605 */
[----:B------:R-:W-:Y:S02]  /*0930*/  IMAD.X R13, RZ, RZ, R7, P2 ;  /* 0x000000ffff0d7224 */ /* 0x000fe400010e0607 */
[----:B------:R-:W-:Y:S01]  /*0940*/  @!P1 FADD.FTZ R0, R0, R9 ;  /* 0x0000000900009221 */ /* 0x000fe20000010000 */
[----:B------:R-:W-:Y:S06]  /*0950*/  BRA.U UP1, `(.L_x_1187) ;  /* 0xfffffff901547547 */ /* 0x000fec000b83ffff */
.L_x_1186:
        /* <DEDUP_REMOVED lines=22> */
[----:B------:R-:W-:Y:S01]  /*0ac0*/  MOV R7, UR7 ;  /* 0x0000000700077c02 */ /* 0x000fe20008000f00 */
        /* <DEDUP_REMOVED lines=21> */
[----:B------:R-:W-:-:S05]  /*0c20*/  @!P5 HADD2.F32 R15, -RZ, R15.H0_H0 ;  /* 0x2000000fff0fd230 */ /* 0x000fca0000004100 */
[----:B------:R-:W-:Y:S01]  /*0c30*/  @!P5 FADD.FTZ R0, R0, R15 ;  /* 0x0000000f0000d221 */ /* 0x000fe20000010000 */
[----:B------:R-:W-:-:S06]  /*0c40*/  ISETP.NE.U32.AND P5, PT, R2, R10, PT ;  /* 0x0000000a0200720c */ /* 0x000fcc0003fa5070 */
[----:B------:R-:W2:Y:S04]  /*0c50*/  @!P1 LDG.E.U16 R12, desc[UR14][R6.64+0xa] ;  /* 0x00000a0e060c9981 */ /* 0x000ea8000c1e1500 */
[----:B------:R-:W2:Y:S01]  /*0c60*/  @!P3 LDG.E.U16 R10, desc[UR14][R6.64+0x6] ;  /* 0x0000060e060ab981 */ /* 0x000ea2000c1e1500 */
[----:B------:R-:W-:-:S03]  /*0c70*/  ISETP.NE.AND.EX P5, PT, R3, R11, PT, P5 ;  /* 0x0000000b0300720c */ /* 0x000fc60003fa5350 */
[----:B------:R-:W2:Y:S10]  /*0c80*/  @!P2 LDG.E.U16 R11, desc[UR14][R6.64+0x8] ;  /* 0x0000080e060ba981 */ /* 0x000eb4000c1e1500 */
[----:B------:R-:W2:Y:S01]  /*0c90*/  @!P5 LDG.E.U16 R15, desc[UR14][R6.64+0xe] ;  /* 0x00000e0e060fd981 */ /* 0x000ea2000c1e1500 */
[----:B---3--:R-:W-:-:S02]  /*0ca0*/  @!P4 HADD2.F32 R9, -RZ, R8.H0_H0 ;  /* 0x20000008ff09c230 */ /* 0x008fc40000004100 */
[----:B----4-:R-:W-:Y:S01]  /*0cb0*/  @!P6 HADD2.F32 R13, -RZ, R13.H0_H0 ;  /* 0x2000000dff0de230 */ /* 0x010fe20000004100 */
[----:B------:R-:W-:-:S04]  /*0cc0*/  UIADD3 UR5, UP1, UPT, UR5, 0x8, URZ ;  /* 0x0000000805057890 */ /* 0x000fc8000ff3e0ff */
[----:B------:R-:W-:Y:S01]  /*0cd0*/  UIADD3.X UR6, UPT, UPT, URZ, UR6, URZ, UP1, !UPT ;  /* 0x00000006ff067290 */ /* 0x000fe20008ffe4ff */
[----:B--2---:R-:W-:-:S05]  /*0ce0*/  @!P0 HADD2.F32 R5, -RZ, R4.H0_H0 ;  /* 0x20000004ff058230 */ /* 0x004fca0000004100 */
[----:B------:R-:W-:-:S04]  /*0cf0*/  @!P0 FADD.FTZ R0, R0, R5 ;  /* 0x0000000500008221 */ /* 0x000fc80000010000 */
[----:B------:R-:W-:Y:S01]  /*0d00*/  @!P4 FADD.FTZ R0, R0, R9 ;  /* 0x000000090000c221 */ /* 0x000fe20000010000 */
[----:B------:R-:W-:Y:S02]  /*0d10*/  @!P3 HADD2.F32 R5, -RZ, R10.H0_H0 ;  /* 0x2000000aff05b230 */ /* 0x000fe40000004100 */
[----:B------:R-:W-:-:S03]  /*0d20*/  @!P2 HADD2.F32 R11, -RZ, R11.H0_H0 ;  /* 0x2000000bff0ba230 */ /* 0x000fc60000004100 */
[----:B------:R-:W-:Y:S01]  /*0d30*/  @!P3 FADD.FTZ R0, R0, R5 ;  /* 0x000000050000b221 */ /* 0x000fe20000010000 */
[----:B------:R-:W-:-:S03]  /*0d40*/  @!P1 HADD2.F32 R5, -RZ, R12.H0_H0 ;  /* 0x2000000cff059230 */ /* 0x000fc60000004100 */
[----:B------:R-:W-:-:S04]  /*0d50*/  @!P2 FADD.FTZ R0, R0, R11 ;  /* 0x0000000b0000a221 */ /* 0x000fc80000010000 */
[----:B------:R-:W-:Y:S01]  /*0d60*/  @!P1 FADD.FTZ R0, R0, R5 ;  /* 0x0000000500009221 */ /* 0x000fe20000010000 */
[----:B------:R-:W-:-:S03]  /*0d70*/  @!P5 HADD2.F32 R15, -RZ, R15.H0_H0 ;  /* 0x2000000fff0fd230 */ /* 0x000fc60000004100 */
[----:B------:R-:W-:-:S04]  /*0d80*/  @!P6 FADD.FTZ R0, R0, R13 ;  /* 0x0000000d0000e221 */ /* 0x000fc80000010000 */
[----:B------:R-:W-:-:S07]  /*0d90*/  @!P5 FADD.FTZ R0, R0, R15 ;  /* 0x0000000f0000d221 */ /* 0x000fce0000010000 */
.L_x_1188:
        /* <DEDUP_REMOVED lines=22> */
[C---:B------:R-:W-:Y:S02]  /*0f00*/  ISETP.NE.AND.EX P0, PT, R3.reuse, R5, PT, P0 ;  /* 0x000000050300720c */ /* 0x040fe40003f05300 */
[C---:B---3--:R-:W-:Y:S02]  /*0f10*/  ISETP.NE.U32.AND P1, PT, R2.reuse, R6, PT ;  /* 0x000000060200720c */ /* 0x048fe40003f25070 */
[C---:B----4-:R-:W-:Y:S02]  /*0f20*/  ISETP.NE.U32.AND P2, PT, R2.reuse, R8, PT ;  /* 0x000000080200720c */ /* 0x050fe40003f45070 */
[----:B------:R-:W-:Y:S02]  /*0f30*/  ISETP.NE.AND.EX P1, PT, R3, R7, PT, P1 ;  /* 0x000000070300720c */ /* 0x000fe40003f25310 */
[----:B------:R-:W-:Y:S02]  /*0f40*/  MOV R5, UR9 ;  /* 0x0000000900057c02 */ /* 0x000fe40008000f00 */
[----:B------:R-:W-:-:S02]  /*0f50*/  ISETP.NE.U32.AND P3, PT, R2, R10, PT ;  /* 0x0000000a0200720c */ /* 0x000fc40003f65070 */
[C---:B------:R-:W-:Y:S01]  /*0f60*/  ISETP.NE.AND.EX P2, PT, R3.reuse, R9, PT, P2 ;  /* 0x000000090300720c */ /* 0x040fe20003f45320 */
[----:B------:R-:W2:Y:S01]  /*0f70*/  @!P0 LDG.E.U16 R6, desc[UR14][R4.64] ;  /* 0x0000000e04068981 */ /* 0x000ea2000c1e1500 */
[----:B------:R-:W-:-:S05]  /*0f80*/  ISETP.NE.AND.EX P3, PT, R3, R11, PT, P3 ;  /* 0x0000000b0300720c */ /* 0x000fca0003f65330 */
[----:B------:R-:W3:Y:S06]  /*0f90*/  @!P1 LDG.E.U16 R8, desc[UR14][R4.64+0x2] ;  /* 0x0000020e04089981 */ /* 0x000eec000c1e1500 */
[----:B------:R-:W4:Y:S04]  /*0fa0*/  @!P2 LDG.E.U16 R10, desc[UR14][R4.64+0x4] ;  /* 0x0000040e040aa981 */ /* 0x000f28000c1e1500 */
[----:B------:R-:W4:Y:S01]  /*0fb0*/  @!P3 LDG.E.U16 R11, desc[UR14][R4.64+0x6] ;  /* 0x0000060e040bb981 */ /* 0x000f22000c1e1500 */
[----:B------:R-:W-:-:S04]  /*0fc0*/  UIADD3 UR5, UP1, UPT, UR5, 0x4, URZ ;  /* 0x0000000405057890 */ /* 0x000fc8000ff3e0ff */
[----:B------:R-:W-:Y:S01]  /*0fd0*/  UIADD3.X UR6, UPT, UPT, URZ, UR6, URZ, UP1, !UPT ;  /* 0x00000006ff067290 */ /* 0x000fe20008ffe4ff */
[----:B--2---:R-:W-:-:S05]  /*0fe0*/  @!P0 HADD2.F32 R7, -RZ, R6.H0_H0 ;  /* 0x20000006ff078230 */ /* 0x004fca0000004100 */
[----:B------:R-:W-:Y:S01]  /*0ff0*/  @!P0 FADD.FTZ R0, R0, R7 ;  /* 0x0000000700008221 */ /* 0x000fe20000010000 */
[----:B---3--:R-:W-:-:S05]  /*1000*/  @!P1 HADD2.F32 R9, -RZ, R8.H0_H0 ;  /* 0x20000008ff099230 */ /* 0x008fca0000004100 */
[----:B------:R-:W-:Y:S01]  /*1010*/  @!P1 FADD.FTZ R0, R0, R9 ;  /* 0x0000000900009221 */ /* 0x000fe20000010000 */
[----:B----4-:R-:W-:Y:S02]  /*1020*/  @!P2 HADD2.F32 R7, -RZ, R10.H0_H0 ;  /* 0x2000000aff07a230 */ /* 0x010fe40000004100 */
[----:B------:R-:W-:-:S03]  /*1030*/  @!P3 HADD2.F32 R11, -RZ, R11.H0_H0 ;  /* 0x2000000bff0bb230 */ /* 0x000fc60000004100 */
[----:B------:R-:W-:-:S04]  /*1040*/  @!P2 FADD.FTZ R0, R0, R7 ;  /* 0x000000070000a221 */ /* 0x000fc80000010000 */
[----:B------:R-:W-:-:S07]  /*1050*/  @!P3 FADD.FTZ R0, R0, R11 ;  /* 0x0000000b0000b221 */ /* 0x000fce0000010000 */
.L_x_1189:
[----:B------:R-:W-:Y:S05]  /*1060*/  BRA.U !UP0, `(.L_x_1185) ;  /* 0x0000000108647547 */ /* 0x000fea000b800000 */
[----:B------:R-:W0:Y:S01]  /*1070*/  LDCU.64 UR8, c[0x0][0x398] ;  /* 0x00007300ff0877ac */ /* 0x000e220008000a00 */
[----:B------:R-:W1:Y:S01]  /*1080*/  LDCU.64 UR12, c[0x0][0x3a0] ;  /* 0x00007400ff0c77ac */ /* 0x000e620008000a00 */
[----:B0-----:R-:W-:Y:S02]  /*1090*/  ULEA UR8, UP0, UR5, UR8, 0x1 ;  /* 0x0000000805087291 */ /* 0x001fe4000f8008ff */
[----:B-1----:R-:W-:Y:S02]  /*10a0*/  ULEA UR7, UP1, UR5, UR12, 0x3 ;  /* 0x0000000c05077291 */ /* 0x002fe4000f8218ff */
[----:B------:R-:W-:Y:S02]  /*10b0*/  ULEA.HI.X UR9, UR5, UR9, UR6, 0x1, UP0 ;  /* 0x0000000905097291 */ /* 0x000fe400080f0c06 */
[----:B------:R-:W-:-:S12]  /*10c0*/  ULEA.HI.X UR5, UR5, UR13, UR6, 0x3, UP1 ;  /* 0x0000000d05057291 */ /* 0x000fd800088f1c06 */
.L_x_1190:
        /* <DEDUP_REMOVED lines=16> */
[----:B--2---:R-:W-:-:S05]  /*11d0*/  @!P0 HADD2.F32 R5, -RZ, R6.H0_H0 ;  /* 0x20000006ff058230 */ /* 0x004fca0000004100 */
[----:B------:R-:W-:Y:S01]  /*11e0*/  @!P0 FADD.FTZ R0, R0, R5 ;  /* 0x0000000500008221 */ /* 0x000fe20000010000 */
[----:B------:R-:W-:Y:S06]  /*11f0*/  BRA.U UP0, `(.L_x_1190) ;  /* 0xfffffffd00b47547 */ /* 0x000fec000b83ffff */
.L_x_1185:
[----:B------:R-:W0:Y:S02]  /*1200*/  LDCU.64 UR4, c[0x0][0x380] ;  /* 0x00007000ff0477ac */ /* 0x000e240008000a00 */
[----:B0----5:R-:W-:-:S04]  /*1210*/  LEA R2, P0, R14, UR4, 0x2 ;  /* 0x000000040e027c11 */ /* 0x021fc8000f8010ff */
[----:B------:R-:W-:-:S05]  /*1220*/  LEA.HI.X R3, R14, UR5, RZ, 0x2, P0 ;  /* 0x000000050e037c11 */ /* 0x000fca00080f14ff */
[----:B------:R-:W-:Y:S01]  /*1230*/  STG.E desc[UR14][R2.64], R0 ;  /* 0x0000000002007986 */ /* 0x000fe2000c10190e */
[----:B------:R-:W-:Y:S05]  /*1240*/  EXIT ;  /* 0x000000000000794d */ /* 0x000fea0003800000 */
.L_x_1191:
        /* <DEDUP_REMOVED lines=11> */
.L_x_8781:


//--------------------- .text._ZN2at6native55_GLOBAL__N__0955718d_22_SparseCsrTensorMath_cu_868dd54534reduce_sparse_csr_dim0_cuda_kernelIN3c104HalfEiNS1_14ReductionAddOpIfEEfEEvPT2_PKT0_lPKT_SB_lT1_ --------------------------
	.section	.text._ZN2at6native55_GLOBAL__N__0955718d_22_SparseCsrTensorMath_cu_868dd54534reduce_sparse_csr_dim0_cuda_kernelIN3c104HalfEiNS1_14ReductionAddOpIfEEfEEvPT2_PKT0_lPKT_SB_lT1_,"ax",@progbits
	.align	128
.text._ZN2at6native55_GLOBAL__N__0955718d_22_SparseCsrTensorMath_cu_868dd54534reduce_sparse_csr_dim0_cuda_kernelIN3c104HalfEiNS1_14ReductionAddOpIfEEfEEvPT2_PKT0_lPKT_SB_lT1_:
        .type           _ZN2at6native55_GLOBAL__N__0955718d_22_SparseCsrTensorMath_cu_868dd54534reduce_sparse_csr_dim0_cuda_kernelIN3c104HalfEiNS1_14ReductionAddOpIfEEfEEvPT2_PKT0_lPKT_SB_lT1_,@function
        .size           _ZN2at6native55_GLOBAL__N__0955718d_22_SparseCsrTensorMath_cu_868dd54534reduce_sparse_csr_dim0_cuda_kernelIN3c104HalfEiNS1_14ReductionAddOpIfEEfEEvPT2_PKT0_lPKT_SB_lT1_,(.L_x_8782 - _ZN2at6native55_GLOBAL__N__0955718d_22_SparseCsrTensorMath_cu_868dd54534reduce_sparse_csr_dim0_cuda_kernelIN3c104HalfEiNS1_14ReductionAddOpIfEEfEEvPT2_PKT0_lPKT_SB_lT1_)
        .other          _ZN2at6native55_GLOBAL__N__0955718d_22_SparseCsrTensorMath_cu_868dd54534reduce_sparse_csr_dim0_cuda_kernelIN3c104HalfEiNS1_14ReductionAddOpIfEEfEEvPT2_PKT0_lPKT_SB_lT1_,@"STO_CUDA_ENTRY STV_DEFAULT"
_ZN2at6native55_GLOBAL__N__0955718d_22_SparseCsrTensorMath_cu_868dd54534reduce_sparse_csr_dim0_cuda_kernelIN3c104HalfEiNS1_14ReductionAddOpIfEEfEEvPT2_PKT0_lPKT_SB_lT1_:
        /* <DEDUP_REMOVED lines=22> */
[----:B------:R-:W-:Y:S01]  /*0160*/  MOV R2, RZ ;  /* 0x000000ff00027202 */ /* 0x000fe20000000f00 */
        /* <DEDUP_REMOVED lines=8> */
[----:B------:R-:W-:Y:S01]  /*01f0*/  MOV R2, RZ ;  /* 0x000000ff00027202 */ /* 0x000fe20000000f00 */
        /* <DEDUP_REMOVED lines=13> */
.L_x_1194:
        /* <DEDUP_REMOVED lines=25> */
[----:B------:R-:W4:Y:S04]  /*0460*/  @!P6 LDG.E.U16 R16, desc[UR14][R8.64+-0x8] ;  /* 0xfffff80e0810e981 */ /* 0x000f28000c1e1500 */
[----:B------:R-:W4:Y:S04]  /*0470*/  LDG.E R21, desc[UR14][R4.64+0x4] ;  /* 0x0000040e04157981 */ /* 0x000f28000c1e1900 */
[----:B------:R-:W4:Y:S01]  /*0480*/  @!P0 LDG.E.U16 R17, desc[UR14][R8.64+-0x6] ;  /* 0xfffffa0e08118981 */ /* 0x000f22000c1e1500 */
[----:B---3--:R-:W-:-:S05]  /*0490*/  @!P1 HADD2.F32 R7, -RZ, R7.H0_H0 ;  /* 0x20000007ff079230 */ /* 0x008fca0000004100 */
[----:B------:R-:W-:Y:S01]  /*04a0*/  @!P1 FADD.FTZ R2, R2, R7 ;  /* 0x0000000702029221 */ /* 0x000fe20000010000 */
[----:B--2---:R-:W-:Y:S01]  /*04b0*/  ISETP.NE.AND P1, PT, R6, R19, PT ;  /* 0x000000130600720c */ /* 0x004fe20003f25270 */
[----:B------:R-:W-:Y:S01]  /*04c0*/  @!P3 HADD2.F32 R7, -RZ, R10.H0_H0 ;  /* 0x2000000aff07b230 */ /* 0x000fe20000004100 */
[----:B------:R-:W2:Y:S04]  /*04d0*/  @!P2 LDG.E.U16 R19, desc[UR14][R8.64+-0x2] ;  /* 0xfffffe0e0813a981 */ /* 0x000ea8000c1e1500 */
[----:B------:R-:W-:Y:S01]  /*04e0*/  @!P3 FADD.FTZ R2, R2, R7 ;  /* 0x000000070202b221 */ /* 0x000fe20000010000 */
[----:B------:R-:W-:Y:S01]  /*04f0*/  ISETP.NE.AND P3, PT, R6, R23, PT ;  /* 0x000000170600720c */ /* 0x000fe20003f65270 */
[----:B------:R-:W3:Y:S04]  /*0500*/  LDG.E R7, desc[UR14][R4.64+0x1c] ;  /* 0x00001c0e04077981 */ /* 0x000ee8000c1e1900 */
[----:B------:R-:W3:Y:S04]  /*0510*/  LDG.E R23, desc[UR14][R4.64+0x10] ;  /* 0x0000100e04177981 */ /* 0x000ee8000c1e1900 */
[----:B------:R-:W3:Y:S04]  /*0520*/  @!P1 LDG.E.U16 R18, desc[UR14][R8.64+-0x4] ;  /* 0xfffffc0e08129981 */ /* 0x000ee8000c1e1500 */
[----:B------:R-:W3:Y:S01]  /*0530*/  @!P3 LDG.E.U16 R10, desc[UR14][R8.64] ;  /* 0x0000000e080ab981 */ /* 0x000ee2000c1e1500 */
[----:B----4-:R-:W-:-:S02]  /*0540*/  @!P4 HADD2.F32 R13, -RZ, R12.H0_H0 ;  /* 0x2000000cff0dc230 */ /* 0x010fc40000004100 */
[----:B------:R-:W-:-:S03]  /*0550*/  @!P5 HADD2.F32 R15, -RZ, R14.H0_H0 ;  /* 0x2000000eff0fd230 */ /* 0x000fc60000004100 */
[----:B------:R-:W-:Y:S01]  /*0560*/  @!P4 FADD.FTZ R2, R2, R13 ;  /* 0x0000000d0202c221 */ /* 0x000fe20000010000 */
[----:B------:R-:W-:Y:S01]  /*0570*/  @!P6 HADD2.F32 R13, -RZ, R16.H0_H0 ;  /* 0x20000010ff0de230 */ /* 0x000fe20000004100 */
[----:B------:R-:W-:Y:S02]  /*0580*/  ISETP.NE.AND P4, PT, R6, R21, PT ;  /* 0x000000150600720c */ /* 0x000fe40003f85270 */
[----:B------:R-:W-:Y:S01]  /*0590*/  @!P5 FADD.FTZ R2, R2, R15 ;  /* 0x0000000f0202d221 */ /* 0x000fe20000010000 */
[----:B------:R-:W-:Y:S01]  /*05a0*/  @!P0 HADD2.F32 R17, -RZ, R17.H0_H0 ;  /* 0x20000011ff118230 */ /* 0x000fe20000004100 */
[----:B------:R-:W-:Y:S02]  /*05b0*/  ISETP.NE.AND P5, PT, R6, R25, PT ;  /* 0x000000190600720c */ /* 0x000fe40003fa5270 */
[----:B------:R-:W-:Y:S01]  /*05c0*/  @!P6 FADD.FTZ R2, R2, R13 ;  /* 0x0000000d0202e221 */ /* 0x000fe20000010000 */
[----:B------:R-:W-:-:S03]  /*05d0*/  ISETP.NE.AND P6, PT, R6, R27, PT ;  /* 0x0000001b0600720c */ /* 0x000fc60003fc5270 */
[----:B------:R-:W-:-:S03]  /*05e0*/  @!P0 FADD.FTZ R2, R2, R17 ;  /* 0x0000001102028221 */ /* 0x000fc60000010000 */
[----:B------:R-:W4:Y:S07]  /*05f0*/  @!P4 LDG.E.U16 R12, desc[UR14][R8.64+0x2] ;  /* 0x0000020e080cc981 */ /* 0x000f2e000c1e1500 */
[----:B------:R-:W4:Y:S01]  /*0600*/  @!P6 LDG.E.U16 R14, desc[UR14][R8.64+0x6] ;  /* 0x0000060e080ee981 */ /* 0x000f22000c1e1500 */
[----:B--2---:R-:W-:Y:S02]  /*0610*/  @!P2 HADD2.F32 R19, -RZ, R19.H0_H0 ;  /* 0x20000013ff13a230 */ /* 0x004fe40000004100 */
[----:B---3--:R-:W-:Y:S01]  /*0620*/  @!P1 HADD2.F32 R13, -RZ, R18.H0_H0 ;  /* 0x20000012ff0d9230 */ /* 0x008fe20000004100 */
[----:B------:R-:W-:-:S04]  /*0630*/  ISETP.NE.AND P0, PT, R6, R23, PT ;  /* 0x000000170600720c */ /* 0x000fc80003f05270 */
[----:B------:R-:W-:Y:S01]  /*0640*/  @!P1 FADD.FTZ R2, R2, R13 ;  /* 0x0000000d02029221 */ /* 0x000fe20000010000 */
[----:B------:R-:W-:Y:S01]  /*0650*/  ISETP.NE.AND P1, PT, R6, R29, PT ;  /* 0x0000001d0600720c */ /* 0x000fe20003f25270 */
[----:B------:R-:W2:Y:S02]  /*0660*/  @!P5 LDG.E.U16 R13, desc[UR14][R8.64+0x4] ;  /* 0x0000040e080dd981 */ /* 0x000ea4000c1e1500 */
[----:B------:R-:W-:Y:S01]  /*0670*/  @!P2 FADD.FTZ R2, R2, R19 ;  /* 0x000000130202a221 */ /* 0x000fe20000010000 */
[----:B------:R-:W-:Y:S01]  /*0680*/  ISETP.NE.AND P2, PT, R6, R11, PT ;  /* 0x0000000b0600720c */ /* 0x000fe20003f45270 */
[----:B------:R-:W-:-:S03]  /*0690*/  @!P3 HADD2.F32 R11, -RZ, R10.H0_H0 ;  /* 0x2000000aff0bb230 */ /* 0x000fc60000004100 */
[----:B------:R-:W3:Y:S02]  /*06a0*/  @!P0 LDG.E.U16 R10, desc[UR14][R8.64+0x8] ;  /* 0x0000080e080a8981 */ /* 0x000ee4000c1e1500 */
[----:B------:R-:W-:Y:S01]  /*06b0*/  @!P3 FADD.FTZ R2, R2, R11 ;  /* 0x0000000b0202b221 */ /* 0x000fe20000010000 */
[----:B------:R-:W-:Y:S02]  /*06c0*/  ISETP.NE.AND P3, PT, R6, R7, PT ;  /* 0x000000070600720c */ /* 0x000fe40003f65270 */
[----:B------:R-:W3:Y:S04]  /*06d0*/  @!P1 LDG.E.U16 R15, desc[UR14][R8.64+0xa] ;  /* 0x00000a0e080f9981 */ /* 0x000ee8000c1e1500 */
[----:B------:R-:W3:Y:S07]  /*06e0*/  @!P2 LDG.E.U16 R16, desc[UR14][R8.64+0xc] ;  /* 0x00000c0e0810a981 */ /* 0x000eee000c1e1500 */
[----:B------:R0:W3:Y:S01]  /*06f0*/  @!P3 LDG.E.U16 R17, desc[UR14][R8.64+0xe] ;  /* 0x00000e0e0811b981 */ /* 0x0000e2000c1e1500 */
[----:B----4-:R-:W-:Y:S01]  /*0700*/  @!P4 HADD2.F32 R7, -RZ, R12.H0_H0 ;  /* 0x2000000cff07c230 */ /* 0x010fe20000004100 */
[----:B------:R-:W-:-:S04]  /*0710*/  UIADD3 UR4, UP1, UPT, UR4, -0x10, URZ ;  /* 0xfffffff004047890 */ /* 0x000fc8000ff3e0ff */
[----:B------:R-:W-:Y:S01]  /*0720*/  @!P4 FADD.FTZ R2, R2, R7 ;  /* 0x000000070202c221 */ /* 0x000fe20000010000 */
[----:B------:R-:W-:Y:S01]  /*0730*/  @!P6 HADD2.F32 R7, -RZ, R14.H0_H0 ;  /* 0x2000000eff07e230 */ /* 0x000fe20000004100 */
[----:B------:R-:W-:Y:S02]  /*0740*/  UIADD3.X UR7, UPT, UPT, UR7, -0x1, URZ, UP1, !UPT ;  /* 0xffffffff07077890 */ /* 0x000fe40008ffe4ff */
[----:B------:R-:W-:-:S04]  /*0750*/  UISETP.NE.U32.AND UP1, UPT, UR4, URZ, UPT ;  /* 0x000000ff0400728c */ /* 0x000fc8000bf25070 */
[----:B------:R-:W-:Y:S01]  /*0760*/  UISETP.NE.AND.EX UP1, UPT, UR7, URZ, UPT, UP1 ;  /* 0x000000ff0700728c */ /* 0x000fe2000bf25310 */
[----:B--2---:R-:W-:-:S05]  /*0770*/  @!P5 HADD2.F32 R13, -RZ, R13.H0_H0 ;  /* 0x2000000dff0dd230 */ /* 0x004fca0000004100 */
[----:B------:R-:W-:Y:S01]  /*0780*/  @!P5 FADD.FTZ R2, R2, R13 ;  /* 0x0000000d0202d221 */ /* 0x000fe20000010000 */
[----:B---3--:R-:W-:-:S03]  /*0790*/  @!P0 HADD2.F32 R11, -RZ, R10.H0_H0 ;  /* 0x2000000aff0b8230 */ /* 0x008fc60000004100 */
[----:B------:R-:W-:Y:S01]  /*07a0*/  @!P6 FADD.FTZ R2, R2, R7 ;  /* 0x000000070202e221 */ /* 0x000fe20000010000 */
[----:B------:R-:W-:-:S03]  /*07b0*/  @!P1 HADD2.F32 R15, -RZ, R15.H0_H0 ;  /* 0x2000000fff0f9230 */ /* 0x000fc60000004100 */
[----:B------:R-:W-:Y:S01]  /*07c0*/  @!P0 FADD.FTZ R2, R2, R11 ;  /* 0x0000000b02028221 */ /* 0x000fe20000010000 */
[----:B------:R-:W-:-:S03]  /*07d0*/  @!P2 HADD2.F32 R7, -RZ, R16.H0_H0 ;  /* 0x20000010ff07a230 */ /* 0x000fc60000004100 */
[----:B------:R-:W-:Y:S01]  /*07e0*/  @!P1 FADD.FTZ R2, R2, R15 ;  /* 0x0000000f02029221 */ /* 0x000fe20000010000 */
[----:B------:R-:W-:Y:S02]  /*07f0*/  IADD3 R4, P0, PT, R4, 0x40, RZ ;  /* 0x0000004004047810 */ /* 0x000fe40007f1e0ff */
[----:B0-----:R-:W-:Y:S01]  /*0800*/  IADD3 R8, P1, PT, R8, 0x20, RZ ;  /* 0x0000002008087810 */ /* 0x001fe20007f3e0ff */
[----:B------:R-:W-:Y:S01]  /*0810*/  @!P2 FADD.FTZ R2, R2, R7 ;  /* 0x000000070202a221 */ /* 0x000fe20000010000 */
[----:B------:R-:W-:Y:S01]  /*0820*/  @!P3 HADD2.F32 R17, -RZ, R17.H0_H0 ;  /* 0x20000011ff11b230 */ /* 0x000fe20000004100 */
[----:B------:R-:W-:Y:S02]  /*0830*/  IADD3.X R5, PT, PT, RZ, R5, RZ, P0, !PT ;  /* 0x00000005ff057210 */ /* 0x000fe400007fe4ff */
[----:B------:R-:W-:Y:S02]  /*0840*/  IADD3.X R19, PT, PT, RZ, R9, RZ, P1, !PT ;  /* 0x00000009ff137210 */ /* 0x000fe40000ffe4ff */
[----:B------:R-:W-:Y:S01]  /*0850*/  @!P3 FADD.FTZ R2, R2, R17 ;  /* 0x000000110202b221 */ /* 0x000fe20000010000 */
[----:B------:R-:W-:Y:S06]  /*0860*/  BRA.U UP1, `(.L_x_1194) ;  /* 0xfffffff901987547 */ /* 0x000fec000b83ffff */
.L_x_1193:
        /* <DEDUP_REMOVED lines=25> */
[----:B--2--5:R-:W-:Y:S02]  /*0a00*/  ISETP.NE.AND P6, PT, R6, R5, PT ;  /* 0x000000050600720c */ /* 0x024fe40003fc5270 */
[----:B------:R-:W-:-:S11]  /*0a10*/  MOV R5, UR7 ;  /* 0x0000000700057c02 */ /* 0x000fd60008000f00 */
        /* <DEDUP_REMOVED lines=13> */
[----:B--2---:R-:W-:-:S05]  /*0af0*/  @!P6 HADD2.F32 R7, -RZ, R7.H0_H0 ;  /* 0x20000007ff07e230 */ /* 0x004fca0000004100 */
[----:B------:R-:W-:Y:S01]  /*0b00*/  @!P6 FADD.FTZ R2, R2, R7 ;  /* 0x000000070202e221 */ /* 0x000fe20000010000 */
[----:B------:R-:W-:-:S13]  /*0b10*/  ISETP.NE.AND P6, PT, R6, R23, PT ;  /* 0x000000170600720c */ /* 0x000fda0003fc5270 */
[----:B------:R0:W2:Y:S01]  /*0b20*/  @!P6 LDG.E.U16 R15, desc[UR14][R4.64+0xe] ;  /* 0x00000e0e040fe981 */ /* 0x0000a2000c1e1500 */
[----:B---3--:R-:W-:Y:S02]  /*0b30*/  @!P5 HADD2.F32 R7, -RZ, R10.H0_H0 ;  /* 0x2000000aff07d230 */ /* 0x008fe40000004100 */
[----:B----4-:R-:W-:-:S03]  /*0b40*/  @!P4 HADD2.F32 R11, -RZ, R11.H0_H0 ;  /* 0x2000000bff0bc230 */ /* 0x010fc60000004100 */
[----:B------:R-:W-:Y:S01]  /*0b50*/  @!P5 FADD.FTZ R2, R2, R7 ;  /* 0x000000070202d221 */ /* 0x000fe20000010000 */
[----:B------:R-:W-:-:S03]  /*0b60*/  @!P3 HADD2.F32 R7, -RZ, R12.H0_H0 ;  /* 0x2000000cff07b230 */ /* 0x000fc60000004100 */
[----:B------:R-:W-:Y:S01]  /*0b70*/  @!P4 FADD.FTZ R2, R2, R11 ;  /* 0x0000000b0202c221 */ /* 0x000fe20000010000 */
[----:B------:R-:W-:-:S03]  /*0b80*/  @!P2 HADD2.F32 R9, -RZ, R8.H0_H0 ;  /* 0x20000008ff09a230 */ /* 0x000fc60000004100 */
[----:B------:R-:W-:Y:S01]  /*0b90*/  @!P3 FADD.FTZ R2, R2, R7 ;  /* 0x000000070202b221 */ /* 0x000fe20000010000 */
[----:B------:R-:W-:-:S03]  /*0ba0*/  @!P1 HADD2.F32 R13, -RZ, R13.H0_H0 ;  /* 0x2000000dff0d9230 */ /* 0x000fc60000004100 */
[----:B------:R-:W-:Y:S01]  /*0bb0*/  @!P2 FADD.FTZ R2, R2, R9 ;  /* 0x000000090202a221 */ /* 0x000fe20000010000 */
[----:B0-----:R-:W-:-:S03]  /*0bc0*/  @!P0 HADD2.F32 R5, -RZ, R14.H0_H0 ;  /* 0x2000000eff058230 */ /* 0x001fc60000004100 */
[----:B------:R-:W-:Y:S01]  /*0bd0*/  @!P1 FADD.FTZ R2, R2, R13 ;  /* 0x0000000d02029221 */ /* 0x000fe20000010000 */
[----:B------:R-:W-:-:S03]  /*0be0*/  UIADD3 UR5, UP1, UPT, UR5, 0x8, URZ ;  /* 0x0000000805057890 */ /* 0x000fc6000ff3e0ff */
[----:B------:R-:W-:Y:S01]  /*0bf0*/  @!P0 FADD.FTZ R2, R2, R5 ;  /* 0x0000000502028221 */ /* 0x000fe20000010000 */
[----:B------:R-:W-:Y:S01]  /*0c00*/  UIADD3.X UR6, UPT, UPT, URZ, UR6, URZ, UP1, !UPT ;  /* 0x00000006ff067290 */ /* 0x000fe20008ffe4ff */
[----:B--2---:R-:W-:-:S05]  /*0c10*/  @!P6 HADD2.F32 R15, -RZ, R15.H0_H0 ;  /* 0x2000000fff0fe230 */ /* 0x004fca0000004100 */
[----:B------:R-:W-:-:S07]  /*0c20*/  @!P6 FADD.FTZ R2, R2, R15 ;  /* 0x0000000f0202e221 */ /* 0x000fce0000010000 */
.L_x_1195:
        /* <DEDUP_REMOVED lines=22> */
[C---:B---3--:R-:W-:Y:S02]  /*0d90*/  ISETP.NE.AND P1, PT, R6.reuse, R9, PT ;  /* 0x000000090600720c */ /* 0x048fe40003f25270 */
[----:B------:R-:W-:Y:S02]  /*0da0*/  MOV R9, UR9 ;  /* 0x0000000900097c02 */ /* 0x000fe40008000f00 */
[----:B----4-:R-:W-:-:S02]  /*0db0*/  ISETP.NE.AND P2, PT, R6, R11, PT ;  /* 0x0000000b0600720c */ /* 0x010fc40003f45270 */
[----:B------:R-:W-:-:S05]  /*0dc0*/  ISETP.NE.AND P3, PT, R6, R13, PT ;  /* 0x0000000d0600720c */ /* 0x000fca0003f65270 */
[----:B------:R-:W2:Y:S04]  /*0dd0*/  @!P0 LDG.E.U16 R7, desc[UR14][R8.64] ;  /* 0x0000000e08078981 */ /* 0x000ea8000c1e1500 */
[----:B------:R-:W3:Y:S04]  /*0de0*/  @!P1 LDG.E.U16 R4, desc[UR14][R8.64+0x2] ;  /* 0x0000020e08049981 */ /* 0x000ee8000c1e1500 */
[----:B------:R-:W4:Y:S04]  /*0df0*/  @!P2 LDG.E.U16 R10, desc[UR14][R8.64+0x4] ;  /* 0x0000040e080aa981 */ /* 0x000f28000c1e1500 */
[----:B------:R-:W4:Y:S01]  /*0e00*/  @!P3 LDG.E.U16 R11, desc[UR14][R8.64+0x6] ;  /* 0x0000060e080bb981 */ /* 0x000f22000c1e1500 */
[----:B------:R-:W-:-:S04]  /*0e10*/  UIADD3 UR5, UP1, UPT, UR5, 0x4, URZ ;  /* 0x0000000405057890 */ /* 0x000fc8000ff3e0ff */
[----:B------:R-:W-:Y:S01]  /*0e20*/  UIADD3.X UR6, UPT, UPT, URZ, UR6, URZ, UP1, !UPT ;  /* 0x00000006ff067290 */ /* 0x000fe20008ffe4ff */
[----:B--2---:R-:W-:Y:S02]  /*0e30*/  @!P0 HADD2.F32 R7, -RZ, R7.H0_H0 ;  /* 0x20000007ff078230 */ /* 0x004fe40000004100 */
[----:B---3--:R-:W-:-:S03]  /*0e40*/  @!P1 HADD2.F32 R5, -RZ, R4.H0_H0 ;  /* 0x20000004ff059230 */ /* 0x008fc60000004100 */
[----:B------:R-:W-:Y:S01]  /*0e50*/  @!P0 FADD.FTZ R2, R2, R7 ;  /* 0x0000000702028221 */ /* 0x000fe20000010000 */
[----:B----4-:R-:W-:-:S03]  /*0e60*/  @!P2 HADD2.F32 R7, -RZ, R10.H0_H0 ;  /* 0x2000000aff07a230 */ /* 0x010fc60000004100 */
[----:B------:R-:W-:Y:S01]  /*0e70*/  @!P1 FADD.FTZ R2, R2, R5 ;  /* 0x0000000502029221 */ /* 0x000fe20000010000 */
[----:B------:R-:W-:-:S03]  /*0e80*/  @!P3 HADD2.F32 R11, -RZ, R11.H0_H0 ;  /* 0x2000000bff0bb230 */ /* 0x000fc60000004100 */
[----:B------:R-:W-:-:S04]  /*0e90*/  @!P2 FADD.FTZ R2, R2, R7 ;  /* 0x000000070202a221 */ /* 0x000fc80000010000 */
[----:B------:R-:W-:-:S07]  /*0ea0*/  @!P3 FADD.FTZ R2, R2, R11 ;  /* 0x0000000b0202b221 */ /* 0x000fce0000010000 */
.L_x_1196:
[----:B------:R-:W-:Y:S05]  /*0eb0*/  BRA.U !UP0, `(.L_x_1192) ;  /* 0x0000000108607547 */ /* 0x000fea000b800000 */
[----:B------:R-:W0:Y:S01]  /*0ec0*/  LDCU.64 UR8, c[0x0][0x398] ;  /* 0x00007300ff0877ac */ /* 0x000e220008000a00 */
[----:B------:R-:W1:Y:S01]  /*0ed0*/  LDCU.64 UR12, c[0x0][0x3a0] ;  /* 0x00007400ff0c77ac */ /* 0x000e620008000a00 */
[----:B0-----:R-:W-:Y:S02]  /*0ee0*/  ULEA UR8, UP0, UR5, UR8, 0x1 ;  /* 0x0000000805087291 */ /* 0x001fe4000f8008ff */
[----:B-1----:R-:W-:Y:S02]  /*0ef0*/  ULEA UR7, UP1, UR5, UR12, 0x2 ;  /* 0x0000000c05077291 */ /* 0x002fe4000f8210ff */
[----:B------:R-:W-:Y:S02]  /*0f00*/  ULEA.HI.X UR9, UR5, UR9, UR6, 0x1, UP0 ;  /* 0x0000000905097291 */ /* 0x000fe400080f0c06 */
[----:B------:R-:W-:-:S12]  /*0f10*/  ULEA.HI.X UR5, UR5, UR13, UR6, 0x2, UP1 ;  /* 0x0000000d05057291 */ /* 0x000fd800088f1406 */
.L_x_1197:
[----:B------:R-:W-:Y:S02]  /*0f20*/  MOV R5, UR5 ;  /* 0x0000000500057c02 */ /* 0x000fe40008000f00 */
[----:B------:R-:W-:-:S05]  /*0f30*/  MOV R4, UR7 ;  /* 0x0000000700047c02 */ /* 0x000fca0008000f00 */
[----:B------:R-:W2:Y:S01]  /*0f40*/  LDG.E R5, desc[UR14][R4.64] ;  /* 0x0000000e04057981 */ /* 0x000ea2000c1e1900 */
[----:B------:R-:W-:Y:S02]  /*0f50*/  MOV R8, UR8 ;  /* 0x0000000800087c02 */ /* 0x000fe40008000f00 */
[----:B------:R-:W-:Y:S02]  /*0f60*/  MOV R9, UR9 ;  /* 0x0000000900097c02 */ /* 0x000fe40008000f00 */
        /* <DEDUP_REMOVED lines=13> */
.L_x_1192:
[----:B------:R-:W0:Y:S02]  /*1040*/  LDCU.64 UR4, c[0x0][0x380] ;  /* 0x00007000ff0477ac */ /* 0x000e240008000a00 */
[----:B0-----:R-:W-:-:S04]  /*1050*/  IADD3 R4, P0, PT, R3, UR4, RZ ;  /* 0x0000000403047c10 */ /* 0x001fc8000ff1e0ff */
[----:B------:R-:W-:-:S05]  /*1060*/  IADD3.X R5, PT, PT, R0, UR5, RZ, P0, !PT ;  /* 0x0000000500057c10 */ /* 0x000fca00087fe4ff */
[----:B------:R-:W-:Y:S01]  /*1070*/  STG.E desc[UR14][R4.64], R2 ;  /* 0x0000000204007986 */ /* 0x000fe2000c10190e */
[----:B------:R-:W-:Y:S05]  /*1080*/  EXIT ;  /* 0x000000000000794d */ /* 0x000fea0003800000 */
.L_x_1198:
        /* <DEDUP_REMOVED lines=15> */
.L_x_8782:


//--------------------- .text._ZN2at6native55_GLOBAL__N__0955718d_22_SparseCsrTensorMath_cu_868dd54534reduce_sparse_csr_dim1_cuda_kernelIN3c107complexIfEElNS1_14ReductionAddOpIS5_EES5_EEvPT2_PKT_PKT0_SF_lT1_ --------------------------
	.section	.text._ZN2at6native55_GLOBAL__N__0955718d_22_SparseCsrTensorMath_cu_868dd54534reduce_sparse_csr_dim1_cuda_kernelIN3c107complexIfEElNS1_14ReductionAddOpIS5_EES5_EEvPT2_PKT_PKT0_SF_lT1_,"ax",@progbits
	.align	128
.text._ZN2at6native55_GLOBAL__N__0955718d_22_SparseCsrTensorMath_cu_868dd54534reduce_sparse_csr_dim1_cuda_kernelIN3c107complexIfEElNS1_14ReductionAddOpIS5_EES5_EEvPT2_PKT_PKT0_SF_lT1_:
        .type           _ZN2at6native55_GLOBAL__N__0955718d_22_SparseCsrTensorMath_cu_868dd54534reduce_sparse_csr_dim1_cuda_kernelIN3c107complexIfEElNS1_14ReductionAddOpIS5_EES5_EEvPT2_PKT_PKT0_SF_lT1_,@function
        .size           _ZN2at6native55_GLOBAL__N__0955718d_22_SparseCsrTensorMath_cu_868dd54534reduce_sparse_csr_dim1_cuda_kernelIN3c107complexIfEElNS1_14ReductionAddOpIS5_EES5_EEvPT2_PKT_PKT0_SF_lT1_,(.L_x_8783 - _ZN2at6native55_GLOBAL__N__0955718d_22_SparseCsrTensorMath_cu_868dd54534reduce_sparse_csr_dim1_cuda_kernelIN3c107complexIfEElNS1_14ReductionAddOpIS5_EES5_EEvPT2_PKT_PKT0_SF_lT1_)
        .other          _ZN2at6native55_GLOBAL__N__0955718d_22_SparseCsrTensorMath_cu_868dd54534reduce_sparse_csr_dim1_cuda_kernelIN3c107complexIfEElNS1_14ReductionAddOpIS5_EES5_EEvPT2_PKT_PKT0_SF_lT1_,@"STO_CUDA_ENTRY STV_DEFAULT"
_ZN2at6native55_GLOBAL__N__0955718d_22_SparseCsrTensorMath_cu_868dd54534reduce_sparse_csr_dim1_cuda_kernelIN3c107complexIfEElNS1_14ReductionAddOpIS5_EES5_EEvPT2_PKT_PKT0_SF_lT1_:
        /* <DEDUP_REMOVED lines=21> */
[----:B------:R-:W-:Y:S01]  /*0150*/  IMAD.MOV.U32 R4, RZ, RZ, R5 ;  /* 0x000000ffff047224 */ /* 0x000fe200078e0005 */
[----:B------:R-:W-:Y:S01]  /*0160*/  BSSY.RECONVERGENT B0, `(.L_x_1199) ;  /* 0x00000a0000007945 */ /* 0x000fe20003800200 */
[----:B------:R-:W-:Y:S02]  /*0170*/  CS2R R8, SRZ ;  /* 0x0000000000087805 */ /* 0x000fe4000001ff00 */
[----:B------:R-:W-:-:S04]  /*0180*/  ISETP.GE.U32.AND P0, PT, R7, R10, PT ;  /* 0x0000000a0700720c */ /* 0x000fc80003f06070 */
[----:B------:R-:W-:-:S13]  /*0190*/  ISETP.GE.AND.EX P0, PT, R4, R11, PT, P0 ;  /* 0x0000000b0400720c */ /* 0x000fda0003f06300 */
[----:B------:R-:W-:Y:S05]  /*01a0*/  @P0 BRA `(.L_x_1200) ;  /* 0x00000008006c0947 */ /* 0x000fea0003800000 */
[CC--:B------:R-:W-:Y:S01]  /*01b0*/  IADD3 R2, P0, PT, -R10.reuse, R7.reuse, RZ ;  /* 0x000000070a027210 */ /* 0x0c0fe20007f1e1ff */
[----:B------:R-:W-:Y:S01]  /*01c0*/  BSSY.RECONVERGENT B1, `(.L_x_1201) ;  /* 0x000004b000017945 */ /* 0x000fe20003800200 */
[----:B------:R-:W-:Y:S02]  /*01d0*/  IADD3 R3, P2, PT, R10, -R7, RZ ;  /* 0x800000070a037210 */ /* 0x000fe40007f5e0ff */
[----:B------:R-:W-:Y:S02]  /*01e0*/  CS2R R8, SRZ ;  /* 0x0000000000087805 */ /* 0x000fe4000001ff00 */
[----:B------:R-:W-:Y:S02]  /*01f0*/  ISETP.GT.U32.AND P1, PT, R2, -0x10, PT ;  /* 0xfffffff00200780c */ /* 0x000fe40003f24070 */
[----:B------:R-:W-:Y:S02]  /*0200*/  IADD3.X R2, PT, PT, ~R11, R4, RZ, P0, !PT ;  /* 0x000000040b027210 */ /* 0x000fe400007fe5ff */
[----:B------:R-:W-:-:S02]  /*0210*/  LOP3.LUT R5, R3, 0xf, RZ, 0xc0, !PT ;  /* 0x0000000f03057812 */ /* 0x000fc400078ec0ff */
[----:B------:R-:W-:Y:S01]  /*0220*/  ISETP.GT.U32.AND.EX P1, PT, R2, -0x1, PT, P1 ;  /* 0xffffffff0200780c */ /* 0x000fe20003f24110 */
[----:B------:R-:W-:Y:S01]  /*0230*/  IMAD.X R2, R11, 0x1, ~R4, P2 ;  /* 0x000000010b027824 */ /* 0x000fe200010e0e04 */
[----:B------:R-:W-:-:S04]  /*0240*/  ISETP.NE.U32.AND P0, PT, R5, RZ, PT ;  /* 0x000000ff0500720c */ /* 0x000fc80003f05070 */
[----:B------:R-:W-:-:S07]  /*0250*/  ISETP.NE.AND.EX P0, PT, RZ, RZ, PT, P0 ;  /* 0x000000ffff00720c */ /* 0x000fce0003f05300 */
[----:B------:R-:W-:Y:S06]  /*0260*/  @P1 BRA `(.L_x_1202) ;  /* 0x0000000400001947 */ /* 0x000fec0003800000 */
[----:B------:R-:W0:Y:S01]  /*0270*/  LDCU.64 UR6, c[0x0][0x388] ;  /* 0x00007100ff0677ac */ /* 0x000e220008000a00 */
[----:B------:R-:W-:Y:S01]  /*0280*/  HFMA2 R8, -RZ, RZ, 0, 0 ;  /* 0x00000000ff087431 */ /* 0x000fe200000001ff */
[----:B------:R-:W-:Y:S02]  /*0290*/  LOP3.LUT R6, R3, 0xfffffff0, RZ, 0xc0, !PT ;  /* 0xfffffff003067812 */ /* 0x000fe400078ec0ff */
[----:B0-----:R-:W-:-:S04]  /*02a0*/  LEA R26, P1, R7, UR6, 0x3 ;  /* 0x00000006071a7c11 */ /* 0x001fc8000f8218ff */
[----:B------:R-:W-:Y:S02]  /*02b0*/  IADD3 R26, P2, PT, R26, 0x40, RZ ;  /* 0x000000401a1a7810 */ /* 0x000fe40007f5e0ff */
[----:B------:R-:W-:-:S05]  /*02c0*/  LEA.HI.X R27, R7, UR7, R4, 0x3, P1 ;  /* 0x00000007071b7c11 */ /* 0x000fca00088f1c04 */
[----:B------:R-:W-:-:S07]  /*02d0*/  IMAD.X R27, RZ, RZ, R27, P2 ;  /* 0x000000ffff1b7224 */ /* 0x000fce00010e061b */
.L_x_1203:
[----:B------:R-:W2:Y:S04]  /*02e0*/  LDG.E.64 R10, desc[UR4][R26.64+-0x40] ;  /* 0xffffc0041a0a7981 */ /* 0x000ea8000c1e1b00 */
[----:B------:R-:W3:Y:S04]  /*02f0*/  LDG.E.64 R12, desc[UR4][R26.64+-0x38] ;  /* 0xffffc8041a0c7981 */ /* 0x000ee8000c1e1b00 */
[----:B------:R-:W4:Y:S04]  /*0300*/  LDG.E.64 R14, desc[UR4][R26.64+-0x30] ;  /* 0xffffd0041a0e7981 */ /* 0x000f28000c1e1b00 */
[----:B------:R-:W5:Y:S04]  /*0310*/  LDG.E.64 R16, desc[UR4][R26.64+-0x28] ;  /* 0xffffd8041a107981 */ /* 0x000f68000c1e1b00 */
[----:B------:R-:W5:Y:S04]  /*0320*/  LDG.E.64 R18, desc[UR4][R26.64+-0x20] ;  /* 0xffffe0041a127981 */ /* 0x000f68000c1e1b00 */
[----:B------:R-:W5:Y:S04]  /*0330*/  LDG.E.64 R20, desc[UR4][R26.64+-0x18] ;  /* 0xffffe8041a147981 */ /* 0x000f68000c1e1b00 */
[----:B------:R-:W5:Y:S01]  /*0340*/  LDG.E.64 R22, desc[UR4][R26.64+-0x10] ;  /* 0xfffff0041a167981 */ /* 0x000f62000c1e1b00 */
[----:B--2---:R-:W-:Y:S01]  /*0350*/  FADD.FTZ R25, R10, R8 ;  /* 0x000000080a197221 */ /* 0x004fe20000010000 */
[----:B------:R-:W-:-:S02]  /*0360*/  FADD.FTZ R10, R11, R9 ;  /* 0x000000090b0a7221 */ /* 0x000fc40000010000 */
[----:B------:R-:W2:Y:S01]  /*0370*/  LDG.E.64 R8, desc[UR4][R26.64+-0x8] ;  /* 0xfffff8041a087981 */ /* 0x000ea2000c1e1b00 */
[----:B---3--:R-:W-:Y:S01]  /*0380*/  FADD.FTZ R25, R25, R12 ;  /* 0x0000000c19197221 */ /* 0x008fe20000010000 */
[----:B------:R-:W-:Y:S02]  /*0390*/  FADD.FTZ R12, R10, R13 ;  /* 0x0000000d0a0c7221 */ /* 0x000fe40000010000 */
[----:B------:R-:W3:Y:S01]  /*03a0*/  LDG.E.64 R10, desc[UR4][R26.64] ;  /* 0x000000041a0a7981 */ /* 0x000ee2000c1e1b00 */
[----:B----4-:R-:W-:Y:S01]  /*03b0*/  FADD.FTZ R25, R25, R14 ;  /* 0x0000000e19197221 */ /* 0x010fe20000010000 */
[----:B------:R-:W-:Y:S02]  /*03c0*/  FADD.FTZ R14, R12, R15 ;  /* 0x0000000f0c0e7221 */ /* 0x000fe40000010000 */
[----:B------:R-:W4:Y:S01]  /*03d0*/  LDG.E.64 R12, desc[UR4][R26.64+0x8] ;  /* 0x000008041a0c7981 */ /* 0x000f22000c1e1b00 */
[----:B-----5:R-:W-:Y:S01]  /*03e0*/  FADD.FTZ R25, R25, R16 ;  /* 0x0000001019197221 */ /* 0x020fe20000010000 */
[----:B------:R-:W-:-:S02]  /*03f0*/  FADD.FTZ R16, R14, R17 ;  /* 0x000000110e107221 */ /* 0x000fc40000010000 */
[----:B------:R-:W5:Y:S01]  /*0400*/  LDG.E.64 R14, desc[UR4][R26.64+0x10] ;  /* 0x000010041a0e7981 */ /* 0x000f62000c1e1b00 */
[----:B------:R-:W-:Y:S01]  /*0410*/  FADD.FTZ R25, R25, R18 ;  /* 0x0000001219197221 */ /* 0x000fe20000010000 */
[----:B------:R-:W-:Y:S02]  /*0420*/  FADD.FTZ R18, R16, R19 ;  /* 0x0000001310127221 */ /* 0x000fe40000010000 */
[----:B------:R-:W5:Y:S01]  /*0430*/  LDG.E.64 R16, desc[UR4][R26.64+0x18] ;  /* 0x000018041a107981 */ /* 0x000f62000c1e1b00 */
[----:B------:R-:W-:Y:S01]  /*0440*/  FADD.FTZ R25, R25, R20 ;  /* 0x0000001419197221 */ /* 0x000fe20000010000 */
[----:B------:R-:W-:Y:S02]  /*0450*/  FADD.FTZ R20, R18, R21 ;  /* 0x0000001512147221 */ /* 0x000fe40000010000 */
[----:B------:R-:W5:Y:S01]  /*0460*/  LDG.E.64 R18, desc[UR4][R26.64+0x20] ;  /* 0x000020041a127981 */ /* 0x000f62000c1e1b00 */
[----:B------:R-:W-:Y:S01]  /*0470*/  FADD.FTZ R25, R25, R22 ;  /* 0x0000001619197221 */ /* 0x000fe20000010000 */
[----:B------:R-:W-:-:S02]  /*0480*/  FADD.FTZ R22, R20, R23 ;  /* 0x0000001714167221 */ /* 0x000fc40000010000 */
[----:B------:R-:W5:Y:S01]  /*0490*/  LDG.E.64 R20, desc[UR4][R26.64+0x28] ;  /* 0x000028041a147981 */ /* 0x000f62000c1e1b00 */
[----:B--2---:R-:W-:Y:S01]  /*04a0*/  FADD.FTZ R25, R25, R8 ;  /* 0x0000000819197221 */ /* 0x004fe20000010000 */
[----:B------:R-:W-:Y:S02]  /*04b0*/  FADD.FTZ R22, R22, R9 ;  /* 0x0000000916167221 */ /* 0x000fe40000010000 */
[----:B------:R-:W2:Y:S01]  /*04c0*/  LDG.E.64 R8, desc[UR4][R26.64+0x30] ;  /* 0x000030041a087981 */ /* 0x000ea2000c1e1b00 */
[----:B---3--:R-:W-:Y:S01]  /*04d0*/  FADD.FTZ R25, R25, R10 ;  /* 0x0000000a19197221 */ /* 0x008fe20000010000 */
[----:B------:R-:W-:Y:S02]  /*04e0*/  FADD.FTZ R22, R22, R11 ;  /* 0x0000000b16167221 */ /* 0x000fe40000010000 */
[----:B------:R0:W3:Y:S01]  /*04f0*/  LDG.E.64 R10, desc[UR4][R26.64+0x38] ;  /* 0x000038041a0a7981 */ /* 0x0000e2000c1e1b00 */
[----:B----4-:R-:W-:Y:S01]  /*0500*/  FADD.FTZ R25, R25, R12 ;  /* 0x0000000c19197221 */ /* 0x010fe20000010000 */
[----:B------:R-:W-:Y:S01]  /*0510*/  FADD.FTZ R22, R22, R13 ;  /* 0x0000000d16167221 */ /* 0x000fe20000010000 */
[----:B------:R-:W-:-:S02]  /*0520*/  IADD3 R6, P1, PT, R6, -0x10, RZ ;  /* 0xfffffff006067810 */ /* 0x000fc40007f3e0ff */
[----:B-----5:R-:W-:Y:S01]  /*0530*/  FADD.FTZ R25, R25, R14 ;  /* 0x0000000e19197221 */ /* 0x020fe20000010000 */
[----:B------:R-:W-:Y:S01]  /*0540*/  FADD.FTZ R22, R22, R15 ;  /* 0x0000000f16167221 */ /* 0x000fe20000010000 */
[----:B------:R-:W-:Y:S02]  /*0550*/  IADD3.X R2, PT, PT, R2, -0x1, RZ, P1, !PT ;  /* 0xffffffff02027810 */ /* 0x000fe40000ffe4ff */
[----:B------:R-:W-:Y:S01]  /*0560*/  ISETP.NE.U32.AND P1, PT, R6, RZ, PT ;  /* 0x000000ff0600720c */ /* 0x000fe20003f25070 */
[----:B------:R-:W-:Y:S01]  /*0570*/  FADD.FTZ R25, R25, R16 ;  /* 0x0000001019197221 */ /* 0x000fe20000010000 */
[----:B------:R-:W-:Y:S02]  /*0580*/  FADD.FTZ R22, R22, R17 ;  /* 0x0000001116167221 */ /* 0x000fe40000010000 */
[----:B------:R-:W-:Y:S01]  /*0590*/  ISETP.NE.AND.EX P1, PT, R2, RZ, PT, P1 ;  /* 0x000000ff0200720c */ /* 0x000fe20003f25310 */
[----:B------:R-:W-:Y:S01]  /*05a0*/  FADD.FTZ R25, R25, R18 ;  /* 0x0000001219197221 */ /* 0x000fe20000010000 */
[----:B------:R-:W-:-:S03]  /*05b0*/  FADD.FTZ R22, R22, R19 ;  /* 0x0000001316167221 */ /* 0x000fc60000010000 */
[----:B------:R-:W-:Y:S01]  /*05c0*/  FADD.FTZ R25, R25, R20 ;  /* 0x0000001419197221 */ /* 0x000fe20000010000 */
[----:B------:R-:W-:Y:S01]  /*05d0*/  FADD.FTZ R22, R22, R21 ;  /* 0x0000001516167221 */ /* 0x000fe20000010000 */
[----:B------:R-:W-:Y:S02]  /*05e0*/  IADD3 R7, P2, PT, R7, 0x10, RZ ;  /* 0x0000001007077810 */ /* 0x000fe40007f5e0ff */
[----:B0-----:R-:W-:Y:S02]  /*05f0*/  IADD3 R26, P3, PT, R26, 0x80, RZ ;  /* 0x000000801a1a7810 */ /* 0x001fe40007f7e0ff */
[----:B------:R-:W-:Y:S02]  /*0600*/  IADD3.X R4, PT, PT, RZ, R4, RZ, P2, !PT ;  /* 0x00000004ff047210 */ /* 0x000fe400017fe4ff */
[----:B------:R-:W-:Y:S01]  /*0610*/  IADD3.X R27, PT, PT, RZ, R27, RZ, P3, !PT ;  /* 0x0000001bff1b7210 */ /* 0x000fe20001ffe4ff */
[----:B--2---:R-:W-:Y:S01]  /*0620*/  FADD.FTZ R25, R25, R8 ;  /* 0x0000000819197221 */ /* 0x004fe20000010000 */
[----:B------:R-:W-:-:S03]  /*0630*/  FADD.FTZ R22, R22, R9 ;  /* 0x0000000916167221 */ /* 0x000fc60000010000 */
[----:B---3--:R-:W-:Y:S01]  /*0640*/  FADD.FTZ R8, R25, R10 ;  /* 0x0000000a19087221 */ /* 0x008fe20000010000 */
[----:B------:R-:W-:Y:S01]  /*0650*/  FADD.FTZ R9, R22, R11 ;  /* 0x0000000b16097221 */ /* 0x000fe20000010000 */
[----:B------:R-:W-:Y:S06]  /*0660*/  @P1 BRA `(.L_x_1203) ;  /* 0xfffffffc001c1947 */ /* 0x000fec000383ffff */
.L_x_1202:
[----:B------:R-:W-:Y:S05]  /*0670*/  BSYNC.RECONVERGENT B1 ;  /* 0x0000000000017941 */ /* 0x000fea0003800200 */
.L_x_1201:
        /* <DEDUP_REMOVED lines=20> */
[----:B------:R-:W-:Y:S02]  /*07c0*/  IMAD.X R4, RZ, RZ, R4, P0 ;  /* 0x000000ffff047224 */ /* 0x000fe400000e0604 */
[----:B--2---:R-:W-:Y:S01]  /*07d0*/  FADD.FTZ R5, R8, R10 ;  /* 0x0000000a08057221 */ /* 0x004fe20000010000 */
[----:B------:R-:W-:-:S03]  /*07e0*/  FADD.FTZ R2, R9, R11 ;  /* 0x0000000b09027221 */ /* 0x000fc60000010000 */
[----:B---3--:R-:W-:Y:S01]  /*07f0*/  FADD.FTZ R5, R5, R12 ;  /* 0x0000000c05057221 */ /* 0x008fe20000010000 */
[----:B------:R-:W-:-:S03]  /*0800*/  FADD.FTZ R2, R2, R13 ;  /* 0x0000000d02027221 */ /* 0x000fc60000010000 */
[----:B----4-:R-:W-:Y:S01]  /*0810*/  FADD.FTZ R5, R5, R14 ;  /* 0x0000000e05057221 */ /* 0x010fe20000010000 */
[----:B------:R-:W-:-:S03]  /*0820*/  FADD.FTZ R2, R2, R15 ;  /* 0x0000000f02027221 */ /* 0x000fc60000010000 */
[----:B-----5:R-:W-:Y:S01]  /*0830*/  FADD.FTZ R5, R5, R16 ;  /* 0x0000001005057221 */ /* 0x020fe20000010000 */
[----:B------:R-:W-:-:S03]  /*0840*/  FADD.FTZ R2, R2, R17 ;  /* 0x0000001102027221 */ /* 0x000fc60000010000 */
[----:B------:R-:W-:Y:S01]  /*0850*/  FADD.FTZ R5, R5, R18 ;  /* 0x0000001205057221 */ /* 0x000fe20000010000 */
[----:B------:R-:W-:-:S03]  /*0860*/  FADD.FTZ R2, R2, R19 ;  /* 0x0000001302027221 */ /* 0x000fc60000010000 */
[----:B------:R-:W-:Y:S01]  /*0870*/  FADD.FTZ R5, R5, R20 ;  /* 0x0000001405057221 */ /* 0x000fe20000010000 */
[----:B------:R-:W-:-:S03]  /*0880*/  FADD.FTZ R2, R2, R21 ;  /* 0x0000001502027221 */ /* 0x000fc60000010000 */
[----:B------:R-:W-:Y:S01]  /*0890*/  FADD.FTZ R5, R5, R22 ;  /* 0x0000001605057221 */ /* 0x000fe20000010000 */
[----:B------:R-:W-:-:S03]  /*08a0*/  FADD.FTZ R2, R2, R23 ;  /* 0x0000001702027221 */ /* 0x000fc60000010000 */
[----:B------:R-:W-:Y:S01]  /*08b0*/  FADD.FTZ R8, R5, R26 ;  /* 0x0000001a05087221 */ /* 0x000fe20000010000 */
[----:B------:R-:W-:-:S07]  /*08c0*/  FADD.FTZ R9, R2, R27 ;  /* 0x0000001b02097221 */ /* 0x000fce0000010000 */
.L_x_1205:
[----:B------:R-:W-:Y:S05]  /*08d0*/  BSYNC.RECONVERGENT B1 ;  /* 0x0000000000017941 */ /* 0x000fea0003800200 */
.L_x_1204:
        /* <DEDUP_REMOVED lines=10> */
[----:B------:R-:W-:-:S02]  /*0980*/  LOP3.LUT R6, R3, 0x3, RZ, 0xc0, !PT ;  /* 0x0000000303067812 */ /* 0x000fc400078ec0ff */
[----:B------:R-:W-:Y:S02]  /*0990*/  @P0 IADD3 R7, P2, PT, R7, 0x4, RZ ;  /* 0x0000000407070810 */ /* 0x000fe40007f5e0ff */
[----:B------:R-:W-:Y:S02]  /*09a0*/  ISETP.NE.U32.AND P1, PT, R6, RZ, PT ;  /* 0x000000ff0600720c */ /* 0x000fe40003f25070 */
[----:B------:R-:W-:Y:S01]  /*09b0*/  @P0 IADD3.X R4, PT, PT, RZ, R4, RZ, P2, !PT ;  /* 0x00000004ff040210 */ /* 0x000fe200017fe4ff */
[----:B--2---:R-:W-:Y:S01]  /*09c0*/  @P0 FADD.FTZ R5, R8, R18 ;  /* 0x0000001208050221 */ /* 0x004fe20000010000 */
[----:B------:R-:W-:-:S03]  /*09d0*/  @P0 FADD.FTZ R2, R9, R19 ;  /* 0x0000001309020221 */ /* 0x000fc60000010000 */
[----:B---3--:R-:W-:Y:S01]  /*09e0*/  @P0 FADD.FTZ R5, R5, R10 ;  /* 0x0000000a05050221 */ /* 0x008fe20000010000 */
[----:B------:R-:W-:Y:S01]  /*09f0*/  MOV R10, RZ ;  /* 0x000000ff000a7202 */ /* 0x000fe20000000f00 */
[----:B------:R-:W-:Y:S02]  /*0a00*/  @P0 FADD.FTZ R2, R2, R11 ;  /* 0x0000000b02020221 */ /* 0x000fe40000010000 */
[----:B----4-:R-:W-:Y:S01]  /*0a10*/  @P0 FADD.FTZ R5, R5, R12 ;  /* 0x0000000c05050221 */ /* 0x010fe20000010000 */
[----:B------:R-:W-:Y:S01]  /*0a20*/  ISETP.NE.AND.EX P1, PT, R10, RZ, PT, P1 ;  /* 0x000000ff0a00720c */ /* 0x000fe20003f25310 */
[----:B------:R-:W-:Y:S02]  /*0a30*/  @P0 FADD.FTZ R2, R2, R13 ;  /* 0x0000000d02020221 */ /* 0x000fe40000010000 */
[----:B-----5:R-:W-:Y:S02]  /*0a40*/  @P0 FADD.FTZ R8, R5, R14 ;  /* 0x0000000e05080221 */ /* 0x020fe40000010000 */
[----:B------:R-:W-:-:S08]  /*0a50*/  @P0 FADD.FTZ R9, R2, R15 ;  /* 0x0000000f02090221 */ /* 0x000fd00000010000 */
[----:B------:R-:W-:Y:S05]  /*0a60*/  @!P1 BRA `(.L_x_1200) ;  /* 0x00000000003c9947 */ /* 0x000fea0003800000 */
[----:B------:R-:W0:Y:S02]  /*0a70*/  LDCU.64 UR6, c[0x0][0x388] ;  /* 0x00007100ff0677ac */ /* 0x000e240008000a00 */
[----:B0-----:R-:W-:-:S04]  /*0a80*/  LEA R5, P0, R7, UR6, 0x3 ;  /* 0x0000000607057c11 */ /* 0x001fc8000f8018ff */
[----:B------:R-:W-:-:S09]  /*0a90*/  LEA.HI.X R4, R7, UR7, R4, 0x3, P0 ;  /* 0x0000000707047c11 */ /* 0x000fd200080f1c04 */
.L_x_1206:
[----:B------:R-:W-:Y:S01]  /*0aa0*/  IMAD.MOV.U32 R2, RZ, RZ, R5 ;  /* 0x000000ffff027224 */ /* 0x000fe200078e0005 */
        /* <DEDUP_REMOVED lines=8> */
[----:B--2---:R-:W-:Y:S01]  /*0b30*/  FADD.FTZ R8, R2, R8 ;  /* 0x0000000802087221 */ /* 0x004fe20000010000 */
[----:B------:R-:W-:-:S11]  /*0b40*/  FADD.FTZ R9, R3, R9 ;  /* 0x0000000903097221 */ /* 0x000fd60000010000 */
[----:B------:R-:W-:Y:S05]  /*0b50*/  @P0 BRA `(.L_x_1206) ;  /* 0xfffffffc00d00947 */ /* 0x000fea000383ffff */
.L_x_1200:
[----:B------:R-:W-:Y:S05]  /*0b60*/  BSYNC.RECONVERGENT B0 ;  /* 0x0000000000007941 */ /* 0x000fea0003800200 */
.L_x_1199:
        /* <DEDUP_REMOVED lines=9> */
.L_x_1207:
        /* <DEDUP_REMOVED lines=16> */
.L_x_8783:


//--------------------- .text._ZN2at6native55_GLOBAL__N__0955718d_22_SparseCsrTensorMath_cu_868dd54534reduce_sparse_csr_dim1_cuda_kernelIN3c107complexIfEEiNS1_14ReductionAddOpIS5_EES5_EEvPT2_PKT_PKT0_SF_lT1_ --------------------------
	.section	.text._ZN2at6native55_GLOBAL__N__0955718d_22_SparseCsrTensorMath_cu_868dd54534reduce_sparse_csr_dim1_cuda_kernelIN3c107complexIfEEiNS1_14ReductionAddOpIS5_EES5_EEvPT2_PKT_PKT0_SF_lT1_,"ax",@progbits
	.align	128
.text._ZN2at6native55_GLOBAL__N__0955718d_22_SparseCsrTensorMath_cu_868dd54534reduce_sparse_csr_dim1_cuda_kernelIN3c107complexIfEEiNS1_14ReductionAddOpIS5_EES5_EEvPT2_PKT_PKT0_SF_lT1_:
        .type           _ZN2at6native55_GLOBAL__N__0955718d_22_SparseCsrTensorMath_cu_868dd54534reduce_sparse_csr_dim1_cuda_kernelIN3c107complexIfEEiNS1_14ReductionAddOpIS5_EES5_EEvPT2_PKT_PKT0_SF_lT1_,@function
        .size           _ZN2at6native55_GLOBAL__N__0955718d_22_SparseCsrTensorMath_cu_868dd54534reduce_sparse_csr_dim1_cuda_kernelIN3c107complexIfEEiNS1_14ReductionAddOpIS5_EES5_EEvPT2_PKT_PKT0_SF_lT1_,(.L_x_8784 - _ZN2at6native55_GLOBAL__N__0955718d_22_SparseCsrTensorMath_cu_868dd54534reduce_sparse_csr_dim1_cuda_kernelIN3c107complexIfEEiNS1_14ReductionAddOpIS5_EES5_EEvPT2_PKT_PKT0_SF_lT1_)
        .other          _ZN2at6native55_GLOBAL__N__0955718d_22_SparseCsrTensorMath_cu_868dd54534reduce_sparse_csr_dim1_cuda_kernelIN3c107complexIfEEiNS1_14ReductionAddOpIS5_EES5_EEvPT2_PKT_PKT0_SF_lT1_,@"STO_CUDA_ENTRY STV_DEFAULT"
_ZN2at6native55_GLOBAL__N__0955718d_22_SparseCsrTensorMath_cu_868dd54534reduce_sparse_csr_dim1_cuda_kernelIN3c107complexIfEEiNS1_14ReductionAddOpIS5_EES5_EEvPT2_PKT_PKT0_SF_lT1_:
        /* <DEDUP_REMOVED lines=21> */
[----:B------:R-:W-:-:S11]  /*0150*/  CS2R R20, SRZ ;  /* 0x0000000000147805 */ /* 0x000fd6000001ff00 */
[----:B------:R-:W-:Y:S05]  /*0160*/  @P0 BRA `(.L_x_1209) ;  /* 0x00000008001c0947 */ /* 0x000fea0003800000 */
[CC--:B------:R-:W-:Y:S01]  /*0170*/  IADD3 R4, PT, PT, R6.reuse, -R3.reuse, RZ ;  /* 0x8000000306047210 */ /* 0x0c0fe20007ffe0ff */
[----:B------:R-:W-:Y:S01]  /*0180*/  BSSY.RECONVERGENT B1, `(.L_x_1210) ;  /* 0x0000042000017945 */ /* 0x000fe20003800200 */
[----:B------:R-:W-:Y:S02]  /*0190*/  IADD3 R6, PT, PT, -R6, R3, RZ ;  /* 0x0000000306067210 */ /* 0x000fe40007ffe1ff */
[----:B------:R-:W-:Y:S02]  /*01a0*/  CS2R R20, SRZ ;  /* 0x0000000000147805 */ /* 0x000fe4000001ff00 */
[----:B------:R-:W-:Y:S02]  /*01b0*/  LOP3.LUT R5, R4, 0xf, RZ, 0xc0, !PT ;  /* 0x0000000f04057812 */ /* 0x000fe400078ec0ff */
[----:B------:R-:W-:Y:S02]  /*01c0*/  ISETP.GT.U32.AND P1, PT, R6, -0x10, PT ;  /* 0xfffffff00600780c */ /* 0x000fe40003f24070 */
[----:B------:R-:W-:-:S11]  /*01d0*/  ISETP.NE.AND P0, PT, R5, RZ, PT ;  /* 0x000000ff0500720c */ /* 0x000fd60003f05270 */
[----:B------:R-:W-:Y:S05]  /*01e0*/  @P1 BRA `(.L_x_1211) ;  /* 0x0000000000ec1947 */ /* 0x000fea0003800000 */
[----:B------:R-:W0:Y:S01]  /*01f0*/  LDC.64 R24, c[0x0][0x388] ;  /* 0x0000e200ff187b82 */ /* 0x000e220000000a00 */
[----:B------:R-:W-:Y:S01]  /*0200*/  LOP3.LUT R6, R4, 0xfffffff0, RZ, 0xc0, !PT ;  /* 0xfffffff004067812 */ /* 0x000fe200078ec0ff */
[----:B------:R-:W-:-:S03]  /*0210*/  HFMA2 R20, -RZ, RZ, 0, 0 ;  /* 0x00000000ff147431 */ /* 0x000fc600000001ff */
[----:B------:R-:W-:Y:S02]  /*0220*/  IADD3 R6, PT, PT, -R6, RZ, RZ ;  /* 0x000000ff06067210 */ /* 0x000fe40007ffe1ff */
[----:B0-----:R-:W-:-:S04]  /*0230*/  IADD3 R24, P1, PT, R24, 0x40, RZ ;  /* 0x0000004018187810 */ /* 0x001fc80007f3e0ff */
[----:B------:R-:W-:-:S09]  /*0240*/  IADD3.X R25, PT, PT, RZ, R25, RZ, P1, !PT ;  /* 0x00000019ff197210 */ /* 0x000fd20000ffe4ff */
.L_x_1212:
[----:B------:R-:W-:-:S05]  /*0250*/  IMAD.WIDE R26, R3, 0x8, R24 ;  /* 0x00000008031a7825 */ /* 0x000fca00078e0218 */
        /* <DEDUP_REMOVED lines=30> */
[----:B------:R-:W2:Y:S04]  /*0440*/  LDG.E.64 R20, desc[UR4][R26.64+0x30] ;  /* 0x000030041a147981 */ /* 0x000ea8000c1e1b00 */
[----:B------:R-:W2:Y:S01]  /*0450*/  LDG.E.64 R22, desc[UR4][R26.64+0x38] ;  /* 0x000038041a167981 */ /* 0x000ea2000c1e1b00 */
[----:B---3--:R-:W-:Y:S01]  /*0460*/  FADD.FTZ R7, R7, R18 ;  /* 0x0000001207077221 */ /* 0x008fe20000010000 */
[----:B------:R-:W-:-:S03]  /*0470*/  FADD.FTZ R28, R28, R19 ;  /* 0x000000131c1c7221 */ /* 0x000fc60000010000 */
[----:B----4-:R-:W-:Y:S01]  /*0480*/  FADD.FTZ R7, R7, R8 ;  /* 0x0000000807077221 */ /* 0x010fe20000010000 */
[----:B------:R-:W-:Y:S01]  /*0490*/  FADD.FTZ R28, R28, R9 ;  /* 0x000000091c1c7221 */ /* 0x000fe20000010000 */
[----:B------:R-:W-:Y:S02]  /*04a0*/  IADD3 R6, PT, PT, R6, 0x10, RZ ;  /* 0x0000001006067810 */ /* 0x000fe40007ffe0ff */
[----:B-----5:R-:W-:Y:S01]  /*04b0*/  FADD.FTZ R7, R7, R16 ;  /* 0x0000001007077221 */ /* 0x020fe20000010000 */
[----:B------:R-:W-:Y:S01]  /*04c0*/  FADD.FTZ R28, R28, R17 ;  /* 0x000000111c1c7221 */ /* 0x000fe20000010000 */
[----:B------:R-:W-:Y:S02]  /*04d0*/  ISETP.NE.AND P1, PT, R6, RZ, PT ;  /* 0x000000ff0600720c */ /* 0x000fe40003f25270 */
[----:B------:R-:W-:Y:S01]  /*04e0*/  FADD.FTZ R7, R7, R14 ;  /* 0x0000000e07077221 */ /* 0x000fe20000010000 */
[----:B------:R-:W-:-:S03]  /*04f0*/  FADD.FTZ R28, R28, R15 ;  /* 0x0000000f1c1c7221 */ /* 0x000fc60000010000 */
[----:B------:R-:W-:Y:S01]  /*0500*/  FADD.FTZ R7, R7, R12 ;  /* 0x0000000c07077221 */ /* 0x000fe20000010000 */
[----:B------:R-:W-:-:S03]  /*0510*/  FADD.FTZ R28, R28, R13 ;  /* 0x0000000d1c1c7221 */ /* 0x000fc60000010000 */
[----:B------:R-:W-:Y:S01]  /*0520*/  FADD.FTZ R7, R7, R10 ;  /* 0x0000000a07077221 */ /* 0x000fe20000010000 */
[----:B------:R-:W-:Y:S01]  /*0530*/  FADD.FTZ R28, R28, R11 ;  /* 0x0000000b1c1c7221 */ /* 0x000fe20000010000 */
[----:B------:R-:W-:Y:S02]  /*0540*/  IADD3 R3, PT, PT, R3, 0x10, RZ ;  /* 0x0000001003037810 */ /* 0x000fe40007ffe0ff */
[----:B--2---:R-:W-:Y:S01]  /*0550*/  FADD.FTZ R7, R7, R20 ;  /* 0x0000001407077221 */ /* 0x004fe20000010000 */
[----:B------:R-:W-:-:S03]  /*0560*/  FADD.FTZ R28, R28, R21 ;  /* 0x000000151c1c7221 */ /* 0x000fc60000010000 */
[----:B------:R-:W-:Y:S01]  /*0570*/  FADD.FTZ R20, R7, R22 ;  /* 0x0000001607147221 */ /* 0x000fe20000010000 */
[----:B------:R-:W-:Y:S01]  /*0580*/  FADD.FTZ R21, R28, R23 ;  /* 0x000000171c157221 */ /* 0x000fe20000010000 */
[----:B------:R-:W-:Y:S06]  /*0590*/  @P1 BRA `(.L_x_1212) ;  /* 0xfffffffc002c1947 */ /* 0x000fec000383ffff */
.L_x_1211:
[----:B------:R-:W-:Y:S05]  /*05a0*/  BSYNC.RECONVERGENT B1 ;  /* 0x0000000000017941 */ /* 0x000fea0003800200 */
.L_x_1210:
        /* <DEDUP_REMOVED lines=33> */
.L_x_1214:
[----:B------:R-:W-:Y:S05]  /*07c0*/  BSYNC.RECONVERGENT B1 ;  /* 0x0000000000017941 */ /* 0x000fea0003800200 */
.L_x_1213:
        /* <DEDUP_REMOVED lines=20> */
[----:B------:R-:W-:-:S07]  /*0910*/  FADD.FTZ R21, R12, R7 ;  /* 0x000000070c157221 */ /* 0x000fce0000010000 */
.L_x_1216:
[----:B------:R-:W-:Y:S05]  /*0920*/  BSYNC.RECONVERGENT B1 ;  /* 0x0000000000017941 */ /* 0x000fea0003800200 */
.L_x_1215:
[----:B------:R-:W-:Y:S05]  /*0930*/  @!P1 BRA `(.L_x_1209) ;  /* 0x0000000000289947 */ /* 0x000fea0003800000 */
[----:B------:R-:W0:Y:S01]  /*0940*/  LDC.64 R6, c[0x0][0x388] ;  /* 0x0000e200ff067b82 */ /* 0x000e220000000a00 */
[----:B------:R-:W-:-:S07]  /*0950*/  IADD3 R8, PT, PT, -R10, RZ, RZ ;  /* 0x000000ff0a087210 */ /* 0x000fce0007ffe1ff */
.L_x_1217:
[----:B0-----:R-:W-:-:S06]  /*0960*/  IMAD.WIDE R4, R3, 0x8, R6 ;  /* 0x0000000803047825 */ /* 0x001fcc00078e0206 */
[----:B------:R-:W2:Y:S01]  /*0970*/  LDG.E.64 R4, desc[UR4][R4.64] ;  /* 0x0000000404047981 */ /* 0x000ea2000c1e1b00 */
[----:B------:R-:W-:Y:S02]  /*0980*/  IADD3 R8, PT, PT, R8, 0x1, RZ ;  /* 0x0000000108087810 */ /* 0x000fe40007ffe0ff */
[----:B------:R-:W-:Y:S02]  /*0990*/  IADD3 R3, PT, PT, R3, 0x1, RZ ;  /* 0x0000000103037810 */ /* 0x000fe40007ffe0ff */
[----:B------:R-:W-:Y:S01]  /*09a0*/  ISETP.NE.AND P0, PT, R8, RZ, PT ;  /* 0x000000ff0800720c */ /* 0x000fe20003f05270 */
[----:B--2---:R-:W-:Y:S01]  /*09b0*/  FADD.FTZ R20, R4, R20 ;  /* 0x0000001404147221 */ /* 0x004fe20000010000 */
[----:B------:R-:W-:-:S11]  /*09c0*/  FADD.FTZ R21, R5, R21 ;  /* 0x0000001505157221 */ /* 0x000fd60000010000 */
[----:B------:R-:W-:Y:S05]  /*09d0*/  @P0 BRA `(.L_x_1217) ;  /* 0xfffffffc00e00947 */ /* 0x000fea000383ffff */
.L_x_1209:
[----:B------:R-:W-:Y:S05]  /*09e0*/  BSYNC.RECONVERGENT B0 ;  /* 0x0000000000007941 */ /* 0x000fea0003800200 */
.L_x_1208:
        /* <DEDUP_REMOVED lines=8> */
.L_x_1218:
        /* <DEDUP_REMOVED lines=9> */
.L_x_8784:


//--------------------- .text._ZN2at6native55_GLOBAL__N__0955718d_22_SparseCsrTensorMath_cu_868dd54534reduce_sparse_csr_dim0_cuda_kernelIN3c107complexIfEElNS1_14ReductionAddOpIS5_EES5_EEvPT2_PKT0_lPKT_SC_lT1_ --------------------------
	.section	.text._ZN2at6native55_GLOBAL__N__0955718d_22_SparseCsrTensorMath_cu_868dd54534reduce_sparse_csr_dim0_cuda_kernelIN3c107complexIfEElNS1_14ReductionAddOpIS5_EES5_EEvPT2_PKT0_lPKT_SC_lT1_,"ax",@progbits
	.align	128
.text._ZN2at6native55_GLOBAL__N__0955718d_22_SparseCsrTensorMath_cu_868dd54534reduce_sparse_csr_dim0_cuda_kernelIN3c107complexIfEElNS1_14ReductionAddOpIS5_EES5_EEvPT2_PKT0_lPKT_SC_lT1_:
        .type           _ZN2at6native55_GLOBAL__N__0955718d_22_SparseCsrTensorMath_cu_868dd54534reduce_sparse_csr_dim0_cuda_kernelIN3c107complexIfEElNS1_14ReductionAddOpIS5_EES5_EEvPT2_PKT0_lPKT_SC_lT1_,@function
        .size           _ZN2at6native55_GLOBAL__N__0955718d_22_SparseCsrTensorMath_cu_868dd54534reduce_sparse_csr_dim0_cuda_kernelIN3c107complexIfEElNS1_14ReductionAddOpIS5_EES5_EEvPT2_PKT0_lPKT_SC_lT1_,(.L_x_8785 - _ZN2at6native55_GLOBAL__N__0955718d_22_SparseCsrTensorMath_cu_868dd54534reduce_sparse_csr_dim0_cuda_kernelIN3c107complexIfEElNS1_14ReductionAddOpIS5_EES5_EEvPT2_PKT0_lPKT_SC_lT1_)
        .other          _ZN2at6native55_GLOBAL__N__0955718d_22_SparseCsrTensorMath_cu_868dd54534reduce_sparse_csr_dim0_cuda_kernelIN3c107complexIfEElNS1_14ReductionAddOpIS5_EES5_EEvPT2_PKT0_lPKT_SC_lT1_,@"STO_CUDA_ENTRY STV_DEFAULT"
_ZN2at6native55_GLOBAL__N__0955718d_22_SparseCsrTensorMath_cu_868dd54534reduce_sparse_csr_dim0_cuda_kernelIN3c107complexIfEElNS1_14ReductionAddOpIS5_EES5_EEvPT2_PKT0_lPKT_SC_lT1_:
        /* <DEDUP_REMOVED lines=11> */
[----:B------:R-:W-:Y:S02]  /*00b0*/  SHF.R.U32.HI R18, RZ, 0x1d, R18 ;  /* 0x0000001dff127819 */ /* 0x000fe40000011612 */
[----:B------:R-:W-:Y:S01]  /*00c0*/  CS2R R2, SRZ ;  /* 0x0000000000027805 */ /* 0x000fe2000001ff00 */
[----:B------:R-:W1:Y:S01]  /*00d0*/  LDCU.64 UR4, c[0x0][0x388] ;  /* 0x00007100ff0477ac */ /* 0x000e620008000a00 */
        /* <DEDUP_REMOVED lines=8> */
[----:B------:R-:W-:Y:S01]  /*0160*/  CS2R R2, SRZ ;  /* 0x0000000000027805 */ /* 0x000fe2000001ff00 */
        /* <DEDUP_REMOVED lines=11> */
[----:B------:R-:W-:Y:S02]  /*0220*/  ULOP3.LUT UR5, UR11, 0x7fffffff, URZ, 0xc0, !UPT ;  /* 0x7fffffff0b057892 */ /* 0x000fe4000f8ec0ff */
[----:B0-----:R-:W-:Y:S02]  /*0230*/  UIADD3 UR8, UP1, UPT, UR8, 0x20, URZ ;  /* 0x0000002008087890 */ /* 0x001fe4000ff3e0ff */
[----:B-1----:R-:W-:Y:S02]  /*0240*/  UIADD3 UR6, UP2, UPT, UR6, 0x20, URZ ;  /* 0x0000002006067890 */ /* 0x002fe4000ff5e0ff */
[----:B------:R-:W-:-:S02]  /*0250*/  UIADD3.X UR9, UPT, UPT, URZ, UR9, URZ, UP1, !UPT ;  /* 0x00000009ff097290 */ /* 0x000fc40008ffe4ff */
[----:B------:R-:W-:Y:S01]  /*0260*/  IMAD.U32 R6, RZ, RZ, UR8 ;  /* 0x00000008ff067e24 */ /* 0x000fe2000f8e00ff */
[----:B------:R-:W-:Y:S01]  /*0270*/  UIADD3.X UR7, UPT, UPT, URZ, UR7, URZ, UP2, !UPT ;  /* 0x00000007ff077290 */ /* 0x000fe200097fe4ff */
[----:B------:R-:W-:Y:S01]  /*0280*/  MOV R10, UR6 ;  /* 0x00000006000a7c02 */ /* 0x000fe20008000f00 */
[----:B------:R-:W-:Y:S01]  /*0290*/  UMOV UR6, UR4 ;  /* 0x0000000400067c82 */ /* 0x000fe20008000000 */
[----:B------:R-:W-:-:S03]  /*02a0*/  IMAD.U32 R7, RZ, RZ, UR9 ;  /* 0x00000009ff077e24 */ /* 0x000fc6000f8e00ff */
[----:B------:R-:W-:Y:S01]  /*02b0*/  IMAD.U32 R11, RZ, RZ, UR7 ;  /* 0x00000007ff0b7e24 */ /* 0x000fe2000f8e00ff */
[----:B------:R-:W-:-:S06]  /*02c0*/  UMOV UR7, UR5 ;  /* 0x0000000500077c82 */ /* 0x000fcc0008000000 */
.L_x_1221:
        /* <DEDUP_REMOVED lines=11> */
[----:B---3--:R-:W-:-:S02]  /*0380*/  ISETP.NE.U32.AND P5, PT, R4, R20, PT ;  /* 0x000000140400720c */ /* 0x008fc40003fa5070 */
[C---:B----4-:R-:W-:Y:S02]  /*0390*/  ISETP.NE.U32.AND P4, PT, R4.reuse, R22, PT ;  /* 0x000000160400720c */ /* 0x050fe40003f85070 */
[C---:B------:R-:W-:Y:S02]  /*03a0*/  ISETP.NE.AND.EX P5, PT, R5.reuse, R21, PT, P5 ;  /* 0x000000150500720c */ /* 0x040fe40003fa5350 */
[C---:B------:R-:W-:Y:S02]  /*03b0*/  ISETP.NE.U32.AND P3, PT, R4.reuse, R24, PT ;  /* 0x000000180400720c */ /* 0x040fe40003f65070 */
[C---:B------:R-:W-:Y:S02]  /*03c0*/  ISETP.NE.AND.EX P4, PT, R5.reuse, R23, PT, P4 ;  /* 0x000000170500720c */ /* 0x040fe40003f85340 */
[----:B------:R-:W-:Y:S02]  /*03d0*/  ISETP.NE.AND.EX P3, PT, R5, R25, PT, P3 ;  /* 0x000000190500720c */ /* 0x000fe40003f65330 */
[----:B------:R-:W-:-:S02]  /*03e0*/  ISETP.NE.U32.AND P2, PT, R4, R26, PT ;  /* 0x0000001a0400720c */ /* 0x000fc40003f45070 */
[C---:B------:R-:W-:Y:S02]  /*03f0*/  ISETP.NE.U32.AND P1, PT, R4.reuse, R16, PT ;  /* 0x000000100400720c */ /* 0x040fe40003f25070 */
[C---:B------:R-:W-:Y:S01]  /*0400*/  ISETP.NE.AND.EX P2, PT, R5.reuse, R27, PT, P2 ;  /* 0x0000001b0500720c */ /* 0x040fe20003f45320 */
[----:B------:R-:W3:Y:S01]  /*0410*/  @!P5 LDG.E.64 R20, desc[UR12][R10.64+-0x18] ;  /* 0xffffe80c0a14d981 */ /* 0x000ee2000c1e1b00 */
[C---:B------:R-:W-:Y:S02]  /*0420*/  ISETP.NE.AND.EX P1, PT, R5.reuse, R17, PT, P1 ;  /* 0x000000110500720c */ /* 0x040fe40003f25310 */
[----:B------:R-:W-:Y:S01]  /*0430*/  ISETP.NE.U32.AND P0, PT, R4, R12, PT ;  /* 0x0000000c0400720c */ /* 0x000fe20003f05070 */
[----:B------:R-:W4:Y:S03]  /*0440*/  @!P4 LDG.E.64 R16, desc[UR12][R10.64+-0x10] ;  /* 0xfffff00c0a10c981 */ /* 0x000f26000c1e1b00 */
[----:B------:R-:W-:-:S02]  /*0450*/  ISETP.NE.AND.EX P0, PT, R5, R13, PT, P0 ;  /* 0x0000000d0500720c */ /* 0x000fc40003f05300 */
[----:B------:R-:W4:Y:S04]  /*0460*/  @!P3 LDG.E.64 R12, desc[UR12][R10.64+-0x8] ;  /* 0xfffff80c0a0cb981 */ /* 0x000f28000c1e1b00 */
[----:B------:R-:W4:Y:S04]  /*0470*/  @!P2 LDG.E.64 R22, desc[UR12][R10.64] ;  /* 0x0000000c0a16a981 */ /* 0x000f28000c1e1b00 */
[----:B------:R-:W4:Y:S01]  /*0480*/  @!P1 LDG.E.64 R24, desc[UR12][R10.64+0x8] ;  /* 0x0000080c0a189981 */ /* 0x000f22000c1e1b00 */
[----:B--2---:R-:W-:Y:S01]  /*0490*/  @!P6 FADD.FTZ R2, R2, R14 ;  /* 0x0000000e0202e221 */ /* 0x004fe20000010000 */
[----:B------:R-:W-:Y:S01]  /*04a0*/  @!P6 FADD.FTZ R3, R3, R15 ;  /* 0x0000000f0303e221 */ /* 0x000fe20000010000 */
[----:B------:R-:W-:Y:S01]  /*04b0*/  ISETP.NE.U32.AND P6, PT, R4, R8, PT ;  /* 0x000000080400720c */ /* 0x000fe20003fc5070 */
[----:B------:R-:W2:Y:S03]  /*04c0*/  @!P0 LDG.E.64 R14, desc[UR12][R10.64+0x10] ;  /* 0x0000100c0a0e8981 */ /* 0x000ea6000c1e1b00 */
[----:B------:R-:W-:-:S13]  /*04d0*/  ISETP.NE.AND.EX P6, PT, R5, R9, PT, P6 ;  /* 0x000000090500720c */ /* 0x000fda0003fc5360 */
[----:B------:R0:W2:Y:S01]  /*04e0*/  @!P6 LDG.E.64 R8, desc[UR12][R10.64+0x18] ;  /* 0x0000180c0a08e981 */ /* 0x0000a2000c1e1b00 */
[----:B---3--:R-:W-:Y:S01]  /*04f0*/  @!P5 FADD.FTZ R2, R2, R20 ;  /* 0x000000140202d221 */ /* 0x008fe20000010000 */
[----:B------:R-:W-:Y:S01]  /*0500*/  @!P5 FADD.FTZ R3, R3, R21 ;  /* 0x000000150303d221 */ /* 0x000fe20000010000 */
[----:B------:R-:W-:Y:S02]  /*0510*/  UIADD3 UR6, UP1, UPT, UR6, -0x8, URZ ;  /* 0xfffffff806067890 */ /* 0x000fe4000ff3e0ff */
[----:B----4-:R-:W-:Y:S01]  /*0520*/  @!P4 FADD.FTZ R2, R2, R16 ;  /* 0x000000100202c221 */ /* 0x010fe20000010000 */
[----:B------:R-:W-:Y:S01]  /*0530*/  @!P4 FADD.FTZ R3, R3, R17 ;  /* 0x000000110303c221 */ /* 0x000fe20000010000 */
[----:B------:R-:W-:Y:S02]  /*0540*/  UIADD3.X UR7, UPT, UPT, UR7, -0x1, URZ, UP1, !UPT ;  /* 0xffffffff07077890 */ /* 0x000fe40008ffe4ff */
[----:B------:R-:W-:Y:S01]  /*0550*/  @!P3 FADD.FTZ R2, R2, R12 ;  /* 0x0000000c0202b221 */ /* 0x000fe20000010000 */
[----:B------:R-:W-:Y:S01]  /*0560*/  @!P3 FADD.FTZ R3, R3, R13 ;  /* 0x0000000d0303b221 */ /* 0x000fe20000010000 */
[----:B------:R-:W-:-:S02]  /*0570*/  UISETP.NE.U32.AND UP1, UPT, UR6, URZ, UPT ;  /* 0x000000ff0600728c */ /* 0x000fc4000bf25070 */
[----:B------:R-:W-:Y:S01]  /*0580*/  @!P2 FADD.FTZ R2, R2, R22 ;  /* 0x000000160202a221 */ /* 0x000fe20000010000 */
[----:B------:R-:W-:Y:S01]  /*0590*/  @!P2 FADD.FTZ R3, R3, R23 ;  /* 0x000000170303a221 */ /* 0x000fe20000010000 */
[----:B------:R-:W-:Y:S02]  /*05a0*/  UISETP.NE.AND.EX UP1, UPT, UR7, URZ, UPT, UP1 ;  /* 0x000000ff0700728c */ /* 0x000fe4000bf25310 */
[----:B------:R-:W-:Y:S01]  /*05b0*/  @!P1 FADD.FTZ R2, R2, R24 ;  /* 0x0000001802029221 */ /* 0x000fe20000010000 */
[----:B------:R-:W-:Y:S01]  /*05c0*/  @!P1 FADD.FTZ R3, R3, R25 ;  /* 0x0000001903039221 */ /* 0x000fe20000010000 */
[----:B0-----:R-:W-:Y:S02]  /*05d0*/  IADD3 R10, P2, PT, R10, 0x40, RZ ;  /* 0x000000400a0a7810 */ /* 0x001fe40007f5e0ff */
[----:B------:R-:W-:-:S03]  /*05e0*/  IADD3 R6, P1, PT, R6, 0x40, RZ ;  /* 0x0000004006067810 */ /* 0x000fc60007f3e0ff */
[----:B------:R-:W-:Y:S01]  /*05f0*/  IMAD.X R11, RZ, RZ, R11, P2 ;  /* 0x000000ffff0b7224 */ /* 0x000fe200010e060b */
[----:B------:R-:W-:Y:S01]  /*0600*/  IADD3.X R7, PT, PT, RZ, R7, RZ, P1, !PT ;  /* 0x00000007ff077210 */ /* 0x000fe20000ffe4ff */
[----:B--2---:R-:W-:Y:S01]  /*0610*/  @!P0 FADD.FTZ R2, R2, R14 ;  /* 0x0000000e02028221 */ /* 0x004fe20000010000 */
[----:B------:R-:W-:-:S03]  /*0620*/  @!P0 FADD.FTZ R3, R3, R15 ;  /* 0x0000000f03038221 */ /* 0x000fc60000010000 */
[----:B------:R-:W-:Y:S01]  /*0630*/  @!P6 FADD.FTZ R2, R2, R8 ;  /* 0x000000080202e221 */ /* 0x000fe20000010000 */
[----:B------:R-:W-:Y:S01]  /*0640*/  @!P6 FADD.FTZ R3, R3, R9 ;  /* 0x000000090303e221 */ /* 0x000fe20000010000 */
[----:B------:R-:W-:Y:S06]  /*0650*/  BRA.U UP1, `(.L_x_1221) ;  /* 0xfffffffd011c7547 */ /* 0x000fec000b83ffff */
.L_x_1220:
        /* <DEDUP_REMOVED lines=19> */
[----:B------:R-:W4:Y:S01]  /*0790*/  LDG.E.64 R12, desc[UR12][R14.64+0x18] ;  /* 0x0000180c0e0c7981 */ /* 0x000f22000c1e1b00 */
[----:B0-----:R-:W-:-:S04]  /*07a0*/  UIADD3 UR6, UP1, UPT, UR6, UR8, URZ ;  /* 0x0000000806067290 */ /* 0x001fc8000ff3e0ff */
[----:B------:R-:W-:Y:S01]  /*07b0*/  UIADD3.X UR7, UPT, UPT, UR7, UR9, URZ, UP1, !UPT ;  /* 0x0000000907077290 */ /* 0x000fe20008ffe4ff */
        /* <DEDUP_REMOVED lines=10> */
[----:B------:R-:W2:Y:S06]  /*0860*/  @!P0 LDG.E.64 R8, desc[UR12][R6.64] ;  /* 0x0000000c06088981 */ /* 0x000eac000c1e1b00 */
[----:B------:R-:W3:Y:S04]  /*0870*/  @!P1 LDG.E.64 R10, desc[UR12][R6.64+0x8] ;  /* 0x0000080c060a9981 */ /* 0x000ee8000c1e1b00 */
[----:B------:R-:W4:Y:S04]  /*0880*/  @!P2 LDG.E.64 R12, desc[UR12][R6.64+0x10] ;  /* 0x0000100c060ca981 */ /* 0x000f28000c1e1b00 */
[----:B------:R-:W4:Y:S01]  /*0890*/  @!P3 LDG.E.64 R14, desc[UR12][R6.64+0x18] ;  /* 0x0000180c060eb981 */ /* 0x000f22000c1e1b00 */
[----:B------:R-:W-:-:S04]  /*08a0*/  UIADD3 UR4, UP1, UPT, UR4, 0x4, URZ ;  /* 0x0000000404047890 */ /* 0x000fc8000ff3e0ff */
[----:B------:R-:W-:Y:S01]  /*08b0*/  UIADD3.X UR5, UPT, UPT, URZ, UR5, URZ, UP1, !UPT ;  /* 0x00000005ff057290 */ /* 0x000fe20008ffe4ff */
[----:B--2---:R-:W-:Y:S01]  /*08c0*/  @!P0 FADD.FTZ R2, R2, R8 ;  /* 0x0000000802028221 */ /* 0x004fe20000010000 */
[----:B------:R-:W-:-:S03]  /*08d0*/  @!P0 FADD.FTZ R3, R3, R9 ;  /* 0x0000000903038221 */ /* 0x000fc60000010000 */
[----:B---3--:R-:W-:Y:S01]  /*08e0*/  @!P1 FADD.FTZ R2, R2, R10 ;  /* 0x0000000a02029221 */ /* 0x008fe20000010000 */
[----:B------:R-:W-:-:S03]  /*08f0*/  @!P1 FADD.FTZ R3, R3, R11 ;  /* 0x0000000b03039221 */ /* 0x000fc60000010000 */
[----:B----4-:R-:W-:Y:S01]  /*0900*/  @!P2 FADD.FTZ R2, R2, R12 ;  /* 0x0000000c0202a221 */ /* 0x010fe20000010000 */
[----:B------:R-:W-:-:S03]  /*0910*/  @!P2 FADD.FTZ R3, R3, R13 ;  /* 0x0000000d0303a221 */ /* 0x000fc60000010000 */
[----:B------:R-:W-:Y:S01]  /*0920*/  @!P3 FADD.FTZ R2, R2, R14 ;  /* 0x0000000e0202b221 */ /* 0x000fe20000010000 */
[----:B------:R-:W-:-:S07]  /*0930*/  @!P3 FADD.FTZ R3, R3, R15 ;  /* 0x0000000f0303b221 */ /* 0x000fce0000010000 */
.L_x_1222:
        /* <DEDUP_REMOVED lines=19> */
[C---:B--2--5:R-:W-:Y:S01]  /*0a70*/  ISETP.NE.U32.AND P0, PT, R4.reuse, R6, PT ;  /* 0x000000060400720c */ /* 0x064fe20003f05070 */
[----:B------:R-:W-:Y:S01]  /*0a80*/  IMAD.U32 R6, RZ, RZ, UR8 ;  /* 0x00000008ff067e24 */ /* 0x000fe2000f8e00ff */
[----:B---3--:R-:W-:Y:S02]  /*0a90*/  ISETP.NE.U32.AND P1, PT, R4, R8, PT ;  /* 0x000000080400720c */ /* 0x008fe40003f25070 */
[C---:B------:R-:W-:Y:S02]  /*0aa0*/  ISETP.NE.AND.EX P0, PT, R5.reuse, R7, PT, P0 ;  /* 0x000000070500720c */ /* 0x040fe40003f05300 */
[----:B------:R-:W-:Y:S02]  /*0ab0*/  ISETP.NE.AND.EX P1, PT, R5, R9, PT, P1 ;  /* 0x000000090500720c */ /* 0x000fe40003f25310 */
[----:B------:R-:W-:-:S09]  /*0ac0*/  MOV R7, UR9 ;  /* 0x0000000900077c02 */ /* 0x000fd20008000f00 */
[----:B------:R-:W2:Y:S04]  /*0ad0*/  @!P0 LDG.E.64 R8, desc[UR12][R6.64] ;  /* 0x0000000c06088981 */ /* 0x000ea8000c1e1b00 */
[----:B------:R-:W3:Y:S01]  /*0ae0*/  @!P1 LDG.E.64 R10, desc[UR12][R6.64+0x8] ;  /* 0x0000080c060a9981 */ /* 0x000ee2000c1e1b00 */
[----:B------:R-:W-:-:S04]  /*0af0*/  UIADD3 UR4, UP1, UPT, UR4, 0x2, URZ ;  /* 0x0000000204047890 */ /* 0x000fc8000ff3e0ff */
[----:B------:R-:W-:Y:S01]  /*0b00*/  UIADD3.X UR5, UPT, UPT, URZ, UR5, URZ, UP1, !UPT ;  /* 0x00000005ff057290 */ /* 0x000fe20008ffe4ff */
[----:B--2---:R-:W-:Y:S01]  /*0b10*/  @!P0 FADD.FTZ R2, R2, R8 ;  /* 0x0000000802028221 */ /* 0x004fe20000010000 */
[----:B------:R-:W-:-:S03]  /*0b20*/  @!P0 FADD.FTZ R3, R3, R9 ;  /* 0x0000000903038221 */ /* 0x000fc60000010000 */
[----:B---3--:R-:W-:Y:S01]  /*0b30*/  @!P1 FADD.FTZ R2, R2, R10 ;  /* 0x0000000a02029221 */ /* 0x008fe20000010000 */
[----:B------:R-:W-:-:S07]  /*0b40*/  @!P1 FADD.FTZ R3, R3, R11 ;  /* 0x0000000b03039221 */ /* 0x000fce0000010000 */
.L_x_1223:
[----:B------:R-:W-:Y:S05]  /*0b50*/  BRA.U UP0, `(.L_x_1219) ;  /* 0x0000000100547547 */ /* 0x000fea000b800000 */
[----:B------:R-:W0:Y:S01]  /*0b60*/  LDCU.64 UR8, c[0x0][0x3a0] ;  /* 0x00007400ff0877ac */ /* 0x000e220008000a00 */
[----:B------:R-:W-:Y:S02]  /*0b70*/  USHF.L.U32 UR7, UR4, 0x3, URZ ;  /* 0x0000000304077899 */ /* 0x000fe400080006ff */
[----:B------:R-:W-:Y:S02]  /*0b80*/  USHF.L.U64.HI UR6, UR4, 0x3, UR5 ;  /* 0x0000000304067899 */ /* 0x000fe40008010205 */
[----:B0-----:R-:W-:-:S04]  /*0b90*/  UIADD3 UR4, UP0, UPT, UR7, UR8, URZ ;  /* 0x0000000807047290 */ /* 0x001fc8000ff1e0ff */
[----:B------:R-:W-:Y:S02]  /*0ba0*/  UIADD3.X UR5, UPT, UPT, UR6, UR9, URZ, UP0, !UPT ;  /* 0x0000000906057290 */ /* 0x000fe400087fe4ff */
        /* <DEDUP_REMOVED lines=11> */
[----:B------:R-:W-:-:S06]  /*0c60*/  IMAD.U32 R5, RZ, RZ, UR5 ;  /* 0x00000005ff057e24 */ /* 0x000fcc000f8e00ff */
[----:B------:R-:W2:Y:S02]  /*0c70*/  LDG.E.64 R4, desc[UR12][R4.64] ;  /* 0x0000000c04047981 */ /* 0x000ea4000c1e1b00 */
[----:B--2---:R-:W-:Y:S01]  /*0c80*/  FADD.FTZ R2, R2, R4 ;  /* 0x0000000402027221 */ /* 0x004fe20000010000 */
[----:B------:R-:W-:-:S07]  /*0c90*/  FADD.FTZ R3, R3, R5 ;  /* 0x0000000503037221 */ /* 0x000fce0000010000 */
.L_x_1224:
[----:B------:R-:W-:Y:S05]  /*0ca0*/  BSYNC.RECONVERGENT B0 ;  /* 0x0000000000007941 */ /* 0x000fea0003800200 */
.L_x_1219:
[----:B------:R-:W0:Y:S02]  /*0cb0*/  LDCU.64 UR4, c[0x0][0x380] ;  /* 0x00007000ff0477ac */ /* 0x000e240008000a00 */
[----:B0----5:R-:W-:-:S04]  /*0cc0*/  IADD3 R4, P0, PT, R0, UR4, RZ ;  /* 0x0000000400047c10 */ /* 0x021fc8000ff1e0ff */
[----:B------:R-:W-:-:S05]  /*0cd0*/  IADD3.X R5, PT, PT, R18, UR5, RZ, P0, !PT ;  /* 0x0000000512057c10 */ /* 0x000fca00087fe4ff */
[----:B------:R-:W-:Y:S01]  /*0ce0*/  STG.E.64 desc[UR12][R4.64], R2 ;  /* 0x0000000204007986 */ /* 0x000fe2000c101b0c */
[----:B------:R-:W-:Y:S05]  /*0cf0*/  EXIT ;  /* 0x000000000000794d */ /* 0x000fea0003800000 */
.L_x_1225:
        /* <DEDUP_REMOVED lines=16> */
.L_x_8785:


//--------------------- .text._ZN2at6native55_GLOBAL__N__0955718d_22_SparseCsrTensorMath_cu_868dd54534reduce_sparse_csr_dim0_cuda_kernelIN3c107complexIfEEiNS1_14ReductionAddOpIS5_EES5_EEvPT2_PKT0_lPKT_SC_lT1_ --------------------------
	.section	.text._ZN2at6native55_GLOBAL__N__0955718d_22_SparseCsrTensorMath_cu_868dd54534reduce_sparse_csr_dim0_cuda_kernelIN3c107complexIfEEiNS1_14ReductionAddOpIS5_EES5_EEvPT2_PKT0_lPKT_SC_lT1_,"ax",@progbits
	.align	128
.text._ZN2at6native55_GLOBAL__N__0955718d_22_SparseCsrTensorMath_cu_868dd54534reduce_sparse_csr_dim0_cuda_kernelIN3c107complexIfEEiNS1_14ReductionAddOpIS5_EES5_EEvPT2_PKT0_lPKT_SC_lT1_:
        .type           _ZN2at6native55_GLOBAL__N__0955718d_22_SparseCsrTensorMath_cu_868dd54534reduce_sparse_csr_dim0_cuda_kernelIN3c107complexIfEEiNS1_14ReductionAddOpIS5_EES5_EEvPT2_PKT0_lPKT_SC_lT1_,@function
        .size           _ZN2at6native55_GLOBAL__N__0955718d_22_SparseCsrTensorMath_cu_868dd54534reduce_sparse_csr_dim0_cuda_kernelIN3c107complexIfEEiNS1_14ReductionAddOpIS5_EES5_EEvPT2_PKT0_lPKT_SC_lT1_,(.L_x_8786 - _ZN2at6native55_GLOBAL__N__0955718d_22_SparseCsrTensorMath_cu_868dd54534reduce_sparse_csr_dim0_cuda_kernelIN3c107complexIfEEiNS1_14ReductionAddOpIS5_EES5_EEvPT2_PKT0_lPKT_SC_lT1_)
        .other          _ZN2at6native55_GLOBAL__N__0955718d_22_SparseCsrTensorMath_cu_868dd54534reduce_sparse_csr_dim0_cuda_kernelIN3c107complexIfEEiNS1_14ReductionAddOpIS5_EES5_EEvPT2_PKT0_lPKT_SC_lT1_,@"STO_CUDA_ENTRY STV_DEFAULT"
_ZN2at6native55_GLOBAL__N__0955718d_22_SparseCsrTensorMath_cu_868dd54534reduce_sparse_csr_dim0_cuda_kernelIN3c107complexIfEEiNS1_14ReductionAddOpIS5_EES5_EEvPT2_PKT0_lPKT_SC_lT1_:
        /* <DEDUP_REMOVED lines=10> */
[----:B------:R-:W-:Y:S01]  /*00a0*/  CS2R R2, SRZ ;  /* 0x0000000000027805 */ /* 0x000fe2000001ff00 */
        /* <DEDUP_REMOVED lines=19> */
[----:B------:R-:W1:Y:S01]  /*01e0*/  LDCU.64 UR6, c[0x0][0x398] ;  /* 0x00007300ff0677ac */ /* 0x000e620008000a00 */
[----:B------:R-:W-:Y:S02]  /*01f0*/  ULOP3.LUT UR4, UR10, 0xfffffff8, URZ, 0xc0, !UPT ;  /* 0xfffffff80a047892 */ /* 0x000fe4000f8ec0ff */
[----:B------:R-:W-:Y:S02]  /*0200*/  ULOP3.LUT UR5, UR11, 0x7fffffff, URZ, 0xc0, !UPT ;  /* 0x7fffffff0b057892 */ /* 0x000fe4000f8ec0ff */
[----:B0-----:R-:W-:Y:S02]  /*0210*/  UIADD3 UR8, UP1, UPT, UR8, 0x10, URZ ;  /* 0x0000001008087890 */ /* 0x001fe4000ff3e0ff */
[----:B-1----:R-:W-:Y:S02]  /*0220*/  UIADD3 UR6, UP2, UPT, UR6, 0x20, URZ ;  /* 0x0000002006067890 */ /* 0x002fe4000ff5e0ff */
[----:B------:R-:W-:-:S02]  /*0230*/  UIADD3.X UR9, UPT, UPT, URZ, UR9, URZ, UP1, !UPT ;  /* 0x00000009ff097290 */ /* 0x000fc40008ffe4ff */
[----:B------:R-:W-:Y:S01]  /*0240*/  MOV R6, UR8 ;  /* 0x0000000800067c02 */ /* 0x000fe20008000f00 */
[----:B------:R-:W-:Y:S01]  /*0250*/  UIADD3.X UR7, UPT, UPT, URZ, UR7, URZ, UP2, !UPT ;  /* 0x00000007ff077290 */ /* 0x000fe200097fe4ff */
[----:B------:R-:W-:Y:S01]  /*0260*/  IMAD.U32 R8, RZ, RZ, UR6 ;  /* 0x00000006ff087e24 */ /* 0x000fe2000f8e00ff */
[----:B------:R-:W-:Y:S01]  /*0270*/  UMOV UR6, UR4 ;  /* 0x0000000400067c82 */ /* 0x000fe20008000000 */
[----:B------:R-:W-:-:S03]  /*0280*/  MOV R7, UR9 ;  /* 0x0000000900077c02 */ /* 0x000fc60008000f00 */
[----:B------:R-:W-:Y:S01]  /*0290*/  IMAD.U32 R9, RZ, RZ, UR7 ;  /* 0x00000007ff097e24 */ /* 0x000fe2000f8e00ff */
[----:B------:R-:W-:-:S06]  /*02a0*/  UMOV UR7, UR5 ;  /* 0x0000000500077c82 */ /* 0x000fcc0008000000 */
.L_x_1228:
        /* <DEDUP_REMOVED lines=12> */
[C---:B------:R-:W-:Y:S02]  /*0370*/  ISETP.NE.AND P2, PT, R4.reuse, R17, PT ;  /* 0x000000110400720c */ /* 0x040fe40003f45270 */
[----:B------:R-:W-:-:S07]  /*0380*/  ISETP.NE.AND P3, PT, R4, R19, PT ;  /* 0x000000130400720c */ /* 0x000fce0003f65270 */
[----:B------:R-:W3:Y:S01]  /*0390*/  @!P0 LDG.E.64 R12, desc[UR12][R8.64+-0x18] ;  /* 0xffffe80c080c8981 */ /* 0x000ee2000c1e1b00 */
[----:B------:R-:W-:-:S03]  /*03a0*/  ISETP.NE.AND P5, PT, R4, R21, PT ;  /* 0x000000150400720c */ /* 0x000fc60003fa5270 */
[----:B------:R-:W4:Y:S04]  /*03b0*/  @!P1 LDG.E.64 R14, desc[UR12][R8.64+-0x10] ;  /* 0xfffff00c080e9981 */ /* 0x000f28000c1e1b00 */
[----:B------:R-:W4:Y:S04]  /*03c0*/  @!P2 LDG.E.64 R16, desc[UR12][R8.64+-0x8] ;  /* 0xfffff80c0810a981 */ /* 0x000f28000c1e1b00 */
[----:B------:R-:W4:Y:S01]  /*03d0*/  @!P3 LDG.E.64 R18, desc[UR12][R8.64] ;  /* 0x0000000c0812b981 */ /* 0x000f22000c1e1b00 */
[----:B--2---:R-:W-:Y:S01]  /*03e0*/  ISETP.NE.AND P4, PT, R4, R5, PT ;  /* 0x000000050400720c */ /* 0x004fe20003f85270 */
[----:B------:R-:W-:Y:S01]  /*03f0*/  @!P6 FADD.FTZ R2, R2, R10 ;  /* 0x0000000a0202e221 */ /* 0x000fe20000010000 */
[----:B------:R-:W-:Y:S01]  /*0400*/  @!P6 FADD.FTZ R3, R3, R11 ;  /* 0x0000000b0303e221 */ /* 0x000fe20000010000 */
[----:B------:R-:W-:-:S10]  /*0410*/  ISETP.NE.AND P6, PT, R4, R23, PT ;  /* 0x000000170400720c */ /* 0x000fd40003fc5270 */
[----:B------:R-:W2:Y:S04]  /*0420*/  @!P4 LDG.E.64 R20, desc[UR12][R8.64+0x8] ;  /* 0x0000080c0814c981 */ /* 0x000ea8000c1e1b00 */
[----:B------:R-:W2:Y:S04]  /*0430*/  @!P5 LDG.E.64 R22, desc[UR12][R8.64+0x10] ;  /* 0x0000100c0816d981 */ /* 0x000ea8000c1e1b00 */
[----:B------:R0:W2:Y:S01]  /*0440*/  @!P6 LDG.E.64 R10, desc[UR12][R8.64+0x18] ;  /* 0x0000180c080ae981 */ /* 0x0000a2000c1e1b00 */
[----:B---3--:R-:W-:Y:S01]  /*0450*/  @!P0 FADD.FTZ R2, R2, R12 ;  /* 0x0000000c02028221 */ /* 0x008fe20000010000 */
[----:B------:R-:W-:Y:S01]  /*0460*/  @!P0 FADD.FTZ R3, R3, R13 ;  /* 0x0000000d03038221 */ /* 0x000fe20000010000 */
[----:B------:R-:W-:-:S02]  /*0470*/  UIADD3 UR6, UP1, UPT, UR6, -0x8, URZ ;  /* 0xfffffff806067890 */ /* 0x000fc4000ff3e0ff */
[----:B----4-:R-:W-:Y:S01]  /*0480*/  @!P1 FADD.FTZ R2, R2, R14 ;  /* 0x0000000e02029221 */ /* 0x010fe20000010000 */
[----:B------:R-:W-:Y:S01]  /*0490*/  @!P1 FADD.FTZ R3, R3, R15 ;  /* 0x0000000f03039221 */ /* 0x000fe20000010000 */
[----:B------:R-:W-:Y:S02]  /*04a0*/  UIADD3.X UR7, UPT, UPT, UR7, -0x1, URZ, UP1, !UPT ;  /* 0xffffffff07077890 */ /* 0x000fe40008ffe4ff */
[----:B------:R-:W-:Y:S01]  /*04b0*/  @!P2 FADD.FTZ R2, R2, R16 ;  /* 0x000000100202a221 */ /* 0x000fe20000010000 */
[----:B------:R-:W-:Y:S01]  /*04c0*/  @!P2 FADD.FTZ R3, R3, R17 ;  /* 0x000000110303a221 */ /* 0x000fe20000010000 */
[----:B------:R-:W-:Y:S02]  /*04d0*/  UISETP.NE.U32.AND UP1, UPT, UR6, URZ, UPT ;  /* 0x000000ff0600728c */ /* 0x000fe4000bf25070 */
[----:B------:R-:W-:Y:S01]  /*04e0*/  @!P3 FADD.FTZ R2, R2, R18 ;  /* 0x000000120202b221 */ /* 0x000fe20000010000 */
[----:B------:R-:W-:Y:S01]  /*04f0*/  @!P3 FADD.FTZ R3, R3, R19 ;  /* 0x000000130303b221 */ /* 0x000fe20000010000 */
[----:B------:R-:W-:Y:S01]  /*0500*/  UISETP.NE.AND.EX UP1, UPT, UR7, URZ, UPT, UP1 ;  /* 0x000000ff0700728c */ /* 0x000fe2000bf25310 */
[----:B------:R-:W-:-:S02]  /*0510*/  IADD3 R6, P0, PT, R6, 0x20, RZ ;  /* 0x0000002006067810 */ /* 0x000fc40007f1e0ff */
[----:B0-----:R-:W-:Y:S02]  /*0520*/  IADD3 R8, P1, PT, R8, 0x40, RZ ;  /* 0x0000004008087810 */ /* 0x001fe40007f3e0ff */
[----:B------:R-:W-:Y:S02]  /*0530*/  IADD3.X R7, PT, PT, RZ, R7, RZ, P0, !PT ;  /* 0x00000007ff077210 */ /* 0x000fe400007fe4ff */
[----:B------:R-:W-:Y:S01]  /*0540*/  IADD3.X R9, PT, PT, RZ, R9, RZ, P1, !PT ;  /* 0x00000009ff097210 */ /* 0x000fe20000ffe4ff */
[----:B--2---:R-:W-:Y:S01]  /*0550*/  @!P4 FADD.FTZ R2, R2, R20 ;  /* 0x000000140202c221 */ /* 0x004fe20000010000 */
[----:B------:R-:W-:-:S03]  /*0560*/  @!P4 FADD.FTZ R3, R3, R21 ;  /* 0x000000150303c221 */ /* 0x000fc60000010000 */
[----:B------:R-:W-:Y:S01]  /*0570*/  @!P5 FADD.FTZ R2, R2, R22 ;  /* 0x000000160202d221 */ /* 0x000fe20000010000 */
[----:B------:R-:W-:-:S03]  /*0580*/  @!P5 FADD.FTZ R3, R3, R23 ;  /* 0x000000170303d221 */ /* 0x000fc60000010000 */
[----:B------:R-:W-:Y:S01]  /*0590*/  @!P6 FADD.FTZ R2, R2, R10 ;  /* 0x0000000a0202e221 */ /* 0x000fe20000010000 */
[----:B------:R-:W-:Y:S01]  /*05a0*/  @!P6 FADD.FTZ R3, R3, R11 ;  /* 0x0000000b0303e221 */ /* 0x000fe20000010000 */
[----:B------:R-:W-:Y:S06]  /*05b0*/  BRA.U UP1, `(.L_x_1228) ;  /* 0xfffffffd013c7547 */ /* 0x000fec000b83ffff */
.L_x_1227:
        /* <DEDUP_REMOVED lines=26> */
[----:B------:R-:W2:Y:S04]  /*0760*/  @!P0 LDG.E.64 R10, desc[UR12][R8.64] ;  /* 0x0000000c080a8981 */ /* 0x000ea8000c1e1b00 */
        /* <DEDUP_REMOVED lines=13> */
.L_x_1229:
        /* <DEDUP_REMOVED lines=17> */
[----:B------:R-:W-:Y:S01]  /*0950*/  IMAD.U32 R8, RZ, RZ, UR6 ;  /* 0x00000006ff087e24 */ /* 0x000fe2000f8e00ff */
[C---:B--2--5:R-:W-:Y:S02]  /*0960*/  ISETP.NE.AND P0, PT, R4.reuse, R5, PT ;  /* 0x000000050400720c */ /* 0x064fe40003f05270 */
[----:B---3--:R-:W-:Y:S02]  /*0970*/  ISETP.NE.AND P1, PT, R4, R9, PT ;  /* 0x000000090400720c */ /* 0x008fe40003f25270 */
        /* <DEDUP_REMOVED lines=9> */
.L_x_1230:
[----:B------:R-:W-:Y:S05]  /*0a10*/  BRA.U UP0, `(.L_x_1226) ;  /* 0x0000000100487547 */ /* 0x000fea000b800000 */
[----:B------:R-:W0:Y:S02]  /*0a20*/  LDCU.64 UR6, c[0x0][0x3a0] ;  /* 0x00007400ff0677ac */ /* 0x000e240008000a00 */
[----:B0-----:R-:W-:-:S04]  /*0a30*/  ULEA UR6, UP0, UR4, UR6, 0x2 ;  /* 0x0000000604067291 */ /* 0x001fc8000f8010ff */
[----:B------:R-:W-:Y:S02]  /*0a40*/  ULEA.HI.X UR7, UR4, UR7, UR5, 0x2, UP0 ;  /* 0x0000000704077291 */ /* 0x000fe400080f1405 */
[----:B------:R-:W-:-:S04]  /*0a50*/  MOV R6, UR6 ;  /* 0x0000000600067c02 */ /* 0x000fc80008000f00 */
[----:B------:R-:W-:-:S06]  /*0a60*/  IMAD.U32 R7, RZ, RZ, UR7 ;  /* 0x00000007ff077e24 */ /* 0x000fcc000f8e00ff */
        /* <DEDUP_REMOVED lines=10> */
[----:B--2---:R-:W-:Y:S01]  /*0b10*/  FADD.FTZ R2, R2, R4 ;  /* 0x0000000402027221 */ /* 0x004fe20000010000 */
[----:B------:R-:W-:-:S07]  /*0b20*/  FADD.FTZ R3, R3, R5 ;  /* 0x0000000503037221 */ /* 0x000fce0000010000 */
.L_x_1231:
[----:B------:R-:W-:Y:S05]  /*0b30*/  BSYNC.RECONVERGENT B0 ;  /* 0x0000000000007941 */ /* 0x000fea0003800200 */
.L_x_1226:
[----:B------:R-:W0:Y:S02]  /*0b40*/  LDCU.64 UR6, c[0x0][0x380] ;  /* 0x00007000ff0677ac */ /* 0x000e240008000a00 */
[----:B0----5:R-:W-:-:S04]  /*0b50*/  LEA R4, P0, R0, UR6, 0x3 ;  /* 0x0000000600047c11 */ /* 0x021fc8000f8018ff */
[----:B------:R-:W-:-:S05]  /*0b60*/  LEA.HI.X R5, R0, UR7, RZ, 0x3, P0 ;  /* 0x0000000700057c11 */ /* 0x000fca00080f1cff */
[----:B------:R-:W-:Y:S01]  /*0b70*/  STG.E.64 desc[UR12][R4.64], R2 ;  /* 0x0000000204007986 */ /* 0x000fe2000c101b0c */
[----:B------:R-:W-:Y:S05]  /*0b80*/  EXIT ;  /* 0x000000000000794d */ /* 0x000fea0003800000 */
.L_x_1232:
        /* <DEDUP_REMOVED lines=15> */
.L_x_8786:


//--------------------- .text._ZN2at6native55_GLOBAL__N__0955718d_22_SparseCsrTensorMath_cu_868dd54534reduce_sparse_csr_dim1_cuda_kernelIN3c107complexIdEElNS1_14ReductionAddOpIS5_EES5_EEvPT2_PKT_PKT0_SF_lT1_ --------------------------
	.section	.text._ZN2at6native55_GLOBAL__N__0955718d_22_SparseCsrTensorMath_cu_868dd54534reduce_sparse_csr_dim1_cuda_kernelIN3c107complexIdEElNS1_14ReductionAddOpIS5_EES5_EEvPT2_PKT_PKT0_SF_lT1_,"ax",@progbits
	.align	128
.text._ZN2at6native55_GLOBAL__N__0955718d_22_SparseCsrTensorMath_cu_868dd54534reduce_sparse_csr_dim1_cuda_kernelIN3c107complexIdEElNS1_14ReductionAddOpIS5_EES5_EEvPT2_PKT_PKT0_SF_lT1_:
        .type           _ZN2at6native55_GLOBAL__N__0955718d_22_SparseCsrTensorMath_cu_868dd54534reduce_sparse_csr_dim1_cuda_kernelIN3c107complexIdEElNS1_14ReductionAddOpIS5_EES5_EEvPT2_PKT_PKT0_SF_lT1_,@function
        .size           _ZN2at6native55_GLOBAL__N__0955718d_22_SparseCsrTensorMath_cu_868dd54534reduce_sparse_csr_dim1_cuda_kernelIN3c107complexIdEElNS1_14ReductionAddOpIS5_EES5_EEvPT2_PKT_PKT0_SF_lT1_,(.L_x_8787 - _ZN2at6native55_GLOBAL__N__0955718d_22_SparseCsrTensorMath_cu_868dd54534reduce_sparse_csr_dim1_cuda_kernelIN3c107complexIdEElNS1_14ReductionAddOpIS5_EES5_EEvPT2_PKT_PKT0_SF_lT1_)
        .other          _ZN2at6native55_GLOBAL__N__0955718d_22_SparseCsrTensorMath_cu_868dd54534reduce_sparse_csr_dim1_cuda_kernelIN3c107complexIdEElNS1_14ReductionAddOpIS5_EES5_EEvPT2_PKT_PKT0_SF_lT1_,@"STO_CUDA_ENTRY STV_DEFAULT"
_ZN2at6native55_GLOBAL__N__0955718d_22_SparseCsrTensorMath_cu_868dd54534reduce_sparse_csr_dim1_cuda_kernelIN3c107complexIdEElNS1_14ReductionAddOpIS5_EES5_EEvPT2_PKT_PKT0_SF_lT1_:
        /* <DEDUP_REMOVED lines=23> */
[----:B------:R-:W-:Y:S02]  /*0170*/  CS2R R6, SRZ ;  /* 0x0000000000067805 */ /* 0x000fe4000001ff00 */
        /* <DEDUP_REMOVED lines=11> */
[----:B------:R-:W-:-:S03]  /*0230*/  IMAD.X R27, R9, 0x1, ~R2, P2 ;  /* 0x00000001091b7824 */ /* 0x000fc600010e0e02 */
[----:B------:R-:W-:Y:S02]  /*0240*/  ISETP.GT.U32.AND.EX P1, PT, R4, -0x1, PT, P1 ;  /* 0xffffffff0400780c */ /* 0x000fe40003f24110 */
[----:B------:R-:W-:Y:S02]  /*0250*/  CS2R R4, SRZ ;  /* 0x0000000000047805 */ /* 0x000fe4000001ff00 */
[----:B------:R-:W-:-:S04]  /*0260*/  ISETP.NE.U32.AND P0, PT, R26, RZ, PT ;  /* 0x000000ff1a00720c */ /* 0x000fc80003f05070 */
[----:B------:R-:W-:-:S05]  /*0270*/  ISETP.NE.AND.EX P0, PT, RZ, RZ, PT, P0 ;  /* 0x000000ffff00720c */ /* 0x000fca0003f05300 */
[----:B------:R-:W-:Y:S08]  /*0280*/  @P1 BRA `(.L_x_1236) ;  /* 0x0000000400001947 */ /* 0x000ff00003800000 */
[----:B------:R-:W0:Y:S01]  /*0290*/  LDCU.64 UR6, c[0x0][0x388] ;  /* 0x00007100ff0677ac */ /* 0x000e220008000a00 */
[----:B------:R-:W-:Y:S02]  /*02a0*/  LOP3.LUT R28, R0, 0xfffffff0, RZ, 0xc0, !PT ;  /* 0xfffffff0001c7812 */ /* 0x000fe400078ec0ff */
[----:B------:R-:W-:Y:S02]  /*02b0*/  CS2R R4, SRZ ;  /* 0x0000000000047805 */ /* 0x000fe4000001ff00 */
[----:B0-----:R-:W-:-:S04]  /*02c0*/  LEA R30, P1, R3, UR6, 0x4 ;  /* 0x00000006031e7c11 */ /* 0x001fc8000f8220ff */
[----:B------:R-:W-:Y:S02]  /*02d0*/  IADD3 R30, P2, PT, R30, 0x80, RZ ;  /* 0x000000801e1e7810 */ /* 0x000fe40007f5e0ff */
[----:B------:R-:W-:-:S05]  /*02e0*/  LEA.HI.X R31, R3, UR7, R2, 0x4, P1 ;  /* 0x00000007031f7c11 */ /* 0x000fca00088f2402 */
[----:B------:R-:W-:-:S07]  /*02f0*/  IMAD.X R31, RZ, RZ, R31, P2 ;  /* 0x000000ffff1f7224 */ /* 0x000fce00010e061f */
.L_x_1237:
[----:B------:R-:W2:Y:S04]  /*0300*/  LDG.E.128 R8, desc[UR4][R30.64+-0x80] ;  /* 0xffff80041e087981 */ /* 0x000ea8000c1e1d00 */
[----:B------:R-:W3:Y:S04]  /*0310*/  LDG.E.128 R12, desc[UR4][R30.64+-0x70] ;  /* 0xffff90041e0c7981 */ /* 0x000ee8000c1e1d00 */
[----:B------:R-:W4:Y:S04]  /*0320*/  LDG.E.128 R16, desc[UR4][R30.64+-0x60] ;  /* 0xffffa0041e107981 */ /* 0x000f28000c1e1d00 */
[----:B------:R-:W5:Y:S01]  /*0330*/  LDG.E.128 R20, desc[UR4][R30.64+-0x50] ;  /* 0xffffb0041e147981 */ /* 0x000f62000c1e1d00 */
[----:B--2---:R-:W-:-:S02]  /*0340*/  DADD R8, R8, R4 ;  /* 0x0000000008087229 */ /* 0x004fc40000000004 */
[----:B------:R-:W-:Y:S01]  /*0350*/  DADD R10, R10, R6 ;  /* 0x000000000a0a7229 */ /* 0x000fe20000000006 */
[----:B------:R-:W2:Y:S05]  /*0360*/  LDG.E.128 R4, desc[UR4][R30.64+-0x40] ;  /* 0xffffc0041e047981 */ /* 0x000eaa000c1e1d00 */
[----:B---3--:R-:W-:Y:S02]  /*0370*/  DADD R12, R8, R12 ;  /* 0x00000000080c7229 */ /* 0x008fe4000000000c */
[----:B------:R-:W-:Y:S02]  /*0380*/  DADD R14, R10, R14 ;  /* 0x000000000a0e7229 */ /* 0x000fe4000000000e */
[----:B------:R-:W3:Y:S04]  /*0390*/  LDG.E.128 R8, desc[UR4][R30.64+-0x20] ;  /* 0xffffe0041e087981 */ /* 0x000ee8000c1e1d00 */
[----:B----4-:R-:W-:-:S02]  /*03a0*/  DADD R16, R12, R16 ;  /* 0x000000000c107229 */ /* 0x010fc40000000010 */
[----:B------:R-:W-:Y:S02]  /*03b0*/  DADD R18, R14, R18 ;  /* 0x000000000e127229 */ /* 0x000fe40000000012 */
[----:B------:R-:W4:Y:S04]  /*03c0*/  LDG.E.128 R12, desc[UR4][R30.64+-0x30] ;  /* 0xffffd0041e0c7981 */ /* 0x000f28000c1e1d00 */
[----:B-----5:R-:W-:Y:S02]  /*03d0*/  DADD R16, R16, R20 ;  /* 0x0000000010107229 */ /* 0x020fe40000000014 */
[----:B------:R-:W-:-:S06]  /*03e0*/  DADD R18, R18, R22 ;  /* 0x0000000012127229 */ /* 0x000fcc0000000016 */
[----:B--2---:R-:W-:Y:S02]  /*03f0*/  DADD R16, R16, R4 ;  /* 0x0000000010107229 */ /* 0x004fe40000000004 */
[----:B------:R-:W-:Y:S01]  /*0400*/  DADD R20, R18, R6 ;  /* 0x0000000012147229 */ /* 0x000fe20000000006 */
[----:B------:R-:W2:Y:S05]  /*0410*/  LDG.E.128 R4, desc[UR4][R30.64+-0x10] ;  /* 0xfffff0041e047981 */ /* 0x000eaa000c1e1d00 */
[----:B----4-:R-:W-:Y:S02]  /*0420*/  DADD R12, R16, R12 ;  /* 0x00000000100c7229 */ /* 0x010fe4000000000c */
[----:B------:R-:W4:Y:S01]  /*0430*/  LDG.E.128 R16, desc[UR4][R30.64] ;  /* 0x000000041e107981 */ /* 0x000f22000c1e1d00 */
[----:B------:R-:W-:-:S05]  /*0440*/  DADD R20, R20, R14 ;  /* 0x0000000014147229 */ /* 0x000fca000000000e */
[----:B---3--:R-:W-:Y:S02]  /*0450*/  DADD R8, R12, R8 ;  /* 0x000000000c087229 */ /* 0x008fe40000000008 */
[----:B------:R-:W3:Y:S01]  /*0460*/  LDG.E.128 R12, desc[UR4][R30.64+0x10] ;  /* 0x000010041e0c7981 */ /* 0x000ee2000c1e1d00 */
[----:B------:R-:W-:-:S05]  /*0470*/  DADD R20, R20, R10 ;  /* 0x0000000014147229 */ /* 0x000fca000000000a */
[----:B--2---:R-:W-:-:S03]  /*0480*/  DADD R8, R8, R4 ;  /* 0x0000000008087229 */ /* 0x004fc60000000004 */
[----:B------:R-:W-:Y:S01]  /*0490*/  DADD R20, R20, R6 ;  /* 0x0000000014147229 */ /* 0x000fe20000000006 */
[----:B------:R-:W2:Y:S04]  /*04a0*/  LDG.E.128 R4, desc[UR4][R30.64+0x20] ;  /* 0x000020041e047981 */ /* 0x000ea8000c1e1d00 */
[----:B----4-:R-:W-:-:S03]  /*04b0*/  DADD R8, R8, R16 ;  /* 0x0000000008087229 */ /* 0x010fc60000000010 */
[----:B------:R-:W-:Y:S01]  /*04c0*/  DADD R20, R20, R18 ;  /* 0x0000000014147229 */ /* 0x000fe20000000012 */
[----:B------:R-:W4:Y:S04]  /*04d0*/  LDG.E.128 R16, desc[UR4][R30.64+0x30] ;  /* 0x000030041e107981 */ /* 0x000f28000c1e1d00 */
[----:B---3--:R-:W-:Y:S02]  /*04e0*/  DADD R12, R8, R12 ;  /* 0x00000000080c7229 */ /* 0x008fe4000000000c */
[----:B------:R-:W3:Y:S01]  /*04f0*/  LDG.E.128 R8, desc[UR4][R30.64+0x40] ;  /* 0x000040041e087981 */ /* 0x000ee2000c1e1d00 */
[----:B------:R-:W-:-:S05]  /*0500*/  DADD R20, R20, R14 ;  /* 0x0000000014147229 */ /* 0x000fca000000000e */
[----:B--2---:R-:W-:-:S03]  /*0510*/  DADD R12, R12, R4 ;  /* 0x000000000c0c7229 */ /* 0x004fc60000000004 */
[----:B------:R-:W-:Y:S01]  /*0520*/  DADD R20, R20, R6 ;  /* 0x0000000014147229 */ /* 0x000fe20000000006 */
[----:B------:R-:W2:Y:S04]  /*0530*/  LDG.E.128 R4, desc[UR4][R30.64+0x50] ;  /* 0x000050041e047981 */ /* 0x000ea8000c1e1d00 */
[----:B----4-:R-:W-:Y:S02]  /*0540*/  DADD R16, R12, R16 ;  /* 0x000000000c107229 */ /* 0x010fe40000000010 */
[----:B------:R-:W4:Y:S01]  /*0550*/  LDG.E.128 R12, desc[UR4][R30.64+0x60] ;  /* 0x000060041e0c7981 */ /* 0x000f22000c1e1d00 */
[----:B------:R-:W-:-:S05]  /*0560*/  DADD R20, R20, R18 ;  /* 0x0000000014147229 */ /* 0x000fca0000000012 */
[----:B---3--:R-:W-:Y:S02]  /*0570*/  DADD R8, R16, R8 ;  /* 0x0000000010087229 */ /* 0x008fe40000000008 */
[----:B------:R0:W3:Y:S01]  /*0580*/  LDG.E.128 R16, desc[UR4][R30.64+0x70] ;  /* 0x000070041e107981 */ /* 0x0000e2000c1e1d00 */
[----:B------:R-:W-:Y:S01]  /*0590*/  DADD R10, R20, R10 ;  /* 0x00000000140a7229 */ /* 0x000fe2000000000a */
        /* <DEDUP_REMOVED lines=8> */
[----:B--2---:R-:W-:Y:S02]  /*0620*/  DADD R4, R8, R4 ;  /* 0x0000000008047229 */ /* 0x004fe40000000004 */
[----:B------:R-:W-:-:S06]  /*0630*/  DADD R6, R10, R6 ;  /* 0x000000000a067229 */ /* 0x000fcc0000000006 */
[----:B----4-:R-:W-:Y:S02]  /*0640*/  DADD R4, R4, R12 ;  /* 0x0000000004047229 */ /* 0x010fe4000000000c */
[----:B------:R-:W-:-:S06]  /*0650*/  DADD R6, R6, R14 ;  /* 0x0000000006067229 */ /* 0x000fcc000000000e */
[----:B---3--:R-:W-:Y:S02]  /*0660*/  DADD R4, R4, R16 ;  /* 0x0000000004047229 */ /* 0x008fe40000000010 */
[----:B------:R-:W-:Y:S01]  /*0670*/  DADD R6, R6, R18 ;  /* 0x0000000006067229 */ /* 0x000fe20000000012 */
[----:B------:R-:W-:Y:S10]  /*0680*/  @P1 BRA `(.L_x_1237) ;  /* 0xfffffffc001c1947 */ /* 0x000ff4000383ffff */
.L_x_1236:
[----:B------:R-:W-:Y:S05]  /*0690*/  BSYNC.RECONVERGENT B1 ;  /* 0x0000000000017941 */ /* 0x000fea0003800200 */
.L_x_1235:
        /* <DEDUP_REMOVED lines=25> */
[----:B------:R-:W-:Y:S02]  /*0830*/  DADD R22, R18, R22 ;  /* 0x0000000012167229 */ /* 0x000fe40000000016 */
[----:B------:R-:W5:Y:S01]  /*0840*/  LDG.E.128 R16, desc[UR4][R28.64+0x70] ;  /* 0x000070041c107981 */ /* 0x000f62000c1e1d00 */
[----:B------:R-:W-:-:S05]  /*0850*/  IADD3 R3, P0, PT, R3, 0x8, RZ ;  /* 0x0000000803037810 */ /* 0x000fca0007f1e0ff */
[----:B------:R-:W-:Y:S01]  /*0860*/  IMAD.X R2, RZ, RZ, R2, P0 ;  /* 0x000000ffff027224 */ /* 0x000fe200000e0602 */
[----:B--2---:R-:W-:Y:S02]  /*0870*/  DADD R4, R20, R4 ;  /* 0x0000000014047229 */ /* 0x004fe40000000004 */
[----:B------:R-:W-:-:S06]  /*0880*/  DADD R6, R22, R6 ;  /* 0x0000000016067229 */ /* 0x000fcc0000000006 */
[----:B---3--:R-:W-:Y:S02]  /*0890*/  DADD R4, R4, R8 ;  /* 0x0000000004047229 */ /* 0x008fe40000000008 */
[----:B------:R-:W-:-:S06]  /*08a0*/  DADD R6, R6, R10 ;  /* 0x0000000006067229 */ /* 0x000fcc000000000a */
[----:B----4-:R-:W-:Y:S02]  /*08b0*/  DADD R4, R4, R12 ;  /* 0x0000000004047229 */ /* 0x010fe4000000000c */
[----:B------:R-:W-:-:S06]  /*08c0*/  DADD R6, R6, R14 ;  /* 0x0000000006067229 */ /* 0x000fcc000000000e */
[----:B-----5:R-:W-:Y:S02]  /*08d0*/  DADD R4, R4, R16 ;  /* 0x0000000004047229 */ /* 0x020fe40000000010 */
[----:B------:R-:W-:-:S11]  /*08e0*/  DADD R6, R6, R18 ;  /* 0x0000000006067229 */ /* 0x000fd60000000012 */
.L_x_1239:
[----:B------:R-:W-:Y:S05]  /*08f0*/  BSYNC.RECONVERGENT B1 ;  /* 0x0000000000017941 */ /* 0x000fea0003800200 */
.L_x_1238:
[----:B------:R-:W-:Y:S05]  /*0900*/  @!P1 BRA `(.L_x_1234) ;  /* 0x00000000009c9947 */ /* 0x000fea0003800000 */
[----:B------:R-:W-:-:S04]  /*0910*/  ISETP.GE.U32.AND P0, PT, R27, 0x4, PT ;  /* 0x000000041b00780c */ /* 0x000fc80003f06070 */
[----:B------:R-:W-:-:S13]  /*0920*/  ISETP.GE.U32.AND.EX P0, PT, RZ, RZ, PT, P0 ;  /* 0x000000ffff00720c */ /* 0x000fda0003f06100 */
[----:B------:R-:W0:Y:S02]  /*0930*/  @P0 LDC.64 R26, c[0x0][0x388] ;  /* 0x0000e200ff1a0b82 */ /* 0x000e240000000a00 */
[----:B0-----:R-:W-:-:S04]  /*0940*/  @P0 LEA R26, P1, R3, R26, 0x4 ;  /* 0x0000001a031a0211 */ /* 0x001fc800078220ff */
[----:B------:R-:W-:-:S05]  /*0950*/  @P0 LEA.HI.X R27, R3, R27, R2, 0x4, P1 ;  /* 0x0000001b031b0211 */ /* 0x000fca00008f2402 */
[----:B------:R-:W2:Y:S04]  /*0960*/  @P0 LDG.E.128 R8, desc[UR4][R26.64] ;  /* 0x000000041a080981 */ /* 0x000ea8000c1e1d00 */
[----:B------:R-:W3:Y:S04]  /*0970*/  @P0 LDG.E.128 R12, desc[UR4][R26.64+0x10] ;  /* 0x000010041a0c0981 */ /* 0x000ee8000c1e1d00 */
[----:B------:R-:W4:Y:S04]  /*0980*/  @P0 LDG.E.128 R16, desc[UR4][R26.64+0x20] ;  /* 0x000020041a100981 */ /* 0x000f28000c1e1d00 */
[----:B------:R-:W5:Y:S01]  /*0990*/  @P0 LDG.E.128 R20, desc[UR4][R26.64+0x30] ;  /* 0x000030041a140981 */ /* 0x000f62000c1e1d00 */
[----:B------:R-:W-:-:S02]  /*09a0*/  LOP3.LUT R0, R0, 0x3, RZ, 0xc0, !PT ;  /* 0x0000000300007812 */ /* 0x000fc400078ec0ff */
[----:B------:R-:W-:Y:S02]  /*09b0*/  @P0 IADD3 R3, P2, PT, R3, 0x4, RZ ;  /* 0x0000000403030810 */ /* 0x000fe40007f5e0ff */
[----:B------:R-:W-:-:S03]  /*09c0*/  ISETP.NE.U32.AND P1, PT, R0, RZ, PT ;  /* 0x000000ff0000720c */ /* 0x000fc60003f25070 */
[----:B------:R-:W-:Y:S01]  /*09d0*/  @P0 IMAD.X R2, RZ, RZ, R2, P2 ;  /* 0x000000ffff020224 */ /* 0x000fe200010e0602 */
[----:B--2---:R-:W-:Y:S02]  /*09e0*/  @P0 DADD R10, R6, R10 ;  /* 0x00000000060a0229 */ /* 0x004fe4000000000a */
[----:B------:R-:W-:-:S06]  /*09f0*/  @P0 DADD R8, R4, R8 ;  /* 0x0000000004080229 */ /* 0x000fcc0000000008 */
[----:B---3--:R-:W-:Y:S01]  /*0a00*/  @P0 DADD R10, R10, R14 ;  /* 0x000000000a0a0229 */ /* 0x008fe2000000000e */
[----:B------:R-:W-:Y:S01]  /*0a10*/  IMAD.MOV.U32 R14, RZ, RZ, RZ ;  /* 0x000000ffff0e7224 */ /* 0x000fe200078e00ff */
[----:B------:R-:W-:-:S04]  /*0a20*/  @P0 DADD R8, R8, R12 ;  /* 0x0000000008080229 */ /* 0x000fc8000000000c */
[----:B------:R-:W-:Y:S02]  /*0a30*/  ISETP.NE.AND.EX P1, PT, R14, RZ, PT, P1 ;  /* 0x000000ff0e00720c */ /* 0x000fe40003f25310 */
[----:B----4-:R-:W-:Y:S02]  /*0a40*/  @P0 DADD R10, R10, R18 ;  /* 0x000000000a0a0229 */ /* 0x010fe40000000012 */
[----:B------:R-:W-:-:S06]  /*0a50*/  @P0 DADD R8, R8, R16 ;  /* 0x0000000008080229 */ /* 0x000fcc0000000010 */
[----:B-----5:R-:W-:Y:S02]  /*0a60*/  @P0 DADD R6, R10, R22 ;  /* 0x000000000a060229 */ /* 0x020fe40000000016 */
[----:B------:R-:W-:Y:S01]  /*0a70*/  @P0 DADD R4, R8, R20 ;  /* 0x0000000008040229 */ /* 0x000fe20000000014 */
[----:B------:R-:W-:Y:S10]  /*0a80*/  @!P1 BRA `(.L_x_1234) ;  /* 0x00000000003c9947 */ /* 0x000ff40003800000 */
[----:B------:R-:W0:Y:S02]  /*0a90*/  LDCU.64 UR6, c[0x0][0x388] ;  /* 0x00007100ff0677ac */ /* 0x000e240008000a00 */
[----:B0-----:R-:W-:-:S04]  /*0aa0*/  LEA R12, P0, R3, UR6, 0x4 ;  /* 0x00000006030c7c11 */ /* 0x001fc8000f8020ff */
[----:B------:R-:W-:-:S09]  /*0ab0*/  LEA.HI.X R13, R3, UR7, R2, 0x4, P0 ;  /* 0x00000007030d7c11 */ /* 0x000fd200080f2402 */
.L_x_1240:
[----:B------:R-:W-:Y:S02]  /*0ac0*/  IMAD.MOV.U32 R2, RZ, RZ, R12 ;  /* 0x000000ffff027224 */ /* 0x000fe400078e000c */
[----:B------:R-:W-:-:S05]  /*0ad0*/  IMAD.MOV.U32 R3, RZ, RZ, R13 ;  /* 0x000000ffff037224 */ /* 0x000fca00078e000d */
[----:B------:R-:W2:Y:S01]  /*0ae0*/  LDG.E.128 R8, desc[UR4][R2.64] ;  /* 0x0000000402087981 */ /* 0x000ea2000c1e1d00 */
[----:B------:R-:W-:Y:S02]  /*0af0*/  IADD3 R0, P0, PT, R0, -0x1, RZ ;  /* 0xffffffff00007810 */ /* 0x000fe40007f1e0ff */
[----:B------:R-:W-:Y:S02]  /*0b00*/  IADD3 R12, P1, PT, R12, 0x10, RZ ;  /* 0x000000100c0c7810 */ /* 0x000fe40007f3e0ff */
[----:B------:R-:W-:Y:S02]  /*0b10*/  IADD3.X R14, PT, PT, R14, -0x1, RZ, P0, !PT ;  /* 0xffffffff0e0e7810 */ /* 0x000fe400007fe4ff */
[----:B------:R-:W-:Y:S01]  /*0b20*/  ISETP.NE.U32.AND P0, PT, R0, RZ, PT ;  /* 0x000000ff0000720c */ /* 0x000fe20003f05070 */
[----:B------:R-:W-:-:S03]  /*0b30*/  IMAD.X R13, RZ, RZ, R13, P1 ;  /* 0x000000ffff0d7224 */ /* 0x000fc600008e060d */
[----:B------:R-:W-:Y:S01]  /*0b40*/  ISETP.NE.AND.EX P0, PT, R14, RZ, PT, P0 ;  /* 0x000000ff0e00720c */ /* 0x000fe20003f05300 */
[----:B--2---:R-:W-:Y:S02]  /*0b50*/  DADD R4, R8, R4 ;  /* 0x0000000008047229 */ /* 0x004fe40000000004 */
[----:B------:R-:W-:-:S10]  /*0b60*/  DADD R6, R10, R6 ;  /* 0x000000000a067229 */ /* 0x000fd40000000006 */
[----:B------:R-:W-:Y:S05]  /*0b70*/  @P0 BRA `(.L_x_1240) ;  /* 0xfffffffc00d00947 */ /* 0x000fea000383ffff */
.L_x_1234:
[----:B------:R-:W-:Y:S05]  /*0b80*/  BSYNC.RECONVERGENT B0 ;  /* 0x0000000000007941 */ /* 0x000fea0003800200 */
.L_x_1233:
[----:B------:R-:W0:Y:S02]  /*0b90*/  LDCU.64 UR6, c[0x0][0x398] ;  /* 0x00007300ff0677ac */ /* 0x000e240008000a00 */
[----:B0-----:R-:W-:-:S04]  /*0ba0*/  IADD3 R2, P0, PT, R25, UR6, RZ ;  /* 0x0000000619027c10 */ /* 0x001fc8000ff1e0ff */
[----:B------:R-:W-:Y:S01]  /*0bb0*/  IADD3.X R3, PT, PT, R24, UR7, RZ, P0, !PT ;  /* 0x0000000718037c10 */ /* 0x000fe200087fe4ff */
[----:B------:R-:W0:Y:S05]  /*0bc0*/  LDCU.64 UR6, c[0x0][0x380] ;  /* 0x00007000ff0677ac */ /* 0x000e2a0008000a00 */
[----:B------:R-:W0:Y:S02]  /*0bd0*/  LDG.E.64 R2, desc[UR4][R2.64] ;  /* 0x0000000402027981 */ /* 0x000e24000c1e1b00 */
[----:B0-----:R-:W-:-:S04]  /*0be0*/  LEA R8, P0, R2, UR6, 0x4 ;  /* 0x0000000602087c11 */ /* 0x001fc8000f8020ff */
[----:B------:R-:W-:-:S05]  /*0bf0*/  LEA.HI.X R9, R2, UR7, R3, 0x4, P0 ;  /* 0x0000000702097c11 */ /* 0x000fca00080f2403 */
[----:B------:R-:W-:Y:S01]  /*0c00*/  STG.E.128 desc[UR4][R8.64], R4 ;  /* 0x0000000408007986 */ /* 0x000fe2000c101d04 */
[----:B------:R-:W-:Y:S05]  /*0c10*/  EXIT ;  /* 0x000000000000794d */ /* 0x000fea0003800000 */
.L_x_1241:
        /* <DEDUP_REMOVED lines=14> */
.L_x_8787:


//--------------------- .text._ZN2at6native55_GLOBAL__N__0955718d_22_SparseCsrTensorMath_cu_868dd54534reduce_sparse_csr_dim1_cuda_kernelIN3c107complexIdEEiNS1_14ReductionAddOpIS5_EES5_EEvPT2_PKT_PKT0_SF_lT1_ --------------------------
	.section	.text._ZN2at6native55_GLOBAL__N__0955718d_22_SparseCsrTensorMath_cu_868dd54534reduce_sparse_csr_dim1_cuda_kernelIN3c107complexIdEEiNS1_14ReductionAddOpIS5_EES5_EEvPT2_PKT_PKT0_SF_lT1_,"ax",@progbits
	.align	128
.text._ZN2at6native55_GLOBAL__N__0955718d_22_SparseCsrTensorMath_cu_868dd54534reduce_sparse_csr_dim1_cuda_kernelIN3c107complexIdEEiNS1_14ReductionAddOpIS5_EES5_EEvPT2_PKT_PKT0_SF_lT1_:
        .type           _ZN2at6native55_GLOBAL__N__0955718d_22_SparseCsrTensorMath_cu_868dd54534reduce_sparse_csr_dim1_cuda_kernelIN3c107complexIdEEiNS1_14ReductionAddOpIS5_EES5_EEvPT2_PKT_PKT0_SF_lT1_,@function
        .size           _ZN2at6native55_GLOBAL__N__0955718d_22_SparseCsrTensorMath_cu_868dd54534reduce_sparse_csr_dim1_cuda_kernelIN3c107complexIdEEiNS1_14ReductionAddOpIS5_EES5_EEvPT2_PKT_PKT0_SF_lT1_,(.L_x_8788 - _ZN2at6native55_GLOBAL__N__0955718d_22_SparseCsrTensorMath_cu_868dd54534reduce_sparse_csr_dim1_cuda_kernelIN3c107complexIdEEiNS1_14ReductionAddOpIS5_EES5_EEvPT2_PKT_PKT0_SF_lT1_)
        .other          _ZN2at6native55_GLOBAL__N__0955718d_22_SparseCsrTensorMath_cu_868dd54534reduce_sparse_csr_dim1_cuda_kernelIN3c107complexIdEEiNS1_14ReductionAddOpIS5_EES5_EEvPT2_PKT_PKT0_SF_lT1_,@"STO_CUDA_ENTRY STV_DEFAULT"
_ZN2at6native55_GLOBAL__N__0955718d_22_SparseCsrTensorMath_cu_868dd54534reduce_sparse_csr_dim1_cuda_kernelIN3c107complexIdEEiNS1_14ReductionAddOpIS5_EES5_EEvPT2_PKT_PKT0_SF_lT1_:
        /* <DEDUP_REMOVED lines=21> */
[----:B------:R-:W-:Y:S02]  /*0150*/  CS2R R6, SRZ ;  /* 0x0000000000067805 */ /* 0x000fe4000001ff00 */
[----:B------:R-:W-:-:S09]  /*0160*/  CS2R R4, SRZ ;  /* 0x0000000000047805 */ /* 0x000fd2000001ff00 */
[----:B------:R-:W-:Y:S05]  /*0170*/  @P0 BRA `(.L_x_1243) ;  /* 0x0000000800200947 */ /* 0x000fea0003800000 */
[----:B------:R-:W-:Y:S01]  /*0180*/  IMAD.IADD R24, R8, 0x1, -R3 ;  /* 0x0000000108187824 */ /* 0x000fe200078e0a03 */
[----:B------:R-:W-:Y:S01]  /*0190*/  BSSY.RECONVERGENT B1, `(.L_x_1244) ;  /* 0x0000043000017945 */ /* 0x000fe20003800200 */
[----:B------:R-:W-:Y:S01]  /*01a0*/  IMAD.IADD R8, R3, 0x1, -R8 ;  /* 0x0000000103087824 */ /* 0x000fe200078e0a08 */
[----:B------:R-:W-:Y:S02]  /*01b0*/  CS2R R4, SRZ ;  /* 0x0000000000047805 */ /* 0x000fe4000001ff00 */
[----:B------:R-:W-:Y:S02]  /*01c0*/  CS2R R6, SRZ ;  /* 0x0000000000067805 */ /* 0x000fe4000001ff00 */
[----:B------:R-:W-:Y:S02]  /*01d0*/  LOP3.LUT R20, R24, 0xf, RZ, 0xc0, !PT ;  /* 0x0000000f18147812 */ /* 0x000fe400078ec0ff */
[----:B------:R-:W-:Y:S02]  /*01e0*/  ISETP.GT.U32.AND P1, PT, R8, -0x10, PT ;  /* 0xfffffff00800780c */ /* 0x000fe40003f24070 */
[----:B------:R-:W-:-:S11]  /*01f0*/  ISETP.NE.AND P0, PT, R20, RZ, PT ;  /* 0x000000ff1400720c */ /* 0x000fd60003f05270 */
[----:B------:R-:W-:Y:S05]  /*0200*/  @P1 BRA `(.L_x_1245) ;  /* 0x0000000000ec1947 */ /* 0x000fea0003800000 */
[----:B------:R-:W0:Y:S01]  /*0210*/  LDC.64 R22, c[0x0][0x388] ;  /* 0x0000e200ff167b82 */ /* 0x000e220000000a00 */
[----:B------:R-:W-:Y:S02]  /*0220*/  LOP3.LUT R21, R24, 0xfffffff0, RZ, 0xc0, !PT ;  /* 0xfffffff018157812 */ /* 0x000fe400078ec0ff */
[----:B------:R-:W-:-:S03]  /*0230*/  CS2R R4, SRZ ;  /* 0x0000000000047805 */ /* 0x000fc6000001ff00 */
[----:B------:R-:W-:Y:S01]  /*0240*/  IMAD.MOV R21, RZ, RZ, -R21 ;  /* 0x000000ffff157224 */ /* 0x000fe200078e0a15 */
[----:B0-----:R-:W-:-:S05]  /*0250*/  IADD3 R22, P1, PT, R22, 0x80, RZ ;  /* 0x0000008016167810 */ /* 0x001fca0007f3e0ff */
[----:B------:R-:W-:-:S08]  /*0260*/  IMAD.X R23, RZ, RZ, R23, P1 ;  /* 0x000000ffff177224 */ /* 0x000fd000008e0617 */
.L_x_1246:
[----:B------:R-:W-:-:S05]  /*0270*/  IMAD.WIDE R26, R3, 0x10, R22 ;  /* 0x00000010031a7825 */ /* 0x000fca00078e0216 */
[----:B------:R-:W2:Y:S04]  /*0280*/  LDG.E.128 R16, desc[UR4][R26.64+-0x80] ;  /* 0xffff80041a107981 */ /* 0x000ea8000c1e1d00 */
[----:B------:R-:W3:Y:S04]  /*0290*/  LDG.E.128 R12, desc[UR4][R26.64+-0x70] ;  /* 0xffff90041a0c7981 */ /* 0x000ee8000c1e1d00 */
[----:B------:R-:W4:Y:S01]  /*02a0*/  LDG.E.128 R8, desc[UR4][R26.64+-0x60] ;  /* 0xffffa0041a087981 */ /* 0x000f22000c1e1d00 */
[----:B--2---:R-:W-:Y:S02]  /*02b0*/  DADD R4, R16, R4 ;  /* 0x0000000010047229 */ /* 0x004fe40000000004 */
[----:B------:R-:W-:Y:S01]  /*02c0*/  DADD R28, R18, R6 ;  /* 0x00000000121c7229 */ /* 0x000fe20000000006 */
[----:B------:R-:W2:Y:S05]  /*02d0*/  LDG.E.128 R16, desc[UR4][R26.64+-0x50] ;  /* 0xffffb0041a107981 */ /* 0x000eaa000c1e1d00 */
[----:B---3--:R-:W-:-:S02]  /*02e0*/  DADD R4, R4, R12 ;  /* 0x0000000004047229 */ /* 0x008fc4000000000c */
[----:B------:R-:W-:Y:S01]  /*02f0*/  DADD R28, R28, R14 ;  /* 0x000000001c1c7229 */ /* 0x000fe2000000000e */
[----:B------:R-:W3:Y:S05]  /*0300*/  LDG.E.128 R12, desc[UR4][R26.64+-0x40] ;  /* 0xffffc0041a0c7981 */ /* 0x000eea000c1e1d00 */
[----:B----4-:R-:W-:Y:S02]  /*0310*/  DADD R8, R4, R8 ;  /* 0x0000000004087229 */ /* 0x010fe40000000008 */
[----:B------:R-:W4:Y:S01]  /*0320*/  LDG.E.128 R4, desc[UR4][R26.64+-0x30] ;  /* 0xffffd0041a047981 */ /* 0x000f22000c1e1d00 */
[----:B------:R-:W-:-:S05]  /*0330*/  DADD R10, R28, R10 ;  /* 0x000000001c0a7229 */ /* 0x000fca000000000a */
[----:B--2---:R-:W-:-:S03]  /*0340*/  DADD R16, R8, R16 ;  /* 0x0000000008107229 */ /* 0x004fc60000000010 */
[----:B------:R-:W-:Y:S02]  /*0350*/  DADD R18, R10, R18 ;  /* 0x000000000a127229 */ /* 0x000fe40000000012 */
[----:B------:R-:W2:Y:S03]  /*0360*/  LDG.E.128 R8, desc[UR4][R26.64+-0x20] ;  /* 0xffffe0041a087981 */ /* 0x000ea6000c1e1d00 */
[----:B---3--:R-:W-:-:S03]  /*0370*/  DADD R12, R16, R12 ;  /* 0x00000000100c7229 */ /* 0x008fc6000000000c */
[----:B------:R-:W-:Y:S02]  /*0380*/  DADD R28, R18, R14 ;  /* 0x00000000121c7229 */ /* 0x000fe4000000000e */
[----:B------:R-:W3:Y:S03]  /*0390*/  LDG.E.128 R16, desc[UR4][R26.64+-0x10] ;  /* 0xfffff0041a107981 */ /* 0x000ee6000c1e1d00 */
[----:B----4-:R-:W-:Y:S02]  /*03a0*/  DADD R4, R12, R4 ;  /* 0x000000000c047229 */ /* 0x010fe40000000004 */
[----:B------:R-:W4:Y:S01]  /*03b0*/  LDG.E.128 R12, desc[UR4][R26.64] ;  /* 0x000000041a0c7981 */ /* 0x000f22000c1e1d00 */
[----:B------:R-:W-:-:S05]  /*03c0*/  DADD R6, R28, R6 ;  /* 0x000000001c067229 */ /* 0x000fca0000000006 */
[----:B--2---:R-:W-:-:S03]  /*03d0*/  DADD R8, R4, R8 ;  /* 0x0000000004087229 */ /* 0x004fc60000000008 */
[----:B------:R-:W-:Y:S02]  /*03e0*/  DADD R10, R6, R10 ;  /* 0x00000000060a7229 */ /* 0x000fe4000000000a */
[----:B------:R-:W2:Y:S03]  /*03f0*/  LDG.E.128 R4, desc[UR4][R26.64+0x10] ;  /* 0x000010041a047981 */ /* 0x000ea6000c1e1d00 */
[----:B---3--:R-:W-:-:S03]  /*0400*/  DADD R8, R8, R16 ;  /* 0x0000000008087229 */ /* 0x008fc60000000010 */
[----:B------:R-:W-:Y:S01]  /*0410*/  DADD R28, R10, R18 ;  /* 0x000000000a1c7229 */ /* 0x000fe20000000012 */
[----:B------:R-:W3:Y:S04]  /*0420*/  LDG.E.128 R16, desc[UR4][R26.64+0x20] ;  /* 0x000020041a107981 */ /* 0x000ee8000c1e1d00 */
[----:B----4-:R-:W-:Y:S02]  /*0430*/  DADD R12, R8, R12 ;  /* 0x00000000080c7229 */ /* 0x010fe4000000000c */
[----:B------:R-:W4:Y:S01]  /*0440*/  LDG.E.128 R8, desc[UR4][R26.64+0x30] ;  /* 0x000030041a087981 */ /* 0x000f22000c1e1d00 */
[----:B------:R-:W-:-:S05]  /*0450*/  DADD R28, R28, R14 ;  /* 0x000000001c1c7229 */ /* 0x000fca000000000e */
[----:B--2---:R-:W-:-:S03]  /*0460*/  DADD R14, R12, R4 ;  /* 0x000000000c0e7229 */ /* 0x004fc60000000004 */
[----:B------:R-:W-:Y:S01]  /*0470*/  DADD R12, R28, R6 ;  /* 0x000000001c0c7229 */ /* 0x000fe20000000006 */
[----:B------:R-:W2:Y:S04]  /*0480*/  LDG.E.128 R4, desc[UR4][R26.64+0x40] ;  /* 0x000040041a047981 */ /* 0x000ea8000c1e1d00 */
[----:B---3--:R-:W-:-:S03]  /*0490*/  DADD R16, R14, R16 ;  /* 0x000000000e107229 */ /* 0x008fc60000000010 */
[----:B------:R-:W-:Y:S02]  /*04a0*/  DADD R18, R12, R18 ;  /* 0x000000000c127229 */ /* 0x000fe40000000012 */
[----:B------:R-:W3:Y:S03]  /*04b0*/  LDG.E.128 R12, desc[UR4][R26.64+0x50] ;  /* 0x000050041a0c7981 */ /* 0x000ee6000c1e1d00 */
[----:B----4-:R-:W-:-:S03]  /*04c0*/  DADD R28, R16, R8 ;  /* 0x00000000101c7229 */ /* 0x010fc60000000008 */
[----:B------:R-:W-:Y:S01]  /*04d0*/  DADD R30, R18, R10 ;  /* 0x00000000121e7229 */ /* 0x000fe2000000000a */
[----:B------:R-:W4:Y:S04]  /*04e0*/  LDG.E.128 R8, desc[UR4][R26.64+0x60] ;  /* 0x000060041a087981 */ /* 0x000f28000c1e1d00 */
[----:B------:R-:W5:Y:S01]  /*04f0*/  LDG.E.128 R16, desc[UR4][R26.64+0x70] ;  /* 0x000070041a107981 */ /* 0x000f62000c1e1d00 */
[----:B------:R-:W-:Y:S02]  /*0500*/  VIADD R21, R21, 0x10 ;  /* 0x0000001015157836 */ /* 0x000fe40000000000 */
[----:B------:R-:W-:-:S03]  /*0510*/  VIADD R3, R3, 0x10 ;  /* 0x0000001003037836 */ /* 0x000fc60000000000 */
[----:B------:R-:W-:Y:S01]  /*0520*/  ISETP.NE.AND P1, PT, R21, RZ, PT ;  /* 0x000000ff1500720c */ /* 0x000fe20003f25270 */
[----:B--2---:R-:W-:Y:S02]  /*0530*/  DADD R4, R28, R4 ;  /* 0x000000001c047229 */ /* 0x004fe40000000004 */
[----:B------:R-:W-:-:S06]  /*0540*/  DADD R6, R30, R6 ;  /* 0x000000001e067229 */ /* 0x000fcc0000000006 */
[----:B---3--:R-:W-:Y:S02]  /*0550*/  DADD R4, R4, R12 ;  /* 0x0000000004047229 */ /* 0x008fe4000000000c */
[----:B------:R-:W-:-:S06]  /*0560*/  DADD R6, R6, R14 ;  /* 0x0000000006067229 */ /* 0x000fcc000000000e */
[----:B----4-:R-:W-:Y:S02]  /*0570*/  DADD R4, R4, R8 ;  /* 0x0000000004047229 */ /* 0x010fe40000000008 */
[----:B------:R-:W-:-:S06]  /*0580*/  DADD R6, R6, R10 ;  /* 0x0000000006067229 */ /* 0x000fcc000000000a */
[----:B-----5:R-:W-:Y:S02]  /*0590*/  DADD R4, R4, R16 ;  /* 0x0000000004047229 */ /* 0x020fe40000000010 */
[----:B------:R-:W-:Y:S01]  /*05a0*/  DADD R6, R6, R18 ;  /* 0x0000000006067229 */ /* 0x000fe20000000012 */
[----:B------:R-:W-:Y:S10]  /*05b0*/  @P1 BRA `(.L_x_1246) ;  /* 0xfffffffc002c1947 */ /* 0x000ff4000383ffff */
.L_x_1245:
[----:B------:R-:W-:Y:S05]  /*05c0*/  BSYNC.RECONVERGENT B1 ;  /* 0x0000000000017941 */ /* 0x000fea0003800200 */
.L_x_1244:
        /* <DEDUP_REMOVED lines=24> */
[----:B------:R-:W-:-:S03]  /*0750*/  VIADD R3, R3, 0x8 ;  /* 0x0000000803037836 */ /* 0x000fc60000000000 */
        /* <DEDUP_REMOVED lines=8> */
.L_x_1248:
[----:B------:R-:W-:Y:S05]  /*07e0*/  BSYNC.RECONVERGENT B1 ;  /* 0x0000000000017941 */ /* 0x000fea0003800200 */
.L_x_1247:
        /* <DEDUP_REMOVED lines=13> */
[----:B--2---:R-:W-:-:S02]  /*08c0*/  DADD R8, R4, R8 ;  /* 0x0000000004087229 */ /* 0x004fc40000000008 */
[----:B------:R-:W-:-:S06]  /*08d0*/  DADD R10, R6, R10 ;  /* 0x00000000060a7229 */ /* 0x000fcc000000000a */
[----:B---3--:R-:W-:Y:S02]  /*08e0*/  DADD R8, R8, R12 ;  /* 0x0000000008087229 */ /* 0x008fe4000000000c */
[----:B------:R-:W-:-:S06]  /*08f0*/  DADD R10, R10, R14 ;  /* 0x000000000a0a7229 */ /* 0x000fcc000000000e */
[----:B----4-:R-:W-:Y:S02]  /*0900*/  DADD R8, R8, R16 ;  /* 0x0000000008087229 */ /* 0x010fe40000000010 */
[----:B------:R-:W-:-:S06]  /*0910*/  DADD R10, R10, R18 ;  /* 0x000000000a0a7229 */ /* 0x000fcc0000000012 */
[----:B-----5:R-:W-:Y:S02]  /*0920*/  DADD R4, R8, R20 ;  /* 0x0000000008047229 */ /* 0x020fe40000000014 */
[----:B------:R-:W-:-:S11]  /*0930*/  DADD R6, R10, R22 ;  /* 0x000000000a067229 */ /* 0x000fd60000000016 */
.L_x_1250:
[----:B------:R-:W-:Y:S05]  /*0940*/  BSYNC.RECONVERGENT B1 ;  /* 0x0000000000017941 */ /* 0x000fea0003800200 */
.L_x_1249:
[----:B------:R-:W-:Y:S05]  /*0950*/  @!P1 BRA `(.L_x_1243) ;  /* 0x0000000000289947 */ /* 0x000fea0003800000 */
[----:B------:R-:W0:Y:S01]  /*0960*/  LDC.64 R12, c[0x0][0x388] ;  /* 0x0000e200ff0c7b82 */ /* 0x000e220000000a00 */
[----:B------:R-:W-:-:S07]  /*0970*/  IMAD.MOV R24, RZ, RZ, -R24 ;  /* 0x000000ffff187224 */ /* 0x000fce00078e0a18 */
.L_x_1251:
[----:B0-----:R-:W-:-:S06]  /*0980*/  IMAD.WIDE R8, R3, 0x10, R12 ;  /* 0x0000001003087825 */ /* 0x001fcc00078e020c */
[----:B------:R-:W2:Y:S01]  /*0990*/  LDG.E.128 R8, desc[UR4][R8.64] ;  /* 0x0000000408087981 */ /* 0x000ea2000c1e1d00 */
[----:B------:R-:W-:Y:S02]  /*09a0*/  VIADD R24, R24, 0x1 ;  /* 0x0000000118187836 */ /* 0x000fe40000000000 */
[----:B------:R-:W-:-:S03]  /*09b0*/  VIADD R3, R3, 0x1 ;  /* 0x0000000103037836 */ /* 0x000fc60000000000 */
[----:B------:R-:W-:Y:S01]  /*09c0*/  ISETP.NE.AND P0, PT, R24, RZ, PT ;  /* 0x000000ff1800720c */ /* 0x000fe20003f05270 */
[----:B--2---:R-:W-:Y:S02]  /*09d0*/  DADD R4, R8, R4 ;  /* 0x0000000008047229 */ /* 0x004fe40000000004 */
[----:B------:R-:W-:-:S10]  /*09e0*/  DADD R6, R10, R6 ;  /* 0x000000000a067229 */ /* 0x000fd40000000006 */
[----:B------:R-:W-:Y:S05]  /*09f0*/  @P0 BRA `(.L_x_1251) ;  /* 0xfffffffc00e00947 */ /* 0x000fea000383ffff */
.L_x_1243:
[----:B------:R-:W-:Y:S05]  /*0a00*/  BSYNC.RECONVERGENT B0 ;  /* 0x0000000000007941 */ /* 0x000fea0003800200 */
.L_x_1242:
        /* <DEDUP_REMOVED lines=8> */
.L_x_1252:
        /* <DEDUP_REMOVED lines=15> */
.L_x_8788:


//--------------------- .text._ZN2at6native55_GLOBAL__N__0955718d_22_SparseCsrTensorMath_cu_868dd54534reduce_sparse_csr_dim0_cuda_kernelIN3c107complexIdEElNS1_14ReductionAddOpIS5_EES5_EEvPT2_PKT0_lPKT_SC_lT1_ --------------------------
	.section	.text._ZN2at6native55_GLOBAL__N__0955718d_22_SparseCsrTensorMath_cu_868dd54534reduce_sparse_csr_dim0_cuda_kernelIN3c107complexIdEElNS1_14ReductionAddOpIS5_EES5_EEvPT2_PKT0_lPKT_SC_lT1_,"ax",@progbits
	.align	128
.text._ZN2at6native55_GLOBAL__N__0955718d_22_SparseCsrTensorMath_cu_868dd54534reduce_sparse_csr_dim0_cuda_kernelIN3c107complexIdEElNS1_14ReductionAddOpIS5_EES5_EEvPT2_PKT0_lPKT_SC_lT1_:
        .type           _ZN2at6native55_GLOBAL__N__0955718d_22_SparseCsrTensorMath_cu_868dd54534reduce_sparse_csr_dim0_cuda_kernelIN3c107complexIdEElNS1_14ReductionAddOpIS5_EES5_EEvPT2_PKT0_lPKT_SC_lT1_,@function
        .size           _ZN2at6native55_GLOBAL__N__0955718d_22_SparseCsrTensorMath_cu_868dd54534reduce_sparse_csr_dim0_cuda_kernelIN3c107complexIdEElNS1_14ReductionAddOpIS5_EES5_EEvPT2_PKT0_lPKT_SC_lT1_,(.L_x_8789 - _ZN2at6native55_GLOBAL__N__0955718d_22_SparseCsrTensorMath_cu_868dd54534reduce_sparse_csr_dim0_cuda_kernelIN3c107complexIdEElNS1_14ReductionAddOpIS5_EES5_EEvPT2_PKT0_lPKT_SC_lT1_)
        .other          _ZN2at6native55_GLOBAL__N__0955718d_22_SparseCsrTensorMath_cu_868dd54534reduce_sparse_csr_dim0_cuda_kernelIN3c107complexIdEElNS1_14ReductionAddOpIS5_EES5_EEvPT2_PKT0_lPKT_SC_lT1_,@"STO_CUDA_ENTRY STV_DEFAULT"
_ZN2at6native55_GLOBAL__N__0955718d_22_SparseCsrTensorMath_cu_868dd54534reduce_sparse_csr_dim0_cuda_kernelIN3c107complexIdEElNS1_14ReductionAddOpIS5_EES5_EEvPT2_PKT0_lPKT_SC_lT1_:
        /* <DEDUP_REMOVED lines=10> */
[----:B------:R-:W-:Y:S02]  /*00a0*/  CS2R R6, SRZ ;  /* 0x0000000000067805 */ /* 0x000fe4000001ff00 */
        /* <DEDUP_REMOVED lines=10> */
[----:B------:R-:W-:Y:S01]  /*0150*/  CS2R R4, SRZ ;  /* 0x0000000000047805 */ /* 0x000fe2000001ff00 */
[----:B------:R-:W-:Y:S01]  /*0160*/  ULOP3.LUT UR14, UR10, 0x7, URZ, 0xc0, !UPT ;  /* 0x000000070a0e7892 */ /* 0x000fe2000f8ec0ff */
[----:B------:R-:W-:Y:S01]  /*0170*/  CS2R R6, SRZ ;  /* 0x0000000000067805 */ /* 0x000fe2000001ff00 */
[----:B------:R-:W-:Y:S02]  /*0180*/  UISETP.GE.U32.AND.EX UP1, UPT, UR11, URZ, UPT, UP1 ;  /* 0x000000ff0b00728c */ /* 0x000fe4000bf26110 */
[----:B------:R-:W-:Y:S01]  /*0190*/  UISETP.NE.U32.AND UP0, UPT, UR14, URZ, UPT ;  /* 0x000000ff0e00728c */ /* 0x000fe2000bf05070 */
[----:B------:R-:W-:Y:S01]  /*01a0*/  UMOV UR4, URZ ;  /* 0x000000ff00047c82 */ /* 0x000fe20008000000 */
[----:B------:R-:W-:Y:S02]  /*01b0*/  UMOV UR5, URZ ;  /* 0x000000ff00057c82 */ /* 0x000fe40008000000 */
[----:B------:R-:W-:-:S03]  /*01c0*/  UISETP.NE.AND.EX UP0, UPT, URZ, URZ, UPT, UP0 ;  /* 0x000000ffff00728c */ /* 0x000fc6000bf05300 */
[----:B------:R-:W-:Y:S08]  /*01d0*/  BRA.U !UP1, `(.L_x_1254) ;  /* 0x0000000509207547 */ /* 0x000ff0000b800000 */
[----:B------:R-:W0:Y:S01]  /*01e0*/  LDCU.64 UR8, c[0x0][0x3a0] ;  /* 0x00007400ff0877ac */ /* 0x000e220008000a00 */
[----:B------:R-:W-:Y:S01]  /*01f0*/  CS2R R4, SRZ ;  /* 0x0000000000047805 */ /* 0x000fe2000001ff00 */
        /* <DEDUP_REMOVED lines=8> */
[----:B------:R-:W-:Y:S01]  /*0280*/  IMAD.U32 R24, RZ, RZ, UR6 ;  /* 0x00000006ff187e24 */ /* 0x000fe2000f8e00ff */
[----:B------:R-:W-:Y:S01]  /*0290*/  UMOV UR6, UR4 ;  /* 0x0000000400067c82 */ /* 0x000fe20008000000 */
[----:B------:R-:W-:-:S03]  /*02a0*/  IMAD.U32 R27, RZ, RZ, UR9 ;  /* 0x00000009ff1b7e24 */ /* 0x000fc6000f8e00ff */
[----:B------:R-:W-:Y:S01]  /*02b0*/  IMAD.U32 R25, RZ, RZ, UR7 ;  /* 0x00000007ff197e24 */ /* 0x000fe2000f8e00ff */
[----:B------:R-:W-:-:S06]  /*02c0*/  UMOV UR7, UR5 ;  /* 0x0000000500077c82 */ /* 0x000fcc0008000000 */
.L_x_1255:
        /* <DEDUP_REMOVED lines=10> */
[----:B------:R-:W-:-:S07]  /*0370*/  ISETP.NE.AND.EX P3, PT, R3, R11, PT, P3 ;  /* 0x0000000b0300720c */ /* 0x000fce0003f65330 */
[----:B------:R-:W2:Y:S01]  /*0380*/  @!P2 LDG.E.128 R12, desc[UR12][R24.64+-0x40] ;  /* 0xffffc00c180ca981 */ /* 0x000ea2000c1e1d00 */
[----:B----4-:R-:W-:-:S05]  /*0390*/  ISETP.NE.U32.AND P0, PT, R2, R18, PT ;  /* 0x000000120200720c */ /* 0x010fca0003f05070 */
[----:B------:R-:W3:Y:S01]  /*03a0*/  @!P3 LDG.E.128 R8, desc[UR12][R24.64+-0x30] ;  /* 0xffffd00c1808b981 */ /* 0x000ee2000c1e1d00 */
[----:B------:R-:W-:Y:S02]  /*03b0*/  ISETP.NE.AND.EX P0, PT, R3, R19, PT, P0 ;  /* 0x000000130300720c */ /* 0x000fe40003f05300 */
[----:B------:R-:W-:-:S04]  /*03c0*/  ISETP.NE.U32.AND P1, PT, R2, R20, PT ;  /* 0x000000140200720c */ /* 0x000fc80003f25070 */
[C---:B------:R-:W-:Y:S02]  /*03d0*/  ISETP.NE.AND.EX P1, PT, R3.reuse, R21, PT, P1 ;  /* 0x000000150300720c */ /* 0x040fe40003f25310 */
[----:B------:R-:W4:Y:S01]  /*03e0*/  LDG.E.64 R20, desc[UR12][R26.64+0x18] ;  /* 0x0000180c1a147981 */ /* 0x000f22000c1e1b00 */
[----:B------:R-:W-:Y:S01]  /*03f0*/  ISETP.NE.U32.AND P4, PT, R2, R16, PT ;  /* 0x000000100200720c */ /* 0x000fe20003f85070 */
[----:B--2---:R-:W-:Y:S02]  /*0400*/  @!P2 DADD R4, R4, R12 ;  /* 0x000000000404a229 */ /* 0x004fe4000000000c */
[----:B------:R-:W-:Y:S01]  /*0410*/  @!P2 DADD R6, R6, R14 ;  /* 0x000000000606a229 */ /* 0x000fe2000000000e */
[----:B------:R-:W2:Y:S01]  /*0420*/  @!P0 LDG.E.128 R12, desc[UR12][R24.64+-0x20] ;  /* 0xffffe00c180c8981 */ /* 0x000ea2000c1e1d00 */
[----:B------:R-:W-:-:S05]  /*0430*/  ISETP.NE.AND.EX P2, PT, R3, R17, PT, P4 ;  /* 0x000000110300720c */ /* 0x000fca0003f45340 */
[----:B------:R-:W4:Y:S01]  /*0440*/  @!P1 LDG.E.128 R16, desc[UR12][R24.64+-0x10] ;  /* 0xfffff00c18109981 */ /* 0x000f22000c1e1d00 */
[----:B---3--:R-:W-:Y:S02]  /*0450*/  @!P3 DADD R4, R4, R8 ;  /* 0x000000000404b229 */ /* 0x008fe40000000008 */
[----:B------:R-:W-:Y:S01]  /*0460*/  @!P3 DADD R6, R6, R10 ;  /* 0x000000000606b229 */ /* 0x000fe2000000000a */
[----:B------:R-:W-:-:S04]  /*0470*/  ISETP.NE.U32.AND P3, PT, R2, R28, PT ;  /* 0x0000001c0200720c */ /* 0x000fc80003f65070 */
[C---:B------:R-:W-:Y:S02]  /*0480*/  ISETP.NE.AND.EX P3, PT, R3.reuse, R29, PT, P3 ;  /* 0x0000001d0300720c */ /* 0x040fe40003f65330 */
[C---:B------:R-:W-:Y:S01]  /*0490*/  ISETP.NE.U32.AND P4, PT, R2.reuse, R22, PT ;  /* 0x000000160200720c */ /* 0x040fe20003f85070 */
[----:B------:R-:W3:Y:S03]  /*04a0*/  @!P2 LDG.E.128 R8, desc[UR12][R24.64] ;  /* 0x0000000c1808a981 */ /* 0x000ee6000c1e1d00 */
[----:B------:R-:W-:Y:S01]  /*04b0*/  ISETP.NE.AND.EX P4, PT, R3, R23, PT, P4 ;  /* 0x000000170300720c */ /* 0x000fe20003f85340 */
[----:B--2---:R-:W-:Y:S02]  /*04c0*/  @!P0 DADD R4, R4, R12 ;  /* 0x0000000004048229 */ /* 0x004fe4000000000c */
[----:B------:R-:W-:Y:S01]  /*04d0*/  @!P0 DADD R6, R6, R14 ;  /* 0x0000000006068229 */ /* 0x000fe2000000000e */
[----:B----4-:R-:W-:-:S03]  /*04e0*/  ISETP.NE.U32.AND P0, PT, R2, R20, PT ;  /* 0x000000140200720c */ /* 0x010fc60003f05070 */
[----:B------:R-:W2:Y:S01]  /*04f0*/  @!P3 LDG.E.128 R12, desc[UR12][R24.64+0x10] ;  /* 0x0000100c180cb981 */ /* 0x000ea2000c1e1d00 */
[----:B------:R-:W-:Y:S01]  /*0500*/  ISETP.NE.AND.EX P0, PT, R3, R21, PT, P0 ;  /* 0x000000150300720c */ /* 0x000fe20003f05300 */
[----:B------:R-:W-:Y:S02]  /*0510*/  @!P1 DADD R4, R4, R16 ;  /* 0x0000000004049229 */ /* 0x000fe40000000010 */
[----:B------:R-:W-:Y:S02]  /*0520*/  @!P1 DADD R6, R6, R18 ;  /* 0x0000000006069229 */ /* 0x000fe40000000012 */
[----:B------:R-:W4:Y:S08]  /*0530*/  @!P4 LDG.E.128 R16, desc[UR12][R24.64+0x20] ;  /* 0x0000200c1810c981 */ /* 0x000f30000c1e1d00 */
[----:B------:R0:W4:Y:S01]  /*0540*/  @!P0 LDG.E.128 R20, desc[UR12][R24.64+0x30] ;  /* 0x0000300c18148981 */ /* 0x000122000c1e1d00 */
[----:B---3--:R-:W-:-:S02]  /*0550*/  @!P2 DADD R4, R4, R8 ;  /* 0x000000000404a229 */ /* 0x008fc40000000008 */
[----:B------:R-:W-:Y:S01]  /*0560*/  @!P2 DADD R6, R6, R10 ;  /* 0x000000000606a229 */ /* 0x000fe2000000000a */
        /* <DEDUP_REMOVED lines=8> */
[----:B--2---:R-:W-:Y:S02]  /*05f0*/  @!P3 DADD R4, R4, R12 ;  /* 0x000000000404b229 */ /* 0x004fe4000000000c */
[----:B------:R-:W-:-:S06]  /*0600*/  @!P3 DADD R6, R6, R14 ;  /* 0x000000000606b229 */ /* 0x000fcc000000000e */
[----:B----4-:R-:W-:Y:S02]  /*0610*/  @!P4 DADD R4, R4, R16 ;  /* 0x000000000404c229 */ /* 0x010fe40000000010 */
[----:B------:R-:W-:-:S06]  /*0620*/  @!P4 DADD R6, R6, R18 ;  /* 0x000000000606c229 */ /* 0x000fcc0000000012 */
[----:B------:R-:W-:Y:S02]  /*0630*/  @!P0 DADD R4, R4, R20 ;  /* 0x0000000004048229 */ /* 0x000fe40000000014 */
[----:B------:R-:W-:Y:S01]  /*0640*/  @!P0 DADD R6, R6, R22 ;  /* 0x0000000006068229 */ /* 0x000fe20000000016 */
[----:B------:R-:W-:Y:S10]  /*0650*/  BRA.U UP1, `(.L_x_1255) ;  /* 0xfffffffd011c7547 */ /* 0x000ff4000b83ffff */
.L_x_1254:
        /* <DEDUP_REMOVED lines=28> */
[----:B------:R-:W2:Y:S01]  /*0820*/  @!P0 LDG.E.128 R8, desc[UR12][R24.64] ;  /* 0x0000000c18088981 */ /* 0x000ea2000c1e1d00 */
[----:B------:R-:W-:-:S05]  /*0830*/  ISETP.NE.U32.AND P3, PT, R2, R16, PT ;  /* 0x000000100200720c */ /* 0x000fca0003f65070 */
[----:B------:R-:W3:Y:S01]  /*0840*/  @!P1 LDG.E.128 R12, desc[UR12][R24.64+0x10] ;  /* 0x0000100c180c9981 */ /* 0x000ee2000c1e1d00 */
[----:B------:R-:W-:-:S03]  /*0850*/  ISETP.NE.AND.EX P3, PT, R3, R17, PT, P3 ;  /* 0x000000110300720c */ /* 0x000fc60003f65330 */
[----:B------:R-:W4:Y:S10]  /*0860*/  @!P2 LDG.E.128 R16, desc[UR12][R24.64+0x20] ;  /* 0x0000200c1810a981 */ /* 0x000f34000c1e1d00 */
[----:B------:R-:W4:Y:S01]  /*0870*/  @!P3 LDG.E.128 R20, desc[UR12][R24.64+0x30] ;  /* 0x0000300c1814b981 */ /* 0x000f22000c1e1d00 */
[----:B------:R-:W-:-:S04]  /*0880*/  UIADD3 UR4, UP1, UPT, UR4, 0x4, URZ ;  /* 0x0000000404047890 */ /* 0x000fc8000ff3e0ff */
[----:B------:R-:W-:Y:S01]  /*0890*/  UIADD3.X UR5, UPT, UPT, URZ, UR5, URZ, UP1, !UPT ;  /* 0x00000005ff057290 */ /* 0x000fe20008ffe4ff */
[----:B--2---:R-:W-:Y:S02]  /*08a0*/  @!P0 DADD R4, R4, R8 ;  /* 0x0000000004048229 */ /* 0x004fe40000000008 */
[----:B------:R-:W-:-:S06]  /*08b0*/  @!P0 DADD R6, R6, R10 ;  /* 0x0000000006068229 */ /* 0x000fcc000000000a */
[----:B---3--:R-:W-:Y:S02]  /*08c0*/  @!P1 DADD R4, R4, R12 ;  /* 0x0000000004049229 */ /* 0x008fe4000000000c */
[----:B------:R-:W-:-:S06]  /*08d0*/  @!P1 DADD R6, R6, R14 ;  /* 0x0000000006069229 */ /* 0x000fcc000000000e */
[----:B----4-:R-:W-:Y:S02]  /*08e0*/  @!P2 DADD R4, R4, R16 ;  /* 0x000000000404a229 */ /* 0x010fe40000000010 */
[----:B------:R-:W-:-:S06]  /*08f0*/  @!P2 DADD R6, R6, R18 ;  /* 0x000000000606a229 */ /* 0x000fcc0000000012 */
[----:B------:R-:W-:Y:S02]  /*0900*/  @!P3 DADD R4, R4, R20 ;  /* 0x000000000404b229 */ /* 0x000fe40000000014 */
[----:B------:R-:W-:-:S11]  /*0910*/  @!P3 DADD R6, R6, R22 ;  /* 0x000000000606b229 */ /* 0x000fd60000000016 */
.L_x_1256:
        /* <DEDUP_REMOVED lines=15> */
[----:B0-----:R-:W-:-:S04]  /*0a10*/  ULEA UR6, UP1, UR4, UR6, 0x4 ;  /* 0x0000000604067291 */ /* 0x001fc8000f8220ff */
[----:B------:R-:W-:Y:S02]  /*0a20*/  ULEA.HI.X UR7, UR4, UR7, UR5, 0x4, UP1 ;  /* 0x0000000704077291 */ /* 0x000fe400088f2405 */
[----:B------:R-:W-:-:S04]  /*0a30*/  IMAD.U32 R16, RZ, RZ, UR6 ;  /* 0x00000006ff107e24 */ /* 0x000fc8000f8e00ff */
[----:B------:R-:W-:Y:S01]  /*0a40*/  IMAD.U32 R17, RZ, RZ, UR7 ;  /* 0x00000007ff117e24 */ /* 0x000fe2000f8e00ff */
[----:B--2--5:R-:W-:-:S04]  /*0a50*/  ISETP.NE.U32.AND P0, PT, R2, R8, PT ;  /* 0x000000080200720c */ /* 0x024fc80003f05070 */
[----:B------:R-:W-:Y:S02]  /*0a60*/  ISETP.NE.AND.EX P0, PT, R3, R9, PT, P0 ;  /* 0x000000090300720c */ /* 0x000fe40003f05300 */
[----:B---3--:R-:W-:-:S04]  /*0a70*/  ISETP.NE.U32.AND P1, PT, R2, R10, PT ;  /* 0x0000000a0200720c */ /* 0x008fc80003f25070 */
[----:B------:R-:W-:-:S07]  /*0a80*/  ISETP.NE.AND.EX P1, PT, R3, R11, PT, P1 ;  /* 0x0000000b0300720c */ /* 0x000fce0003f25310 */
[----:B------:R-:W2:Y:S06]  /*0a90*/  @!P0 LDG.E.128 R8, desc[UR12][R16.64] ;  /* 0x0000000c10088981 */ /* 0x000eac000c1e1d00 */
[----:B------:R-:W3:Y:S01]  /*0aa0*/  @!P1 LDG.E.128 R12, desc[UR12][R16.64+0x10] ;  /* 0x0000100c100c9981 */ /* 0x000ee2000c1e1d00 */
[----:B------:R-:W-:-:S04]  /*0ab0*/  UIADD3 UR4, UP1, UPT, UR4, 0x2, URZ ;  /* 0x0000000204047890 */ /* 0x000fc8000ff3e0ff */
[----:B------:R-:W-:Y:S01]  /*0ac0*/  UIADD3.X UR5, UPT, UPT, URZ, UR5, URZ, UP1, !UPT ;  /* 0x00000005ff057290 */ /* 0x000fe20008ffe4ff */
[----:B--2---:R-:W-:Y:S02]  /*0ad0*/  @!P0 DADD R4, R4, R8 ;  /* 0x0000000004048229 */ /* 0x004fe40000000008 */
[----:B------:R-:W-:-:S06]  /*0ae0*/  @!P0 DADD R6, R6, R10 ;  /* 0x0000000006068229 */ /* 0x000fcc000000000a */
[----:B---3--:R-:W-:Y:S02]  /*0af0*/  @!P1 DADD R4, R4, R12 ;  /* 0x0000000004049229 */ /* 0x008fe4000000000c */
[----:B------:R-:W-:-:S11]  /*0b00*/  @!P1 DADD R6, R6, R14 ;  /* 0x0000000006069229 */ /* 0x000fd6000000000e */
.L_x_1257:
        /* <DEDUP_REMOVED lines=12> */
[----:B0-----:R-:W-:-:S04]  /*0bd0*/  ULEA UR6, UP0, UR4, UR6, 0x4 ;  /* 0x0000000604067291 */ /* 0x001fc8000f8020ff */
[----:B------:R-:W-:Y:S02]  /*0be0*/  ULEA.HI.X UR7, UR4, UR7, UR5, 0x4, UP0 ;  /* 0x0000000704077291 */ /* 0x000fe400080f2405 */
[----:B------:R-:W-:-:S04]  /*0bf0*/  IMAD.U32 R8, RZ, RZ, UR6 ;  /* 0x00000006ff087e24 */ /* 0x000fc8000f8e00ff */
[----:B------:R-:W-:-:S06]  /*0c00*/  IMAD.U32 R9, RZ, RZ, UR7 ;  /* 0x00000007ff097e24 */ /* 0x000fcc000f8e00ff */
[----:B------:R-:W2:Y:S02]  /*0c10*/  LDG.E.128 R8, desc[UR12][R8.64] ;  /* 0x0000000c08087981 */ /* 0x000ea4000c1e1d00 */
[----:B--2---:R-:W-:Y:S02]  /*0c20*/  DADD R4, R4, R8 ;  /* 0x0000000004047229 */ /* 0x004fe40000000008 */
[----:B------:R-:W-:-:S11]  /*0c30*/  DADD R6, R6, R10 ;  /* 0x0000000006067229 */ /* 0x000fd6000000000a */
.L_x_1258:
[----:B------:R-:W-:Y:S05]  /*0c40*/  BSYNC.RECONVERGENT B0 ;  /* 0x0000000000007941 */ /* 0x000fea0003800200 */
.L_x_1253:
[----:B------:R-:W0:Y:S02]  /*0c50*/  LDCU.64 UR6, c[0x0][0x380] ;  /* 0x00007000ff0677ac */ /* 0x000e240008000a00 */
[----:B0----5:R-:W-:-:S04]  /*0c60*/  LEA R2, P0, R0, UR6, 0x4 ;  /* 0x0000000600027c11 */ /* 0x021fc8000f8020ff */
[----:B------:R-:W-:-:S05]  /*0c70*/  LEA.HI.X R3, R0, UR7, RZ, 0x4, P0 ;  /* 0x0000000700037c11 */ /* 0x000fca00080f24ff */
[----:B------:R-:W-:Y:S01]  /*0c80*/  STG.E.128 desc[UR12][R2.64], R4 ;  /* 0x0000000402007986 */ /* 0x000fe2000c101d0c */
[----:B------:R-:W-:Y:S05]  /*0c90*/  EXIT ;  /* 0x000000000000794d */ /* 0x000fea0003800000 */
.L_x_1259:
        /* <DEDUP_REMOVED lines=14> */
.L_x_8789:


//--------------------- .text._ZN2at6native55_GLOBAL__N__0955718d_22_SparseCsrTensorMath_cu_868dd54534reduce_sparse_csr_dim0_cuda_kernelIN3c107complexIdEEiNS1_14ReductionAddOpIS5_EES5_EEvPT2_PKT0_lPKT_SC_lT1_ --------------------------
	.section	.text._ZN2at6native55_GLOBAL__N__0955718d_22_SparseCsrTensorMath_cu_868dd54534reduce_sparse_csr_dim0_cuda_kernelIN3c107complexIdEEiNS1_14ReductionAddOpIS5_EES5_EEvPT2_PKT0_lPKT_SC_lT1_,"ax",@progbits
	.align	128
.text._ZN2at6native55_GLOBAL__N__0955718d_22_SparseCsrTensorMath_cu_868dd54534reduce_sparse_csr_dim0_cuda_kernelIN3c107complexIdEEiNS1_14ReductionAddOpIS5_EES5_EEvPT2_PKT0_lPKT_SC_lT1_:
        .type           _ZN2at6native55_GLOBAL__N__0955718d_22_SparseCsrTensorMath_cu_868dd54534reduce_sparse_csr_dim0_cuda_kernelIN3c107complexIdEEiNS1_14ReductionAddOpIS5_EES5_EEvPT2_PKT0_lPKT_SC_lT1_,@function
        .size           _ZN2at6native55_GLOBAL__N__0955718d_22_SparseCsrTensorMath_cu_868dd54534reduce_sparse_csr_dim0_cuda_kernelIN3c107complexIdEEiNS1_14ReductionAddOpIS5_EES5_EEvPT2_PKT0_lPKT_SC_lT1_,(.L_x_8790 - _ZN2at6native55_GLOBAL__N__0955718d_22_SparseCsrTensorMath_cu_868dd54534reduce_sparse_csr_dim0_cuda_kernelIN3c107complexIdEEiNS1_14ReductionAddOpIS5_EES5_EEvPT2_PKT0_lPKT_SC_lT1_)
        .other          _ZN2at6native55_GLOBAL__N__0955718d_22_SparseCsrTensorMath_cu_868dd54534reduce_sparse_csr_dim0_cuda_kernelIN3c107complexIdEEiNS1_14ReductionAddOpIS5_EES5_EEvPT2_PKT0_lPKT_SC_lT1_,@"STO_CUDA_ENTRY STV_DEFAULT"
_ZN2at6native55_GLOBAL__N__0955718d_22_SparseCsrTensorMath_cu_868dd54534reduce_sparse_csr_dim0_cuda_kernelIN3c107complexIdEEiNS1_14ReductionAddOpIS5_EES5_EEvPT2_PKT0_lPKT_SC_lT1_:
        /* <DEDUP_REMOVED lines=29> */
[----:B0-----:R-:W-:Y:S08]  /*01d0*/  BRA.U !UP1, `(.L_x_1261) ;  /* 0x0000000509007547 */ /* 0x001ff0000b800000 */
        /* <DEDUP_REMOVED lines=15> */
.L_x_1262:
[----:B------:R-:W2:Y:S04]  /*02d0*/  LDG.E R3, desc[UR12][R28.64+-0x10] ;  /* 0xfffff00c1c037981 */ /* 0x000ea8000c1e1900 */
[----:B------:R-:W3:Y:S04]  /*02e0*/  LDG.E R13, desc[UR12][R28.64+-0xc] ;  /* 0xfffff40c1c0d7981 */ /* 0x000ee8000c1e1900 */
[----:B------:R-:W4:Y:S04]  /*02f0*/  LDG.E R15, desc[UR12][R28.64+-0x8] ;  /* 0xfffff80c1c0f7981 */ /* 0x000f28000c1e1900 */
[----:B------:R-:W4:Y:S01]  /*0300*/  LDG.E R25, desc[UR12][R28.64+0x8] ;  /* 0x0000080c1c197981 */ /* 0x000f22000c1e1900 */
[----:B--2--5:R-:W-:-:S03]  /*0310*/  ISETP.NE.AND P0, PT, R0, R3, PT ;  /* 0x000000030000720c */ /* 0x024fc60003f05270 */
[----:B------:R-:W2:Y:S10]  /*0320*/  LDG.E R3, desc[UR12][R28.64+-0x4] ;  /* 0xfffffc0c1c037981 */ /* 0x000eb4000c1e1900 */
[----:B------:R-:W2:Y:S01]  /*0330*/  @!P0 LDG.E.128 R4, desc[UR12][R26.64+-0x40] ;  /* 0xffffc00c1a048981 */ /* 0x000ea2000c1e1d00 */
[----:B---3--:R-:W-:-:S03]  /*0340*/  ISETP.NE.AND P5, PT, R0, R13, PT ;  /* 0x0000000d0000720c */ /* 0x008fc60003fa5270 */
[----:B------:R-:W3:Y:S01]  /*0350*/  LDG.E R13, desc[UR12][R28.64] ;  /* 0x0000000c1c0d7981 */ /* 0x000ee2000c1e1900 */
[----:B----4-:R-:W-:-:S03]  /*0360*/  ISETP.NE.AND P4, PT, R0, R15, PT ;  /* 0x0000000f0000720c */ /* 0x010fc60003f85270 */
[----:B------:R-:W4:Y:S06]  /*0370*/  LDG.E R15, desc[UR12][R28.64+0x4] ;  /* 0x0000040c1c0f7981 */ /* 0x000f2c000c1e1900 */
[----:B------:R-:W4:Y:S04]  /*0380*/  @!P5 LDG.E.128 R16, desc[UR12][R26.64+-0x30] ;  /* 0xffffd00c1a10d981 */ /* 0x000f28000c1e1d00 */
[----:B------:R-:W4:Y:S01]  /*0390*/  @!P4 LDG.E.128 R20, desc[UR12][R26.64+-0x20] ;  /* 0xffffe00c1a14c981 */ /* 0x000f22000c1e1d00 */
[----:B--2---:R-:W-:-:S03]  /*03a0*/  ISETP.NE.AND P3, PT, R0, R3, PT ;  /* 0x000000030000720c */ /* 0x004fc60003f65270 */
[----:B------:R-:W2:Y:S01]  /*03b0*/  LDG.E R3, desc[UR12][R28.64+0xc] ;  /* 0x00000c0c1c037981 */ /* 0x000ea2000c1e1900 */
[----:B------:R-:W-:Y:S02]  /*03c0*/  @!P0 DADD R8, R8, R4 ;  /* 0x0000000008088229 */ /* 0x000fe40000000004 */
[----:B------:R-:W-:-:S07]  /*03d0*/  @!P0 DADD R10, R10, R6 ;  /* 0x000000000a0a8229 */ /* 0x000fce0000000006 */
[----:B------:R-:W2:Y:S01]  /*03e0*/  @!P3 LDG.E.128 R4, desc[UR12][R26.64+-0x10] ;  /* 0xfffff00c1a04b981 */ /* 0x000ea2000c1e1d00 */
[C---:B---3--:R-:W-:Y:S02]  /*03f0*/  ISETP.NE.AND P2, PT, R0.reuse, R13, PT ;  /* 0x0000000d0000720c */ /* 0x048fe40003f45270 */
[C---:B----4-:R-:W-:Y:S02]  /*0400*/  ISETP.NE.AND P1, PT, R0.reuse, R15, PT ;  /* 0x0000000f0000720c */ /* 0x050fe40003f25270 */
[----:B------:R-:W-:-:S09]  /*0410*/  ISETP.NE.AND P0, PT, R0, R25, PT ;  /* 0x000000190000720c */ /* 0x000fd20003f05270 */
[----:B------:R-:W3:Y:S01]  /*0420*/  @!P2 LDG.E.128 R12, desc[UR12][R26.64] ;  /* 0x0000000c1a0ca981 */ /* 0x000ee2000c1e1d00 */
[----:B------:R-:W-:Y:S02]  /*0430*/  @!P5 DADD R8, R8, R16 ;  /* 0x000000000808d229 */ /* 0x000fe40000000010 */
[----:B------:R-:W-:Y:S01]  /*0440*/  @!P5 DADD R10, R10, R18 ;  /* 0x000000000a0ad229 */ /* 0x000fe20000000012 */
[----:B------:R-:W4:Y:S05]  /*0450*/  @!P1 LDG.E.128 R16, desc[UR12][R26.64+0x10] ;  /* 0x0000100c1a109981 */ /* 0x000f2a000c1e1d00 */
[----:B------:R-:W-:Y:S02]  /*0460*/  @!P4 DADD R8, R8, R20 ;  /* 0x000000000808c229 */ /* 0x000fe40000000014 */
[----:B------:R-:W-:Y:S01]  /*0470*/  @!P4 DADD R10, R10, R22 ;  /* 0x000000000a0ac229 */ /* 0x000fe20000000016 */
[----:B------:R-:W4:Y:S01]  /*0480*/  @!P0 LDG.E.128 R20, desc[UR12][R26.64+0x20] ;  /* 0x0000200c1a148981 */ /* 0x000f22000c1e1d00 */
[----:B--2---:R-:W-:-:S04]  /*0490*/  ISETP.NE.AND P5, PT, R0, R3, PT ;  /* 0x000000030000720c */ /* 0x004fc80003fa5270 */
[----:B------:R-:W-:Y:S02]  /*04a0*/  @!P3 DADD R8, R8, R4 ;  /* 0x000000000808b229 */ /* 0x000fe40000000004 */
[----:B------:R-:W-:-:S07]  /*04b0*/  @!P3 DADD R10, R10, R6 ;  /* 0x000000000a0ab229 */ /* 0x000fce0000000006 */
[----:B------:R0:W2:Y:S01]  /*04c0*/  @!P5 LDG.E.128 R4, desc[UR12][R26.64+0x30] ;  /* 0x0000300c1a04d981 */ /* 0x0000a2000c1e1d00 */
[----:B------:R-:W-:Y:S01]  /*04d0*/  UIADD3 UR6, UP1, UPT, UR6, -0x8, URZ ;  /* 0xfffffff806067890 */ /* 0x000fe2000ff3e0ff */
[----:B---3--:R-:W-:Y:S02]  /*04e0*/  @!P2 DADD R8, R8, R12 ;  /* 0x000000000808a229 */ /* 0x008fe4000000000c */
[----:B------:R-:W-:Y:S01]  /*04f0*/  @!P2 DADD R10, R10, R14 ;  /* 0x000000000a0aa229 */ /* 0x000fe2000000000e */
[----:B------:R-:W-:Y:S02]  /*0500*/  UIADD3.X UR7, UPT, UPT, UR7, -0x1, URZ, UP1, !UPT ;  /* 0xffffffff07077890 */ /* 0x000fe40008ffe4ff */
[----:B------:R-:W-:-:S03]  /*0510*/  UISETP.NE.U32.AND UP1, UPT, UR6, URZ, UPT ;  /* 0x000000ff0600728c */ /* 0x000fc6000bf25070 */
[----:B----4-:R-:W-:Y:S02]  /*0520*/  @!P1 DADD R8, R8, R16 ;  /* 0x0000000008089229 */ /* 0x010fe40000000010 */
[----:B------:R-:W-:Y:S01]  /*0530*/  @!P1 DADD R10, R10, R18 ;  /* 0x000000000a0a9229 */ /* 0x000fe20000000012 */
[----:B------:R-:W-:-:S05]  /*0540*/  UISETP.NE.AND.EX UP1, UPT, UR7, URZ, UPT, UP1 ;  /* 0x000000ff0700728c */ /* 0x000fca000bf25310 */
[----:B------:R-:W-:Y:S02]  /*0550*/  @!P0 DADD R8, R8, R20 ;  /* 0x0000000008088229 */ /* 0x000fe40000000014 */
[----:B------:R-:W-:Y:S01]  /*0560*/  @!P0 DADD R10, R10, R22 ;  /* 0x000000000a0a8229 */ /* 0x000fe20000000016 */
[----:B------:R-:W-:Y:S02]  /*0570*/  IADD3 R28, P0, PT, R28, 0x20, RZ ;  /* 0x000000201c1c7810 */ /* 0x000fe40007f1e0ff */
[----:B0-----:R-:W-:-:S03]  /*0580*/  IADD3 R26, P1, PT, R26, 0x80, RZ ;  /* 0x000000801a1a7810 */ /* 0x001fc60007f3e0ff */
[----:B------:R-:W-:Y:S02]  /*0590*/  IMAD.X R29, RZ, RZ, R29, P0 ;  /* 0x000000ffff1d7224 */ /* 0x000fe400000e061d */
[----:B------:R-:W-:Y:S01]  /*05a0*/  IMAD.X R27, RZ, RZ, R27, P1 ;  /* 0x000000ffff1b7224 */ /* 0x000fe200008e061b */
[----:B--2---:R-:W-:Y:S02]  /*05b0*/  @!P5 DADD R8, R8, R4 ;  /* 0x000000000808d229 */ /* 0x004fe40000000004 */
[----:B------:R-:W-:Y:S01]  /*05c0*/  @!P5 DADD R10, R10, R6 ;  /* 0x000000000a0ad229 */ /* 0x000fe20000000006 */
[----:B------:R-:W-:Y:S10]  /*05d0*/  BRA.U UP1, `(.L_x_1262) ;  /* 0xfffffffd013c7547 */ /* 0x000ff4000b83ffff */
.L_x_1261:
        /* <DEDUP_REMOVED lines=25> */
[----:B------:R-:W2:Y:S01]  /*0770*/  @!P0 LDG.E.128 R4, desc[UR12][R24.64] ;  /* 0x0000000c18048981 */ /* 0x000ea2000c1e1d00 */
[----:B------:R-:W-:-:S03]  /*0780*/  ISETP.NE.AND P3, PT, R0, R19, PT ;  /* 0x000000130000720c */ /* 0x000fc60003f65270 */
[----:B------:R-:W3:Y:S04]  /*0790*/  @!P1 LDG.E.128 R12, desc[UR12][R24.64+0x10] ;  /* 0x0000100c180c9981 */ /* 0x000ee8000c1e1d00 */
[----:B------:R-:W4:Y:S06]  /*07a0*/  @!P2 LDG.E.128 R16, desc[UR12][R24.64+0x20] ;  /* 0x0000200c1810a981 */ /* 0x000f2c000c1e1d00 */
        /* <DEDUP_REMOVED lines=11> */
.L_x_1263:
        /* <DEDUP_REMOVED lines=15> */
[----:B0-----:R-:W-:-:S04]  /*0950*/  ULEA UR6, UP1, UR4, UR6, 0x4 ;  /* 0x0000000604067291 */ /* 0x001fc8000f8220ff */
[----:B------:R-:W-:Y:S02]  /*0960*/  ULEA.HI.X UR7, UR4, UR7, UR5, 0x4, UP1 ;  /* 0x0000000704077291 */ /* 0x000fe400088f2405 */
[----:B------:R-:W-:-:S04]  /*0970*/  IMAD.U32 R18, RZ, RZ, UR6 ;  /* 0x00000006ff127e24 */ /* 0x000fc8000f8e00ff */
[----:B------:R-:W-:Y:S01]  /*0980*/  IMAD.U32 R19, RZ, RZ, UR7 ;  /* 0x00000007ff137e24 */ /* 0x000fe2000f8e00ff */
[C---:B--2--5:R-:W-:Y:S02]  /*0990*/  ISETP.NE.AND P0, PT, R0.reuse, R3, PT ;  /* 0x000000030000720c */ /* 0x064fe40003f05270 */
[----:B---3--:R-:W-:-:S11]  /*09a0*/  ISETP.NE.AND P1, PT, R0, R5, PT ;  /* 0x000000050000720c */ /* 0x008fd60003f25270 */
[----:B------:R-:W2:Y:S04]  /*09b0*/  @!P0 LDG.E.128 R4, desc[UR12][R18.64] ;  /* 0x0000000c12048981 */ /* 0x000ea8000c1e1d00 */
[----:B------:R-:W3:Y:S01]  /*09c0*/  @!P1 LDG.E.128 R12, desc[UR12][R18.64+0x10] ;  /* 0x0000100c120c9981 */ /* 0x000ee2000c1e1d00 */
[----:B------:R-:W-:-:S04]  /*09d0*/  UIADD3 UR4, UP1, UPT, UR4, 0x2, URZ ;  /* 0x0000000204047890 */ /* 0x000fc8000ff3e0ff */
[----:B------:R-:W-:Y:S01]  /*09e0*/  UIADD3.X UR5, UPT, UPT, URZ, UR5, URZ, UP1, !UPT ;  /* 0x00000005ff057290 */ /* 0x000fe20008ffe4ff */
[----:B--2---:R-:W-:Y:S02]  /*09f0*/  @!P0 DADD R8, R8, R4 ;  /* 0x0000000008088229 */ /* 0x004fe40000000004 */
[----:B------:R-:W-:-:S06]  /*0a00*/  @!P0 DADD R10, R10, R6 ;  /* 0x000000000a0a8229 */ /* 0x000fcc0000000006 */
[----:B---3--:R-:W-:Y:S02]  /*0a10*/  @!P1 DADD R8, R8, R12 ;  /* 0x0000000008089229 */ /* 0x008fe4000000000c */
[----:B------:R-:W-:-:S11]  /*0a20*/  @!P1 DADD R10, R10, R14 ;  /* 0x000000000a0a9229 */ /* 0x000fd6000000000e */
.L_x_1264:
        /* <DEDUP_REMOVED lines=18> */
.L_x_1265:
[----:B------:R-:W-:Y:S05]  /*0b50*/  BSYNC.RECONVERGENT B0 ;  /* 0x0000000000007941 */ /* 0x000fea0003800200 */
.L_x_1260:
[----:B------:R-:W0:Y:S02]  /*0b60*/  LDCU.64 UR6, c[0x0][0x380] ;  /* 0x00007000ff0677ac */ /* 0x000e240008000a00 */
[----:B0-----:R-:W-:-:S04]  /*0b70*/  LEA R4, P0, R2, UR6, 0x4 ;  /* 0x0000000602047c11 */ /* 0x001fc8000f8020ff */
[----:B------:R-:W-:-:S05]  /*0b80*/  LEA.HI.X R5, R2, UR7, RZ, 0x4, P0 ;  /* 0x0000000702057c11 */ /* 0x000fca00080f24ff */
[----:B------:R-:W-:Y:S01]  /*0b90*/  STG.E.128 desc[UR12][R4.64], R8 ;  /* 0x0000000804007986 */ /* 0x000fe2000c101d0c */
[----:B------:R-:W-:Y:S05]  /*0ba0*/  EXIT ;  /* 0x000000000000794d */ /* 0x000fea0003800000 */
.L_x_1266:
        /* <DEDUP_REMOVED lines=13> */
.L_x_8790:


//--------------------- .text._ZN2at6native55_GLOBAL__N__0955718d_22_SparseCsrTensorMath_cu_868dd54534reduce_sparse_csr_dim1_cuda_kernelIflNS1_14ReductionAddOpIfEEfEEvPT2_PKT_PKT0_SC_lT1_ --------------------------
	.section	.text._ZN2at6native55_GLOBAL__N__0955718d_22_SparseCsrTensorMath_cu_868dd54534reduce_sparse_csr_dim1_cuda_kernelIflNS1_14ReductionAddOpIfEEfEEvPT2_PKT_PKT0_SC_lT1_,"ax",@progbits
	.align	128
.text._ZN2at6native55_GLOBAL__N__0955718d_22_SparseCsrTensorMath_cu_868dd54534reduce_sparse_csr_dim1_cuda_kernelIflNS1_14ReductionAddOpIfEEfEEvPT2_PKT_PKT0_SC_lT1_:
        .type           _ZN2at6native55_GLOBAL__N__0955718d_22_SparseCsrTensorMath_cu_868dd54534reduce_sparse_csr_dim1_cuda_kernelIflNS1_14ReductionAddOpIfEEfEEvPT2_PKT_PKT0_SC_lT1_,@function
        .size           _ZN2at6native55_GLOBAL__N__0955718d_22_SparseCsrTensorMath_cu_868dd54534reduce_sparse_csr_dim1_cuda_kernelIflNS1_14ReductionAddOpIfEEfEEvPT2_PKT_PKT0_SC_lT1_,(.L_x_8791 - _ZN2at6native55_GLOBAL__N__0955718d_22_SparseCsrTensorMath_cu_868dd54534reduce_sparse_csr_dim1_cuda_kernelIflNS1_14ReductionAddOpIfEEfEEvPT2_PKT_PKT0_SC_lT1_)
        .other          _ZN2at6native55_GLOBAL__N__0955718d_22_SparseCsrTensorMath_cu_868dd54534reduce_sparse_csr_dim1_cuda_kernelIflNS1_14ReductionAddOpIfEEfEEvPT2_PKT_PKT0_SC_lT1_,@"STO_CUDA_ENTRY STV_DEFAULT"
_ZN2at6native55_GLOBAL__N__0955718d_22_SparseCsrTensorMath_cu_868dd54534reduce_sparse_csr_dim1_cuda_kernelIflNS1_14ReductionAddOpIfEEfEEvPT2_PKT_PKT0_SC_lT1_:
        /* <DEDUP_REMOVED lines=44> */
.L_x_1271:
        /* <DEDUP_REMOVED lines=15> */
[----:B--2---:R-:W-:-:S03]  /*03b0*/  FADD.FTZ R22, R22, R5 ;  /* 0x0000000516167221 */ /* 0x004fc60000010000 */
[----:B------:R0:W2:Y:S01]  /*03c0*/  LDG.E R5, desc[UR4][R2.64+0x1c] ;  /* 0x00001c0402057981 */ /* 0x0000a2000c1e1900 */
[----:B------:R-:W-:Y:S01]  /*03d0*/  IADD3 R26, P1, PT, R26, -0x10, RZ ;  /* 0xfffffff01a1a7810 */ /* 0x000fe20007f3e0ff */
[----:B---3--:R-:W-:Y:S01]  /*03e0*/  FADD.FTZ R22, R22, R23 ;  /* 0x0000001716167221 */ /* 0x008fe20000010000 */
[----:B------:R-:W-:Y:S02]  /*03f0*/  IADD3 R6, P2, PT, R6, 0x10, RZ ;  /* 0x0000001006067810 */ /* 0x000fe40007f5e0ff */
[----:B------:R-:W-:Y:S01]  /*0400*/  IADD3.X R12, PT, PT, R12, -0x1, RZ, P1, !PT ;  /* 0xffffffff0c0c7810 */ /* 0x000fe20000ffe4ff */
[----:B----4-:R-:W-:Y:S01]  /*0410*/  FADD.FTZ R22, R22, R25 ;  /* 0x0000001916167221 */ /* 0x010fe20000010000 */
[----:B------:R-:W-:Y:S01]  /*0420*/  ISETP.NE.U32.AND P1, PT, R26, RZ, PT ;  /* 0x000000ff1a00720c */ /* 0x000fe20003f25070 */
[----:B------:R-:W-:Y:S02]  /*0430*/  IMAD.X R7, RZ, RZ, R7, P2 ;  /* 0x000000ffff077224 */ /* 0x000fe400010e0607 */
[----:B-----5:R-:W-:Y:S01]  /*0440*/  FADD.FTZ R21, R22, R21 ;  /* 0x0000001516157221 */ /* 0x020fe20000010000 */
[----:B------:R-:W-:-:S02]  /*0450*/  ISETP.NE.AND.EX P1, PT, R12, RZ, PT, P1 ;  /* 0x000000ff0c00720c */ /* 0x000fc40003f25310 */
[----:B0-----:R-:W-:Y:S01]  /*0460*/  IADD3 R2, P3, PT, R2, 0x40, RZ ;  /* 0x0000004002027810 */ /* 0x001fe20007f7e0ff */
[----:B------:R-:W-:-:S04]  /*0470*/  FADD.FTZ R20, R21, R20 ;  /* 0x0000001415147221 */ /* 0x000fc80000010000 */
[----:B------:R-:W-:Y:S01]  /*0480*/  FADD.FTZ R19, R20, R19 ;  /* 0x0000001314137221 */ /* 0x000fe20000010000 */
[----:B------:R-:W-:-:S03]  /*0490*/  IMAD.X R3, RZ, RZ, R3, P3 ;  /* 0x000000ffff037224 */ /* 0x000fc600018e0603 */
[----:B------:R-:W-:-:S04]  /*04a0*/  FADD.FTZ R18, R19, R18 ;  /* 0x0000001213127221 */ /* 0x000fc80000010000 */
        /* <DEDUP_REMOVED lines=8> */
[----:B--2---:R-:W-:Y:S01]  /*0530*/  FADD.FTZ R5, R10, R5 ;  /* 0x000000050a057221 */ /* 0x004fe20000010000 */
[----:B------:R-:W-:Y:S06]  /*0540*/  @P1 BRA `(.L_x_1271) ;  /* 0xfffffffc005c1947 */ /* 0x000fec000383ffff */
.L_x_1270:
[----:B------:R-:W-:Y:S05]  /*0550*/  BSYNC.RECONVERGENT B1 ;  /* 0x0000000000017941 */ /* 0x000fea0003800200 */
.L_x_1269:
        /* <DEDUP_REMOVED lines=21> */
[----:B--2---:R-:W-:-:S04]  /*06b0*/  FADD.FTZ R10, R5, R10 ;  /* 0x0000000a050a7221 */ /* 0x004fc80000010000 */
[----:B---3--:R-:W-:-:S04]  /*06c0*/  FADD.FTZ R9, R10, R9 ;  /* 0x000000090a097221 */ /* 0x008fc80000010000 */
[----:B----4-:R-:W-:-:S04]  /*06d0*/  FADD.FTZ R9, R9, R12 ;  /* 0x0000000c09097221 */ /* 0x010fc80000010000 */
[----:B-----5:R-:W-:-:S04]  /*06e0*/  FADD.FTZ R9, R9, R14 ;  /* 0x0000000e09097221 */ /* 0x020fc80000010000 */
[----:B------:R-:W-:-:S04]  /*06f0*/  FADD.FTZ R9, R9, R16 ;  /* 0x0000001009097221 */ /* 0x000fc80000010000 */
[----:B------:R-:W-:-:S04]  /*0700*/  FADD.FTZ R9, R9, R18 ;  /* 0x0000001209097221 */ /* 0x000fc80000010000 */
[----:B------:R-:W-:-:S04]  /*0710*/  FADD.FTZ R9, R9, R20 ;  /* 0x0000001409097221 */ /* 0x000fc80000010000 */
[----:B------:R-:W-:-:S07]  /*0720*/  FADD.FTZ R5, R9, R22 ;  /* 0x0000001609057221 */ /* 0x000fce0000010000 */
.L_x_1273:
[----:B------:R-:W-:Y:S05]  /*0730*/  BSYNC.RECONVERGENT B1 ;  /* 0x0000000000017941 */ /* 0x000fea0003800200 */
.L_x_1272:
        /* <DEDUP_REMOVED lines=16> */
[----:B--2---:R-:W-:-:S04]  /*0840*/  @P0 FADD.FTZ R12, R5, R12 ;  /* 0x0000000c050c0221 */ /* 0x004fc80000010000 */
[----:B---3--:R-:W-:-:S04]  /*0850*/  @P0 FADD.FTZ R9, R12, R9 ;  /* 0x000000090c090221 */ /* 0x008fc80000010000 */
[----:B----4-:R-:W-:-:S04]  /*0860*/  @P0 FADD.FTZ R9, R9, R14 ;  /* 0x0000000e09090221 */ /* 0x010fc80000010000 */
[----:B-----5:R-:W-:Y:S01]  /*0870*/  @P0 FADD.FTZ R5, R9, R16 ;  /* 0x0000001009050221 */ /* 0x020fe20000010000 */
[----:B------:R-:W-:Y:S06]  /*0880*/  @!P1 BRA `(.L_x_1268) ;  /* 0x0000000000389947 */ /* 0x000fec0003800000 */
[----:B------:R-:W0:Y:S02]  /*0890*/  LDCU.64 UR6, c[0x0][0x388] ;  /* 0x00007100ff0677ac */ /* 0x000e240008000a00 */
[----:B0-----:R-:W-:-:S04]  /*08a0*/  LEA R8, P0, R6, UR6, 0x2 ;  /* 0x0000000606087c11 */ /* 0x001fc8000f8010ff */
[----:B------:R-:W-:-:S09]  /*08b0*/  LEA.HI.X R9, R6, UR7, R7, 0x2, P0 ;  /* 0x0000000706097c11 */ /* 0x000fd200080f1407 */
.L_x_1274:
        /* <DEDUP_REMOVED lines=9> */
[----:B--2---:R-:W-:-:S12]  /*0950*/  FADD.FTZ R5, R2, R5 ;  /* 0x0000000502057221 */ /* 0x004fd80000010000 */
[----:B------:R-:W-:Y:S05]  /*0960*/  @P0 BRA `(.L_x_1274) ;  /* 0xfffffffc00d40947 */ /* 0x000fea000383ffff */
.L_x_1268:
[----:B------:R-:W-:Y:S05]  /*0970*/  BSYNC.RECONVERGENT B0 ;  /* 0x0000000000007941 */ /* 0x000fea0003800200 */
.L_x_1267:
        /* <DEDUP_REMOVED lines=9> */
.L_x_1275:
        /* <DEDUP_REMOVED lines=15> */
.L_x_8791:


//--------------------- .text._ZN2at6native55_GLOBAL__N__0955718d_22_SparseCsrTensorMath_cu_868dd54534reduce_sparse_csr_dim1_cuda_kernelIfiNS1_14ReductionAddOpIfEEfEEvPT2_PKT_PKT0_SC_lT1_ --------------------------
	.section	.text._ZN2at6native55_GLOBAL__N__0955718d_22_SparseCsrTensorMath_cu_868dd54534reduce_sparse_csr_dim1_cuda_kernelIfiNS1_14ReductionAddOpIfEEfEEvPT2_PKT_PKT0_SC_lT1_,"ax",@progbits
	.align	128
.text._ZN2at6native55_GLOBAL__N__0955718d_22_SparseCsrTensorMath_cu_868dd54534reduce_sparse_csr_dim1_cuda_kernelIfiNS1_14ReductionAddOpIfEEfEEvPT2_PKT_PKT0_SC_lT1_:
        .type           _ZN2at6native55_GLOBAL__N__0955718d_22_SparseCsrTensorMath_cu_868dd54534reduce_sparse_csr_dim1_cuda_kernelIfiNS1_14ReductionAddOpIfEEfEEvPT2_PKT_PKT0_SC_lT1_,@function
        .size           _ZN2at6native55_GLOBAL__N__0955718d_22_SparseCsrTensorMath_cu_868dd54534reduce_sparse_csr_dim1_cuda_kernelIfiNS1_14ReductionAddOpIfEEfEEvPT2_PKT_PKT0_SC_lT1_,(.L_x_8792 - _ZN2at6native55_GLOBAL__N__0955718d_22_SparseCsrTensorMath_cu_868dd54534reduce_sparse_csr_dim1_cuda_kernelIfiNS1_14ReductionAddOpIfEEfEEvPT2_PKT_PKT0_SC_lT1_)
        .other          _ZN2at6native55_GLOBAL__N__0955718d_22_SparseCsrTensorMath_cu_868dd54534reduce_sparse_csr_dim1_cuda_kernelIfiNS1_14ReductionAddOpIfEEfEEvPT2_PKT_PKT0_SC_lT1_,@"STO_CUDA_ENTRY STV_DEFAULT"
_ZN2at6native55_GLOBAL__N__0955718d_22_SparseCsrTensorMath_cu_868dd54534reduce_sparse_csr_dim1_cuda_kernelIfiNS1_14ReductionAddOpIfEEfEEvPT2_PKT_PKT0_SC_lT1_:
        /* <DEDUP_REMOVED lines=37> */
.L_x_1280:
        /* <DEDUP_REMOVED lines=20> */
[----:B--2---:R-:W-:-:S04]  /*0390*/  FADD.FTZ R25, R25, R0 ;  /* 0x0000000019197221 */ /* 0x004fc80000010000 */
[----:B---3--:R-:W-:-:S04]  /*03a0*/  FADD.FTZ R24, R25, R24 ;  /* 0x0000001819187221 */ /* 0x008fc80000010000 */
[----:B----4-:R-:W-:-:S04]  /*03b0*/  FADD.FTZ R27, R24, R27 ;  /* 0x0000001b181b7221 */ /* 0x010fc80000010000 */
[----:B-----5:R-:W-:-:S04]  /*03c0*/  FADD.FTZ R22, R27, R22 ;  /* 0x000000161b167221 */ /* 0x020fc80000010000 */
        /* <DEDUP_REMOVED lines=11> */
[----:B------:R-:W-:Y:S01]  /*0480*/  FADD.FTZ R0, R10, R23 ;  /* 0x000000170a007221 */ /* 0x000fe20000010000 */
[----:B------:R-:W-:Y:S06]  /*0490*/  @P1 BRA `(.L_x_1280) ;  /* 0xfffffffc006c1947 */ /* 0x000fec000383ffff */
.L_x_1279:
[----:B------:R-:W-:Y:S05]  /*04a0*/  BSYNC.RECONVERGENT B1 ;  /* 0x0000000000017941 */ /* 0x000fea0003800200 */
.L_x_1278:
        /* <DEDUP_REMOVED lines=25> */
.L_x_1282:
[----:B------:R-:W-:Y:S05]  /*0640*/  BSYNC.RECONVERGENT B1 ;  /* 0x0000000000017941 */ /* 0x000fea0003800200 */
.L_x_1281:
        /* <DEDUP_REMOVED lines=13> */
[----:B--2---:R-:W-:-:S04]  /*0720*/  FADD.FTZ R5, R0, R5 ;  /* 0x0000000500057221 */ /* 0x004fc80000010000 */
[----:B---3--:R-:W-:-:S04]  /*0730*/  FADD.FTZ R4, R5, R4 ;  /* 0x0000000405047221 */ /* 0x008fc80000010000 */
[----:B----4-:R-:W-:-:S04]  /*0740*/  FADD.FTZ R4, R4, R11 ;  /* 0x0000000b04047221 */ /* 0x010fc80000010000 */
[----:B-----5:R-:W-:-:S07]  /*0750*/  FADD.FTZ R0, R4, R13 ;  /* 0x0000000d04007221 */ /* 0x020fce0000010000 */
.L_x_1284:
[----:B------:R-:W-:Y:S05]  /*0760*/  BSYNC.RECONVERGENT B1 ;  /* 0x0000000000017941 */ /* 0x000fea0003800200 */
.L_x_1283:
[----:B------:R-:W-:Y:S05]  /*0770*/  @!P1 BRA `(.L_x_1277) ;  /* 0x0000000000249947 */ /* 0x000fea0003800000 */
[----:B------:R-:W0:Y:S01]  /*0780*/  LDC.64 R4, c[0x0][0x388] ;  /* 0x0000e200ff047b82 */ /* 0x000e220000000a00 */
[----:B------:R-:W-:-:S07]  /*0790*/  IADD3 R8, PT, PT, -R8, RZ, RZ ;  /* 0x000000ff08087210 */ /* 0x000fce0007ffe1ff */
.L_x_1285:
[----:B0-----:R-:W-:-:S06]  /*07a0*/  IMAD.WIDE R2, R9, 0x4, R4 ;  /* 0x0000000409027825 */ /* 0x001fcc00078e0204 */
[----:B------:R-:W2:Y:S01]  /*07b0*/  LDG.E R3, desc[UR4][R2.64] ;  /* 0x0000000402037981 */ /* 0x000ea2000c1e1900 */
[----:B------:R-:W-:Y:S02]  /*07c0*/  IADD3 R8, PT, PT, R8, 0x1, RZ ;  /* 0x0000000108087810 */ /* 0x000fe40007ffe0ff */
[----:B------:R-:W-:Y:S02]  /*07d0*/  IADD3 R9, PT, PT, R9, 0x1, RZ ;  /* 0x0000000109097810 */ /* 0x000fe40007ffe0ff */
[----:B------:R-:W-:Y:S01]  /*07e0*/  ISETP.NE.AND P0, PT, R8, RZ, PT ;  /* 0x000000ff0800720c */ /* 0x000fe20003f05270 */
[----:B--2---:R-:W-:-:S12]  /*07f0*/  FADD.FTZ R0, R3, R0 ;  /* 0x0000000003007221 */ /* 0x004fd80000010000 */
[----:B------:R-:W-:Y:S05]  /*0800*/  @P0 BRA `(.L_x_1285) ;  /* 0xfffffffc00e40947 */ /* 0x000fea000383ffff */
.L_x_1277:
[----:B------:R-:W-:Y:S05]  /*0810*/  BSYNC.RECONVERGENT B0 ;  /* 0x0000000000007941 */ /* 0x000fea0003800200 */
.L_x_1276:
        /* <DEDUP_REMOVED lines=8> */
.L_x_1286:
        /* <DEDUP_REMOVED lines=14> */
.L_x_8792:


//--------------------- .text._ZN2at6native55_GLOBAL__N__0955718d_22_SparseCsrTensorMath_cu_868dd54534reduce_sparse_csr_dim0_cuda_kernelIflNS1_14ReductionAddOpIfEEfEEvPT2_PKT0_lPKT_S9_lT1_ --------------------------
	.section	.text._ZN2at6native55_GLOBAL__N__0955718d_22_SparseCsrTensorMath_cu_868dd54534reduce_sparse_csr_dim0_cuda_kernelIflNS1_14ReductionAddOpIfEEfEEvPT2_PKT0_lPKT_S9_lT1_,"ax",@progbits
	.align	128
.text._ZN2at6native55_GLOBAL__N__0955718d_22_SparseCsrTensorMath_cu_868dd54534reduce_sparse_csr_dim0_cuda_kernelIflNS1_14ReductionAddOpIfEEfEEvPT2_PKT0_lPKT_S9_lT1_:
        .type           _ZN2at6native55_GLOBAL__N__0955718d_22_SparseCsrTensorMath_cu_868dd54534reduce_sparse_csr_dim0_cuda_kernelIflNS1_14ReductionAddOpIfEEfEEvPT2_PKT0_lPKT_S9_lT1_,@function
        .size           _ZN2at6native55_GLOBAL__N__0955718d_22_SparseCsrTensorMath_cu_868dd54534reduce_sparse_csr_dim0_cuda_kernelIflNS1_14ReductionAddOpIfEEfEEvPT2_PKT0_lPKT_S9_lT1_,(.L_x_8793 - _ZN2at6native55_GLOBAL__N__0955718d_22_SparseCsrTensorMath_cu_868dd54534reduce_sparse_csr_dim0_cuda_kernelIflNS1_14ReductionAddOpIfEEfEEvPT2_PKT0_lPKT_S9_lT1_)
        .other          _ZN2at6native55_GLOBAL__N__0955718d_22_SparseCsrTensorMath_cu_868dd54534reduce_sparse_csr_dim0_cuda_kernelIflNS1_14ReductionAddOpIfEEfEEvPT2_PKT0_lPKT_S9_lT1_,@"STO_CUDA_ENTRY STV_DEFAULT"
_ZN2at6native55_GLOBAL__N__0955718d_22_SparseCsrTensorMath_cu_868dd54534reduce_sparse_csr_dim0_cuda_kernelIflNS1_14ReductionAddOpIfEEfEEvPT2_PKT0_lPKT_S9_lT1_:
        /* <DEDUP_REMOVED lines=43> */
.L_x_1289:
        /* <DEDUP_REMOVED lines=34> */
[----:B----4-:R-:W-:-:S03]  /*04d0*/  @!P2 FADD.FTZ R12, R12, R25 ;  /* 0x000000190c0ca221 */ /* 0x010fc60000010000 */
[----:B------:R-:W4:Y:S01]  /*04e0*/  @!P6 LDG.E R25, desc[UR14][R6.64+-0x10] ;  /* 0xfffff00e0619e981 */ /* 0x000f22000c1e1900 */
[----:B--2---:R-:W-:Y:S01]  /*04f0*/  @!P3 FADD.FTZ R12, R12, R27 ;  /* 0x0000001b0c0cb221 */ /* 0x004fe20000010000 */
[C---:B---3--:R-:W-:Y:S02]  /*0500*/  ISETP.NE.U32.AND P3, PT, R2.reuse, R14, PT ;  /* 0x0000000e0200720c */ /* 0x048fe40003f65070 */
[----:B------:R-:W2:Y:S01]  /*0510*/  @!P4 LDG.E R27, desc[UR14][R6.64+-0xc] ;  /* 0xfffff40e061bc981 */ /* 0x000ea2000c1e1900 */
[----:B------:R-:W-:Y:S02]  /*0520*/  ISETP.NE.U32.AND P2, PT, R2, R10, PT ;  /* 0x0000000a0200720c */ /* 0x000fe40003f45070 */
[C---:B------:R-:W-:Y:S02]  /*0530*/  ISETP.NE.AND.EX P3, PT, R3.reuse, R15, PT, P3 ;  /* 0x0000000f0300720c */ /* 0x040fe40003f65330 */
[----:B------:R-:W3:Y:S01]  /*0540*/  LDG.E.64 R14, desc[UR14][R4.64+0x18] ;  /* 0x0000180e040e7981 */ /* 0x000ee2000c1e1b00 */
[----:B------:R-:W-:-:S03]  /*0550*/  ISETP.NE.AND.EX P2, PT, R3, R11, PT, P2 ;  /* 0x0000000b0300720c */ /* 0x000fc60003f45320 */
[----:B------:R-:W3:Y:S01]  /*0560*/  LDG.E.64 R10, desc[UR14][R4.64+0x20] ;  /* 0x0000200e040a7981 */ /* 0x000ee2000c1e1b00 */
[----:B------:R-:W-:Y:S01]  /*0570*/  @!P0 FADD.FTZ R12, R12, R13 ;  /* 0x0000000d0c0c8221 */ /* 0x000fe20000010000 */
[----:B------:R-:W-:-:S05]  /*0580*/  ISETP.NE.U32.AND P0, PT, R2, R8, PT ;  /* 0x000000080200720c */ /* 0x000fca0003f05070 */
[----:B------:R-:W3:Y:S01]  /*0590*/  @!P3 LDG.E R13, desc[UR14][R6.64+-0x4] ;  /* 0xfffffc0e060db981 */ /* 0x000ee2000c1e1900 */
[----:B------:R-:W-:-:S03]  /*05a0*/  ISETP.NE.AND.EX P0, PT, R3, R9, PT, P0 ;  /* 0x000000090300720c */ /* 0x000fc60003f05300 */
[----:B------:R-:W3:Y:S04]  /*05b0*/  @!P2 LDG.E R18, desc[UR14][R6.64] ;  /* 0x0000000e0612a981 */ /* 0x000ee8000c1e1900 */
[----:B------:R-:W3:Y:S01]  /*05c0*/  LDG.E.64 R8, desc[UR14][R4.64+0x38] ;  /* 0x0000380e04087981 */ /* 0x000ee2000c1e1b00 */
[----:B------:R-:W-:Y:S01]  /*05d0*/  @!P1 FADD.FTZ R12, R12, R19 ;  /* 0x000000130c0c9221 */ /* 0x000fe20000010000 */
[----:B------:R-:W-:-:S04]  /*05e0*/  ISETP.NE.U32.AND P1, PT, R2, R16, PT ;  /* 0x000000100200720c */ /* 0x000fc80003f25070 */
[----:B------:R-:W-:Y:S01]  /*05f0*/  ISETP.NE.AND.EX P1, PT, R3, R17, PT, P1 ;  /* 0x000000110300720c */ /* 0x000fe20003f25310 */
[----:B----4-:R-:W-:-:S04]  /*0600*/  @!P6 FADD.FTZ R12, R12, R25 ;  /* 0x000000190c0ce221 */ /* 0x010fc80000010000 */
[----:B--2---:R-:W-:Y:S01]  /*0610*/  @!P4 FADD.FTZ R12, R12, R27 ;  /* 0x0000001b0c0cc221 */ /* 0x004fe20000010000 */
[----:B---3--:R-:W-:-:S03]  /*0620*/  ISETP.NE.U32.AND P6, PT, R2, R14, PT ;  /* 0x0000000e0200720c */ /* 0x008fc60003fc5070 */
[----:B------:R-:W-:Y:S01]  /*0630*/  @!P5 FADD.FTZ R12, R12, R29 ;  /* 0x0000001d0c0cd221 */ /* 0x000fe20000010000 */
[C---:B------:R-:W-:Y:S02]  /*0640*/  ISETP.NE.U32.AND P4, PT, R2.reuse, R10, PT ;  /* 0x0000000a0200720c */ /* 0x040fe40003f85070 */
[C---:B------:R-:W-:Y:S02]  /*0650*/  ISETP.NE.AND.EX P6, PT, R3.reuse, R15, PT, P6 ;  /* 0x0000000f0300720c */ /* 0x040fe40003fc5360 */
[----:B------:R-:W-:Y:S02]  /*0660*/  ISETP.NE.AND.EX P4, PT, R3, R11, PT, P4 ;  /* 0x0000000b0300720c */ /* 0x000fe40003f85340 */
[----:B------:R-:W-:Y:S01]  /*0670*/  ISETP.NE.U32.AND P5, PT, R2, R20, PT ;  /* 0x000000140200720c */ /* 0x000fe20003fa5070 */
[----:B------:R-:W2:Y:S01]  /*0680*/  @!P0 LDG.E R11, desc[UR14][R6.64+0x4] ;  /* 0x0000040e060b8981 */ /* 0x000ea2000c1e1900 */
[----:B------:R-:W-:Y:S01]  /*0690*/  @!P3 FADD.FTZ R12, R12, R13 ;  /* 0x0000000d0c0cb221 */ /* 0x000fe20000010000 */
[----:B------:R-:W-:-:S02]  /*06a0*/  ISETP.NE.U32.AND P3, PT, R2, R22, PT ;  /* 0x000000160200720c */ /* 0x000fc40003f65070 */
[C---:B------:R-:W-:Y:S01]  /*06b0*/  ISETP.NE.AND.EX P5, PT, R3.reuse, R21, PT, P5 ;  /* 0x000000150300720c */ /* 0x040fe20003fa5350 */
[----:B------:R-:W3:Y:S01]  /*06c0*/  @!P1 LDG.E R13, desc[UR14][R6.64+0x8] ;  /* 0x0000080e060d9981 */ /* 0x000ee2000c1e1900 */
[----:B------:R-:W-:Y:S01]  /*06d0*/  @!P2 FADD.FTZ R12, R12, R18 ;  /* 0x000000120c0ca221 */ /* 0x000fe20000010000 */
        /* <DEDUP_REMOVED lines=12> */
[----:B--2---:R-:W-:-:S04]  /*07a0*/  @!P0 FADD.FTZ R12, R12, R11 ;  /* 0x0000000b0c0c8221 */ /* 0x004fc80000010000 */
[----:B---3--:R-:W-:-:S04]  /*07b0*/  @!P1 FADD.FTZ R12, R12, R13 ;  /* 0x0000000d0c0c9221 */ /* 0x008fc80000010000 */
[----:B----4-:R-:W-:-:S04]  /*07c0*/  @!P6 FADD.FTZ R12, R12, R15 ;  /* 0x0000000f0c0ce221 */ /* 0x010fc80000010000 */
[----:B------:R-:W-:Y:S01]  /*07d0*/  @!P4 FADD.FTZ R12, R12, R9 ;  /* 0x000000090c0cc221 */ /* 0x000fe20000010000 */
[----:B------:R-:W-:-:S03]  /*07e0*/  IADD3 R4, P0, PT, R4, 0x80, RZ ;  /* 0x0000008004047810 */ /* 0x000fc60007f1e0ff */
[----:B------:R-:W-:Y:S01]  /*07f0*/  @!P5 FADD.FTZ R12, R12, R17 ;  /* 0x000000110c0cd221 */ /* 0x000fe20000010000 */
[----:B------:R-:W-:-:S03]  /*0800*/  IADD3 R13, P1, PT, R6, 0x40, RZ ;  /* 0x00000040060d7810 */ /* 0x000fc60007f3e0ff */
[----:B------:R-:W-:Y:S01]  /*0810*/  @!P3 FADD.FTZ R12, R12, R19 ;  /* 0x000000130c0cb221 */ /* 0x000fe20000010000 */
[----:B------:R-:W-:Y:S02]  /*0820*/  IMAD.X R5, RZ, RZ, R5, P0 ;  /* 0x000000ffff057224 */ /* 0x000fe400000e0605 */
[----:B------:R-:W-:Y:S02]  /*0830*/  IMAD.X R14, RZ, RZ, R7, P1 ;  /* 0x000000ffff0e7224 */ /* 0x000fe400008e0607 */
[----:B------:R-:W-:Y:S01]  /*0840*/  @!P2 FADD.FTZ R12, R12, R21 ;  /* 0x000000150c0ca221 */ /* 0x000fe20000010000 */
[----:B------:R-:W-:Y:S06]  /*0850*/  BRA.U UP1, `(.L_x_1289) ;  /* 0xfffffff901947547 */ /* 0x000fec000b83ffff */
.L_x_1288:
        /* <DEDUP_REMOVED lines=45> */
[----:B--2---:R-:W-:Y:S01]  /*0b30*/  @!P5 FADD.FTZ R12, R12, R13 ;  /* 0x0000000d0c0cd221 */ /* 0x004fe20000010000 */
[----:B------:R-:W-:-:S02]  /*0b40*/  ISETP.NE.U32.AND P5, PT, R2, R8, PT ;  /* 0x000000080200720c */ /* 0x000fc40003fa5070 */
[----:B------:R-:W2:Y:S02]  /*0b50*/  @!P1 LDG.E R13, desc[UR14][R4.64+0x14] ;  /* 0x0000140e040d9981 */ /* 0x000ea4000c1e1900 */
[----:B------:R-:W-:Y:S02]  /*0b60*/  ISETP.NE.AND.EX P5, PT, R3, R9, PT, P5 ;  /* 0x000000090300720c */ /* 0x000fe40003fa5350 */
[----:B------:R-:W2:Y:S11]  /*0b70*/  @!P2 LDG.E R9, desc[UR14][R4.64+0x10] ;  /* 0x0000100e0409a981 */ /* 0x000eb6000c1e1900 */
[----:B------:R-:W2:Y:S01]  /*0b80*/  @!P5 LDG.E R19, desc[UR14][R4.64+0x1c] ;  /* 0x00001c0e0413d981 */ /* 0x000ea2000c1e1900 */
[----:B---3--:R-:W-:-:S04]  /*0b90*/  @!P0 FADD.FTZ R12, R12, R11 ;  /* 0x0000000b0c0c8221 */ /* 0x008fc80000010000 */
[----:B----4-:R-:W-:-:S04]  /*0ba0*/  @!P4 FADD.FTZ R12, R12, R15 ;  /* 0x0000000f0c0cc221 */ /* 0x010fc80000010000 */
[----:B------:R-:W-:Y:S01]  /*0bb0*/  @!P3 FADD.FTZ R12, R12, R7 ;  /* 0x000000070c0cb221 */ /* 0x000fe20000010000 */
[----:B------:R-:W-:-:S04]  /*0bc0*/  UIADD3 UR5, UP1, UPT, UR5, 0x8, URZ ;  /* 0x0000000805057890 */ /* 0x000fc8000ff3e0ff */
[----:B------:R-:W-:Y:S01]  /*0bd0*/  UIADD3.X UR6, UPT, UPT, URZ, UR6, URZ, UP1, !UPT ;  /* 0x00000006ff067290 */ /* 0x000fe20008ffe4ff */
[----:B--2---:R-:W-:-:S04]  /*0be0*/  @!P2 FADD.FTZ R12, R12, R9 ;  /* 0x000000090c0ca221 */ /* 0x004fc80000010000 */
[----:B------:R-:W-:-:S04]  /*0bf0*/  @!P1 FADD.FTZ R12, R12, R13 ;  /* 0x0000000d0c0c9221 */ /* 0x000fc80000010000 */
[----:B------:R-:W-:-:S04]  /*0c00*/  @!P6 FADD.FTZ R12, R12, R17 ;  /* 0x000000110c0ce221 */ /* 0x000fc80000010000 */
[----:B------:R-:W-:-:S07]  /*0c10*/  @!P5 FADD.FTZ R12, R12, R19 ;  /* 0x000000130c0cd221 */ /* 0x000fce0000010000 */
.L_x_1290:
        /* <DEDUP_REMOVED lines=36> */
[----:B--2---:R-:W-:-:S04]  /*0e60*/  @!P0 FADD.FTZ R12, R12, R7 ;  /* 0x000000070c0c8221 */ /* 0x004fc80000010000 */
[----:B---3--:R-:W-:-:S04]  /*0e70*/  @!P1 FADD.FTZ R12, R12, R9 ;  /* 0x000000090c0c9221 */ /* 0x008fc80000010000 */
[----:B----4-:R-:W-:-:S04]  /*0e80*/  @!P2 FADD.FTZ R12, R12, R11 ;  /* 0x0000000b0c0ca221 */ /* 0x010fc80000010000 */
[----:B------:R-:W-:-:S07]  /*0e90*/  @!P3 FADD.FTZ R12, R12, R13 ;  /* 0x0000000d0c0cb221 */ /* 0x000fce0000010000 */
.L_x_1291:
[----:B------:R-:W-:Y:S05]  /*0ea0*/  BRA.U !UP0, `(.L_x_1287) ;  /* 0x0000000108607547 */ /* 0x000fea000b800000 */
[----:B------:R-:W0:Y:S01]  /*0eb0*/  LDCU.64 UR8, c[0x0][0x398] ;  /* 0x00007300ff0877ac */ /* 0x000e220008000a00 */
[----:B------:R-:W1:Y:S01]  /*0ec0*/  LDCU.64 UR12, c[0x0][0x3a0] ;  /* 0x00007400ff0c77ac */ /* 0x000e620008000a00 */
[----:B0-----:R-:W-:Y:S02]  /*0ed0*/  ULEA UR8, UP0, UR5, UR8, 0x2 ;  /* 0x0000000805087291 */ /* 0x001fe4000f8010ff */
[----:B-1----:R-:W-:Y:S02]  /*0ee0*/  ULEA UR7, UP1, UR5, UR12, 0x3 ;  /* 0x0000000c05077291 */ /* 0x002fe4000f8218ff */
[----:B------:R-:W-:Y:S02]  /*0ef0*/  ULEA.HI.X UR9, UR5, UR9, UR6, 0x2, UP0 ;  /* 0x0000000905097291 */ /* 0x000fe400080f1406 */
[----:B------:R-:W-:-:S12]  /*0f00*/  ULEA.HI.X UR5, UR5, UR13, UR6, 0x3, UP1 ;  /* 0x0000000d05057291 */ /* 0x000fd800088f1c06 */
.L_x_1292:
        /* <DEDUP_REMOVED lines=16> */
[----:B--2---:R-:W-:-:S04]  /*1010*/  @!P0 FADD.FTZ R12, R12, R7 ;  /* 0x000000070c0c8221 */ /* 0x004fc80000010000 */
[----:B------:R-:W-:Y:S07]  /*1020*/  BRA.U UP0, `(.L_x_1292) ;  /* 0xfffffffd00b87547 */ /* 0x000fee000b83ffff */
.L_x_1287:
[----:B------:R-:W0:Y:S02]  /*1030*/  LDCU.64 UR4, c[0x0][0x380] ;  /* 0x00007000ff0477ac */ /* 0x000e240008000a00 */
[----:B0----5:R-:W-:-:S04]  /*1040*/  LEA R2, P0, R0, UR4, 0x2 ;  /* 0x0000000400027c11 */ /* 0x021fc8000f8010ff */
[----:B------:R-:W-:-:S05]  /*1050*/  LEA.HI.X R3, R0, UR5, RZ, 0x2, P0 ;  /* 0x0000000500037c11 */ /* 0x000fca00080f14ff */
[----:B------:R-:W-:Y:S01]  /*1060*/  STG.E desc[UR14][R2.64], R12 ;  /* 0x0000000c02007986 */ /* 0x000fe2000c10190e */
[----:B------:R-:W-:Y:S05]  /*1070*/  EXIT ;  /* 0x000000000000794d */ /* 0x000fea0003800000 */
.L_x_1293:
        /* <DEDUP_REMOVED lines=16> */
.L_x_8793:


//--------------------- .text._ZN2at6native55_GLOBAL__N__0955718d_22_SparseCsrTensorMath_cu_868dd54534reduce_sparse_csr_dim0_cuda_kernelIfiNS1_14ReductionAddOpIfEEfEEvPT2_PKT0_lPKT_S9_lT1_ --------------------------
	.section	.text._ZN2at6native55_GLOBAL__N__0955718d_22_SparseCsrTensorMath_cu_868dd54534reduce_sparse_csr_dim0_cuda_kernelIfiNS1_14ReductionAddOpIfEEfEEvPT2_PKT0_lPKT_S9_lT1_,"ax",@progbits
	.align	128
.text._ZN2at6native55_GLOBAL__N__0955718d_22_SparseCsrTensorMath_cu_868dd54534reduce_sparse_csr_dim0_cuda_kernelIfiNS1_14ReductionAddOpIfEEfEEvPT2_PKT0_lPKT_S9_lT1_:
        .type           _ZN2at6native55_GLOBAL__N__0955718d_22_SparseCsrTensorMath_cu_868dd54534reduce_sparse_csr_dim0_cuda_kernelIfiNS1_14ReductionAddOpIfEEfEEvPT2_PKT0_lPKT_S9_lT1_,@function
        .size           _ZN2at6native55_GLOBAL__N__0955718d_22_SparseCsrTensorMath_cu_868dd54534reduce_sparse_csr_dim0_cuda_kernelIfiNS1_14ReductionAddOpIfEEfEEvPT2_PKT0_lPKT_S9_lT1_,(.L_x_8794 - _ZN2at6native55_GLOBAL__N__0955718d_22_SparseCsrTensorMath_cu_868dd54534reduce_sparse_csr_dim0_cuda_kernelIfiNS1_14ReductionAddOpIfEEfEEvPT2_PKT0_lPKT_S9_lT1_)
        .other          _ZN2at6native55_GLOBAL__N__0955718d_22_SparseCsrTensorMath_cu_868dd54534reduce_sparse_csr_dim0_cuda_kernelIfiNS1_14ReductionAddOpIfEEfEEvPT2_PKT0_lPKT_S9_lT1_,@"STO_CUDA_ENTRY STV_DEFAULT"
_ZN2at6native55_GLOBAL__N__0955718d_22_SparseCsrTensorMath_cu_868dd54534reduce_sparse_csr_dim0_cuda_kernelIfiNS1_14ReductionAddOpIfEEfEEvPT2_PKT0_lPKT_S9_lT1_:
        /* <DEDUP_REMOVED lines=45> */
.L_x_1296:
        /* <DEDUP_REMOVED lines=27> */
[----:B--2---:R-:W-:Y:S01]  /*0480*/  @!P2 FADD.FTZ R0, R0, R7 ;  /* 0x000000070000a221 */ /* 0x004fe20000010000 */
[----:B------:R-:W-:-:S02]  /*0490*/  ISETP.NE.AND P2, PT, R6, R23, PT ;  /* 0x000000170600720c */ /* 0x000fc40003f45270 */
[----:B------:R-:W2:Y:S01]  /*04a0*/  @!P6 LDG.E R7, desc[UR12][R8.64+-0x10] ;  /* 0xfffff00c0807e981 */ /* 0x000ea2000c1e1900 */
[----:B---3--:R-:W-:-:S03]  /*04b0*/  @!P3 FADD.FTZ R0, R0, R11 ;  /* 0x0000000b0000b221 */ /* 0x008fc60000010000 */
[----:B------:R-:W3:Y:S01]  /*04c0*/  LDG.E R23, desc[UR12][R4.64+0xc] ;  /* 0x00000c0c04177981 */ /* 0x000ee2000c1e1900 */
[----:B------:R-:W-:-:S03]  /*04d0*/  ISETP.NE.AND P3, PT, R6, R25, PT ;  /* 0x000000190600720c */ /* 0x000fc60003f65270 */
[----:B------:R-:W3:Y:S04]  /*04e0*/  @!P0 LDG.E R11, desc[UR12][R8.64+-0xc] ;  /* 0xfffff40c080b8981 */ /* 0x000ee8000c1e1900 */
[----:B------:R-:W3:Y:S04]  /*04f0*/  LDG.E R25, desc[UR12][R4.64+0x10] ;  /* 0x0000100c04197981 */ /* 0x000ee8000c1e1900 */
[----:B------:R-:W3:Y:S04]  /*0500*/  @!P2 LDG.E R19, desc[UR12][R8.64+-0x4] ;  /* 0xfffffc0c0813a981 */ /* 0x000ee8000c1e1900 */
[----:B------:R-:W3:Y:S01]  /*0510*/  @!P3 LDG.E R21, desc[UR12][R8.64] ;  /* 0x0000000c0815b981 */ /* 0x000ee2000c1e1900 */
[----:B----4-:R-:W-:Y:S01]  /*0520*/  @!P4 FADD.FTZ R0, R0, R13 ;  /* 0x0000000d0000c221 */ /* 0x010fe20000010000 */
[----:B------:R-:W-:-:S03]  /*0530*/  ISETP.NE.AND P4, PT, R6, R27, PT ;  /* 0x0000001b0600720c */ /* 0x000fc60003f85270 */
[----:B------:R-:W-:Y:S01]  /*0540*/  @!P5 FADD.FTZ R0, R0, R15 ;  /* 0x0000000f0000d221 */ /* 0x000fe20000010000 */
[----:B------:R-:W-:-:S03]  /*0550*/  ISETP.NE.AND P5, PT, R6, R29, PT ;  /* 0x0000001d0600720c */ /* 0x000fc60003fa5270 */
[----:B--2---:R-:W-:-:S06]  /*0560*/  @!P6 FADD.FTZ R0, R0, R7 ;  /* 0x000000070000e221 */ /* 0x004fcc0000010000 */
[----:B------:R-:W2:Y:S01]  /*0570*/  @!P4 LDG.E R7, desc[UR12][R8.64+0x4] ;  /* 0x0000040c0807c981 */ /* 0x000ea2000c1e1900 */
[----:B---3--:R-:W-:Y:S01]  /*0580*/  ISETP.NE.AND P6, PT, R6, R23, PT ;  /* 0x000000170600720c */ /* 0x008fe20003fc5270 */
[----:B------:R-:W-:Y:S02]  /*0590*/  @!P0 FADD.FTZ R0, R0, R11 ;  /* 0x0000000b00008221 */ /* 0x000fe40000010000 */
[----:B------:R-:W3:Y:S01]  /*05a0*/  @!P5 LDG.E R11, desc[UR12][R8.64+0x8] ;  /* 0x0000080c080bd981 */ /* 0x000ee2000c1e1900 */
[----:B------:R-:W-:Y:S01]  /*05b0*/  ISETP.NE.AND P0, PT, R6, R25, PT ;  /* 0x000000190600720c */ /* 0x000fe20003f05270 */
[----:B------:R-:W-:Y:S01]  /*05c0*/  @!P1 FADD.FTZ R0, R0, R17 ;  /* 0x0000001100009221 */ /* 0x000fe20000010000 */
[----:B------:R-:W-:-:S03]  /*05d0*/  ISETP.NE.AND P1, PT, R6, R10, PT ;  /* 0x0000000a0600720c */ /* 0x000fc60003f25270 */
[----:B------:R-:W-:Y:S01]  /*05e0*/  @!P2 FADD.FTZ R0, R0, R19 ;  /* 0x000000130000a221 */ /* 0x000fe20000010000 */
[----:B------:R-:W-:-:S03]  /*05f0*/  ISETP.NE.AND P2, PT, R6, R12, PT ;  /* 0x0000000c0600720c */ /* 0x000fc60003f45270 */
[----:B------:R-:W4:Y:S01]  /*0600*/  @!P6 LDG.E R13, desc[UR12][R8.64+0xc] ;  /* 0x00000c0c080de981 */ /* 0x000f22000c1e1900 */
[----:B------:R-:W-:Y:S01]  /*0610*/  @!P3 FADD.FTZ R0, R0, R21 ;  /* 0x000000150000b221 */ /* 0x000fe20000010000 */
        /* <DEDUP_REMOVED lines=15> */
[----:B0-----:R-:W-:-:S03]  /*0710*/  IADD3 R8, P1, PT, R8, 0x40, RZ ;  /* 0x0000004008087810 */ /* 0x001fc60007f3e0ff */
[----:B------:R-:W-:Y:S01]  /*0720*/  @!P2 FADD.FTZ R0, R0, R19 ;  /* 0x000000130000a221 */ /* 0x000fe20000010000 */
[----:B------:R-:W-:Y:S02]  /*0730*/  IMAD.X R5, RZ, RZ, R5, P0 ;  /* 0x000000ffff057224 */ /* 0x000fe400000e0605 */
[----:B------:R-:W-:Y:S02]  /*0740*/  IMAD.X R11, RZ, RZ, R9, P1 ;  /* 0x000000ffff0b7224 */ /* 0x000fe400008e0609 */
[----:B------:R-:W-:Y:S01]  /*0750*/  @!P3 FADD.FTZ R0, R0, R21 ;  /* 0x000000150000b221 */ /* 0x000fe20000010000 */
[----:B------:R-:W-:Y:S06]  /*0760*/  BRA.U UP1, `(.L_x_1296) ;  /* 0xfffffff901d87547 */ /* 0x000fec000b83ffff */
.L_x_1295:
        /* <DEDUP_REMOVED lines=41> */
[----:B--2---:R-:W-:Y:S01]  /*0a00*/  @!P6 FADD.FTZ R0, R0, R7 ;  /* 0x000000070000e221 */ /* 0x004fe20000010000 */
[----:B------:R-:W-:-:S02]  /*0a10*/  ISETP.NE.AND P6, PT, R6, R23, PT ;  /* 0x000000170600720c */ /* 0x000fc40003fc5270 */
        /* <DEDUP_REMOVED lines=11> */
.L_x_1297:
        /* <DEDUP_REMOVED lines=38> */
.L_x_1298:
        /* <DEDUP_REMOVED lines=9> */
.L_x_1299:
        /* <DEDUP_REMOVED lines=15> */
[----:B--2---:R-:W-:Y:S02]  /*0eb0*/  @!P0 FADD.FTZ R0, R0, R9 ;  /* 0x0000000900008221 */ /* 0x004fe40000010000 */
[----:B------:R-:W-:Y:S09]  /*0ec0*/  BRA.U UP0, `(.L_x_1299) ;  /* 0xfffffffd00bc7547 */ /* 0x000ff2000b83ffff */
.L_x_1294:
[----:B------:R-:W0:Y:S02]  /*0ed0*/  LDCU.64 UR4, c[0x0][0x380] ;  /* 0x00007000ff0477ac */ /* 0x000e240008000a00 */
[----:B0-----:R-:W-:-:S04]  /*0ee0*/  IADD3 R4, P0, PT, R3, UR4, RZ ;  /* 0x0000000403047c10 */ /* 0x001fc8000ff1e0ff */
[----:B------:R-:W-:-:S05]  /*0ef0*/  IADD3.X R5, PT, PT, R2, UR5, RZ, P0, !PT ;  /* 0x0000000502057c10 */ /* 0x000fca00087fe4ff */
[----:B------:R-:W-:Y:S01]  /*0f00*/  STG.E desc[UR12][R4.64], R0 ;  /* 0x0000000004007986 */ /* 0x000fe2000c10190c */
[----:B------:R-:W-:Y:S05]  /*0f10*/  EXIT ;  /* 0x000000000000794d */ /* 0x000fea0003800000 */
.L_x_1300:
        /* <DEDUP_REMOVED lines=14> */
.L_x_8794:


//--------------------- .text._ZN2at6native55_GLOBAL__N__0955718d_22_SparseCsrTensorMath_cu_868dd54534reduce_sparse_csr_dim1_cuda_kernelIdlNS1_14ReductionAddOpIdEEdEEvPT2_PKT_PKT0_SC_lT1_ --------------------------
	.section	.text._ZN2at6native55_GLOBAL__N__0955718d_22_SparseCsrTensorMath_cu_868dd54534reduce_sparse_csr_dim1_cuda_kernelIdlNS1_14ReductionAddOpIdEEdEEvPT2_PKT_PKT0_SC_lT1_,"ax",@progbits
	.align	128
.text._ZN2at6native55_GLOBAL__N__0955718d_22_SparseCsrTensorMath_cu_868dd54534reduce_sparse_csr_dim1_cuda_kernelIdlNS1_14ReductionAddOpIdEEdEEvPT2_PKT_PKT0_SC_lT1_:
        .type           _ZN2at6native55_GLOBAL__N__0955718d_22_SparseCsrTensorMath_cu_868dd54534reduce_sparse_csr_dim1_cuda_kernelIdlNS1_14ReductionAddOpIdEEdEEvPT2_PKT_PKT0_SC_lT1_,@function
        .size           _ZN2at6native55_GLOBAL__N__0955718d_22_SparseCsrTensorMath_cu_868dd54534reduce_sparse_csr_dim1_cuda_kernelIdlNS1_14ReductionAddOpIdEEdEEvPT2_PKT_PKT0_SC_lT1_,(.L_x_8795 - _ZN2at6native55_GLOBAL__N__0955718d_22_SparseCsrTensorMath_cu_868dd54534reduce_sparse_csr_dim1_cuda_kernelIdlNS1_14ReductionAddOpIdEEdEEvPT2_PKT_PKT0_SC_lT1_)
        .other          _ZN2at6native55_GLOBAL__N__0955718d_22_SparseCsrTensorMath_cu_868dd54534reduce_sparse_csr_dim1_cuda_kernelIdlNS1_14ReductionAddOpIdEEdEEvPT2_PKT_PKT0_SC_lT1_,@"STO_CUDA_ENTRY STV_DEFAULT"
_ZN2at6native55_GLOBAL__N__0955718d_22_SparseCsrTensorMath_cu_868dd54534reduce_sparse_csr_dim1_cuda_kernelIdlNS1_14ReductionAddOpIdEEdEEvPT2_PKT_PKT0_SC_lT1_:
        /* <DEDUP_REMOVED lines=33> */
[----:B------:R-:W-:-:S04]  /*0210*/  LOP3.LUT R24, R5, 0xf, RZ, 0xc0, !PT ;  /* 0x0000000f05187812 */ /* 0x000fc800078ec0ff */
[----:B------:R-:W-:Y:S01]  /*0220*/  ISETP.GT.U32.AND.EX P1, PT, R3, -0x1, PT, P1 ;  /* 0xffffffff0300780c */ /* 0x000fe20003f24110 */
[----:B------:R-:W-:Y:S01]  /*0230*/  IMAD.X R3, R7, 0x1, ~R4, P2 ;  /* 0x0000000107037824 */ /* 0x000fe200010e0e04 */
[----:B------:R-:W-:-:S04]  /*0240*/  ISETP.NE.U32.AND P0, PT, R24, RZ, PT ;  /* 0x000000ff1800720c */ /* 0x000fc80003f05070 */
[----:B------:R-:W-:-:S07]  /*0250*/  ISETP.NE.AND.EX P0, PT, RZ, RZ, PT, P0 ;  /* 0x000000ffff00720c */ /* 0x000fce0003f05300 */
[----:B------:R-:W-:Y:S06]  /*0260*/  @P1 BRA `(.L_x_1304) ;  /* 0x0000000000c01947 */ /* 0x000fec0003800000 */
[----:B------:R-:W0:Y:S01]  /*0270*/  LDCU.64 UR6, c[0x0][0x388] ;  /* 0x00007100ff0677ac */ /* 0x000e220008000a00 */
[----:B------:R-:W-:Y:S02]  /*0280*/  LOP3.LUT R26, R5, 0xfffffff0, RZ, 0xc0, !PT ;  /* 0xfffffff0051a7812 */ /* 0x000fe400078ec0ff */
[----:B------:R-:W-:Y:S02]  /*0290*/  CS2R R22, SRZ ;  /* 0x0000000000167805 */ /* 0x000fe4000001ff00 */
[----:B0-----:R-:W-:-:S04]  /*02a0*/  LEA R6, P1, R25, UR6, 0x3 ;  /* 0x0000000619067c11 */ /* 0x001fc8000f8218ff */
[----:B------:R-:W-:Y:S02]  /*02b0*/  IADD3 R6, P2, PT, R6, 0x40, RZ ;  /* 0x0000004006067810 */ /* 0x000fe40007f5e0ff */
[----:B------:R-:W-:-:S05]  /*02c0*/  LEA.HI.X R7, R25, UR7, R4, 0x3, P1 ;  /* 0x0000000719077c11 */ /* 0x000fca00088f1c04 */
[----:B------:R-:W-:-:S07]  /*02d0*/  IMAD.X R7, RZ, RZ, R7, P2 ;  /* 0x000000ffff077224 */ /* 0x000fce00010e0607 */
.L_x_1305:
[----:B------:R-:W2:Y:S04]  /*02e0*/  LDG.E.64 R20, desc[UR4][R6.64+-0x40] ;  /* 0xffffc00406147981 */ /* 0x000ea8000c1e1b00 */
[----:B------:R-:W3:Y:S04]  /*02f0*/  LDG.E.64 R8, desc[UR4][R6.64+-0x38] ;  /* 0xffffc80406087981 */ /* 0x000ee8000c1e1b00 */
[----:B------:R-:W4:Y:S04]  /*0300*/  LDG.E.64 R10, desc[UR4][R6.64+-0x30] ;  /* 0xffffd004060a7981 */ /* 0x000f28000c1e1b00 */
[----:B------:R-:W5:Y:S04]  /*0310*/  LDG.E.64 R12, desc[UR4][R6.64+-0x28] ;  /* 0xffffd804060c7981 */ /* 0x000f68000c1e1b00 */
[----:B------:R-:W5:Y:S04]  /*0320*/  LDG.E.64 R14, desc[UR4][R6.64+-0x20] ;  /* 0xffffe004060e7981 */ /* 0x000f68000c1e1b00 */
[----:B------:R-:W5:Y:S04]  /*0330*/  LDG.E.64 R16, desc[UR4][R6.64+-0x18] ;  /* 0xffffe80406107981 */ /* 0x000f68000c1e1b00 */
[----:B------:R-:W5:Y:S01]  /*0340*/  LDG.E.64 R18, desc[UR4][R6.64+-0x10] ;  /* 0xfffff00406127981 */ /* 0x000f62000c1e1b00 */
[----:B--2---:R-:W-:-:S03]  /*0350*/  DADD R20, R20, R22 ;  /* 0x0000000014147229 */ /* 0x004fc60000000016 */
[----:B------:R-:W2:Y:S05]  /*0360*/  LDG.E.64 R22, desc[UR4][R6.64+-0x8] ;  /* 0xfffff80406167981 */ /* 0x000eaa000c1e1b00 */
[----:B---3--:R-:W-:Y:S02]  /*0370*/  DADD R8, R20, R8 ;  /* 0x0000000014087229 */ /* 0x008fe40000000008 */
[----:B------:R-:W3:Y:S06]  /*0380*/  LDG.E.64 R20, desc[UR4][R6.64] ;  /* 0x0000000406147981 */ /* 0x000eec000c1e1b00 */
[----:B----4-:R-:W-:-:S02]  /*0390*/  DADD R10, R8, R10 ;  /* 0x00000000080a7229 */ /* 0x010fc4000000000a */
[----:B------:R-:W4:Y:S06]  /*03a0*/  LDG.E.64 R8, desc[UR4][R6.64+0x8] ;  /* 0x0000080406087981 */ /* 0x000f2c000c1e1b00 */
[----:B-----5:R-:W-:Y:S02]  /*03b0*/  DADD R12, R10, R12 ;  /* 0x000000000a0c7229 */ /* 0x020fe4000000000c */
[----:B------:R-:W5:Y:S06]  /*03c0*/  LDG.E.64 R10, desc[UR4][R6.64+0x10] ;  /* 0x00001004060a7981 */ /* 0x000f6c000c1e1b00 */
[----:B------:R-:W-:-:S02]  /*03d0*/  DADD R14, R12, R14 ;  /* 0x000000000c0e7229 */ /* 0x000fc4000000000e */
[----:B------:R-:W5:Y:S06]  /*03e0*/  LDG.E.64 R12, desc[UR4][R6.64+0x18] ;  /* 0x00001804060c7981 */ /* 0x000f6c000c1e1b00 */
[----:B------:R-:W-:Y:S02]  /*03f0*/  DADD R16, R14, R16 ;  /* 0x000000000e107229 */ /* 0x000fe40000000010 */
[----:B------:R-:W5:Y:S06]  /*0400*/  LDG.E.64 R14, desc[UR4][R6.64+0x20] ;  /* 0x00002004060e7981 */ /* 0x000f6c000c1e1b00 */
[----:B------:R-:W-:-:S02]  /*0410*/  DADD R18, R16, R18 ;  /* 0x0000000010127229 */ /* 0x000fc40000000012 */
[----:B------:R-:W5:Y:S06]  /*0420*/  LDG.E.64 R16, desc[UR4][R6.64+0x28] ;  /* 0x0000280406107981 */ /* 0x000f6c000c1e1b00 */
[----:B--2---:R-:W-:Y:S02]  /*0430*/  DADD R22, R18, R22 ;  /* 0x0000000012167229 */ /* 0x004fe40000000016 */
[----:B------:R-:W2:Y:S06]  /*0440*/  LDG.E.64 R18, desc[UR4][R6.64+0x30] ;  /* 0x0000300406127981 */ /* 0x000eac000c1e1b00 */
[----:B---3--:R-:W-:-:S02]  /*0450*/  DADD R20, R22, R20 ;  /* 0x0000000016147229 */ /* 0x008fc40000000014 */
[----:B------:R0:W3:Y:S01]  /*0460*/  LDG.E.64 R22, desc[UR4][R6.64+0x38] ;  /* 0x0000380406167981 */ /* 0x0000e2000c1e1b00 */
[----:B------:R-:W-:Y:S02]  /*0470*/  IADD3 R26, P1, PT, R26, -0x10, RZ ;  /* 0xfffffff01a1a7810 */ /* 0x000fe40007f3e0ff */
[----:B------:R-:W-:Y:S02]  /*0480*/  IADD3 R25, P2, PT, R25, 0x10, RZ ;  /* 0x0000001019197810 */ /* 0x000fe40007f5e0ff */
[----:B------:R-:W-:Y:S01]  /*0490*/  IADD3.X R3, PT, PT, R3, -0x1, RZ, P1, !PT ;  /* 0xffffffff03037810 */ /* 0x000fe20000ffe4ff */
[----:B----4-:R-:W-:Y:S01]  /*04a0*/  DADD R8, R20, R8 ;  /* 0x0000000014087229 */ /* 0x010fe20000000008 */
[----:B------:R-:W-:Y:S01]  /*04b0*/  ISETP.NE.U32.AND P1, PT, R26, RZ, PT ;  /* 0x000000ff1a00720c */ /* 0x000fe20003f25070 */
[----:B------:R-:W-:Y:S01]  /*04c0*/  IMAD.X R4, RZ, RZ, R4, P2 ;  /* 0x000000ffff047224 */ /* 0x000fe200010e0604 */
[----:B0-----:R-:W-:Y:S02]  /*04d0*/  IADD3 R6, P3, PT, R6, 0x80, RZ ;  /* 0x0000008006067810 */ /* 0x001fe40007f7e0ff */
[----:B------:R-:W-:-:S03]  /*04e0*/  ISETP.NE.AND.EX P1, PT, R3, RZ, PT, P1 ;  /* 0x000000ff0300720c */ /* 0x000fc60003f25310 */
[----:B-----5:R-:W-:Y:S01]  /*04f0*/  DADD R8, R8, R10 ;  /* 0x0000000008087229 */ /* 0x020fe2000000000a */
[----:B------:R-:W-:-:S07]  /*0500*/  IMAD.X R7, RZ, RZ, R7, P3 ;  /* 0x000000ffff077224 */ /* 0x000fce00018e0607 */
[----:B------:R-:W-:-:S08]  /*0510*/  DADD R8, R8, R12 ;  /* 0x0000000008087229 */ /* 0x000fd0000000000c */
[----:B------:R-:W-:-:S08]  /*0520*/  DADD R8, R8, R14 ;  /* 0x0000000008087229 */ /* 0x000fd0000000000e */
[----:B------:R-:W-:-:S08]  /*0530*/  DADD R8, R8, R16 ;  /* 0x0000000008087229 */ /* 0x000fd00000000010 */
[----:B--2---:R-:W-:-:S08]  /*0540*/  DADD R8, R8, R18 ;  /* 0x0000000008087229 */ /* 0x004fd00000000012 */
[----:B---3--:R-:W-:Y:S01]  /*0550*/  DADD R22, R8, R22 ;  /* 0x0000000008167229 */ /* 0x008fe20000000016 */
[----:B------:R-:W-:Y:S10]  /*0560*/  @P1 BRA `(.L_x_1305) ;  /* 0xfffffffc005c1947 */ /* 0x000ff4000383ffff */
.L_x_1304:
[----:B------:R-:W-:Y:S05]  /*0570*/  BSYNC.RECONVERGENT B1 ;  /* 0x0000000000017941 */ /* 0x000fea0003800200 */
.L_x_1303:
        /* <DEDUP_REMOVED lines=21> */
[----:B--2---:R-:W-:-:S08]  /*06d0*/  DADD R6, R22, R6 ;  /* 0x0000000016067229 */ /* 0x004fd00000000006 */
[----:B---3--:R-:W-:-:S08]  /*06e0*/  DADD R6, R6, R8 ;  /* 0x0000000006067229 */ /* 0x008fd00000000008 */
[----:B----4-:R-:W-:-:S08]  /*06f0*/  DADD R6, R6, R10 ;  /* 0x0000000006067229 */ /* 0x010fd0000000000a */
[----:B-----5:R-:W-:-:S08]  /*0700*/  DADD R6, R6, R12 ;  /* 0x0000000006067229 */ /* 0x020fd0000000000c */
[----:B------:R-:W-:-:S08]  /*0710*/  DADD R6, R6, R14 ;  /* 0x0000000006067229 */ /* 0x000fd0000000000e */
[----:B------:R-:W-:-:S08]  /*0720*/  DADD R6, R6, R16 ;  /* 0x0000000006067229 */ /* 0x000fd00000000010 */
[----:B------:R-:W-:-:S08]  /*0730*/  DADD R6, R6, R18 ;  /* 0x0000000006067229 */ /* 0x000fd00000000012 */
[----:B------:R-:W-:-:S11]  /*0740*/  DADD R22, R6, R20 ;  /* 0x0000000006167229 */ /* 0x000fd60000000014 */
.L_x_1307:
[----:B------:R-:W-:Y:S05]  /*0750*/  BSYNC.RECONVERGENT B1 ;  /* 0x0000000000017941 */ /* 0x000fea0003800200 */
.L_x_1306:
        /* <DEDUP_REMOVED lines=12> */
[----:B--2---:R-:W-:-:S08]  /*0820*/  @P0 DADD R10, R22, R10 ;  /* 0x00000000160a0229 */ /* 0x004fd0000000000a */
[----:B---3--:R-:W-:Y:S01]  /*0830*/  @P0 DADD R10, R10, R12 ;  /* 0x000000000a0a0229 */ /* 0x008fe2000000000c */
[----:B------:R-:W-:Y:S01]  /*0840*/  LOP3.LUT R12, R5, 0x3, RZ, 0xc0, !PT ;  /* 0x00000003050c7812 */ /* 0x000fe200078ec0ff */
[----:B------:R-:W-:-:S03]  /*0850*/  IMAD.MOV.U32 R13, RZ, RZ, RZ ;  /* 0x000000ffff0d7224 */ /* 0x000fc600078e00ff */
[----:B------:R-:W-:-:S03]  /*0860*/  ISETP.NE.U32.AND P1, PT, R12, RZ, PT ;  /* 0x000000ff0c00720c */ /* 0x000fc60003f25070 */
[----:B----4-:R-:W-:Y:S01]  /*0870*/  @P0 DADD R10, R10, R14 ;  /* 0x000000000a0a0229 */ /* 0x010fe2000000000e */
[----:B------:R-:W-:-:S07]  /*0880*/  ISETP.NE.AND.EX P1, PT, R13, RZ, PT, P1 ;  /* 0x000000ff0d00720c */ /* 0x000fce0003f25310 */
[----:B-----5:R-:W-:-:S06]  /*0890*/  @P0 DADD R22, R10, R6 ;  /* 0x000000000a160229 */ /* 0x020fcc0000000006 */
[----:B------:R-:W-:Y:S05]  /*08a0*/  @!P1 BRA `(.L_x_1302) ;  /* 0x0000000000389947 */ /* 0x000fea0003800000 */
[----:B------:R-:W0:Y:S02]  /*08b0*/  LDCU.64 UR6, c[0x0][0x388] ;  /* 0x00007100ff0677ac */ /* 0x000e240008000a00 */
[----:B0-----:R-:W-:-:S04]  /*08c0*/  LEA R3, P0, R25, UR6, 0x3 ;  /* 0x0000000619037c11 */ /* 0x001fc8000f8018ff */
[----:B------:R-:W-:-:S09]  /*08d0*/  LEA.HI.X R6, R25, UR7, R4, 0x3, P0 ;  /* 0x0000000719067c11 */ /* 0x000fd200080f1c04 */
.L_x_1308:
        /* <DEDUP_REMOVED lines=9> */
[----:B--2---:R-:W-:-:S12]  /*0970*/  DADD R22, R4, R22 ;  /* 0x0000000004167229 */ /* 0x004fd80000000016 */
[----:B------:R-:W-:Y:S05]  /*0980*/  @P0 BRA `(.L_x_1308) ;  /* 0xfffffffc00d40947 */ /* 0x000fea000383ffff */
.L_x_1302:
[----:B------:R-:W-:Y:S05]  /*0990*/  BSYNC.RECONVERGENT B0 ;  /* 0x0000000000007941 */ /* 0x000fea0003800200 */
.L_x_1301:
        /* <DEDUP_REMOVED lines=9> */
.L_x_1309:
        /* <DEDUP_REMOVED lines=13> */
.L_x_8795:


//--------------------- .text._ZN2at6native55_GLOBAL__N__0955718d_22_SparseCsrTensorMath_cu_868dd54534reduce_sparse_csr_dim1_cuda_kernelIdiNS1_14ReductionAddOpIdEEdEEvPT2_PKT_PKT0_SC_lT1_ --------------------------
	.section	.text._ZN2at6native55_GLOBAL__N__0955718d_22_SparseCsrTensorMath_cu_868dd54534reduce_sparse_csr_dim1_cuda_kernelIdiNS1_14ReductionAddOpIdEEdEEvPT2_PKT_PKT0_SC_lT1_,"ax",@progbits
	.align	128
.text._ZN2at6native55_GLOBAL__N__0955718d_22_SparseCsrTensorMath_cu_868dd54534reduce_sparse_csr_dim1_cuda_kernelIdiNS1_14ReductionAddOpIdEEdEEvPT2_PKT_PKT0_SC_lT1_:
        .type           _ZN2at6native55_GLOBAL__N__0955718d_22_SparseCsrTensorMath_cu_868dd54534reduce_sparse_csr_dim1_cuda_kernelIdiNS1_14ReductionAddOpIdEEdEEvPT2_PKT_PKT0_SC_lT1_,@function
        .size           _ZN2at6native55_GLOBAL__N__0955718d_22_SparseCsrTensorMath_cu_868dd54534reduce_sparse_csr_dim1_cuda_kernelIdiNS1_14ReductionAddOpIdEEdEEvPT2_PKT_PKT0_SC_lT1_,(.L_x_8796 - _ZN2at6native55_GLOBAL__N__0955718d_22_SparseCsrTensorMath_cu_868dd54534reduce_sparse_csr_dim1_cuda_kernelIdiNS1_14ReductionAddOpIdEEdEEvPT2_PKT_PKT0_SC_lT1_)
        .other          _ZN2at6native55_GLOBAL__N__0955718d_22_SparseCsrTensorMath_cu_868dd54534reduce_sparse_csr_dim1_cuda_kernelIdiNS1_14ReductionAddOpIdEEdEEvPT2_PKT_PKT0_SC_lT1_,@"STO_CUDA_ENTRY STV_DEFAULT"
_ZN2at6native55_GLOBAL__N__0955718d_22_SparseCsrTensorMath_cu_868dd54534reduce_sparse_csr_dim1_cuda_kernelIdiNS1_14ReductionAddOpIdEEdEEvPT2_PKT_PKT0_SC_lT1_:
        /* <DEDUP_REMOVED lines=23> */
[----:B------:R-:W-:Y:S01]  /*0170*/  IMAD.IADD R4, R6, 0x1, -R3 ;  /* 0x0000000106047824 */ /* 0x000fe200078e0a03 */
[----:B------:R-:W-:Y:S01]  /*0180*/  BSSY.RECONVERGENT B1, `(.L_x_1312) ;  /* 0x0000032000017945 */ /* 0x000fe20003800200 */
[----:B------:R-:W-:Y:S01]  /*0190*/  IMAD.IADD R6, R3, 0x1, -R6 ;  /* 0x0000000103067824 */ /* 0x000fe200078e0a06 */
        /* <DEDUP_REMOVED lines=11> */
.L_x_1314:
        /* <DEDUP_REMOVED lines=18> */
[----:B------:R-:W2:Y:S06]  /*0370*/  LDG.E.64 R14, desc[UR4][R24.64+0x18] ;  /* 0x00001804180e7981 */ /* 0x000eac000c1e1b00 */
[----:B------:R-:W-:Y:S02]  /*0380*/  DADD R10, R12, R10 ;  /* 0x000000000c0a7229 */ /* 0x000fe4000000000a */
[----:B------:R-:W2:Y:S06]  /*0390*/  LDG.E.64 R12, desc[UR4][R24.64+0x20] ;  /* 0x00002004180c7981 */ /* 0x000eac000c1e1b00 */
[----:B------:R-:W-:-:S02]  /*03a0*/  DADD R8, R10, R8 ;  /* 0x000000000a087229 */ /* 0x000fc40000000008 */
[----:B------:R-:W2:Y:S06]  /*03b0*/  LDG.E.64 R10, desc[UR4][R24.64+0x28] ;  /* 0x00002804180a7981 */ /* 0x000eac000c1e1b00 */
[----:B------:R-:W-:Y:S02]  /*03c0*/  DADD R20, R8, R20 ;  /* 0x0000000008147229 */ /* 0x000fe40000000014 */
[----:B------:R-:W2:Y:S01]  /*03d0*/  LDG.E.64 R8, desc[UR4][R24.64+0x30] ;  /* 0x0000300418087981 */ /* 0x000ea2000c1e1b00 */
[----:B------:R-:W-:-:S05]  /*03e0*/  VIADD R28, R28, 0x10 ;  /* 0x000000101c1c7836 */ /* 0x000fca0000000000 */
[----:B------:R-:W-:Y:S01]  /*03f0*/  ISETP.NE.AND P1, PT, R28, RZ, PT ;  /* 0x000000ff1c00720c */ /* 0x000fe20003f25270 */
[----:B------:R-:W-:Y:S01]  /*0400*/  VIADD R3, R3, 0x10 ;  /* 0x0000001003037836 */ /* 0x000fe20000000000 */
[----:B---3--:R-:W-:-:S08]  /*0410*/  DADD R20, R20, R22 ;  /* 0x0000000014147229 */ /* 0x008fd00000000016 */
[----:B----4-:R-:W-:-:S08]  /*0420*/  DADD R18, R20, R18 ;  /* 0x0000000014127229 */ /* 0x010fd00000000012 */
[----:B-----5:R-:W-:-:S08]  /*0430*/  DADD R16, R18, R16 ;  /* 0x0000000012107229 */ /* 0x020fd00000000010 */
[----:B--2---:R-:W-:-:S08]  /*0440*/  DADD R14, R16, R14 ;  /* 0x00000000100e7229 */ /* 0x004fd0000000000e */
[----:B------:R-:W-:-:S08]  /*0450*/  DADD R12, R14, R12 ;  /* 0x000000000e0c7229 */ /* 0x000fd0000000000c */
[----:B------:R-:W-:-:S08]  /*0460*/  DADD R10, R12, R10 ;  /* 0x000000000c0a7229 */ /* 0x000fd0000000000a */
[----:B------:R-:W-:-:S08]  /*0470*/  DADD R8, R10, R8 ;  /* 0x000000000a087229 */ /* 0x000fd00000000008 */
[----:B------:R-:W-:Y:S01]  /*0480*/  DADD R26, R8, R26 ;  /* 0x00000000081a7229 */ /* 0x000fe2000000001a */
[----:B------:R-:W-:Y:S10]  /*0490*/  @P1 BRA `(.L_x_1314) ;  /* 0xfffffffc006c1947 */ /* 0x000ff4000383ffff */
.L_x_1313:
[----:B------:R-:W-:Y:S05]  /*04a0*/  BSYNC.RECONVERGENT B1 ;  /* 0x0000000000017941 */ /* 0x000fea0003800200 */
.L_x_1312:
        /* <DEDUP_REMOVED lines=25> */
.L_x_1316:
[----:B------:R-:W-:Y:S05]  /*0640*/  BSYNC.RECONVERGENT B1 ;  /* 0x0000000000017941 */ /* 0x000fea0003800200 */
.L_x_1315:
        /* <DEDUP_REMOVED lines=12> */
[----:B------:R-:W-:Y:S01]  /*0710*/  VIADD R3, R3, 0x4 ;  /* 0x0000000403037836 */ /* 0x000fe20000000000 */
[----:B--2---:R-:W-:-:S08]  /*0720*/  DADD R6, R26, R6 ;  /* 0x000000001a067229 */ /* 0x004fd00000000006 */
[----:B---3--:R-:W-:-:S08]  /*0730*/  DADD R6, R6, R8 ;  /* 0x0000000006067229 */ /* 0x008fd00000000008 */
[----:B----4-:R-:W-:-:S08]  /*0740*/  DADD R6, R6, R10 ;  /* 0x0000000006067229 */ /* 0x010fd0000000000a */
[----:B-----5:R-:W-:-:S11]  /*0750*/  DADD R26, R6, R12 ;  /* 0x00000000061a7229 */ /* 0x020fd6000000000c */
.L_x_1318:
[----:B------:R-:W-:Y:S05]  /*0760*/  BSYNC.RECONVERGENT B1 ;  /* 0x0000000000017941 */ /* 0x000fea0003800200 */
.L_x_1317:
[----:B------:R-:W-:Y:S05]  /*0770*/  @!P1 BRA `(.L_x_1311) ;  /* 0x0000000000249947 */ /* 0x000fea0003800000 */
[----:B------:R-:W0:Y:S01]  /*0780*/  LDC.64 R6, c[0x0][0x388] ;  /* 0x0000e200ff067b82 */ /* 0x000e220000000a00 */
[----:B------:R-:W-:-:S07]  /*0790*/  IMAD.MOV R8, RZ, RZ, -R14 ;  /* 0x000000ffff087224 */ /* 0x000fce00078e0a0e */
.L_x_1319:
[----:B0-----:R-:W-:-:S06]  /*07a0*/  IMAD.WIDE R4, R3, 0x8, R6 ;  /* 0x0000000803047825 */ /* 0x001fcc00078e0206 */
[----:B------:R-:W2:Y:S01]  /*07b0*/  LDG.E.64 R4, desc[UR4][R4.64] ;  /* 0x0000000404047981 */ /* 0x000ea2000c1e1b00 */
[----:B------:R-:W-:Y:S02]  /*07c0*/  VIADD R8, R8, 0x1 ;  /* 0x0000000108087836 */ /* 0x000fe40000000000 */
[----:B------:R-:W-:-:S03]  /*07d0*/  VIADD R3, R3, 0x1 ;  /* 0x0000000103037836 */ /* 0x000fc60000000000 */
[----:B------:R-:W-:Y:S01]  /*07e0*/  ISETP.NE.AND P0, PT, R8, RZ, PT ;  /* 0x000000ff0800720c */ /* 0x000fe20003f05270 */
[----:B--2---:R-:W-:-:S12]  /*07f0*/  DADD R26, R4, R26 ;  /* 0x00000000041a7229 */ /* 0x004fd8000000001a */
[----:B------:R-:W-:Y:S05]  /*0800*/  @P0 BRA `(.L_x_1319) ;  /* 0xfffffffc00e40947 */ /* 0x000fea000383ffff */
.L_x_1311:
[----:B------:R-:W-:Y:S05]  /*0810*/  BSYNC.RECONVERGENT B0 ;  /* 0x0000000000007941 */ /* 0x000fea0003800200 */
.L_x_1310:
        /* <DEDUP_REMOVED lines=8> */
.L_x_1320:
        /* <DEDUP_REMOVED lines=14> */
.L_x_8796:


//--------------------- .text._ZN2at6native55_GLOBAL__N__0955718d_22_SparseCsrTensorMath_cu_868dd54534reduce_sparse_csr_dim0_cuda_kernelIdlNS1_14ReductionAddOpIdEEdEEvPT2_PKT0_lPKT_S9_lT1_ --------------------------
	.section	.text._ZN2at6native55_GLOBAL__N__0955718d_22_SparseCsrTensorMath_cu_868dd54534reduce_sparse_csr_dim0_cuda_kernelIdlNS1_14ReductionAddOpIdEEdEEvPT2_PKT0_lPKT_S9_lT1_,"ax",@progbits
	.align	128
.text._ZN2at6native55_GLOBAL__N__0955718d_22_SparseCsrTensorMath_cu_868dd54534reduce_sparse_csr_dim0_cuda_kernelIdlNS1_14ReductionAddOpIdEEdEEvPT2_PKT0_lPKT_S9_lT1_:
        .type           _ZN2at6native55_GLOBAL__N__0955718d_22_SparseCsrTensorMath_cu_868dd54534reduce_sparse_csr_dim0_cuda_kernelIdlNS1_14ReductionAddOpIdEEdEEvPT2_PKT0_lPKT_S9_lT1_,@function
        .size           _ZN2at6native55_GLOBAL__N__0955718d_22_SparseCsrTensorMath_cu_868dd54534reduce_sparse_csr_dim0_cuda_kernelIdlNS1_14ReductionAddOpIdEEdEEvPT2_PKT0_lPKT_S9_lT1_,(.L_x_8797 - _ZN2at6native55_GLOBAL__N__0955718d_22_SparseCsrTensorMath_cu_868dd54534reduce_sparse_csr_dim0_cuda_kernelIdlNS1_14ReductionAddOpIdEEdEEvPT2_PKT0_lPKT_S9_lT1_)
        .other          _ZN2at6native55_GLOBAL__N__0955718d_22_SparseCsrTensorMath_cu_868dd54534reduce_sparse_csr_dim0_cuda_kernelIdlNS1_14ReductionAddOpIdEEdEEvPT2_PKT0_lPKT_S9_lT1_,@"STO_CUDA_ENTRY STV_DEFAULT"
_ZN2at6native55_GLOBAL__N__0955718d_22_SparseCsrTensorMath_cu_868dd54534reduce_sparse_csr_dim0_cuda_kernelIdlNS1_14ReductionAddOpIdEEdEEvPT2_PKT0_lPKT_S9_lT1_:
        /* <DEDUP_REMOVED lines=45> */
.L_x_1323:
        /* <DEDUP_REMOVED lines=25> */
[----:B---3--:R-:W-:Y:S01]  /*0460*/  @!P3 DADD R2, R2, R16 ;  /* 0x000000000202b229 */ /* 0x008fe20000000010 */
[C---:B------:R-:W-:Y:S02]  /*0470*/  ISETP.NE.U32.AND P3, PT, R4.reuse, R12, PT ;  /* 0x0000000c0400720c */ /* 0x040fe40003f65070 */
[----:B------:R-:W3:Y:S01]  /*0480*/  LDG.E.64 R16, desc[UR12][R6.64+0x10] ;  /* 0x0000100c06107981 */ /* 0x000ee2000c1e1b00 */
[----:B--2---:R-:W-:Y:S02]  /*0490*/  ISETP.NE.U32.AND P5, PT, R4, R14, PT ;  /* 0x0000000e0400720c */ /* 0x004fe40003fa5070 */
[C---:B------:R-:W-:Y:S02]  /*04a0*/  ISETP.NE.AND.EX P3, PT, R5.reuse, R13, PT, P3 ;  /* 0x0000000d0500720c */ /* 0x040fe40003f65330 */
[----:B------:R-:W2:Y:S01]  /*04b0*/  LDG.E.64 R12, desc[UR12][R6.64+0x8] ;  /* 0x0000080c060c7981 */ /* 0x000ea2000c1e1b00 */
[----:B------:R-:W-:-:S03]  /*04c0*/  ISETP.NE.AND.EX P5, PT, R5, R15, PT, P5 ;  /* 0x0000000f0500720c */ /* 0x000fc60003fa5350 */
[----:B------:R-:W3:Y:S01]  /*04d0*/  @!P4 LDG.E.64 R14, desc[UR12][R8.64+-0x20] ;  /* 0xffffe00c080ec981 */ /* 0x000ee2000c1e1b00 */
[----:B------:R-:W-:-:S06]  /*04e0*/  @!P2 DADD R2, R2, R18 ;  /* 0x000000000202a229 */ /* 0x000fcc0000000012 */
[----:B------:R-:W3:Y:S01]  /*04f0*/  @!P3 LDG.E.64 R18, desc[UR12][R8.64+-0x18] ;  /* 0xffffe80c0812b981 */ /* 0x000ee2000c1e1b00 */
[----:B----4-:R-:W-:-:S04]  /*0500*/  ISETP.NE.U32.AND P2, PT, R4, R20, PT ;  /* 0x000000140400720c */ /* 0x010fc80003f45070 */
[C---:B------:R-:W-:Y:S02]  /*0510*/  ISETP.NE.AND.EX P2, PT, R5.reuse, R21, PT, P2 ;  /* 0x000000150500720c */ /* 0x040fe40003f45320 */
[----:B------:R-:W4:Y:S01]  /*0520*/  LDG.E.64 R20, desc[UR12][R6.64+0x18] ;  /* 0x0000180c06147981 */ /* 0x000f22000c1e1b00 */
[----:B------:R-:W-:Y:S01]  /*0530*/  ISETP.NE.U32.AND P6, PT, R4, R24, PT ;  /* 0x000000180400720c */ /* 0x000fe20003fc5070 */
[----:B------:R-:W-:Y:S02]  /*0540*/  @!P1 DADD R2, R2, R26 ;  /* 0x0000000002029229 */ /* 0x000fe4000000001a */
[----:B------:R-:W4:Y:S01]  /*0550*/  LDG.E.64 R26, desc[UR12][R6.64+0x20] ;  /* 0x0000200c061a7981 */ /* 0x000f22000c1e1b00 */
[----:B------:R-:W-:-:S03]  /*0560*/  ISETP.NE.AND.EX P1, PT, R5, R25, PT, P6 ;  /* 0x000000190500720c */ /* 0x000fc60003f25360 */
[----:B------:R-:W4:Y:S02]  /*0570*/  @!P5 LDG.E.64 R24, desc[UR12][R8.64+-0x10] ;  /* 0xfffff00c0818d981 */ /* 0x000f24000c1e1b00 */
[----:B------:R-:W-:Y:S02]  /*0580*/  @!P0 DADD R2, R2, R10 ;  /* 0x0000000002028229 */ /* 0x000fe4000000000a */
[----:B------:R-:W4:Y:S01]  /*0590*/  LDG.E.64 R10, desc[UR12][R6.64+0x28] ;  /* 0x0000280c060a7981 */ /* 0x000f22000c1e1b00 */
[----:B--2---:R-:W-:-:S05]  /*05a0*/  ISETP.NE.U32.AND P0, PT, R4, R12, PT ;  /* 0x0000000c0400720c */ /* 0x004fca0003f05070 */
[----:B---3--:R-:W-:Y:S01]  /*05b0*/  @!P4 DADD R2, R2, R14 ;  /* 0x000000000202c229 */ /* 0x008fe2000000000e */
[----:B------:R-:W-:Y:S01]  /*05c0*/  ISETP.NE.AND.EX P0, PT, R5, R13, PT, P0 ;  /* 0x0000000d0500720c */ /* 0x000fe20003f05300 */
[----:B------:R-:W2:Y:S01]  /*05d0*/  @!P2 LDG.E.64 R14, desc[UR12][R8.64+-0x8] ;  /* 0xfffff80c080ea981 */ /* 0x000ea2000c1e1b00 */
[----:B------:R-:W-:-:S03]  /*05e0*/  ISETP.NE.U32.AND P4, PT, R4, R16, PT ;  /* 0x000000100400720c */ /* 0x000fc60003f85070 */
[----:B------:R-:W3:Y:S01]  /*05f0*/  LDG.E.64 R12, desc[UR12][R6.64+0x30] ;  /* 0x0000300c060c7981 */ /* 0x000ee2000c1e1b00 */
[----:B------:R-:W-:Y:S01]  /*0600*/  ISETP.NE.AND.EX P4, PT, R5, R17, PT, P4 ;  /* 0x000000110500720c */ /* 0x000fe20003f85340 */
[----:B------:R-:W-:Y:S02]  /*0610*/  @!P3 DADD R2, R2, R18 ;  /* 0x000000000202b229 */ /* 0x000fe40000000012 */
[----:B------:R-:W3:Y:S04]  /*0620*/  @!P1 LDG.E.64 R18, desc[UR12][R8.64] ;  /* 0x0000000c08129981 */ /* 0x000ee8000c1e1b00 */
[----:B------:R-:W3:Y:S01]  /*0630*/  LDG.E.64 R16, desc[UR12][R6.64+0x38] ;  /* 0x0000380c06107981 */ /* 0x000ee2000c1e1b00 */
[----:B----4-:R-:W-:-:S04]  /*0640*/  ISETP.NE.U32.AND P3, PT, R4, R20, PT ;  /* 0x000000140400720c */ /* 0x010fc80003f65070 */
[C---:B------:R-:W-:Y:S02]  /*0650*/  ISETP.NE.AND.EX P3, PT, R5.reuse, R21, PT, P3 ;  /* 0x000000150500720c */ /* 0x040fe40003f65330 */
[----:B------:R-:W4:Y:S01]  /*0660*/  @!P0 LDG.E.64 R20, desc[UR12][R8.64+0x8] ;  /* 0x0000080c08148981 */ /* 0x000f22000c1e1b00 */
[C---:B------:R-:W-:Y:S01]  /*0670*/  ISETP.NE.U32.AND P6, PT, R4.reuse, R26, PT ;  /* 0x0000001a0400720c */ /* 0x040fe20003fc5070 */
[----:B------:R-:W-:Y:S02]  /*0680*/  @!P5 DADD R2, R2, R24 ;  /* 0x000000000202d229 */ /* 0x000fe40000000018 */
[----:B------:R-:W4:Y:S01]  /*0690*/  @!P4 LDG.E.64 R24, desc[UR12][R8.64+0x10] ;  /* 0x0000100c0818c981 */ /* 0x000f22000c1e1b00 */
[----:B------:R-:W-:Y:S02]  /*06a0*/  ISETP.NE.AND.EX P6, PT, R5, R27, PT, P6 ;  /* 0x0000001b0500720c */ /* 0x000fe40003fc5360 */
[----:B------:R-:W-:-:S04]  /*06b0*/  ISETP.NE.U32.AND P5, PT, R4, R10, PT ;  /* 0x0000000a0400720c */ /* 0x000fc80003fa5070 */
[----:B------:R-:W-:Y:S02]  /*06c0*/  ISETP.NE.AND.EX P5, PT, R5, R11, PT, P5 ;  /* 0x0000000b0500720c */ /* 0x000fe40003fa5350 */
[----:B------:R-:W4:Y:S01]  /*06d0*/  @!P3 LDG.E.64 R10, desc[UR12][R8.64+0x18] ;  /* 0x0000180c080ab981 */ /* 0x000f22000c1e1b00 */
[----:B--2---:R-:W-:-:S04]  /*06e0*/  @!P2 DADD R2, R2, R14 ;  /* 0x000000000202a229 */ /* 0x004fc8000000000e */
[----:B------:R-:W2:Y:S01]  /*06f0*/  @!P6 LDG.E.64 R14, desc[UR12][R8.64+0x20] ;  /* 0x0000200c080ee981 */ /* 0x000ea2000c1e1b00 */
[----:B---3--:R-:W-:-:S04]  /*0700*/  ISETP.NE.U32.AND P2, PT, R4, R12, PT ;  /* 0x0000000c0400720c */ /* 0x008fc80003f45070 */
[----:B------:R-:W-:Y:S01]  /*0710*/  ISETP.NE.AND.EX P2, PT, R5, R13, PT, P2 ;  /* 0x0000000d0500720c */ /* 0x000fe20003f45320 */
[----:B------:R-:W-:Y:S01]  /*0720*/  @!P1 DADD R2, R2, R18 ;  /* 0x0000000002029229 */ /* 0x000fe20000000012 */
[----:B------:R-:W3:Y:S01]  /*0730*/  @!P5 LDG.E.64 R18, desc[UR12][R8.64+0x28] ;  /* 0x0000280c0812d981 */ /* 0x000ee2000c1e1b00 */
[----:B------:R-:W-:-:S04]  /*0740*/  ISETP.NE.U32.AND P1, PT, R4, R16, PT ;  /* 0x000000100400720c */ /* 0x000fc80003f25070 */
[----:B------:R-:W-:-:S06]  /*0750*/  ISETP.NE.AND.EX P1, PT, R5, R17, PT, P1 ;  /* 0x000000110500720c */ /* 0x000fcc0003f25310 */
[----:B------:R-:W3:Y:S07]  /*0760*/  @!P2 LDG.E.64 R16, desc[UR12][R8.64+0x30] ;  /* 0x0000300c0810a981 */ /* 0x000eee000c1e1b00 */
[----:B------:R-:W3:Y:S01]  /*0770*/  @!P1 LDG.E.64 R12, desc[UR12][R8.64+0x38] ;  /* 0x0000380c080c9981 */ /* 0x000ee2000c1e1b00 */
[----:B----4-:R-:W-:-:S08]  /*0780*/  @!P0 DADD R2, R2, R20 ;  /* 0x0000000002028229 */ /* 0x010fd00000000014 */
[----:B------:R-:W-:-:S08]  /*0790*/  @!P4 DADD R2, R2, R24 ;  /* 0x000000000202c229 */ /* 0x000fd00000000018 */
[----:B------:R-:W-:Y:S01]  /*07a0*/  @!P3 DADD R2, R2, R10 ;  /* 0x000000000202b229 */ /* 0x000fe2000000000a */
[----:B------:R-:W-:-:S04]  /*07b0*/  UIADD3 UR4, UP1, UPT, UR4, -0x10, URZ ;  /* 0xfffffff004047890 */ /* 0x000fc8000ff3e0ff */
[----:B------:R-:W-:Y:S02]  /*07c0*/  UIADD3.X UR7, UPT, UPT, UR7, -0x1, URZ, UP1, !UPT ;  /* 0xffffffff07077890 */ /* 0x000fe40008ffe4ff */
[----:B------:R-:W-:-:S04]  /*07d0*/  UISETP.NE.U32.AND UP1, UPT, UR4, URZ, UPT ;  /* 0x000000ff0400728c */ /* 0x000fc8000bf25070 */
[----:B------:R-:W-:Y:S01]  /*07e0*/  UISETP.NE.AND.EX UP1, UPT, UR7, URZ, UPT, UP1 ;  /* 0x000000ff0700728c */ /* 0x000fe2000bf25310 */
[----:B------:R-:W-:-:S05]  /*07f0*/  IADD3 R6, P0, PT, R6, 0x80, RZ ;  /* 0x0000008006067810 */ /* 0x000fca0007f1e0ff */
[----:B------:R-:W-:Y:S01]  /*0800*/  IMAD.X R7, RZ, RZ, R7, P0 ;  /* 0x000000ffff077224 */ /* 0x000fe200000e0607 */
[----:B--2---:R-:W-:-:S08]  /*0810*/  @!P6 DADD R2, R2, R14 ;  /* 0x000000000202e229 */ /* 0x004fd0000000000e */
[----:B---3--:R-:W-:-:S08]  /*0820*/  @!P5 DADD R2, R2, R18 ;  /* 0x000000000202d229 */ /* 0x008fd00000000012 */
[----:B------:R-:W-:Y:S01]  /*0830*/  @!P2 DADD R2, R2, R16 ;  /* 0x000000000202a229 */ /* 0x000fe20000000010 */
[----:B------:R-:W-:-:S07]  /*0840*/  IADD3 R16, P2, PT, R8, 0x80, RZ ;  /* 0x0000008008107810 */ /* 0x000fce0007f5e0ff */
[----:B------:R-:W-:Y:S01]  /*0850*/  @!P1 DADD R2, R2, R12 ;  /* 0x0000000002029229 */ /* 0x000fe2000000000c */
[----:B------:R-:W-:Y:S01]  /*0860*/  IMAD.X R17, RZ, RZ, R9, P2 ;  /* 0x000000ffff117224 */ /* 0x000fe200010e0609 */
[----:B------:R-:W-:Y:S09]  /*0870*/  BRA.U UP1, `(.L_x_1323) ;  /* 0xfffffff901947547 */ /* 0x000ff2000b83ffff */
.L_x_1322:
        /* <DEDUP_REMOVED lines=47> */
[----:B--2---:R-:W-:Y:S01]  /*0b70*/  @!P6 DADD R2, R2, R12 ;  /* 0x000000000202e229 */ /* 0x004fe2000000000c */
[----:B------:R-:W-:-:S05]  /*0b80*/  ISETP.NE.U32.AND P6, PT, R4, R10, PT ;  /* 0x0000000a0400720c */ /* 0x000fca0003fc5070 */
[----:B------:R-:W2:Y:S01]  /*0b90*/  @!P1 LDG.E.64 R12, desc[UR12][R8.64+0x28] ;  /* 0x0000280c080c9981 */ /* 0x000ea2000c1e1b00 */
[----:B------:R-:W-:-:S05]  /*0ba0*/  ISETP.NE.AND.EX P6, PT, R5, R11, PT, P6 ;  /* 0x0000000b0500720c */ /* 0x000fca0003fc5360 */
[----:B------:R-:W2:Y:S08]  /*0bb0*/  @!P0 LDG.E.64 R10, desc[UR12][R8.64+0x30] ;  /* 0x0000300c080a8981 */ /* 0x000eb0000c1e1b00 */
[----:B------:R-:W2:Y:S01]  /*0bc0*/  @!P6 LDG.E.64 R14, desc[UR12][R8.64+0x38] ;  /* 0x0000380c080ee981 */ /* 0x000ea2000c1e1b00 */
[----:B---3--:R-:W-:-:S08]  /*0bd0*/  @!P5 DADD R2, R2, R6 ;  /* 0x000000000202d229 */ /* 0x008fd00000000006 */
[----:B----4-:R-:W-:-:S08]  /*0be0*/  @!P4 DADD R2, R2, R20 ;  /* 0x000000000202c229 */ /* 0x010fd00000000014 */
[----:B------:R-:W-:-:S08]  /*0bf0*/  @!P3 DADD R2, R2, R18 ;  /* 0x000000000202b229 */ /* 0x000fd00000000012 */
[----:B------:R-:W-:Y:S01]  /*0c00*/  @!P2 DADD R2, R2, R16 ;  /* 0x000000000202a229 */ /* 0x000fe20000000010 */
[----:B------:R-:W-:-:S04]  /*0c10*/  UIADD3 UR5, UP1, UPT, UR5, 0x8, URZ ;  /* 0x0000000805057890 */ /* 0x000fc8000ff3e0ff */
[----:B------:R-:W-:-:S03]  /*0c20*/  UIADD3.X UR6, UPT, UPT, URZ, UR6, URZ, UP1, !UPT ;  /* 0x00000006ff067290 */ /* 0x000fc60008ffe4ff */
[----:B--2---:R-:W-:-:S08]  /*0c30*/  @!P1 DADD R2, R2, R12 ;  /* 0x0000000002029229 */ /* 0x004fd0000000000c */
[----:B------:R-:W-:-:S08]  /*0c40*/  @!P0 DADD R2, R2, R10 ;  /* 0x0000000002028229 */ /* 0x000fd0000000000a */
[----:B------:R-:W-:-:S11]  /*0c50*/  @!P6 DADD R2, R2, R14 ;  /* 0x000000000202e229 */ /* 0x000fd6000000000e */
.L_x_1324:
        /* <DEDUP_REMOVED lines=38> */
[----:B--2---:R-:W-:-:S08]  /*0ec0*/  @!P0 DADD R2, R2, R6 ;  /* 0x0000000002028229 */ /* 0x004fd00000000006 */
[----:B---3--:R-:W-:-:S08]  /*0ed0*/  @!P1 DADD R2, R2, R8 ;  /* 0x0000000002029229 */ /* 0x008fd00000000008 */
[----:B----4-:R-:W-:-:S08]  /*0ee0*/  @!P2 DADD R2, R2, R10 ;  /* 0x000000000202a229 */ /* 0x010fd0000000000a */
[----:B------:R-:W-:-:S11]  /*0ef0*/  @!P3 DADD R2, R2, R12 ;  /* 0x000000000202b229 */ /* 0x000fd6000000000c */
.L_x_1325:
        /* <DEDUP_REMOVED lines=9> */
.L_x_1326:
        /* <DEDUP_REMOVED lines=16> */
[----:B--2---:R-:W-:Y:S02]  /*1090*/  @!P0 DADD R2, R2, R6 ;  /* 0x0000000002028229 */ /* 0x004fe40000000006 */
[----:B------:R-:W-:Y:S09]  /*10a0*/  BRA.U UP0, `(.L_x_1326) ;  /* 0xfffffffd00b87547 */ /* 0x000ff2000b83ffff */
.L_x_1321:
[----:B------:R-:W0:Y:S02]  /*10b0*/  LDCU.64 UR4, c[0x0][0x380] ;  /* 0x00007000ff0477ac */ /* 0x000e240008000a00 */
[----:B0----5:R-:W-:-:S04]  /*10c0*/  IADD3 R4, P0, PT, R0, UR4, RZ ;  /* 0x0000000400047c10 */ /* 0x021fc8000ff1e0ff */
[----:B------:R-:W-:-:S05]  /*10d0*/  IADD3.X R5, PT, PT, R22, UR5, RZ, P0, !PT ;  /* 0x0000000516057c10 */ /* 0x000fca00087fe4ff */
[----:B------:R-:W-:Y:S01]  /*10e0*/  STG.E.64 desc[UR12][R4.64], R2 ;  /* 0x0000000204007986 */ /* 0x000fe2000c101b0c */
[----:B------:R-:W-:Y:S05]  /*10f0*/  EXIT ;  /* 0x000000000000794d */ /* 0x000fea0003800000 */
.L_x_1327:
        /* <DEDUP_REMOVED lines=16> */
.L_x_8797:


//--------------------- .text._ZN2at6native55_GLOBAL__N__0955718d_22_SparseCsrTensorMath_cu_868dd54534reduce_sparse_csr_dim0_cuda_kernelIdiNS1_14ReductionAddOpIdEEdEEvPT2_PKT0_lPKT_S9_lT1_ --------------------------
	.section	.text._ZN2at6native55_GLOBAL__N__0955718d_22_SparseCsrTensorMath_cu_868dd54534reduce_sparse_csr_dim0_cuda_kernelIdiNS1_14ReductionAddOpIdEEdEEvPT2_PKT0_lPKT_S9_lT1_,"ax",@progbits
	.align	128
.text._ZN2at6native55_GLOBAL__N__0955718d_22_SparseCsrTensorMath_cu_868dd54534reduce_sparse_csr_dim0_cuda_kernelIdiNS1_14ReductionAddOpIdEEdEEvPT2_PKT0_lPKT_S9_lT1_:
        .type           _ZN2at6native55_GLOBAL__N__0955718d_22_SparseCsrTensorMath_cu_868dd54534reduce_sparse_csr_dim0_cuda_kernelIdiNS1_14ReductionAddOpIdEEdEEvPT2_PKT0_lPKT_S9_lT1_,@function
        .size           _ZN2at6native55_GLOBAL__N__0955718d_22_SparseCsrTensorMath_cu_868dd54534reduce_sparse_csr_dim0_cuda_kernelIdiNS1_14ReductionAddOpIdEEdEEvPT2_PKT0_lPKT_S9_lT1_,(.L_x_8798 - _ZN2at6native55_GLOBAL__N__0955718d_22_SparseCsrTensorMath_cu_868dd54534reduce_sparse_csr_dim0_cuda_kernelIdiNS1_14ReductionAddOpIdEEdEEvPT2_PKT0_lPKT_S9_lT1_)
        .other          _ZN2at6native55_GLOBAL__N__0955718d_22_SparseCsrTensorMath_cu_868dd54534reduce_sparse_csr_dim0_cuda_kernelIdiNS1_14ReductionAddOpIdEEdEEvPT2_PKT0_lPKT_S9_lT1_,@"STO_CUDA_ENTRY STV_DEFAULT"
_ZN2at6native55_GLOBAL__N__0955718d_22_SparseCsrTensorMath_cu_868dd54534reduce_sparse_csr_dim0_cuda_kernelIdiNS1_14ReductionAddOpIdEEdEEvPT2_PKT0_lPKT_S9_lT1_:
        /* <DEDUP_REMOVED lines=43> */
.L_x_1330:
        /* <DEDUP_REMOVED lines=27> */
[----:B---3--:R-:W-:-:S09]  /*0460*/  @!P2 DADD R2, R2, R10 ;  /* 0x000000000202a229 */ /* 0x008fd2000000000a */
[----:B------:R-:W3:Y:S01]  /*0470*/  @!P0 LDG.E.64 R10, desc[UR14][R8.64+-0x18] ;  /* 0xffffe80e080a8981 */ /* 0x000ee2000c1e1b00 */
[----:B------:R-:W-:-:S03]  /*0480*/  ISETP.NE.AND P2, PT, R20, R23, PT ;  /* 0x000000171400720c */ /* 0x000fc60003f45270 */
[----:B------:R-:W3:Y:S01]  /*0490*/  LDG.E R23, desc[UR14][R4.64+0x14] ;  /* 0x0000140e04177981 */ /* 0x000ee2000c1e1900 */
[----:B----4-:R-:W-:-:S03]  /*04a0*/  @!P3 DADD R2, R2, R12 ;  /* 0x000000000202b229 */ /* 0x010fc6000000000c */
[----:B------:R-:W4:Y:S01]  /*04b0*/  @!P1 LDG.E.64 R12, desc[UR14][R8.64+-0x10] ;  /* 0xfffff00e080c9981 */ /* 0x000f22000c1e1b00 */
[----:B------:R-:W-:-:S05]  /*04c0*/  ISETP.NE.AND P3, PT, R20, R15, PT ;  /* 0x0000000f1400720c */ /* 0x000fca0003f65270 */
[----:B------:R-:W4:Y:S01]  /*04d0*/  @!P2 LDG.E.64 R14, desc[UR14][R8.64+-0x8] ;  /* 0xfffff80e080ea981 */ /* 0x000f22000c1e1b00 */
[----:B------:R-:W-:Y:S01]  /*04e0*/  @!P4 DADD R2, R2, R18 ;  /* 0x000000000202c229 */ /* 0x000fe20000000012 */
[C---:B------:R-:W-:Y:S02]  /*04f0*/  ISETP.NE.AND P4, PT, R20.reuse, R29, PT ;  /* 0x0000001d1400720c */ /* 0x040fe40003f85270 */
[----:B------:R-:W4:Y:S04]  /*0500*/  LDG.E R29, desc[UR14][R4.64+0x1c] ;  /* 0x00001c0e041d7981 */ /* 0x000f28000c1e1900 */
[----:B------:R-:W4:Y:S01]  /*0510*/  @!P3 LDG.E.64 R18, desc[UR14][R8.64] ;  /* 0x0000000e0812b981 */ /* 0x000f22000c1e1b00 */
[----:B------:R-:W-:Y:S01]  /*0520*/  @!P5 DADD R2, R2, R16 ;  /* 0x000000000202d229 */ /* 0x000fe20000000010 */
[----:B------:R-:W-:-:S05]  /*0530*/  ISETP.NE.AND P5, PT, R20, R22, PT ;  /* 0x000000161400720c */ /* 0x000fca0003fa5270 */
[----:B------:R-:W4:Y:S02]  /*0540*/  @!P4 LDG.E.64 R16, desc[UR14][R8.64+0x8] ;  /* 0x0000080e0810c981 */ /* 0x000f24000c1e1b00 */
[----:B--2---:R-:W-:Y:S01]  /*0550*/  @!P6 DADD R2, R2, R6 ;  /* 0x000000000202e229 */ /* 0x004fe20000000006 */
[----:B------:R-:W-:-:S05]  /*0560*/  ISETP.NE.AND P6, PT, R20, R27, PT ;  /* 0x0000001b1400720c */ /* 0x000fca0003fc5270 */
[----:B------:R-:W2:Y:S02]  /*0570*/  @!P5 LDG.E.64 R6, desc[UR14][R8.64+0x10] ;  /* 0x0000100e0806d981 */ /* 0x000ea4000c1e1b00 */
[----:B---3--:R-:W-:Y:S01]  /*0580*/  @!P0 DADD R2, R2, R10 ;  /* 0x0000000002028229 */ /* 0x008fe2000000000a */
[----:B------:R-:W-:-:S05]  /*0590*/  ISETP.NE.AND P0, PT, R20, R21, PT ;  /* 0x000000151400720c */ /* 0x000fca0003f05270 */
[----:B------:R-:W3:Y:S02]  /*05a0*/  @!P6 LDG.E.64 R10, desc[UR14][R8.64+0x18] ;  /* 0x0000180e080ae981 */ /* 0x000ee4000c1e1b00 */
[----:B----4-:R-:W-:Y:S01]  /*05b0*/  @!P1 DADD R2, R2, R12 ;  /* 0x0000000002029229 */ /* 0x010fe2000000000c */
[----:B------:R-:W-:-:S05]  /*05c0*/  ISETP.NE.AND P1, PT, R20, R23, PT ;  /* 0x000000171400720c */ /* 0x000fca0003f25270 */
[----:B------:R-:W4:Y:S02]  /*05d0*/  @!P0 LDG.E.64 R12, desc[UR14][R8.64+0x20] ;  /* 0x0000200e080c8981 */ /* 0x000f24000c1e1b00 */
[----:B------:R-:W-:Y:S01]  /*05e0*/  @!P2 DADD R2, R2, R14 ;  /* 0x000000000202a229 */ /* 0x000fe2000000000e */
[----:B------:R-:W-:-:S05]  /*05f0*/  ISETP.NE.AND P2, PT, R20, R25, PT ;  /* 0x000000191400720c */ /* 0x000fca0003f45270 */
[----:B------:R-:W4:Y:S02]  /*0600*/  @!P1 LDG.E.64 R14, desc[UR14][R8.64+0x28] ;  /* 0x0000280e080e9981 */ /* 0x000f24000c1e1b00 */
[----:B------:R-:W-:Y:S01]  /*0610*/  @!P3 DADD R2, R2, R18 ;  /* 0x000000000202b229 */ /* 0x000fe20000000012 */
[----:B------:R-:W-:-:S05]  /*0620*/  ISETP.NE.AND P3, PT, R20, R29, PT ;  /* 0x0000001d1400720c */ /* 0x000fca0003f65270 */
[----:B------:R-:W4:Y:S08]  /*0630*/  @!P2 LDG.E.64 R18, desc[UR14][R8.64+0x30] ;  /* 0x0000300e0812a981 */ /* 0x000f30000c1e1b00 */
[----:B------:R0:W4:Y:S01]  /*0640*/  @!P3 LDG.E.64 R22, desc[UR14][R8.64+0x38] ;  /* 0x0000380e0816b981 */ /* 0x000122000c1e1b00 */
[----:B------:R-:W-:Y:S01]  /*0650*/  @!P4 DADD R2, R2, R16 ;  /* 0x000000000202c229 */ /* 0x000fe20000000010 */
[----:B------:R-:W-:-:S04]  /*0660*/  UIADD3 UR4, UP1, UPT, UR4, -0x10, URZ ;  /* 0xfffffff004047890 */ /* 0x000fc8000ff3e0ff */
[----:B------:R-:W-:Y:S02]  /*0670*/  UIADD3.X UR7, UPT, UPT, UR7, -0x1, URZ, UP1, !UPT ;  /* 0xffffffff07077890 */ /* 0x000fe40008ffe4ff */
[----:B------:R-:W-:-:S04]  /*0680*/  UISETP.NE.U32.AND UP1, UPT, UR4, URZ, UPT ;  /* 0x000000ff0400728c */ /* 0x000fc8000bf25070 */
[----:B------:R-:W-:Y:S01]  /*0690*/  UISETP.NE.AND.EX UP1, UPT, UR7, URZ, UPT, UP1 ;  /* 0x000000ff0700728c */ /* 0x000fe2000bf25310 */
[----:B--2---:R-:W-:-:S08]  /*06a0*/  @!P5 DADD R2, R2, R6 ;  /* 0x000000000202d229 */ /* 0x004fd00000000006 */
[----:B---3--:R-:W-:-:S08]  /*06b0*/  @!P6 DADD R2, R2, R10 ;  /* 0x000000000202e229 */ /* 0x008fd0000000000a */
[----:B----4-:R-:W-:-:S08]  /*06c0*/  @!P0 DADD R2, R2, R12 ;  /* 0x0000000002028229 */ /* 0x010fd0000000000c */
[----:B------:R-:W-:Y:S01]  /*06d0*/  @!P1 DADD R2, R2, R14 ;  /* 0x0000000002029229 */ /* 0x000fe2000000000e */
[----:B------:R-:W-:Y:S02]  /*06e0*/  IADD3 R4, P0, PT, R4, 0x40, RZ ;  /* 0x0000004004047810 */ /* 0x000fe40007f1e0ff */
[----:B0-----:R-:W-:-:S05]  /*06f0*/  IADD3 R8, P1, PT, R8, 0x80, RZ ;  /* 0x0000008008087810 */ /* 0x001fca0007f3e0ff */
[----:B------:R-:W-:Y:S01]  /*0700*/  @!P2 DADD R2, R2, R18 ;  /* 0x000000000202a229 */ /* 0x000fe20000000012 */
[----:B------:R-:W-:Y:S02]  /*0710*/  IMAD.X R5, RZ, RZ, R5, P0 ;  /* 0x000000ffff057224 */ /* 0x000fe400000e0605 */
[----:B------:R-:W-:-:S05]  /*0720*/  IMAD.X R11, RZ, RZ, R9, P1 ;  /* 0x000000ffff0b7224 */ /* 0x000fca00008e0609 */
[----:B------:R-:W-:Y:S01]  /*0730*/  @!P3 DADD R2, R2, R22 ;  /* 0x000000000202b229 */ /* 0x000fe20000000016 */
[----:B------:R-:W-:Y:S10]  /*0740*/  BRA.U UP1, `(.L_x_1330) ;  /* 0xfffffff901d87547 */ /* 0x000ff4000b83ffff */
.L_x_1329:
        /* <DEDUP_REMOVED lines=39> */
[----:B--2---:R-:W-:Y:S01]  /*09c0*/  @!P6 DADD R2, R2, R6 ;  /* 0x000000000202e229 */ /* 0x004fe20000000006 */
[----:B------:R-:W-:Y:S02]  /*09d0*/  ISETP.NE.AND P6, PT, R20, R23, PT ;  /* 0x000000171400720c */ /* 0x000fe40003fc5270 */
[----:B------:R-:W2:Y:S11]  /*09e0*/  @!P0 LDG.E.64 R6, desc[UR14][R4.64+0x30] ;  /* 0x0000300e04068981 */ /* 0x000eb6000c1e1b00 */
[----:B------:R-:W2:Y:S01]  /*09f0*/  @!P6 LDG.E.64 R18, desc[UR14][R4.64+0x38] ;  /* 0x0000380e0412e981 */ /* 0x000ea2000c1e1b00 */
[----:B---3--:R-:W-:-:S08]  /*0a00*/  @!P5 DADD R2, R2, R8 ;  /* 0x000000000202d229 */ /* 0x008fd00000000008 */
[----:B----4-:R-:W-:-:S08]  /*0a10*/  @!P4 DADD R2, R2, R10 ;  /* 0x000000000202c229 */ /* 0x010fd0000000000a */
[----:B------:R-:W-:-:S08]  /*0a20*/  @!P3 DADD R2, R2, R12 ;  /* 0x000000000202b229 */ /* 0x000fd0000000000c */
[----:B------:R-:W-:-:S08]  /*0a30*/  @!P2 DADD R2, R2, R14 ;  /* 0x000000000202a229 */ /* 0x000fd0000000000e */
[----:B------:R-:W-:Y:S01]  /*0a40*/  @!P1 DADD R2, R2, R16 ;  /* 0x0000000002029229 */ /* 0x000fe20000000010 */
[----:B------:R-:W-:-:S04]  /*0a50*/  UIADD3 UR5, UP1, UPT, UR5, 0x8, URZ ;  /* 0x0000000805057890 */ /* 0x000fc8000ff3e0ff */
[----:B------:R-:W-:-:S03]  /*0a60*/  UIADD3.X UR6, UPT, UPT, URZ, UR6, URZ, UP1, !UPT ;  /* 0x00000006ff067290 */ /* 0x000fc60008ffe4ff */
[----:B--2---:R-:W-:-:S08]  /*0a70*/  @!P0 DADD R2, R2, R6 ;  /* 0x0000000002028229 */ /* 0x004fd00000000006 */
[----:B------:R-:W-:-:S11]  /*0a80*/  @!P6 DADD R2, R2, R18 ;  /* 0x000000000202e229 */ /* 0x000fd60000000012 */
.L_x_1331:
        /* <DEDUP_REMOVED lines=32> */
[----:B--2---:R-:W-:-:S08]  /*0c90*/  @!P0 DADD R2, R2, R4 ;  /* 0x0000000002028229 */ /* 0x004fd00000000004 */
[----:B---3--:R-:W-:-:S08]  /*0ca0*/  @!P1 DADD R2, R2, R6 ;  /* 0x0000000002029229 */ /* 0x008fd00000000006 */
[----:B----4-:R-:W-:-:S08]  /*0cb0*/  @!P2 DADD R2, R2, R8 ;  /* 0x000000000202a229 */ /* 0x010fd00000000008 */
[----:B------:R-:W-:-:S11]  /*0cc0*/  @!P3 DADD R2, R2, R10 ;  /* 0x000000000202b229 */ /* 0x000fd6000000000a */
.L_x_1332:
[----:B------:R-:W-:Y:S05]  /*0cd0*/  BRA.U !UP0, `(.L_x_1328) ;  /* 0x00000001085c7547 */ /* 0x000fea000b800000 */
[----:B------:R-:W0:Y:S01]  /*0ce0*/  LDCU.64 UR8, c[0x0][0x398] ;  /* 0x00007300ff0877ac */ /* 0x000e220008000a00 */
[----:B------:R-:W1:Y:S01]  /*0cf0*/  LDCU.64 UR12, c[0x0][0x3a0] ;  /* 0x00007400ff0c77ac */ /* 0x000e620008000a00 */
[----:B0-----:R-:W-:Y:S02]  /*0d00*/  ULEA UR8, UP0, UR5, UR8, 0x3 ;  /* 0x0000000805087291 */ /* 0x001fe4000f8018ff */
[----:B-1----:R-:W-:Y:S02]  /*0d10*/  ULEA UR7, UP1, UR5, UR12, 0x2 ;  /* 0x0000000c05077291 */ /* 0x002fe4000f8210ff */
[----:B------:R-:W-:Y:S02]  /*0d20*/  ULEA.HI.X UR9, UR5, UR9, UR6, 0x3, UP0 ;  /* 0x0000000905097291 */ /* 0x000fe400080f1c06 */
[----:B------:R-:W-:-:S12]  /*0d30*/  ULEA.HI.X UR5, UR5, UR13, UR6, 0x2, UP1 ;  /* 0x0000000d05057291 */ /* 0x000fd800088f1406 */
.L_x_1333:
        /* <DEDUP_REMOVED lines=17> */
.L_x_1328:
[----:B------:R-:W0:Y:S02]  /*0e50*/  LDCU.64 UR4, c[0x0][0x380] ;  /* 0x00007000ff0477ac */ /* 0x000e240008000a00 */
[----:B0-----:R-:W-:-:S04]  /*0e60*/  LEA R4, P0, R0, UR4, 0x3 ;  /* 0x0000000400047c11 */ /* 0x001fc8000f8018ff */
[----:B------:R-:W-:-:S05]  /*0e70*/  LEA.HI.X R5, R0, UR5, RZ, 0x3, P0 ;  /* 0x0000000500057c11 */ /* 0x000fca00080f1cff */
[----:B------:R-:W-:Y:S01]  /*0e80*/  STG.E.64 desc[UR14][R4.64], R2 ;  /* 0x0000000204007986 */ /* 0x000fe2000c101b0e */
[----:B------:R-:W-:Y:S05]  /*0e90*/  EXIT ;  /* 0x000000000000794d */ /* 0x000fea0003800000 */
.L_x_1334:
        /* <DEDUP_REMOVED lines=14> */
.L_x_8798:


//--------------------- .text._ZN2at6native55_GLOBAL__N__0955718d_22_SparseCsrTensorMath_cu_868dd54534reduce_sparse_csr_dim1_cuda_kernelIslNS1_14ReductionAddOpIlEElEEvPT2_PKT_PKT0_SC_lT1_ --------------------------
	.section	.text._ZN2at6native55_GLOBAL__N__0955718d_22_SparseCsrTensorMath_cu_868dd54534reduce_sparse_csr_dim1_cuda_kernelIslNS1_14ReductionAddOpIlEElEEvPT2_PKT_PKT0_SC_lT1_,"ax",@progbits
	.align	128
.text._ZN2at6native55_GLOBAL__N__0955718d_22_SparseCsrTensorMath_cu_868dd54534reduce_sparse_csr_dim1_cuda_kernelIslNS1_14ReductionAddOpIlEElEEvPT2_PKT_PKT0_SC_lT1_:
        .type           _ZN2at6native55_GLOBAL__N__0955718d_22_SparseCsrTensorMath_cu_868dd54534reduce_sparse_csr_dim1_cuda_kernelIslNS1_14ReductionAddOpIlEElEEvPT2_PKT_PKT0_SC_lT1_,@function
        .size           _ZN2at6native55_GLOBAL__N__0955718d_22_SparseCsrTensorMath_cu_868dd54534reduce_sparse_csr_dim1_cuda_kernelIslNS1_14ReductionAddOpIlEElEEvPT2_PKT_PKT0_SC_lT1_,(.L_x_8799 - _ZN2at6native55_GLOBAL__N__0955718d_22_SparseCsrTensorMath_cu_868dd54534reduce_sparse_csr_dim1_cuda_kernelIslNS1_14ReductionAddOpIlEElEEvPT2_PKT_PKT0_SC_lT1_)
        .other          _ZN2at6native55_GLOBAL__N__0955718d_22_SparseCsrTensorMath_cu_868dd54534reduce_sparse_csr_dim1_cuda_kernelIslNS1_14ReductionAddOpIlEElEEvPT2_PKT_PKT0_SC_lT1_,@"STO_CUDA_ENTRY STV_DEFAULT"
_ZN2at6native55_GLOBAL__N__0955718d_22_SparseCsrTensorMath_cu_868dd54534reduce_sparse_csr_dim1_cuda_kernelIslNS1_14ReductionAddOpIlEElEEvPT2_PKT_PKT0_SC_lT1_:
        /* <DEDUP_REMOVED lines=46> */
.L_x_1339:
[----:B------:R-:W2:Y:S04]  /*02e0*/  LDG.E.S16 R23, desc[UR4][R2.64+-0x10] ;  /* 0xfffff00402177981 */ /* 0x000ea8000c1e1700 */
[----:B------:R-:W3:Y:S04]  /*02f0*/  LDG.E.S16 R24, desc[UR4][R2.64+-0xe] ;  /* 0xfffff20402187981 */ /* 0x000ee8000c1e1700 */
[----:B------:R-:W4:Y:S04]  /*0300*/  LDG.E.S16 R21, desc[UR4][R2.64+-0xc] ;  /* 0xfffff40402157981 */ /* 0x000f28000c1e1700 */
[----:B------:R-:W4:Y:S04]  /*0310*/  LDG.E.S16 R10, desc[UR4][R2.64+-0xa] ;  /* 0xfffff604020a7981 */ /* 0x000f28000c1e1700 */
[----:B------:R-:W5:Y:S04]  /*0320*/  LDG.E.S16 R19, desc[UR4][R2.64+-0x8] ;  /* 0xfffff80402137981 */ /* 0x000f68000c1e1700 */
        /* <DEDUP_REMOVED lines=8> */
[----:B------:R-:W5:Y:S01]  /*03b0*/  LDG.E.S16 R12, desc[UR4][R2.64+0xa] ;  /* 0x00000a04020c7981 */ /* 0x000f62000c1e1700 */
[----:B--2---:R-:W-:-:S02]  /*03c0*/  SHF.R.S32.HI R28, RZ, 0x1f, R23 ;  /* 0x0000001fff1c7819 */ /* 0x004fc40000011417 */
[----:B---3--:R-:W-:Y:S02]  /*03d0*/  IADD3 R8, P1, P2, R24, R8, R23 ;  /* 0x0000000818087210 */ /* 0x008fe40007a3e017 */
[----:B------:R-:W-:-:S04]  /*03e0*/  SHF.R.S32.HI R24, RZ, 0x1f, R24 ;  /* 0x0000001fff187819 */ /* 0x000fc80000011418 */
[----:B------:R-:W-:Y:S02]  /*03f0*/  IADD3.X R28, PT, PT, R24, R9, R28, P1, P2 ;  /* 0x00000009181c7210 */ /* 0x000fe40000fe441c */
[----:B------:R-:W2:Y:S04]  /*0400*/  LDG.E.S16 R24, desc[UR4][R2.64+0xc] ;  /* 0x00000c0402187981 */ /* 0x000ea8000c1e1700 */
[----:B------:R0:W2:Y:S01]  /*0410*/  LDG.E.S16 R9, desc[UR4][R2.64+0xe] ;  /* 0x00000e0402097981 */ /* 0x0000a2000c1e1700 */
[--C-:B----4-:R-:W-:Y:S02]  /*0420*/  IADD3 R8, P1, P2, R10, R8, R21.reuse ;  /* 0x000000080a087210 */ /* 0x110fe40007a3e015 */
[----:B------:R-:W-:Y:S02]  /*0430*/  SHF.R.S32.HI R21, RZ, 0x1f, R21 ;  /* 0x0000001fff157819 */ /* 0x000fe40000011415 */
[----:B------:R-:W-:-:S04]  /*0440*/  SHF.R.S32.HI R10, RZ, 0x1f, R10 ;  /* 0x0000001fff0a7819 */ /* 0x000fc8000001140a */
[----:B------:R-:W-:Y:S02]  /*0450*/  IADD3.X R10, PT, PT, R10, R28, R21, P1, P2 ;  /* 0x0000001c0a0a7210 */ /* 0x000fe40000fe4415 */
[--C-:B-----5:R-:W-:Y:S02]  /*0460*/  IADD3 R8, P1, P2, R22, R8, R19.reuse ;  /* 0x0000000816087210 */ /* 0x120fe40007a3e013 */
[----:B------:R-:W-:Y:S02]  /*0470*/  SHF.R.S32.HI R19, RZ, 0x1f, R19 ;  /* 0x0000001fff137819 */ /* 0x000fe40000011413 */
[----:B------:R-:W-:-:S04]  /*0480*/  SHF.R.S32.HI R22, RZ, 0x1f, R22 ;  /* 0x0000001fff167819 */ /* 0x000fc80000011416 */
[----:B------:R-:W-:Y:S02]  /*0490*/  IADD3.X R19, PT, PT, R22, R10, R19, P1, P2 ;  /* 0x0000000a16137210 */ /* 0x000fe40000fe4413 */
[--C-:B------:R-:W-:Y:S02]  /*04a0*/  IADD3 R8, P1, P2, R20, R8, R17.reuse ;  /* 0x0000000814087210 */ /* 0x100fe40007a3e011 */
        /* <DEDUP_REMOVED lines=11> */
[----:B------:R-:W-:Y:S02]  /*0560*/  IADD3 R26, P1, PT, R26, -0x10, RZ ;  /* 0xfffffff01a1a7810 */ /* 0x000fe40007f3e0ff */
[--C-:B------:R-:W-:Y:S02]  /*0570*/  IADD3 R8, P2, P3, R12, R8, R11.reuse ;  /* 0x000000080c087210 */ /* 0x100fe40007b5e00b */
[----:B------:R-:W-:Y:S02]  /*0580*/  IADD3.X R14, PT, PT, R14, -0x1, RZ, P1, !PT ;  /* 0xffffffff0e0e7810 */ /* 0x000fe40000ffe4ff */
[----:B------:R-:W-:Y:S02]  /*0590*/  ISETP.NE.U32.AND P1, PT, R26, RZ, PT ;  /* 0x000000ff1a00720c */ /* 0x000fe40003f25070 */
[----:B------:R-:W-:-:S02]  /*05a0*/  SHF.R.S32.HI R11, RZ, 0x1f, R11 ;  /* 0x0000001fff0b7819 */ /* 0x000fc4000001140b */
[----:B------:R-:W-:Y:S02]  /*05b0*/  ISETP.NE.AND.EX P1, PT, R14, RZ, PT, P1 ;  /* 0x000000ff0e00720c */ /* 0x000fe40003f25310 */
[----:B------:R-:W-:-:S04]  /*05c0*/  SHF.R.S32.HI R12, RZ, 0x1f, R12 ;  /* 0x0000001fff0c7819 */ /* 0x000fc8000001140c */
[----:B------:R-:W-:Y:S02]  /*05d0*/  IADD3.X R11, PT, PT, R12, R13, R11, P2, P3 ;  /* 0x0000000d0c0b7210 */ /* 0x000fe400017e640b */
[----:B------:R-:W-:Y:S02]  /*05e0*/  IADD3 R5, P2, PT, R5, 0x10, RZ ;  /* 0x0000001005057810 */ /* 0x000fe40007f5e0ff */
[----:B0-----:R-:W-:-:S03]  /*05f0*/  IADD3 R2, P3, PT, R2, 0x20, RZ ;  /* 0x0000002002027810 */ /* 0x001fc60007f7e0ff */
[----:B------:R-:W-:Y:S02]  /*0600*/  IMAD.X R6, RZ, RZ, R6, P2 ;  /* 0x000000ffff067224 */ /* 0x000fe400010e0606 */
[----:B------:R-:W-:Y:S01]  /*0610*/  IMAD.X R3, RZ, RZ, R3, P3 ;  /* 0x000000ffff037224 */ /* 0x000fe200018e0603 */
[--C-:B--2---:R-:W-:Y:S02]  /*0620*/  IADD3 R8, P4, P5, R9, R8, R24.reuse ;  /* 0x0000000809087210 */ /* 0x104fe40007d9e018 */
[----:B------:R-:W-:Y:S02]  /*0630*/  SHF.R.S32.HI R24, RZ, 0x1f, R24 ;  /* 0x0000001fff187819 */ /* 0x000fe40000011418 */
[----:B------:R-:W-:-:S04]  /*0640*/  SHF.R.S32.HI R9, RZ, 0x1f, R9 ;  /* 0x0000001fff097819 */ /* 0x000fc80000011409 */
[----:B------:R-:W-:Y:S01]  /*0650*/  IADD3.X R9, PT, PT, R9, R11, R24, P4, P5 ;  /* 0x0000000b09097210 */ /* 0x000fe200027ea418 */
[----:B------:R-:W-:Y:S06]  /*0660*/  @P1 BRA `(.L_x_1339) ;  /* 0xfffffffc001c1947 */ /* 0x000fec000383ffff */
.L_x_1338:
[----:B------:R-:W-:Y:S05]  /*0670*/  BSYNC.RECONVERGENT B1 ;  /* 0x0000000000017941 */ /* 0x000fea0003800200 */
.L_x_1337:
        /* <DEDUP_REMOVED lines=11> */
[----:B------:R-:W2:Y:S04]  /*0730*/  LDG.E.S16 R11, desc[UR4][R2.64] ;  /* 0x00000004020b7981 */ /* 0x000ea8000c1e1700 */
[----:B------:R-:W2:Y:S04]  /*0740*/  LDG.E.S16 R12, desc[UR4][R2.64+0x2] ;  /* 0x00000204020c7981 */ /* 0x000ea8000c1e1700 */
[----:B------:R-:W3:Y:S04]  /*0750*/  LDG.E.S16 R13, desc[UR4][R2.64+0x4] ;  /* 0x00000404020d7981 */ /* 0x000ee8000c1e1700 */
[----:B------:R-:W3:Y:S04]  /*0760*/  LDG.E.S16 R14, desc[UR4][R2.64+0x6] ;  /* 0x00000604020e7981 */ /* 0x000ee8000c1e1700 */
[----:B------:R-:W4:Y:S04]  /*0770*/  LDG.E.S16 R15, desc[UR4][R2.64+0x8] ;  /* 0x00000804020f7981 */ /* 0x000f28000c1e1700 */
[----:B------:R-:W4:Y:S04]  /*0780*/  LDG.E.S16 R16, desc[UR4][R2.64+0xa] ;  /* 0x00000a0402107981 */ /* 0x000f28000c1e1700 */
[----:B------:R-:W5:Y:S04]  /*0790*/  LDG.E.S16 R10, desc[UR4][R2.64+0xc] ;  /* 0x00000c04020a7981 */ /* 0x000f68000c1e1700 */
[----:B------:R-:W5:Y:S01]  /*07a0*/  LDG.E.S16 R17, desc[UR4][R2.64+0xe] ;  /* 0x00000e0402117981 */ /* 0x000f62000c1e1700 */
[----:B------:R-:W-:-:S05]  /*07b0*/  IADD3 R5, P3, PT, R5, 0x8, RZ ;  /* 0x0000000805057810 */ /* 0x000fca0007f7e0ff */
[----:B------:R-:W-:Y:S01]  /*07c0*/  IMAD.X R6, RZ, RZ, R6, P3 ;  /* 0x000000ffff067224 */ /* 0x000fe200018e0606 */
[--C-:B--2---:R-:W-:Y:S02]  /*07d0*/  IADD3 R19, P1, P2, R12, R8, R11.reuse ;  /* 0x000000080c137210 */ /* 0x104fe40007a3e00b */
[----:B------:R-:W-:Y:S02]  /*07e0*/  SHF.R.S32.HI R8, RZ, 0x1f, R11 ;  /* 0x0000001fff087819 */ /* 0x000fe4000001140b */
[----:B------:R-:W-:-:S04]  /*07f0*/  SHF.R.S32.HI R12, RZ, 0x1f, R12 ;  /* 0x0000001fff0c7819 */ /* 0x000fc8000001140c */
[----:B------:R-:W-:Y:S02]  /*0800*/  IADD3.X R12, PT, PT, R12, R9, R8, P1, P2 ;  /* 0x000000090c0c7210 */ /* 0x000fe40000fe4408 */
[--C-:B---3--:R-:W-:Y:S02]  /*0810*/  IADD3 R8, P1, P2, R14, R19, R13.reuse ;  /* 0x000000130e087210 */ /* 0x108fe40007a3e00d */
[----:B------:R-:W-:Y:S02]  /*0820*/  SHF.R.S32.HI R13, RZ, 0x1f, R13 ;  /* 0x0000001fff0d7819 */ /* 0x000fe4000001140d */
[----:B------:R-:W-:-:S04]  /*0830*/  SHF.R.S32.HI R14, RZ, 0x1f, R14 ;  /* 0x0000001fff0e7819 */ /* 0x000fc8000001140e */
[----:B------:R-:W-:Y:S02]  /*0840*/  IADD3.X R13, PT, PT, R14, R12, R13, P1, P2 ;  /* 0x0000000c0e0d7210 */ /* 0x000fe40000fe440d */
[--C-:B----4-:R-:W-:Y:S02]  /*0850*/  IADD3 R8, P1, P2, R16, R8, R15.reuse ;  /* 0x0000000810087210 */ /* 0x110fe40007a3e00f */
[----:B------:R-:W-:Y:S02]  /*0860*/  SHF.R.S32.HI R15, RZ, 0x1f, R15 ;  /* 0x0000001fff0f7819 */ /* 0x000fe4000001140f */
[----:B------:R-:W-:Y:S02]  /*0870*/  SHF.R.S32.HI R16, RZ, 0x1f, R16 ;  /* 0x0000001fff107819 */ /* 0x000fe40000011410 */
[----:B-----5:R-:W-:Y:S02]  /*0880*/  SHF.R.S32.HI R9, RZ, 0x1f, R10 ;  /* 0x0000001fff097819 */ /* 0x020fe4000001140a */
[----:B------:R-:W-:-:S02]  /*0890*/  IADD3.X R15, PT, PT, R16, R13, R15, P1, P2 ;  /* 0x0000000d100f7210 */ /* 0x000fc40000fe440f */
[----:B------:R-:W-:Y:S02]  /*08a0*/  IADD3 R8, P1, P2, R17, R8, R10 ;  /* 0x0000000811087210 */ /* 0x000fe40007a3e00a */
[----:B------:R-:W-:-:S04]  /*08b0*/  SHF.R.S32.HI R2, RZ, 0x1f, R17 ;  /* 0x0000001fff027819 */ /* 0x000fc80000011411 */
[----:B------:R-:W-:-:S07]  /*08c0*/  IADD3.X R9, PT, PT, R2, R15, R9, P1, P2 ;  /* 0x0000000f02097210 */ /* 0x000fce0000fe4409 */
.L_x_1341:
[----:B------:R-:W-:Y:S05]  /*08d0*/  BSYNC.RECONVERGENT B1 ;  /* 0x0000000000017941 */ /* 0x000fea0003800200 */
.L_x_1340:
[----:B------:R-:W-:Y:S05]  /*08e0*/  @!P0 BRA `(.L_x_1336) ;  /* 0x00000000009c8947 */ /* 0x000fea0003800000 */
[----:B------:R-:W-:-:S04]  /*08f0*/  ISETP.GE.U32.AND P0, PT, R18, 0x4, PT ;  /* 0x000000041200780c */ /* 0x000fc80003f06070 */
[----:B------:R-:W-:-:S13]  /*0900*/  ISETP.GE.U32.AND.EX P0, PT, RZ, RZ, PT, P0 ;  /* 0x000000ffff00720c */ /* 0x000fda0003f06100 */
[----:B------:R-:W0:Y:S02]  /*0910*/  @P0 LDC.64 R2, c[0x0][0x388] ;  /* 0x0000e200ff020b82 */ /* 0x000e240000000a00 */
[----:B0-----:R-:W-:-:S04]  /*0920*/  @P0 LEA R2, P1, R5, R2, 0x1 ;  /* 0x0000000205020211 */ /* 0x001fc800078208ff */
[----:B------:R-:W-:-:S05]  /*0930*/  @P0 LEA.HI.X R3, R5, R3, R6, 0x1, P1 ;  /* 0x0000000305030211 */ /* 0x000fca00008f0c06 */
[----:B------:R-:W2:Y:S04]  /*0940*/  @P0 LDG.E.S16 R13, desc[UR4][R2.64] ;  /* 0x00000004020d0981 */ /* 0x000ea8000c1e1700 */
[----:B------:R-:W3:Y:S04]  /*0950*/  @P0 LDG.E.S16 R14, desc[UR4][R2.64+0x2] ;  /* 0x00000204020e0981 */ /* 0x000ee8000c1e1700 */
[----:B------:R-:W4:Y:S04]  /*0960*/  @P0 LDG.E.S16 R16, desc[UR4][R2.64+0x4] ;  /* 0x0000040402100981 */ /* 0x000f28000c1e1700 */
[----:B------:R4:W5:Y:S01]  /*0970*/  @P0 LDG.E.S16 R15, desc[UR4][R2.64+0x6] ;  /* 0x00000604020f0981 */ /* 0x000962000c1e1700 */
[----:B------:R-:W-:Y:S01]  /*0980*/  LOP3.LUT R10, R7, 0x3, RZ, 0xc0, !PT ;  /* 0x00000003070a7812 */ /* 0x000fe200078ec0ff */
[----:B------:R-:W-:-:S03]  /*0990*/  IMAD.MOV.U32 R11, RZ, RZ, RZ ;  /* 0x000000ffff0b7224 */ /* 0x000fc600078e00ff */
[----:B------:R-:W-:-:S04]  /*09a0*/  ISETP.NE.U32.AND P1, PT, R10, RZ, PT ;  /* 0x000000ff0a00720c */ /* 0x000fc80003f25070 */
[----:B------:R-:W-:Y:S02]  /*09b0*/  ISETP.NE.AND.EX P1, PT, R11, RZ, PT, P1 ;  /* 0x000000ff0b00720c */ /* 0x000fe40003f25310 */
[--C-:B--2---:R-:W-:Y:S02]  /*09c0*/  @P0 SHF.R.S32.HI R12, RZ, 0x1f, R13.reuse ;  /* 0x0000001fff0c0819 */ /* 0x104fe4000001140d */
[----:B---3--:R-:W-:Y:S02]  /*09d0*/  @P0 IADD3 R13, P2, P3, R14, R8, R13 ;  /* 0x000000080e0d0210 */ /* 0x008fe40007b5e00d */
[----:B------:R-:W-:Y:S02]  /*09e0*/  @P0 SHF.R.S32.HI R14, RZ, 0x1f, R14 ;  /* 0x0000001fff0e0819 */ /* 0x000fe4000001140e */
[----:B----4-:R-:W-:Y:S02]  /*09f0*/  @P0 SHF.R.S32.HI R3, RZ, 0x1f, R16 ;  /* 0x0000001fff030819 */ /* 0x010fe40000011410 */
[----:B------:R-:W-:-:S02]  /*0a00*/  @P0 IADD3.X R12, PT, PT, R14, R9, R12, P2, P3 ;  /* 0x000000090e0c0210 */ /* 0x000fc400017e640c */
[----:B-----5:R-:W-:Y:S02]  /*0a10*/  @P0 IADD3 R8, P3, P4, R15, R13, R16 ;  /* 0x0000000d0f080210 */ /* 0x020fe40007c7e010 */
[----:B------:R-:W-:Y:S02]  /*0a20*/  @P0 IADD3 R5, P2, PT, R5, 0x4, RZ ;  /* 0x0000000405050810 */ /* 0x000fe40007f5e0ff */
[----:B------:R-:W-:-:S03]  /*0a30*/  @P0 SHF.R.S32.HI R15, RZ, 0x1f, R15 ;  /* 0x0000001fff0f0819 */ /* 0x000fc6000001140f */
[----:B------:R-:W-:Y:S01]  /*0a40*/  @P0 IMAD.X R6, RZ, RZ, R6, P2 ;  /* 0x000000ffff060224 */ /* 0x000fe200010e0606 */
[----:B------:R-:W-:Y:S01]  /*0a50*/  @P0 IADD3.X R9, PT, PT, R15, R12, R3, P3, P4 ;  /* 0x0000000c0f090210 */ /* 0x000fe20001fe8403 */
[----:B------:R-:W-:Y:S06]  /*0a60*/  @!P1 BRA `(.L_x_1336) ;  /* 0x00000000003c9947 */ /* 0x000fec0003800000 */
[----:B------:R-:W0:Y:S02]  /*0a70*/  LDCU.64 UR6, c[0x0][0x388] ;  /* 0x00007100ff0677ac */ /* 0x000e240008000a00 */
[----:B0-----:R-:W-:-:S04]  /*0a80*/  LEA R7, P0, R5, UR6, 0x1 ;  /* 0x0000000605077c11 */ /* 0x001fc8000f8008ff */
[----:B------:R-:W-:-:S09]  /*0a90*/  LEA.HI.X R6, R5, UR7, R6, 0x1, P0 ;  /* 0x0000000705067c11 */ /* 0x000fd200080f0c06 */
.L_x_1342:
[----:B------:R-:W-:Y:S02]  /*0aa0*/  IMAD.MOV.U32 R2, RZ, RZ, R7 ;  /* 0x000000ffff027224 */ /* 0x000fe400078e0007 */
[----:B------:R-:W-:-:S05]  /*0ab0*/  IMAD.MOV.U32 R3, RZ, RZ, R6 ;  /* 0x000000ffff037224 */ /* 0x000fca00078e0006 */
[----:B------:R-:W2:Y:S01]  /*0ac0*/  LDG.E.S16 R2, desc[UR4][R2.64] ;  /* 0x0000000402027981 */ /* 0x000ea2000c1e1700 */
[----:B------:R-:W-:Y:S02]  /*0ad0*/  IADD3 R10, P0, PT, R10, -0x1, RZ ;  /* 0xffffffff0a0a7810 */ /* 0x000fe40007f1e0ff */
[----:B------:R-:W-:Y:S02]  /*0ae0*/  IADD3 R7, P2, PT, R7, 0x2, RZ ;  /* 0x0000000207077810 */ /* 0x000fe40007f5e0ff */
[----:B------:R-:W-:Y:S02]  /*0af0*/  IADD3.X R11, PT, PT, R11, -0x1, RZ, P0, !PT ;  /* 0xffffffff0b0b7810 */ /* 0x000fe400007fe4ff */
[----:B------:R-:W-:Y:S01]  /*0b00*/  ISETP.NE.U32.AND P0, PT, R10, RZ, PT ;  /* 0x000000ff0a00720c */ /* 0x000fe20003f05070 */
[----:B------:R-:W-:-:S03]  /*0b10*/  IMAD.X R6, RZ, RZ, R6, P2 ;  /* 0x000000ffff067224 */ /* 0x000fc600010e0606 */
[----:B------:R-:W-:Y:S02]  /*0b20*/  ISETP.NE.AND.EX P0, PT, R11, RZ, PT, P0 ;  /* 0x000000ff0b00720c */ /* 0x000fe40003f05300 */
[----:B--2---:R-:W-:-:S04]  /*0b30*/  IADD3 R8, P1, PT, R2, R8, RZ ;  /* 0x0000000802087210 */ /* 0x004fc80007f3e0ff */
[----:B------:R-:W-:-:S07]  /*0b40*/  LEA.HI.X.SX32 R9, R2, R9, 0x1, P1 ;  /* 0x0000000902097211 */ /* 0x000fce00008f0eff */
[----:B------:R-:W-:Y:S05]  /*0b50*/  @P0 BRA `(.L_x_1342) ;  /* 0xfffffffc00d00947 */ /* 0x000fea000383ffff */
.L_x_1336:
[----:B------:R-:W-:Y:S05]  /*0b60*/  BSYNC.RECONVERGENT B0 ;  /* 0x0000000000007941 */ /* 0x000fea0003800200 */
.L_x_1335:
        /* <DEDUP_REMOVED lines=9> */
.L_x_1343:
        /* <DEDUP_REMOVED lines=16> */
.L_x_8799:


//--------------------- .text._ZN2at6native55_GLOBAL__N__0955718d_22_SparseCsrTensorMath_cu_868dd54534reduce_sparse_csr_dim1_cuda_kernelIsiNS1_14ReductionAddOpIlEElEEvPT2_PKT_PKT0_SC_lT1_ --------------------------
	.section	.text._ZN2at6native55_GLOBAL__N__0955718d_22_SparseCsrTensorMath_cu_868dd54534reduce_sparse_csr_dim1_cuda_kernelIsiNS1_14ReductionAddOpIlEElEEvPT2_PKT_PKT0_SC_lT1_,"ax",@progbits
	.align	128
.text._ZN2at6native55_GLOBAL__N__0955718d_22_SparseCsrTensorMath_cu_868dd54534reduce_sparse_csr_dim1_cuda_kernelIsiNS1_14ReductionAddOpIlEElEEvPT2_PKT_PKT0_SC_lT1_:
        .type           _ZN2at6native55_GLOBAL__N__0955718d_22_SparseCsrTensorMath_cu_868dd54534reduce_sparse_csr_dim1_cuda_kernelIsiNS1_14ReductionAddOpIlEElEEvPT2_PKT_PKT0_SC_lT1_,@function
        .size           _ZN2at6native55_GLOBAL__N__0955718d_22_SparseCsrTensorMath_cu_868dd54534reduce_sparse_csr_dim1_cuda_kernelIsiNS1_14ReductionAddOpIlEElEEvPT2_PKT_PKT0_SC_lT1_,(.L_x_8800 - _ZN2at6native55_GLOBAL__N__0955718d_22_SparseCsrTensorMath_cu_868dd54534reduce_sparse_csr_dim1_cuda_kernelIsiNS1_14ReductionAddOpIlEElEEvPT2_PKT_PKT0_SC_lT1_)
        .other          _ZN2at6native55_GLOBAL__N__0955718d_22_SparseCsrTensorMath_cu_868dd54534reduce_sparse_csr_dim1_cuda_kernelIsiNS1_14ReductionAddOpIlEElEEvPT2_PKT_PKT0_SC_lT1_,@"STO_CUDA_ENTRY STV_DEFAULT"
_ZN2at6native55_GLOBAL__N__0955718d_22_SparseCsrTensorMath_cu_868dd54534reduce_sparse_csr_dim1_cuda_kernelIsiNS1_14ReductionAddOpIlEElEEvPT2_PKT_PKT0_SC_lT1_:
        /* <DEDUP_REMOVED lines=37> */
.L_x_1348:
[----:B------:R-:W-:-:S05]  /*0250*/  IMAD.WIDE R2, R7, 0x2, R4 ;  /* 0x0000000207027825 */ /* 0x000fca00078e0204 */
        /* <DEDUP_REMOVED lines=15> */
[----:B------:R-:W2:Y:S01]  /*0350*/  LDG.E.S16 R23, desc[UR4][R2.64+0x8] ;  /* 0x0000080402177981 */ /* 0x000ea2000c1e1700 */
[----:B------:R-:W-:-:S04]  /*0360*/  SHF.R.S32.HI R24, RZ, 0x1f, R24 ;  /* 0x0000001fff187819 */ /* 0x000fc80000011418 */
[----:B------:R-:W-:Y:S02]  /*0370*/  IADD3.X R26, PT, PT, R24, R9, R26, P1, P2 ;  /* 0x00000009181a7210 */ /* 0x000fe40000fe441a */
[----:B------:R-:W3:Y:S04]  /*0380*/  LDG.E.S16 R9, desc[UR4][R2.64+0xc] ;  /* 0x00000c0402097981 */ /* 0x000ee8000c1e1700 */
[----:B------:R-:W3:Y:S01]  /*0390*/  LDG.E.S16 R24, desc[UR4][R2.64+0xe] ;  /* 0x00000e0402187981 */ /* 0x000ee2000c1e1700 */
        /* <DEDUP_REMOVED lines=18> */
[----:B------:R-:W-:Y:S01]  /*04c0*/  SHF.R.S32.HI R13, RZ, 0x1f, R13 ;  /* 0x0000001fff0d7819 */ /* 0x000fe2000001140d */
[----:B------:R-:W-:-:S03]  /*04d0*/  VIADD R11, R11, 0x10 ;  /* 0x000000100b0b7836 */ /* 0x000fc60000000000 */
[----:B------:R-:W-:Y:S01]  /*04e0*/  IADD3.X R12, PT, PT, R13, R14, R12, P1, P2 ;  /* 0x0000000e0d0c7210 */ /* 0x000fe20000fe440c */
[----:B------:R-:W-:Y:S01]  /*04f0*/  VIADD R7, R7, 0x10 ;  /* 0x0000001007077836 */ /* 0x000fe20000000000 */
[--C-:B--2---:R-:W-:Y:S02]  /*0500*/  IADD3 R8, P1, P2, R22, R8, R23.reuse ;  /* 0x0000000816087210 */ /* 0x104fe40007a3e017 */
[----:B------:R-:W-:Y:S02]  /*0510*/  SHF.R.S32.HI R23, RZ, 0x1f, R23 ;  /* 0x0000001fff177819 */ /* 0x000fe40000011417 */
[----:B------:R-:W-:-:S04]  /*0520*/  SHF.R.S32.HI R22, RZ, 0x1f, R22 ;  /* 0x0000001fff167819 */ /* 0x000fc80000011416 */
[----:B------:R-:W-:Y:S02]  /*0530*/  IADD3.X R22, PT, PT, R22, R12, R23, P1, P2 ;  /* 0x0000000c16167210 */ /* 0x000fe40000fe4417 */
[----:B------:R-:W-:Y:S02]  /*0540*/  ISETP.NE.AND P1, PT, R11, RZ, PT ;  /* 0x000000ff0b00720c */ /* 0x000fe40003f25270 */
[--C-:B---3--:R-:W-:Y:S02]  /*0550*/  IADD3 R8, P2, P3, R24, R8, R9.reuse ;  /* 0x0000000818087210 */ /* 0x108fe40007b5e009 */
[----:B------:R-:W-:Y:S02]  /*0560*/  SHF.R.S32.HI R9, RZ, 0x1f, R9 ;  /* 0x0000001fff097819 */ /* 0x000fe40000011409 */
[----:B------:R-:W-:-:S04]  /*0570*/  SHF.R.S32.HI R24, RZ, 0x1f, R24 ;  /* 0x0000001fff187819 */ /* 0x000fc80000011418 */
[----:B------:R-:W-:-:S03]  /*0580*/  IADD3.X R9, PT, PT, R24, R22, R9, P2, P3 ;  /* 0x0000001618097210 */ /* 0x000fc600017e6409 */
[----:B------:R-:W-:Y:S05]  /*0590*/  @P1 BRA `(.L_x_1348) ;  /* 0xfffffffc002c1947 */ /* 0x000fea000383ffff */
.L_x_1347:
[----:B------:R-:W-:Y:S05]  /*05a0*/  BSYNC.RECONVERGENT B1 ;  /* 0x0000000000017941 */ /* 0x000fea0003800200 */
.L_x_1346:
        /* <DEDUP_REMOVED lines=16> */
[----:B------:R-:W-:Y:S01]  /*06b0*/  VIADD R7, R7, 0x8 ;  /* 0x0000000807077836 */ /* 0x000fe20000000000 */
[----:B--2---:R-:W-:-:S02]  /*06c0*/  IADD3 R18, P1, P2, R4, R8, R5 ;  /* 0x0000000804127210 */ /* 0x004fc40007a3e005 */
        /* <DEDUP_REMOVED lines=10> */
[--C-:B-----5:R-:W-:Y:S02]  /*0770*/  IADD3 R8, P3, P4, R16, R8, R15.reuse ;  /* 0x0000000810087210 */ /* 0x120fe40007c7e00f */
[----:B------:R-:W-:-:S02]  /*0780*/  SHF.R.S32.HI R9, RZ, 0x1f, R15 ;  /* 0x0000001fff097819 */ /* 0x000fc4000001140f */
[----:B------:R-:W-:Y:S02]  /*0790*/  IADD3.X R13, PT, PT, R14, R11, R13, P1, P2 ;  /* 0x0000000b0e0d7210 */ /* 0x000fe40000fe440d */
[----:B------:R-:W-:-:S04]  /*07a0*/  SHF.R.S32.HI R16, RZ, 0x1f, R16 ;  /* 0x0000001fff107819 */ /* 0x000fc80000011410 */
[----:B------:R-:W-:-:S07]  /*07b0*/  IADD3.X R9, PT, PT, R16, R13, R9, P3, P4 ;  /* 0x0000000d10097210 */ /* 0x000fce0001fe8409 */
.L_x_1350:
[----:B------:R-:W-:Y:S05]  /*07c0*/  BSYNC.RECONVERGENT B1 ;  /* 0x0000000000017941 */ /* 0x000fea0003800200 */
.L_x_1349:
        /* <DEDUP_REMOVED lines=9> */
[----:B------:R-:W3:Y:S04]  /*0860*/  LDG.E.S16 R11, desc[UR4][R2.64+0x2] ;  /* 0x00000204020b7981 */ /* 0x000ee8000c1e1700 */
[----:B------:R-:W4:Y:S04]  /*0870*/  LDG.E.S16 R13, desc[UR4][R2.64+0x4] ;  /* 0x00000404020d7981 */ /* 0x000f28000c1e1700 */
[----:B------:R-:W4:Y:S01]  /*0880*/  LDG.E.S16 R12, desc[UR4][R2.64+0x6] ;  /* 0x00000604020c7981 */ /* 0x000f22000c1e1700 */
[----:B------:R-:W-:Y:S01]  /*0890*/  VIADD R7, R7, 0x4 ;  /* 0x0000000407077836 */ /* 0x000fe20000000000 */
[----:B--2---:R-:W-:-:S02]  /*08a0*/  SHF.R.S32.HI R4, RZ, 0x1f, R5 ;  /* 0x0000001fff047819 */ /* 0x004fc40000011405 */
[----:B---3--:R-:W-:Y:S02]  /*08b0*/  IADD3 R8, P1, P2, R11, R8, R5 ;  /* 0x000000080b087210 */ /* 0x008fe40007a3e005 */
[----:B------:R-:W-:-:S04]  /*08c0*/  SHF.R.S32.HI R11, RZ, 0x1f, R11 ;  /* 0x0000001fff0b7819 */ /* 0x000fc8000001140b */
[----:B------:R-:W-:Y:S02]  /*08d0*/  IADD3.X R4, PT, PT, R11, R9, R4, P1, P2 ;  /* 0x000000090b047210 */ /* 0x000fe40000fe4404 */
[--C-:B----4-:R-:W-:Y:S02]  /*08e0*/  IADD3 R8, P3, P4, R12, R8, R13.reuse ;  /* 0x000000080c087210 */ /* 0x110fe40007c7e00d */
[----:B------:R-:W-:Y:S02]  /*08f0*/  SHF.R.S32.HI R13, RZ, 0x1f, R13 ;  /* 0x0000001fff0d7819 */ /* 0x000fe4000001140d */
[----:B------:R-:W-:-:S04]  /*0900*/  SHF.R.S32.HI R9, RZ, 0x1f, R12 ;  /* 0x0000001fff097819 */ /* 0x000fc8000001140c */
[----:B------:R-:W-:-:S07]  /*0910*/  IADD3.X R9, PT, PT, R9, R4, R13, P3, P4 ;  /* 0x0000000409097210 */ /* 0x000fce0001fe840d */
.L_x_1352:
[----:B------:R-:W-:Y:S05]  /*0920*/  BSYNC.RECONVERGENT B1 ;  /* 0x0000000000017941 */ /* 0x000fea0003800200 */
.L_x_1351:
[----:B------:R-:W-:Y:S05]  /*0930*/  @!P0 BRA `(.L_x_1345) ;  /* 0x0000000000288947 */ /* 0x000fea0003800000 */
[----:B------:R-:W0:Y:S01]  /*0940*/  LDC.64 R4, c[0x0][0x388] ;  /* 0x0000e200ff047b82 */ /* 0x000e220000000a00 */
[----:B------:R-:W-:-:S07]  /*0950*/  IMAD.MOV R10, RZ, RZ, -R10 ;  /* 0x000000ffff0a7224 */ /* 0x000fce00078e0a0a */
.L_x_1353:
[----:B0-----:R-:W-:-:S06]  /*0960*/  IMAD.WIDE R2, R7, 0x2, R4 ;  /* 0x0000000207027825 */ /* 0x001fcc00078e0204 */
[----:B------:R-:W2:Y:S01]  /*0970*/  LDG.E.S16 R2, desc[UR4][R2.64] ;  /* 0x0000000402027981 */ /* 0x000ea2000c1e1700 */
[----:B------:R-:W-:Y:S02]  /*0980*/  VIADD R10, R10, 0x1 ;  /* 0x000000010a0a7836 */ /* 0x000fe40000000000 */
[----:B------:R-:W-:-:S03]  /*0990*/  VIADD R7, R7, 0x1 ;  /* 0x0000000107077836 */ /* 0x000fc60000000000 */
[----:B------:R-:W-:Y:S02]  /*09a0*/  ISETP.NE.AND P0, PT, R10, RZ, PT ;  /* 0x000000ff0a00720c */ /* 0x000fe40003f05270 */
[----:B--2---:R-:W-:-:S04]  /*09b0*/  IADD3 R8, P1, PT, R2, R8, RZ ;  /* 0x0000000802087210 */ /* 0x004fc80007f3e0ff */
[----:B------:R-:W-:-:S07]  /*09c0*/  LEA.HI.X.SX32 R9, R2, R9, 0x1, P1 ;  /* 0x0000000902097211 */ /* 0x000fce00008f0eff */
[----:B------:R-:W-:Y:S05]  /*09d0*/  @P0 BRA `(.L_x_1353) ;  /* 0xfffffffc00e00947 */ /* 0x000fea000383ffff */
.L_x_1345:
[----:B------:R-:W-:Y:S05]  /*09e0*/  BSYNC.RECONVERGENT B0 ;  /* 0x0000000000007941 */ /* 0x000fea0003800200 */
.L_x_1344:
        /* <DEDUP_REMOVED lines=8> */
.L_x_1354:
        /* <DEDUP_REMOVED lines=9> */
.L_x_8800:


//--------------------- .text._ZN2at6native55_GLOBAL__N__0955718d_22_SparseCsrTensorMath_cu_868dd54534reduce_sparse_csr_dim0_cuda_kernelIslNS1_14ReductionAddOpIlEElEEvPT2_PKT0_lPKT_S9_lT1_ --------------------------
	.section	.text._ZN2at6native55_GLOBAL__N__0955718d_22_SparseCsrTensorMath_cu_868dd54534reduce_sparse_csr_dim0_cuda_kernelIslNS1_14ReductionAddOpIlEElEEvPT2_PKT0_lPKT_S9_lT1_,"ax",@progbits
	.align	128
.text._ZN2at6native55_GLOBAL__N__0955718d_22_SparseCsrTensorMath_cu_868dd54534reduce_sparse_csr_dim0_cuda_kernelIslNS1_14ReductionAddOpIlEElEEvPT2_PKT0_lPKT_S9_lT1_:
        .type           _ZN2at6native55_GLOBAL__N__0955718d_22_SparseCsrTensorMath_cu_868dd54534reduce_sparse_csr_dim0_cuda_kernelIslNS1_14ReductionAddOpIlEElEEvPT2_PKT0_lPKT_S9_lT1_,@function
        .size           _ZN2at6native55_GLOBAL__N__0955718d_22_SparseCsrTensorMath_cu_868dd54534reduce_sparse_csr_dim0_cuda_kernelIslNS1_14ReductionAddOpIlEElEEvPT2_PKT0_lPKT_S9_lT1_,(.L_x_8801 - _ZN2at6native55_GLOBAL__N__0955718d_22_SparseCsrTensorMath_cu_868dd54534reduce_sparse_csr_dim0_cuda_kernelIslNS1_14ReductionAddOpIlEElEEvPT2_PKT0_lPKT_S9_lT1_)
        .other          _ZN2at6native55_GLOBAL__N__0955718d_22_SparseCsrTensorMath_cu_868dd54534reduce_sparse_csr_dim0_cuda_kernelIslNS1_14ReductionAddOpIlEElEEvPT2_PKT0_lPKT_S9_lT1_,@"STO_CUDA_ENTRY STV_DEFAULT"
_ZN2at6native55_GLOBAL__N__0955718d_22_SparseCsrTensorMath_cu_868dd54534reduce_sparse_csr_dim0_cuda_kernelIslNS1_14ReductionAddOpIlEElEEvPT2_PKT0_lPKT_S9_lT1_:
        /* <DEDUP_REMOVED lines=14> */
[----:B------:R-:W-:Y:S01]  /*00e0*/  IMAD.MOV.U32 R13, RZ, RZ, RZ ;  /* 0x000000ffff0d7224 */ /* 0x000fe200078e00ff */
        /* <DEDUP_REMOVED lines=10> */
[----:B------:R-:W-:Y:S01]  /*0190*/  IMAD.MOV.U32 R13, RZ, RZ, RZ ;  /* 0x000000ffff0d7224 */ /* 0x000fe200078e00ff */
[----:B------:R-:W-:Y:S02]  /*01a0*/  UISETP.GE.U32.AND.EX UP1, UPT, UR9, URZ, UPT, UP1 ;  /* 0x000000ff0900728c */ /* 0x000fe4000bf26110 */
[----:B------:R-:W-:Y:S01]  /*01b0*/  UISETP.NE.U32.AND UP0, UPT, UR12, URZ, UPT ;  /* 0x000000ff0c00728c */ /* 0x000fe2000bf05070 */
[----:B------:R-:W-:Y:S01]  /*01c0*/  UMOV UR5, URZ ;  /* 0x000000ff00057c82 */ /* 0x000fe20008000000 */
[----:B------:R-:W-:Y:S02]  /*01d0*/  UMOV UR6, URZ ;  /* 0x000000ff00067c82 */ /* 0x000fe40008000000 */
[----:B------:R-:W-:-:S03]  /*01e0*/  UISETP.NE.AND.EX UP0, UPT, URZ, URZ, UPT, UP0 ;  /* 0x000000ffff00728c */ /* 0x000fc6000bf05300 */
[----:B------:R-:W-:Y:S08]  /*01f0*/  BRA.U !UP1, `(.L_x_1356) ;  /* 0x0000000509ec7547 */ /* 0x000ff0000b800000 */
[----:B------:R-:W0:Y:S01]  /*0200*/  LDCU.64 UR6, c[0x0][0x3a0] ;  /* 0x00007400ff0677ac */ /* 0x000e220008000a00 */
[----:B------:R-:W-:Y:S02]  /*0210*/  IMAD.MOV.U32 R0, RZ, RZ, RZ ;  /* 0x000000ffff007224 */ /* 0x000fe400078e00ff */
[----:B------:R-:W-:Y:S01]  /*0220*/  IMAD.MOV.U32 R13, RZ, RZ, RZ ;  /* 0x000000ffff0d7224 */ /* 0x000fe200078e00ff */
        /* <DEDUP_REMOVED lines=8> */
[----:B------:R-:W-:Y:S01]  /*02b0*/  IMAD.U32 R22, RZ, RZ, UR4 ;  /* 0x00000004ff167e24 */ /* 0x000fe2000f8e00ff */
[----:B------:R-:W-:Y:S01]  /*02c0*/  UMOV UR4, UR5 ;  /* 0x0000000500047c82 */ /* 0x000fe20008000000 */
[----:B------:R-:W-:Y:S02]  /*02d0*/  IMAD.U32 R5, RZ, RZ, UR9 ;  /* 0x00000009ff057e24 */ /* 0x000fe4000f8e00ff */
[----:B------:R-:W-:Y:S01]  /*02e0*/  IMAD.U32 R23, RZ, RZ, UR7 ;  /* 0x00000007ff177e24 */ /* 0x000fe2000f8e00ff */
[----:B------:R-:W-:-:S06]  /*02f0*/  UMOV UR7, UR6 ;  /* 0x0000000600077c82 */ /* 0x000fcc0008000000 */
.L_x_1357:
        /* <DEDUP_REMOVED lines=10> */
[C---:B---3--:R-:W-:Y:S02]  /*03a0*/  ISETP.NE.U32.AND P3, PT, R2.reuse, R18, PT ;  /* 0x000000120200720c */ /* 0x048fe40003f65070 */
[C---:B----4-:R-:W-:Y:S02]  /*03b0*/  ISETP.NE.U32.AND P2, PT, R2.reuse, R20, PT ;  /* 0x000000140200720c */ /* 0x050fe40003f45070 */
[C---:B------:R-:W-:Y:S02]  /*03c0*/  ISETP.NE.AND.EX P3, PT, R3.reuse, R19, PT, P3 ;  /* 0x000000130300720c */ /* 0x040fe40003f65330 */
[----:B------:R-:W-:Y:S01]  /*03d0*/  ISETP.NE.AND.EX P2, PT, R3, R21, PT, P2 ;  /* 0x000000150300720c */ /* 0x000fe20003f45320 */
[----:B------:R-:W2:Y:S01]  /*03e0*/  LDG.E.64 R18, desc[UR14][R4.64+-0x10] ;  /* 0xfffff00e04127981 */ /* 0x000ea2000c1e1b00 */
[----:B------:R-:W-:-:S03]  /*03f0*/  ISETP.NE.U32.AND P4, PT, R2, R16, PT ;  /* 0x000000100200720c */ /* 0x000fc60003f85070 */
[----:B------:R-:W3:Y:S01]  /*0400*/  @!P1 LDG.E.S16 R22, desc[UR14][R6.64+-0x10] ;  /* 0xfffff00e06169981 */ /* 0x000ee2000c1e1700 */
[----:B------:R-:W-:-:S03]  /*0410*/  ISETP.NE.AND.EX P4, PT, R3, R17, PT, P4 ;  /* 0x000000110300720c */ /* 0x000fc60003f85340 */
[----:B------:R-:W4:Y:S04]  /*0420*/  LDG.E.64 R20, desc[UR14][R4.64+-0x8] ;  /* 0xfffff80e04147981 */ /* 0x000f28000c1e1b00 */
[----:B------:R-:W4:Y:S04]  /*0430*/  @!P3 LDG.E.S16 R24, desc[UR14][R6.64+-0xe] ;  /* 0xfffff20e0618b981 */ /* 0x000f28000c1e1700 */
[----:B------:R-:W4:Y:S01]  /*0440*/  @!P2 LDG.E.S16 R25, desc[UR14][R6.64+-0xc] ;  /* 0xfffff40e0619a981 */ /* 0x000f22000c1e1700 */
[----:B------:R-:W-:-:S03]  /*0450*/  ISETP.NE.U32.AND P5, PT, R2, R8, PT ;  /* 0x000000080200720c */ /* 0x000fc60003fa5070 */
[----:B------:R-:W4:Y:S04]  /*0460*/  LDG.E.64 R16, desc[UR14][R4.64] ;  /* 0x0000000e04107981 */ /* 0x000f28000c1e1b00 */
[----:B------:R-:W4:Y:S01]  /*0470*/  @!P4 LDG.E.S16 R23, desc[UR14][R6.64+-0xa] ;  /* 0xfffff60e0617c981 */ /* 0x000f22000c1e1700 */
[----:B------:R-:W-:-:S03]  /*0480*/  ISETP.NE.AND.EX P5, PT, R3, R9, PT, P5 ;  /* 0x000000090300720c */ /* 0x000fc60003fa5350 */
[----:B------:R-:W4:Y:S01]  /*0490*/  LDG.E.64 R8, desc[UR14][R4.64+0x8] ;  /* 0x0000080e04087981 */ /* 0x000f22000c1e1b00 */
[----:B------:R-:W-:-:S04]  /*04a0*/  ISETP.NE.U32.AND P0, PT, R2, R10, PT ;  /* 0x0000000a0200720c */ /* 0x000fc80003f05070 */
[----:B------:R-:W-:Y:S02]  /*04b0*/  ISETP.NE.AND.EX P0, PT, R3, R11, PT, P0 ;  /* 0x0000000b0300720c */ /* 0x000fe40003f05300 */
[----:B------:R-:W4:Y:S04]  /*04c0*/  LDG.E.64 R10, desc[UR14][R4.64+0x10] ;  /* 0x0000100e040a7981 */ /* 0x000f28000c1e1b00 */
[----:B------:R-:W4:Y:S01]  /*04d0*/  @!P5 LDG.E.S16 R15, desc[UR14][R6.64+-0x8] ;  /* 0xfffff80e060fd981 */ /* 0x000f22000c1e1700 */
[----:B---3--:R-:W-:-:S04]  /*04e0*/  @!P1 IADD3 R0, P6, PT, R22, R0, RZ ;  /* 0x0000000016009210 */ /* 0x008fc80007fde0ff */
[----:B------:R-:W-:Y:S02]  /*04f0*/  @!P1 LEA.HI.X.SX32 R13, R22, R13, 0x1, P6 ;  /* 0x0000000d160d9211 */ /* 0x000fe400030f0eff */
[----:B--2---:R-:W-:Y:S02]  /*0500*/  ISETP.NE.U32.AND P1, PT, R2, R18, PT ;  /* 0x000000120200720c */ /* 0x004fe40003f25070 */
[C---:B----4-:R-:W-:Y:S02]  /*0510*/  @!P3 IADD3 R0, P6, PT, R24.reuse, R0, RZ ;  /* 0x000000001800b210 */ /* 0x050fe40007fde0ff */
[----:B------:R-:W-:Y:S02]  /*0520*/  ISETP.NE.AND.EX P1, PT, R3, R19, PT, P1 ;  /* 0x000000130300720c */ /* 0x000fe40003f25310 */
[----:B------:R-:W-:Y:S01]  /*0530*/  @!P3 LEA.HI.X.SX32 R13, R24, R13, 0x1, P6 ;  /* 0x0000000d180db211 */ /* 0x000fe200030f0eff */
[----:B------:R-:W2:Y:S01]  /*0540*/  LDG.E.64 R18, desc[UR14][R4.64+0x20] ;  /* 0x0000200e04127981 */ /* 0x000ea2000c1e1b00 */
[----:B------:R-:W-:-:S02]  /*0550*/  @!P2 IADD3 R0, P6, PT, R25, R0, RZ ;  /* 0x000000001900a210 */ /* 0x000fc40007fde0ff */
[C---:B------:R-:W-:Y:S02]  /*0560*/  ISETP.NE.U32.AND P3, PT, R2.reuse, R20, PT ;  /* 0x000000140200720c */ /* 0x040fe40003f65070 */
[----:B------:R-:W-:Y:S01]  /*0570*/  @!P2 LEA.HI.X.SX32 R13, R25, R13, 0x1, P6 ;  /* 0x0000000d190da211 */ /* 0x000fe200030f0eff */
[----:B------:R-:W3:Y:S01]  /*0580*/  @!P0 LDG.E.S16 R20, desc[UR14][R6.64+-0x6] ;  /* 0xfffffa0e06148981 */ /* 0x000ee2000c1e1700 */
[----:B------:R-:W-:Y:S02]  /*0590*/  ISETP.NE.AND.EX P2, PT, R3, R21, PT, P3 ;  /* 0x000000150300720c */ /* 0x000fe40003f45330 */
[----:B------:R-:W-:Y:S01]  /*05a0*/  ISETP.NE.U32.AND P3, PT, R2, R16, PT ;  /* 0x000000100200720c */ /* 0x000fe20003f65070 */
[----:B------:R-:W4:Y:S01]  /*05b0*/  @!P1 LDG.E.S16 R21, desc[UR14][R6.64+-0x4] ;  /* 0xfffffc0e06159981 */ /* 0x000f22000c1e1700 */
[----:B------:R-:W-:Y:S02]  /*05c0*/  @!P4 IADD3 R0, P6, PT, R23, R0, RZ ;  /* 0x000000001700c210 */ /* 0x000fe40007fde0ff */
[----:B------:R-:W-:-:S02]  /*05d0*/  ISETP.NE.AND.EX P3, PT, R3, R17, PT, P3 ;  /* 0x000000110300720c */ /* 0x000fc40003f65330 */
[----:B------:R-:W-:Y:S01]  /*05e0*/  @!P4 LEA.HI.X.SX32 R13, R23, R13, 0x1, P6 ;  /* 0x0000000d170dc211 */ /* 0x000fe200030f0eff */
[----:B------:R-:W2:Y:S01]  /*05f0*/  LDG.E.64 R16, desc[UR14][R4.64+0x18] ;  /* 0x0000180e04107981 */ /* 0x000ea2000c1e1b00 */
[----:B------:R-:W-:-:S03]  /*0600*/  ISETP.NE.U32.AND P4, PT, R2, R8, PT ;  /* 0x000000080200720c */ /* 0x000fc60003f85070 */
[----:B------:R-:W2:Y:S01]  /*0610*/  @!P2 LDG.E.S16 R24, desc[UR14][R6.64+-0x2] ;  /* 0xfffffe0e0618a981 */ /* 0x000ea2000c1e1700 */
[----:B------:R-:W-:Y:S02]  /*0620*/  ISETP.NE.AND.EX P4, PT, R3, R9, PT, P4 ;  /* 0x000000090300720c */ /* 0x000fe40003f85340 */
[C---:B------:R-:W-:Y:S01]  /*0630*/  @!P5 IADD3 R0, P6, PT, R15.reuse, R0, RZ ;  /* 0x000000000f00d210 */ /* 0x040fe20007fde0ff */
[----:B------:R-:W2:Y:S04]  /*0640*/  LDG.E.64 R8, desc[UR14][R4.64+0x28] ;  /* 0x0000280e04087981 */ /* 0x000ea8000c1e1b00 */
[----:B------:R-:W2:Y:S01]  /*0650*/  @!P3 LDG.E.S16 R25, desc[UR14][R6.64] ;  /* 0x0000000e0619b981 */ /* 0x000ea2000c1e1700 */
[----:B------:R-:W-:Y:S02]  /*0660*/  @!P5 LEA.HI.X.SX32 R13, R15, R13, 0x1, P6 ;  /* 0x0000000d0f0dd211 */ /* 0x000fe400030f0eff */
[----:B------:R-:W-:Y:S01]  /*0670*/  ISETP.NE.U32.AND P5, PT, R2, R10, PT ;  /* 0x0000000a0200720c */ /* 0x000fe20003fa5070 */
[----:B------:R-:W2:Y:S04]  /*0680*/  LDG.E.64 R22, desc[UR14][R4.64+0x30] ;  /* 0x0000300e04167981 */ /* 0x000ea8000c1e1b00 */
[----:B------:R-:W2:Y:S01]  /*0690*/  @!P4 LDG.E.S16 R15, desc[UR14][R6.64+0x2] ;  /* 0x0000020e060fc981 */ /* 0x000ea2000c1e1700 */
[----:B------:R-:W-:-:S03]  /*06a0*/  ISETP.NE.AND.EX P5, PT, R3, R11, PT, P5 ;  /* 0x0000000b0300720c */ /* 0x000fc60003fa5350 */
[----:B------:R-:W2:Y:S01]  /*06b0*/  LDG.E.64 R10, desc[UR14][R4.64+0x38] ;  /* 0x0000380e040a7981 */ /* 0x000ea2000c1e1b00 */
[----:B---3--:R-:W-:-:S04]  /*06c0*/  @!P0 IADD3 R0, P6, PT, R20, R0, RZ ;  /* 0x0000000014008210 */ /* 0x008fc80007fde0ff */
[----:B------:R-:W-:Y:S02]  /*06d0*/  @!P0 LEA.HI.X.SX32 R13, R20, R13, 0x1, P6 ;  /* 0x0000000d140d8211 */ /* 0x000fe400030f0eff */
[C---:B----4-:R-:W-:Y:S02]  /*06e0*/  @!P1 IADD3 R0, P6, PT, R21.reuse, R0, RZ ;  /* 0x0000000015009210 */ /* 0x050fe40007fde0ff */
[----:B--2---:R-:W-:Y:S02]  /*06f0*/  ISETP.NE.U32.AND P0, PT, R2, R16, PT ;  /* 0x000000100200720c */ /* 0x004fe40003f05070 */
[----:B------:R-:W-:Y:S02]  /*0700*/  @!P1 LEA.HI.X.SX32 R13, R21, R13, 0x1, P6 ;  /* 0x0000000d150d9211 */ /* 0x000fe400030f0eff */
[----:B------:R-:W-:Y:S02]  /*0710*/  @!P2 IADD3 R0, P6, PT, R24, R0, RZ ;  /* 0x000000001800a210 */ /* 0x000fe40007fde0ff */
[----:B------:R-:W-:-:S02]  /*0720*/  ISETP.NE.AND.EX P0, PT, R3, R17, PT, P0 ;  /* 0x000000110300720c */ /* 0x000fc40003f05300 */
[----:B------:R-:W-:Y:S02]  /*0730*/  ISETP.NE.U32.AND P1, PT, R2, R18, PT ;  /* 0x000000120200720c */ /* 0x000fe40003f25070 */
[----:B------:R-:W-:Y:S02]  /*0740*/  @!P2 LEA.HI.X.SX32 R13, R24, R13, 0x1, P6 ;  /* 0x0000000d180da211 */ /* 0x000fe400030f0eff */
[----:B------:R-:W-:Y:S02]  /*0750*/  @!P3 IADD3 R0, P2, PT, R25, R0, RZ ;  /* 0x000000001900b210 */ /* 0x000fe40007f5e0ff */
[----:B------:R-:W-:Y:S02]  /*0760*/  ISETP.NE.AND.EX P1, PT, R3, R19, PT, P1 ;  /* 0x000000130300720c */ /* 0x000fe40003f25310 */
[----:B------:R-:W-:Y:S02]  /*0770*/  ISETP.NE.U32.AND P6, PT, R2, R8, PT ;  /* 0x000000080200720c */ /* 0x000fe40003fc5070 */
[----:B------:R-:W-:Y:S01]  /*0780*/  @!P3 LEA.HI.X.SX32 R13, R25, R13, 0x1, P2 ;  /* 0x0000000d190db211 */ /* 0x000fe200010f0eff */
[----:B------:R-:W2:Y:S01]  /*0790*/  @!P5 LDG.E.S16 R8, desc[UR14][R6.64+0x4] ;  /* 0x0000040e0608d981 */ /* 0x000ea2000c1e1700 */
[----:B------:R-:W-:-:S02]  /*07a0*/  ISETP.NE.AND.EX P2, PT, R3, R9, PT, P6 ;  /* 0x000000090300720c */ /* 0x000fc40003f45360 */
[C---:B------:R-:W-:Y:S01]  /*07b0*/  @!P4 IADD3 R0, P6, PT, R15.reuse, R0, RZ ;  /* 0x000000000f00c210 */ /* 0x040fe20007fde0ff */
[----:B------:R-:W3:Y:S01]  /*07c0*/  @!P0 LDG.E.S16 R9, desc[UR14][R6.64+0x6] ;  /* 0x0000060e06098981 */ /* 0x000ee2000c1e1700 */
[C---:B------:R-:W-:Y:S02]  /*07d0*/  ISETP.NE.U32.AND P3, PT, R2.reuse, R22, PT ;  /* 0x000000160200720c */ /* 0x040fe40003f65070 */
[----:B------:R-:W-:Y:S02]  /*07e0*/  @!P4 LEA.HI.X.SX32 R13, R15, R13, 0x1, P6 ;  /* 0x0000000d0f0dc211 */ /* 0x000fe400030f0eff */
[C---:B------:R-:W-:Y:S02]  /*07f0*/  ISETP.NE.AND.EX P3, PT, R3.reuse, R23, PT, P3 ;  /* 0x000000170300720c */ /* 0x040fe40003f65330 */
[----:B------:R-:W-:Y:S02]  /*0800*/  ISETP.NE.U32.AND P4, PT, R2, R10, PT ;  /* 0x0000000a0200720c */ /* 0x000fe40003f85070 */
[----:B------:R-:W4:Y:S02]  /*0810*/  @!P1 LDG.E.S16 R10, desc[UR14][R6.64+0x8] ;  /* 0x0000080e060a9981 */ /* 0x000f24000c1e1700 */
[----:B------:R-:W-:-:S02]  /*0820*/  ISETP.NE.AND.EX P4, PT, R3, R11, PT, P4 ;  /* 0x0000000b0300720c */ /* 0x000fc40003f85340 */
[----:B------:R-:W4:Y:S05]  /*0830*/  @!P2 LDG.E.S16 R11, desc[UR14][R6.64+0xa] ;  /* 0x00000a0e060ba981 */ /* 0x000f2a000c1e1700 */
[----:B------:R-:W4:Y:S06]  /*0840*/  @!P3 LDG.E.S16 R15, desc[UR14][R6.64+0xc] ;  /* 0x00000c0e060fb981 */ /* 0x000f2c000c1e1700 */
[----:B------:R-:W4:Y:S01]  /*0850*/  @!P4 LDG.E.S16 R16, desc[UR14][R6.64+0xe] ;  /* 0x00000e0e0610c981 */ /* 0x000f22000c1e1700 */
[----:B------:R-:W-:-:S04]  /*0860*/  UIADD3 UR4, UP1, UPT, UR4, -0x10, URZ ;  /* 0xfffffff004047890 */ /* 0x000fc8000ff3e0ff */
[----:B------:R-:W-:Y:S02]  /*0870*/  UIADD3.X UR7, UPT, UPT, UR7, -0x1, URZ, UP1, !UPT ;  /* 0xffffffff07077890 */ /* 0x000fe40008ffe4ff */
[----:B------:R-:W-:-:S04]  /*0880*/  UISETP.NE.U32.AND UP1, UPT, UR4, URZ, UPT ;  /* 0x000000ff0400728c */ /* 0x000fc8000bf25070 */
[----:B------:R-:W-:Y:S01]  /*0890*/  UISETP.NE.AND.EX UP1, UPT, UR7, URZ, UPT, UP1 ;  /* 0x000000ff0700728c */ /* 0x000fe2000bf25310 */
[----:B--2---:R-:W-:-:S04]  /*08a0*/  @!P5 IADD3 R0, P6, PT, R8, R0, RZ ;  /* 0x000000000800d210 */ /* 0x004fc80007fde0ff */
[----:B------:R-:W-:Y:S02]  /*08b0*/  @!P5 LEA.HI.X.SX32 R13, R8, R13, 0x1, P6 ;  /* 0x0000000d080dd211 */ /* 0x000fe400030f0eff */
[----:B---3--:R-:W-:-:S04]  /*08c0*/  @!P0 IADD3 R0, P5, PT, R9, R0, RZ ;  /* 0x0000000009008210 */ /* 0x008fc80007fbe0ff */
[----:B------:R-:W-:Y:S02]  /*08d0*/  @!P0 LEA.HI.X.SX32 R13, R9, R13, 0x1, P5 ;  /* 0x0000000d090d8211 */ /* 0x000fe400028f0eff */
[----:B----4-:R-:W-:-:S04]  /*08e0*/  @!P1 IADD3 R0, P0, PT, R10, R0, RZ ;  /* 0x000000000a009210 */ /* 0x010fc80007f1e0ff */
[----:B------:R-:W-:Y:S02]  /*08f0*/  @!P1 LEA.HI.X.SX32 R13, R10, R13, 0x1, P0 ;  /* 0x0000000d0a0d9211 */ /* 0x000fe400000f0eff */
[----:B------:R-:W-:-:S04]  /*0900*/  @!P2 IADD3 R0, P0, PT, R11, R0, RZ ;  /* 0x000000000b00a210 */ /* 0x000fc80007f1e0ff */
[----:B------:R-:W-:Y:S02]  /*0910*/  @!P2 LEA.HI.X.SX32 R13, R11, R13, 0x1, P0 ;  /* 0x0000000d0b0da211 */ /* 0x000fe400000f0eff */
[C---:B------:R-:W-:Y:S02]  /*0920*/  @!P3 IADD3 R0, P0, PT, R15.reuse, R0, RZ ;  /* 0x000000000f00b210 */ /* 0x040fe40007f1e0ff */
[----:B------:R-:W-:Y:S02]  /*0930*/  IADD3 R4, P2, PT, R4, 0x80, RZ ;  /* 0x0000008004047810 */ /* 0x000fe40007f5e0ff */
[----:B------:R-:W-:Y:S02]  /*0940*/  IADD3 R22, P5, PT, R6, 0x20, RZ ;  /* 0x0000002006167810 */ /* 0x000fe40007fbe0ff */
[----:B------:R-:W-:Y:S02]  /*0950*/  @!P4 IADD3 R0, P1, PT, R16, R0, RZ ;  /* 0x000000001000c210 */ /* 0x000fe40007f3e0ff */
[----:B------:R-:W-:Y:S01]  /*0960*/  @!P3 LEA.HI.X.SX32 R13, R15, R13, 0x1, P0 ;  /* 0x0000000d0f0db211 */ /* 0x000fe200000f0eff */
[----:B------:R-:W-:-:S02]  /*0970*/  IMAD.X R5, RZ, RZ, R5, P2 ;  /* 0x000000ffff057224 */ /* 0x000fc400010e0605 */
[----:B------:R-:W-:Y:S01]  /*0980*/  IMAD.X R23, RZ, RZ, R7, P5 ;  /* 0x000000ffff177224 */ /* 0x000fe200028e0607 */
[----:B------:R-:W-:Y:S01]  /*0990*/  @!P4 LEA.HI.X.SX32 R13, R16, R13, 0x1, P1 ;  /* 0x0000000d100dc211 */ /* 0x000fe200008f0eff */
[----:B------:R-:W-:Y:S06]  /*09a0*/  BRA.U UP1, `(.L_x_1357) ;  /* 0xfffffff901547547 */ /* 0x000fec000b83ffff */
.L_x_1356:
        /* <DEDUP_REMOVED lines=22> */
[----:B------:R-:W4:Y:S01]  /*0b10*/  LDG.E.64 R22, desc[UR14][R4.64+0x38] ;  /* 0x0000380e04167981 */ /* 0x000f22000c1e1b00 */
[C---:B--2--5:R-:W-:Y:S02]  /*0b20*/  ISETP.NE.U32.AND P2, PT, R2.reuse, R6, PT ;  /* 0x000000060200720c */ /* 0x064fe40003f45070 */
[----:B---3--:R-:W-:-:S02]  /*0b30*/  ISETP.NE.U32.AND P3, PT, R2, R8, PT ;  /* 0x000000080200720c */ /* 0x008fc40003f65070 */
[C---:B------:R-:W-:Y:S02]  /*0b40*/  ISETP.NE.AND.EX P2, PT, R3.reuse, R7, PT, P2 ;  /* 0x000000070300720c */ /* 0x040fe40003f45320 */
[----:B------:R-:W-:Y:S02]  /*0b50*/  ISETP.NE.AND.EX P3, PT, R3, R9, PT, P3 ;  /* 0x000000090300720c */ /* 0x000fe40003f65330 */
[----:B------:R-:W2:Y:S01]  /*0b60*/  LDG.E.64 R8, desc[UR14][R4.64+0x10] ;  /* 0x0000100e04087981 */ /* 0x000ea2000c1e1b00 */
[----:B------:R-:W-:Y:S02]  /*0b70*/  IMAD.U32 R6, RZ, RZ, UR4 ;  /* 0x00000004ff067e24 */ /* 0x000fe4000f8e00ff */
[----:B------:R-:W-:-:S06]  /*0b80*/  IMAD.U32 R7, RZ, RZ, UR7 ;  /* 0x00000007ff077e24 */ /* 0x000fcc000f8e00ff */
[----:B------:R-:W3:Y:S04]  /*0b90*/  @!P2 LDG.E.S16 R15, desc[UR14][R6.64] ;  /* 0x0000000e060fa981 */ /* 0x000ee8000c1e1700 */
[----:B------:R-:W3:Y:S01]  /*0ba0*/  @!P3 LDG.E.S16 R24, desc[UR14][R6.64+0x2] ;  /* 0x0000020e0618b981 */ /* 0x000ee2000c1e1700 */
[C---:B----4-:R-:W-:Y:S02]  /*0bb0*/  ISETP.NE.U32.AND P0, PT, R2.reuse, R18, PT ;  /* 0x000000120200720c */ /* 0x050fe40003f05070 */
[C---:B------:R-:W-:Y:S02]  /*0bc0*/  ISETP.NE.U32.AND P5, PT, R2.reuse, R16, PT ;  /* 0x000000100200720c */ /* 0x040fe40003fa5070 */
[----:B------:R-:W-:Y:S02]  /*0bd0*/  ISETP.NE.AND.EX P0, PT, R3, R19, PT, P0 ;  /* 0x000000130300720c */ /* 0x000fe40003f05300 */
[----:B------:R-:W-:-:S04]  /*0be0*/  ISETP.NE.U32.AND P4, PT, R2, R10, PT ;  /* 0x0000000a0200720c */ /* 0x000fc80003f85070 */
[----:B------:R-:W-:-:S07]  /*0bf0*/  ISETP.NE.AND.EX P4, PT, R3, R11, PT, P4 ;  /* 0x0000000b0300720c */ /* 0x000fce0003f85340 */
[----:B------:R-:W4:Y:S01]  /*0c00*/  @!P0 LDG.E.S16 R5, desc[UR14][R6.64+0x6] ;  /* 0x0000060e06058981 */ /* 0x000f22000c1e1700 */
[----:B--2---:R-:W-:-:S04]  /*0c10*/  ISETP.NE.U32.AND P1, PT, R2, R8, PT ;  /* 0x000000080200720c */ /* 0x004fc80003f25070 */
[----:B------:R-:W-:Y:S02]  /*0c20*/  ISETP.NE.AND.EX P1, PT, R3, R9, PT, P1 ;  /* 0x000000090300720c */ /* 0x000fe40003f25310 */
[----:B------:R-:W2:Y:S01]  /*0c30*/  @!P4 LDG.E.S16 R9, desc[UR14][R6.64+0xa] ;  /* 0x00000a0e0609c981 */ /* 0x000ea2000c1e1700 */
[----:B---3--:R-:W-:-:S04]  /*0c40*/  @!P2 IADD3 R0, P6, PT, R15, R0, RZ ;  /* 0x000000000f00a210 */ /* 0x008fc80007fde0ff */
[----:B------:R-:W-:Y:S02]  /*0c50*/  @!P2 LEA.HI.X.SX32 R13, R15, R13, 0x1, P6 ;  /* 0x0000000d0f0da211 */ /* 0x000fe400030f0eff */
[C---:B------:R-:W-:Y:S02]  /*0c60*/  ISETP.NE.AND.EX P2, PT, R3.reuse, R17, PT, P5 ;  /* 0x000000110300720c */ /* 0x040fe40003f45350 */
[----:B------:R-:W-:Y:S02]  /*0c70*/  @!P3 IADD3 R0, P6, PT, R24, R0, RZ ;  /* 0x000000001800b210 */ /* 0x000fe40007fde0ff */
[----:B------:R-:W3:Y:S01]  /*0c80*/  @!P1 LDG.E.S16 R4, desc[UR14][R6.64+0x4] ;  /* 0x0000040e06049981 */ /* 0x000ee2000c1e1700 */
[----:B------:R-:W-:Y:S02]  /*0c90*/  ISETP.NE.U32.AND P5, PT, R2, R20, PT ;  /* 0x000000140200720c */ /* 0x000fe40003fa5070 */
[----:B------:R-:W-:Y:S02]  /*0ca0*/  @!P3 LEA.HI.X.SX32 R13, R24, R13, 0x1, P6 ;  /* 0x0000000d180db211 */ /* 0x000fe400030f0eff */
[----:B------:R-:W-:-:S02]  /*0cb0*/  ISETP.NE.AND.EX P3, PT, R3, R21, PT, P5 ;  /* 0x000000150300720c */ /* 0x000fc40003f65350 */
[----:B------:R-:W-:Y:S02]  /*0cc0*/  ISETP.NE.U32.AND P5, PT, R2, R22, PT ;  /* 0x000000160200720c */ /* 0x000fe40003fa5070 */
[----:B------:R-:W2:Y:S02]  /*0cd0*/  @!P2 LDG.E.S16 R8, desc[UR14][R6.64+0x8] ;  /* 0x0000080e0608a981 */ /* 0x000ea4000c1e1700 */
[----:B------:R-:W-:-:S07]  /*0ce0*/  ISETP.NE.AND.EX P5, PT, R3, R23, PT, P5 ;  /* 0x000000170300720c */ /* 0x000fce0003fa5350 */
[----:B------:R-:W2:Y:S06]  /*0cf0*/  @!P3 LDG.E.S16 R10, desc[UR14][R6.64+0xc] ;  /* 0x00000c0e060ab981 */ /* 0x000eac000c1e1700 */
[----:B------:R-:W2:Y:S01]  /*0d00*/  @!P5 LDG.E.S16 R11, desc[UR14][R6.64+0xe] ;  /* 0x00000e0e060bd981 */ /* 0x000ea2000c1e1700 */
[----:B------:R-:W-:-:S04]  /*0d10*/  UIADD3 UR5, UP1, UPT, UR5, 0x8, URZ ;  /* 0x0000000805057890 */ /* 0x000fc8000ff3e0ff */
[----:B------:R-:W-:Y:S01]  /*0d20*/  UIADD3.X UR6, UPT, UPT, URZ, UR6, URZ, UP1, !UPT ;  /* 0x00000006ff067290 */ /* 0x000fe20008ffe4ff */
[----:B---3--:R-:W-:-:S04]  /*0d30*/  @!P1 IADD3 R0, P6, PT, R4, R0, RZ ;  /* 0x0000000004009210 */ /* 0x008fc80007fde0ff */
[----:B------:R-:W-:Y:S02]  /*0d40*/  @!P1 LEA.HI.X.SX32 R13, R4, R13, 0x1, P6 ;  /* 0x0000000d040d9211 */ /* 0x000fe400030f0eff */
[----:B----4-:R-:W-:-:S04]  /*0d50*/  @!P0 IADD3 R0, P6, PT, R5, R0, RZ ;  /* 0x0000000005008210 */ /* 0x010fc80007fde0ff */
[C---:B--2---:R-:W-:Y:S02]  /*0d60*/  @!P2 IADD3 R0, P1, PT, R8.reuse, R0, RZ ;  /* 0x000000000800a210 */ /* 0x044fe40007f3e0ff */
[----:B------:R-:W-:Y:S02]  /*0d70*/  @!P0 LEA.HI.X.SX32 R13, R5, R13, 0x1, P6 ;  /* 0x0000000d050d8211 */ /* 0x000fe400030f0eff */
[C---:B------:R-:W-:Y:S02]  /*0d80*/  @!P4 IADD3 R0, P0, PT, R9.reuse, R0, RZ ;  /* 0x000000000900c210 */ /* 0x040fe40007f1e0ff */
[----:B------:R-:W-:Y:S02]  /*0d90*/  @!P2 LEA.HI.X.SX32 R13, R8, R13, 0x1, P1 ;  /* 0x0000000d080da211 */ /* 0x000fe400008f0eff */
[----:B------:R-:W-:Y:S02]  /*0da0*/  @!P3 IADD3 R0, P1, PT, R10, R0, RZ ;  /* 0x000000000a00b210 */ /* 0x000fe40007f3e0ff */
[----:B------:R-:W-:-:S02]  /*0db0*/  @!P4 LEA.HI.X.SX32 R13, R9, R13, 0x1, P0 ;  /* 0x0000000d090dc211 */ /* 0x000fc400000f0eff */
[----:B------:R-:W-:Y:S02]  /*0dc0*/  @!P5 IADD3 R0, P0, PT, R11, R0, RZ ;  /* 0x000000000b00d210 */ /* 0x000fe40007f1e0ff */
[----:B------:R-:W-:-:S04]  /*0dd0*/  @!P3 LEA.HI.X.SX32 R13, R10, R13, 0x1, P1 ;  /* 0x0000000d0a0db211 */ /* 0x000fc800008f0eff */
[----:B------:R-:W-:-:S07]  /*0de0*/  @!P5 LEA.HI.X.SX32 R13, R11, R13, 0x1, P0 ;  /* 0x0000000d0b0dd211 */ /* 0x000fce00000f0eff */
.L_x_1358:
        /* <DEDUP_REMOVED lines=30> */
[----:B------:R-:W2:Y:S06]  /*0fd0*/  @!P0 LDG.E.S16 R6, desc[UR14][R4.64] ;  /* 0x0000000e04068981 */ /* 0x000eac000c1e1700 */
[----:B------:R-:W3:Y:S04]  /*0fe0*/  @!P1 LDG.E.S16 R7, desc[UR14][R4.64+0x2] ;  /* 0x0000020e04079981 */ /* 0x000ee8000c1e1700 */
[----:B------:R-:W4:Y:S04]  /*0ff0*/  @!P2 LDG.E.S16 R8, desc[UR14][R4.64+0x4] ;  /* 0x0000040e0408a981 */ /* 0x000f28000c1e1700 */
[----:B------:R-:W4:Y:S01]  /*1000*/  @!P3 LDG.E.S16 R9, desc[UR14][R4.64+0x6] ;  /* 0x0000060e0409b981 */ /* 0x000f22000c1e1700 */
[----:B------:R-:W-:-:S04]  /*1010*/  UIADD3 UR5, UP1, UPT, UR5, 0x4, URZ ;  /* 0x0000000405057890 */ /* 0x000fc8000ff3e0ff */
[----:B------:R-:W-:Y:S01]  /*1020*/  UIADD3.X UR6, UPT, UPT, URZ, UR6, URZ, UP1, !UPT ;  /* 0x00000006ff067290 */ /* 0x000fe20008ffe4ff */
[----:B--2---:R-:W-:-:S04]  /*1030*/  @!P0 IADD3 R0, P4, PT, R6, R0, RZ ;  /* 0x0000000006008210 */ /* 0x004fc80007f9e0ff */
[----:B------:R-:W-:Y:S02]  /*1040*/  @!P0 LEA.HI.X.SX32 R13, R6, R13, 0x1, P4 ;  /* 0x0000000d060d8211 */ /* 0x000fe400020f0eff */
[----:B---3--:R-:W-:-:S04]  /*1050*/  @!P1 IADD3 R0, P5, PT, R7, R0, RZ ;  /* 0x0000000007009210 */ /* 0x008fc80007fbe0ff */
[C---:B----4-:R-:W-:Y:S02]  /*1060*/  @!P2 IADD3 R0, P0, PT, R8.reuse, R0, RZ ;  /* 0x000000000800a210 */ /* 0x050fe40007f1e0ff */
[----:B------:R-:W-:Y:S02]  /*1070*/  @!P1 LEA.HI.X.SX32 R13, R7, R13, 0x1, P5 ;  /* 0x0000000d070d9211 */ /* 0x000fe400028f0eff */
[----:B------:R-:W-:Y:S02]  /*1080*/  @!P3 IADD3 R0, P1, PT, R9, R0, RZ ;  /* 0x000000000900b210 */ /* 0x000fe40007f3e0ff */
[----:B------:R-:W-:-:S04]  /*1090*/  @!P2 LEA.HI.X.SX32 R13, R8, R13, 0x1, P0 ;  /* 0x0000000d080da211 */ /* 0x000fc800000f0eff */
[----:B------:R-:W-:-:S07]  /*10a0*/  @!P3 LEA.HI.X.SX32 R13, R9, R13, 0x1, P1 ;  /* 0x0000000d090db211 */ /* 0x000fce00008f0eff */
.L_x_1359:
[----:B------:R-:W-:Y:S05]  /*10b0*/  BRA.U !UP0, `(.L_x_1355) ;  /* 0x0000000108647547 */ /* 0x000fea000b800000 */
[----:B------:R-:W0:Y:S01]  /*10c0*/  LDCU.64 UR8, c[0x0][0x398] ;  /* 0x00007300ff0877ac */ /* 0x000e220008000a00 */
[----:B------:R-:W1:Y:S01]  /*10d0*/  LDCU.64 UR12, c[0x0][0x3a0] ;  /* 0x00007400ff0c77ac */ /* 0x000e620008000a00 */
[----:B0-----:R-:W-:Y:S02]  /*10e0*/  ULEA UR8, UP0, UR5, UR8, 0x1 ;  /* 0x0000000805087291 */ /* 0x001fe4000f8008ff */
[----:B-1----:R-:W-:Y:S02]  /*10f0*/  ULEA UR7, UP1, UR5, UR12, 0x3 ;  /* 0x0000000c05077291 */ /* 0x002fe4000f8218ff */
[----:B------:R-:W-:Y:S02]  /*1100*/  ULEA.HI.X UR9, UR5, UR9, UR6, 0x1, UP0 ;  /* 0x0000000905097291 */ /* 0x000fe400080f0c06 */
[----:B------:R-:W-:-:S12]  /*1110*/  ULEA.HI.X UR5, UR5, UR13, UR6, 0x3, UP1 ;  /* 0x0000000d05057291 */ /* 0x000fd800088f1c06 */
.L_x_1360:
[----:B------:R-:W-:Y:S02]  /*1120*/  IMAD.U32 R4, RZ, RZ, UR7 ;  /* 0x00000007ff047e24 */ /* 0x000fe4000f8e00ff */
[----:B------:R-:W-:-:S06]  /*1130*/  IMAD.U32 R5, RZ, RZ, UR5 ;  /* 0x00000005ff057e24 */ /* 0x000fcc000f8e00ff */
[----:B------:R-:W2:Y:S01]  /*1140*/  LDG.E.64 R4, desc[UR14][R4.64] ;  /* 0x0000000e04047981 */ /* 0x000ea2000c1e1b00 */
[----:B------:R-:W-:Y:S02]  /*1150*/  IMAD.U32 R6, RZ, RZ, UR8 ;  /* 0x00000008ff067e24 */ /* 0x000fe4000f8e00ff */
[----:B------:R-:W-:Y:S01]  /*1160*/  IMAD.U32 R7, RZ, RZ, UR9 ;  /* 0x00000009ff077e24 */ /* 0x000fe2000f8e00ff */
[----:B--2--5:R-:W-:-:S04]  /*1170*/  ISETP.NE.U32.AND P0, PT, R2, R4, PT ;  /* 0x000000040200720c */ /* 0x024fc80003f05070 */
[----:B------:R-:W-:-:S13]  /*1180*/  ISETP.NE.AND.EX P0, PT, R3, R5, PT, P0 ;  /* 0x000000050300720c */ /* 0x000fda0003f05300 */
[----:B------:R-:W2:Y:S01]  /*1190*/  @!P0 LDG.E.S16 R6, desc[UR14][R6.64] ;  /* 0x0000000e06068981 */ /* 0x000ea2000c1e1700 */
        /* <DEDUP_REMOVED lines=8> */
[----:B--2---:R-:W-:-:S04]  /*1220*/  @!P0 IADD3 R0, P1, PT, R6, R0, RZ ;  /* 0x0000000006008210 */ /* 0x004fc80007f3e0ff */
[----:B------:R-:W-:Y:S01]  /*1230*/  @!P0 LEA.HI.X.SX32 R13, R6, R13, 0x1, P1 ;  /* 0x0000000d060d8211 */ /* 0x000fe200008f0eff */
[----:B------:R-:W-:Y:S08]  /*1240*/  BRA.U UP0, `(.L_x_1360) ;  /* 0xfffffffd00b47547 */ /* 0x000ff0000b83ffff */
.L_x_1355:
[----:B------:R-:W0:Y:S02]  /*1250*/  LDCU.64 UR4, c[0x0][0x380] ;  /* 0x00007000ff0477ac */ /* 0x000e240008000a00 */
[----:B0----5:R-:W-:Y:S01]  /*1260*/  IADD3 R2, P0, PT, R12, UR4, RZ ;  /* 0x000000040c027c10 */ /* 0x021fe2000ff1e0ff */
[----:B------:R-:W-:-:S03]  /*1270*/  IMAD.MOV.U32 R12, RZ, RZ, R0 ;  /* 0x000000ffff0c7224 */ /* 0x000fc600078e0000 */
[----:B------:R-:W-:-:S05]  /*1280*/  IADD3.X R3, PT, PT, R14, UR5, RZ, P0, !PT ;  /* 0x000000050e037c10 */ /* 0x000fca00087fe4ff */
[----:B------:R-:W-:Y:S01]  /*1290*/  STG.E.64 desc[UR14][R2.64], R12 ;  /* 0x0000000c02007986 */ /* 0x000fe2000c101b0e */
[----:B------:R-:W-:Y:S05]  /*12a0*/  EXIT ;  /* 0x000000000000794d */ /* 0x000fea0003800000 */
.L_x_1361:
        /* <DEDUP_REMOVED lines=13> */
.L_x_8801:


//--------------------- .text._ZN2at6native55_GLOBAL__N__0955718d_22_SparseCsrTensorMath_cu_868dd54534reduce_sparse_csr_dim0_cuda_kernelIsiNS1_14ReductionAddOpIlEElEEvPT2_PKT0_lPKT_S9_lT1_ --------------------------
	.section	.text._ZN2at6native55_GLOBAL__N__0955718d_22_SparseCsrTensorMath_cu_868dd54534reduce_sparse_csr_dim0_cuda_kernelIsiNS1_14ReductionAddOpIlEElEEvPT2_PKT0_lPKT_S9_lT1_,"ax",@progbits
	.align	128
.text._ZN2at6native55_GLOBAL__N__0955718d_22_SparseCsrTensorMath_cu_868dd54534reduce_sparse_csr_dim0_cuda_kernelIsiNS1_14ReductionAddOpIlEElEEvPT2_PKT0_lPKT_S9_lT1_:
        .type           _ZN2at6native55_GLOBAL__N__0955718d_22_SparseCsrTensorMath_cu_868dd54534reduce_sparse_csr_dim0_cuda_kernelIsiNS1_14ReductionAddOpIlEElEEvPT2_PKT0_lPKT_S9_lT1_,@function
        .size           _ZN2at6native55_GLOBAL__N__0955718d_22_SparseCsrTensorMath_cu_868dd54534reduce_sparse_csr_dim0_cuda_kernelIsiNS1_14ReductionAddOpIlEElEEvPT2_PKT0_lPKT_S9_lT1_,(.L_x_8802 - _ZN2at6native55_GLOBAL__N__0955718d_22_SparseCsrTensorMath_cu_868dd54534reduce_sparse_csr_dim0_cuda_kernelIsiNS1_14ReductionAddOpIlEElEEvPT2_PKT0_lPKT_S9_lT1_)
        .other          _ZN2at6native55_GLOBAL__N__0955718d_22_SparseCsrTensorMath_cu_868dd54534reduce_sparse_csr_dim0_cuda_kernelIsiNS1_14ReductionAddOpIlEElEEvPT2_PKT0_lPKT_S9_lT1_,@"STO_CUDA_ENTRY STV_DEFAULT"
_ZN2at6native55_GLOBAL__N__0955718d_22_SparseCsrTensorMath_cu_868dd54534reduce_sparse_csr_dim0_cuda_kernelIsiNS1_14ReductionAddOpIlEElEEvPT2_PKT0_lPKT_S9_lT1_:
        /* <DEDUP_REMOVED lines=10> */
[----:B------:R-:W-:Y:S02]  /*00a0*/  IMAD.MOV.U32 R0, RZ, RZ, RZ ;  /* 0x000000ffff007224 */ /* 0x000fe400078e00ff */
        /* <DEDUP_REMOVED lines=18> */
[----:B0-----:R-:W-:Y:S08]  /*01d0*/  BRA.U !UP1, `(.L_x_1363) ;  /* 0x0000000509a87547 */ /* 0x001ff0000b800000 */
        /* <DEDUP_REMOVED lines=16> */
.L_x_1364:
        /* <DEDUP_REMOVED lines=10> */
[C---:B---3--:R-:W-:Y:S01]  /*0380*/  ISETP.NE.AND P1, PT, R6.reuse, R9, PT ;  /* 0x000000090600720c */ /* 0x048fe20003f25270 */
[----:B------:R-:W-:Y:S02]  /*0390*/  IMAD.MOV.U32 R9, RZ, RZ, R17 ;  /* 0x000000ffff097224 */ /* 0x000fe400078e0011 */
[----:B------:R-:W2:Y:S01]  /*03a0*/  LDG.E R17, desc[UR14][R4.64+-0xc] ;  /* 0xfffff40e04117981 */ /* 0x000ea2000c1e1900 */
[----:B----4-:R-:W-:-:S07]  /*03b0*/  ISETP.NE.AND P2, PT, R6, R11, PT ;  /* 0x0000000b0600720c */ /* 0x010fce0003f45270 */
[----:B------:R-:W3:Y:S01]  /*03c0*/  @!P0 LDG.E.S16 R7, desc[UR14][R8.64+-0x10] ;  /* 0xfffff00e08078981 */ /* 0x000ee2000c1e1700 */
[----:B------:R-:W-:-:S03]  /*03d0*/  ISETP.NE.AND P3, PT, R6, R13, PT ;  /* 0x0000000d0600720c */ /* 0x000fc60003f65270 */
[----:B------:R-:W4:Y:S04]  /*03e0*/  @!P1 LDG.E.S16 R10, desc[UR14][R8.64+-0xe] ;  /* 0xfffff20e080a9981 */ /* 0x000f28000c1e1700 */
[----:B------:R-:W4:Y:S04]  /*03f0*/  LDG.E R13, desc[UR14][R4.64+-0x8] ;  /* 0xfffff80e040d7981 */ /* 0x000f28000c1e1900 */
[----:B------:R-:W4:Y:S04]  /*0400*/  @!P2 LDG.E.S16 R11, desc[UR14][R8.64+-0xc] ;  /* 0xfffff40e080ba981 */ /* 0x000f28000c1e1700 */
[----:B------:R-:W4:Y:S01]  /*0410*/  @!P3 LDG.E.S16 R12, desc[UR14][R8.64+-0xa] ;  /* 0xfffff60e080cb981 */ /* 0x000f22000c1e1700 */
[----:B------:R-:W-:-:S03]  /*0420*/  ISETP.NE.AND P5, PT, R6, R15, PT ;  /* 0x0000000f0600720c */ /* 0x000fc60003fa5270 */
[----:B------:R-:W4:Y:S01]  /*0430*/  LDG.E R15, desc[UR14][R4.64+0x8] ;  /* 0x0000080e040f7981 */ /* 0x000f22000c1e1900 */
[----:B--2---:R-:W-:-:S03]  /*0440*/  ISETP.NE.AND P4, PT, R6, R17, PT ;  /* 0x000000110600720c */ /* 0x004fc60003f85270 */
[----:B------:R-:W2:Y:S01]  /*0450*/  LDG.E R17, desc[UR14][R4.64+0xc] ;  /* 0x00000c0e04117981 */ /* 0x000ea2000c1e1900 */
[----:B---3--:R-:W-:-:S04]  /*0460*/  @!P0 IADD3 R0, P6, PT, R7, R0, RZ ;  /* 0x0000000007008210 */ /* 0x008fc80007fde0ff */
[----:B------:R-:W-:Y:S02]  /*0470*/  @!P0 LEA.HI.X.SX32 R3, R7, R3, 0x1, P6 ;  /* 0x0000000307038211 */ /* 0x000fe400030f0eff */
[----:B----4-:R-:W-:Y:S01]  /*0480*/  @!P1 IADD3 R0, P6, PT, R10, R0, RZ ;  /* 0x000000000a009210 */ /* 0x010fe20007fde0ff */
[----:B------:R-:W3:Y:S01]  /*0490*/  @!P5 LDG.E.S16 R7, desc[UR14][R8.64+-0x8] ;  /* 0xfffff80e0807d981 */ /* 0x000ee2000c1e1700 */
[----:B------:R-:W-:Y:S02]  /*04a0*/  ISETP.NE.AND P0, PT, R6, R13, PT ;  /* 0x0000000d0600720c */ /* 0x000fe40003f05270 */
[----:B------:R-:W-:Y:S02]  /*04b0*/  @!P1 LEA.HI.X.SX32 R3, R10, R3, 0x1, P6 ;  /* 0x000000030a039211 */ /* 0x000fe400030f0eff */
[----:B------:R-:W-:Y:S01]  /*04c0*/  ISETP.NE.AND P1, PT, R6, R19, PT ;  /* 0x000000130600720c */ /* 0x000fe20003f25270 */
[----:B------:R-:W4:Y:S01]  /*04d0*/  @!P4 LDG.E.S16 R10, desc[UR14][R8.64+-0x6] ;  /* 0xfffffa0e080ac981 */ /* 0x000f22000c1e1700 */
[----:B------:R-:W-:-:S03]  /*04e0*/  @!P2 IADD3 R0, P6, PT, R11, R0, RZ ;  /* 0x000000000b00a210 */ /* 0x000fc60007fde0ff */
[----:B------:R-:W2:Y:S01]  /*04f0*/  LDG.E R19, desc[UR14][R4.64+0x10] ;  /* 0x0000100e04137981 */ /* 0x000ea2000c1e1900 */
[----:B------:R-:W-:Y:S02]  /*0500*/  @!P2 LEA.HI.X.SX32 R3, R11, R3, 0x1, P6 ;  /* 0x000000030b03a211 */ /* 0x000fe400030f0eff */
[----:B------:R-:W-:Y:S01]  /*0510*/  ISETP.NE.AND P2, PT, R6, R21, PT ;  /* 0x000000150600720c */ /* 0x000fe20003f45270 */
[----:B------:R-:W2:Y:S01]  /*0520*/  @!P0 LDG.E.S16 R11, desc[UR14][R8.64+-0x4] ;  /* 0xfffffc0e080b8981 */ /* 0x000ea2000c1e1700 */
[----:B------:R-:W-:-:S03]  /*0530*/  @!P3 IADD3 R0, P6, PT, R12, R0, RZ ;  /* 0x000000000c00b210 */ /* 0x000fc60007fde0ff */
[----:B------:R-:W2:Y:S01]  /*0540*/  LDG.E R21, desc[UR14][R4.64+0x14] ;  /* 0x0000140e04157981 */ /* 0x000ea2000c1e1900 */
[----:B------:R-:W-:Y:S02]  /*0550*/  @!P3 LEA.HI.X.SX32 R3, R12, R3, 0x1, P6 ;  /* 0x000000030c03b211 */ /* 0x000fe400030f0eff */
[----:B------:R-:W-:Y:S01]  /*0560*/  ISETP.NE.AND P3, PT, R6, R23, PT ;  /* 0x000000170600720c */ /* 0x000fe20003f65270 */
[----:B------:R-:W2:Y:S04]  /*0570*/  @!P1 LDG.E.S16 R12, desc[UR14][R8.64+-0x2] ;  /* 0xfffffe0e080c9981 */ /* 0x000ea8000c1e1700 */
[----:B------:R-:W2:Y:S04]  /*0580*/  @!P2 LDG.E.S16 R13, desc[UR14][R8.64] ;  /* 0x0000000e080da981 */ /* 0x000ea8000c1e1700 */
[----:B------:R-:W2:Y:S04]  /*0590*/  LDG.E R23, desc[UR14][R4.64+0x18] ;  /* 0x0000180e04177981 */ /* 0x000ea8000c1e1900 */
[----:B------:R-:W2:Y:S01]  /*05a0*/  @!P3 LDG.E.S16 R14, desc[UR14][R8.64+0x2] ;  /* 0x0000020e080eb981 */ /* 0x000ea2000c1e1700 */
[----:B---3--:R-:W-:-:S04]  /*05b0*/  @!P5 IADD3 R0, P6, PT, R7, R0, RZ ;  /* 0x000000000700d210 */ /* 0x008fc80007fde0ff */
[----:B------:R-:W-:Y:S02]  /*05c0*/  @!P5 LEA.HI.X.SX32 R3, R7, R3, 0x1, P6 ;  /* 0x000000030703d211 */ /* 0x000fe400030f0eff */
[----:B----4-:R-:W-:Y:S02]  /*05d0*/  @!P4 IADD3 R0, P6, PT, R10, R0, RZ ;  /* 0x000000000a00c210 */ /* 0x010fe40007fde0ff */
[----:B------:R-:W-:Y:S02]  /*05e0*/  ISETP.NE.AND P5, PT, R6, R15, PT ;  /* 0x0000000f0600720c */ /* 0x000fe40003fa5270 */
[----:B------:R-:W-:Y:S02]  /*05f0*/  @!P4 LEA.HI.X.SX32 R3, R10, R3, 0x1, P6 ;  /* 0x000000030a03c211 */ /* 0x000fe400030f0eff */
[----:B--2---:R-:W-:Y:S02]  /*0600*/  ISETP.NE.AND P4, PT, R6, R17, PT ;  /* 0x000000110600720c */ /* 0x004fe40003f85270 */
[----:B------:R-:W-:-:S04]  /*0610*/  @!P0 IADD3 R0, P6, PT, R11, R0, RZ ;  /* 0x000000000b008210 */ /* 0x000fc80007fde0ff */
[----:B------:R-:W-:Y:S02]  /*0620*/  @!P0 LEA.HI.X.SX32 R3, R11, R3, 0x1, P6 ;  /* 0x000000030b038211 */ /* 0x000fe400030f0eff */
[----:B------:R-:W-:Y:S01]  /*0630*/  ISETP.NE.AND P0, PT, R6, R19, PT ;  /* 0x000000130600720c */ /* 0x000fe20003f05270 */
[----:B------:R-:W2:Y:S01]  /*0640*/  @!P5 LDG.E.S16 R7, desc[UR14][R8.64+0x4] ;  /* 0x0000040e0807d981 */ /* 0x000ea2000c1e1700 */
[----:B------:R-:W-:-:S03]  /*0650*/  @!P1 IADD3 R0, P6, PT, R12, R0, RZ ;  /* 0x000000000c009210 */ /* 0x000fc60007fde0ff */
[----:B------:R-:W3:Y:S01]  /*0660*/  @!P4 LDG.E.S16 R10, desc[UR14][R8.64+0x6] ;  /* 0x0000060e080ac981 */ /* 0x000ee2000c1e1700 */
[----:B------:R-:W-:Y:S02]  /*0670*/  @!P1 LEA.HI.X.SX32 R3, R12, R3, 0x1, P6 ;  /* 0x000000030c039211 */ /* 0x000fe400030f0eff */
[C---:B------:R-:W-:Y:S02]  /*0680*/  @!P2 IADD3 R0, P6, PT, R13.reuse, R0, RZ ;  /* 0x000000000d00a210 */ /* 0x040fe40007fde0ff */
[----:B------:R-:W-:Y:S02]  /*0690*/  ISETP.NE.AND P1, PT, R6, R21, PT ;  /* 0x000000150600720c */ /* 0x000fe40003f25270 */
[----:B------:R-:W-:Y:S01]  /*06a0*/  @!P2 LEA.HI.X.SX32 R3, R13, R3, 0x1, P6 ;  /* 0x000000030d03a211 */ /* 0x000fe200030f0eff */
[----:B------:R-:W4:Y:S01]  /*06b0*/  @!P0 LDG.E.S16 R11, desc[UR14][R8.64+0x8] ;  /* 0x0000080e080b8981 */ /* 0x000f22000c1e1700 */
[----:B------:R-:W-:Y:S02]  /*06c0*/  @!P3 IADD3 R0, P6, PT, R14, R0, RZ ;  /* 0x000000000e00b210 */ /* 0x000fe40007fde0ff */
[----:B------:R-:W-:-:S02]  /*06d0*/  ISETP.NE.AND P2, PT, R6, R23, PT ;  /* 0x000000170600720c */ /* 0x000fc40003f45270 */
[----:B------:R-:W-:Y:S02]  /*06e0*/  @!P3 LEA.HI.X.SX32 R3, R14, R3, 0x1, P6 ;  /* 0x000000030e03b211 */ /* 0x000fe400030f0eff */
[----:B------:R-:W-:-:S03]  /*06f0*/  ISETP.NE.AND P3, PT, R6, R25, PT ;  /* 0x000000190600720c */ /* 0x000fc60003f65270 */
[----:B------:R-:W4:Y:S06]  /*0700*/  @!P1 LDG.E.S16 R12, desc[UR14][R8.64+0xa] ;  /* 0x00000a0e080c9981 */ /* 0x000f2c000c1e1700 */
[----:B------:R-:W4:Y:S04]  /*0710*/  @!P2 LDG.E.S16 R13, desc[UR14][R8.64+0xc] ;  /* 0x00000c0e080da981 */ /* 0x000f28000c1e1700 */
[----:B------:R0:W4:Y:S01]  /*0720*/  @!P3 LDG.E.S16 R14, desc[UR14][R8.64+0xe] ;  /* 0x00000e0e080eb981 */ /* 0x000122000c1e1700 */
        /* <DEDUP_REMOVED lines=14> */
[----:B0-----:R-:W-:Y:S02]  /*0810*/  IADD3 R8, P5, PT, R8, 0x20, RZ ;  /* 0x0000002008087810 */ /* 0x001fe40007fbe0ff */
[----:B------:R-:W-:Y:S02]  /*0820*/  @!P3 IADD3 R0, P1, PT, R14, R0, RZ ;  /* 0x000000000e00b210 */ /* 0x000fe40007f3e0ff */
[----:B------:R-:W-:Y:S01]  /*0830*/  @!P2 LEA.HI.X.SX32 R3, R13, R3, 0x1, P0 ;  /* 0x000000030d03a211 */ /* 0x000fe200000f0eff */
[----:B------:R-:W-:-:S02]  /*0840*/  IMAD.X R5, RZ, RZ, R5, P4 ;  /* 0x000000ffff057224 */ /* 0x000fc400020e0605 */
[----:B------:R-:W-:Y:S01]  /*0850*/  IMAD.X R17, RZ, RZ, R9, P5 ;  /* 0x000000ffff117224 */ /* 0x000fe200028e0609 */
[----:B------:R-:W-:Y:S01]  /*0860*/  @!P3 LEA.HI.X.SX32 R3, R14, R3, 0x1, P1 ;  /* 0x000000030e03b211 */ /* 0x000fe200008f0eff */
[----:B------:R-:W-:Y:S06]  /*0870*/  BRA.U UP1, `(.L_x_1364) ;  /* 0xfffffff901987547 */ /* 0x000fec000b83ffff */
.L_x_1363:
        /* <DEDUP_REMOVED lines=16> */
[----:B------:R-:W4:Y:S01]  /*0980*/  LDG.E R11, desc[UR14][R8.64+0x8] ;  /* 0x0000080e080b7981 */ /* 0x000f22000c1e1900 */
[----:B0-----:R-:W-:-:S03]  /*0990*/  ULEA UR4, UP1, UR5, UR8, 0x1 ;  /* 0x0000000805047291 */ /* 0x001fc6000f8208ff */
[----:B------:R-:W4:Y:S01]  /*09a0*/  LDG.E R13, desc[UR14][R8.64+0xc] ;  /* 0x00000c0e080d7981 */ /* 0x000f22000c1e1900 */
[----:B------:R-:W-:Y:S02]  /*09b0*/  ULEA.HI.X UR7, UR5, UR9, UR6, 0x1, UP1 ;  /* 0x0000000905077291 */ /* 0x000fe400088f0c06 */
[----:B------:R-:W-:Y:S01]  /*09c0*/  IMAD.U32 R4, RZ, RZ, UR4 ;  /* 0x00000004ff047e24 */ /* 0x000fe2000f8e00ff */
[----:B------:R-:W4:Y:S04]  /*09d0*/  LDG.E R15, desc[UR14][R8.64+0x10] ;  /* 0x0000100e080f7981 */ /* 0x000f28000c1e1900 */
[----:B------:R-:W4:Y:S04]  /*09e0*/  LDG.E R17, desc[UR14][R8.64+0x14] ;  /* 0x0000140e08117981 */ /* 0x000f28000c1e1900 */
[----:B------:R-:W4:Y:S04]  /*09f0*/  LDG.E R19, desc[UR14][R8.64+0x18] ;  /* 0x0000180e08137981 */ /* 0x000f28000c1e1900 */
[----:B------:R-:W4:Y:S01]  /*0a00*/  LDG.E R21, desc[UR14][R8.64+0x1c] ;  /* 0x00001c0e08157981 */ /* 0x000f22000c1e1900 */
[C---:B--2--5:R-:W-:Y:S01]  /*0a10*/  ISETP.NE.AND P0, PT, R6.reuse, R5, PT ;  /* 0x000000050600720c */ /* 0x064fe20003f05270 */
[----:B------:R-:W-:Y:S01]  /*0a20*/  IMAD.U32 R5, RZ, RZ, UR7 ;  /* 0x00000007ff057e24 */ /* 0x000fe2000f8e00ff */
[----:B---3--:R-:W-:-:S11]  /*0a30*/  ISETP.NE.AND P5, PT, R6, R7, PT ;  /* 0x000000070600720c */ /* 0x008fd60003fa5270 */
[----:B------:R-:W2:Y:S04]  /*0a40*/  @!P0 LDG.E.S16 R7, desc[UR14][R4.64] ;  /* 0x0000000e04078981 */ /* 0x000ea8000c1e1700 */
[----:B------:R-:W3:Y:S01]  /*0a50*/  @!P5 LDG.E.S16 R10, desc[UR14][R4.64+0x2] ;  /* 0x0000020e040ad981 */ /* 0x000ee2000c1e1700 */
[C---:B----4-:R-:W-:Y:S02]  /*0a60*/  ISETP.NE.AND P4, PT, R6.reuse, R11, PT ;  /* 0x0000000b0600720c */ /* 0x050fe40003f85270 */
[C---:B------:R-:W-:Y:S02]  /*0a70*/  ISETP.NE.AND P3, PT, R6.reuse, R13, PT ;  /* 0x0000000d0600720c */ /* 0x040fe40003f65270 */
[C---:B------:R-:W-:Y:S02]  /*0a80*/  ISETP.NE.AND P2, PT, R6.reuse, R15, PT ;  /* 0x0000000f0600720c */ /* 0x040fe40003f45270 */
[----:B------:R-:W-:-:S07]  /*0a90*/  ISETP.NE.AND P1, PT, R6, R17, PT ;  /* 0x000000110600720c */ /* 0x000fce0003f25270 */
[----:B------:R-:W4:Y:S04]  /*0aa0*/  @!P4 LDG.E.S16 R11, desc[UR14][R4.64+0x4] ;  /* 0x0000040e040bc981 */ /* 0x000f28000c1e1700 */
[----:B------:R-:W4:Y:S04]  /*0ab0*/  @!P2 LDG.E.S16 R8, desc[UR14][R4.64+0x8] ;  /* 0x0000080e0408a981 */ /* 0x000f28000c1e1700 */
[----:B------:R-:W4:Y:S01]  /*0ac0*/  @!P1 LDG.E.S16 R9, desc[UR14][R4.64+0xa] ;  /* 0x00000a0e04099981 */ /* 0x000f22000c1e1700 */
[----:B--2---:R-:W-:-:S04]  /*0ad0*/  @!P0 IADD3 R0, P6, PT, R7, R0, RZ ;  /* 0x0000000007008210 */ /* 0x004fc80007fde0ff */
[----:B------:R-:W-:Y:S02]  /*0ae0*/  @!P0 LEA.HI.X.SX32 R3, R7, R3, 0x1, P6 ;  /* 0x0000000307038211 */ /* 0x000fe400030f0eff */
[----:B---3--:R-:W-:Y:S01]  /*0af0*/  @!P5 IADD3 R0, P6, PT, R10, R0, RZ ;  /* 0x000000000a00d210 */ /* 0x008fe20007fde0ff */
[----:B------:R-:W2:Y:S01]  /*0b00*/  @!P3 LDG.E.S16 R7, desc[UR14][R4.64+0x6] ;  /* 0x0000060e0407b981 */ /* 0x000ea2000c1e1700 */
[----:B------:R-:W-:Y:S02]  /*0b10*/  ISETP.NE.AND P0, PT, R6, R19, PT ;  /* 0x000000130600720c */ /* 0x000fe40003f05270 */
[----:B------:R-:W-:Y:S02]  /*0b20*/  @!P5 LEA.HI.X.SX32 R3, R10, R3, 0x1, P6 ;  /* 0x000000030a03d211 */ /* 0x000fe400030f0eff */
[----:B------:R-:W-:-:S09]  /*0b30*/  ISETP.NE.AND P5, PT, R6, R21, PT ;  /* 0x000000150600720c */ /* 0x000fd20003fa5270 */
[----:B------:R-:W3:Y:S04]  /*0b40*/  @!P0 LDG.E.S16 R10, desc[UR14][R4.64+0xc] ;  /* 0x00000c0e040a8981 */ /* 0x000ee8000c1e1700 */
[----:B------:R-:W3:Y:S01]  /*0b50*/  @!P5 LDG.E.S16 R12, desc[UR14][R4.64+0xe] ;  /* 0x00000e0e040cd981 */ /* 0x000ee2000c1e1700 */
[----:B----4-:R-:W-:-:S04]  /*0b60*/  @!P4 IADD3 R0, P6, PT, R11, R0, RZ ;  /* 0x000000000b00c210 */ /* 0x010fc80007fde0ff */
[----:B------:R-:W-:Y:S01]  /*0b70*/  @!P4 LEA.HI.X.SX32 R3, R11, R3, 0x1, P6 ;  /* 0x000000030b03c211 */ /* 0x000fe200030f0eff */
[----:B------:R-:W-:-:S04]  /*0b80*/  UIADD3 UR5, UP1, UPT, UR5, 0x8, URZ ;  /* 0x0000000805057890 */ /* 0x000fc8000ff3e0ff */
[----:B------:R-:W-:Y:S01]  /*0b90*/  UIADD3.X UR6, UPT, UPT, URZ, UR6, URZ, UP1, !UPT ;  /* 0x00000006ff067290 */ /* 0x000fe20008ffe4ff */
[----:B--2---:R-:W-:-:S04]  /*0ba0*/  @!P3 IADD3 R0, P6, PT, R7, R0, RZ ;  /* 0x000000000700b210 */ /* 0x004fc80007fde0ff */
[C---:B------:R-:W-:Y:S02]  /*0bb0*/  @!P2 IADD3 R0, P4, PT, R8.reuse, R0, RZ ;  /* 0x000000000800a210 */ /* 0x040fe40007f9e0ff */
[----:B------:R-:W-:Y:S02]  /*0bc0*/  @!P3 LEA.HI.X.SX32 R3, R7, R3, 0x1, P6 ;  /* 0x000000030703b211 */ /* 0x000fe400030f0eff */
[C---:B------:R-:W-:Y:S02]  /*0bd0*/  @!P1 IADD3 R0, P3, PT, R9.reuse, R0, RZ ;  /* 0x0000000009009210 */ /* 0x040fe40007f7e0ff */
[----:B------:R-:W-:Y:S02]  /*0be0*/  @!P2 LEA.HI.X.SX32 R3, R8, R3, 0x1, P4 ;  /* 0x000000030803a211 */ /* 0x000fe400020f0eff */
[----:B---3--:R-:W-:Y:S02]  /*0bf0*/  @!P0 IADD3 R0, P2, PT, R10, R0, RZ ;  /* 0x000000000a008210 */ /* 0x008fe40007f5e0ff */
[----:B------:R-:W-:-:S02]  /*0c00*/  @!P1 LEA.HI.X.SX32 R3, R9, R3, 0x1, P3 ;  /* 0x0000000309039211 */ /* 0x000fc400018f0eff */
[----:B------:R-:W-:Y:S02]  /*0c10*/  @!P5 IADD3 R0, P1, PT, R12, R0, RZ ;  /* 0x000000000c00d210 */ /* 0x000fe40007f3e0ff */
[----:B------:R-:W-:-:S04]  /*0c20*/  @!P0 LEA.HI.X.SX32 R3, R10, R3, 0x1, P2 ;  /* 0x000000030a038211 */ /* 0x000fc800010f0eff */
[----:B------:R-:W-:-:S07]  /*0c30*/  @!P5 LEA.HI.X.SX32 R3, R12, R3, 0x1, P1 ;  /* 0x000000030c03d211 */ /* 0x000fce00008f0eff */
.L_x_1365:
        /* <DEDUP_REMOVED lines=21> */
[C---:B--2--5:R-:W-:Y:S02]  /*0d90*/  ISETP.NE.AND P2, PT, R6.reuse, R7, PT ;  /* 0x000000070600720c */ /* 0x064fe40003f45270 */
[C---:B---3--:R-:W-:Y:S01]  /*0da0*/  ISETP.NE.AND P3, PT, R6.reuse, R9, PT ;  /* 0x000000090600720c */ /* 0x048fe20003f65270 */
[----:B------:R-:W-:Y:S01]  /*0db0*/  IMAD.U32 R9, RZ, RZ, UR9 ;  /* 0x00000009ff097e24 */ /* 0x000fe2000f8e00ff */
[C---:B----4-:R-:W-:Y:S02]  /*0dc0*/  ISETP.NE.AND P1, PT, R6.reuse, R11, PT ;  /* 0x0000000b0600720c */ /* 0x050fe40003f25270 */
[----:B------:R-:W-:-:S07]  /*0dd0*/  ISETP.NE.AND P0, PT, R6, R13, PT ;  /* 0x0000000d0600720c */ /* 0x000fce0003f05270 */
[----:B------:R-:W2:Y:S04]  /*0de0*/  @!P2 LDG.E.S16 R7, desc[UR14][R8.64] ;  /* 0x0000000e0807a981 */ /* 0x000ea8000c1e1700 */
[----:B------:R-:W3:Y:S04]  /*0df0*/  @!P3 LDG.E.S16 R4, desc[UR14][R8.64+0x2] ;  /* 0x0000020e0804b981 */ /* 0x000ee8000c1e1700 */
[----:B------:R-:W4:Y:S04]  /*0e00*/  @!P1 LDG.E.S16 R5, desc[UR14][R8.64+0x4] ;  /* 0x0000040e08059981 */ /* 0x000f28000c1e1700 */
[----:B------:R-:W4:Y:S01]  /*0e10*/  @!P0 LDG.E.S16 R10, desc[UR14][R8.64+0x6] ;  /* 0x0000060e080a8981 */ /* 0x000f22000c1e1700 */
[----:B------:R-:W-:-:S04]  /*0e20*/  UIADD3 UR5, UP1, UPT, UR5, 0x4, URZ ;  /* 0x0000000405057890 */ /* 0x000fc8000ff3e0ff */
[----:B------:R-:W-:Y:S01]  /*0e30*/  UIADD3.X UR6, UPT, UPT, URZ, UR6, URZ, UP1, !UPT ;  /* 0x00000006ff067290 */ /* 0x000fe20008ffe4ff */
[----:B--2---:R-:W-:-:S04]  /*0e40*/  @!P2 IADD3 R0, P4, PT, R7, R0, RZ ;  /* 0x000000000700a210 */ /* 0x004fc80007f9e0ff */
[C---:B---3--:R-:W-:Y:S02]  /*0e50*/  @!P3 IADD3 R0, P5, PT, R4.reuse, R0, RZ ;  /* 0x000000000400b210 */ /* 0x048fe40007fbe0ff */
[----:B------:R-:W-:Y:S02]  /*0e60*/  @!P2 LEA.HI.X.SX32 R3, R7, R3, 0x1, P4 ;  /* 0x000000030703a211 */ /* 0x000fe400020f0eff */
[C---:B----4-:R-:W-:Y:S02]  /*0e70*/  @!P1 IADD3 R0, P2, PT, R5.reuse, R0, RZ ;  /* 0x0000000005009210 */ /* 0x050fe40007f5e0ff */
[----:B------:R-:W-:Y:S02]  /*0e80*/  @!P3 LEA.HI.X.SX32 R3, R4, R3, 0x1, P5 ;  /* 0x000000030403b211 */ /* 0x000fe400028f0eff */
[----:B------:R-:W-:Y:S02]  /*0e90*/  @!P0 IADD3 R0, P3, PT, R10, R0, RZ ;  /* 0x000000000a008210 */ /* 0x000fe40007f7e0ff */
[----:B------:R-:W-:-:S04]  /*0ea0*/  @!P1 LEA.HI.X.SX32 R3, R5, R3, 0x1, P2 ;  /* 0x0000000305039211 */ /* 0x000fc800010f0eff */
[----:B------:R-:W-:-:S07]  /*0eb0*/  @!P0 LEA.HI.X.SX32 R3, R10, R3, 0x1, P3 ;  /* 0x000000030a038211 */ /* 0x000fce00018f0eff */
.L_x_1366:
[----:B------:R-:W-:Y:S05]  /*0ec0*/  BRA.U !UP0, `(.L_x_1362) ;  /* 0x0000000108607547 */ /* 0x000fea000b800000 */
[----:B------:R-:W0:Y:S01]  /*0ed0*/  LDCU.64 UR8, c[0x0][0x398] ;  /* 0x00007300ff0877ac */ /* 0x000e220008000a00 */
[----:B------:R-:W1:Y:S01]  /*0ee0*/  LDCU.64 UR12, c[0x0][0x3a0] ;  /* 0x00007400ff0c77ac */ /* 0x000e620008000a00 */
[----:B0-----:R-:W-:Y:S02]  /*0ef0*/  ULEA UR8, UP0, UR5, UR8, 0x1 ;  /* 0x0000000805087291 */ /* 0x001fe4000f8008ff */
[----:B-1----:R-:W-:Y:S02]  /*0f00*/  ULEA UR7, UP1, UR5, UR12, 0x2 ;  /* 0x0000000c05077291 */ /* 0x002fe4000f8210ff */
[----:B------:R-:W-:Y:S02]  /*0f10*/  ULEA.HI.X UR9, UR5, UR9, UR6, 0x1, UP0 ;  /* 0x0000000905097291 */ /* 0x000fe400080f0c06 */
[----:B------:R-:W-:-:S12]  /*0f20*/  ULEA.HI.X UR5, UR5, UR13, UR6, 0x2, UP1 ;  /* 0x0000000d05057291 */ /* 0x000fd800088f1406 */
.L_x_1367:
[----:B------:R-:W-:Y:S02]  /*0f30*/  IMAD.U32 R5, RZ, RZ, UR5 ;  /* 0x00000005ff057e24 */ /* 0x000fe4000f8e00ff */
[----:B------:R-:W-:-:S05]  /*0f40*/  IMAD.U32 R4, RZ, RZ, UR7 ;  /* 0x00000007ff047e24 */ /* 0x000fca000f8e00ff */
[----:B------:R-:W2:Y:S01]  /*0f50*/  LDG.E R5, desc[UR14][R4.64] ;  /* 0x0000000e04057981 */ /* 0x000ea2000c1e1900 */
[----:B------:R-:W-:Y:S02]  /*0f60*/  IMAD.U32 R8, RZ, RZ, UR8 ;  /* 0x00000008ff087e24 */ /* 0x000fe4000f8e00ff */
[----:B------:R-:W-:Y:S01]  /*0f70*/  IMAD.U32 R9, RZ, RZ, UR9 ;  /* 0x00000009ff097e24 */ /* 0x000fe2000f8e00ff */
[----:B--2--5:R-:W-:-:S13]  /*0f80*/  ISETP.NE.AND P0, PT, R6, R5, PT ;  /* 0x000000050600720c */ /* 0x024fda0003f05270 */
        /* <DEDUP_REMOVED lines=12> */
.L_x_1362:
[----:B------:R-:W0:Y:S02]  /*1050*/  LDCU.64 UR4, c[0x0][0x380] ;  /* 0x00007000ff0477ac */ /* 0x000e240008000a00 */
[----:B0-----:R-:W-:-:S04]  /*1060*/  LEA R4, P0, R2, UR4, 0x3 ;  /* 0x0000000402047c11 */ /* 0x001fc8000f8018ff */
[----:B------:R-:W-:Y:S01]  /*1070*/  LEA.HI.X R5, R2, UR5, RZ, 0x3, P0 ;  /* 0x0000000502057c11 */ /* 0x000fe200080f1cff */
[----:B------:R-:W-:-:S05]  /*1080*/  IMAD.MOV.U32 R2, RZ, RZ, R0 ;  /* 0x000000ffff027224 */ /* 0x000fca00078e0000 */
[----:B------:R-:W-:Y:S01]  /*1090*/  STG.E.64 desc[UR14][R4.64], R2 ;  /* 0x0000000204007986 */ /* 0x000fe2000c101b0e */
[----:B------:R-:W-:Y:S05]  /*10a0*/  EXIT ;  /* 0x000000000000794d */ /* 0x000fea0003800000 */
.L_x_1368:
        /* <DEDUP_REMOVED lines=13> */
.L_x_8802:


//--------------------- .text._ZN2at6native55_GLOBAL__N__0955718d_22_SparseCsrTensorMath_cu_868dd54534reduce_sparse_csr_dim1_cuda_kernelIllNS1_14ReductionAddOpIlEElEEvPT2_PKT_PKT0_SC_lT1_ --------------------------
	.section	.text._ZN2at6native55_GLOBAL__N__0955718d_22_SparseCsrTensorMath_cu_868dd54534reduce_sparse_csr_dim1_cuda_kernelIllNS1_14ReductionAddOpIlEElEEvPT2_PKT_PKT0_SC_lT1_,"ax",@progbits
	.align	128
.text._ZN2at6native55_GLOBAL__N__0955718d_22_SparseCsrTensorMath_cu_868dd54534reduce_sparse_csr_dim1_cuda_kernelIllNS1_14ReductionAddOpIlEElEEvPT2_PKT_PKT0_SC_lT1_:
        .type           _ZN2at6native55_GLOBAL__N__0955718d_22_SparseCsrTensorMath_cu_868dd54534reduce_sparse_csr_dim1_cuda_kernelIllNS1_14ReductionAddOpIlEElEEvPT2_PKT_PKT0_SC_lT1_,@function
        .size           _ZN2at6native55_GLOBAL__N__0955718d_22_SparseCsrTensorMath_cu_868dd54534reduce_sparse_csr_dim1_cuda_kernelIllNS1_14ReductionAddOpIlEElEEvPT2_PKT_PKT0_SC_lT1_,(.L_x_8803 - _ZN2at6native55_GLOBAL__N__0955718d_22_SparseCsrTensorMath_cu_868dd54534reduce_sparse_csr_dim1_cuda_kernelIllNS1_14ReductionAddOpIlEElEEvPT2_PKT_PKT0_SC_lT1_)
        .other          _ZN2at6native55_GLOBAL__N__0955718d_22_SparseCsrTensorMath_cu_868dd54534reduce_sparse_csr_dim1_cuda_kernelIllNS1_14ReductionAddOpIlEElEEvPT2_PKT_PKT0_SC_lT1_,@"STO_CUDA_ENTRY STV_DEFAULT"
_ZN2at6native55_GLOBAL__N__0955718d_22_SparseCsrTensorMath_cu_868dd54534reduce_sparse_csr_dim1_cuda_kernelIllNS1_14ReductionAddOpIlEElEEvPT2_PKT_PKT0_SC_lT1_:
        /* <DEDUP_REMOVED lines=23> */
[----:B------:R-:W-:Y:S01]  /*0170*/  IMAD.MOV.U32 R23, RZ, RZ, RZ ;  /* 0x000000ffff177224 */ /* 0x000fe200078e00ff */
[----:B------:R-:W-:Y:S01]  /*0180*/  ISETP.GE.U32.AND P0, PT, R3, R6, PT ;  /* 0x000000060300720c */ /* 0x000fe20003f06070 */
[----:B------:R-:W-:-:S03]  /*0190*/  IMAD.MOV.U32 R25, RZ, RZ, RZ ;  /* 0x000000ffff197224 */ /* 0x000fc600078e00ff */
        /* <DEDUP_REMOVED lines=9> */
[----:B------:R-:W-:Y:S02]  /*0230*/  IMAD.X R7, R7, 0x1, ~R4, P2 ;  /* 0x0000000107077824 */ /* 0x000fe400010e0e04 */
[----:B------:R-:W-:Y:S01]  /*0240*/  IMAD.MOV.U32 R25, RZ, RZ, RZ ;  /* 0x000000ffff197224 */ /* 0x000fe200078e00ff */
[----:B------:R-:W-:-:S02]  /*0250*/  ISETP.GT.U32.AND.EX P1, PT, R8, -0x1, PT, P1 ;  /* 0xffffffff0800780c */ /* 0x000fc40003f24110 */
[----:B------:R-:W-:-:S04]  /*0260*/  ISETP.NE.U32.AND P0, PT, R6, RZ, PT ;  /* 0x000000ff0600720c */ /* 0x000fc80003f05070 */
[----:B------:R-:W-:-:S07]  /*0270*/  ISETP.NE.AND.EX P0, PT, RZ, RZ, PT, P0 ;  /* 0x000000ffff00720c */ /* 0x000fce0003f05300 */
[----:B------:R-:W-:Y:S06]  /*0280*/  @P1 BRA `(.L_x_1372) ;  /* 0x0000000000c81947 */ /* 0x000fec0003800000 */
[----:B------:R-:W0:Y:S01]  /*0290*/  LDCU.64 UR6, c[0x0][0x388] ;  /* 0x00007100ff0677ac */ /* 0x000e220008000a00 */
[----:B------:R-:W-:Y:S01]  /*02a0*/  LOP3.LUT R22, R5, 0xfffffff0, RZ, 0xc0, !PT ;  /* 0xfffffff005167812 */ /* 0x000fe200078ec0ff */
[----:B------:R-:W-:Y:S02]  /*02b0*/  IMAD.MOV.U32 R23, RZ, RZ, RZ ;  /* 0x000000ffff177224 */ /* 0x000fe400078e00ff */
[----:B------:R-:W-:Y:S01]  /*02c0*/  IMAD.MOV.U32 R25, RZ, RZ, RZ ;  /* 0x000000ffff197224 */ /* 0x000fe200078e00ff */
[----:B0-----:R-:W-:-:S04]  /*02d0*/  LEA R10, P1, R3, UR6, 0x3 ;  /* 0x00000006030a7c11 */ /* 0x001fc8000f8218ff */
[----:B------:R-:W-:Y:S02]  /*02e0*/  IADD3 R10, P2, PT, R10, 0x40, RZ ;  /* 0x000000400a0a7810 */ /* 0x000fe40007f5e0ff */
[----:B------:R-:W-:-:S05]  /*02f0*/  LEA.HI.X R9, R3, UR7, R4, 0x3, P1 ;  /* 0x0000000703097c11 */ /* 0x000fca00088f1c04 */
[----:B------:R-:W-:-:S07]  /*0300*/  IMAD.X R9, RZ, RZ, R9, P2 ;  /* 0x000000ffff097224 */ /* 0x000fce00010e0609 */
.L_x_1373:
[----:B------:R-:W-:-:S05]  /*0310*/  IMAD.MOV.U32 R8, RZ, RZ, R10 ;  /* 0x000000ffff087224 */ /* 0x000fca00078e000a */
[----:B------:R-:W2:Y:S04]  /*0320*/  LDG.E.64 R12, desc[UR4][R8.64+-0x40] ;  /* 0xffffc004080c7981 */ /* 0x000ea8000c1e1b00 */
[----:B------:R-:W2:Y:S04]  /*0330*/  LDG.E.64 R10, desc[UR4][R8.64+-0x38] ;  /* 0xffffc804080a7981 */ /* 0x000ea8000c1e1b00 */
[----:B------:R-:W3:Y:S04]  /*0340*/  LDG.E.64 R20, desc[UR4][R8.64+-0x30] ;  /* 0xffffd00408147981 */ /* 0x000ee8000c1e1b00 */
[----:B------:R-:W3:Y:S04]  /*0350*/  LDG.E.64 R18, desc[UR4][R8.64+-0x28] ;  /* 0xffffd80408127981 */ /* 0x000ee8000c1e1b00 */
[----:B------:R-:W4:Y:S04]  /*0360*/  LDG.E.64 R16, desc[UR4][R8.64+-0x20] ;  /* 0xffffe00408107981 */ /* 0x000f28000c1e1b00 */
[----:B------:R-:W4:Y:S01]  /*0370*/  LDG.E.64 R14, desc[UR4][R8.64+-0x18] ;  /* 0xffffe804080e7981 */ /* 0x000f22000c1e1b00 */
[----:B--2---:R-:W-:-:S04]  /*0380*/  IADD3 R23, P1, P2, R10, R12, R23 ;  /* 0x0000000c0a177210 */ /* 0x004fc80007a3e017 */
[----:B------:R-:W-:Y:S02]  /*0390*/  IADD3.X R25, PT, PT, R11, R13, R25, P1, P2 ;  /* 0x0000000d0b197210 */ /* 0x000fe40000fe4419 */
[----:B------:R-:W2:Y:S01]  /*03a0*/  LDG.E.64 R12, desc[UR4][R8.64+-0x10] ;  /* 0xfffff004080c7981 */ /* 0x000ea2000c1e1b00 */
[----:B---3--:R-:W-:-:S03]  /*03b0*/  IADD3 R23, P1, P2, R18, R20, R23 ;  /* 0x0000001412177210 */ /* 0x008fc60007a3e017 */
[----:B------:R-:W2:Y:S01]  /*03c0*/  LDG.E.64 R10, desc[UR4][R8.64+-0x8] ;  /* 0xfffff804080a7981 */ /* 0x000ea2000c1e1b00 */
[----:B------:R-:W-:-:S03]  /*03d0*/  IADD3.X R25, PT, PT, R19, R21, R25, P1, P2 ;  /* 0x0000001513197210 */ /* 0x000fc60000fe4419 */
[----:B------:R-:W3:Y:S04]  /*03e0*/  LDG.E.64 R18, desc[UR4][R8.64] ;  /* 0x0000000408127981 */ /* 0x000ee8000c1e1b00 */
[----:B------:R-:W3:Y:S01]  /*03f0*/  LDG.E.64 R20, desc[UR4][R8.64+0x8] ;  /* 0x0000080408147981 */ /* 0x000ee2000c1e1b00 */
[----:B----4-:R-:W-:-:S04]  /*0400*/  IADD3 R23, P1, P2, R14, R16, R23 ;  /* 0x000000100e177210 */ /* 0x010fc80007a3e017 */
[----:B------:R-:W-:Y:S02]  /*0410*/  IADD3.X R25, PT, PT, R15, R17, R25, P1, P2 ;  /* 0x000000110f197210 */ /* 0x000fe40000fe4419 */
        /* <DEDUP_REMOVED lines=10> */
[----:B----4-:R-:W-:Y:S02]  /*04c0*/  IADD3 R23, P1, P2, R14, R16, R23 ;  /* 0x000000100e177210 */ /* 0x010fe40007a3e017 */
[----:B------:R-:W-:Y:S02]  /*04d0*/  IADD3 R22, P4, PT, R22, -0x10, RZ ;  /* 0xfffffff016167810 */ /* 0x000fe40007f9e0ff */
[----:B------:R-:W-:Y:S02]  /*04e0*/  IADD3.X R15, PT, PT, R15, R17, R25, P1, P2 ;  /* 0x000000110f0f7210 */ /* 0x000fe40000fe4419 */
[----:B------:R-:W-:-:S02]  /*04f0*/  IADD3.X R7, PT, PT, R7, -0x1, RZ, P4, !PT ;  /* 0xffffffff07077810 */ /* 0x000fc400027fe4ff */
[----:B------:R-:W-:-:S04]  /*0500*/  ISETP.NE.U32.AND P1, PT, R22, RZ, PT ;  /* 0x000000ff1600720c */ /* 0x000fc80003f25070 */
[----:B------:R-:W-:Y:S02]  /*0510*/  ISETP.NE.AND.EX P1, PT, R7, RZ, PT, P1 ;  /* 0x000000ff0700720c */ /* 0x000fe40003f25310 */
[----:B------:R-:W-:-:S05]  /*0520*/  IADD3 R3, P4, PT, R3, 0x10, RZ ;  /* 0x0000001003037810 */ /* 0x000fca0007f9e0ff */
[----:B------:R-:W-:Y:S01]  /*0530*/  IMAD.X R4, RZ, RZ, R4, P4 ;  /* 0x000000ffff047224 */ /* 0x000fe200020e0604 */
[----:B--2---:R-:W-:Y:S02]  /*0540*/  IADD3 R23, P2, P3, R10, R12, R23 ;  /* 0x0000000c0a177210 */ /* 0x004fe40007b5e017 */
[----:B------:R-:W-:Y:S02]  /*0550*/  IADD3 R10, P5, PT, R8, 0x80, RZ ;  /* 0x00000080080a7810 */ /* 0x000fe40007fbe0ff */
[----:B------:R-:W-:Y:S02]  /*0560*/  IADD3.X R11, PT, PT, R11, R13, R15, P2, P3 ;  /* 0x0000000d0b0b7210 */ /* 0x000fe400017e640f */
[----:B---3--:R-:W-:Y:S01]  /*0570*/  IADD3 R23, P2, P3, R20, R18, R23 ;  /* 0x0000001214177210 */ /* 0x008fe20007b5e017 */
[----:B------:R-:W-:-:S03]  /*0580*/  IMAD.X R9, RZ, RZ, R9, P5 ;  /* 0x000000ffff097224 */ /* 0x000fc600028e0609 */
[----:B------:R-:W-:Y:S01]  /*0590*/  IADD3.X R25, PT, PT, R21, R19, R11, P2, P3 ;  /* 0x0000001315197210 */ /* 0x000fe200017e640b */
[----:B------:R-:W-:Y:S08]  /*05a0*/  @P1 BRA `(.L_x_1373) ;  /* 0xfffffffc00581947 */ /* 0x000ff0000383ffff */
.L_x_1372:
[----:B------:R-:W-:Y:S05]  /*05b0*/  BSYNC.RECONVERGENT B1 ;  /* 0x0000000000017941 */ /* 0x000fea0003800200 */
.L_x_1371:
        /* <DEDUP_REMOVED lines=12> */
[----:B------:R-:W2:Y:S04]  /*0680*/  LDG.E.64 R6, desc[UR4][R26.64+0x8] ;  /* 0x000008041a067981 */ /* 0x000ea8000c1e1b00 */
[----:B------:R-:W3:Y:S04]  /*0690*/  LDG.E.64 R8, desc[UR4][R26.64+0x10] ;  /* 0x000010041a087981 */ /* 0x000ee8000c1e1b00 */
[----:B------:R-:W3:Y:S04]  /*06a0*/  LDG.E.64 R10, desc[UR4][R26.64+0x18] ;  /* 0x000018041a0a7981 */ /* 0x000ee8000c1e1b00 */
[----:B------:R-:W4:Y:S04]  /*06b0*/  LDG.E.64 R12, desc[UR4][R26.64+0x20] ;  /* 0x000020041a0c7981 */ /* 0x000f28000c1e1b00 */
[----:B------:R-:W4:Y:S04]  /*06c0*/  LDG.E.64 R14, desc[UR4][R26.64+0x28] ;  /* 0x000028041a0e7981 */ /* 0x000f28000c1e1b00 */
[----:B------:R-:W5:Y:S04]  /*06d0*/  LDG.E.64 R16, desc[UR4][R26.64+0x30] ;  /* 0x000030041a107981 */ /* 0x000f68000c1e1b00 */
[----:B------:R-:W5:Y:S01]  /*06e0*/  LDG.E.64 R18, desc[UR4][R26.64+0x38] ;  /* 0x000038041a127981 */ /* 0x000f62000c1e1b00 */
[----:B------:R-:W-:-:S05]  /*06f0*/  IADD3 R3, P5, PT, R3, 0x8, RZ ;  /* 0x0000000803037810 */ /* 0x000fca0007fbe0ff */
[----:B------:R-:W-:Y:S01]  /*0700*/  IMAD.X R4, RZ, RZ, R4, P5 ;  /* 0x000000ffff047224 */ /* 0x000fe200028e0604 */
[----:B--2---:R-:W-:-:S04]  /*0710*/  IADD3 R23, P1, P2, R6, R20, R23 ;  /* 0x0000001406177210 */ /* 0x004fc80007a3e017 */
[----:B------:R-:W-:Y:S02]  /*0720*/  IADD3.X R7, PT, PT, R7, R21, R25, P1, P2 ;  /* 0x0000001507077210 */ /* 0x000fe40000fe4419 */
[----:B---3--:R-:W-:-:S04]  /*0730*/  IADD3 R23, P3, P4, R10, R8, R23 ;  /* 0x000000080a177210 */ /* 0x008fc80007c7e017 */
[----:B------:R-:W-:Y:S02]  /*0740*/  IADD3.X R9, PT, PT, R11, R9, R7, P3, P4 ;  /* 0x000000090b097210 */ /* 0x000fe40001fe8407 */
[----:B----4-:R-:W-:-:S04]  /*0750*/  IADD3 R23, P2, P1, R14, R12, R23 ;  /* 0x0000000c0e177210 */ /* 0x010fc8000795e017 */
[----:B------:R-:W-:Y:S02]  /*0760*/  IADD3.X R13, PT, PT, R15, R13, R9, P2, P1 ;  /* 0x0000000d0f0d7210 */ /* 0x000fe400017e2409 */
[----:B-----5:R-:W-:-:S04]  /*0770*/  IADD3 R23, P3, P4, R18, R16, R23 ;  /* 0x0000001012177210 */ /* 0x020fc80007c7e017 */
[----:B------:R-:W-:-:S09]  /*0780*/  IADD3.X R25, PT, PT, R19, R17, R13, P3, P4 ;  /* 0x0000001113197210 */ /* 0x000fd20001fe840d */
.L_x_1375:
[----:B------:R-:W-:Y:S05]  /*0790*/  BSYNC.RECONVERGENT B1 ;  /* 0x0000000000017941 */ /* 0x000fea0003800200 */
.L_x_1374:
[----:B------:R-:W-:Y:S05]  /*07a0*/  @!P0 BRA `(.L_x_1370) ;  /* 0x00000000008c8947 */ /* 0x000fea0003800000 */
[----:B------:R-:W-:-:S04]  /*07b0*/  ISETP.GE.U32.AND P0, PT, R22, 0x4, PT ;  /* 0x000000041600780c */ /* 0x000fc80003f06070 */
[----:B------:R-:W-:-:S13]  /*07c0*/  ISETP.GE.U32.AND.EX P0, PT, RZ, RZ, PT, P0 ;  /* 0x000000ffff00720c */ /* 0x000fda0003f06100 */
[----:B------:R-:W0:Y:S02]  /*07d0*/  @P0 LDC.64 R14, c[0x0][0x388] ;  /* 0x0000e200ff0e0b82 */ /* 0x000e240000000a00 */
[----:B0-----:R-:W-:-:S04]  /*07e0*/  @P0 LEA R14, P1, R3, R14, 0x3 ;  /* 0x0000000e030e0211 */ /* 0x001fc800078218ff */
[----:B------:R-:W-:-:S05]  /*07f0*/  @P0 LEA.HI.X R15, R3, R15, R4, 0x3, P1 ;  /* 0x0000000f030f0211 */ /* 0x000fca00008f1c04 */
[----:B------:R-:W2:Y:S04]  /*0800*/  @P0 LDG.E.64 R10, desc[UR4][R14.64] ;  /* 0x000000040e0a0981 */ /* 0x000ea8000c1e1b00 */
[----:B------:R-:W2:Y:S04]  /*0810*/  @P0 LDG.E.64 R8, desc[UR4][R14.64+0x8] ;  /* 0x000008040e080981 */ /* 0x000ea8000c1e1b00 */
[----:B------:R-:W3:Y:S04]  /*0820*/  @P0 LDG.E.64 R6, desc[UR4][R14.64+0x10] ;  /* 0x000010040e060981 */ /* 0x000ee8000c1e1b00 */
[----:B------:R-:W3:Y:S01]  /*0830*/  @P0 LDG.E.64 R12, desc[UR4][R14.64+0x18] ;  /* 0x000018040e0c0981 */ /* 0x000ee2000c1e1b00 */
[----:B------:R-:W-:Y:S01]  /*0840*/  LOP3.LUT R16, R5, 0x3, RZ, 0xc0, !PT ;  /* 0x0000000305107812 */ /* 0x000fe200078ec0ff */
[----:B------:R-:W-:Y:S01]  /*0850*/  IMAD.MOV.U32 R17, RZ, RZ, RZ ;  /* 0x000000ffff117224 */ /* 0x000fe200078e00ff */
[----:B------:R-:W-:-:S02]  /*0860*/  @P0 IADD3 R3, P4, PT, R3, 0x4, RZ ;  /* 0x0000000403030810 */ /* 0x000fc40007f9e0ff */
[----:B------:R-:W-:-:S03]  /*0870*/  ISETP.NE.U32.AND P1, PT, R16, RZ, PT ;  /* 0x000000ff1000720c */ /* 0x000fc60003f25070 */
[----:B------:R-:W-:Y:S01]  /*0880*/  @P0 IMAD.X R4, RZ, RZ, R4, P4 ;  /* 0x000000ffff040224 */ /* 0x000fe200020e0604 */
[----:B------:R-:W-:Y:S02]  /*0890*/  ISETP.NE.AND.EX P1, PT, R17, RZ, PT, P1 ;  /* 0x000000ff1100720c */ /* 0x000fe40003f25310 */
[----:B--2---:R-:W-:-:S04]  /*08a0*/  @P0 IADD3 R5, P3, P2, R8, R10, R23 ;  /* 0x0000000a08050210 */ /* 0x004fc80007a7e017 */
[----:B------:R-:W-:Y:S02]  /*08b0*/  @P0 IADD3.X R9, PT, PT, R9, R11, R25, P3, P2 ;  /* 0x0000000b09090210 */ /* 0x000fe40001fe4419 */
[----:B---3--:R-:W-:-:S04]  /*08c0*/  @P0 IADD3 R23, P5, P6, R12, R6, R5 ;  /* 0x000000060c170210 */ /* 0x008fc80007ebe005 */
[----:B------:R-:W-:Y:S01]  /*08d0*/  @P0 IADD3.X R25, PT, PT, R13, R7, R9, P5, P6 ;  /* 0x000000070d190210 */ /* 0x000fe20002fec409 */
[----:B------:R-:W-:Y:S08]  /*08e0*/  @!P1 BRA `(.L_x_1370) ;  /* 0x00000000003c9947 */ /* 0x000ff00003800000 */
[----:B------:R-:W0:Y:S02]  /*08f0*/  LDCU.64 UR6, c[0x0][0x388] ;  /* 0x00007100ff0677ac */ /* 0x000e240008000a00 */
[----:B0-----:R-:W-:-:S04]  /*0900*/  LEA R6, P0, R3, UR6, 0x3 ;  /* 0x0000000603067c11 */ /* 0x001fc8000f8018ff */
[----:B------:R-:W-:-:S09]  /*0910*/  LEA.HI.X R7, R3, UR7, R4, 0x3, P0 ;  /* 0x0000000703077c11 */ /* 0x000fd200080f1c04 */
.L_x_1376:
        /* <DEDUP_REMOVED lines=8> */
[----:B------:R-:W-:Y:S02]  /*09a0*/  ISETP.NE.AND.EX P0, PT, R17, RZ, PT, P0 ;  /* 0x000000ff1100720c */ /* 0x000fe40003f05300 */
[----:B--2---:R-:W-:-:S05]  /*09b0*/  IADD3 R23, P1, PT, R4, R23, RZ ;  /* 0x0000001704177210 */ /* 0x004fca0007f3e0ff */
[----:B------:R-:W-:-:S06]  /*09c0*/  IMAD.X R25, R5, 0x1, R25, P1 ;  /* 0x0000000105197824 */ /* 0x000fcc00008e0619 */
[----:B------:R-:W-:Y:S05]  /*09d0*/  @P0 BRA `(.L_x_1376) ;  /* 0xfffffffc00d00947 */ /* 0x000fea000383ffff */
.L_x_1370:
[----:B------:R-:W-:Y:S05]  /*09e0*/  BSYNC.RECONVERGENT B0 ;  /* 0x0000000000007941 */ /* 0x000fea0003800200 */
.L_x_1369:
[----:B------:R-:W0:Y:S02]  /*09f0*/  LDCU.64 UR6, c[0x0][0x398] ;  /* 0x00007300ff0677ac */ /* 0x000e240008000a00 */
[----:B0-----:R-:W-:-:S04]  /*0a00*/  IADD3 R4, P0, PT, R0, UR6, RZ ;  /* 0x0000000600047c10 */ /* 0x001fc8000ff1e0ff */
[----:B------:R-:W-:Y:S01]  /*0a10*/  IADD3.X R5, PT, PT, R2, UR7, RZ, P0, !PT ;  /* 0x0000000702057c10 */ /* 0x000fe200087fe4ff */
[----:B------:R-:W0:Y:S04]  /*0a20*/  LDCU.64 UR6, c[0x0][0x380] ;  /* 0x00007000ff0677ac */ /* 0x000e280008000a00 */
[----:B------:R-:W0:Y:S01]  /*0a30*/  LDG.E.64 R2, desc[UR4][R4.64] ;  /* 0x0000000404027981 */ /* 0x000e22000c1e1b00 */
[----:B------:R-:W-:Y:S01]  /*0a40*/  IMAD.MOV.U32 R24, RZ, RZ, R23 ;  /* 0x000000ffff187224 */ /* 0x000fe200078e0017 */
[----:B0-----:R-:W-:-:S04]  /*0a50*/  LEA R6, P0, R2, UR6, 0x3 ;  /* 0x0000000602067c11 */ /* 0x001fc8000f8018ff */
[----:B------:R-:W-:-:S05]  /*0a60*/  LEA.HI.X R7, R2, UR7, R3, 0x3, P0 ;  /* 0x0000000702077c11 */ /* 0x000fca00080f1c03 */
[----:B------:R-:W-:Y:S01]  /*0a70*/  STG.E.64 desc[UR4][R6.64], R24 ;  /* 0x0000001806007986 */ /* 0x000fe2000c101b04 */
[----:B------:R-:W-:Y:S05]  /*0a80*/  EXIT ;  /* 0x000000000000794d */ /* 0x000fea0003800000 */
.L_x_1377:
        /* <DEDUP_REMOVED lines=15> */
.L_x_8803:


//--------------------- .text._ZN2at6native55_GLOBAL__N__0955718d_22_SparseCsrTensorMath_cu_868dd54534reduce_sparse_csr_dim1_cuda_kernelIliNS1_14ReductionAddOpIlEElEEvPT2_PKT_PKT0_SC_lT1_ --------------------------
	.section	.text._ZN2at6native55_GLOBAL__N__0955718d_22_SparseCsrTensorMath_cu_868dd54534reduce_sparse_csr_dim1_cuda_kernelIliNS1_14ReductionAddOpIlEElEEvPT2_PKT_PKT0_SC_lT1_,"ax",@progbits
	.align	128
.text._ZN2at6native55_GLOBAL__N__0955718d_22_SparseCsrTensorMath_cu_868dd54534reduce_sparse_csr_dim1_cuda_kernelIliNS1_14ReductionAddOpIlEElEEvPT2_PKT_PKT0_SC_lT1_:
        .type           _ZN2at6native55_GLOBAL__N__0955718d_22_SparseCsrTensorMath_cu_868dd54534reduce_sparse_csr_dim1_cuda_kernelIliNS1_14ReductionAddOpIlEElEEvPT2_PKT_PKT0_SC_lT1_,@function
        .size           _ZN2at6native55_GLOBAL__N__0955718d_22_SparseCsrTensorMath_cu_868dd54534reduce_sparse_csr_dim1_cuda_kernelIliNS1_14ReductionAddOpIlEElEEvPT2_PKT_PKT0_SC_lT1_,(.L_x_8804 - _ZN2at6native55_GLOBAL__N__0955718d_22_SparseCsrTensorMath_cu_868dd54534reduce_sparse_csr_dim1_cuda_kernelIliNS1_14ReductionAddOpIlEElEEvPT2_PKT_PKT0_SC_lT1_)
        .other          _ZN2at6native55_GLOBAL__N__0955718d_22_SparseCsrTensorMath_cu_868dd54534reduce_sparse_csr_dim1_cuda_kernelIliNS1_14ReductionAddOpIlEElEEvPT2_PKT_PKT0_SC_lT1_,@"STO_CUDA_ENTRY STV_DEFAULT"
_ZN2at6native55_GLOBAL__N__0955718d_22_SparseCsrTensorMath_cu_868dd54534reduce_sparse_csr_dim1_cuda_kernelIliNS1_14ReductionAddOpIlEElEEvPT2_PKT_PKT0_SC_lT1_:
        /* <DEDUP_REMOVED lines=21> */
[----:B------:R-:W-:Y:S02]  /*0150*/  IMAD.MOV.U32 R17, RZ, RZ, RZ ;  /* 0x000000ffff117224 */ /* 0x000fe400078e00ff */
[----:B------:R-:W-:-:S09]  /*0160*/  IMAD.MOV.U32 R25, RZ, RZ, RZ ;  /* 0x000000ffff197224 */ /* 0x000fd200078e00ff */
[----:B------:R-:W-:Y:S05]  /*0170*/  @P0 BRA `(.L_x_1379) ;  /* 0x0000000400b40947 */ /* 0x000fea0003800000 */
[----:B------:R-:W-:Y:S01]  /*0180*/  IMAD.IADD R5, R6, 0x1, -R3 ;  /* 0x0000000106057824 */ /* 0x000fe200078e0a03 */
[----:B------:R-:W-:Y:S01]  /*0190*/  BSSY.RECONVERGENT B1, `(.L_x_1380) ;  /* 0x0000034000017945 */ /* 0x000fe20003800200 */
[----:B------:R-:W-:Y:S02]  /*01a0*/  IMAD.IADD R6, R3, 0x1, -R6 ;  /* 0x0000000103067824 */ /* 0x000fe400078e0a06 */
[----:B------:R-:W-:Y:S01]  /*01b0*/  IMAD.MOV.U32 R17, RZ, RZ, RZ ;  /* 0x000000ffff117224 */ /* 0x000fe200078e00ff */
[----:B------:R-:W-:Y:S01]  /*01c0*/  LOP3.LUT R26, R5, 0xf, RZ, 0xc0, !PT ;  /* 0x0000000f051a7812 */ /* 0x000fe200078ec0ff */
[----:B------:R-:W-:Y:S01]  /*01d0*/  IMAD.MOV.U32 R25, RZ, RZ, RZ ;  /* 0x000000ffff197224 */ /* 0x000fe200078e00ff */
[----:B------:R-:W-:Y:S02]  /*01e0*/  ISETP.GT.U32.AND P1, PT, R6, -0x10, PT ;  /* 0xfffffff00600780c */ /* 0x000fe40003f24070 */
[----:B------:R-:W-:-:S11]  /*01f0*/  ISETP.NE.AND P0, PT, R26, RZ, PT ;  /* 0x000000ff1a00720c */ /* 0x000fd60003f05270 */
[----:B------:R-:W-:Y:S05]  /*0200*/  @P1 BRA `(.L_x_1381) ;  /* 0x0000000000b01947 */ /* 0x000fea0003800000 */
[----:B------:R-:W0:Y:S01]  /*0210*/  LDC.64 R8, c[0x0][0x388] ;  /* 0x0000e200ff087b82 */ /* 0x000e220000000a00 */
[----:B------:R-:W-:Y:S01]  /*0220*/  LOP3.LUT R4, R5, 0xfffffff0, RZ, 0xc0, !PT ;  /* 0xfffffff005047812 */ /* 0x000fe200078ec0ff */
[----:B------:R-:W-:Y:S02]  /*0230*/  IMAD.MOV.U32 R17, RZ, RZ, RZ ;  /* 0x000000ffff117224 */ /* 0x000fe400078e00ff */
[----:B------:R-:W-:Y:S02]  /*0240*/  IMAD.MOV.U32 R25, RZ, RZ, RZ ;  /* 0x000000ffff197224 */ /* 0x000fe400078e00ff */
[----:B------:R-:W-:Y:S01]  /*0250*/  IMAD.MOV R4, RZ, RZ, -R4 ;  /* 0x000000ffff047224 */ /* 0x000fe200078e0a04 */
[----:B0-----:R-:W-:-:S05]  /*0260*/  IADD3 R8, P1, PT, R8, 0x40, RZ ;  /* 0x0000004008087810 */ /* 0x001fca0007f3e0ff */
[----:B------:R-:W-:-:S08]  /*0270*/  IMAD.X R9, RZ, RZ, R9, P1 ;  /* 0x000000ffff097224 */ /* 0x000fd000008e0609 */
.L_x_1382:
[----:B------:R-:W-:-:S05]  /*0280*/  IMAD.WIDE R10, R3, 0x8, R8 ;  /* 0x00000008030a7825 */ /* 0x000fca00078e0208 */
[----:B------:R-:W2:Y:S04]  /*0290*/  LDG.E.64 R6, desc[UR4][R10.64+-0x40] ;  /* 0xffffc0040a067981 */ /* 0x000ea8000c1e1b00 */
[----:B------:R-:W2:Y:S04]  /*02a0*/  LDG.E.64 R20, desc[UR4][R10.64+-0x38] ;  /* 0xffffc8040a147981 */ /* 0x000ea8000c1e1b00 */
[----:B------:R-:W3:Y:S04]  /*02b0*/  LDG.E.64 R12, desc[UR4][R10.64+-0x30] ;  /* 0xffffd0040a0c7981 */ /* 0x000ee8000c1e1b00 */
[----:B------:R-:W3:Y:S04]  /*02c0*/  LDG.E.64 R18, desc[UR4][R10.64+-0x28] ;  /* 0xffffd8040a127981 */ /* 0x000ee8000c1e1b00 */
[----:B------:R-:W4:Y:S04]  /*02d0*/  LDG.E.64 R14, desc[UR4][R10.64+-0x20] ;  /* 0xffffe0040a0e7981 */ /* 0x000f28000c1e1b00 */
[----:B------:R-:W5:Y:S01]  /*02e0*/  LDG.E.64 R22, desc[UR4][R10.64+0x20] ;  /* 0x000020040a167981 */ /* 0x000f62000c1e1b00 */
[----:B--2---:R-:W-:-:S03]  /*02f0*/  IADD3 R27, P1, P2, R20, R6, R17 ;  /* 0x00000006141b7210 */ /* 0x004fc60007a3e011 */
[----:B------:R-:W4:Y:S01]  /*0300*/  LDG.E.64 R16, desc[UR4][R10.64+-0x18] ;  /* 0xffffe8040a107981 */ /* 0x000f22000c1e1b00 */
[----:B------:R-:W-:-:S03]  /*0310*/  IADD3.X R29, PT, PT, R21, R7, R25, P1, P2 ;  /* 0x00000007151d7210 */ /* 0x000fc60000fe4419 */
[----:B------:R-:W2:Y:S04]  /*0320*/  LDG.E.64 R20, desc[UR4][R10.64+-0x10] ;  /* 0xfffff0040a147981 */ /* 0x000ea8000c1e1b00 */
[----:B------:R-:W2:Y:S01]  /*0330*/  LDG.E.64 R6, desc[UR4][R10.64+-0x8] ;  /* 0xfffff8040a067981 */ /* 0x000ea2000c1e1b00 */
[----:B---3--:R-:W-:-:S03]  /*0340*/  IADD3 R27, P1, P2, R18, R12, R27 ;  /* 0x0000000c121b7210 */ /* 0x008fc60007a3e01b */
[----:B------:R-:W3:Y:S01]  /*0350*/  LDG.E.64 R24, desc[UR4][R10.64+0x38] ;  /* 0x000038040a187981 */ /* 0x000ee2000c1e1b00 */
[----:B------:R-:W-:-:S03]  /*0360*/  IADD3.X R29, PT, PT, R19, R13, R29, P1, P2 ;  /* 0x0000000d131d7210 */ /* 0x000fc60000fe441d */
[----:B------:R-:W5:Y:S04]  /*0370*/  LDG.E.64 R12, desc[UR4][R10.64] ;  /* 0x000000040a0c7981 */ /* 0x000f68000c1e1b00 */
[----:B------:R-:W5:Y:S01]  /*0380*/  LDG.E.64 R18, desc[UR4][R10.64+0x8] ;  /* 0x000008040a127981 */ /* 0x000f62000c1e1b00 */
[----:B----4-:R-:W-:-:S04]  /*0390*/  IADD3 R27, P1, P2, R16, R14, R27 ;  /* 0x0000000e101b7210 */ /* 0x010fc80007a3e01b */
[----:B------:R-:W-:Y:S02]  /*03a0*/  IADD3.X R29, PT, PT, R17, R15, R29, P1, P2 ;  /* 0x0000000f111d7210 */ /* 0x000fe40000fe441d */
[----:B------:R-:W4:Y:S04]  /*03b0*/  LDG.E.64 R16, desc[UR4][R10.64+0x10] ;  /* 0x000010040a107981 */ /* 0x000f28000c1e1b00 */
[----:B------:R-:W4:Y:S01]  /*03c0*/  LDG.E.64 R14, desc[UR4][R10.64+0x18] ;  /* 0x000018040a0e7981 */ /* 0x000f22000c1e1b00 */
[----:B--2---:R-:W-:-:S04]  /*03d0*/  IADD3 R27, P1, P2, R6, R20, R27 ;  /* 0x00000014061b7210 */ /* 0x004fc80007a3e01b */
[----:B------:R-:W-:Y:S02]  /*03e0*/  IADD3.X R29, PT, PT, R7, R21, R29, P1, P2 ;  /* 0x00000015071d7210 */ /* 0x000fe40000fe441d */
[----:B------:R-:W2:Y:S04]  /*03f0*/  LDG.E.64 R20, desc[UR4][R10.64+0x28] ;  /* 0x000028040a147981 */ /* 0x000ea8000c1e1b00 */
[----:B------:R-:W3:Y:S01]  /*0400*/  LDG.E.64 R6, desc[UR4][R10.64+0x30] ;  /* 0x000030040a067981 */ /* 0x000ee2000c1e1b00 */
[----:B-----5:R-:W-:Y:S01]  /*0410*/  IADD3 R27, P1, P2, R18, R12, R27 ;  /* 0x0000000c121b7210 */ /* 0x020fe20007a3e01b */
[----:B------:R-:W-:-:S03]  /*0420*/  VIADD R4, R4, 0x10 ;  /* 0x0000001004047836 */ /* 0x000fc60000000000 */
[----:B------:R-:W-:Y:S01]  /*0430*/  IADD3.X R19, PT, PT, R19, R13, R29, P1, P2 ;  /* 0x0000000d13137210 */ /* 0x000fe20000fe441d */
[----:B------:R-:W-:Y:S01]  /*0440*/  VIADD R3, R3, 0x10 ;  /* 0x0000001003037836 */ /* 0x000fe20000000000 */
[----:B----4-:R-:W-:-:S04]  /*0450*/  IADD3 R13, P3, P4, R14, R16, R27 ;  /* 0x000000100e0d7210 */ /* 0x010fc80007c7e01b */
[----:B------:R-:W-:Y:S02]  /*0460*/  IADD3.X R15, PT, PT, R15, R17, R19, P3, P4 ;  /* 0x000000110f0f7210 */ /* 0x000fe40001fe8413 */
[----:B------:R-:W-:Y:S02]  /*0470*/  ISETP.NE.AND P3, PT, R4, RZ, PT ;  /* 0x000000ff0400720c */ /* 0x000fe40003f65270 */
[----:B--2---:R-:W-:-:S04]  /*0480*/  IADD3 R13, P1, P2, R20, R22, R13 ;  /* 0x00000016140d7210 */ /* 0x004fc80007a3e00d */
[----:B---3--:R-:W-:Y:S02]  /*0490*/  IADD3 R17, P4, P5, R24, R6, R13 ;  /* 0x0000000618117210 */ /* 0x008fe40007d9e00d */
[----:B------:R-:W-:-:S04]  /*04a0*/  IADD3.X R21, PT, PT, R21, R23, R15, P1, P2 ;  /* 0x0000001715157210 */ /* 0x000fc80000fe440f */
[----:B------:R-:W-:Y:S01]  /*04b0*/  IADD3.X R25, PT, PT, R25, R7, R21, P4, P5 ;  /* 0x0000000719197210 */ /* 0x000fe200027ea415 */
[----:B------:R-:W-:Y:S06]  /*04c0*/  @P3 BRA `(.L_x_1382) ;  /* 0xfffffffc006c3947 */ /* 0x000fec000383ffff */
.L_x_1381:
[----:B------:R-:W-:Y:S05]  /*04d0*/  BSYNC.RECONVERGENT B1 ;  /* 0x0000000000017941 */ /* 0x000fea0003800200 */
.L_x_1380:
        /* <DEDUP_REMOVED lines=16> */
[----:B------:R-:W-:Y:S01]  /*05e0*/  VIADD R3, R3, 0x8 ;  /* 0x0000000803037836 */ /* 0x000fe20000000000 */
        /* <DEDUP_REMOVED lines=8> */
.L_x_1384:
[----:B------:R-:W-:Y:S05]  /*0670*/  BSYNC.RECONVERGENT B1 ;  /* 0x0000000000017941 */ /* 0x000fea0003800200 */
.L_x_1383:
        /* <DEDUP_REMOVED lines=11> */
[----:B------:R-:W3:Y:S01]  /*0730*/  LDG.E.64 R12, desc[UR4][R4.64+0x18] ;  /* 0x00001804040c7981 */ /* 0x000ee2000c1e1b00 */
[----:B------:R-:W-:Y:S01]  /*0740*/  VIADD R3, R3, 0x4 ;  /* 0x0000000403037836 */ /* 0x000fe20000000000 */
[----:B--2---:R-:W-:-:S04]  /*0750*/  IADD3 R17, P0, P2, R8, R6, R17 ;  /* 0x0000000608117210 */ /* 0x004fc80007a1e011 */
[----:B------:R-:W-:Y:S02]  /*0760*/  IADD3.X R25, PT, PT, R9, R7, R25, P0, P2 ;  /* 0x0000000709197210 */ /* 0x000fe400007e4419 */
[----:B---3--:R-:W-:-:S04]  /*0770*/  IADD3 R17, P3, P4, R12, R10, R17 ;  /* 0x0000000a0c117210 */ /* 0x008fc80007c7e011 */
[----:B------:R-:W-:-:S09]  /*0780*/  IADD3.X R25, PT, PT, R13, R11, R25, P3, P4 ;  /* 0x0000000b0d197210 */ /* 0x000fd20001fe8419 */
.L_x_1386:
[----:B------:R-:W-:Y:S05]  /*0790*/  BSYNC.RECONVERGENT B1 ;  /* 0x0000000000017941 */ /* 0x000fea0003800200 */
.L_x_1385:
[----:B------:R-:W-:Y:S05]  /*07a0*/  @!P1 BRA `(.L_x_1379) ;  /* 0x0000000000289947 */ /* 0x000fea0003800000 */
[----:B------:R-:W0:Y:S01]  /*07b0*/  LDC.64 R6, c[0x0][0x388] ;  /* 0x0000e200ff067b82 */ /* 0x000e220000000a00 */
[----:B------:R-:W-:-:S07]  /*07c0*/  IMAD.MOV R8, RZ, RZ, -R14 ;  /* 0x000000ffff087224 */ /* 0x000fce00078e0a0e */
.L_x_1387:
[----:B0-----:R-:W-:-:S06]  /*07d0*/  IMAD.WIDE R4, R3, 0x8, R6 ;  /* 0x0000000803047825 */ /* 0x001fcc00078e0206 */
[----:B------:R-:W2:Y:S01]  /*07e0*/  LDG.E.64 R4, desc[UR4][R4.64] ;  /* 0x0000000404047981 */ /* 0x000ea2000c1e1b00 */
[----:B------:R-:W-:Y:S02]  /*07f0*/  VIADD R8, R8, 0x1 ;  /* 0x0000000108087836 */ /* 0x000fe40000000000 */
[----:B------:R-:W-:-:S03]  /*0800*/  VIADD R3, R3, 0x1 ;  /* 0x0000000103037836 */ /* 0x000fc60000000000 */
[----:B------:R-:W-:Y:S02]  /*0810*/  ISETP.NE.AND P0, PT, R8, RZ, PT ;  /* 0x000000ff0800720c */ /* 0x000fe40003f05270 */
[----:B--2---:R-:W-:-:S05]  /*0820*/  IADD3 R17, P1, PT, R4, R17, RZ ;  /* 0x0000001104117210 */ /* 0x004fca0007f3e0ff */
[----:B------:R-:W-:-:S06]  /*0830*/  IMAD.X R25, R5, 0x1, R25, P1 ;  /* 0x0000000105197824 */ /* 0x000fcc00008e0619 */
[----:B------:R-:W-:Y:S05]  /*0840*/  @P0 BRA `(.L_x_1387) ;  /* 0xfffffffc00e00947 */ /* 0x000fea000383ffff */
.L_x_1379:
[----:B------:R-:W-:Y:S05]  /*0850*/  BSYNC.RECONVERGENT B0 ;  /* 0x0000000000007941 */ /* 0x000fea0003800200 */
.L_x_1378:
[----:B------:R-:W0:Y:S02]  /*0860*/  LDCU.64 UR6, c[0x0][0x398] ;  /* 0x00007300ff0677ac */ /* 0x000e240008000a00 */
[----:B0-----:R-:W-:-:S04]  /*0870*/  IADD3 R4, P0, PT, R0, UR6, RZ ;  /* 0x0000000600047c10 */ /* 0x001fc8000ff1e0ff */
[----:B------:R-:W-:Y:S02]  /*0880*/  IADD3.X R5, PT, PT, R2, UR7, RZ, P0, !PT ;  /* 0x0000000702057c10 */ /* 0x000fe400087fe4ff */
[----:B------:R-:W0:Y:S04]  /*0890*/  LDC.64 R2, c[0x0][0x380] ;  /* 0x0000e000ff027b82 */ /* 0x000e280000000a00 */
[----:B------:R-:W0:Y:S01]  /*08a0*/  LDG.E R5, desc[UR4][R4.64] ;  /* 0x0000000404057981 */ /* 0x000e22000c1e1900 */
[----:B------:R-:W-:Y:S02]  /*08b0*/  IMAD.MOV.U32 R24, RZ, RZ, R17 ;  /* 0x000000ffff187224 */ /* 0x000fe400078e0011 */
[----:B0-----:R-:W-:-:S05]  /*08c0*/  IMAD.WIDE R2, R5, 0x8, R2 ;  /* 0x0000000805027825 */ /* 0x001fca00078e0202 */
[----:B------:R-:W-:Y:S01]  /*08d0*/  STG.E.64 desc[UR4][R2.64], R24 ;  /* 0x0000001802007986 */ /* 0x000fe2000c101b04 */
[----:B------:R-:W-:Y:S05]  /*08e0*/  EXIT ;  /* 0x000000000000794d */ /* 0x000fea0003800000 */
.L_x_1388:
        /* <DEDUP_REMOVED lines=9> */
.L_x_8804:


//--------------------- .text._ZN2at6native55_GLOBAL__N__0955718d_22_SparseCsrTensorMath_cu_868dd54534reduce_sparse_csr_dim0_cuda_kernelIllNS1_14ReductionAddOpIlEElEEvPT2_PKT0_lPKT_S9_lT1_ --------------------------
	.section	.text._ZN2at6native55_GLOBAL__N__0955718d_22_SparseCsrTensorMath_cu_868dd54534reduce_sparse_csr_dim0_cuda_kernelIllNS1_14ReductionAddOpIlEElEEvPT2_PKT0_lPKT_S9_lT1_,"ax",@progbits
	.align	128
.text._ZN2at6native55_GLOBAL__N__0955718d_22_SparseCsrTensorMath_cu_868dd54534reduce_sparse_csr_dim0_cuda_kernelIllNS1_14ReductionAddOpIlEElEEvPT2_PKT0_lPKT_S9_lT1_:
        .type           _ZN2at6native55_GLOBAL__N__0955718d_22_SparseCsrTensorMath_cu_868dd54534reduce_sparse_csr_dim0_cuda_kernelIllNS1_14ReductionAddOpIlEElEEvPT2_PKT0_lPKT_S9_lT1_,@function
        .size           _ZN2at6native55_GLOBAL__N__0955718d_22_SparseCsrTensorMath_cu_868dd54534reduce_sparse_csr_dim0_cuda_kernelIllNS1_14ReductionAddOpIlEElEEvPT2_PKT0_lPKT_S9_lT1_,(.L_x_8805 - _ZN2at6native55_GLOBAL__N__0955718d_22_SparseCsrTensorMath_cu_868dd54534reduce_sparse_csr_dim0_cuda_kernelIllNS1_14ReductionAddOpIlEElEEvPT2_PKT0_lPKT_S9_lT1_)
        .other          _ZN2at6native55_GLOBAL__N__0955718d_22_SparseCsrTensorMath_cu_868dd54534reduce_sparse_csr_dim0_cuda_kernelIllNS1_14ReductionAddOpIlEElEEvPT2_PKT0_lPKT_S9_lT1_,@"STO_CUDA_ENTRY STV_DEFAULT"
_ZN2at6native55_GLOBAL__N__0955718d_22_SparseCsrTensorMath_cu_868dd54534reduce_sparse_csr_dim0_cuda_kernelIllNS1_14ReductionAddOpIlEElEEvPT2_PKT0_lPKT_S9_lT1_:
        /* <DEDUP_REMOVED lines=48> */
.L_x_1391:
        /* <DEDUP_REMOVED lines=10> */
[----:B---3--:R-:W-:-:S09]  /*03a0*/  ISETP.NE.U32.AND P0, PT, R4, R12, PT ;  /* 0x0000000c0400720c */ /* 0x008fd20003f05070 */
[----:B------:R-:W2:Y:S01]  /*03b0*/  @!P3 LDG.E.64 R14, desc[UR12][R10.64+-0x40] ;  /* 0xffffc00c0a0eb981 */ /* 0x000ea2000c1e1b00 */
[----:B------:R-:W-:-:S03]  /*03c0*/  ISETP.NE.AND.EX P0, PT, R5, R13, PT, P0 ;  /* 0x0000000d0500720c */ /* 0x000fc60003f05300 */
[----:B------:R-:W3:Y:S01]  /*03d0*/  LDG.E.64 R12, desc[UR12][R6.64+-0x10] ;  /* 0xfffff00c060c7981 */ /* 0x000ee2000c1e1b00 */
[----:B----4-:R-:W-:-:S04]  /*03e0*/  ISETP.NE.U32.AND P5, PT, R4, R8, PT ;  /* 0x000000080400720c */ /* 0x010fc80003fa5070 */
[----:B------:R-:W-:-:S05]  /*03f0*/  ISETP.NE.AND.EX P5, PT, R5, R9, PT, P5 ;  /* 0x000000090500720c */ /* 0x000fca0003fa5350 */
[----:B------:R-:W4:Y:S08]  /*0400*/  @!P0 LDG.E.64 R8, desc[UR12][R10.64+-0x38] ;  /* 0xffffc80c0a088981 */ /* 0x000f30000c1e1b00 */
[----:B------:R-:W4:Y:S01]  /*0410*/  @!P5 LDG.E.64 R24, desc[UR12][R10.64+-0x30] ;  /* 0xffffd00c0a18d981 */ /* 0x000f22000c1e1b00 */
[----:B------:R-:W-:-:S04]  /*0420*/  ISETP.NE.U32.AND P1, PT, R4, R18, PT ;  /* 0x000000120400720c */ /* 0x000fc80003f25070 */
[C---:B------:R-:W-:Y:S02]  /*0430*/  ISETP.NE.AND.EX P1, PT, R5.reuse, R19, PT, P1 ;  /* 0x000000130500720c */ /* 0x040fe40003f25310 */
[C---:B------:R-:W-:Y:S01]  /*0440*/  ISETP.NE.U32.AND P2, PT, R4.reuse, R20, PT ;  /* 0x000000140400720c */ /* 0x040fe20003f45070 */
[----:B------:R-:W4:Y:S03]  /*0450*/  LDG.E.64 R18, desc[UR12][R6.64] ;  /* 0x0000000c06127981 */ /* 0x000f26000c1e1b00 */
[----:B------:R-:W-:Y:S02]  /*0460*/  ISETP.NE.AND.EX P2, PT, R5, R21, PT, P2 ;  /* 0x000000150500720c */ /* 0x000fe40003f45320 */
[----:B------:R-:W4:Y:S01]  /*0470*/  LDG.E.64 R20, desc[UR12][R6.64+-0x8] ;  /* 0xfffff80c06147981 */ /* 0x000f22000c1e1b00 */
[----:B------:R-:W-:-:S04]  /*0480*/  ISETP.NE.U32.AND P4, PT, R4, R16, PT ;  /* 0x000000100400720c */ /* 0x000fc80003f85070 */
[----:B------:R-:W4:Y:S01]  /*0490*/  @!P1 LDG.E.64 R22, desc[UR12][R10.64+-0x28] ;  /* 0xffffd80c0a169981 */ /* 0x000f22000c1e1b00 */
[----:B--2---:R-:W-:-:S05]  /*04a0*/  @!P3 IADD3 R0, P6, PT, R14, R0, RZ ;  /* 0x000000000e00b210 */ /* 0x004fca0007fde0ff */
[----:B------:R-:W-:Y:S01]  /*04b0*/  @!P3 IMAD.X R3, R15, 0x1, R3, P6 ;  /* 0x000000010f03b824 */ /* 0x000fe200030e0603 */
[----:B------:R-:W-:Y:S01]  /*04c0*/  ISETP.NE.AND.EX P3, PT, R5, R17, PT, P4 ;  /* 0x000000110500720c */ /* 0x000fe20003f65340 */
[----:B------:R-:W2:Y:S01]  /*04d0*/  @!P2 LDG.E.64 R14, desc[UR12][R10.64+-0x20] ;  /* 0xffffe00c0a0ea981 */ /* 0x000ea2000c1e1b00 */
[----:B---3--:R-:W-:-:S03]  /*04e0*/  ISETP.NE.U32.AND P4, PT, R4, R12, PT ;  /* 0x0000000c0400720c */ /* 0x008fc60003f85070 */
[----:B------:R-:W3:Y:S01]  /*04f0*/  LDG.E.64 R16, desc[UR12][R6.64+0x8] ;  /* 0x0000080c06107981 */ /* 0x000ee2000c1e1b00 */
[----:B------:R-:W-:Y:S02]  /*0500*/  ISETP.NE.AND.EX P4, PT, R5, R13, PT, P4 ;  /* 0x0000000d0500720c */ /* 0x000fe40003f85340 */
[----:B----4-:R-:W-:-:S05]  /*0510*/  @!P0 IADD3 R0, P6, PT, R8, R0, RZ ;  /* 0x0000000008008210 */ /* 0x010fca0007fde0ff */
[----:B------:R-:W4:Y:S01]  /*0520*/  @!P3 LDG.E.64 R12, desc[UR12][R10.64+-0x18] ;  /* 0xffffe80c0a0cb981 */ /* 0x000f22000c1e1b00 */
[----:B------:R-:W-:Y:S01]  /*0530*/  @!P0 IMAD.X R3, R9, 0x1, R3, P6 ;  /* 0x0000000109038824 */ /* 0x000fe200030e0603 */
[----:B------:R-:W-:-:S04]  /*0540*/  @!P5 IADD3 R0, P0, PT, R24, R0, RZ ;  /* 0x000000001800d210 */ /* 0x000fc80007f1e0ff */
[----:B------:R-:W4:Y:S01]  /*0550*/  @!P4 LDG.E.64 R8, desc[UR12][R10.64+-0x10] ;  /* 0xfffff00c0a08c981 */ /* 0x000f22000c1e1b00 */
[----:B------:R-:W-:-:S03]  /*0560*/  @!P5 IMAD.X R3, R25, 0x1, R3, P0 ;  /* 0x000000011903d824 */ /* 0x000fc600000e0603 */
[----:B------:R-:W4:Y:S01]  /*0570*/  LDG.E.64 R24, desc[UR12][R6.64+0x10] ;  /* 0x0000100c06187981 */ /* 0x000f22000c1e1b00 */
[C---:B------:R-:W-:Y:S02]  /*0580*/  ISETP.NE.U32.AND P0, PT, R4.reuse, R20, PT ;  /* 0x000000140400720c */ /* 0x040fe40003f05070 */
[----:B------:R-:W-:Y:S02]  /*0590*/  ISETP.NE.U32.AND P5, PT, R4, R18, PT ;  /* 0x000000120400720c */ /* 0x000fe40003fa5070 */
[----:B------:R-:W-:Y:S02]  /*05a0*/  ISETP.NE.AND.EX P0, PT, R5, R21, PT, P0 ;  /* 0x000000150500720c */ /* 0x000fe40003f05300 */
[----:B------:R-:W-:-:S05]  /*05b0*/  @!P1 IADD3 R0, P6, PT, R22, R0, RZ ;  /* 0x0000000016009210 */ /* 0x000fca0007fde0ff */
[----:B------:R-:W-:Y:S01]  /*05c0*/  @!P1 IMAD.X R3, R23, 0x1, R3, P6 ;  /* 0x0000000117039824 */ /* 0x000fe200030e0603 */
[----:B------:R-:W-:Y:S01]  /*05d0*/  ISETP.NE.AND.EX P1, PT, R5, R19, PT, P5 ;  /* 0x000000130500720c */ /* 0x000fe20003f25350 */
[----:B------:R-:W4:Y:S04]  /*05e0*/  LDG.E.64 R22, desc[UR12][R6.64+0x18] ;  /* 0x0000180c06167981 */ /* 0x000f28000c1e1b00 */
[----:B------:R-:W4:Y:S04]  /*05f0*/  @!P0 LDG.E.64 R20, desc[UR12][R10.64+-0x8] ;  /* 0xfffff80c0a148981 */ /* 0x000f28000c1e1b00 */
[----:B------:R-:W4:Y:S01]  /*0600*/  LDG.E.64 R18, desc[UR12][R6.64+0x20] ;  /* 0x0000200c06127981 */ /* 0x000f22000c1e1b00 */
[----:B--2---:R-:W-:-:S02]  /*0610*/  @!P2 IADD3 R0, P6, PT, R14, R0, RZ ;  /* 0x000000000e00a210 */ /* 0x004fc40007fde0ff */
[----:B---3--:R-:W-:-:S03]  /*0620*/  ISETP.NE.U32.AND P5, PT, R4, R16, PT ;  /* 0x000000100400720c */ /* 0x008fc60003fa5070 */
[----:B------:R-:W-:Y:S02]  /*0630*/  @!P2 IMAD.X R3, R15, 0x1, R3, P6 ;  /* 0x000000010f03a824 */ /* 0x000fe400030e0603 */
[----:B------:R-:W2:Y:S01]  /*0640*/  LDG.E.64 R14, desc[UR12][R6.64+0x30] ;  /* 0x0000300c060e7981 */ /* 0x000ea2000c1e1b00 */
[----:B------:R-:W-:-:S03]  /*0650*/  ISETP.NE.AND.EX P2, PT, R5, R17, PT, P5 ;  /* 0x000000110500720c */ /* 0x000fc60003f45350 */
[----:B------:R-:W3:Y:S01]  /*0660*/  @!P1 LDG.E.64 R16, desc[UR12][R10.64] ;  /* 0x0000000c0a109981 */ /* 0x000ee2000c1e1b00 */
[----:B----4-:R-:W-:-:S05]  /*0670*/  @!P3 IADD3 R0, P5, PT, R12, R0, RZ ;  /* 0x000000000c00b210 */ /* 0x010fca0007fbe0ff */
[----:B------:R-:W-:Y:S01]  /*0680*/  @!P3 IMAD.X R3, R13, 0x1, R3, P5 ;  /* 0x000000010d03b824 */ /* 0x000fe200028e0603 */
[----:B------:R-:W-:Y:S01]  /*0690*/  @!P4 IADD3 R0, P3, PT, R8, R0, RZ ;  /* 0x000000000800c210 */ /* 0x000fe20007f7e0ff */
[----:B------:R-:W4:Y:S04]  /*06a0*/  LDG.E.64 R12, desc[UR12][R6.64+0x28] ;  /* 0x0000280c060c7981 */ /* 0x000f28000c1e1b00 */
[----:B------:R-:W-:Y:S02]  /*06b0*/  @!P4 IMAD.X R3, R9, 0x1, R3, P3 ;  /* 0x000000010903c824 */ /* 0x000fe400018e0603 */
[----:B------:R-:W2:Y:S01]  /*06c0*/  @!P2 LDG.E.64 R8, desc[UR12][R10.64+0x8] ;  /* 0x0000080c0a08a981 */ /* 0x000ea2000c1e1b00 */
[----:B------:R-:W-:-:S04]  /*06d0*/  ISETP.NE.U32.AND P4, PT, R4, R24, PT ;  /* 0x000000180400720c */ /* 0x000fc80003f85070 */
[C---:B------:R-:W-:Y:S02]  /*06e0*/  ISETP.NE.AND.EX P4, PT, R5.reuse, R25, PT, P4 ;  /* 0x000000190500720c */ /* 0x040fe40003f85340 */
[----:B------:R-:W2:Y:S01]  /*06f0*/  LDG.E.64 R24, desc[UR12][R6.64+0x38] ;  /* 0x0000380c06187981 */ /* 0x000ea2000c1e1b00 */
[----:B------:R-:W-:Y:S02]  /*0700*/  ISETP.NE.U32.AND P3, PT, R4, R22, PT ;  /* 0x000000160400720c */ /* 0x000fe40003f65070 */
[----:B------:R-:W-:Y:S02]  /*0710*/  @!P0 IADD3 R0, P6, PT, R20, R0, RZ ;  /* 0x0000000014008210 */ /* 0x000fe40007fde0ff */
[----:B------:R-:W-:-:S03]  /*0720*/  ISETP.NE.AND.EX P3, PT, R5, R23, PT, P3 ;  /* 0x000000170500720c */ /* 0x000fc60003f65330 */
[----:B------:R-:W-:Y:S01]  /*0730*/  @!P0 IMAD.X R3, R21, 0x1, R3, P6 ;  /* 0x0000000115038824 */ /* 0x000fe200030e0603 */
[----:B------:R-:W-:-:S04]  /*0740*/  ISETP.NE.U32.AND P5, PT, R4, R18, PT ;  /* 0x000000120400720c */ /* 0x000fc80003fa5070 */
[----:B------:R-:W-:-:S13]  /*0750*/  ISETP.NE.AND.EX P0, PT, R5, R19, PT, P5 ;  /* 0x000000130500720c */ /* 0x000fda0003f05350 */
[----:B------:R-:W2:Y:S01]  /*0760*/  @!P0 LDG.E.64 R18, desc[UR12][R10.64+0x20] ;  /* 0x0000200c0a128981 */ /* 0x000ea2000c1e1b00 */
[----:B---3--:R-:W-:-:S05]  /*0770*/  @!P1 IADD3 R0, P6, PT, R16, R0, RZ ;  /* 0x0000000010009210 */ /* 0x008fca0007fde0ff */
[----:B------:R-:W-:Y:S02]  /*0780*/  @!P1 IMAD.X R3, R17, 0x1, R3, P6 ;  /* 0x0000000111039824 */ /* 0x000fe400030e0603 */
[----:B------:R-:W3:Y:S01]  /*0790*/  @!P4 LDG.E.64 R16, desc[UR12][R10.64+0x10] ;  /* 0x0000100c0a10c981 */ /* 0x000ee2000c1e1b00 */
[----:B----4-:R-:W-:-:S04]  /*07a0*/  ISETP.NE.U32.AND P5, PT, R4, R12, PT ;  /* 0x0000000c0400720c */ /* 0x010fc80003fa5070 */
[----:B------:R-:W-:Y:S02]  /*07b0*/  ISETP.NE.AND.EX P1, PT, R5, R13, PT, P5 ;  /* 0x0000000d0500720c */ /* 0x000fe40003f25350 */
[----:B--2---:R-:W-:Y:S01]  /*07c0*/  @!P2 IADD3 R0, P6, PT, R8, R0, RZ ;  /* 0x000000000800a210 */ /* 0x004fe20007fde0ff */
[----:B------:R-:W2:Y:S01]  /*07d0*/  @!P3 LDG.E.64 R12, desc[UR12][R10.64+0x18] ;  /* 0x0000180c0a0cb981 */ /* 0x000ea2000c1e1b00 */
[----:B------:R-:W-:-:S03]  /*07e0*/  ISETP.NE.U32.AND P5, PT, R4, R14, PT ;  /* 0x0000000e0400720c */ /* 0x000fc60003fa5070 */
[----:B------:R-:W-:Y:S01]  /*07f0*/  @!P2 IMAD.X R3, R9, 0x1, R3, P6 ;  /* 0x000000010903a824 */ /* 0x000fe200030e0603 */
[----:B------:R-:W-:Y:S02]  /*0800*/  ISETP.NE.AND.EX P2, PT, R5, R15, PT, P5 ;  /* 0x0000000f0500720c */ /* 0x000fe40003f45350 */
[----:B------:R-:W-:-:S03]  /*0810*/  ISETP.NE.U32.AND P5, PT, R4, R24, PT ;  /* 0x000000180400720c */ /* 0x000fc60003fa5070 */
[----:B------:R-:W4:Y:S01]  /*0820*/  @!P1 LDG.E.64 R20, desc[UR12][R10.64+0x28] ;  /* 0x0000280c0a149981 */ /* 0x000f22000c1e1b00 */
[----:B------:R-:W-:-:S07]  /*0830*/  ISETP.NE.AND.EX P5, PT, R5, R25, PT, P5 ;  /* 0x000000190500720c */ /* 0x000fce0003fa5350 */
[----:B------:R-:W4:Y:S06]  /*0840*/  @!P2 LDG.E.64 R14, desc[UR12][R10.64+0x30] ;  /* 0x0000300c0a0ea981 */ /* 0x000f2c000c1e1b00 */
[----:B------:R-:W4:Y:S01]  /*0850*/  @!P5 LDG.E.64 R8, desc[UR12][R10.64+0x38] ;  /* 0x0000380c0a08d981 */ /* 0x000f22000c1e1b00 */
[----:B------:R-:W-:-:S04]  /*0860*/  UIADD3 UR4, UP1, UPT, UR4, -0x10, URZ ;  /* 0xfffffff004047890 */ /* 0x000fc8000ff3e0ff */
[----:B------:R-:W-:Y:S02]  /*0870*/  UIADD3.X UR7, UPT, UPT, UR7, -0x1, URZ, UP1, !UPT ;  /* 0xffffffff07077890 */ /* 0x000fe40008ffe4ff */
[----:B------:R-:W-:-:S04]  /*0880*/  UISETP.NE.U32.AND UP1, UPT, UR4, URZ, UPT ;  /* 0x000000ff0400728c */ /* 0x000fc8000bf25070 */
[----:B------:R-:W-:Y:S01]  /*0890*/  UISETP.NE.AND.EX UP1, UPT, UR7, URZ, UPT, UP1 ;  /* 0x000000ff0700728c */ /* 0x000fe2000bf25310 */
[----:B---3--:R-:W-:-:S05]  /*08a0*/  @!P4 IADD3 R0, P6, PT, R16, R0, RZ ;  /* 0x000000001000c210 */ /* 0x008fca0007fde0ff */
[----:B------:R-:W-:Y:S01]  /*08b0*/  @!P4 IMAD.X R3, R17, 0x1, R3, P6 ;  /* 0x000000011103c824 */ /* 0x000fe200030e0603 */
[----:B--2---:R-:W-:-:S05]  /*08c0*/  @!P3 IADD3 R0, P4, PT, R12, R0, RZ ;  /* 0x000000000c00b210 */ /* 0x004fca0007f9e0ff */
[----:B------:R-:W-:Y:S01]  /*08d0*/  @!P3 IMAD.X R3, R13, 0x1, R3, P4 ;  /* 0x000000010d03b824 */ /* 0x000fe200020e0603 */
[----:B------:R-:W-:-:S05]  /*08e0*/  @!P0 IADD3 R0, P3, PT, R18, R0, RZ ;  /* 0x0000000012008210 */ /* 0x000fca0007f7e0ff */
[----:B------:R-:W-:Y:S01]  /*08f0*/  @!P0 IMAD.X R3, R19, 0x1, R3, P3 ;  /* 0x0000000113038824 */ /* 0x000fe200018e0603 */
[----:B----4-:R-:W-:-:S05]  /*0900*/  @!P1 IADD3 R0, P0, PT, R20, R0, RZ ;  /* 0x0000000014009210 */ /* 0x010fca0007f1e0ff */
[----:B------:R-:W-:Y:S01]  /*0910*/  @!P1 IMAD.X R3, R21, 0x1, R3, P0 ;  /* 0x0000000115039824 */ /* 0x000fe200000e0603 */
[----:B------:R-:W-:Y:S02]  /*0920*/  @!P2 IADD3 R0, P0, PT, R14, R0, RZ ;  /* 0x000000000e00a210 */ /* 0x000fe40007f1e0ff */
[----:B------:R-:W-:Y:S02]  /*0930*/  IADD3 R6, P3, PT, R6, 0x80, RZ ;  /* 0x0000008006067810 */ /* 0x000fe40007f7e0ff */
[----:B------:R-:W-:Y:S01]  /*0940*/  IADD3 R14, P4, PT, R10, 0x80, RZ ;  /* 0x000000800a0e7810 */ /* 0x000fe20007f9e0ff */
[----:B------:R-:W-:Y:S01]  /*0950*/  @!P2 IMAD.X R3, R15, 0x1, R3, P0 ;  /* 0x000000010f03a824 */ /* 0x000fe200000e0603 */
[----:B------:R-:W-:Y:S01]  /*0960*/  @!P5 IADD3 R0, P1, PT, R8, R0, RZ ;  /* 0x000000000800d210 */ /* 0x000fe20007f3e0ff */
[----:B------:R-:W-:Y:S02]  /*0970*/  IMAD.X R7, RZ, RZ, R7, P3 ;  /* 0x000000ffff077224 */ /* 0x000fe400018e0607 */
[----:B------:R-:W-:-:S02]  /*0980*/  IMAD.X R15, RZ, RZ, R11, P4 ;  /* 0x000000ffff0f7224 */ /* 0x000fc400020e060b */
[----:B------:R-:W-:Y:S01]  /*0990*/  @!P5 IMAD.X R3, R9, 0x1, R3, P1 ;  /* 0x000000010903d824 */ /* 0x000fe200008e0603 */
[----:B------:R-:W-:Y:S07]  /*09a0*/  BRA.U UP1, `(.L_x_1391) ;  /* 0xfffffff901547547 */ /* 0x000fee000b83ffff */
.L_x_1390:
        /* <DEDUP_REMOVED lines=24> */
[----:B------:R-:W4:Y:S01]  /*0b30*/  LDG.E.64 R22, desc[UR12][R24.64+0x38] ;  /* 0x0000380c18167981 */ /* 0x000f22000c1e1b00 */
[----:B--2--5:R-:W-:-:S04]  /*0b40*/  ISETP.NE.U32.AND P2, PT, R4, R6, PT ;  /* 0x000000060400720c */ /* 0x024fc80003f45070 */
[C---:B------:R-:W-:Y:S02]  /*0b50*/  ISETP.NE.AND.EX P2, PT, R5.reuse, R7, PT, P2 ;  /* 0x000000070500720c */ /* 0x040fe40003f45320 */
[----:B---3--:R-:W-:Y:S01]  /*0b60*/  ISETP.NE.U32.AND P3, PT, R4, R8, PT ;  /* 0x000000080400720c */ /* 0x008fe20003f65070 */
[----:B------:R-:W2:Y:S01]  /*0b70*/  LDG.E.64 R6, desc[UR12][R24.64+0x10] ;  /* 0x0000100c18067981 */ /* 0x000ea2000c1e1b00 */
[----:B------:R-:W-:Y:S02]  /*0b80*/  IMAD.U32 R8, RZ, RZ, UR4 ;  /* 0x00000004ff087e24 */ /* 0x000fe4000f8e00ff */
[----:B------:R-:W-:Y:S01]  /*0b90*/  ISETP.NE.AND.EX P3, PT, R5, R9, PT, P3 ;  /* 0x000000090500720c */ /* 0x000fe20003f65330 */
[----:B------:R-:W-:-:S06]  /*0ba0*/  IMAD.U32 R9, RZ, RZ, UR7 ;  /* 0x00000007ff097e24 */ /* 0x000fcc000f8e00ff */
[----:B------:R-:W3:Y:S06]  /*0bb0*/  @!P2 LDG.E.64 R12, desc[UR12][R8.64] ;  /* 0x0000000c080ca981 */ /* 0x000eec000c1e1b00 */
[----:B------:R-:W3:Y:S01]  /*0bc0*/  @!P3 LDG.E.64 R18, desc[UR12][R8.64+0x8] ;  /* 0x0000080c0812b981 */ /* 0x000ee2000c1e1b00 */
[C---:B----4-:R-:W-:Y:S02]  /*0bd0*/  ISETP.NE.U32.AND P0, PT, R4.reuse, R10, PT ;  /* 0x0000000a0400720c */ /* 0x050fe40003f05070 */
[----:B------:R-:W-:Y:S02]  /*0be0*/  ISETP.NE.U32.AND P5, PT, R4, R14, PT ;  /* 0x0000000e0400720c */ /* 0x000fe40003fa5070 */
[----:B------:R-:W-:-:S02]  /*0bf0*/  ISETP.NE.AND.EX P0, PT, R5, R11, PT, P0 ;  /* 0x0000000b0500720c */ /* 0x000fc40003f05300 */
[----:B------:R-:W-:-:S04]  /*0c00*/  ISETP.NE.U32.AND P4, PT, R4, R16, PT ;  /* 0x000000100400720c */ /* 0x000fc80003f85070 */
[----:B------:R-:W-:-:S07]  /*0c10*/  ISETP.NE.AND.EX P4, PT, R5, R17, PT, P4 ;  /* 0x000000110500720c */ /* 0x000fce0003f85340 */
[----:B------:R-:W4:Y:S01]  /*0c20*/  @!P0 LDG.E.64 R10, desc[UR12][R8.64+0x18] ;  /* 0x0000180c080a8981 */ /* 0x000f22000c1e1b00 */
[----:B--2---:R-:W-:-:S04]  /*0c30*/  ISETP.NE.U32.AND P1, PT, R4, R6, PT ;  /* 0x000000060400720c */ /* 0x004fc80003f25070 */
[----:B------:R-:W-:Y:S02]  /*0c40*/  ISETP.NE.AND.EX P1, PT, R5, R7, PT, P1 ;  /* 0x000000070500720c */ /* 0x000fe40003f25310 */
[----:B---3--:R-:W-:-:S05]  /*0c50*/  @!P2 IADD3 R0, P6, PT, R12, R0, RZ ;  /* 0x000000000c00a210 */ /* 0x008fca0007fde0ff */
[----:B------:R-:W-:Y:S01]  /*0c60*/  @!P2 IMAD.X R3, R13, 0x1, R3, P6 ;  /* 0x000000010d03a824 */ /* 0x000fe200030e0603 */
[----:B------:R-:W-:-:S05]  /*0c70*/  ISETP.NE.AND.EX P2, PT, R5, R15, PT, P5 ;  /* 0x0000000f0500720c */ /* 0x000fca0003f45350 */
[----:B------:R-:W2:Y:S01]  /*0c80*/  @!P1 LDG.E.64 R6, desc[UR12][R8.64+0x10] ;  /* 0x0000100c08069981 */ /* 0x000ea2000c1e1b00 */
[----:B------:R-:W-:Y:S02]  /*0c90*/  @!P3 IADD3 R0, P6, PT, R18, R0, RZ ;  /* 0x000000001200b210 */ /* 0x000fe40007fde0ff */
[C---:B------:R-:W-:Y:S01]  /*0ca0*/  ISETP.NE.U32.AND P5, PT, R4.reuse, R20, PT ;  /* 0x000000140400720c */ /* 0x040fe20003fa5070 */
[----:B------:R-:W3:Y:S02]  /*0cb0*/  @!P4 LDG.E.64 R14, desc[UR12][R8.64+0x28] ;  /* 0x0000280c080ec981 */ /* 0x000ee4000c1e1b00 */
[----:B------:R-:W-:Y:S01]  /*0cc0*/  @!P3 IMAD.X R3, R19, 0x1, R3, P6 ;  /* 0x000000011303b824 */ /* 0x000fe200030e0603 */
[C---:B------:R-:W-:Y:S02]  /*0cd0*/  ISETP.NE.AND.EX P3, PT, R5.reuse, R21, PT, P5 ;  /* 0x000000150500720c */ /* 0x040fe40003f65350 */
[----:B------:R-:W-:Y:S01]  /*0ce0*/  ISETP.NE.U32.AND P5, PT, R4, R22, PT ;  /* 0x000000160400720c */ /* 0x000fe20003fa5070 */
[----:B------:R-:W3:Y:S03]  /*0cf0*/  @!P2 LDG.E.64 R12, desc[UR12][R8.64+0x20] ;  /* 0x0000200c080ca981 */ /* 0x000ee6000c1e1b00 */
[----:B------:R-:W-:-:S07]  /*0d00*/  ISETP.NE.AND.EX P5, PT, R5, R23, PT, P5 ;  /* 0x000000170500720c */ /* 0x000fce0003fa5350 */
[----:B------:R-:W3:Y:S06]  /*0d10*/  @!P3 LDG.E.64 R16, desc[UR12][R8.64+0x30] ;  /* 0x0000300c0810b981 */ /* 0x000eec000c1e1b00 */
[----:B------:R-:W3:Y:S01]  /*0d20*/  @!P5 LDG.E.64 R18, desc[UR12][R8.64+0x38] ;  /* 0x0000380c0812d981 */ /* 0x000ee2000c1e1b00 */
[----:B------:R-:W-:-:S04]  /*0d30*/  UIADD3 UR5, UP1, UPT, UR5, 0x8, URZ ;  /* 0x0000000805057890 */ /* 0x000fc8000ff3e0ff */
[----:B------:R-:W-:Y:S01]  /*0d40*/  UIADD3.X UR6, UPT, UPT, URZ, UR6, URZ, UP1, !UPT ;  /* 0x00000006ff067290 */ /* 0x000fe20008ffe4ff */
[----:B--2---:R-:W-:-:S05]  /*0d50*/  @!P1 IADD3 R0, P6, PT, R6, R0, RZ ;  /* 0x0000000006009210 */ /* 0x004fca0007fde0ff */
[----:B------:R-:W-:Y:S01]  /*0d60*/  @!P1 IMAD.X R3, R7, 0x1, R3, P6 ;  /* 0x0000000107039824 */ /* 0x000fe200030e0603 */
[----:B----4-:R-:W-:-:S05]  /*0d70*/  @!P0 IADD3 R0, P6, PT, R10, R0, RZ ;  /* 0x000000000a008210 */ /* 0x010fca0007fde0ff */
[----:B------:R-:W-:Y:S01]  /*0d80*/  @!P0 IMAD.X R3, R11, 0x1, R3, P6 ;  /* 0x000000010b038824 */ /* 0x000fe200030e0603 */
[----:B---3--:R-:W-:-:S04]  /*0d90*/  @!P2 IADD3 R0, P1, PT, R12, R0, RZ ;  /* 0x000000000c00a210 */ /* 0x008fc80007f3e0ff */
[----:B------:R-:W-:Y:S01]  /*0da0*/  @!P4 IADD3 R0, P0, PT, R14, R0, RZ ;  /* 0x000000000e00c210 */ /* 0x000fe20007f1e0ff */
[----:B------:R-:W-:-:S03]  /*0db0*/  @!P2 IMAD.X R3, R13, 0x1, R3, P1 ;  /* 0x000000010d03a824 */ /* 0x000fc600008e0603 */
[----:B------:R-:W-:Y:S01]  /*0dc0*/  @!P3 IADD3 R0, P1, PT, R16, R0, RZ ;  /* 0x000000001000b210 */ /* 0x000fe20007f3e0ff */
[----:B------:R-:W-:-:S04]  /*0dd0*/  @!P4 IMAD.X R3, R15, 0x1, R3, P0 ;  /* 0x000000010f03c824 */ /* 0x000fc800000e0603 */
[----:B------:R-:W-:Y:S01]  /*0de0*/  @!P3 IMAD.X R3, R17, 0x1, R3, P1 ;  /* 0x000000011103b824 */ /* 0x000fe200008e0603 */
[----:B------:R-:W-:-:S05]  /*0df0*/  @!P5 IADD3 R0, P0, PT, R18, R0, RZ ;  /* 0x000000001200d210 */ /* 0x000fca0007f1e0ff */
[----:B------:R-:W-:-:S08]  /*0e00*/  @!P5 IMAD.X R3, R19, 0x1, R3, P0 ;  /* 0x000000011303d824 */ /* 0x000fd000000e0603 */
.L_x_1392:
        /* <DEDUP_REMOVED lines=38> */
[----:B--2---:R-:W-:-:S05]  /*1070*/  @!P0 IADD3 R0, P4, PT, R6, R0, RZ ;  /* 0x0000000006008210 */ /* 0x004fca0007f9e0ff */
[----:B------:R-:W-:Y:S01]  /*1080*/  @!P0 IMAD.X R3, R7, 0x1, R3, P4 ;  /* 0x0000000107038824 */ /* 0x000fe200020e0603 */
[----:B---3--:R-:W-:-:S04]  /*1090*/  @!P1 IADD3 R0, P5, PT, R8, R0, RZ ;  /* 0x0000000008009210 */ /* 0x008fc80007fbe0ff */
[----:B----4-:R-:W-:Y:S01]  /*10a0*/  @!P2 IADD3 R0, P0, PT, R10, R0, RZ ;  /* 0x000000000a00a210 */ /* 0x010fe20007f1e0ff */
[----:B------:R-:W-:-:S03]  /*10b0*/  @!P1 IMAD.X R3, R9, 0x1, R3, P5 ;  /* 0x0000000109039824 */ /* 0x000fc600028e0603 */
[----:B------:R-:W-:Y:S01]  /*10c0*/  @!P3 IADD3 R0, P1, PT, R12, R0, RZ ;  /* 0x000000000c00b210 */ /* 0x000fe20007f3e0ff */
[----:B------:R-:W-:-:S04]  /*10d0*/  @!P2 IMAD.X R3, R11, 0x1, R3, P0 ;  /* 0x000000010b03a824 */ /* 0x000fc800000e0603 */
[----:B------:R-:W-:-:S08]  /*10e0*/  @!P3 IMAD.X R3, R13, 0x1, R3, P1 ;  /* 0x000000010d03b824 */ /* 0x000fd000008e0603 */
.L_x_1393:
        /* <DEDUP_REMOVED lines=9> */
.L_x_1394:
[----:B------:R-:W-:Y:S02]  /*1180*/  IMAD.U32 R8, RZ, RZ, UR5 ;  /* 0x00000005ff087e24 */ /* 0x000fe4000f8e00ff */
[----:B------:R-:W-:-:S05]  /*1190*/  IMAD.U32 R9, RZ, RZ, UR6 ;  /* 0x00000006ff097e24 */ /* 0x000fca000f8e00ff */
[----:B------:R-:W2:Y:S02]  /*11a0*/  LDG.E.64 R6, desc[UR12][R8.64] ;  /* 0x0000000c08067981 */ /* 0x000ea4000c1e1b00 */
[----:B--2--5:R-:W-:Y:S01]  /*11b0*/  ISETP.NE.U32.AND P0, PT, R4, R6, PT ;  /* 0x000000060400720c */ /* 0x024fe20003f05070 */
[----:B------:R-:W-:-:S03]  /*11c0*/  IMAD.U32 R6, RZ, RZ, UR7 ;  /* 0x00000007ff067e24 */ /* 0x000fc6000f8e00ff */
[----:B------:R-:W-:Y:S01]  /*11d0*/  ISETP.NE.AND.EX P0, PT, R5, R7, PT, P0 ;  /* 0x000000070500720c */ /* 0x000fe20003f05300 */
[----:B------:R-:W-:-:S12]  /*11e0*/  IMAD.U32 R7, RZ, RZ, UR8 ;  /* 0x00000008ff077e24 */ /* 0x000fd8000f8e00ff */
        /* <DEDUP_REMOVED lines=9> */
[----:B--2---:R-:W-:-:S05]  /*1280*/  @!P0 IADD3 R0, P1, PT, R6, R0, RZ ;  /* 0x0000000006008210 */ /* 0x004fca0007f3e0ff */
[----:B------:R-:W-:Y:S01]  /*1290*/  @!P0 IMAD.X R3, R7, 0x1, R3, P1 ;  /* 0x0000000107038824 */ /* 0x000fe200008e0603 */
[----:B------:R-:W-:Y:S07]  /*12a0*/  BRA.U UP0, `(.L_x_1394) ;  /* 0xfffffffd00b47547 */ /* 0x000fee000b83ffff */
.L_x_1389:
[----:B------:R-:W0:Y:S02]  /*12b0*/  LDCU.64 UR4, c[0x0][0x380] ;  /* 0x00007000ff0477ac */ /* 0x000e240008000a00 */
[----:B0----5:R-:W-:Y:S01]  /*12c0*/  IADD3 R4, P0, PT, R2, UR4, RZ ;  /* 0x0000000402047c10 */ /* 0x021fe2000ff1e0ff */
[----:B------:R-:W-:-:S03]  /*12d0*/  IMAD.MOV.U32 R2, RZ, RZ, R0 ;  /* 0x000000ffff027224 */ /* 0x000fc600078e0000 */
[----:B------:R-:W-:-:S05]  /*12e0*/  IADD3.X R5, PT, PT, R26, UR5, RZ, P0, !PT ;  /* 0x000000051a057c10 */ /* 0x000fca00087fe4ff */
[----:B------:R-:W-:Y:S01]  /*12f0*/  STG.E.64 desc[UR12][R4.64], R2 ;  /* 0x0000000204007986 */ /* 0x000fe2000c101b0c */
[----:B------:R-:W-:Y:S05]  /*1300*/  EXIT ;  /* 0x000000000000794d */ /* 0x000fea0003800000 */
.L_x_1395:
        /* <DEDUP_REMOVED lines=15> */
.L_x_8805:


//--------------------- .text._ZN2at6native55_GLOBAL__N__0955718d_22_SparseCsrTensorMath_cu_868dd54534reduce_sparse_csr_dim0_cuda_kernelIliNS1_14ReductionAddOpIlEElEEvPT2_PKT0_lPKT_S9_lT1_ --------------------------
	.section	.text._ZN2at6native55_GLOBAL__N__0955718d_22_SparseCsrTensorMath_cu_868dd54534reduce_sparse_csr_dim0_cuda_kernelIliNS1_14ReductionAddOpIlEElEEvPT2_PKT0_lPKT_S9_lT1_,"ax",@progbits
	.align	128
.text._ZN2at6native55_GLOBAL__N__0955718d_22_SparseCsrTensorMath_cu_868dd54534reduce_sparse_csr_dim0_cuda_kernelIliNS1_14ReductionAddOpIlEElEEvPT2_PKT0_lPKT_S9_lT1_:
        .type           _ZN2at6native55_GLOBAL__N__0955718d_22_SparseCsrTensorMath_cu_868dd54534reduce_sparse_csr_dim0_cuda_kernelIliNS1_14ReductionAddOpIlEElEEvPT2_PKT0_lPKT_S9_lT1_,@function
        .size           _ZN2at6native55_GLOBAL__N__0955718d_22_SparseCsrTensorMath_cu_868dd54534reduce_sparse_csr_dim0_cuda_kernelIliNS1_14ReductionAddOpIlEElEEvPT2_PKT0_lPKT_S9_lT1_,(.L_x_8806 - _ZN2at6native55_GLOBAL__N__0955718d_22_SparseCsrTensorMath_cu_868dd54534reduce_sparse_csr_dim0_cuda_kernelIliNS1_14ReductionAddOpIlEElEEvPT2_PKT0_lPKT_S9_lT1_)
        .other          _ZN2at6native55_GLOBAL__N__0955718d_22_SparseCsrTensorMath_cu_868dd54534reduce_sparse_csr_dim0_cuda_kernelIliNS1_14ReductionAddOpIlEElEEvPT2_PKT0_lPKT_S9_lT1_,@"STO_CUDA_ENTRY STV_DEFAULT"
_ZN2at6native55_GLOBAL__N__0955718d_22_SparseCsrTensorMath_cu_868dd54534reduce_sparse_csr_dim0_cuda_kernelIliNS1_14ReductionAddOpIlEElEEvPT2_PKT0_lPKT_S9_lT1_:
        /* <DEDUP_REMOVED lines=46> */
.L_x_1398:
        /* <DEDUP_REMOVED lines=11> */
[C---:B--2--5:R-:W-:Y:S01]  /*0390*/  ISETP.NE.AND P0, PT, R8.reuse, R5, PT ;  /* 0x000000050800720c */ /* 0x064fe20003f05270 */
[----:B------:R-:W-:Y:S01]  /*03a0*/  IMAD.MOV.U32 R5, RZ, RZ, R13 ;  /* 0x000000ffff057224 */ /* 0x000fe200078e000d */
[----:B---3--:R-:W-:-:S02]  /*03b0*/  ISETP.NE.AND P1, PT, R8, R9, PT ;  /* 0x000000090800720c */ /* 0x008fc40003f25270 */
[----:B------:R-:W2:Y:S01]  /*03c0*/  LDG.E R9, desc[UR14][R2.64+0x4] ;  /* 0x0000040e02097981 */ /* 0x000ea2000c1e1900 */
[----:B----4-:R-:W-:-:S08]  /*03d0*/  ISETP.NE.AND P2, PT, R8, R11, PT ;  /* 0x0000000b0800720c */ /* 0x010fd00003f45270 */
[----:B------:R-:W3:Y:S04]  /*03e0*/  @!P0 LDG.E.64 R12, desc[UR14][R4.64+-0x40] ;  /* 0xffffc00e040c8981 */ /* 0x000ee8000c1e1b00 */
[----:B------:R-:W4:Y:S01]  /*03f0*/  @!P1 LDG.E.64 R10, desc[UR14][R4.64+-0x38] ;  /* 0xffffc80e040a9981 */ /* 0x000f22000c1e1b00 */
[----:B------:R-:W-:-:S03]  /*0400*/  ISETP.NE.AND P3, PT, R8, R15, PT ;  /* 0x0000000f0800720c */ /* 0x000fc60003f65270 */
[----:B------:R-:W2:Y:S10]  /*0410*/  @!P2 LDG.E.64 R16, desc[UR14][R4.64+-0x30] ;  /* 0xffffd00e0410a981 */ /* 0x000eb4000c1e1b00 */
[----:B------:R-:W2:Y:S01]  /*0420*/  @!P3 LDG.E.64 R14, desc[UR14][R4.64+-0x28] ;  /* 0xffffd80e040eb981 */ /* 0x000ea2000c1e1b00 */
[----:B------:R-:W-:-:S02]  /*0430*/  ISETP.NE.AND P5, PT, R8, R19, PT ;  /* 0x000000130800720c */ /* 0x000fc40003fa5270 */
[----:B------:R-:W-:Y:S02]  /*0440*/  ISETP.NE.AND P4, PT, R8, R21, PT ;  /* 0x000000150800720c */ /* 0x000fe40003f85270 */
[----:B---3--:R-:W-:-:S05]  /*0450*/  @!P0 IADD3 R0, P6, PT, R12, R0, RZ ;  /* 0x000000000c008210 */ /* 0x008fca0007fde0ff */
[----:B------:R-:W-:Y:S01]  /*0460*/  @!P0 IMAD.X R7, R13, 0x1, R7, P6 ;  /* 0x000000010d078824 */ /* 0x000fe200030e0607 */
[----:B----4-:R-:W-:-:S05]  /*0470*/  @!P1 IADD3 R0, P6, PT, R10, R0, RZ ;  /* 0x000000000a009210 */ /* 0x010fca0007fde0ff */
[----:B------:R-:W3:Y:S01]  /*0480*/  @!P4 LDG.E.64 R12, desc[UR14][R4.64+-0x18] ;  /* 0xffffe80e040cc981 */ /* 0x000ee2000c1e1b00 */
[C---:B------:R-:W-:Y:S01]  /*0490*/  ISETP.NE.AND P0, PT, R8.reuse, R23, PT ;  /* 0x000000170800720c */ /* 0x040fe20003f05270 */
[----:B------:R-:W-:Y:S02]  /*04a0*/  @!P1 IMAD.X R7, R11, 0x1, R7, P6 ;  /* 0x000000010b079824 */ /* 0x000fe400030e0607 */
[----:B------:R-:W4:Y:S04]  /*04b0*/  LDG.E R23, desc[UR14][R2.64+0x8] ;  /* 0x0000080e02177981 */ /* 0x000f28000c1e1900 */
[----:B------:R-:W3:Y:S01]  /*04c0*/  @!P5 LDG.E.64 R10, desc[UR14][R4.64+-0x20] ;  /* 0xffffe00e040ad981 */ /* 0x000ee2000c1e1b00 */
[----:B------:R-:W-:Y:S02]  /*04d0*/  ISETP.NE.AND P1, PT, R8, R25, PT ;  /* 0x000000190800720c */ /* 0x000fe40003f25270 */
[----:B--2---:R-:W-:Y:S01]  /*04e0*/  @!P2 IADD3 R0, P6, PT, R16, R0, RZ ;  /* 0x000000001000a210 */ /* 0x004fe20007fde0ff */
[----:B------:R-:W2:Y:S04]  /*04f0*/  LDG.E R25, desc[UR14][R2.64+0x18] ;  /* 0x0000180e02197981 */ /* 0x000ea8000c1e1900 */
[----:B------:R-:W-:Y:S01]  /*0500*/  @!P2 IMAD.X R7, R17, 0x1, R7, P6 ;  /* 0x000000011107a824 */ /* 0x000fe200030e0607 */
[----:B------:R-:W-:Y:S01]  /*0510*/  ISETP.NE.AND P2, PT, R8, R27, PT ;  /* 0x0000001b0800720c */ /* 0x000fe20003f45270 */
[----:B------:R-:W2:Y:S01]  /*0520*/  @!P0 LDG.E.64 R18, desc[UR14][R4.64+-0x10] ;  /* 0xfffff00e04128981 */ /* 0x000ea2000c1e1b00 */
[----:B------:R-:W-:-:S03]  /*0530*/  @!P3 IADD3 R0, P6, PT, R14, R0, RZ ;  /* 0x000000000e00b210 */ /* 0x000fc60007fde0ff */
[----:B------:R-:W2:Y:S02]  /*0540*/  LDG.E R27, desc[UR14][R2.64+0xc] ;  /* 0x00000c0e021b7981 */ /* 0x000ea4000c1e1900 */
[----:B------:R-:W-:Y:S01]  /*0550*/  @!P3 IMAD.X R7, R15, 0x1, R7, P6 ;  /* 0x000000010f07b824 */ /* 0x000fe200030e0607 */
[----:B------:R-:W-:Y:S01]  /*0560*/  ISETP.NE.AND P3, PT, R8, R9, PT ;  /* 0x000000090800720c */ /* 0x000fe20003f65270 */
[----:B------:R-:W2:Y:S04]  /*0570*/  @!P1 LDG.E.64 R20, desc[UR14][R4.64+-0x8] ;  /* 0xfffff80e04149981 */ /* 0x000ea8000c1e1b00 */
[----:B------:R-:W2:Y:S04]  /*0580*/  @!P2 LDG.E.64 R14, desc[UR14][R4.64] ;  /* 0x0000000e040ea981 */ /* 0x000ea8000c1e1b00 */
[----:B------:R-:W2:Y:S04]  /*0590*/  LDG.E R9, desc[UR14][R2.64+0x1c] ;  /* 0x00001c0e02097981 */ /* 0x000ea8000c1e1900 */
[----:B------:R-:W2:Y:S01]  /*05a0*/  @!P3 LDG.E.64 R16, desc[UR14][R4.64+0x8] ;  /* 0x0000080e0410b981 */ /* 0x000ea2000c1e1b00 */
[----:B---3--:R-:W-:-:S05]  /*05b0*/  @!P5 IADD3 R0, P6, PT, R10, R0, RZ ;  /* 0x000000000a00d210 */ /* 0x008fca0007fde0ff */
[----:B------:R-:W-:Y:S01]  /*05c0*/  @!P5 IMAD.X R7, R11, 0x1, R7, P6 ;  /* 0x000000010b07d824 */ /* 0x000fe200030e0607 */
[----:B------:R-:W-:Y:S02]  /*05d0*/  @!P4 IADD3 R0, P6, PT, R12, R0, RZ ;  /* 0x000000000c00c210 */ /* 0x000fe40007fde0ff */
[----:B----4-:R-:W-:-:S03]  /*05e0*/  ISETP.NE.AND P5, PT, R8, R23, PT ;  /* 0x000000170800720c */ /* 0x010fc60003fa5270 */
[----:B------:R-:W-:Y:S01]  /*05f0*/  @!P4 IMAD.X R7, R13, 0x1, R7, P6 ;  /* 0x000000010d07c824 */ /* 0x000fe200030e0607 */
[----:B--2---:R-:W-:Y:S02]  /*0600*/  @!P0 IADD3 R0, P6, PT, R18, R0, RZ ;  /* 0x0000000012008210 */ /* 0x004fe40007fde0ff */
[----:B------:R-:W-:-:S03]  /*0610*/  ISETP.NE.AND P4, PT, R8, R27, PT ;  /* 0x0000001b0800720c */ /* 0x000fc60003f85270 */
[----:B------:R-:W-:Y:S01]  /*0620*/  @!P0 IMAD.X R7, R19, 0x1, R7, P6 ;  /* 0x0000000113078824 */ /* 0x000fe200030e0607 */
[----:B------:R-:W-:Y:S02]  /*0630*/  @!P1 IADD3 R0, P6, PT, R20, R0, RZ ;  /* 0x0000000014009210 */ /* 0x000fe40007fde0ff */
[----:B------:R-:W-:Y:S01]  /*0640*/  ISETP.NE.AND P0, PT, R8, R29, PT ;  /* 0x0000001d0800720c */ /* 0x000fe20003f05270 */
[----:B------:R-:W2:Y:S02]  /*0650*/  @!P5 LDG.E.64 R12, desc[UR14][R4.64+0x10] ;  /* 0x0000100e040cd981 */ /* 0x000ea4000c1e1b00 */
[----:B------:R-:W-:Y:S01]  /*0660*/  @!P1 IMAD.X R7, R21, 0x1, R7, P6 ;  /* 0x0000000115079824 */ /* 0x000fe200030e0607 */
[----:B------:R-:W-:Y:S02]  /*0670*/  @!P2 IADD3 R0, P6, PT, R14, R0, RZ ;  /* 0x000000000e00a210 */ /* 0x000fe40007fde0ff */
[----:B------:R-:W-:Y:S01]  /*0680*/  ISETP.NE.AND P1, PT, R8, R22, PT ;  /* 0x000000160800720c */ /* 0x000fe20003f25270 */
[----:B------:R-:W3:Y:S02]  /*0690*/  @!P4 LDG.E.64 R10, desc[UR14][R4.64+0x18] ;  /* 0x0000180e040ac981 */ /* 0x000ee4000c1e1b00 */
[----:B------:R-:W-:Y:S01]  /*06a0*/  @!P2 IMAD.X R7, R15, 0x1, R7, P6 ;  /* 0x000000010f07a824 */ /* 0x000fe200030e0607 */
[----:B------:R-:W-:-:S02]  /*06b0*/  @!P3 IADD3 R0, P6, PT, R16, R0, RZ ;  /* 0x000000001000b210 */ /* 0x000fc40007fde0ff */
[C---:B------:R-:W-:Y:S01]  /*06c0*/  ISETP.NE.AND P2, PT, R8.reuse, R25, PT ;  /* 0x000000190800720c */ /* 0x040fe20003f45270 */
[----:B------:R-:W4:Y:S02]  /*06d0*/  @!P0 LDG.E.64 R18, desc[UR14][R4.64+0x20] ;  /* 0x0000200e04128981 */ /* 0x000f24000c1e1b00 */
[----:B------:R-:W-:Y:S01]  /*06e0*/  @!P3 IMAD.X R7, R17, 0x1, R7, P6 ;  /* 0x000000011107b824 */ /* 0x000fe200030e0607 */
[----:B------:R-:W-:-:S03]  /*06f0*/  ISETP.NE.AND P3, PT, R8, R9, PT ;  /* 0x000000090800720c */ /* 0x000fc60003f65270 */
[----:B------:R-:W4:Y:S06]  /*0700*/  @!P1 LDG.E.64 R16, desc[UR14][R4.64+0x28] ;  /* 0x0000280e04109981 */ /* 0x000f2c000c1e1b00 */
[----:B------:R-:W4:Y:S04]  /*0710*/  @!P2 LDG.E.64 R20, desc[UR14][R4.64+0x30] ;  /* 0x0000300e0414a981 */ /* 0x000f28000c1e1b00 */
[----:B------:R0:W4:Y:S01]  /*0720*/  @!P3 LDG.E.64 R14, desc[UR14][R4.64+0x38] ;  /* 0x0000380e040eb981 */ /* 0x000122000c1e1b00 */
[----:B------:R-:W-:-:S04]  /*0730*/  UIADD3 UR4, UP1, UPT, UR4, -0x10, URZ ;  /* 0xfffffff004047890 */ /* 0x000fc8000ff3e0ff */
[----:B------:R-:W-:Y:S02]  /*0740*/  UIADD3.X UR7, UPT, UPT, UR7, -0x1, URZ, UP1, !UPT ;  /* 0xffffffff07077890 */ /* 0x000fe40008ffe4ff */
[----:B------:R-:W-:-:S04]  /*0750*/  UISETP.NE.U32.AND UP1, UPT, UR4, URZ, UPT ;  /* 0x000000ff0400728c */ /* 0x000fc8000bf25070 */
[----:B------:R-:W-:Y:S01]  /*0760*/  UISETP.NE.AND.EX UP1, UPT, UR7, URZ, UPT, UP1 ;  /* 0x000000ff0700728c */ /* 0x000fe2000bf25310 */
[----:B--2---:R-:W-:-:S05]  /*0770*/  @!P5 IADD3 R0, P6, PT, R12, R0, RZ ;  /* 0x000000000c00d210 */ /* 0x004fca0007fde0ff */
[----:B------:R-:W-:Y:S01]  /*0780*/  @!P5 IMAD.X R7, R13, 0x1, R7, P6 ;  /* 0x000000010d07d824 */ /* 0x000fe200030e0607 */
[----:B---3--:R-:W-:-:S05]  /*0790*/  @!P4 IADD3 R0, P5, PT, R10, R0, RZ ;  /* 0x000000000a00c210 */ /* 0x008fca0007fbe0ff */
[----:B------:R-:W-:Y:S01]  /*07a0*/  @!P4 IMAD.X R7, R11, 0x1, R7, P5 ;  /* 0x000000010b07c824 */ /* 0x000fe200028e0607 */
[----:B----4-:R-:W-:-:S05]  /*07b0*/  @!P0 IADD3 R0, P4, PT, R18, R0, RZ ;  /* 0x0000000012008210 */ /* 0x010fca0007f9e0ff */
[----:B------:R-:W-:Y:S01]  /*07c0*/  @!P0 IMAD.X R7, R19, 0x1, R7, P4 ;  /* 0x0000000113078824 */ /* 0x000fe200020e0607 */
[----:B------:R-:W-:-:S05]  /*07d0*/  @!P1 IADD3 R0, P0, PT, R16, R0, RZ ;  /* 0x0000000010009210 */ /* 0x000fca0007f1e0ff */
[----:B------:R-:W-:Y:S01]  /*07e0*/  @!P1 IMAD.X R7, R17, 0x1, R7, P0 ;  /* 0x0000000111079824 */ /* 0x000fe200000e0607 */
[----:B------:R-:W-:Y:S02]  /*07f0*/  @!P2 IADD3 R0, P0, PT, R20, R0, RZ ;  /* 0x000000001400a210 */ /* 0x000fe40007f1e0ff */
[----:B------:R-:W-:Y:S02]  /*0800*/  IADD3 R2, P4, PT, R2, 0x40, RZ ;  /* 0x0000004002027810 */ /* 0x000fe40007f9e0ff */
[----:B0-----:R-:W-:Y:S01]  /*0810*/  IADD3 R4, P5, PT, R4, 0x80, RZ ;  /* 0x0000008004047810 */ /* 0x001fe20007fbe0ff */
[----:B------:R-:W-:Y:S01]  /*0820*/  @!P2 IMAD.X R7, R21, 0x1, R7, P0 ;  /* 0x000000011507a824 */ /* 0x000fe200000e0607 */
[----:B------:R-:W-:Y:S01]  /*0830*/  @!P3 IADD3 R0, P1, PT, R14, R0, RZ ;  /* 0x000000000e00b210 */ /* 0x000fe20007f3e0ff */
[----:B------:R-:W-:Y:S02]  /*0840*/  IMAD.X R3, RZ, RZ, R3, P4 ;  /* 0x000000ffff037224 */ /* 0x000fe400020e0603 */
[----:B------:R-:W-:-:S02]  /*0850*/  IMAD.X R13, RZ, RZ, R5, P5 ;  /* 0x000000ffff0d7224 */ /* 0x000fc400028e0605 */
[----:B------:R-:W-:Y:S01]  /*0860*/  @!P3 IMAD.X R7, R15, 0x1, R7, P1 ;  /* 0x000000010f07b824 */ /* 0x000fe200008e0607 */
[----:B------:R-:W-:Y:S07]  /*0870*/  BRA.U UP1, `(.L_x_1398) ;  /* 0xfffffff901987547 */ /* 0x000fee000b83ffff */
.L_x_1397:
        /* <DEDUP_REMOVED lines=28> */
[----:B------:R-:W2:Y:S04]  /*0a40*/  @!P0 LDG.E.64 R12, desc[UR14][R2.64] ;  /* 0x0000000e020c8981 */ /* 0x000ea8000c1e1b00 */
[----:B------:R-:W3:Y:S01]  /*0a50*/  @!P5 LDG.E.64 R4, desc[UR14][R2.64+0x8] ;  /* 0x0000080e0204d981 */ /* 0x000ee2000c1e1b00 */
[C---:B----4-:R-:W-:Y:S02]  /*0a60*/  ISETP.NE.AND P4, PT, R8.reuse, R9, PT ;  /* 0x000000090800720c */ /* 0x050fe40003f85270 */
[C---:B------:R-:W-:Y:S02]  /*0a70*/  ISETP.NE.AND P3, PT, R8.reuse, R15, PT ;  /* 0x0000000f0800720c */ /* 0x040fe40003f65270 */
[C---:B------:R-:W-:Y:S02]  /*0a80*/  ISETP.NE.AND P2, PT, R8.reuse, R17, PT ;  /* 0x000000110800720c */ /* 0x040fe40003f45270 */
[----:B------:R-:W-:-:S07]  /*0a90*/  ISETP.NE.AND P1, PT, R8, R19, PT ;  /* 0x000000130800720c */ /* 0x000fce0003f25270 */
[----:B------:R-:W4:Y:S06]  /*0aa0*/  @!P4 LDG.E.64 R14, desc[UR14][R2.64+0x10] ;  /* 0x0000100e020ec981 */ /* 0x000f2c000c1e1b00 */
[----:B------:R-:W4:Y:S01]  /*0ab0*/  @!P1 LDG.E.64 R10, desc[UR14][R2.64+0x28] ;  /* 0x0000280e020a9981 */ /* 0x000f22000c1e1b00 */
[----:B--2---:R-:W-:-:S05]  /*0ac0*/  @!P0 IADD3 R0, P6, PT, R12, R0, RZ ;  /* 0x000000000c008210 */ /* 0x004fca0007fde0ff */
[----:B------:R-:W-:Y:S01]  /*0ad0*/  @!P0 IMAD.X R7, R13, 0x1, R7, P6 ;  /* 0x000000010d078824 */ /* 0x000fe200030e0607 */
[----:B---3--:R-:W-:Y:S01]  /*0ae0*/  @!P5 IADD3 R0, P6, PT, R4, R0, RZ ;  /* 0x000000000400d210 */ /* 0x008fe20007fde0ff */
[----:B------:R-:W2:Y:S01]  /*0af0*/  @!P3 LDG.E.64 R12, desc[UR14][R2.64+0x18] ;  /* 0x0000180e020cb981 */ /* 0x000ea2000c1e1b00 */
[----:B------:R-:W-:-:S03]  /*0b00*/  ISETP.NE.AND P0, PT, R8, R21, PT ;  /* 0x000000150800720c */ /* 0x000fc60003f05270 */
[----:B------:R-:W-:Y:S01]  /*0b10*/  @!P5 IMAD.X R7, R5, 0x1, R7, P6 ;  /* 0x000000010507d824 */ /* 0x000fe200030e0607 */
[----:B------:R-:W-:Y:S01]  /*0b20*/  ISETP.NE.AND P5, PT, R8, R23, PT ;  /* 0x000000170800720c */ /* 0x000fe20003fa5270 */
[----:B------:R-:W3:Y:S08]  /*0b30*/  @!P2 LDG.E.64 R4, desc[UR14][R2.64+0x20] ;  /* 0x0000200e0204a981 */ /* 0x000ef0000c1e1b00 */
[----:B------:R-:W3:Y:S04]  /*0b40*/  @!P0 LDG.E.64 R16, desc[UR14][R2.64+0x30] ;  /* 0x0000300e02108981 */ /* 0x000ee8000c1e1b00 */
[----:B------:R-:W3:Y:S01]  /*0b50*/  @!P5 LDG.E.64 R18, desc[UR14][R2.64+0x38] ;  /* 0x0000380e0212d981 */ /* 0x000ee2000c1e1b00 */
[----:B----4-:R-:W-:-:S05]  /*0b60*/  @!P4 IADD3 R0, P6, PT, R14, R0, RZ ;  /* 0x000000000e00c210 */ /* 0x010fca0007fde0ff */
[----:B------:R-:W-:Y:S01]  /*0b70*/  @!P4 IMAD.X R7, R15, 0x1, R7, P6 ;  /* 0x000000010f07c824 */ /* 0x000fe200030e0607 */
[----:B------:R-:W-:-:S04]  /*0b80*/  UIADD3 UR5, UP1, UPT, UR5, 0x8, URZ ;  /* 0x0000000805057890 */ /* 0x000fc8000ff3e0ff */
[----:B------:R-:W-:Y:S01]  /*0b90*/  UIADD3.X UR6, UPT, UPT, URZ, UR6, URZ, UP1, !UPT ;  /* 0x00000006ff067290 */ /* 0x000fe20008ffe4ff */
[----:B--2---:R-:W-:-:S05]  /*0ba0*/  @!P3 IADD3 R0, P6, PT, R12, R0, RZ ;  /* 0x000000000c00b210 */ /* 0x004fca0007fde0ff */
[----:B------:R-:W-:Y:S01]  /*0bb0*/  @!P3 IMAD.X R7, R13, 0x1, R7, P6 ;  /* 0x000000010d07b824 */ /* 0x000fe200030e0607 */
[----:B---3--:R-:W-:-:S04]  /*0bc0*/  @!P2 IADD3 R0, P4, PT, R4, R0, RZ ;  /* 0x000000000400a210 */ /* 0x008fc80007f9e0ff */
[----:B------:R-:W-:Y:S01]  /*0bd0*/  @!P1 IADD3 R0, P3, PT, R10, R0, RZ ;  /* 0x000000000a009210 */ /* 0x000fe20007f7e0ff */
[----:B------:R-:W-:-:S03]  /*0be0*/  @!P2 IMAD.X R7, R5, 0x1, R7, P4 ;  /* 0x000000010507a824 */ /* 0x000fc600020e0607 */
[----:B------:R-:W-:Y:S01]  /*0bf0*/  @!P0 IADD3 R0, P2, PT, R16, R0, RZ ;  /* 0x0000000010008210 */ /* 0x000fe20007f5e0ff */
[----:B------:R-:W-:-:S03]  /*0c00*/  @!P1 IMAD.X R7, R11, 0x1, R7, P3 ;  /* 0x000000010b079824 */ /* 0x000fc600018e0607 */
[----:B------:R-:W-:Y:S01]  /*0c10*/  @!P5 IADD3 R0, P1, PT, R18, R0, RZ ;  /* 0x000000001200d210 */ /* 0x000fe20007f3e0ff */
[----:B------:R-:W-:-:S04]  /*0c20*/  @!P0 IMAD.X R7, R17, 0x1, R7, P2 ;  /* 0x0000000111078824 */ /* 0x000fc800010e0607 */
[----:B------:R-:W-:-:S08]  /*0c30*/  @!P5 IMAD.X R7, R19, 0x1, R7, P1 ;  /* 0x000000011307d824 */ /* 0x000fd000008e0607 */
.L_x_1399:
        /* <DEDUP_REMOVED lines=32> */
[----:B--2---:R-:W-:-:S04]  /*0e40*/  @!P2 IADD3 R0, P4, PT, R2, R0, RZ ;  /* 0x000000000200a210 */ /* 0x004fc80007f9e0ff */
[----:B---3--:R-:W-:Y:S01]  /*0e50*/  @!P3 IADD3 R0, P5, PT, R4, R0, RZ ;  /* 0x000000000400b210 */ /* 0x008fe20007fbe0ff */
[----:B------:R-:W-:-:S03]  /*0e60*/  @!P2 IMAD.X R7, R3, 0x1, R7, P4 ;  /* 0x000000010307a824 */ /* 0x000fc600020e0607 */
[----:B----4-:R-:W-:Y:S01]  /*0e70*/  @!P1 IADD3 R0, P2, PT, R10, R0, RZ ;  /* 0x000000000a009210 */ /* 0x010fe20007f5e0ff */
[----:B------:R-:W-:-:S03]  /*0e80*/  @!P3 IMAD.X R7, R5, 0x1, R7, P5 ;  /* 0x000000010507b824 */ /* 0x000fc600028e0607 */
[----:B------:R-:W-:Y:S01]  /*0e90*/  @!P0 IADD3 R0, P3, PT, R12, R0, RZ ;  /* 0x000000000c008210 */ /* 0x000fe20007f7e0ff */
[----:B------:R-:W-:-:S04]  /*0ea0*/  @!P1 IMAD.X R7, R11, 0x1, R7, P2 ;  /* 0x000000010b079824 */ /* 0x000fc800010e0607 */
[----:B------:R-:W-:-:S08]  /*0eb0*/  @!P0 IMAD.X R7, R13, 0x1, R7, P3 ;  /* 0x000000010d078824 */ /* 0x000fd000018e0607 */
.L_x_1400:
[----:B------:R-:W-:Y:S05]  /*0ec0*/  BRA.U !UP0, `(.L_x_1396) ;  /* 0x0000000108607547 */ /* 0x000fea000b800000 */
[----:B------:R-:W0:Y:S01]  /*0ed0*/  LDCU.64 UR8, c[0x0][0x398] ;  /* 0x00007300ff0877ac */ /* 0x000e220008000a00 */
[----:B------:R-:W1:Y:S01]  /*0ee0*/  LDCU.64 UR12, c[0x0][0x3a0] ;  /* 0x00007400ff0c77ac */ /* 0x000e620008000a00 */
[----:B0-----:R-:W-:Y:S02]  /*0ef0*/  ULEA UR8, UP0, UR5, UR8, 0x3 ;  /* 0x0000000805087291 */ /* 0x001fe4000f8018ff */
[----:B-1----:R-:W-:Y:S02]  /*0f00*/  ULEA UR7, UP1, UR5, UR12, 0x2 ;  /* 0x0000000c05077291 */ /* 0x002fe4000f8210ff */
[----:B------:R-:W-:Y:S02]  /*0f10*/  ULEA.HI.X UR9, UR5, UR9, UR6, 0x3, UP0 ;  /* 0x0000000905097291 */ /* 0x000fe400080f1c06 */
[----:B------:R-:W-:-:S12]  /*0f20*/  ULEA.HI.X UR5, UR5, UR13, UR6, 0x2, UP1 ;  /* 0x0000000d05057291 */ /* 0x000fd800088f1406 */
.L_x_1401:
[----:B------:R-:W-:Y:S02]  /*0f30*/  IMAD.U32 R5, RZ, RZ, UR5 ;  /* 0x00000005ff057e24 */ /* 0x000fe4000f8e00ff */
[----:B------:R-:W-:-:S05]  /*0f40*/  IMAD.U32 R4, RZ, RZ, UR7 ;  /* 0x00000007ff047e24 */ /* 0x000fca000f8e00ff */
[----:B------:R-:W2:Y:S01]  /*0f50*/  LDG.E R5, desc[UR14][R4.64] ;  /* 0x0000000e04057981 */ /* 0x000ea2000c1e1900 */
[----:B------:R-:W-:Y:S02]  /*0f60*/  IMAD.U32 R2, RZ, RZ, UR8 ;  /* 0x00000008ff027e24 */ /* 0x000fe4000f8e00ff */
[----:B------:R-:W-:Y:S01]  /*0f70*/  IMAD.U32 R3, RZ, RZ, UR9 ;  /* 0x00000009ff037e24 */ /* 0x000fe2000f8e00ff */
        /* <DEDUP_REMOVED lines=13> */
.L_x_1396:
[----:B------:R-:W0:Y:S02]  /*1050*/  LDCU.64 UR4, c[0x0][0x380] ;  /* 0x00007000ff0477ac */ /* 0x000e240008000a00 */
[----:B0-----:R-:W-:-:S04]  /*1060*/  LEA R2, P0, R6, UR4, 0x3 ;  /* 0x0000000406027c11 */ /* 0x001fc8000f8018ff */
[----:B------:R-:W-:Y:S01]  /*1070*/  LEA.HI.X R3, R6, UR5, RZ, 0x3, P0 ;  /* 0x0000000506037c11 */ /* 0x000fe200080f1cff */
[----:B------:R-:W-:-:S05]  /*1080*/  IMAD.MOV.U32 R6, RZ, RZ, R0 ;  /* 0x000000ffff067224 */ /* 0x000fca00078e0000 */
[----:B------:R-:W-:Y:S01]  /*1090*/  STG.E.64 desc[UR14][R2.64], R6 ;  /* 0x0000000602007986 */ /* 0x000fe2000c101b0e */
[----:B------:R-:W-:Y:S05]  /*10a0*/  EXIT ;  /* 0x000000000000794d */ /* 0x000fea0003800000 */
.L_x_1402:
        /* <DEDUP_REMOVED lines=13> */
.L_x_8806:


//--------------------- .text._ZN2at6native55_GLOBAL__N__0955718d_22_SparseCsrTensorMath_cu_868dd54534reduce_sparse_csr_dim1_cuda_kernelIilNS1_14ReductionAddOpIlEElEEvPT2_PKT_PKT0_SC_lT1_ --------------------------
	.section	.text._ZN2at6native55_GLOBAL__N__0955718d_22_SparseCsrTensorMath_cu_868dd54534reduce_sparse_csr_dim1_cuda_kernelIilNS1_14ReductionAddOpIlEElEEvPT2_PKT_PKT0_SC_lT1_,"ax",@progbits
	.align	128
.text._ZN2at6native55_GLOBAL__N__0955718d_22_SparseCsrTensorMath_cu_868dd54534reduce_sparse_csr_dim1_cuda_kernelIilNS1_14ReductionAddOpIlEElEEvPT2_PKT_PKT0_SC_lT1_:
        .type           _ZN2at6native55_GLOBAL__N__0955718d_22_SparseCsrTensorMath_cu_868dd54534reduce_sparse_csr_dim1_cuda_kernelIilNS1_14ReductionAddOpIlEElEEvPT2_PKT_PKT0_SC_lT1_,@function
        .size           _ZN2at6native55_GLOBAL__N__0955718d_22_SparseCsrTensorMath_cu_868dd54534reduce_sparse_csr_dim1_cuda_kernelIilNS1_14ReductionAddOpIlEElEEvPT2_PKT_PKT0_SC_lT1_,(.L_x_8807 - _ZN2at6native55_GLOBAL__N__0955718d_22_SparseCsrTensorMath_cu_868dd54534reduce_sparse_csr_dim1_cuda_kernelIilNS1_14ReductionAddOpIlEElEEvPT2_PKT_PKT0_SC_lT1_)
        .other          _ZN2at6native55_GLOBAL__N__0955718d_22_SparseCsrTensorMath_cu_868dd54534reduce_sparse_csr_dim1_cuda_kernelIilNS1_14ReductionAddOpIlEElEEvPT2_PKT_PKT0_SC_lT1_,@"STO_CUDA_ENTRY STV_DEFAULT"
_ZN2at6native55_GLOBAL__N__0955718d_22_SparseCsrTensorMath_cu_868dd54534reduce_sparse_csr_dim1_cuda_kernelIilNS1_14ReductionAddOpIlEElEEvPT2_PKT_PKT0_SC_lT1_:
        /* <DEDUP_REMOVED lines=46> */
.L_x_1407:
[----:B------:R-:W2:Y:S04]  /*02e0*/  LDG.E R23, desc[UR4][R2.64+-0x20] ;  /* 0xffffe00402177981 */ /* 0x000ea8000c1e1900 */
[----:B------:R-:W3:Y:S04]  /*02f0*/  LDG.E R24, desc[UR4][R2.64+-0x1c] ;  /* 0xffffe40402187981 */ /* 0x000ee8000c1e1900 */
[----:B------:R-:W4:Y:S04]  /*0300*/  LDG.E R21, desc[UR4][R2.64+-0x18] ;  /* 0xffffe80402157981 */ /* 0x000f28000c1e1900 */
        /* <DEDUP_REMOVED lines=11> */
[----:B--2---:R-:W-:-:S02]  /*03c0*/  SHF.R.S32.HI R28, RZ, 0x1f, R23 ;  /* 0x0000001fff1c7819 */ /* 0x004fc40000011417 */
[----:B---3--:R-:W-:Y:S02]  /*03d0*/  IADD3 R8, P1, P2, R24, R8, R23 ;  /* 0x0000000818087210 */ /* 0x008fe40007a3e017 */
[----:B------:R-:W-:-:S04]  /*03e0*/  SHF.R.S32.HI R24, RZ, 0x1f, R24 ;  /* 0x0000001fff187819 */ /* 0x000fc80000011418 */
[----:B------:R-:W-:Y:S02]  /*03f0*/  IADD3.X R28, PT, PT, R24, R9, R28, P1, P2 ;  /* 0x00000009181c7210 */ /* 0x000fe40000fe441c */
[----:B------:R-:W2:Y:S04]  /*0400*/  LDG.E R24, desc[UR4][R2.64+0x18] ;  /* 0x0000180402187981 */ /* 0x000ea8000c1e1900 */
[----:B------:R0:W2:Y:S01]  /*0410*/  LDG.E R9, desc[UR4][R2.64+0x1c] ;  /* 0x00001c0402097981 */ /* 0x0000a2000c1e1900 */
        /* <DEDUP_REMOVED lines=37> */
.L_x_1406:
[----:B------:R-:W-:Y:S05]  /*0670*/  BSYNC.RECONVERGENT B1 ;  /* 0x0000000000017941 */ /* 0x000fea0003800200 */
.L_x_1405:
        /* <DEDUP_REMOVED lines=12> */
[----:B------:R-:W2:Y:S04]  /*0740*/  LDG.E R12, desc[UR4][R2.64+0x4] ;  /* 0x00000404020c7981 */ /* 0x000ea8000c1e1900 */
[----:B------:R-:W3:Y:S04]  /*0750*/  LDG.E R13, desc[UR4][R2.64+0x8] ;  /* 0x00000804020d7981 */ /* 0x000ee8000c1e1900 */
[----:B------:R-:W3:Y:S04]  /*0760*/  LDG.E R14, desc[UR4][R2.64+0xc] ;  /* 0x00000c04020e7981 */ /* 0x000ee8000c1e1900 */
[----:B------:R-:W4:Y:S04]  /*0770*/  LDG.E R15, desc[UR4][R2.64+0x10] ;  /* 0x00001004020f7981 */ /* 0x000f28000c1e1900 */
[----:B------:R-:W4:Y:S04]  /*0780*/  LDG.E R16, desc[UR4][R2.64+0x14] ;  /* 0x0000140402107981 */ /* 0x000f28000c1e1900 */
[----:B------:R-:W5:Y:S04]  /*0790*/  LDG.E R10, desc[UR4][R2.64+0x18] ;  /* 0x00001804020a7981 */ /* 0x000f68000c1e1900 */
[----:B------:R-:W5:Y:S01]  /*07a0*/  LDG.E R17, desc[UR4][R2.64+0x1c] ;  /* 0x00001c0402117981 */ /* 0x000f62000c1e1900 */
        /* <DEDUP_REMOVED lines=18> */
.L_x_1409:
[----:B------:R-:W-:Y:S05]  /*08d0*/  BSYNC.RECONVERGENT B1 ;  /* 0x0000000000017941 */ /* 0x000fea0003800200 */
.L_x_1408:
        /* <DEDUP_REMOVED lines=9> */
[----:B------:R4:W5:Y:S01]  /*0970*/  @P0 LDG.E R15, desc[UR4][R2.64+0xc] ;  /* 0x00000c04020f0981 */ /* 0x000962000c1e1900 */
        /* <DEDUP_REMOVED lines=18> */
.L_x_1410:
        /* <DEDUP_REMOVED lines=12> */
.L_x_1404:
[----:B------:R-:W-:Y:S05]  /*0b60*/  BSYNC.RECONVERGENT B0 ;  /* 0x0000000000007941 */ /* 0x000fea0003800200 */
.L_x_1403:
        /* <DEDUP_REMOVED lines=9> */
.L_x_1411:
        /* <DEDUP_REMOVED lines=16> */
.L_x_8807:


//--------------------- .text._ZN2at6native55_GLOBAL__N__0955718d_22_SparseCsrTensorMath_cu_868dd54534reduce_sparse_csr_dim1_cuda_kernelIiiNS1_14ReductionAddOpIlEElEEvPT2_PKT_PKT0_SC_lT1_ --------------------------
	.section	.text._ZN2at6native55_GLOBAL__N__0955718d_22_SparseCsrTensorMath_cu_868dd54534reduce_sparse_csr_dim1_cuda_kernelIiiNS1_14ReductionAddOpIlEElEEvPT2_PKT_PKT0_SC_lT1_,"ax",@progbits
	.align	128
.text._ZN2at6native55_GLOBAL__N__0955718d_22_SparseCsrTensorMath_cu_868dd54534reduce_sparse_csr_dim1_cuda_kernelIiiNS1_14ReductionAddOpIlEElEEvPT2_PKT_PKT0_SC_lT1_:
        .type           _ZN2at6native55_GLOBAL__N__0955718d_22_SparseCsrTensorMath_cu_868dd54534reduce_sparse_csr_dim1_cuda_kernelIiiNS1_14ReductionAddOpIlEElEEvPT2_PKT_PKT0_SC_lT1_,@function
        .size           _ZN2at6native55_GLOBAL__N__0955718d_22_SparseCsrTensorMath_cu_868dd54534reduce_sparse_csr_dim1_cuda_kernelIiiNS1_14ReductionAddOpIlEElEEvPT2_PKT_PKT0_SC_lT1_,(.L_x_8808 - _ZN2at6native55_GLOBAL__N__0955718d_22_SparseCsrTensorMath_cu_868dd54534reduce_sparse_csr_dim1_cuda_kernelIiiNS1_14ReductionAddOpIlEElEEvPT2_PKT_PKT0_SC_lT1_)
        .other          _ZN2at6native55_GLOBAL__N__0955718d_22_SparseCsrTensorMath_cu_868dd54534reduce_sparse_csr_dim1_cuda_kernelIiiNS1_14ReductionAddOpIlEElEEvPT2_PKT_PKT0_SC_lT1_,@"STO_CUDA_ENTRY STV_DEFAULT"
_ZN2at6native55_GLOBAL__N__0955718d_22_SparseCsrTensorMath_cu_868dd54534reduce_sparse_csr_dim1_cuda_kernelIiiNS1_14ReductionAddOpIlEElEEvPT2_PKT_PKT0_SC_lT1_:
        /* <DEDUP_REMOVED lines=37> */
.L_x_1416:
[----:B------:R-:W-:-:S05]  /*0250*/  IMAD.WIDE R2, R7, 0x4, R4 ;  /* 0x0000000407027825 */ /* 0x000fca00078e0204 */
        /* <DEDUP_REMOVED lines=15> */
[----:B------:R-:W2:Y:S01]  /*0350*/  LDG.E R23, desc[UR4][R2.64+0x10] ;  /* 0x0000100402177981 */ /* 0x000ea2000c1e1900 */
[----:B------:R-:W-:-:S04]  /*0360*/  SHF.R.S32.HI R24, RZ, 0x1f, R24 ;  /* 0x0000001fff187819 */ /* 0x000fc80000011418 */
[----:B------:R-:W-:Y:S02]  /*0370*/  IADD3.X R26, PT, PT, R24, R9, R26, P1, P2 ;  /* 0x00000009181a7210 */ /* 0x000fe40000fe441a */
[----:B------:R-:W3:Y:S04]  /*0380*/  LDG.E R9, desc[UR4][R2.64+0x18] ;  /* 0x0000180402097981 */ /* 0x000ee8000c1e1900 */
[----:B------:R-:W3:Y:S01]  /*0390*/  LDG.E R24, desc[UR4][R2.64+0x1c] ;  /* 0x00001c0402187981 */ /* 0x000ee2000c1e1900 */
        /* <DEDUP_REMOVED lines=32> */
.L_x_1415:
[----:B------:R-:W-:Y:S05]  /*05a0*/  BSYNC.RECONVERGENT B1 ;  /* 0x0000000000017941 */ /* 0x000fea0003800200 */
.L_x_1414:
        /* <DEDUP_REMOVED lines=33> */
.L_x_1418:
[----:B------:R-:W-:Y:S05]  /*07c0*/  BSYNC.RECONVERGENT B1 ;  /* 0x0000000000017941 */ /* 0x000fea0003800200 */
.L_x_1417:
        /* <DEDUP_REMOVED lines=11> */
[----:B------:R-:W4:Y:S01]  /*0880*/  LDG.E R12, desc[UR4][R2.64+0xc] ;  /* 0x00000c04020c7981 */ /* 0x000f22000c1e1900 */
        /* <DEDUP_REMOVED lines=9> */
.L_x_1420:
[----:B------:R-:W-:Y:S05]  /*0920*/  BSYNC.RECONVERGENT B1 ;  /* 0x0000000000017941 */ /* 0x000fea0003800200 */
.L_x_1419:
[----:B------:R-:W-:Y:S05]  /*0930*/  @!P0 BRA `(.L_x_1413) ;  /* 0x0000000000288947 */ /* 0x000fea0003800000 */
[----:B------:R-:W0:Y:S01]  /*0940*/  LDC.64 R4, c[0x0][0x388] ;  /* 0x0000e200ff047b82 */ /* 0x000e220000000a00 */
[----:B------:R-:W-:-:S07]  /*0950*/  IMAD.MOV R10, RZ, RZ, -R10 ;  /* 0x000000ffff0a7224 */ /* 0x000fce00078e0a0a */
.L_x_1421:
[----:B0-----:R-:W-:-:S06]  /*0960*/  IMAD.WIDE R2, R7, 0x4, R4 ;  /* 0x0000000407027825 */ /* 0x001fcc00078e0204 */
[----:B------:R-:W2:Y:S01]  /*0970*/  LDG.E R2, desc[UR4][R2.64] ;  /* 0x0000000402027981 */ /* 0x000ea2000c1e1900 */
[----:B------:R-:W-:Y:S02]  /*0980*/  VIADD R10, R10, 0x1 ;  /* 0x000000010a0a7836 */ /* 0x000fe40000000000 */
[----:B------:R-:W-:-:S03]  /*0990*/  VIADD R7, R7, 0x1 ;  /* 0x0000000107077836 */ /* 0x000fc60000000000 */
[----:B------:R-:W-:Y:S02]  /*09a0*/  ISETP.NE.AND P0, PT, R10, RZ, PT ;  /* 0x000000ff0a00720c */ /* 0x000fe40003f05270 */
[----:B--2---:R-:W-:-:S04]  /*09b0*/  IADD3 R8, P1, PT, R2, R8, RZ ;  /* 0x0000000802087210 */ /* 0x004fc80007f3e0ff */
[----:B------:R-:W-:-:S07]  /*09c0*/  LEA.HI.X.SX32 R9, R2, R9, 0x1, P1 ;  /* 0x0000000902097211 */ /* 0x000fce00008f0eff */
[----:B------:R-:W-:Y:S05]  /*09d0*/  @P0 BRA `(.L_x_1421) ;  /* 0xfffffffc00e00947 */ /* 0x000fea000383ffff */
.L_x_1413:
[----:B------:R-:W-:Y:S05]  /*09e0*/  BSYNC.RECONVERGENT B0 ;  /* 0x0000000000007941 */ /* 0x000fea0003800200 */
.L_x_1412:
        /* <DEDUP_REMOVED lines=8> */
.L_x_1422:
        /* <DEDUP_REMOVED lines=9> */
.L_x_8808:


//--------------------- .text._ZN2at6native55_GLOBAL__N__0955718d_22_SparseCsrTensorMath_cu_868dd54534reduce_sparse_csr_dim0_cuda_kernelIilNS1_14ReductionAddOpIlEElEEvPT2_PKT0_lPKT_S9_lT1_ --------------------------
	.section	.text._ZN2at6native55_GLOBAL__N__0955718d_22_SparseCsrTensorMath_cu_868dd54534reduce_sparse_csr_dim0_cuda_kernelIilNS1_14ReductionAddOpIlEElEEvPT2_PKT0_lPKT_S9_lT1_,"ax",@progbits
	.align	128
.text._ZN2at6native55_GLOBAL__N__0955718d_22_SparseCsrTensorMath_cu_868dd54534reduce_sparse_csr_dim0_cuda_kernelIilNS1_14ReductionAddOpIlEElEEvPT2_PKT0_lPKT_S9_lT1_:
        .type           _ZN2at6native55_GLOBAL__N__0955718d_22_SparseCsrTensorMath_cu_868dd54534reduce_sparse_csr_dim0_cuda_kernelIilNS1_14ReductionAddOpIlEElEEvPT2_PKT0_lPKT_S9_lT1_,@function
        .size           _ZN2at6native55_GLOBAL__N__0955718d_22_SparseCsrTensorMath_cu_868dd54534reduce_sparse_csr_dim0_cuda_kernelIilNS1_14ReductionAddOpIlEElEEvPT2_PKT0_lPKT_S9_lT1_,(.L_x_8809 - _ZN2at6native55_GLOBAL__N__0955718d_22_SparseCsrTensorMath_cu_868dd54534reduce_sparse_csr_dim0_cuda_kernelIilNS1_14ReductionAddOpIlEElEEvPT2_PKT0_lPKT_S9_lT1_)
        .other          _ZN2at6native55_GLOBAL__N__0955718d_22_SparseCsrTensorMath_cu_868dd54534reduce_sparse_csr_dim0_cuda_kernelIilNS1_14ReductionAddOpIlEElEEvPT2_PKT0_lPKT_S9_lT1_,@"STO_CUDA_ENTRY STV_DEFAULT"
_ZN2at6native55_GLOBAL__N__0955718d_22_SparseCsrTensorMath_cu_868dd54534reduce_sparse_csr_dim0_cuda_kernelIilNS1_14ReductionAddOpIlEElEEvPT2_PKT0_lPKT_S9_lT1_:
        /* <DEDUP_REMOVED lines=48> */
.L_x_1425:
        /* <DEDUP_REMOVED lines=16> */
[----:B------:R-:W3:Y:S01]  /*0400*/  @!P1 LDG.E R22, desc[UR14][R6.64+-0x20] ;  /* 0xffffe00e06169981 */ /* 0x000ee2000c1e1900 */
[----:B------:R-:W-:-:S03]  /*0410*/  ISETP.NE.AND.EX P4, PT, R3, R17, PT, P4 ;  /* 0x000000110300720c */ /* 0x000fc60003f85340 */
[----:B------:R-:W4:Y:S04]  /*0420*/  LDG.E.64 R20, desc[UR14][R4.64+-0x8] ;  /* 0xfffff80e04147981 */ /* 0x000f28000c1e1b00 */
[----:B------:R-:W4:Y:S04]  /*0430*/  @!P3 LDG.E R24, desc[UR14][R6.64+-0x1c] ;  /* 0xffffe40e0618b981 */ /* 0x000f28000c1e1900 */
[----:B------:R-:W4:Y:S01]  /*0440*/  @!P2 LDG.E R25, desc[UR14][R6.64+-0x18] ;  /* 0xffffe80e0619a981 */ /* 0x000f22000c1e1900 */
[----:B------:R-:W-:-:S03]  /*0450*/  ISETP.NE.U32.AND P5, PT, R2, R8, PT ;  /* 0x000000080200720c */ /* 0x000fc60003fa5070 */
[----:B------:R-:W4:Y:S04]  /*0460*/  LDG.E.64 R16, desc[UR14][R4.64] ;  /* 0x0000000e04107981 */ /* 0x000f28000c1e1b00 */
[----:B------:R-:W4:Y:S01]  /*0470*/  @!P4 LDG.E R23, desc[UR14][R6.64+-0x14] ;  /* 0xffffec0e0617c981 */ /* 0x000f22000c1e1900 */
[----:B------:R-:W-:-:S03]  /*0480*/  ISETP.NE.AND.EX P5, PT, R3, R9, PT, P5 ;  /* 0x000000090300720c */ /* 0x000fc60003fa5350 */
[----:B------:R-:W4:Y:S01]  /*0490*/  LDG.E.64 R8, desc[UR14][R4.64+0x8] ;  /* 0x0000080e04087981 */ /* 0x000f22000c1e1b00 */
[----:B------:R-:W-:-:S04]  /*04a0*/  ISETP.NE.U32.AND P0, PT, R2, R10, PT ;  /* 0x0000000a0200720c */ /* 0x000fc80003f05070 */
[----:B------:R-:W-:Y:S02]  /*04b0*/  ISETP.NE.AND.EX P0, PT, R3, R11, PT, P0 ;  /* 0x0000000b0300720c */ /* 0x000fe40003f05300 */
[----:B------:R-:W4:Y:S04]  /*04c0*/  LDG.E.64 R10, desc[UR14][R4.64+0x10] ;  /* 0x0000100e040a7981 */ /* 0x000f28000c1e1b00 */
[----:B------:R-:W4:Y:S01]  /*04d0*/  @!P5 LDG.E R15, desc[UR14][R6.64+-0x10] ;  /* 0xfffff00e060fd981 */ /* 0x000f22000c1e1900 */
        /* <DEDUP_REMOVED lines=10> */
[----:B------:R-:W3:Y:S01]  /*0580*/  @!P0 LDG.E R20, desc[UR14][R6.64+-0xc] ;  /* 0xfffff40e06148981 */ /* 0x000ee2000c1e1900 */
[----:B------:R-:W-:Y:S02]  /*0590*/  ISETP.NE.AND.EX P2, PT, R3, R21, PT, P3 ;  /* 0x000000150300720c */ /* 0x000fe40003f45330 */
[----:B------:R-:W-:Y:S01]  /*05a0*/  ISETP.NE.U32.AND P3, PT, R2, R16, PT ;  /* 0x000000100200720c */ /* 0x000fe20003f65070 */
[----:B------:R-:W4:Y:S01]  /*05b0*/  @!P1 LDG.E R21, desc[UR14][R6.64+-0x8] ;  /* 0xfffff80e06159981 */ /* 0x000f22000c1e1900 */
[----:B------:R-:W-:Y:S02]  /*05c0*/  @!P4 IADD3 R0, P6, PT, R23, R0, RZ ;  /* 0x000000001700c210 */ /* 0x000fe40007fde0ff */
[----:B------:R-:W-:-:S02]  /*05d0*/  ISETP.NE.AND.EX P3, PT, R3, R17, PT, P3 ;  /* 0x000000110300720c */ /* 0x000fc40003f65330 */
[----:B------:R-:W-:Y:S01]  /*05e0*/  @!P4 LEA.HI.X.SX32 R13, R23, R13, 0x1, P6 ;  /* 0x0000000d170dc211 */ /* 0x000fe200030f0eff */
[----:B------:R-:W2:Y:S01]  /*05f0*/  LDG.E.64 R16, desc[UR14][R4.64+0x18] ;  /* 0x0000180e04107981 */ /* 0x000ea2000c1e1b00 */
[----:B------:R-:W-:-:S03]  /*0600*/  ISETP.NE.U32.AND P4, PT, R2, R8, PT ;  /* 0x000000080200720c */ /* 0x000fc60003f85070 */
[----:B------:R-:W2:Y:S01]  /*0610*/  @!P2 LDG.E R24, desc[UR14][R6.64+-0x4] ;  /* 0xfffffc0e0618a981 */ /* 0x000ea2000c1e1900 */
[----:B------:R-:W-:Y:S02]  /*0620*/  ISETP.NE.AND.EX P4, PT, R3, R9, PT, P4 ;  /* 0x000000090300720c */ /* 0x000fe40003f85340 */
[C---:B------:R-:W-:Y:S01]  /*0630*/  @!P5 IADD3 R0, P6, PT, R15.reuse, R0, RZ ;  /* 0x000000000f00d210 */ /* 0x040fe20007fde0ff */
[----:B------:R-:W2:Y:S04]  /*0640*/  LDG.E.64 R8, desc[UR14][R4.64+0x28] ;  /* 0x0000280e04087981 */ /* 0x000ea8000c1e1b00 */
[----:B------:R-:W2:Y:S01]  /*0650*/  @!P3 LDG.E R25, desc[UR14][R6.64] ;  /* 0x0000000e0619b981 */ /* 0x000ea2000c1e1900 */
[----:B------:R-:W-:Y:S02]  /*0660*/  @!P5 LEA.HI.X.SX32 R13, R15, R13, 0x1, P6 ;  /* 0x0000000d0f0dd211 */ /* 0x000fe400030f0eff */
[----:B------:R-:W-:Y:S01]  /*0670*/  ISETP.NE.U32.AND P5, PT, R2, R10, PT ;  /* 0x0000000a0200720c */ /* 0x000fe20003fa5070 */
[----:B------:R-:W2:Y:S04]  /*0680*/  LDG.E.64 R22, desc[UR14][R4.64+0x30] ;  /* 0x0000300e04167981 */ /* 0x000ea8000c1e1b00 */
[----:B------:R-:W2:Y:S01]  /*0690*/  @!P4 LDG.E R15, desc[UR14][R6.64+0x4] ;  /* 0x0000040e060fc981 */ /* 0x000ea2000c1e1900 */
        /* <DEDUP_REMOVED lines=15> */
[----:B------:R-:W2:Y:S01]  /*0790*/  @!P5 LDG.E R8, desc[UR14][R6.64+0x8] ;  /* 0x0000080e0608d981 */ /* 0x000ea2000c1e1900 */
[----:B------:R-:W-:-:S02]  /*07a0*/  ISETP.NE.AND.EX P2, PT, R3, R9, PT, P6 ;  /* 0x000000090300720c */ /* 0x000fc40003f45360 */
[C---:B------:R-:W-:Y:S01]  /*07b0*/  @!P4 IADD3 R0, P6, PT, R15.reuse, R0, RZ ;  /* 0x000000000f00c210 */ /* 0x040fe20007fde0ff */
[----:B------:R-:W3:Y:S01]  /*07c0*/  @!P0 LDG.E R9, desc[UR14][R6.64+0xc] ;  /* 0x00000c0e06098981 */ /* 0x000ee2000c1e1900 */
[C---:B------:R-:W-:Y:S02]  /*07d0*/  ISETP.NE.U32.AND P3, PT, R2.reuse, R22, PT ;  /* 0x000000160200720c */ /* 0x040fe40003f65070 */
[----:B------:R-:W-:Y:S02]  /*07e0*/  @!P4 LEA.HI.X.SX32 R13, R15, R13, 0x1, P6 ;  /* 0x0000000d0f0dc211 */ /* 0x000fe400030f0eff */
[C---:B------:R-:W-:Y:S02]  /*07f0*/  ISETP.NE.AND.EX P3, PT, R3.reuse, R23, PT, P3 ;  /* 0x000000170300720c */ /* 0x040fe40003f65330 */
[----:B------:R-:W-:Y:S02]  /*0800*/  ISETP.NE.U32.AND P4, PT, R2, R10, PT ;  /* 0x0000000a0200720c */ /* 0x000fe40003f85070 */
[----:B------:R-:W4:Y:S02]  /*0810*/  @!P1 LDG.E R10, desc[UR14][R6.64+0x10] ;  /* 0x0000100e060a9981 */ /* 0x000f24000c1e1900 */
[----:B------:R-:W-:-:S02]  /*0820*/  ISETP.NE.AND.EX P4, PT, R3, R11, PT, P4 ;  /* 0x0000000b0300720c */ /* 0x000fc40003f85340 */
[----:B------:R-:W4:Y:S05]  /*0830*/  @!P2 LDG.E R11, desc[UR14][R6.64+0x14] ;  /* 0x0000140e060ba981 */ /* 0x000f2a000c1e1900 */
[----:B------:R-:W4:Y:S06]  /*0840*/  @!P3 LDG.E R15, desc[UR14][R6.64+0x18] ;  /* 0x0000180e060fb981 */ /* 0x000f2c000c1e1900 */
[----:B------:R-:W4:Y:S01]  /*0850*/  @!P4 LDG.E R16, desc[UR14][R6.64+0x1c] ;  /* 0x00001c0e0610c981 */ /* 0x000f22000c1e1900 */
        /* <DEDUP_REMOVED lines=21> */
.L_x_1424:
        /* <DEDUP_REMOVED lines=30> */
[----:B------:R-:W3:Y:S04]  /*0b90*/  @!P2 LDG.E R15, desc[UR14][R6.64] ;  /* 0x0000000e060fa981 */ /* 0x000ee8000c1e1900 */
[----:B------:R-:W3:Y:S01]  /*0ba0*/  @!P3 LDG.E R24, desc[UR14][R6.64+0x4] ;  /* 0x0000040e0618b981 */ /* 0x000ee2000c1e1900 */
[C---:B----4-:R-:W-:Y:S02]  /*0bb0*/  ISETP.NE.U32.AND P0, PT, R2.reuse, R18, PT ;  /* 0x000000120200720c */ /* 0x050fe40003f05070 */
[C---:B------:R-:W-:Y:S02]  /*0bc0*/  ISETP.NE.U32.AND P5, PT, R2.reuse, R16, PT ;  /* 0x000000100200720c */ /* 0x040fe40003fa5070 */
[----:B------:R-:W-:Y:S02]  /*0bd0*/  ISETP.NE.AND.EX P0, PT, R3, R19, PT, P0 ;  /* 0x000000130300720c */ /* 0x000fe40003f05300 */
[----:B------:R-:W-:-:S04]  /*0be0*/  ISETP.NE.U32.AND P4, PT, R2, R10, PT ;  /* 0x0000000a0200720c */ /* 0x000fc80003f85070 */
[----:B------:R-:W-:-:S07]  /*0bf0*/  ISETP.NE.AND.EX P4, PT, R3, R11, PT, P4 ;  /* 0x0000000b0300720c */ /* 0x000fce0003f85340 */
[----:B------:R-:W4:Y:S01]  /*0c00*/  @!P0 LDG.E R5, desc[UR14][R6.64+0xc] ;  /* 0x00000c0e06058981 */ /* 0x000f22000c1e1900 */
[----:B--2---:R-:W-:-:S04]  /*0c10*/  ISETP.NE.U32.AND P1, PT, R2, R8, PT ;  /* 0x000000080200720c */ /* 0x004fc80003f25070 */
[----:B------:R-:W-:Y:S02]  /*0c20*/  ISETP.NE.AND.EX P1, PT, R3, R9, PT, P1 ;  /* 0x000000090300720c */ /* 0x000fe40003f25310 */
[----:B------:R-:W2:Y:S01]  /*0c30*/  @!P4 LDG.E R9, desc[UR14][R6.64+0x14] ;  /* 0x0000140e0609c981 */ /* 0x000ea2000c1e1900 */
[----:B---3--:R-:W-:-:S04]  /*0c40*/  @!P2 IADD3 R0, P6, PT, R15, R0, RZ ;  /* 0x000000000f00a210 */ /* 0x008fc80007fde0ff */
[----:B------:R-:W-:Y:S02]  /*0c50*/  @!P2 LEA.HI.X.SX32 R13, R15, R13, 0x1, P6 ;  /* 0x0000000d0f0da211 */ /* 0x000fe400030f0eff */
[C---:B------:R-:W-:Y:S02]  /*0c60*/  ISETP.NE.AND.EX P2, PT, R3.reuse, R17, PT, P5 ;  /* 0x000000110300720c */ /* 0x040fe40003f45350 */
[----:B------:R-:W-:Y:S02]  /*0c70*/  @!P3 IADD3 R0, P6, PT, R24, R0, RZ ;  /* 0x000000001800b210 */ /* 0x000fe40007fde0ff */
[----:B------:R-:W3:Y:S01]  /*0c80*/  @!P1 LDG.E R4, desc[UR14][R6.64+0x8] ;  /* 0x0000080e06049981 */ /* 0x000ee2000c1e1900 */
[----:B------:R-:W-:Y:S02]  /*0c90*/  ISETP.NE.U32.AND P5, PT, R2, R20, PT ;  /* 0x000000140200720c */ /* 0x000fe40003fa5070 */
[----:B------:R-:W-:Y:S02]  /*0ca0*/  @!P3 LEA.HI.X.SX32 R13, R24, R13, 0x1, P6 ;  /* 0x0000000d180db211 */ /* 0x000fe400030f0eff */
[----:B------:R-:W-:-:S02]  /*0cb0*/  ISETP.NE.AND.EX P3, PT, R3, R21, PT, P5 ;  /* 0x000000150300720c */ /* 0x000fc40003f65350 */
[----:B------:R-:W-:Y:S02]  /*0cc0*/  ISETP.NE.U32.AND P5, PT, R2, R22, PT ;  /* 0x000000160200720c */ /* 0x000fe40003fa5070 */
[----:B------:R-:W2:Y:S02]  /*0cd0*/  @!P2 LDG.E R8, desc[UR14][R6.64+0x10] ;  /* 0x0000100e0608a981 */ /* 0x000ea4000c1e1900 */
[----:B------:R-:W-:-:S07]  /*0ce0*/  ISETP.NE.AND.EX P5, PT, R3, R23, PT, P5 ;  /* 0x000000170300720c */ /* 0x000fce0003fa5350 */
[----:B------:R-:W2:Y:S06]  /*0cf0*/  @!P3 LDG.E R10, desc[UR14][R6.64+0x18] ;  /* 0x0000180e060ab981 */ /* 0x000eac000c1e1900 */
[----:B------:R-:W2:Y:S01]  /*0d00*/  @!P5 LDG.E R11, desc[UR14][R6.64+0x1c] ;  /* 0x00001c0e060bd981 */ /* 0x000ea2000c1e1900 */
        /* <DEDUP_REMOVED lines=14> */
.L_x_1426:
        /* <DEDUP_REMOVED lines=44> */
.L_x_1427:
[----:B------:R-:W-:Y:S05]  /*10b0*/  BRA.U !UP0, `(.L_x_1423) ;  /* 0x0000000108647547 */ /* 0x000fea000b800000 */
[----:B------:R-:W0:Y:S01]  /*10c0*/  LDCU.64 UR8, c[0x0][0x398] ;  /* 0x00007300ff0877ac */ /* 0x000e220008000a00 */
[----:B------:R-:W1:Y:S01]  /*10d0*/  LDCU.64 UR12, c[0x0][0x3a0] ;  /* 0x00007400ff0c77ac */ /* 0x000e620008000a00 */
[----:B0-----:R-:W-:Y:S02]  /*10e0*/  ULEA UR8, UP0, UR5, UR8, 0x2 ;  /* 0x0000000805087291 */ /* 0x001fe4000f8010ff */
[----:B-1----:R-:W-:Y:S02]  /*10f0*/  ULEA UR7, UP1, UR5, UR12, 0x3 ;  /* 0x0000000c05077291 */ /* 0x002fe4000f8218ff */
[----:B------:R-:W-:Y:S02]  /*1100*/  ULEA.HI.X UR9, UR5, UR9, UR6, 0x2, UP0 ;  /* 0x0000000905097291 */ /* 0x000fe400080f1406 */
[----:B------:R-:W-:-:S12]  /*1110*/  ULEA.HI.X UR5, UR5, UR13, UR6, 0x3, UP1 ;  /* 0x0000000d05057291 */ /* 0x000fd800088f1c06 */
.L_x_1428:
        /* <DEDUP_REMOVED lines=19> */
.L_x_1423:
[----:B------:R-:W0:Y:S02]  /*1250*/  LDCU.64 UR4, c[0x0][0x380] ;  /* 0x00007000ff0477ac */ /* 0x000e240008000a00 */
[----:B0----5:R-:W-:Y:S01]  /*1260*/  IADD3 R2, P0, PT, R12, UR4, RZ ;  /* 0x000000040c027c10 */ /* 0x021fe2000ff1e0ff */
[----:B------:R-:W-:-:S03]  /*1270*/  IMAD.MOV.U32 R12, RZ, RZ, R0 ;  /* 0x000000ffff0c7224 */ /* 0x000fc600078e0000 */
[----:B------:R-:W-:-:S05]  /*1280*/  IADD3.X R3, PT, PT, R14, UR5, RZ, P0, !PT ;  /* 0x000000050e037c10 */ /* 0x000fca00087fe4ff */
[----:B------:R-:W-:Y:S01]  /*1290*/  STG.E.64 desc[UR14][R2.64], R12 ;  /* 0x0000000c02007986 */ /* 0x000fe2000c101b0e */
[----:B------:R-:W-:Y:S05]  /*12a0*/  EXIT ;  /* 0x000000000000794d */ /* 0x000fea0003800000 */
.L_x_1429:
        /* <DEDUP_REMOVED lines=13> */
.L_x_8809:


//--------------------- .text._ZN2at6native55_GLOBAL__N__0955718d_22_SparseCsrTensorMath_cu_868dd54534reduce_sparse_csr_dim0_cuda_kernelIiiNS1_14ReductionAddOpIlEElEEvPT2_PKT0_lPKT_S9_lT1_ --------------------------
	.section	.text._ZN2at6native55_GLOBAL__N__0955718d_22_SparseCsrTensorMath_cu_868dd54534reduce_sparse_csr_dim0_cuda_kernelIiiNS1_14ReductionAddOpIlEElEEvPT2_PKT0_lPKT_S9_lT1_,"ax",@progbits
	.align	128
.text._ZN2at6native55_GLOBAL__N__0955718d_22_SparseCsrTensorMath_cu_868dd54534reduce_sparse_csr_dim0_cuda_kernelIiiNS1_14ReductionAddOpIlEElEEvPT2_PKT0_lPKT_S9_lT1_:
        .type           _ZN2at6native55_GLOBAL__N__0955718d_22_SparseCsrTensorMath_cu_868dd54534reduce_sparse_csr_dim0_cuda_kernelIiiNS1_14ReductionAddOpIlEElEEvPT2_PKT0_lPKT_S9_lT1_,@function
        .size           _ZN2at6native55_GLOBAL__N__0955718d_22_SparseCsrTensorMath_cu_868dd54534reduce_sparse_csr_dim0_cuda_kernelIiiNS1_14ReductionAddOpIlEElEEvPT2_PKT0_lPKT_S9_lT1_,(.L_x_8810 - _ZN2at6native55_GLOBAL__N__0955718d_22_SparseCsrTensorMath_cu_868dd54534reduce_sparse_csr_dim0_cuda_kernelIiiNS1_14ReductionAddOpIlEElEEvPT2_PKT0_lPKT_S9_lT1_)
        .other          _ZN2at6native55_GLOBAL__N__0955718d_22_SparseCsrTensorMath_cu_868dd54534reduce_sparse_csr_dim0_cuda_kernelIiiNS1_14ReductionAddOpIlEElEEvPT2_PKT0_lPKT_S9_lT1_,@"STO_CUDA_ENTRY STV_DEFAULT"
_ZN2at6native55_GLOBAL__N__0955718d_22_SparseCsrTensorMath_cu_868dd54534reduce_sparse_csr_dim0_cuda_kernelIiiNS1_14ReductionAddOpIlEElEEvPT2_PKT0_lPKT_S9_lT1_:
        /* <DEDUP_REMOVED lines=46> */
.L_x_1432:
        /* <DEDUP_REMOVED lines=14> */
[----:B------:R-:W3:Y:S01]  /*03c0*/  @!P0 LDG.E R7, desc[UR12][R8.64+-0x20] ;  /* 0xffffe00c08078981 */ /* 0x000ee2000c1e1900 */
[----:B------:R-:W-:-:S03]  /*03d0*/  ISETP.NE.AND P3, PT, R6, R13, PT ;  /* 0x0000000d0600720c */ /* 0x000fc60003f65270 */
[----:B------:R-:W4:Y:S04]  /*03e0*/  @!P1 LDG.E R10, desc[UR12][R8.64+-0x1c] ;  /* 0xffffe40c080a9981 */ /* 0x000f28000c1e1900 */
[----:B------:R-:W4:Y:S04]  /*03f0*/  LDG.E R13, desc[UR12][R4.64+-0x8] ;  /* 0xfffff80c040d7981 */ /* 0x000f28000c1e1900 */
[----:B------:R-:W4:Y:S04]  /*0400*/  @!P2 LDG.E R11, desc[UR12][R8.64+-0x18] ;  /* 0xffffe80c080ba981 */ /* 0x000f28000c1e1900 */
[----:B------:R-:W4:Y:S01]  /*0410*/  @!P3 LDG.E R12, desc[UR12][R8.64+-0x14] ;  /* 0xffffec0c080cb981 */ /* 0x000f22000c1e1900 */
[----:B------:R-:W-:-:S03]  /*0420*/  ISETP.NE.AND P5, PT, R6, R15, PT ;  /* 0x0000000f0600720c */ /* 0x000fc60003fa5270 */
[----:B------:R-:W4:Y:S01]  /*0430*/  LDG.E R15, desc[UR12][R4.64+0x8] ;  /* 0x0000080c040f7981 */ /* 0x000f22000c1e1900 */
[----:B--2---:R-:W-:-:S03]  /*0440*/  ISETP.NE.AND P4, PT, R6, R17, PT ;  /* 0x000000110600720c */ /* 0x004fc60003f85270 */
[----:B------:R-:W2:Y:S01]  /*0450*/  LDG.E R17, desc[UR12][R4.64+0xc] ;  /* 0x00000c0c04117981 */ /* 0x000ea2000c1e1900 */
[----:B---3--:R-:W-:-:S04]  /*0460*/  @!P0 IADD3 R0, P6, PT, R7, R0, RZ ;  /* 0x0000000007008210 */ /* 0x008fc80007fde0ff */
[----:B------:R-:W-:Y:S02]  /*0470*/  @!P0 LEA.HI.X.SX32 R3, R7, R3, 0x1, P6 ;  /* 0x0000000307038211 */ /* 0x000fe400030f0eff */
[----:B----4-:R-:W-:Y:S01]  /*0480*/  @!P1 IADD3 R0, P6, PT, R10, R0, RZ ;  /* 0x000000000a009210 */ /* 0x010fe20007fde0ff */
[----:B------:R-:W3:Y:S01]  /*0490*/  @!P5 LDG.E R7, desc[UR12][R8.64+-0x10] ;  /* 0xfffff00c0807d981 */ /* 0x000ee2000c1e1900 */
[----:B------:R-:W-:Y:S02]  /*04a0*/  ISETP.NE.AND P0, PT, R6, R13, PT ;  /* 0x0000000d0600720c */ /* 0x000fe40003f05270 */
[----:B------:R-:W-:Y:S02]  /*04b0*/  @!P1 LEA.HI.X.SX32 R3, R10, R3, 0x1, P6 ;  /* 0x000000030a039211 */ /* 0x000fe400030f0eff */
[----:B------:R-:W-:Y:S01]  /*04c0*/  ISETP.NE.AND P1, PT, R6, R19, PT ;  /* 0x000000130600720c */ /* 0x000fe20003f25270 */
[----:B------:R-:W4:Y:S01]  /*04d0*/  @!P4 LDG.E R10, desc[UR12][R8.64+-0xc] ;  /* 0xfffff40c080ac981 */ /* 0x000f22000c1e1900 */
[----:B------:R-:W-:-:S03]  /*04e0*/  @!P2 IADD3 R0, P6, PT, R11, R0, RZ ;  /* 0x000000000b00a210 */ /* 0x000fc60007fde0ff */
[----:B------:R-:W2:Y:S01]  /*04f0*/  LDG.E R19, desc[UR12][R4.64+0x10] ;  /* 0x0000100c04137981 */ /* 0x000ea2000c1e1900 */
[----:B------:R-:W-:Y:S02]  /*0500*/  @!P2 LEA.HI.X.SX32 R3, R11, R3, 0x1, P6 ;  /* 0x000000030b03a211 */ /* 0x000fe400030f0eff */
[----:B------:R-:W-:Y:S01]  /*0510*/  ISETP.NE.AND P2, PT, R6, R21, PT ;  /* 0x000000150600720c */ /* 0x000fe20003f45270 */
[----:B------:R-:W2:Y:S01]  /*0520*/  @!P0 LDG.E R11, desc[UR12][R8.64+-0x8] ;  /* 0xfffff80c080b8981 */ /* 0x000ea2000c1e1900 */
[----:B------:R-:W-:-:S03]  /*0530*/  @!P3 IADD3 R0, P6, PT, R12, R0, RZ ;  /* 0x000000000c00b210 */ /* 0x000fc60007fde0ff */
[----:B------:R-:W2:Y:S01]  /*0540*/  LDG.E R21, desc[UR12][R4.64+0x14] ;  /* 0x0000140c04157981 */ /* 0x000ea2000c1e1900 */
[----:B------:R-:W-:Y:S02]  /*0550*/  @!P3 LEA.HI.X.SX32 R3, R12, R3, 0x1, P6 ;  /* 0x000000030c03b211 */ /* 0x000fe400030f0eff */
[----:B------:R-:W-:Y:S01]  /*0560*/  ISETP.NE.AND P3, PT, R6, R23, PT ;  /* 0x000000170600720c */ /* 0x000fe20003f65270 */
[----:B------:R-:W2:Y:S04]  /*0570*/  @!P1 LDG.E R12, desc[UR12][R8.64+-0x4] ;  /* 0xfffffc0c080c9981 */ /* 0x000ea8000c1e1900 */
[----:B------:R-:W2:Y:S04]  /*0580*/  @!P2 LDG.E R13, desc[UR12][R8.64] ;  /* 0x0000000c080da981 */ /* 0x000ea8000c1e1900 */
[----:B------:R-:W2:Y:S04]  /*0590*/  LDG.E R23, desc[UR12][R4.64+0x18] ;  /* 0x0000180c04177981 */ /* 0x000ea8000c1e1900 */
[----:B------:R-:W2:Y:S01]  /*05a0*/  @!P3 LDG.E R14, desc[UR12][R8.64+0x4] ;  /* 0x0000040c080eb981 */ /* 0x000ea2000c1e1900 */
        /* <DEDUP_REMOVED lines=9> */
[----:B------:R-:W2:Y:S01]  /*0640*/  @!P5 LDG.E R7, desc[UR12][R8.64+0x8] ;  /* 0x0000080c0807d981 */ /* 0x000ea2000c1e1900 */
[----:B------:R-:W-:-:S03]  /*0650*/  @!P1 IADD3 R0, P6, PT, R12, R0, RZ ;  /* 0x000000000c009210 */ /* 0x000fc60007fde0ff */
[----:B------:R-:W3:Y:S01]  /*0660*/  @!P4 LDG.E R10, desc[UR12][R8.64+0xc] ;  /* 0x00000c0c080ac981 */ /* 0x000ee2000c1e1900 */
[----:B------:R-:W-:Y:S02]  /*0670*/  @!P1 LEA.HI.X.SX32 R3, R12, R3, 0x1, P6 ;  /* 0x000000030c039211 */ /* 0x000fe400030f0eff */
[C---:B------:R-:W-:Y:S02]  /*0680*/  @!P2 IADD3 R0, P6, PT, R13.reuse, R0, RZ ;  /* 0x000000000d00a210 */ /* 0x040fe40007fde0ff */
[----:B------:R-:W-:Y:S02]  /*0690*/  ISETP.NE.AND P1, PT, R6, R21, PT ;  /* 0x000000150600720c */ /* 0x000fe40003f25270 */
[----:B------:R-:W-:Y:S01]  /*06a0*/  @!P2 LEA.HI.X.SX32 R3, R13, R3, 0x1, P6 ;  /* 0x000000030d03a211 */ /* 0x000fe200030f0eff */
[----:B------:R-:W4:Y:S01]  /*06b0*/  @!P0 LDG.E R11, desc[UR12][R8.64+0x10] ;  /* 0x0000100c080b8981 */ /* 0x000f22000c1e1900 */
[----:B------:R-:W-:Y:S02]  /*06c0*/  @!P3 IADD3 R0, P6, PT, R14, R0, RZ ;  /* 0x000000000e00b210 */ /* 0x000fe40007fde0ff */
[----:B------:R-:W-:-:S02]  /*06d0*/  ISETP.NE.AND P2, PT, R6, R23, PT ;  /* 0x000000170600720c */ /* 0x000fc40003f45270 */
[----:B------:R-:W-:Y:S02]  /*06e0*/  @!P3 LEA.HI.X.SX32 R3, R14, R3, 0x1, P6 ;  /* 0x000000030e03b211 */ /* 0x000fe400030f0eff */
[----:B------:R-:W-:-:S03]  /*06f0*/  ISETP.NE.AND P3, PT, R6, R25, PT ;  /* 0x000000190600720c */ /* 0x000fc60003f65270 */
[----:B------:R-:W4:Y:S06]  /*0700*/  @!P1 LDG.E R12, desc[UR12][R8.64+0x14] ;  /* 0x0000140c080c9981 */ /* 0x000f2c000c1e1900 */
[----:B------:R-:W4:Y:S04]  /*0710*/  @!P2 LDG.E R13, desc[UR12][R8.64+0x18] ;  /* 0x0000180c080da981 */ /* 0x000f28000c1e1900 */
[----:B------:R0:W4:Y:S01]  /*0720*/  @!P3 LDG.E R14, desc[UR12][R8.64+0x1c] ;  /* 0x00001c0c080eb981 */ /* 0x000122000c1e1900 */
        /* <DEDUP_REMOVED lines=21> */
.L_x_1431:
        /* <DEDUP_REMOVED lines=27> */
[C---:B--2--5:R-:W-:Y:S01]  /*0a30*/  ISETP.NE.AND P0, PT, R6.reuse, R5, PT ;  /* 0x000000050600720c */ /* 0x064fe20003f05270 */
[----:B------:R-:W-:Y:S01]  /*0a40*/  IMAD.U32 R5, RZ, RZ, UR7 ;  /* 0x00000007ff057e24 */ /* 0x000fe2000f8e00ff */
[----:B---3--:R-:W-:-:S11]  /*0a50*/  ISETP.NE.AND P5, PT, R6, R7, PT ;  /* 0x000000070600720c */ /* 0x008fd60003fa5270 */
[----:B------:R-:W2:Y:S04]  /*0a60*/  @!P0 LDG.E R7, desc[UR12][R4.64] ;  /* 0x0000000c04078981 */ /* 0x000ea8000c1e1900 */
[----:B------:R-:W3:Y:S01]  /*0a70*/  @!P5 LDG.E R10, desc[UR12][R4.64+0x4] ;  /* 0x0000040c040ad981 */ /* 0x000ee2000c1e1900 */
[C---:B----4-:R-:W-:Y:S02]  /*0a80*/  ISETP.NE.AND P4, PT, R6.reuse, R11, PT ;  /* 0x0000000b0600720c */ /* 0x050fe40003f85270 */
[C---:B------:R-:W-:Y:S02]  /*0a90*/  ISETP.NE.AND P3, PT, R6.reuse, R13, PT ;  /* 0x0000000d0600720c */ /* 0x040fe40003f65270 */
[C---:B------:R-:W-:Y:S02]  /*0aa0*/  ISETP.NE.AND P2, PT, R6.reuse, R15, PT ;  /* 0x0000000f0600720c */ /* 0x040fe40003f45270 */
[----:B------:R-:W-:-:S07]  /*0ab0*/  ISETP.NE.AND P1, PT, R6, R17, PT ;  /* 0x000000110600720c */ /* 0x000fce0003f25270 */
[----:B------:R-:W4:Y:S04]  /*0ac0*/  @!P4 LDG.E R11, desc[UR12][R4.64+0x8] ;  /* 0x0000080c040bc981 */ /* 0x000f28000c1e1900 */
[----:B------:R-:W4:Y:S04]  /*0ad0*/  @!P2 LDG.E R8, desc[UR12][R4.64+0x10] ;  /* 0x0000100c0408a981 */ /* 0x000f28000c1e1900 */
[----:B------:R-:W4:Y:S01]  /*0ae0*/  @!P1 LDG.E R9, desc[UR12][R4.64+0x14] ;  /* 0x0000140c04099981 */ /* 0x000f22000c1e1900 */
[----:B--2---:R-:W-:-:S04]  /*0af0*/  @!P0 IADD3 R0, P6, PT, R7, R0, RZ ;  /* 0x0000000007008210 */ /* 0x004fc80007fde0ff */
[----:B------:R-:W-:Y:S02]  /*0b00*/  @!P0 LEA.HI.X.SX32 R3, R7, R3, 0x1, P6 ;  /* 0x0000000307038211 */ /* 0x000fe400030f0eff */
[----:B---3--:R-:W-:Y:S01]  /*0b10*/  @!P5 IADD3 R0, P6, PT, R10, R0, RZ ;  /* 0x000000000a00d210 */ /* 0x008fe20007fde0ff */
[----:B------:R-:W2:Y:S01]  /*0b20*/  @!P3 LDG.E R7, desc[UR12][R4.64+0xc] ;  /* 0x00000c0c0407b981 */ /* 0x000ea2000c1e1900 */
[----:B------:R-:W-:Y:S02]  /*0b30*/  ISETP.NE.AND P0, PT, R6, R19, PT ;  /* 0x000000130600720c */ /* 0x000fe40003f05270 */
[----:B------:R-:W-:Y:S02]  /*0b40*/  @!P5 LEA.HI.X.SX32 R3, R10, R3, 0x1, P6 ;  /* 0x000000030a03d211 */ /* 0x000fe400030f0eff */
[----:B------:R-:W-:-:S09]  /*0b50*/  ISETP.NE.AND P5, PT, R6, R21, PT ;  /* 0x000000150600720c */ /* 0x000fd20003fa5270 */
[----:B------:R-:W3:Y:S04]  /*0b60*/  @!P0 LDG.E R10, desc[UR12][R4.64+0x18] ;  /* 0x0000180c040a8981 */ /* 0x000ee8000c1e1900 */
[----:B------:R-:W3:Y:S01]  /*0b70*/  @!P5 LDG.E R12, desc[UR12][R4.64+0x1c] ;  /* 0x00001c0c040cd981 */ /* 0x000ee2000c1e1900 */
        /* <DEDUP_REMOVED lines=14> */
.L_x_1433:
        /* <DEDUP_REMOVED lines=24> */
[C---:B---3--:R-:W-:Y:S01]  /*0de0*/  ISETP.NE.AND P3, PT, R6.reuse, R9, PT ;  /* 0x000000090600720c */ /* 0x048fe20003f65270 */
[----:B------:R-:W-:Y:S01]  /*0df0*/  IMAD.U32 R9, RZ, RZ, UR11 ;  /* 0x0000000bff097e24 */ /* 0x000fe2000f8e00ff */
[C---:B----4-:R-:W-:Y:S02]  /*0e00*/  ISETP.NE.AND P1, PT, R6.reuse, R11, PT ;  /* 0x0000000b0600720c */ /* 0x050fe40003f25270 */
[----:B------:R-:W-:-:S07]  /*0e10*/  ISETP.NE.AND P0, PT, R6, R13, PT ;  /* 0x0000000d0600720c */ /* 0x000fce0003f05270 */
[----:B------:R-:W2:Y:S04]  /*0e20*/  @!P2 LDG.E R7, desc[UR12][R8.64] ;  /* 0x0000000c0807a981 */ /* 0x000ea8000c1e1900 */
[----:B------:R-:W3:Y:S04]  /*0e30*/  @!P3 LDG.E R4, desc[UR12][R8.64+0x4] ;  /* 0x0000040c0804b981 */ /* 0x000ee8000c1e1900 */
[----:B------:R-:W4:Y:S04]  /*0e40*/  @!P1 LDG.E R5, desc[UR12][R8.64+0x8] ;  /* 0x0000080c08059981 */ /* 0x000f28000c1e1900 */
[----:B------:R-:W4:Y:S01]  /*0e50*/  @!P0 LDG.E R10, desc[UR12][R8.64+0xc] ;  /* 0x00000c0c080a8981 */ /* 0x000f22000c1e1900 */
        /* <DEDUP_REMOVED lines=10> */
.L_x_1434:
        /* <DEDUP_REMOVED lines=9> */
.L_x_1435:
[----:B------:R-:W-:Y:S02]  /*0f90*/  IMAD.U32 R5, RZ, RZ, UR6 ;  /* 0x00000006ff057e24 */ /* 0x000fe4000f8e00ff */
        /* <DEDUP_REMOVED lines=17> */
.L_x_1430:
[----:B------:R-:W0:Y:S02]  /*10b0*/  LDCU.64 UR4, c[0x0][0x380] ;  /* 0x00007000ff0477ac */ /* 0x000e240008000a00 */
[----:B0-----:R-:W-:-:S04]  /*10c0*/  LEA R4, P0, R2, UR4, 0x3 ;  /* 0x0000000402047c11 */ /* 0x001fc8000f8018ff */
[----:B------:R-:W-:Y:S01]  /*10d0*/  LEA.HI.X R5, R2, UR5, RZ, 0x3, P0 ;  /* 0x0000000502057c11 */ /* 0x000fe200080f1cff */
[----:B------:R-:W-:-:S05]  /*10e0*/  IMAD.MOV.U32 R2, RZ, RZ, R0 ;  /* 0x000000ffff027224 */ /* 0x000fca00078e0000 */
[----:B------:R-:W-:Y:S01]  /*10f0*/  STG.E.64 desc[UR12][R4.64], R2 ;  /* 0x0000000204007986 */ /* 0x000fe2000c101b0c */
[----:B------:R-:W-:Y:S05]  /*1100*/  EXIT ;  /* 0x000000000000794d */ /* 0x000fea0003800000 */
.L_x_1436:
        /* <DEDUP_REMOVED lines=15> */
.L_x_8810:


//--------------------- .text._ZN2at6native55_GLOBAL__N__0955718d_22_SparseCsrTensorMath_cu_868dd54534reduce_sparse_csr_dim1_cuda_kernelIalNS1_14ReductionAddOpIlEElEEvPT2_PKT_PKT0_SC_lT1_ --------------------------
	.section	.text._ZN2at6native55_GLOBAL__N__0955718d_22_SparseCsrTensorMath_cu_868dd54534reduce_sparse_csr_dim1_cuda_kernelIalNS1_14ReductionAddOpIlEElEEvPT2_PKT_PKT0_SC_lT1_,"ax",@progbits
	.align	128
.text._ZN2at6native55_GLOBAL__N__0955718d_22_SparseCsrTensorMath_cu_868dd54534reduce_sparse_csr_dim1_cuda_kernelIalNS1_14ReductionAddOpIlEElEEvPT2_PKT_PKT0_SC_lT1_:
        .type           _ZN2at6native55_GLOBAL__N__0955718d_22_SparseCsrTensorMath_cu_868dd54534reduce_sparse_csr_dim1_cuda_kernelIalNS1_14ReductionAddOpIlEElEEvPT2_PKT_PKT0_SC_lT1_,@function
        .size           _ZN2at6native55_GLOBAL__N__0955718d_22_SparseCsrTensorMath_cu_868dd54534reduce_sparse_csr_dim1_cuda_kernelIalNS1_14ReductionAddOpIlEElEEvPT2_PKT_PKT0_SC_lT1_,(.L_x_8811 - _ZN2at6native55_GLOBAL__N__0955718d_22_SparseCsrTensorMath_cu_868dd54534reduce_sparse_csr_dim1_cuda_kernelIalNS1_14ReductionAddOpIlEElEEvPT2_PKT_PKT0_SC_lT1_)
        .other          _ZN2at6native55_GLOBAL__N__0955718d_22_SparseCsrTensorMath_cu_868dd54534reduce_sparse_csr_dim1_cuda_kernelIalNS1_14ReductionAddOpIlEElEEvPT2_PKT_PKT0_SC_lT1_,@"STO_CUDA_ENTRY STV_DEFAULT"
_ZN2at6native55_GLOBAL__N__0955718d_22_SparseCsrTensorMath_cu_868dd54534reduce_sparse_csr_dim1_cuda_kernelIalNS1_14ReductionAddOpIlEElEEvPT2_PKT_PKT0_SC_lT1_:
        /* <DEDUP_REMOVED lines=24> */
[----:B------:R-:W-:Y:S02]  /*0180*/  CS2R R8, SRZ ;  /* 0x0000000000087805 */ /* 0x000fe4000001ff00 */
[----:B------:R-:W-:-:S04]  /*0190*/  ISETP.GE.U32.AND P0, PT, R5, R10, PT ;  /* 0x0000000a0500720c */ /* 0x000fc80003f06070 */
[----:B------:R-:W-:-:S13]  /*01a0*/  ISETP.GE.AND.EX P0, PT, R6, R11, PT, P0 ;  /* 0x0000000b0600720c */ /* 0x000fda0003f06300 */
[----:B0-----:R-:W-:Y:S05]  /*01b0*/  @P0 BRA `(.L_x_1438) ;  /* 0x0000000800580947 */ /* 0x001fea0003800000 */
        /* <DEDUP_REMOVED lines=12> */
[----:B------:R-:W-:Y:S02]  /*0280*/  LOP3.LUT R26, R7, 0xfffffff0, RZ, 0xc0, !PT ;  /* 0xfffffff0071a7812 */ /* 0x000fe400078ec0ff */
[----:B------:R-:W-:-:S07]  /*0290*/  CS2R R8, SRZ ;  /* 0x0000000000087805 */ /* 0x000fce000001ff00 */
.L_x_1441:
[----:B------:R-:W-:-:S04]  /*02a0*/  IADD3 R2, P1, PT, R5, UR6, RZ ;  /* 0x0000000605027c10 */ /* 0x000fc8000ff3e0ff */
[----:B------:R-:W-:-:S05]  /*02b0*/  IADD3.X R3, PT, PT, R6, UR7, RZ, P1, !PT ;  /* 0x0000000706037c10 */ /* 0x000fca0008ffe4ff */
[----:B------:R-:W2:Y:S04]  /*02c0*/  LDG.E.S8 R25, desc[UR4][R2.64] ;  /* 0x0000000402197981 */ /* 0x000ea8000c1e1300 */
[----:B------:R-:W3:Y:S04]  /*02d0*/  LDG.E.S8 R22, desc[UR4][R2.64+0x1] ;  /* 0x0000010402167981 */ /* 0x000ee8000c1e1300 */
[----:B------:R-:W4:Y:S04]  /*02e0*/  LDG.E.S8 R18, desc[UR4][R2.64+0x2] ;  /* 0x0000020402127981 */ /* 0x000f28000c1e1300 */
[----:B------:R-:W4:Y:S04]  /*02f0*/  LDG.E.S8 R21, desc[UR4][R2.64+0x3] ;  /* 0x0000030402157981 */ /* 0x000f28000c1e1300 */
[----:B------:R-:W5:Y:S04]  /*0300*/  LDG.E.S8 R16, desc[UR4][R2.64+0x4] ;  /* 0x0000040402107981 */ /* 0x000f68000c1e1300 */
[----:B------:R-:W5:Y:S04]  /*0310*/  LDG.E.S8 R19, desc[UR4][R2.64+0x5] ;  /* 0x0000050402137981 */ /* 0x000f68000c1e1300 */
[----:B------:R-:W5:Y:S04]  /*0320*/  LDG.E.S8 R14, desc[UR4][R2.64+0x6] ;  /* 0x00000604020e7981 */ /* 0x000f68000c1e1300 */
[----:B------:R-:W5:Y:S04]  /*0330*/  LDG.E.S8 R17, desc[UR4][R2.64+0x7] ;  /* 0x0000070402117981 */ /* 0x000f68000c1e1300 */
[----:B------:R-:W5:Y:S04]  /*0340*/  LDG.E.S8 R12, desc[UR4][R2.64+0x8] ;  /* 0x00000804020c7981 */ /* 0x000f68000c1e1300 */
[----:B------:R-:W5:Y:S04]  /*0350*/  LDG.E.S8 R15, desc[UR4][R2.64+0x9] ;  /* 0x00000904020f7981 */ /* 0x000f68000c1e1300 */
[----:B------:R-:W5:Y:S04]  /*0360*/  LDG.E.S8 R10, desc[UR4][R2.64+0xa] ;  /* 0x00000a04020a7981 */ /* 0x000f68000c1e1300 */
[----:B------:R-:W5:Y:S04]  /*0370*/  LDG.E.S8 R13, desc[UR4][R2.64+0xb] ;  /* 0x00000b04020d7981 */ /* 0x000f68000c1e1300 */
[----:B------:R-:W5:Y:S01]  /*0380*/  LDG.E.S8 R23, desc[UR4][R2.64+0xd] ;  /* 0x00000d0402177981 */ /* 0x000f62000c1e1300 */
[----:B--2---:R-:W-:-:S02]  /*0390*/  SHF.R.S32.HI R28, RZ, 0x1f, R25 ;  /* 0x0000001fff1c7819 */ /* 0x004fc40000011419 */
[----:B---3--:R-:W-:Y:S02]  /*03a0*/  IADD3 R20, P1, P2, R22, R8, R25 ;  /* 0x0000000816147210 */ /* 0x008fe40007a3e019 */
[----:B------:R-:W2:Y:S01]  /*03b0*/  LDG.E.S8 R8, desc[UR4][R2.64+0xc] ;  /* 0x00000c0402087981 */ /* 0x000ea2000c1e1300 */
[----:B------:R-:W-:-:S04]  /*03c0*/  SHF.R.S32.HI R22, RZ, 0x1f, R22 ;  /* 0x0000001fff167819 */ /* 0x000fc80000011416 */
[----:B------:R-:W-:Y:S02]  /*03d0*/  IADD3.X R28, PT, PT, R22, R9, R28, P1, P2 ;  /* 0x00000009161c7210 */ /* 0x000fe40000fe441c */
[----:B------:R-:W3:Y:S04]  /*03e0*/  LDG.E.S8 R9, desc[UR4][R2.64+0xe] ;  /* 0x00000e0402097981 */ /* 0x000ee8000c1e1300 */
[----:B------:R0:W3:Y:S01]  /*03f0*/  LDG.E.S8 R22, desc[UR4][R2.64+0xf] ;  /* 0x00000f0402167981 */ /* 0x0000e2000c1e1300 */
        /* <DEDUP_REMOVED lines=12> */
[--C-:B0-----:R-:W-:Y:S02]  /*04c0*/  IADD3 R2, P1, P2, R15, R16, R12.reuse ;  /* 0x000000100f027210 */ /* 0x101fe40007a3e00c */
[----:B------:R-:W-:Y:S02]  /*04d0*/  SHF.R.S32.HI R12, RZ, 0x1f, R12 ;  /* 0x0000001fff0c7819 */ /* 0x000fe4000001140c */
[----:B------:R-:W-:-:S04]  /*04e0*/  SHF.R.S32.HI R15, RZ, 0x1f, R15 ;  /* 0x0000001fff0f7819 */ /* 0x000fc8000001140f */
[----:B------:R-:W-:Y:S02]  /*04f0*/  IADD3.X R12, PT, PT, R15, R14, R12, P1, P2 ;  /* 0x0000000e0f0c7210 */ /* 0x000fe40000fe440c */
[--C-:B------:R-:W-:Y:S02]  /*0500*/  IADD3 R2, P1, P2, R13, R2, R10.reuse ;  /* 0x000000020d027210 */ /* 0x100fe40007a3e00a */
[----:B------:R-:W-:Y:S02]  /*0510*/  SHF.R.S32.HI R10, RZ, 0x1f, R10 ;  /* 0x0000001fff0a7819 */ /* 0x000fe4000001140a */
[----:B------:R-:W-:-:S04]  /*0520*/  SHF.R.S32.HI R13, RZ, 0x1f, R13 ;  /* 0x0000001fff0d7819 */ /* 0x000fc8000001140d */
[----:B------:R-:W-:Y:S02]  /*0530*/  IADD3.X R10, PT, PT, R13, R12, R10, P1, P2 ;  /* 0x0000000c0d0a7210 */ /* 0x000fe40000fe440a */
[----:B------:R-:W-:-:S04]  /*0540*/  IADD3 R26, P1, PT, R26, -0x10, RZ ;  /* 0xfffffff01a1a7810 */ /* 0x000fc80007f3e0ff */
[----:B------:R-:W-:Y:S02]  /*0550*/  IADD3.X R11, PT, PT, R11, -0x1, RZ, P1, !PT ;  /* 0xffffffff0b0b7810 */ /* 0x000fe40000ffe4ff */
[----:B------:R-:W-:-:S04]  /*0560*/  ISETP.NE.U32.AND P1, PT, R26, RZ, PT ;  /* 0x000000ff1a00720c */ /* 0x000fc80003f25070 */
[----:B------:R-:W-:Y:S02]  /*0570*/  ISETP.NE.AND.EX P1, PT, R11, RZ, PT, P1 ;  /* 0x000000ff0b00720c */ /* 0x000fe40003f25310 */
[--C-:B--2---:R-:W-:Y:S02]  /*0580*/  IADD3 R2, P2, P3, R23, R2, R8.reuse ;  /* 0x0000000217027210 */ /* 0x104fe40007b5e008 */
[----:B------:R-:W-:Y:S02]  /*0590*/  SHF.R.S32.HI R8, RZ, 0x1f, R8 ;  /* 0x0000001fff087819 */ /* 0x000fe40000011408 */
[----:B------:R-:W-:-:S04]  /*05a0*/  SHF.R.S32.HI R23, RZ, 0x1f, R23 ;  /* 0x0000001fff177819 */ /* 0x000fc80000011417 */
[----:B------:R-:W-:Y:S02]  /*05b0*/  IADD3.X R23, PT, PT, R23, R10, R8, P2, P3 ;  /* 0x0000000a17177210 */ /* 0x000fe400017e6408 */
[----:B------:R-:W-:Y:S02]  /*05c0*/  IADD3 R5, P2, PT, R5, 0x10, RZ ;  /* 0x0000001005057810 */ /* 0x000fe40007f5e0ff */
[--C-:B---3--:R-:W-:Y:S02]  /*05d0*/  IADD3 R8, P3, P4, R22, R2, R9.reuse ;  /* 0x0000000216087210 */ /* 0x108fe40007c7e009 */
[----:B------:R-:W-:Y:S02]  /*05e0*/  SHF.R.S32.HI R9, RZ, 0x1f, R9 ;  /* 0x0000001fff097819 */ /* 0x000fe40000011409 */
[----:B------:R-:W-:Y:S01]  /*05f0*/  SHF.R.S32.HI R22, RZ, 0x1f, R22 ;  /* 0x0000001fff167819 */ /* 0x000fe20000011416 */
[----:B------:R-:W-:-:S03]  /*0600*/  IMAD.X R6, RZ, RZ, R6, P2 ;  /* 0x000000ffff067224 */ /* 0x000fc600010e0606 */
[----:B------:R-:W-:Y:S01]  /*0610*/  IADD3.X R9, PT, PT, R22, R23, R9, P3, P4 ;  /* 0x0000001716097210 */ /* 0x000fe20001fe8409 */
[----:B------:R-:W-:Y:S06]  /*0620*/  @P1 BRA `(.L_x_1441) ;  /* 0xfffffffc001c1947 */ /* 0x000fec000383ffff */
.L_x_1440:
[----:B------:R-:W-:Y:S05]  /*0630*/  BSYNC.RECONVERGENT B1 ;  /* 0x0000000000017941 */ /* 0x000fea0003800200 */
.L_x_1439:
        /* <DEDUP_REMOVED lines=11> */
[----:B------:R-:W2:Y:S04]  /*06f0*/  LDG.E.S8 R11, desc[UR4][R2.64] ;  /* 0x00000004020b7981 */ /* 0x000ea8000c1e1300 */
[----:B------:R-:W2:Y:S04]  /*0700*/  LDG.E.S8 R12, desc[UR4][R2.64+0x1] ;  /* 0x00000104020c7981 */ /* 0x000ea8000c1e1300 */
[----:B------:R-:W3:Y:S04]  /*0710*/  LDG.E.S8 R13, desc[UR4][R2.64+0x2] ;  /* 0x00000204020d7981 */ /* 0x000ee8000c1e1300 */
[----:B------:R-:W3:Y:S04]  /*0720*/  LDG.E.S8 R14, desc[UR4][R2.64+0x3] ;  /* 0x00000304020e7981 */ /* 0x000ee8000c1e1300 */
[----:B------:R-:W4:Y:S04]  /*0730*/  LDG.E.S8 R15, desc[UR4][R2.64+0x4] ;  /* 0x00000404020f7981 */ /* 0x000f28000c1e1300 */
[----:B------:R-:W4:Y:S04]  /*0740*/  LDG.E.S8 R16, desc[UR4][R2.64+0x5] ;  /* 0x0000050402107981 */ /* 0x000f28000c1e1300 */
[----:B------:R-:W5:Y:S04]  /*0750*/  LDG.E.S8 R10, desc[UR4][R2.64+0x6] ;  /* 0x00000604020a7981 */ /* 0x000f68000c1e1300 */
[----:B------:R-:W5:Y:S01]  /*0760*/  LDG.E.S8 R17, desc[UR4][R2.64+0x7] ;  /* 0x0000070402117981 */ /* 0x000f62000c1e1300 */
        /* <DEDUP_REMOVED lines=18> */
.L_x_1443:
[----:B------:R-:W-:Y:S05]  /*0890*/  BSYNC.RECONVERGENT B1 ;  /* 0x0000000000017941 */ /* 0x000fea0003800200 */
.L_x_1442:
[----:B------:R-:W-:Y:S05]  /*08a0*/  @!P0 BRA `(.L_x_1438) ;  /* 0x00000000009c8947 */ /* 0x000fea0003800000 */
[----:B------:R-:W-:-:S04]  /*08b0*/  ISETP.GE.U32.AND P0, PT, R18, 0x4, PT ;  /* 0x000000041200780c */ /* 0x000fc80003f06070 */
[----:B------:R-:W-:-:S13]  /*08c0*/  ISETP.GE.U32.AND.EX P0, PT, RZ, RZ, PT, P0 ;  /* 0x000000ffff00720c */ /* 0x000fda0003f06100 */
[----:B------:R-:W0:Y:S02]  /*08d0*/  @P0 LDC.64 R2, c[0x0][0x388] ;  /* 0x0000e200ff020b82 */ /* 0x000e240000000a00 */
[----:B0-----:R-:W-:-:S05]  /*08e0*/  @P0 IADD3 R2, P1, PT, R5, R2, RZ ;  /* 0x0000000205020210 */ /* 0x001fca0007f3e0ff */
[----:B------:R-:W-:-:S05]  /*08f0*/  @P0 IMAD.X R3, R6, 0x1, R3, P1 ;  /* 0x0000000106030824 */ /* 0x000fca00008e0603 */
[----:B------:R-:W2:Y:S04]  /*0900*/  @P0 LDG.E.S8 R11, desc[UR4][R2.64] ;  /* 0x00000004020b0981 */ /* 0x000ea8000c1e1300 */
[----:B------:R-:W3:Y:S04]  /*0910*/  @P0 LDG.E.S8 R13, desc[UR4][R2.64+0x1] ;  /* 0x00000104020d0981 */ /* 0x000ee8000c1e1300 */
[----:B------:R-:W4:Y:S04]  /*0920*/  @P0 LDG.E.S8 R14, desc[UR4][R2.64+0x2] ;  /* 0x00000204020e0981 */ /* 0x000f28000c1e1300 */
[----:B------:R4:W5:Y:S01]  /*0930*/  @P0 LDG.E.S8 R15, desc[UR4][R2.64+0x3] ;  /* 0x00000304020f0981 */ /* 0x000962000c1e1300 */
        /* <DEDUP_REMOVED lines=16> */
[----:B0-----:R-:W-:-:S04]  /*0a40*/  IADD3 R5, P0, PT, R5, UR8, RZ ;  /* 0x0000000805057c10 */ /* 0x001fc8000ff1e0ff */
[----:B------:R-:W-:-:S09]  /*0a50*/  IADD3.X R6, PT, PT, R6, UR9, RZ, P0, !PT ;  /* 0x0000000906067c10 */ /* 0x000fd200087fe4ff */
.L_x_1444:
[----:B------:R-:W-:Y:S02]  /*0a60*/  IMAD.MOV.U32 R2, RZ, RZ, R5 ;  /* 0x000000ffff027224 */ /* 0x000fe400078e0005 */
[----:B------:R-:W-:-:S05]  /*0a70*/  IMAD.MOV.U32 R3, RZ, RZ, R6 ;  /* 0x000000ffff037224 */ /* 0x000fca00078e0006 */
[----:B------:R-:W2:Y:S01]  /*0a80*/  LDG.E.S8 R2, desc[UR4][R2.64] ;  /* 0x0000000402027981 */ /* 0x000ea2000c1e1300 */
        /* <DEDUP_REMOVED lines=9> */
.L_x_1438:
[----:B------:R-:W-:Y:S05]  /*0b20*/  BSYNC.RECONVERGENT B0 ;  /* 0x0000000000007941 */ /* 0x000fea0003800200 */
.L_x_1437:
        /* <DEDUP_REMOVED lines=9> */
.L_x_1445:
        /* <DEDUP_REMOVED lines=12> */
.L_x_8811:


//--------------------- .text._ZN2at6native55_GLOBAL__N__0955718d_22_SparseCsrTensorMath_cu_868dd54534reduce_sparse_csr_dim1_cuda_kernelIaiNS1_14ReductionAddOpIlEElEEvPT2_PKT_PKT0_SC_lT1_ --------------------------
	.section	.text._ZN2at6native55_GLOBAL__N__0955718d_22_SparseCsrTensorMath_cu_868dd54534reduce_sparse_csr_dim1_cuda_kernelIaiNS1_14ReductionAddOpIlEElEEvPT2_PKT_PKT0_SC_lT1_,"ax",@progbits
	.align	128
.text._ZN2at6native55_GLOBAL__N__0955718d_22_SparseCsrTensorMath_cu_868dd54534reduce_sparse_csr_dim1_cuda_kernelIaiNS1_14ReductionAddOpIlEElEEvPT2_PKT_PKT0_SC_lT1_:
        .type           _ZN2at6native55_GLOBAL__N__0955718d_22_SparseCsrTensorMath_cu_868dd54534reduce_sparse_csr_dim1_cuda_kernelIaiNS1_14ReductionAddOpIlEElEEvPT2_PKT_PKT0_SC_lT1_,@function
        .size           _ZN2at6native55_GLOBAL__N__0955718d_22_SparseCsrTensorMath_cu_868dd54534reduce_sparse_csr_dim1_cuda_kernelIaiNS1_14ReductionAddOpIlEElEEvPT2_PKT_PKT0_SC_lT1_,(.L_x_8812 - _ZN2at6native55_GLOBAL__N__0955718d_22_SparseCsrTensorMath_cu_868dd54534reduce_sparse_csr_dim1_cuda_kernelIaiNS1_14ReductionAddOpIlEElEEvPT2_PKT_PKT0_SC_lT1_)
        .other          _ZN2at6native55_GLOBAL__N__0955718d_22_SparseCsrTensorMath_cu_868dd54534reduce_sparse_csr_dim1_cuda_kernelIaiNS1_14ReductionAddOpIlEElEEvPT2_PKT_PKT0_SC_lT1_,@"STO_CUDA_ENTRY STV_DEFAULT"
_ZN2at6native55_GLOBAL__N__0955718d_22_SparseCsrTensorMath_cu_868dd54534reduce_sparse_csr_dim1_cuda_kernelIaiNS1_14ReductionAddOpIlEElEEvPT2_PKT_PKT0_SC_lT1_:
        /* <DEDUP_REMOVED lines=31> */
[----:B------:R-:W-:Y:S02]  /*01f0*/  LOP3.LUT R9, R8, 0xfffffff0, RZ, 0xc0, !PT ;  /* 0xfffffff008097812 */ /* 0x000fe400078ec0ff */
[----:B------:R-:W-:-:S03]  /*0200*/  CS2R R4, SRZ ;  /* 0x0000000000047805 */ /* 0x000fc6000001ff00 */
[----:B------:R-:W-:-:S07]  /*0210*/  IMAD.MOV R9, RZ, RZ, -R9 ;  /* 0x000000ffff097224 */ /* 0x000fce00078e0a09 */
.L_x_1450:
[----:B------:R-:W0:Y:S01]  /*0220*/  LDC.64 R2, c[0x0][0x388] ;  /* 0x0000e200ff027b82 */ /* 0x000e220000000a00 */
[----:B------:R-:W-:Y:S02]  /*0230*/  SHF.R.S32.HI R10, RZ, 0x1f, R7 ;  /* 0x0000001fff0a7819 */ /* 0x000fe40000011407 */
[----:B0-----:R-:W-:-:S04]  /*0240*/  IADD3 R2, P1, P2, R7, 0x7, R2 ;  /* 0x0000000707027810 */ /* 0x001fc80007a3e002 */
[----:B------:R-:W-:-:S05]  /*0250*/  IADD3.X R3, PT, PT, R10, R3, RZ, P1, P2 ;  /* 0x000000030a037210 */ /* 0x000fca0000fe44ff */
[----:B------:R-:W2:Y:S04]  /*0260*/  LDG.E.S8 R25, desc[UR4][R2.64+-0x7] ;  /* 0xfffff90402197981 */ /* 0x000ea8000c1e1300 */
[----:B------:R-:W2:Y:S04]  /*0270*/  LDG.E.S8 R24, desc[UR4][R2.64+-0x6] ;  /* 0xfffffa0402187981 */ /* 0x000ea8000c1e1300 */
[----:B------:R-:W3:Y:S04]  /*0280*/  LDG.E.S8 R23, desc[UR4][R2.64+-0x5] ;  /* 0xfffffb0402177981 */ /* 0x000ee8000c1e1300 */
        /* <DEDUP_REMOVED lines=13> */
[----:B------:R-:W-:-:S02]  /*0360*/  VIADD R9, R9, 0x10 ;  /* 0x0000001009097836 */ /* 0x000fc40000000000 */
[----:B------:R-:W-:Y:S01]  /*0370*/  VIADD R7, R7, 0x10 ;  /* 0x0000001007077836 */ /* 0x000fe20000000000 */
        /* <DEDUP_REMOVED lines=22> */
[----:B------:R-:W-:Y:S02]  /*04e0*/  SHF.R.S32.HI R14, RZ, 0x1f, R14 ;  /* 0x0000001fff0e7819 */ /* 0x000fe4000001140e */
[----:B------:R-:W-:Y:S02]  /*04f0*/  SHF.R.S32.HI R5, RZ, 0x1f, R10 ;  /* 0x0000001fff057819 */ /* 0x000fe4000001140a */
[----:B------:R-:W-:-:S02]  /*0500*/  IADD3.X R13, PT, PT, R14, R15, R13, P1, P2 ;  /* 0x0000000f0e0d7210 */ /* 0x000fc40000fe440d */
[--C-:B------:R-:W-:Y:S02]  /*0510*/  IADD3 R4, P1, P2, R11, R4, R12.reuse ;  /* 0x000000040b047210 */ /* 0x100fe40007a3e00c */
[----:B------:R-:W-:Y:S02]  /*0520*/  SHF.R.S32.HI R12, RZ, 0x1f, R12 ;  /* 0x0000001fff0c7819 */ /* 0x000fe4000001140c */
[----:B------:R-:W-:Y:S02]  /*0530*/  SHF.R.S32.HI R11, RZ, 0x1f, R11 ;  /* 0x0000001fff0b7819 */ /* 0x000fe4000001140b */
[----:B------:R-:W-:Y:S02]  /*0540*/  SHF.R.S32.HI R2, RZ, 0x1f, R21 ;  /* 0x0000001fff027819 */ /* 0x000fe40000011415 */
[----:B------:R-:W-:Y:S02]  /*0550*/  IADD3.X R11, PT, PT, R11, R13, R12, P1, P2 ;  /* 0x0000000d0b0b7210 */ /* 0x000fe40000fe440c */
[----:B------:R-:W-:-:S02]  /*0560*/  ISETP.NE.AND P1, PT, R9, RZ, PT ;  /* 0x000000ff0900720c */ /* 0x000fc40003f25270 */
[----:B------:R-:W-:-:S04]  /*0570*/  IADD3 R4, P2, P3, R21, R4, R10 ;  /* 0x0000000415047210 */ /* 0x000fc80007b5e00a */
[----:B------:R-:W-:-:S07]  /*0580*/  IADD3.X R5, PT, PT, R2, R11, R5, P2, P3 ;  /* 0x0000000b02057210 */ /* 0x000fce00017e6405 */
[----:B------:R-:W-:Y:S05]  /*0590*/  @P1 BRA `(.L_x_1450) ;  /* 0xfffffffc00201947 */ /* 0x000fea000383ffff */
.L_x_1449:
[----:B------:R-:W-:Y:S05]  /*05a0*/  BSYNC.RECONVERGENT B1 ;  /* 0x0000000000017941 */ /* 0x000fea0003800200 */
.L_x_1448:
        /* <DEDUP_REMOVED lines=34> */
.L_x_1452:
[----:B------:R-:W-:Y:S05]  /*07d0*/  BSYNC.RECONVERGENT B1 ;  /* 0x0000000000017941 */ /* 0x000fea0003800200 */
.L_x_1451:
        /* <DEDUP_REMOVED lines=10> */
[----:B------:R-:W3:Y:S04]  /*0880*/  LDG.E.S8 R11, desc[UR4][R2.64+0x1] ;  /* 0x00000104020b7981 */ /* 0x000ee8000c1e1300 */
[----:B------:R-:W4:Y:S04]  /*0890*/  LDG.E.S8 R13, desc[UR4][R2.64+0x2] ;  /* 0x00000204020d7981 */ /* 0x000f28000c1e1300 */
[----:B------:R-:W5:Y:S01]  /*08a0*/  LDG.E.S8 R14, desc[UR4][R2.64+0x3] ;  /* 0x00000304020e7981 */ /* 0x000f62000c1e1300 */
[----:B------:R-:W-:Y:S01]  /*08b0*/  VIADD R7, R7, 0x4 ;  /* 0x0000000407077836 */ /* 0x000fe20000000000 */
[----:B--2---:R-:W-:-:S02]  /*08c0*/  SHF.R.S32.HI R10, RZ, 0x1f, R9 ;  /* 0x0000001fff0a7819 */ /* 0x004fc40000011409 */
[----:B---3--:R-:W-:Y:S02]  /*08d0*/  IADD3 R4, P1, P2, R11, R4, R9 ;  /* 0x000000040b047210 */ /* 0x008fe40007a3e009 */
[----:B------:R-:W-:Y:S02]  /*08e0*/  SHF.R.S32.HI R11, RZ, 0x1f, R11 ;  /* 0x0000001fff0b7819 */ /* 0x000fe4000001140b */
[--C-:B----4-:R-:W-:Y:S02]  /*08f0*/  SHF.R.S32.HI R12, RZ, 0x1f, R13.reuse ;  /* 0x0000001fff0c7819 */ /* 0x110fe4000001140d */
[----:B------:R-:W-:Y:S02]  /*0900*/  IADD3.X R5, PT, PT, R11, R5, R10, P1, P2 ;  /* 0x000000050b057210 */ /* 0x000fe40000fe440a */
[----:B-----5:R-:W-:Y:S02]  /*0910*/  IADD3 R4, P3, P4, R14, R4, R13 ;  /* 0x000000040e047210 */ /* 0x020fe40007c7e00d */
[----:B------:R-:W-:-:S04]  /*0920*/  SHF.R.S32.HI R14, RZ, 0x1f, R14 ;  /* 0x0000001fff0e7819 */ /* 0x000fc8000001140e */
[----:B------:R-:W-:-:S07]  /*0930*/  IADD3.X R5, PT, PT, R14, R5, R12, P3, P4 ;  /* 0x000000050e057210 */ /* 0x000fce0001fe840c */
.L_x_1454:
[----:B------:R-:W-:Y:S05]  /*0940*/  BSYNC.RECONVERGENT B1 ;  /* 0x0000000000017941 */ /* 0x000fea0003800200 */
.L_x_1453:
[----:B------:R-:W-:Y:S05]  /*0950*/  @!P0 BRA `(.L_x_1447) ;  /* 0x00000000002c8947 */ /* 0x000fea0003800000 */
[----:B------:R-:W-:-:S07]  /*0960*/  IMAD.MOV R8, RZ, RZ, -R8 ;  /* 0x000000ffff087224 */ /* 0x000fce00078e0a08 */
.L_x_1455:
[----:B------:R-:W0:Y:S02]  /*0970*/  LDCU.64 UR6, c[0x0][0x388] ;  /* 0x00007100ff0677ac */ /* 0x000e240008000a00 */
[----:B0-----:R-:W-:-:S04]  /*0980*/  IADD3 R2, P0, PT, R7, UR6, RZ ;  /* 0x0000000607027c10 */ /* 0x001fc8000ff1e0ff */
[----:B------:R-:W-:-:S05]  /*0990*/  LEA.HI.X.SX32 R3, R7, UR7, 0x1, P0 ;  /* 0x0000000707037c11 */ /* 0x000fca00080f0eff */
[----:B------:R-:W2:Y:S01]  /*09a0*/  LDG.E.S8 R2, desc[UR4][R2.64] ;  /* 0x0000000402027981 */ /* 0x000ea2000c1e1300 */
[----:B------:R-:W-:Y:S02]  /*09b0*/  VIADD R8, R8, 0x1 ;  /* 0x0000000108087836 */ /* 0x000fe40000000000 */
[----:B------:R-:W-:-:S03]  /*09c0*/  VIADD R7, R7, 0x1 ;  /* 0x0000000107077836 */ /* 0x000fc60000000000 */
[----:B------:R-:W-:Y:S02]  /*09d0*/  ISETP.NE.AND P0, PT, R8, RZ, PT ;  /* 0x000000ff0800720c */ /* 0x000fe40003f05270 */
[----:B--2---:R-:W-:-:S04]  /*09e0*/  IADD3 R4, P1, PT, R2, R4, RZ ;  /* 0x0000000402047210 */ /* 0x004fc80007f3e0ff */
[----:B------:R-:W-:-:S07]  /*09f0*/  LEA.HI.X.SX32 R5, R2, R5, 0x1, P1 ;  /* 0x0000000502057211 */ /* 0x000fce00008f0eff */
[----:B------:R-:W-:Y:S05]  /*0a00*/  @P0 BRA `(.L_x_1455) ;  /* 0xfffffffc00d80947 */ /* 0x000fea000383ffff */
.L_x_1447:
[----:B------:R-:W-:Y:S05]  /*0a10*/  BSYNC.RECONVERGENT B0 ;  /* 0x0000000000007941 */ /* 0x000fea0003800200 */
.L_x_1446:
        /* <DEDUP_REMOVED lines=8> */
.L_x_1456:
        /* <DEDUP_REMOVED lines=14> */
.L_x_8812:


//--------------------- .text._ZN2at6native55_GLOBAL__N__0955718d_22_SparseCsrTensorMath_cu_868dd54534reduce_sparse_csr_dim0_cuda_kernelIalNS1_14ReductionAddOpIlEElEEvPT2_PKT0_lPKT_S9_lT1_ --------------------------
	.section	.text._ZN2at6native55_GLOBAL__N__0955718d_22_SparseCsrTensorMath_cu_868dd54534reduce_sparse_csr_dim0_cuda_kernelIalNS1_14ReductionAddOpIlEElEEvPT2_PKT0_lPKT_S9_lT1_,"ax",@progbits
	.align	128
.text._ZN2at6native55_GLOBAL__N__0955718d_22_SparseCsrTensorMath_cu_868dd54534reduce_sparse_csr_dim0_cuda_kernelIalNS1_14ReductionAddOpIlEElEEvPT2_PKT0_lPKT_S9_lT1_:
        .type           _ZN2at6native55_GLOBAL__N__0955718d_22_SparseCsrTensorMath_cu_868dd54534reduce_sparse_csr_dim0_cuda_kernelIalNS1_14ReductionAddOpIlEElEEvPT2_PKT0_lPKT_S9_lT1_,@function
        .size           _ZN2at6native55_GLOBAL__N__0955718d_22_SparseCsrTensorMath_cu_868dd54534reduce_sparse_csr_dim0_cuda_kernelIalNS1_14ReductionAddOpIlEElEEvPT2_PKT0_lPKT_S9_lT1_,(.L_x_8813 - _ZN2at6native55_GLOBAL__N__0955718d_22_SparseCsrTensorMath_cu_868dd54534reduce_sparse_csr_dim0_cuda_kernelIalNS1_14ReductionAddOpIlEElEEvPT2_PKT0_lPKT_S9_lT1_)
        .other          _ZN2at6native55_GLOBAL__N__0955718d_22_SparseCsrTensorMath_cu_868dd54534reduce_sparse_csr_dim0_cuda_kernelIalNS1_14ReductionAddOpIlEElEEvPT2_PKT0_lPKT_S9_lT1_,@"STO_CUDA_ENTRY STV_DEFAULT"
_ZN2at6native55_GLOBAL__N__0955718d_22_SparseCsrTensorMath_cu_868dd54534reduce_sparse_csr_dim0_cuda_kernelIalNS1_14ReductionAddOpIlEElEEvPT2_PKT0_lPKT_S9_lT1_:
        /* <DEDUP_REMOVED lines=48> */
.L_x_1459:
        /* <DEDUP_REMOVED lines=16> */
[----:B------:R-:W3:Y:S01]  /*0400*/  @!P1 LDG.E.S8 R22, desc[UR14][R6.64+-0x7] ;  /* 0xfffff90e06169981 */ /* 0x000ee2000c1e1300 */
[----:B------:R-:W-:-:S03]  /*0410*/  ISETP.NE.AND.EX P4, PT, R3, R17, PT, P4 ;  /* 0x000000110300720c */ /* 0x000fc60003f85340 */
[----:B------:R-:W4:Y:S04]  /*0420*/  LDG.E.64 R20, desc[UR14][R4.64+-0x8] ;  /* 0xfffff80e04147981 */ /* 0x000f28000c1e1b00 */
[----:B------:R-:W4:Y:S04]  /*0430*/  @!P3 LDG.E.S8 R24, desc[UR14][R6.64+-0x6] ;  /* 0xfffffa0e0618b981 */ /* 0x000f28000c1e1300 */
[----:B------:R-:W4:Y:S01]  /*0440*/  @!P2 LDG.E.S8 R25, desc[UR14][R6.64+-0x5] ;  /* 0xfffffb0e0619a981 */ /* 0x000f22000c1e1300 */
[----:B------:R-:W-:-:S03]  /*0450*/  ISETP.NE.U32.AND P5, PT, R2, R8, PT ;  /* 0x000000080200720c */ /* 0x000fc60003fa5070 */
[----:B------:R-:W4:Y:S04]  /*0460*/  LDG.E.64 R16, desc[UR14][R4.64] ;  /* 0x0000000e04107981 */ /* 0x000f28000c1e1b00 */
[----:B------:R-:W4:Y:S01]  /*0470*/  @!P4 LDG.E.S8 R23, desc[UR14][R6.64+-0x4] ;  /* 0xfffffc0e0617c981 */ /* 0x000f22000c1e1300 */
[----:B------:R-:W-:-:S03]  /*0480*/  ISETP.NE.AND.EX P5, PT, R3, R9, PT, P5 ;  /* 0x000000090300720c */ /* 0x000fc60003fa5350 */
[----:B------:R-:W4:Y:S01]  /*0490*/  LDG.E.64 R8, desc[UR14][R4.64+0x8] ;  /* 0x0000080e04087981 */ /* 0x000f22000c1e1b00 */
[----:B------:R-:W-:-:S04]  /*04a0*/  ISETP.NE.U32.AND P0, PT, R2, R10, PT ;  /* 0x0000000a0200720c */ /* 0x000fc80003f05070 */
[----:B------:R-:W-:Y:S02]  /*04b0*/  ISETP.NE.AND.EX P0, PT, R3, R11, PT, P0 ;  /* 0x0000000b0300720c */ /* 0x000fe40003f05300 */
[----:B------:R-:W4:Y:S04]  /*04c0*/  LDG.E.64 R10, desc[UR14][R4.64+0x10] ;  /* 0x0000100e040a7981 */ /* 0x000f28000c1e1b00 */
[----:B------:R-:W4:Y:S01]  /*04d0*/  @!P5 LDG.E.S8 R15, desc[UR14][R6.64+-0x3] ;  /* 0xfffffd0e060fd981 */ /* 0x000f22000c1e1300 */
        /* <DEDUP_REMOVED lines=10> */
[----:B------:R-:W3:Y:S01]  /*0580*/  @!P0 LDG.E.S8 R20, desc[UR14][R6.64+-0x2] ;  /* 0xfffffe0e06148981 */ /* 0x000ee2000c1e1300 */
[----:B------:R-:W-:Y:S02]  /*0590*/  ISETP.NE.AND.EX P2, PT, R3, R21, PT, P3 ;  /* 0x000000150300720c */ /* 0x000fe40003f45330 */
[----:B------:R-:W-:Y:S01]  /*05a0*/  ISETP.NE.U32.AND P3, PT, R2, R16, PT ;  /* 0x000000100200720c */ /* 0x000fe20003f65070 */
[----:B------:R-:W4:Y:S01]  /*05b0*/  @!P1 LDG.E.S8 R21, desc[UR14][R6.64+-0x1] ;  /* 0xffffff0e06159981 */ /* 0x000f22000c1e1300 */
[----:B------:R-:W-:Y:S02]  /*05c0*/  @!P4 IADD3 R0, P6, PT, R23, R0, RZ ;  /* 0x000000001700c210 */ /* 0x000fe40007fde0ff */
[----:B------:R-:W-:-:S02]  /*05d0*/  ISETP.NE.AND.EX P3, PT, R3, R17, PT, P3 ;  /* 0x000000110300720c */ /* 0x000fc40003f65330 */
[----:B------:R-:W-:Y:S01]  /*05e0*/  @!P4 LEA.HI.X.SX32 R13, R23, R13, 0x1, P6 ;  /* 0x0000000d170dc211 */ /* 0x000fe200030f0eff */
[----:B------:R-:W2:Y:S01]  /*05f0*/  LDG.E.64 R16, desc[UR14][R4.64+0x18] ;  /* 0x0000180e04107981 */ /* 0x000ea2000c1e1b00 */
[----:B------:R-:W-:-:S03]  /*0600*/  ISETP.NE.U32.AND P4, PT, R2, R8, PT ;  /* 0x000000080200720c */ /* 0x000fc60003f85070 */
[----:B------:R-:W2:Y:S01]  /*0610*/  @!P2 LDG.E.S8 R24, desc[UR14][R6.64] ;  /* 0x0000000e0618a981 */ /* 0x000ea2000c1e1300 */
[----:B------:R-:W-:Y:S02]  /*0620*/  ISETP.NE.AND.EX P4, PT, R3, R9, PT, P4 ;  /* 0x000000090300720c */ /* 0x000fe40003f85340 */
[C---:B------:R-:W-:Y:S01]  /*0630*/  @!P5 IADD3 R0, P6, PT, R15.reuse, R0, RZ ;  /* 0x000000000f00d210 */ /* 0x040fe20007fde0ff */
[----:B------:R-:W2:Y:S04]  /*0640*/  LDG.E.64 R8, desc[UR14][R4.64+0x28] ;  /* 0x0000280e04087981 */ /* 0x000ea8000c1e1b00 */
[----:B------:R-:W2:Y:S01]  /*0650*/  @!P3 LDG.E.S8 R25, desc[UR14][R6.64+0x1] ;  /* 0x0000010e0619b981 */ /* 0x000ea2000c1e1300 */
[----:B------:R-:W-:Y:S02]  /*0660*/  @!P5 LEA.HI.X.SX32 R13, R15, R13, 0x1, P6 ;  /* 0x0000000d0f0dd211 */ /* 0x000fe400030f0eff */
[----:B------:R-:W-:Y:S01]  /*0670*/  ISETP.NE.U32.AND P5, PT, R2, R10, PT ;  /* 0x0000000a0200720c */ /* 0x000fe20003fa5070 */
[----:B------:R-:W2:Y:S04]  /*0680*/  LDG.E.64 R22, desc[UR14][R4.64+0x30] ;  /* 0x0000300e04167981 */ /* 0x000ea8000c1e1b00 */
[----:B------:R-:W2:Y:S01]  /*0690*/  @!P4 LDG.E.S8 R15, desc[UR14][R6.64+0x2] ;  /* 0x0000020e060fc981 */ /* 0x000ea2000c1e1300 */
        /* <DEDUP_REMOVED lines=15> */
[----:B------:R-:W2:Y:S01]  /*0790*/  @!P5 LDG.E.S8 R8, desc[UR14][R6.64+0x3] ;  /* 0x0000030e0608d981 */ /* 0x000ea2000c1e1300 */
[----:B------:R-:W-:-:S02]  /*07a0*/  ISETP.NE.AND.EX P2, PT, R3, R9, PT, P6 ;  /* 0x000000090300720c */ /* 0x000fc40003f45360 */
[C---:B------:R-:W-:Y:S01]  /*07b0*/  @!P4 IADD3 R0, P6, PT, R15.reuse, R0, RZ ;  /* 0x000000000f00c210 */ /* 0x040fe20007fde0ff */
[----:B------:R-:W3:Y:S01]  /*07c0*/  @!P0 LDG.E.S8 R9, desc[UR14][R6.64+0x4] ;  /* 0x0000040e06098981 */ /* 0x000ee2000c1e1300 */
[C---:B------:R-:W-:Y:S02]  /*07d0*/  ISETP.NE.U32.AND P3, PT, R2.reuse, R22, PT ;  /* 0x000000160200720c */ /* 0x040fe40003f65070 */
[----:B------:R-:W-:Y:S02]  /*07e0*/  @!P4 LEA.HI.X.SX32 R13, R15, R13, 0x1, P6 ;  /* 0x0000000d0f0dc211 */ /* 0x000fe400030f0eff */
[C---:B------:R-:W-:Y:S02]  /*07f0*/  ISETP.NE.AND.EX P3, PT, R3.reuse, R23, PT, P3 ;  /* 0x000000170300720c */ /* 0x040fe40003f65330 */
[----:B------:R-:W-:Y:S02]  /*0800*/  ISETP.NE.U32.AND P4, PT, R2, R10, PT ;  /* 0x0000000a0200720c */ /* 0x000fe40003f85070 */
[----:B------:R-:W4:Y:S02]  /*0810*/  @!P1 LDG.E.S8 R10, desc[UR14][R6.64+0x5] ;  /* 0x0000050e060a9981 */ /* 0x000f24000c1e1300 */
[----:B------:R-:W-:-:S02]  /*0820*/  ISETP.NE.AND.EX P4, PT, R3, R11, PT, P4 ;  /* 0x0000000b0300720c */ /* 0x000fc40003f85340 */
[----:B------:R-:W4:Y:S05]  /*0830*/  @!P2 LDG.E.S8 R11, desc[UR14][R6.64+0x6] ;  /* 0x0000060e060ba981 */ /* 0x000f2a000c1e1300 */
[----:B------:R-:W4:Y:S06]  /*0840*/  @!P3 LDG.E.S8 R15, desc[UR14][R6.64+0x7] ;  /* 0x0000070e060fb981 */ /* 0x000f2c000c1e1300 */
[----:B------:R-:W4:Y:S01]  /*0850*/  @!P4 LDG.E.S8 R16, desc[UR14][R6.64+0x8] ;  /* 0x0000080e0610c981 */ /* 0x000f22000c1e1300 */
        /* <DEDUP_REMOVED lines=21> */
.L_x_1458:
        /* <DEDUP_REMOVED lines=17> */
[----:B0-----:R-:W-:-:S03]  /*0ac0*/  UIADD3 UR4, UP1, UPT, UR5, UR8, URZ ;  /* 0x0000000805047290 */ /* 0x001fc6000ff3e0ff */
[----:B------:R-:W4:Y:S01]  /*0ad0*/  LDG.E.64 R16, desc[UR14][R4.64+0x20] ;  /* 0x0000200e04107981 */ /* 0x000f22000c1e1b00 */
[----:B------:R-:W-:-:S03]  /*0ae0*/  UIADD3.X UR7, UPT, UPT, UR6, UR9, URZ, UP1, !UPT ;  /* 0x0000000906077290 */ /* 0x000fc60008ffe4ff */
        /* <DEDUP_REMOVED lines=10> */
[----:B------:R-:W3:Y:S04]  /*0b90*/  @!P2 LDG.E.S8 R15, desc[UR14][R6.64] ;  /* 0x0000000e060fa981 */ /* 0x000ee8000c1e1300 */
[----:B------:R-:W3:Y:S01]  /*0ba0*/  @!P3 LDG.E.S8 R24, desc[UR14][R6.64+0x1] ;  /* 0x0000010e0618b981 */ /* 0x000ee2000c1e1300 */
[C---:B----4-:R-:W-:Y:S02]  /*0bb0*/  ISETP.NE.U32.AND P0, PT, R2.reuse, R18, PT ;  /* 0x000000120200720c */ /* 0x050fe40003f05070 */
[C---:B------:R-:W-:Y:S02]  /*0bc0*/  ISETP.NE.U32.AND P5, PT, R2.reuse, R16, PT ;  /* 0x000000100200720c */ /* 0x040fe40003fa5070 */
[----:B------:R-:W-:Y:S02]  /*0bd0*/  ISETP.NE.AND.EX P0, PT, R3, R19, PT, P0 ;  /* 0x000000130300720c */ /* 0x000fe40003f05300 */
[----:B------:R-:W-:-:S04]  /*0be0*/  ISETP.NE.U32.AND P4, PT, R2, R10, PT ;  /* 0x0000000a0200720c */ /* 0x000fc80003f85070 */
[----:B------:R-:W-:-:S07]  /*0bf0*/  ISETP.NE.AND.EX P4, PT, R3, R11, PT, P4 ;  /* 0x0000000b0300720c */ /* 0x000fce0003f85340 */
[----:B------:R-:W4:Y:S01]  /*0c00*/  @!P0 LDG.E.S8 R5, desc[UR14][R6.64+0x3] ;  /* 0x0000030e06058981 */ /* 0x000f22000c1e1300 */
[----:B--2---:R-:W-:-:S04]  /*0c10*/  ISETP.NE.U32.AND P1, PT, R2, R8, PT ;  /* 0x000000080200720c */ /* 0x004fc80003f25070 */
[----:B------:R-:W-:Y:S02]  /*0c20*/  ISETP.NE.AND.EX P1, PT, R3, R9, PT, P1 ;  /* 0x000000090300720c */ /* 0x000fe40003f25310 */
[----:B------:R-:W2:Y:S01]  /*0c30*/  @!P4 LDG.E.S8 R9, desc[UR14][R6.64+0x5] ;  /* 0x0000050e0609c981 */ /* 0x000ea2000c1e1300 */
[----:B---3--:R-:W-:-:S04]  /*0c40*/  @!P2 IADD3 R0, P6, PT, R15, R0, RZ ;  /* 0x000000000f00a210 */ /* 0x008fc80007fde0ff */
[----:B------:R-:W-:Y:S02]  /*0c50*/  @!P2 LEA.HI.X.SX32 R13, R15, R13, 0x1, P6 ;  /* 0x0000000d0f0da211 */ /* 0x000fe400030f0eff */
[C---:B------:R-:W-:Y:S02]  /*0c60*/  ISETP.NE.AND.EX P2, PT, R3.reuse, R17, PT, P5 ;  /* 0x000000110300720c */ /* 0x040fe40003f45350 */
[----:B------:R-:W-:Y:S02]  /*0c70*/  @!P3 IADD3 R0, P6, PT, R24, R0, RZ ;  /* 0x000000001800b210 */ /* 0x000fe40007fde0ff */
[----:B------:R-:W3:Y:S01]  /*0c80*/  @!P1 LDG.E.S8 R4, desc[UR14][R6.64+0x2] ;  /* 0x0000020e06049981 */ /* 0x000ee2000c1e1300 */
[----:B------:R-:W-:Y:S02]  /*0c90*/  ISETP.NE.U32.AND P5, PT, R2, R20, PT ;  /* 0x000000140200720c */ /* 0x000fe40003fa5070 */
[----:B------:R-:W-:Y:S02]  /*0ca0*/  @!P3 LEA.HI.X.SX32 R13, R24, R13, 0x1, P6 ;  /* 0x0000000d180db211 */ /* 0x000fe400030f0eff */
[----:B------:R-:W-:-:S02]  /*0cb0*/  ISETP.NE.AND.EX P3, PT, R3, R21, PT, P5 ;  /* 0x000000150300720c */ /* 0x000fc40003f65350 */
[----:B------:R-:W-:Y:S02]  /*0cc0*/  ISETP.NE.U32.AND P5, PT, R2, R22, PT ;  /* 0x000000160200720c */ /* 0x000fe40003fa5070 */
[----:B------:R-:W2:Y:S02]  /*0cd0*/  @!P2 LDG.E.S8 R8, desc[UR14][R6.64+0x4] ;  /* 0x0000040e0608a981 */ /* 0x000ea4000c1e1300 */
[----:B------:R-:W-:-:S07]  /*0ce0*/  ISETP.NE.AND.EX P5, PT, R3, R23, PT, P5 ;  /* 0x000000170300720c */ /* 0x000fce0003fa5350 */
[----:B------:R-:W2:Y:S06]  /*0cf0*/  @!P3 LDG.E.S8 R10, desc[UR14][R6.64+0x6] ;  /* 0x0000060e060ab981 */ /* 0x000eac000c1e1300 */
[----:B------:R-:W2:Y:S01]  /*0d00*/  @!P5 LDG.E.S8 R11, desc[UR14][R6.64+0x7] ;  /* 0x0000070e060bd981 */ /* 0x000ea2000c1e1300 */
        /* <DEDUP_REMOVED lines=14> */
.L_x_1460:
        /* <DEDUP_REMOVED lines=30> */
[----:B------:R-:W2:Y:S06]  /*0fd0*/  @!P0 LDG.E.S8 R6, desc[UR14][R4.64] ;  /* 0x0000000e04068981 */ /* 0x000eac000c1e1300 */
[----:B------:R-:W3:Y:S04]  /*0fe0*/  @!P1 LDG.E.S8 R7, desc[UR14][R4.64+0x1] ;  /* 0x0000010e04079981 */ /* 0x000ee8000c1e1300 */
[----:B------:R-:W4:Y:S04]  /*0ff0*/  @!P2 LDG.E.S8 R8, desc[UR14][R4.64+0x2] ;  /* 0x0000020e0408a981 */ /* 0x000f28000c1e1300 */
[----:B------:R-:W4:Y:S01]  /*1000*/  @!P3 LDG.E.S8 R9, desc[UR14][R4.64+0x3] ;  /* 0x0000030e0409b981 */ /* 0x000f22000c1e1300 */
        /* <DEDUP_REMOVED lines=10> */
.L_x_1461:
[----:B------:R-:W-:Y:S05]  /*10b0*/  BRA.U !UP0, `(.L_x_1457) ;  /* 0x0000000108647547 */ /* 0x000fea000b800000 */
[----:B------:R-:W0:Y:S01]  /*10c0*/  LDCU.64 UR8, c[0x0][0x398] ;  /* 0x00007300ff0877ac */ /* 0x000e220008000a00 */
[----:B------:R-:W1:Y:S01]  /*10d0*/  LDCU.64 UR12, c[0x0][0x3a0] ;  /* 0x00007400ff0c77ac */ /* 0x000e620008000a00 */
[----:B0-----:R-:W-:Y:S02]  /*10e0*/  UIADD3 UR8, UP0, UPT, UR5, UR8, URZ ;  /* 0x0000000805087290 */ /* 0x001fe4000ff1e0ff */
[----:B-1----:R-:W-:Y:S02]  /*10f0*/  ULEA UR7, UP1, UR5, UR12, 0x3 ;  /* 0x0000000c05077291 */ /* 0x002fe4000f8218ff */
[----:B------:R-:W-:Y:S02]  /*1100*/  UIADD3.X UR9, UPT, UPT, UR6, UR9, URZ, UP0, !UPT ;  /* 0x0000000906097290 */ /* 0x000fe400087fe4ff */
[----:B------:R-:W-:-:S12]  /*1110*/  ULEA.HI.X UR5, UR5, UR13, UR6, 0x3, UP1 ;  /* 0x0000000d05057291 */ /* 0x000fd800088f1c06 */
.L_x_1462:
[----:B------:R-:W-:Y:S02]  /*1120*/  IMAD.U32 R4, RZ, RZ, UR7 ;  /* 0x00000007ff047e24 */ /* 0x000fe4000f8e00ff */
[----:B------:R-:W-:-:S06]  /*1130*/  IMAD.U32 R5, RZ, RZ, UR5 ;  /* 0x00000005ff057e24 */ /* 0x000fcc000f8e00ff */
[----:B------:R-:W2:Y:S01]  /*1140*/  LDG.E.64 R4, desc[UR14][R4.64] ;  /* 0x0000000e04047981 */ /* 0x000ea2000c1e1b00 */
[----:B------:R-:W-:Y:S02]  /*1150*/  IMAD.U32 R6, RZ, RZ, UR8 ;  /* 0x00000008ff067e24 */ /* 0x000fe4000f8e00ff */
[----:B------:R-:W-:Y:S01]  /*1160*/  IMAD.U32 R7, RZ, RZ, UR9 ;  /* 0x00000009ff077e24 */ /* 0x000fe2000f8e00ff */
[----:B--2--5:R-:W-:-:S04]  /*1170*/  ISETP.NE.U32.AND P0, PT, R2, R4, PT ;  /* 0x000000040200720c */ /* 0x024fc80003f05070 */
[----:B------:R-:W-:-:S13]  /*1180*/  ISETP.NE.AND.EX P0, PT, R3, R5, PT, P0 ;  /* 0x000000050300720c */ /* 0x000fda0003f05300 */
[----:B------:R-:W2:Y:S01]  /*1190*/  @!P0 LDG.E.S8 R6, desc[UR14][R6.64] ;  /* 0x0000000e06068981 */ /* 0x000ea2000c1e1300 */
        /* <DEDUP_REMOVED lines=11> */
.L_x_1457:
[----:B------:R-:W0:Y:S02]  /*1250*/  LDCU.64 UR4, c[0x0][0x380] ;  /* 0x00007000ff0477ac */ /* 0x000e240008000a00 */
[----:B0----5:R-:W-:Y:S01]  /*1260*/  IADD3 R2, P0, PT, R12, UR4, RZ ;  /* 0x000000040c027c10 */ /* 0x021fe2000ff1e0ff */
[----:B------:R-:W-:-:S03]  /*1270*/  IMAD.MOV.U32 R12, RZ, RZ, R0 ;  /* 0x000000ffff0c7224 */ /* 0x000fc600078e0000 */
[----:B------:R-:W-:-:S05]  /*1280*/  IADD3.X R3, PT, PT, R14, UR5, RZ, P0, !PT ;  /* 0x000000050e037c10 */ /* 0x000fca00087fe4ff */
[----:B------:R-:W-:Y:S01]  /*1290*/  STG.E.64 desc[UR14][R2.64], R12 ;  /* 0x0000000c02007986 */ /* 0x000fe2000c101b0e */
[----:B------:R-:W-:Y:S05]  /*12a0*/  EXIT ;  /* 0x000000000000794d */ /* 0x000fea0003800000 */
.L_x_1463:
        /* <DEDUP_REMOVED lines=13> */
.L_x_8813:


//--------------------- .text._ZN2at6native55_GLOBAL__N__0955718d_22_SparseCsrTensorMath_cu_868dd54534reduce_sparse_csr_dim0_cuda_kernelIaiNS1_14ReductionAddOpIlEElEEvPT2_PKT0_lPKT_S9_lT1_ --------------------------
	.section	.text._ZN2at6native55_GLOBAL__N__0955718d_22_SparseCsrTensorMath_cu_868dd54534reduce_sparse_csr_dim0_cuda_kernelIaiNS1_14ReductionAddOpIlEElEEvPT2_PKT0_lPKT_S9_lT1_,"ax",@progbits
	.align	128
.text._ZN2at6native55_GLOBAL__N__0955718d_22_SparseCsrTensorMath_cu_868dd54534reduce_sparse_csr_dim0_cuda_kernelIaiNS1_14ReductionAddOpIlEElEEvPT2_PKT0_lPKT_S9_lT1_:
        .type           _ZN2at6native55_GLOBAL__N__0955718d_22_SparseCsrTensorMath_cu_868dd54534reduce_sparse_csr_dim0_cuda_kernelIaiNS1_14ReductionAddOpIlEElEEvPT2_PKT0_lPKT_S9_lT1_,@function
        .size           _ZN2at6native55_GLOBAL__N__0955718d_22_SparseCsrTensorMath_cu_868dd54534reduce_sparse_csr_dim0_cuda_kernelIaiNS1_14ReductionAddOpIlEElEEvPT2_PKT0_lPKT_S9_lT1_,(.L_x_8814 - _ZN2at6native55_GLOBAL__N__0955718d_22_SparseCsrTensorMath_cu_868dd54534reduce_sparse_csr_dim0_cuda_kernelIaiNS1_14ReductionAddOpIlEElEEvPT2_PKT0_lPKT_S9_lT1_)
        .other          _ZN2at6native55_GLOBAL__N__0955718d_22_SparseCsrTensorMath_cu_868dd54534reduce_sparse_csr_dim0_cuda_kernelIaiNS1_14ReductionAddOpIlEElEEvPT2_PKT0_lPKT_S9_lT1_,@"STO_CUDA_ENTRY STV_DEFAULT"
_ZN2at6native55_GLOBAL__N__0955718d_22_SparseCsrTensorMath_cu_868dd54534reduce_sparse_csr_dim0_cuda_kernelIaiNS1_14ReductionAddOpIlEElEEvPT2_PKT0_lPKT_S9_lT1_:
        /* <DEDUP_REMOVED lines=46> */
.L_x_1466:
        /* <DEDUP_REMOVED lines=14> */
[----:B------:R-:W3:Y:S01]  /*03c0*/  @!P0 LDG.E.S8 R7, desc[UR14][R8.64+-0x7] ;  /* 0xfffff90e08078981 */ /* 0x000ee2000c1e1300 */
[----:B------:R-:W-:-:S03]  /*03d0*/  ISETP.NE.AND P3, PT, R6, R13, PT ;  /* 0x0000000d0600720c */ /* 0x000fc60003f65270 */
[----:B------:R-:W4:Y:S04]  /*03e0*/  @!P1 LDG.E.S8 R10, desc[UR14][R8.64+-0x6] ;  /* 0xfffffa0e080a9981 */ /* 0x000f28000c1e1300 */
[----:B------:R-:W4:Y:S04]  /*03f0*/  LDG.E R13, desc[UR14][R4.64+-0x8] ;  /* 0xfffff80e040d7981 */ /* 0x000f28000c1e1900 */
[----:B------:R-:W4:Y:S04]  /*0400*/  @!P2 LDG.E.S8 R11, desc[UR14][R8.64+-0x5] ;  /* 0xfffffb0e080ba981 */ /* 0x000f28000c1e1300 */
[----:B------:R-:W4:Y:S01]  /*0410*/  @!P3 LDG.E.S8 R12, desc[UR14][R8.64+-0x4] ;  /* 0xfffffc0e080cb981 */ /* 0x000f22000c1e1300 */
[----:B------:R-:W-:-:S03]  /*0420*/  ISETP.NE.AND P5, PT, R6, R15, PT ;  /* 0x0000000f0600720c */ /* 0x000fc60003fa5270 */
[----:B------:R-:W4:Y:S01]  /*0430*/  LDG.E R15, desc[UR14][R4.64+0x8] ;  /* 0x0000080e040f7981 */ /* 0x000f22000c1e1900 */
[----:B--2---:R-:W-:-:S03]  /*0440*/  ISETP.NE.AND P4, PT, R6, R17, PT ;  /* 0x000000110600720c */ /* 0x004fc60003f85270 */
[----:B------:R-:W2:Y:S01]  /*0450*/  LDG.E R17, desc[UR14][R4.64+0xc] ;  /* 0x00000c0e04117981 */ /* 0x000ea2000c1e1900 */
[----:B---3--:R-:W-:-:S04]  /*0460*/  @!P0 IADD3 R0, P6, PT, R7, R0, RZ ;  /* 0x0000000007008210 */ /* 0x008fc80007fde0ff */
[----:B------:R-:W-:Y:S02]  /*0470*/  @!P0 LEA.HI.X.SX32 R3, R7, R3, 0x1, P6 ;  /* 0x0000000307038211 */ /* 0x000fe400030f0eff */
[----:B----4-:R-:W-:Y:S01]  /*0480*/  @!P1 IADD3 R0, P6, PT, R10, R0, RZ ;  /* 0x000000000a009210 */ /* 0x010fe20007fde0ff */
[----:B------:R-:W3:Y:S01]  /*0490*/  @!P5 LDG.E.S8 R7, desc[UR14][R8.64+-0x3] ;  /* 0xfffffd0e0807d981 */ /* 0x000ee2000c1e1300 */
[----:B------:R-:W-:Y:S02]  /*04a0*/  ISETP.NE.AND P0, PT, R6, R13, PT ;  /* 0x0000000d0600720c */ /* 0x000fe40003f05270 */
[----:B------:R-:W-:Y:S02]  /*04b0*/  @!P1 LEA.HI.X.SX32 R3, R10, R3, 0x1, P6 ;  /* 0x000000030a039211 */ /* 0x000fe400030f0eff */
[----:B------:R-:W-:Y:S01]  /*04c0*/  ISETP.NE.AND P1, PT, R6, R19, PT ;  /* 0x000000130600720c */ /* 0x000fe20003f25270 */
[----:B------:R-:W4:Y:S01]  /*04d0*/  @!P4 LDG.E.S8 R10, desc[UR14][R8.64+-0x2] ;  /* 0xfffffe0e080ac981 */ /* 0x000f22000c1e1300 */
[----:B------:R-:W-:-:S03]  /*04e0*/  @!P2 IADD3 R0, P6, PT, R11, R0, RZ ;  /* 0x000000000b00a210 */ /* 0x000fc60007fde0ff */
[----:B------:R-:W2:Y:S01]  /*04f0*/  LDG.E R19, desc[UR14][R4.64+0x10] ;  /* 0x0000100e04137981 */ /* 0x000ea2000c1e1900 */
[----:B------:R-:W-:Y:S02]  /*0500*/  @!P2 LEA.HI.X.SX32 R3, R11, R3, 0x1, P6 ;  /* 0x000000030b03a211 */ /* 0x000fe400030f0eff */
[----:B------:R-:W-:Y:S01]  /*0510*/  ISETP.NE.AND P2, PT, R6, R21, PT ;  /* 0x000000150600720c */ /* 0x000fe20003f45270 */
[----:B------:R-:W2:Y:S01]  /*0520*/  @!P0 LDG.E.S8 R11, desc[UR14][R8.64+-0x1] ;  /* 0xffffff0e080b8981 */ /* 0x000ea2000c1e1300 */
[----:B------:R-:W-:-:S03]  /*0530*/  @!P3 IADD3 R0, P6, PT, R12, R0, RZ ;  /* 0x000000000c00b210 */ /* 0x000fc60007fde0ff */
[----:B------:R-:W2:Y:S01]  /*0540*/  LDG.E R21, desc[UR14][R4.64+0x14] ;  /* 0x0000140e04157981 */ /* 0x000ea2000c1e1900 */
[----:B------:R-:W-:Y:S02]  /*0550*/  @!P3 LEA.HI.X.SX32 R3, R12, R3, 0x1, P6 ;  /* 0x000000030c03b211 */ /* 0x000fe400030f0eff */
[----:B------:R-:W-:Y:S01]  /*0560*/  ISETP.NE.AND P3, PT, R6, R23, PT ;  /* 0x000000170600720c */ /* 0x000fe20003f65270 */
[----:B------:R-:W2:Y:S04]  /*0570*/  @!P1 LDG.E.S8 R12, desc[UR14][R8.64] ;  /* 0x0000000e080c9981 */ /* 0x000ea8000c1e1300 */
[----:B------:R-:W2:Y:S04]  /*0580*/  @!P2 LDG.E.S8 R13, desc[UR14][R8.64+0x1] ;  /* 0x0000010e080da981 */ /* 0x000ea8000c1e1300 */
[----:B------:R-:W2:Y:S04]  /*0590*/  LDG.E R23, desc[UR14][R4.64+0x18] ;  /* 0x0000180e04177981 */ /* 0x000ea8000c1e1900 */
[----:B------:R-:W2:Y:S01]  /*05a0*/  @!P3 LDG.E.S8 R14, desc[UR14][R8.64+0x2] ;  /* 0x0000020e080eb981 */ /* 0x000ea2000c1e1300 */
        /* <DEDUP_REMOVED lines=9> */
[----:B------:R-:W2:Y:S01]  /*0640*/  @!P5 LDG.E.S8 R7, desc[UR14][R8.64+0x3] ;  /* 0x0000030e0807d981 */ /* 0x000ea2000c1e1300 */
[----:B------:R-:W-:-:S03]  /*0650*/  @!P1 IADD3 R0, P6, PT, R12, R0, RZ ;  /* 0x000000000c009210 */ /* 0x000fc60007fde0ff */
[----:B------:R-:W3:Y:S01]  /*0660*/  @!P4 LDG.E.S8 R10, desc[UR14][R8.64+0x4] ;  /* 0x0000040e080ac981 */ /* 0x000ee2000c1e1300 */
[----:B------:R-:W-:Y:S02]  /*0670*/  @!P1 LEA.HI.X.SX32 R3, R12, R3, 0x1, P6 ;  /* 0x000000030c039211 */ /* 0x000fe400030f0eff */
[C---:B------:R-:W-:Y:S02]  /*0680*/  @!P2 IADD3 R0, P6, PT, R13.reuse, R0, RZ ;  /* 0x000000000d00a210 */ /* 0x040fe40007fde0ff */
[----:B------:R-:W-:Y:S02]  /*0690*/  ISETP.NE.AND P1, PT, R6, R21, PT ;  /* 0x000000150600720c */ /* 0x000fe40003f25270 */
[----:B------:R-:W-:Y:S01]  /*06a0*/  @!P2 LEA.HI.X.SX32 R3, R13, R3, 0x1, P6 ;  /* 0x000000030d03a211 */ /* 0x000fe200030f0eff */
[----:B------:R-:W4:Y:S01]  /*06b0*/  @!P0 LDG.E.S8 R11, desc[UR14][R8.64+0x5] ;  /* 0x0000050e080b8981 */ /* 0x000f22000c1e1300 */
[----:B------:R-:W-:Y:S02]  /*06c0*/  @!P3 IADD3 R0, P6, PT, R14, R0, RZ ;  /* 0x000000000e00b210 */ /* 0x000fe40007fde0ff */
[----:B------:R-:W-:-:S02]  /*06d0*/  ISETP.NE.AND P2, PT, R6, R23, PT ;  /* 0x000000170600720c */ /* 0x000fc40003f45270 */
[----:B------:R-:W-:Y:S02]  /*06e0*/  @!P3 LEA.HI.X.SX32 R3, R14, R3, 0x1, P6 ;  /* 0x000000030e03b211 */ /* 0x000fe400030f0eff */
[----:B------:R-:W-:-:S03]  /*06f0*/  ISETP.NE.AND P3, PT, R6, R25, PT ;  /* 0x000000190600720c */ /* 0x000fc60003f65270 */
[----:B------:R-:W4:Y:S06]  /*0700*/  @!P1 LDG.E.S8 R12, desc[UR14][R8.64+0x6] ;  /* 0x0000060e080c9981 */ /* 0x000f2c000c1e1300 */
[----:B------:R-:W4:Y:S04]  /*0710*/  @!P2 LDG.E.S8 R13, desc[UR14][R8.64+0x7] ;  /* 0x0000070e080da981 */ /* 0x000f28000c1e1300 */
[----:B------:R0:W4:Y:S01]  /*0720*/  @!P3 LDG.E.S8 R14, desc[UR14][R8.64+0x8] ;  /* 0x0000080e080eb981 */ /* 0x000122000c1e1300 */
        /* <DEDUP_REMOVED lines=21> */
.L_x_1465:
        /* <DEDUP_REMOVED lines=17> */
[----:B0-----:R-:W-:-:S03]  /*0990*/  UIADD3 UR4, UP1, UPT, UR5, UR8, URZ ;  /* 0x0000000805047290 */ /* 0x001fc6000ff3e0ff */
[----:B------:R-:W4:Y:S01]  /*09a0*/  LDG.E R13, desc[UR14][R8.64+0xc] ;  /* 0x00000c0e080d7981 */ /* 0x000f22000c1e1900 */
[----:B------:R-:W-:Y:S02]  /*09b0*/  UIADD3.X UR7, UPT, UPT, UR6, UR9, URZ, UP1, !UPT ;  /* 0x0000000906077290 */ /* 0x000fe40008ffe4ff */
        /* <DEDUP_REMOVED lines=8> */
[----:B------:R-:W2:Y:S04]  /*0a40*/  @!P0 LDG.E.S8 R7, desc[UR14][R4.64] ;  /* 0x0000000e04078981 */ /* 0x000ea8000c1e1300 */
[----:B------:R-:W3:Y:S01]  /*0a50*/  @!P5 LDG.E.S8 R10, desc[UR14][R4.64+0x1] ;  /* 0x0000010e040ad981 */ /* 0x000ee2000c1e1300 */
[C---:B----4-:R-:W-:Y:S02]  /*0a60*/  ISETP.NE.AND P4, PT, R6.reuse, R11, PT ;  /* 0x0000000b0600720c */ /* 0x050fe40003f85270 */
[C---:B------:R-:W-:Y:S02]  /*0a70*/  ISETP.NE.AND P3, PT, R6.reuse, R13, PT ;  /* 0x0000000d0600720c */ /* 0x040fe40003f65270 */
[C---:B------:R-:W-:Y:S02]  /*0a80*/  ISETP.NE.AND P2, PT, R6.reuse, R15, PT ;  /* 0x0000000f0600720c */ /* 0x040fe40003f45270 */
[----:B------:R-:W-:-:S07]  /*0a90*/  ISETP.NE.AND P1, PT, R6, R17, PT ;  /* 0x000000110600720c */ /* 0x000fce0003f25270 */
[----:B------:R-:W4:Y:S04]  /*0aa0*/  @!P4 LDG.E.S8 R11, desc[UR14][R4.64+0x2] ;  /* 0x0000020e040bc981 */ /* 0x000f28000c1e1300 */
[----:B------:R-:W4:Y:S04]  /*0ab0*/  @!P2 LDG.E.S8 R8, desc[UR14][R4.64+0x4] ;  /* 0x0000040e0408a981 */ /* 0x000f28000c1e1300 */
[----:B------:R-:W4:Y:S01]  /*0ac0*/  @!P1 LDG.E.S8 R9, desc[UR14][R4.64+0x5] ;  /* 0x0000050e04099981 */ /* 0x000f22000c1e1300 */
[----:B--2---:R-:W-:-:S04]  /*0ad0*/  @!P0 IADD3 R0, P6, PT, R7, R0, RZ ;  /* 0x0000000007008210 */ /* 0x004fc80007fde0ff */
[----:B------:R-:W-:Y:S02]  /*0ae0*/  @!P0 LEA.HI.X.SX32 R3, R7, R3, 0x1, P6 ;  /* 0x0000000307038211 */ /* 0x000fe400030f0eff */
[----:B---3--:R-:W-:Y:S01]  /*0af0*/  @!P5 IADD3 R0, P6, PT, R10, R0, RZ ;  /* 0x000000000a00d210 */ /* 0x008fe20007fde0ff */
[----:B------:R-:W2:Y:S01]  /*0b00*/  @!P3 LDG.E.S8 R7, desc[UR14][R4.64+0x3] ;  /* 0x0000030e0407b981 */ /* 0x000ea2000c1e1300 */
[----:B------:R-:W-:Y:S02]  /*0b10*/  ISETP.NE.AND P0, PT, R6, R19, PT ;  /* 0x000000130600720c */ /* 0x000fe40003f05270 */
[----:B------:R-:W-:Y:S02]  /*0b20*/  @!P5 LEA.HI.X.SX32 R3, R10, R3, 0x1, P6 ;  /* 0x000000030a03d211 */ /* 0x000fe400030f0eff */
[----:B------:R-:W-:-:S09]  /*0b30*/  ISETP.NE.AND P5, PT, R6, R21, PT ;  /* 0x000000150600720c */ /* 0x000fd20003fa5270 */
[----:B------:R-:W3:Y:S04]  /*0b40*/  @!P0 LDG.E.S8 R10, desc[UR14][R4.64+0x6] ;  /* 0x0000060e040a8981 */ /* 0x000ee8000c1e1300 */
[----:B------:R-:W3:Y:S01]  /*0b50*/  @!P5 LDG.E.S8 R12, desc[UR14][R4.64+0x7] ;  /* 0x0000070e040cd981 */ /* 0x000ee2000c1e1300 */
        /* <DEDUP_REMOVED lines=14> */
.L_x_1467:
        /* <DEDUP_REMOVED lines=26> */
[----:B------:R-:W2:Y:S04]  /*0de0*/  @!P2 LDG.E.S8 R7, desc[UR14][R8.64] ;  /* 0x0000000e0807a981 */ /* 0x000ea8000c1e1300 */
[----:B------:R-:W3:Y:S04]  /*0df0*/  @!P3 LDG.E.S8 R4, desc[UR14][R8.64+0x1] ;  /* 0x0000010e0804b981 */ /* 0x000ee8000c1e1300 */
[----:B------:R-:W4:Y:S04]  /*0e00*/  @!P1 LDG.E.S8 R5, desc[UR14][R8.64+0x2] ;  /* 0x0000020e08059981 */ /* 0x000f28000c1e1300 */
[----:B------:R-:W4:Y:S01]  /*0e10*/  @!P0 LDG.E.S8 R10, desc[UR14][R8.64+0x3] ;  /* 0x0000030e080a8981 */ /* 0x000f22000c1e1300 */
        /* <DEDUP_REMOVED lines=10> */
.L_x_1468:
[----:B------:R-:W-:Y:S05]  /*0ec0*/  BRA.U !UP0, `(.L_x_1464) ;  /* 0x0000000108607547 */ /* 0x000fea000b800000 */
[----:B------:R-:W0:Y:S01]  /*0ed0*/  LDCU.64 UR8, c[0x0][0x398] ;  /* 0x00007300ff0877ac */ /* 0x000e220008000a00 */
[----:B------:R-:W1:Y:S01]  /*0ee0*/  LDCU.64 UR12, c[0x0][0x3a0] ;  /* 0x00007400ff0c77ac */ /* 0x000e620008000a00 */
[----:B0-----:R-:W-:Y:S02]  /*0ef0*/  UIADD3 UR8, UP0, UPT, UR5, UR8, URZ ;  /* 0x0000000805087290 */ /* 0x001fe4000ff1e0ff */
[----:B-1----:R-:W-:Y:S02]  /*0f00*/  ULEA UR7, UP1, UR5, UR12, 0x2 ;  /* 0x0000000c05077291 */ /* 0x002fe4000f8210ff */
[----:B------:R-:W-:Y:S02]  /*0f10*/  UIADD3.X UR9, UPT, UPT, UR6, UR9, URZ, UP0, !UPT ;  /* 0x0000000906097290 */ /* 0x000fe400087fe4ff */
[----:B------:R-:W-:-:S12]  /*0f20*/  ULEA.HI.X UR5, UR5, UR13, UR6, 0x2, UP1 ;  /* 0x0000000d05057291 */ /* 0x000fd800088f1406 */
.L_x_1469:
[----:B------:R-:W-:Y:S02]  /*0f30*/  IMAD.U32 R5, RZ, RZ, UR5 ;  /* 0x00000005ff057e24 */ /* 0x000fe4000f8e00ff */
[----:B------:R-:W-:-:S05]  /*0f40*/  IMAD.U32 R4, RZ, RZ, UR7 ;  /* 0x00000007ff047e24 */ /* 0x000fca000f8e00ff */
[----:B------:R-:W2:Y:S01]  /*0f50*/  LDG.E R5, desc[UR14][R4.64] ;  /* 0x0000000e04057981 */ /* 0x000ea2000c1e1900 */
[----:B------:R-:W-:Y:S02]  /*0f60*/  IMAD.U32 R8, RZ, RZ, UR8 ;  /* 0x00000008ff087e24 */ /* 0x000fe4000f8e00ff */
[----:B------:R-:W-:Y:S01]  /*0f70*/  IMAD.U32 R9, RZ, RZ, UR9 ;  /* 0x00000009ff097e24 */ /* 0x000fe2000f8e00ff */
[----:B--2--5:R-:W-:-:S13]  /*0f80*/  ISETP.NE.AND P0, PT, R6, R5, PT ;  /* 0x000000050600720c */ /* 0x024fda0003f05270 */
        /* <DEDUP_REMOVED lines=12> */
.L_x_1464:
[----:B------:R-:W0:Y:S02]  /*1050*/  LDCU.64 UR4, c[0x0][0x380] ;  /* 0x00007000ff0477ac */ /* 0x000e240008000a00 */
[----:B0-----:R-:W-:-:S04]  /*1060*/  LEA R4, P0, R2, UR4, 0x3 ;  /* 0x0000000402047c11 */ /* 0x001fc8000f8018ff */
[----:B------:R-:W-:Y:S01]  /*1070*/  LEA.HI.X R5, R2, UR5, RZ, 0x3, P0 ;  /* 0x0000000502057c11 */ /* 0x000fe200080f1cff */
[----:B------:R-:W-:-:S05]  /*1080*/  IMAD.MOV.U32 R2, RZ, RZ, R0 ;  /* 0x000000ffff027224 */ /* 0x000fca00078e0000 */
[----:B------:R-:W-:Y:S01]  /*1090*/  STG.E.64 desc[UR14][R4.64], R2 ;  /* 0x0000000204007986 */ /* 0x000fe2000c101b0e */
[----:B------:R-:W-:Y:S05]  /*10a0*/  EXIT ;  /* 0x000000000000794d */ /* 0x000fea0003800000 */
.L_x_1470:
        /* <DEDUP_REMOVED lines=13> */
.L_x_8814:


//--------------------- .text._ZN2at6native55_GLOBAL__N__0955718d_22_SparseCsrTensorMath_cu_868dd54534reduce_sparse_csr_dim1_cuda_kernelIhlNS1_14ReductionAddOpIlEElEEvPT2_PKT_PKT0_SC_lT1_ --------------------------
	.section	.text._ZN2at6native55_GLOBAL__N__0955718d_22_SparseCsrTensorMath_cu_868dd54534reduce_sparse_csr_dim1_cuda_kernelIhlNS1_14ReductionAddOpIlEElEEvPT2_PKT_PKT0_SC_lT1_,"ax",@progbits
	.align	128
.text._ZN2at6native55_GLOBAL__N__0955718d_22_SparseCsrTensorMath_cu_868dd54534reduce_sparse_csr_dim1_cuda_kernelIhlNS1_14ReductionAddOpIlEElEEvPT2_PKT_PKT0_SC_lT1_:
        .type           _ZN2at6native55_GLOBAL__N__0955718d_22_SparseCsrTensorMath_cu_868dd54534reduce_sparse_csr_dim1_cuda_kernelIhlNS1_14ReductionAddOpIlEElEEvPT2_PKT_PKT0_SC_lT1_,@function
        .size           _ZN2at6native55_GLOBAL__N__0955718d_22_SparseCsrTensorMath_cu_868dd54534reduce_sparse_csr_dim1_cuda_kernelIhlNS1_14ReductionAddOpIlEElEEvPT2_PKT_PKT0_SC_lT1_,(.L_x_8815 - _ZN2at6native55_GLOBAL__N__0955718d_22_SparseCsrTensorMath_cu_868dd54534reduce_sparse_csr_dim1_cuda_kernelIhlNS1_14ReductionAddOpIlEElEEvPT2_PKT_PKT0_SC_lT1_)
        .other          _ZN2at6native55_GLOBAL__N__0955718d_22_SparseCsrTensorMath_cu_868dd54534reduce_sparse_csr_dim1_cuda_kernelIhlNS1_14ReductionAddOpIlEElEEvPT2_PKT_PKT0_SC_lT1_,@"STO_CUDA_ENTRY STV_DEFAULT"
_ZN2at6native55_GLOBAL__N__0955718d_22_SparseCsrTensorMath_cu_868dd54534reduce_sparse_csr_dim1_cuda_kernelIhlNS1_14ReductionAddOpIlEElEEvPT2_PKT_PKT0_SC_lT1_:
        /* <DEDUP_REMOVED lines=24> */
[----:B------:R-:W-:Y:S01]  /*0180*/  IMAD.MOV.U32 R6, RZ, RZ, RZ ;  /* 0x000000ffff067224 */ /* 0x000fe200078e00ff */
[----:B------:R-:W-:Y:S01]  /*0190*/  ISETP.GE.U32.AND P0, PT, R7, R10, PT ;  /* 0x0000000a0700720c */ /* 0x000fe20003f06070 */
[----:B------:R-:W-:-:S03]  /*01a0*/  IMAD.MOV.U32 R5, RZ, RZ, RZ ;  /* 0x000000ffff057224 */ /* 0x000fc600078e00ff */
[----:B------:R-:W-:-:S13]  /*01b0*/  ISETP.GE.AND.EX P0, PT, R8, R11, PT, P0 ;  /* 0x0000000b0800720c */ /* 0x000fda0003f06300 */
[----:B0-----:R-:W-:Y:S05]  /*01c0*/  @P0 BRA `(.L_x_1472) ;  /* 0x0000000400f00947 */ /* 0x001fea0003800000 */
        /* <DEDUP_REMOVED lines=13> */
[----:B------:R-:W-:Y:S01]  /*02a0*/  LOP3.LUT R10, R9, 0xfffffff0, RZ, 0xc0, !PT ;  /* 0xfffffff0090a7812 */ /* 0x000fe200078ec0ff */
[----:B------:R-:W-:Y:S02]  /*02b0*/  IMAD.MOV.U32 R6, RZ, RZ, RZ ;  /* 0x000000ffff067224 */ /* 0x000fe400078e00ff */
[----:B------:R-:W-:-:S07]  /*02c0*/  IMAD.MOV.U32 R5, RZ, RZ, RZ ;  /* 0x000000ffff057224 */ /* 0x000fce00078e00ff */
.L_x_1475:
[----:B------:R-:W-:-:S04]  /*02d0*/  IADD3 R2, P1, PT, R7, UR6, RZ ;  /* 0x0000000607027c10 */ /* 0x000fc8000ff3e0ff */
[----:B------:R-:W-:-:S05]  /*02e0*/  IADD3.X R3, PT, PT, R8, UR7, RZ, P1, !PT ;  /* 0x0000000708037c10 */ /* 0x000fca0008ffe4ff */
[----:B------:R-:W2:Y:S04]  /*02f0*/  LDG.E.U8 R15, desc[UR4][R2.64] ;  /* 0x00000004020f7981 */ /* 0x000ea8000c1e1100 */
[----:B------:R-:W2:Y:S04]  /*0300*/  LDG.E.U8 R14, desc[UR4][R2.64+0x1] ;  /* 0x00000104020e7981 */ /* 0x000ea8000c1e1100 */
[----:B------:R-:W3:Y:S04]  /*0310*/  LDG.E.U8 R22, desc[UR4][R2.64+0x2] ;  /* 0x0000020402167981 */ /* 0x000ee8000c1e1100 */
[----:B------:R-:W3:Y:S04]  /*0320*/  LDG.E.U8 R25, desc[UR4][R2.64+0x3] ;  /* 0x0000030402197981 */ /* 0x000ee8000c1e1100 */
[----:B------:R-:W4:Y:S04]  /*0330*/  LDG.E.U8 R20, desc[UR4][R2.64+0x4] ;  /* 0x0000040402147981 */ /* 0x000f28000c1e1100 */
[----:B------:R-:W4:Y:S04]  /*0340*/  LDG.E.U8 R23, desc[UR4][R2.64+0x5] ;  /* 0x0000050402177981 */ /* 0x000f28000c1e1100 */
[----:B------:R-:W5:Y:S04]  /*0350*/  LDG.E.U8 R18, desc[UR4][R2.64+0x6] ;  /* 0x0000060402127981 */ /* 0x000f68000c1e1100 */
[----:B------:R-:W5:Y:S04]  /*0360*/  LDG.E.U8 R21, desc[UR4][R2.64+0x7] ;  /* 0x0000070402157981 */ /* 0x000f68000c1e1100 */
[----:B------:R-:W5:Y:S04]  /*0370*/  LDG.E.U8 R16, desc[UR4][R2.64+0x8] ;  /* 0x0000080402107981 */ /* 0x000f68000c1e1100 */
[----:B------:R-:W5:Y:S04]  /*0380*/  LDG.E.U8 R19, desc[UR4][R2.64+0x9] ;  /* 0x0000090402137981 */ /* 0x000f68000c1e1100 */
[----:B------:R-:W5:Y:S04]  /*0390*/  LDG.E.U8 R12, desc[UR4][R2.64+0xa] ;  /* 0x00000a04020c7981 */ /* 0x000f68000c1e1100 */
[----:B------:R-:W5:Y:S04]  /*03a0*/  LDG.E.U8 R13, desc[UR4][R2.64+0xb] ;  /* 0x00000b04020d7981 */ /* 0x000f68000c1e1100 */
[----:B------:R-:W5:Y:S01]  /*03b0*/  LDG.E.U8 R17, desc[UR4][R2.64+0xd] ;  /* 0x00000d0402117981 */ /* 0x000f62000c1e1100 */
[----:B--2---:R-:W-:-:S03]  /*03c0*/  IADD3 R26, P1, P2, R14, R6, R15 ;  /* 0x000000060e1a7210 */ /* 0x004fc60007a3e00f */
[----:B------:R-:W2:Y:S04]  /*03d0*/  LDG.E.U8 R14, desc[UR4][R2.64+0xc] ;  /* 0x00000c04020e7981 */ /* 0x000ea8000c1e1100 */
[----:B------:R-:W2:Y:S04]  /*03e0*/  LDG.E.U8 R6, desc[UR4][R2.64+0xe] ;  /* 0x00000e0402067981 */ /* 0x000ea8000c1e1100 */
[----:B------:R-:W2:Y:S01]  /*03f0*/  LDG.E.U8 R15, desc[UR4][R2.64+0xf] ;  /* 0x00000f04020f7981 */ /* 0x000ea2000c1e1100 */
[----:B---3--:R-:W-:Y:S02]  /*0400*/  IADD3 R22, P3, P4, R25, R26, R22 ;  /* 0x0000001a19167210 */ /* 0x008fe40007c7e016 */
[----:B------:R-:W-:-:S02]  /*0410*/  IADD3.X R5, PT, PT, RZ, R5, RZ, P1, P2 ;  /* 0x00000005ff057210 */ /* 0x000fc40000fe44ff */
[----:B----4-:R-:W-:Y:S02]  /*0420*/  IADD3 R20, P1, P2, R23, R22, R20 ;  /* 0x0000001617147210 */ /* 0x010fe40007a3e014 */
[----:B------:R-:W-:-:S04]  /*0430*/  IADD3.X R5, PT, PT, RZ, R5, RZ, P3, P4 ;  /* 0x00000005ff057210 */ /* 0x000fc80001fe84ff */
[----:B------:R-:W-:Y:S02]  /*0440*/  IADD3.X R5, PT, PT, RZ, R5, RZ, P1, P2 ;  /* 0x00000005ff057210 */ /* 0x000fe40000fe44ff */
[----:B------:R-:W-:Y:S02]  /*0450*/  IADD3 R10, P1, PT, R10, -0x10, RZ ;  /* 0xfffffff00a0a7810 */ /* 0x000fe40007f3e0ff */
[----:B-----5:R-:W-:Y:S02]  /*0460*/  IADD3 R18, P3, P6, R21, R20, R18 ;  /* 0x0000001415127210 */ /* 0x020fe40007e7e012 */
[----:B------:R-:W-:Y:S02]  /*0470*/  IADD3.X R11, PT, PT, R11, -0x1, RZ, P1, !PT ;  /* 0xffffffff0b0b7810 */ /* 0x000fe40000ffe4ff */
[----:B------:R-:W-:Y:S02]  /*0480*/  ISETP.NE.U32.AND P1, PT, R10, RZ, PT ;  /* 0x000000ff0a00720c */ /* 0x000fe40003f25070 */
[----:B------:R-:W-:-:S02]  /*0490*/  IADD3 R16, P4, P5, R19, R18, R16 ;  /* 0x0000001213107210 */ /* 0x000fc40007d9e010 */
[----:B------:R-:W-:Y:S02]  /*04a0*/  IADD3.X R5, PT, PT, RZ, R5, RZ, P3, P6 ;  /* 0x00000005ff057210 */ /* 0x000fe40001fec4ff */
[----:B------:R-:W-:Y:S02]  /*04b0*/  ISETP.NE.AND.EX P1, PT, R11, RZ, PT, P1 ;  /* 0x000000ff0b00720c */ /* 0x000fe40003f25310 */
[----:B------:R-:W-:Y:S02]  /*04c0*/  IADD3.X R5, PT, PT, RZ, R5, RZ, P4, P5 ;  /* 0x00000005ff057210 */ /* 0x000fe400027ea4ff */
[----:B------:R-:W-:-:S04]  /*04d0*/  IADD3 R12, P2, P3, R13, R16, R12 ;  /* 0x000000100d0c7210 */ /* 0x000fc80007b5e00c */
[----:B------:R-:W-:Y:S02]  /*04e0*/  IADD3.X R5, PT, PT, RZ, R5, RZ, P2, P3 ;  /* 0x00000005ff057210 */ /* 0x000fe400017e64ff */
[----:B------:R-:W-:-:S05]  /*04f0*/  IADD3 R7, P4, PT, R7, 0x10, RZ ;  /* 0x0000001007077810 */ /* 0x000fca0007f9e0ff */
[----:B------:R-:W-:Y:S01]  /*0500*/  IMAD.X R8, RZ, RZ, R8, P4 ;  /* 0x000000ffff087224 */ /* 0x000fe200020e0608 */
[----:B--2---:R-:W-:-:S04]  /*0510*/  IADD3 R14, P5, P6, R17, R12, R14 ;  /* 0x0000000c110e7210 */ /* 0x004fc80007ebe00e */
[----:B------:R-:W-:Y:S02]  /*0520*/  IADD3.X R5, PT, PT, RZ, R5, RZ, P5, P6 ;  /* 0x00000005ff057210 */ /* 0x000fe40002fec4ff */
[----:B------:R-:W-:-:S04]  /*0530*/  IADD3 R6, P2, P3, R15, R14, R6 ;  /* 0x0000000e0f067210 */ /* 0x000fc80007b5e006 */
[----:B------:R-:W-:Y:S01]  /*0540*/  IADD3.X R5, PT, PT, RZ, R5, RZ, P2, P3 ;  /* 0x00000005ff057210 */ /* 0x000fe200017e64ff */
[----:B------:R-:W-:Y:S08]  /*0550*/  @P1 BRA `(.L_x_1475) ;  /* 0xfffffffc005c1947 */ /* 0x000ff0000383ffff */
.L_x_1474:
[----:B------:R-:W-:Y:S05]  /*0560*/  BSYNC.RECONVERGENT B1 ;  /* 0x0000000000017941 */ /* 0x000fea0003800200 */
.L_x_1473:
        /* <DEDUP_REMOVED lines=18> */
[----:B------:R-:W5:Y:S01]  /*0690*/  LDG.E.U8 R17, desc[UR4][R2.64+0x7] ;  /* 0x0000070402117981 */ /* 0x000f62000c1e1100 */
[----:B------:R-:W-:-:S05]  /*06a0*/  IADD3 R7, P5, PT, R7, 0x8, RZ ;  /* 0x0000000807077810 */ /* 0x000fca0007fbe0ff */
[----:B------:R-:W-:Y:S01]  /*06b0*/  IMAD.X R8, RZ, RZ, R8, P5 ;  /* 0x000000ffff087224 */ /* 0x000fe200028e0608 */
[----:B--2---:R-:W-:-:S04]  /*06c0*/  IADD3 R10, P1, P2, R10, R6, R11 ;  /* 0x000000060a0a7210 */ /* 0x004fc80007a3e00b */
[----:B------:R-:W-:Y:S02]  /*06d0*/  IADD3.X R5, PT, PT, RZ, R5, RZ, P1, P2 ;  /* 0x00000005ff057210 */ /* 0x000fe40000fe44ff */
[----:B---3--:R-:W-:-:S04]  /*06e0*/  IADD3 R12, P3, P4, R13, R10, R12 ;  /* 0x0000000a0d0c7210 */ /* 0x008fc80007c7e00c */
[----:B------:R-:W-:Y:S02]  /*06f0*/  IADD3.X R5, PT, PT, RZ, R5, RZ, P3, P4 ;  /* 0x00000005ff057210 */ /* 0x000fe40001fe84ff */
[----:B----4-:R-:W-:-:S04]  /*0700*/  IADD3 R14, P2, P1, R15, R12, R14 ;  /* 0x0000000c0f0e7210 */ /* 0x010fc8000795e00e */
[----:B------:R-:W-:Y:S02]  /*0710*/  IADD3.X R5, PT, PT, RZ, R5, RZ, P2, P1 ;  /* 0x00000005ff057210 */ /* 0x000fe400017e24ff */
[----:B-----5:R-:W-:-:S04]  /*0720*/  IADD3 R6, P3, P4, R17, R14, R16 ;  /* 0x0000000e11067210 */ /* 0x020fc80007c7e010 */
[----:B------:R-:W-:-:S09]  /*0730*/  IADD3.X R5, PT, PT, RZ, R5, RZ, P3, P4 ;  /* 0x00000005ff057210 */ /* 0x000fd20001fe84ff */
.L_x_1477:
[----:B------:R-:W-:Y:S05]  /*0740*/  BSYNC.RECONVERGENT B1 ;  /* 0x0000000000017941 */ /* 0x000fea0003800200 */
.L_x_1476:
[----:B------:R-:W-:Y:S05]  /*0750*/  @!P0 BRA `(.L_x_1472) ;  /* 0x00000000008c8947 */ /* 0x000fea0003800000 */
[----:B------:R-:W-:-:S04]  /*0760*/  ISETP.GE.U32.AND P0, PT, R18, 0x4, PT ;  /* 0x000000041200780c */ /* 0x000fc80003f06070 */
[----:B------:R-:W-:-:S13]  /*0770*/  ISETP.GE.U32.AND.EX P0, PT, RZ, RZ, PT, P0 ;  /* 0x000000ffff00720c */ /* 0x000fda0003f06100 */
[----:B------:R-:W0:Y:S02]  /*0780*/  @P0 LDC.64 R2, c[0x0][0x388] ;  /* 0x0000e200ff020b82 */ /* 0x000e240000000a00 */
[----:B0-----:R-:W-:-:S05]  /*0790*/  @P0 IADD3 R2, P1, PT, R7, R2, RZ ;  /* 0x0000000207020210 */ /* 0x001fca0007f3e0ff */
[----:B------:R-:W-:-:S05]  /*07a0*/  @P0 IMAD.X R3, R8, 0x1, R3, P1 ;  /* 0x0000000108030824 */ /* 0x000fca00008e0603 */
[----:B------:R-:W2:Y:S04]  /*07b0*/  @P0 LDG.E.U8 R11, desc[UR4][R2.64] ;  /* 0x00000004020b0981 */ /* 0x000ea8000c1e1100 */
[----:B------:R-:W2:Y:S04]  /*07c0*/  @P0 LDG.E.U8 R12, desc[UR4][R2.64+0x1] ;  /* 0x00000104020c0981 */ /* 0x000ea8000c1e1100 */
[----:B------:R-:W3:Y:S04]  /*07d0*/  @P0 LDG.E.U8 R14, desc[UR4][R2.64+0x2] ;  /* 0x00000204020e0981 */ /* 0x000ee8000c1e1100 */
[----:B------:R-:W3:Y:S01]  /*07e0*/  @P0 LDG.E.U8 R13, desc[UR4][R2.64+0x3] ;  /* 0x00000304020d0981 */ /* 0x000ee2000c1e1100 */
[----:B------:R-:W-:Y:S01]  /*07f0*/  LOP3.LUT R9, R9, 0x3, RZ, 0xc0, !PT ;  /* 0x0000000309097812 */ /* 0x000fe200078ec0ff */
[----:B------:R-:W-:Y:S01]  /*0800*/  IMAD.MOV.U32 R10, RZ, RZ, RZ ;  /* 0x000000ffff0a7224 */ /* 0x000fe200078e00ff */
[----:B------:R-:W-:-:S02]  /*0810*/  @P0 IADD3 R7, P4, PT, R7, 0x4, RZ ;  /* 0x0000000407070810 */ /* 0x000fc40007f9e0ff */
[----:B------:R-:W-:-:S03]  /*0820*/  ISETP.NE.U32.AND P1, PT, R9, RZ, PT ;  /* 0x000000ff0900720c */ /* 0x000fc60003f25070 */
[----:B------:R-:W-:Y:S01]  /*0830*/  @P0 IMAD.X R8, RZ, RZ, R8, P4 ;  /* 0x000000ffff080224 */ /* 0x000fe200020e0608 */
[----:B------:R-:W-:Y:S02]  /*0840*/  ISETP.NE.AND.EX P1, PT, R10, RZ, PT, P1 ;  /* 0x000000ff0a00720c */ /* 0x000fe40003f25310 */
[----:B--2---:R-:W-:-:S04]  /*0850*/  @P0 IADD3 R11, P3, P2, R12, R6, R11 ;  /* 0x000000060c0b0210 */ /* 0x004fc80007a7e00b */
[----:B---3--:R-:W-:Y:S02]  /*0860*/  @P0 IADD3 R6, P5, P6, R13, R11, R14 ;  /* 0x0000000b0d060210 */ /* 0x008fe40007ebe00e */
[----:B------:R-:W-:-:S04]  /*0870*/  @P0 IADD3.X R11, PT, PT, RZ, R5, RZ, P3, P2 ;  /* 0x00000005ff0b0210 */ /* 0x000fc80001fe44ff */
[----:B------:R-:W-:Y:S01]  /*0880*/  @P0 IADD3.X R5, PT, PT, RZ, R11, RZ, P5, P6 ;  /* 0x0000000bff050210 */ /* 0x000fe20002fec4ff */
[----:B------:R-:W-:Y:S06]  /*0890*/  @!P1 BRA `(.L_x_1472) ;  /* 0x00000000003c9947 */ /* 0x000fec0003800000 */
[----:B------:R-:W0:Y:S02]  /*08a0*/  LDCU.64 UR8, c[0x0][0x388] ;  /* 0x00007100ff0877ac */ /* 0x000e240008000a00 */
[----:B0-----:R-:W-:-:S04]  /*08b0*/  IADD3 R7, P0, PT, R7, UR8, RZ ;  /* 0x0000000807077c10 */ /* 0x001fc8000ff1e0ff */
[----:B------:R-:W-:-:S09]  /*08c0*/  IADD3.X R8, PT, PT, R8, UR9, RZ, P0, !PT ;  /* 0x0000000908087c10 */ /* 0x000fd200087fe4ff */
.L_x_1478:
[----:B------:R-:W-:Y:S02]  /*08d0*/  IMAD.MOV.U32 R3, RZ, RZ, R8 ;  /* 0x000000ffff037224 */ /* 0x000fe400078e0008 */
[----:B------:R-:W-:-:S05]  /*08e0*/  IMAD.MOV.U32 R2, RZ, RZ, R7 ;  /* 0x000000ffff027224 */ /* 0x000fca00078e0007 */
[----:B------:R-:W2:Y:S01]  /*08f0*/  LDG.E.U8 R3, desc[UR4][R2.64] ;  /* 0x0000000402037981 */ /* 0x000ea2000c1e1100 */
[----:B------:R-:W-:Y:S02]  /*0900*/  IADD3 R9, P0, PT, R9, -0x1, RZ ;  /* 0xffffffff09097810 */ /* 0x000fe40007f1e0ff */
[----:B------:R-:W-:Y:S02]  /*0910*/  IADD3 R7, P2, PT, R7, 0x1, RZ ;  /* 0x0000000107077810 */ /* 0x000fe40007f5e0ff */
[----:B------:R-:W-:Y:S02]  /*0920*/  IADD3.X R10, PT, PT, R10, -0x1, RZ, P0, !PT ;  /* 0xffffffff0a0a7810 */ /* 0x000fe400007fe4ff */
[----:B------:R-:W-:Y:S01]  /*0930*/  ISETP.NE.U32.AND P0, PT, R9, RZ, PT ;  /* 0x000000ff0900720c */ /* 0x000fe20003f05070 */
[----:B------:R-:W-:-:S03]  /*0940*/  IMAD.X R8, RZ, RZ, R8, P2 ;  /* 0x000000ffff087224 */ /* 0x000fc600010e0608 */
[----:B------:R-:W-:Y:S02]  /*0950*/  ISETP.NE.AND.EX P0, PT, R10, RZ, PT, P0 ;  /* 0x000000ff0a00720c */ /* 0x000fe40003f05300 */
[----:B--2---:R-:W-:-:S05]  /*0960*/  IADD3 R6, P1, PT, R3, R6, RZ ;  /* 0x0000000603067210 */ /* 0x004fca0007f3e0ff */
[----:B------:R-:W-:-:S06]  /*0970*/  IMAD.X R5, RZ, RZ, R5, P1 ;  /* 0x000000ffff057224 */ /* 0x000fcc00008e0605 */
[----:B------:R-:W-:Y:S05]  /*0980*/  @P0 BRA `(.L_x_1478) ;  /* 0xfffffffc00d00947 */ /* 0x000fea000383ffff */
.L_x_1472:
[----:B------:R-:W-:Y:S05]  /*0990*/  BSYNC.RECONVERGENT B0 ;  /* 0x0000000000007941 */ /* 0x000fea0003800200 */
.L_x_1471:
[----:B------:R-:W0:Y:S02]  /*09a0*/  LDCU.64 UR8, c[0x0][0x398] ;  /* 0x00007300ff0877ac */ /* 0x000e240008000a00 */
[----:B0-----:R-:W-:-:S04]  /*09b0*/  IADD3 R2, P0, PT, R0, UR8, RZ ;  /* 0x0000000800027c10 */ /* 0x001fc8000ff1e0ff */
[----:B------:R-:W-:Y:S01]  /*09c0*/  IADD3.X R3, PT, PT, R4, UR9, RZ, P0, !PT ;  /* 0x0000000904037c10 */ /* 0x000fe200087fe4ff */
[----:B------:R-:W0:Y:S05]  /*09d0*/  LDCU.64 UR8, c[0x0][0x380] ;  /* 0x00007000ff0877ac */ /* 0x000e2a0008000a00 */
[----:B------:R-:W0:Y:S01]  /*09e0*/  LDG.E.64 R2, desc[UR4][R2.64] ;  /* 0x0000000402027981 */ /* 0x000e22000c1e1b00 */
[----:B------:R-:W-:Y:S01]  /*09f0*/  IMAD.MOV.U32 R7, RZ, RZ, R5 ;  /* 0x000000ffff077224 */ /* 0x000fe200078e0005 */
[----:B0-----:R-:W-:-:S04]  /*0a00*/  LEA R8, P0, R2, UR8, 0x3 ;  /* 0x0000000802087c11 */ /* 0x001fc8000f8018ff */
[----:B------:R-:W-:-:S05]  /*0a10*/  LEA.HI.X R9, R2, UR9, R3, 0x3, P0 ;  /* 0x0000000902097c11 */ /* 0x000fca00080f1c03 */
[----:B------:R-:W-:Y:S01]  /*0a20*/  STG.E.64 desc[UR4][R8.64], R6 ;  /* 0x0000000608007986 */ /* 0x000fe2000c101b04 */
[----:B------:R-:W-:Y:S05]  /*0a30*/  EXIT ;  /* 0x000000000000794d */ /* 0x000fea0003800000 */
.L_x_1479:
        /* <DEDUP_REMOVED lines=12> */
.L_x_8815:


//--------------------- .text._ZN2at6native55_GLOBAL__N__0955718d_22_SparseCsrTensorMath_cu_868dd54534reduce_sparse_csr_dim1_cuda_kernelIhiNS1_14ReductionAddOpIlEElEEvPT2_PKT_PKT0_SC_lT1_ --------------------------
	.section	.text._ZN2at6native55_GLOBAL__N__0955718d_22_SparseCsrTensorMath_cu_868dd54534reduce_sparse_csr_dim1_cuda_kernelIhiNS1_14ReductionAddOpIlEElEEvPT2_PKT_PKT0_SC_lT1_,"ax",@progbits
	.align	128
.text._ZN2at6native55_GLOBAL__N__0955718d_22_SparseCsrTensorMath_cu_868dd54534reduce_sparse_csr_dim1_cuda_kernelIhiNS1_14ReductionAddOpIlEElEEvPT2_PKT_PKT0_SC_lT1_:
        .type           _ZN2at6native55_GLOBAL__N__0955718d_22_SparseCsrTensorMath_cu_868dd54534reduce_sparse_csr_dim1_cuda_kernelIhiNS1_14ReductionAddOpIlEElEEvPT2_PKT_PKT0_SC_lT1_,@function
        .size           _ZN2at6native55_GLOBAL__N__0955718d_22_SparseCsrTensorMath_cu_868dd54534reduce_sparse_csr_dim1_cuda_kernelIhiNS1_14ReductionAddOpIlEElEEvPT2_PKT_PKT0_SC_lT1_,(.L_x_8816 - _ZN2at6native55_GLOBAL__N__0955718d_22_SparseCsrTensorMath_cu_868dd54534reduce_sparse_csr_dim1_cuda_kernelIhiNS1_14ReductionAddOpIlEElEEvPT2_PKT_PKT0_SC_lT1_)
        .other          _ZN2at6native55_GLOBAL__N__0955718d_22_SparseCsrTensorMath_cu_868dd54534reduce_sparse_csr_dim1_cuda_kernelIhiNS1_14ReductionAddOpIlEElEEvPT2_PKT_PKT0_SC_lT1_,@"STO_CUDA_ENTRY STV_DEFAULT"
_ZN2at6native55_GLOBAL__N__0955718d_22_SparseCsrTensorMath_cu_868dd54534reduce_sparse_csr_dim1_cuda_kernelIhiNS1_14ReductionAddOpIlEElEEvPT2_PKT_PKT0_SC_lT1_:
        /* <DEDUP_REMOVED lines=34> */
.L_x_1484:
[----:B------:R-:W0:Y:S01]  /*0220*/  LDC.64 R2, c[0x0][0x388] ;  /* 0x0000e200ff027b82 */ /* 0x000e220000000a00 */
[----:B------:R-:W-:Y:S02]  /*0230*/  SHF.R.S32.HI R10, RZ, 0x1f, R7 ;  /* 0x0000001fff0a7819 */ /* 0x000fe40000011407 */
[----:B0-----:R-:W-:-:S04]  /*0240*/  IADD3 R2, P1, P2, R7, 0x7, R2 ;  /* 0x0000000707027810 */ /* 0x001fc80007a3e002 */
[----:B------:R-:W-:-:S05]  /*0250*/  IADD3.X R3, PT, PT, R10, R3, RZ, P1, P2 ;  /* 0x000000030a037210 */ /* 0x000fca0000fe44ff */
        /* <DEDUP_REMOVED lines=15> */
[----:B------:R-:W5:Y:S01]  /*0350*/  LDG.E.U8 R13, desc[UR4][R2.64+0x8] ;  /* 0x00000804020d7981 */ /* 0x000f62000c1e1100 */
[----:B------:R-:W-:-:S02]  /*0360*/  VIADD R9, R9, 0x10 ;  /* 0x0000001009097836 */ /* 0x000fc40000000000 */
[----:B------:R-:W-:Y:S01]  /*0370*/  VIADD R7, R7, 0x10 ;  /* 0x0000001007077836 */ /* 0x000fe20000000000 */
[----:B--2---:R-:W-:-:S04]  /*0380*/  IADD3 R20, P3, P4, R20, R4, R21 ;  /* 0x0000000414147210 */ /* 0x004fc80007c7e015 */
[----:B------:R-:W-:Y:S02]  /*0390*/  IADD3.X R5, PT, PT, RZ, R5, RZ, P3, P4 ;  /* 0x00000005ff057210 */ /* 0x000fe40001fe84ff */
[----:B---3--:R-:W-:-:S04]  /*03a0*/  IADD3 R22, P1, P2, R23, R20, R22 ;  /* 0x0000001417167210 */ /* 0x008fc80007a3e016 */
[----:B------:R-:W-:Y:S02]  /*03b0*/  IADD3.X R5, PT, PT, RZ, R5, RZ, P1, P2 ;  /* 0x00000005ff057210 */ /* 0x000fe40000fe44ff */
[----:B----4-:R-:W-:-:S04]  /*03c0*/  IADD3 R24, P3, P4, R25, R22, R24 ;  /* 0x0000001619187210 */ /* 0x010fc80007c7e018 */
[----:B------:R-:W-:Y:S02]  /*03d0*/  IADD3.X R5, PT, PT, RZ, R5, RZ, P3, P4 ;  /* 0x00000005ff057210 */ /* 0x000fe40001fe84ff */
[----:B-----5:R-:W-:-:S04]  /*03e0*/  IADD3 R18, P1, P2, R19, R24, R18 ;  /* 0x0000001813127210 */ /* 0x020fc80007a3e012 */
[----:B------:R-:W-:Y:S02]  /*03f0*/  IADD3.X R5, PT, PT, RZ, R5, RZ, P1, P2 ;  /* 0x00000005ff057210 */ /* 0x000fe40000fe44ff */
[----:B------:R-:W-:-:S04]  /*0400*/  IADD3 R16, P3, P4, R17, R18, R16 ;  /* 0x0000001211107210 */ /* 0x000fc80007c7e010 */
[----:B------:R-:W-:Y:S02]  /*0410*/  IADD3.X R5, PT, PT, RZ, R5, RZ, P3, P4 ;  /* 0x00000005ff057210 */ /* 0x000fe40001fe84ff */
[----:B------:R-:W-:-:S04]  /*0420*/  IADD3 R14, P2, P1, R15, R16, R14 ;  /* 0x000000100f0e7210 */ /* 0x000fc8000795e00e */
[----:B------:R-:W-:Y:S02]  /*0430*/  IADD3.X R5, PT, PT, RZ, R5, RZ, P2, P1 ;  /* 0x00000005ff057210 */ /* 0x000fe400017e24ff */
[----:B------:R-:W-:Y:S02]  /*0440*/  ISETP.NE.AND P1, PT, R9, RZ, PT ;  /* 0x000000ff0900720c */ /* 0x000fe40003f25270 */
[----:B------:R-:W-:-:S04]  /*0450*/  IADD3 R11, P3, P4, R12, R14, R11 ;  /* 0x0000000e0c0b7210 */ /* 0x000fc80007c7e00b */
[----:B------:R-:W-:Y:S02]  /*0460*/  IADD3.X R5, PT, PT, RZ, R5, RZ, P3, P4 ;  /* 0x00000005ff057210 */ /* 0x000fe40001fe84ff */
[----:B------:R-:W-:-:S04]  /*0470*/  IADD3 R4, P2, P5, R13, R11, R10 ;  /* 0x0000000b0d047210 */ /* 0x000fc80007d5e00a */
[----:B------:R-:W-:Y:S01]  /*0480*/  IADD3.X R5, PT, PT, RZ, R5, RZ, P2, P5 ;  /* 0x00000005ff057210 */ /* 0x000fe200017ea4ff */
[----:B------:R-:W-:Y:S08]  /*0490*/  @P1 BRA `(.L_x_1484) ;  /* 0xfffffffc00601947 */ /* 0x000ff0000383ffff */
.L_x_1483:
[----:B------:R-:W-:Y:S05]  /*04a0*/  BSYNC.RECONVERGENT B1 ;  /* 0x0000000000017941 */ /* 0x000fea0003800200 */
.L_x_1482:
        /* <DEDUP_REMOVED lines=26> */
.L_x_1486:
[----:B------:R-:W-:Y:S05]  /*0650*/  BSYNC.RECONVERGENT B1 ;  /* 0x0000000000017941 */ /* 0x000fea0003800200 */
.L_x_1485:
        /* <DEDUP_REMOVED lines=12> */
[----:B------:R-:W3:Y:S01]  /*0720*/  LDG.E.U8 R12, desc[UR4][R2.64+0x3] ;  /* 0x00000304020c7981 */ /* 0x000ee2000c1e1100 */
[----:B------:R-:W-:Y:S01]  /*0730*/  VIADD R7, R7, 0x4 ;  /* 0x0000000407077836 */ /* 0x000fe20000000000 */
[----:B--2---:R-:W-:-:S04]  /*0740*/  IADD3 R4, P1, P2, R10, R4, R9 ;  /* 0x000000040a047210 */ /* 0x004fc80007a3e009 */
[----:B------:R-:W-:Y:S02]  /*0750*/  IADD3.X R5, PT, PT, RZ, R5, RZ, P1, P2 ;  /* 0x00000005ff057210 */ /* 0x000fe40000fe44ff */
[----:B---3--:R-:W-:-:S04]  /*0760*/  IADD3 R4, P3, P4, R12, R4, R11 ;  /* 0x000000040c047210 */ /* 0x008fc80007c7e00b */
[----:B------:R-:W-:-:S09]  /*0770*/  IADD3.X R5, PT, PT, RZ, R5, RZ, P3, P4 ;  /* 0x00000005ff057210 */ /* 0x000fd20001fe84ff */
.L_x_1488:
[----:B------:R-:W-:Y:S05]  /*0780*/  BSYNC.RECONVERGENT B1 ;  /* 0x0000000000017941 */ /* 0x000fea0003800200 */
.L_x_1487:
[----:B------:R-:W-:Y:S05]  /*0790*/  @!P0 BRA `(.L_x_1481) ;  /* 0x00000000002c8947 */ /* 0x000fea0003800000 */
[----:B------:R-:W-:-:S07]  /*07a0*/  IMAD.MOV R8, RZ, RZ, -R8 ;  /* 0x000000ffff087224 */ /* 0x000fce00078e0a08 */
.L_x_1489:
[----:B------:R-:W0:Y:S02]  /*07b0*/  LDCU.64 UR6, c[0x0][0x388] ;  /* 0x00007100ff0677ac */ /* 0x000e240008000a00 */
[----:B0-----:R-:W-:-:S04]  /*07c0*/  IADD3 R2, P0, PT, R7, UR6, RZ ;  /* 0x0000000607027c10 */ /* 0x001fc8000ff1e0ff */
[----:B------:R-:W-:-:S06]  /*07d0*/  LEA.HI.X.SX32 R3, R7, UR7, 0x1, P0 ;  /* 0x0000000707037c11 */ /* 0x000fcc00080f0eff */
[----:B------:R-:W2:Y:S01]  /*07e0*/  LDG.E.U8 R3, desc[UR4][R2.64] ;  /* 0x0000000402037981 */ /* 0x000ea2000c1e1100 */
[----:B------:R-:W-:Y:S02]  /*07f0*/  VIADD R8, R8, 0x1 ;  /* 0x0000000108087836 */ /* 0x000fe40000000000 */
[----:B------:R-:W-:-:S03]  /*0800*/  VIADD R7, R7, 0x1 ;  /* 0x0000000107077836 */ /* 0x000fc60000000000 */
[----:B------:R-:W-:Y:S02]  /*0810*/  ISETP.NE.AND P0, PT, R8, RZ, PT ;  /* 0x000000ff0800720c */ /* 0x000fe40003f05270 */
[----:B--2---:R-:W-:-:S05]  /*0820*/  IADD3 R4, P1, PT, R3, R4, RZ ;  /* 0x0000000403047210 */ /* 0x004fca0007f3e0ff */
[----:B------:R-:W-:-:S06]  /*0830*/  IMAD.X R5, RZ, RZ, R5, P1 ;  /* 0x000000ffff057224 */ /* 0x000fcc00008e0605 */
[----:B------:R-:W-:Y:S05]  /*0840*/  @P0 BRA `(.L_x_1489) ;  /* 0xfffffffc00d80947 */ /* 0x000fea000383ffff */
.L_x_1481:
[----:B------:R-:W-:Y:S05]  /*0850*/  BSYNC.RECONVERGENT B0 ;  /* 0x0000000000007941 */ /* 0x000fea0003800200 */
.L_x_1480:
        /* <DEDUP_REMOVED lines=8> */
.L_x_1490:
        /* <DEDUP_REMOVED lines=10> */
.L_x_8816:


//--------------------- .text._ZN2at6native55_GLOBAL__N__0955718d_22_SparseCsrTensorMath_cu_868dd54536reduce_crow_indices_dim1_cuda_kernelIlEEvPT_S4_PKS3_l --------------------------
	.section	.text._ZN2at6native55_GLOBAL__N__0955718d_22_SparseCsrTensorMath_cu_868dd54536reduce_crow_indices_dim1_cuda_kernelIlEEvPT_S4_PKS3_l,"ax",@progbits
	.align	128
.text._ZN2at6native55_GLOBAL__N__0955718d_22_SparseCsrTensorMath_cu_868dd54536reduce_crow_indices_dim1_cuda_kernelIlEEvPT_S4_PKS3_l:
        .type           _ZN2at6native55_GLOBAL__N__0955718d_22_SparseCsrTensorMath_cu_868dd54536reduce_crow_indices_dim1_cuda_kernelIlEEvPT_S4_PKS3_l,@function
        .size           _ZN2at6native55_GLOBAL__N__0955718d_22_SparseCsrTensorMath_cu_868dd54536reduce_crow_indices_dim1_cuda_kernelIlEEvPT_S4_PKS3_l,(.L_x_8817 - _ZN2at6native55_GLOBAL__N__0955718d_22_SparseCsrTensorMath_cu_868dd54536reduce_crow_indices_dim1_cuda_kernelIlEEvPT_S4_PKS3_l)
        .other          _ZN2at6native55_GLOBAL__N__0955718d_22_SparseCsrTensorMath_cu_868dd54536reduce_crow_indices_dim1_cuda_kernelIlEEvPT_S4_PKS3_l,@"STO_CUDA_ENTRY STV_DEFAULT"
_ZN2at6native55_GLOBAL__N__0955718d_22_SparseCsrTensorMath_cu_868dd54536reduce_crow_indices_dim1_cuda_kernelIlEEvPT_S4_PKS3_l:
[----:B------:R-:W-:Y:S08]  /*0000*/  LDC R1, c[0x0][0x37c] ;  /* 0x0000df00ff017b82 */ /* 0x000ff00000000800 */
[----:B------:R-:W0:Y:S01]  /*0010*/  LDC.64 R6, c[0x0][0x398] ;  /* 0x0000e600ff067b82 */ /* 0x000e220000000a00 */
[----:B------:R-:W1:Y:S07]  /*0020*/  LDCU.64 UR10, c[0x0][0x358] ;  /* 0x00006b00ff0a77ac */ /* 0x000e6e0008000a00 */
[----:B------:R-:W1:Y:S01]  /*0030*/  LDC.64 R2, c[0x0][0x380] ;  /* 0x0000e000ff027b82 */ /* 0x000e620000000a00 */
[----:B0-----:R-:W-:-:S04]  /*0040*/  ISETP.GE.U32.AND P0, PT, R6, 0x1, PT ;  /* 0x000000010600780c */ /* 0x001fc80003f06070 */
[----:B------:R-:W-:Y:S01]  /*0050*/  ISETP.GE.AND.EX P0, PT, R7, RZ, PT, P0 ;  /* 0x000000ff0700720c */ /* 0x000fe20003f06300 */
[----:B-1----:R0:W-:-:S12]  /*0060*/  STG.E.64 desc[UR10][R2.64], RZ ;  /* 0x000000ff02007986 */ /* 0x0021d8000c101b0a */
[----:B------:R-:W-:Y:S05]  /*0070*/  @!P0 EXIT ;  /* 0x000000000000894d */ /* 0x000fea0003800000 */
[C---:B------:R-:W-:Y:S01]  /*0080*/  ISETP.GE.U32.AND P1, PT, R6.reuse, 0x8, PT ;  /* 0x000000080600780c */ /* 0x040fe20003f26070 */
[----:B------:R-:W-:Y:S01]  /*0090*/  IMAD.MOV.U32 R0, RZ, RZ, RZ ;  /* 0x000000ffff007224 */ /* 0x000fe200078e00ff */
[----:B------:R-:W-:Y:S02]  /*00a0*/  LOP3.LUT R13, R6, 0x7, RZ, 0xc0, !PT ;  /* 0x00000007060d7812 */ /* 0x000fe400078ec0ff */
[----:B0-----:R-:W-:Y:S02]  /*00b0*/  CS2R R2, SRZ ;  /* 0x0000000000027805 */ /* 0x001fe4000001ff00 */
[----:B------:R-:W-:Y:S01]  /*00c0*/  ISETP.GE.U32.AND.EX P1, PT, R7, RZ, PT, P1 ;  /* 0x000000ff0700720c */ /* 0x000fe20003f26110 */
[----:B------:R-:W-:Y:S01]  /*00d0*/  IMAD.MOV.U32 R5, RZ, RZ, RZ ;  /* 0x000000ffff057224 */ /* 0x000fe200078e00ff */
[----:B------:R-:W-:-:S04]  /*00e0*/  ISETP.NE.U32.AND P0, PT, R13, RZ, PT ;  /* 0x000000ff0d00720c */ /* 0x000fc80003f05070 */
[----:B------:R-:W-:-:S07]  /*00f0*/  ISETP.NE.AND.EX P0, PT, RZ, RZ, PT, P0 ;  /* 0x000000ffff00720c */ /* 0x000fce0003f05300 */
[----:B------:R-:W-:Y:S06]  /*0100*/  @!P1 BRA `(.L_x_1491) ;  /* 0x0000000400d49947 */ /* 0x000fec0003800000 */
[----:B------:R-:W0:Y:S01]  /*0110*/  LDCU.128 UR4, c[0x0][0x380] ;  /* 0x00007000ff0477ac */ /* 0x000e220008000c00 */
[----:B------:R-:W-:Y:S01]  /*0120*/  LOP3.LUT R0, R6, 0xfffffff8, RZ, 0xc0, !PT ;  /* 0xfffffff806007812 */ /* 0x000fe200078ec0ff */
[----:B------:R-:W-:Y:S01]  /*0130*/  IMAD.MOV.U32 R2, RZ, RZ, RZ ;  /* 0x000000ffff027224 */ /* 0x000fe200078e00ff */
[----:B------:R-:W-:Y:S01]  /*0140*/  LOP3.LUT R3, R7, 0x7fffffff, RZ, 0xc0, !PT ;  /* 0x7fffffff07037812 */ /* 0x000fe200078ec0ff */
[----:B------:R-:W1:Y:S01]  /*0150*/  LDCU.64 UR8, c[0x0][0x390] ;  /* 0x00007200ff0877ac */ /* 0x000e620008000a00 */
[----:B------:R-:W-:Y:S02]  /*0160*/  IMAD.MOV.U32 R5, RZ, RZ, RZ ;  /* 0x000000ffff057224 */ /* 0x000fe400078e00ff */
[----:B------:R-:W-:Y:S02]  /*0170*/  IMAD.MOV.U32 R12, RZ, RZ, R0 ;  /* 0x000000ffff0c7224 */ /* 0x000fe400078e0000 */
[----:B------:R-:W-:Y:S01]  /*0180*/  IMAD.MOV.U32 R4, RZ, RZ, R3 ;  /* 0x000000ffff047224 */ /* 0x000fe200078e0003 */
[----:B0-----:R-:W-:-:S02]  /*0190*/  UIADD3 UR6, UP1, UPT, UR6, 0x20, URZ ;  /* 0x0000002006067890 */ /* 0x001fc4000ff3e0ff */
[----:B------:R-:W-:Y:S02]  /*01a0*/  UIADD3 UR4, UP2, UPT, UR4, 0x20, URZ ;  /* 0x0000002004047890 */ /* 0x000fe4000ff5e0ff */
[----:B-1----:R-:W-:Y:S02]  /*01b0*/  UIADD3 UR8, UP0, UPT, UR8, 0x20, URZ ;  /* 0x0000002008087890 */ /* 0x002fe4000ff1e0ff */
[----:B------:R-:W-:Y:S01]  /*01c0*/  UIADD3.X UR7, UPT, UPT, URZ, UR7, URZ, UP1, !UPT ;  /* 0x00000007ff077290 */ /* 0x000fe20008ffe4ff */
[----:B------:R-:W-:Y:S01]  /*01d0*/  IMAD.U32 R20, RZ, RZ, UR6 ;  /* 0x00000006ff147e24 */ /* 0x000fe2000f8e00ff */
[----:B------:R-:W-:Y:S01]  /*01e0*/  UIADD3.X UR5, UPT, UPT, URZ, UR5, URZ, UP2, !UPT ;  /* 0x00000005ff057290 */ /* 0x000fe200097fe4ff */
[----:B------:R-:W-:Y:S01]  /*01f0*/  IMAD.U32 R16, RZ, RZ, UR4 ;  /* 0x00000004ff107e24 */ /* 0x000fe2000f8e00ff */
[----:B------:R-:W-:Y:S01]  /*0200*/  UIADD3.X UR9, UPT, UPT, URZ, UR9, URZ, UP0, !UPT ;  /* 0x00000009ff097290 */ /* 0x000fe200087fe4ff */
[----:B------:R-:W-:Y:S02]  /*0210*/  IMAD.U32 R6, RZ, RZ, UR8 ;  /* 0x00000008ff067e24 */ /* 0x000fe4000f8e00ff */
[----:B------:R-:W-:-:S02]  /*0220*/  IMAD.U32 R21, RZ, RZ, UR7 ;  /* 0x00000007ff157e24 */ /* 0x000fc4000f8e00ff */
[----:B------:R-:W-:Y:S02]  /*0230*/  IMAD.U32 R17, RZ, RZ, UR5 ;  /* 0x00000005ff117e24 */ /* 0x000fe4000f8e00ff */
[----:B------:R-:W-:-:S07]  /*0240*/  IMAD.U32 R7, RZ, RZ, UR9 ;  /* 0x00000009ff077e24 */ /* 0x000fce000f8e00ff */
.L_x_1492:
[----:B------:R-:W2:Y:S04]  /*0250*/  LDG.E.64 R8, desc[UR10][R6.64+-0x20] ;  /* 0xffffe00a06087981 */ /* 0x000ea8000c1e1b00 */
[----:B------:R-:W2:Y:S02]  /*0260*/  LDG.E.64 R10, desc[UR10][R6.64+-0x18] ;  /* 0xffffe80a060a7981 */ /* 0x000ea4000c1e1b00 */
[----:B--2---:R-:W-:Y:S01]  /*0270*/  ISETP.NE.U32.AND P1, PT, R8, R10, PT ;  /* 0x0000000a0800720c */ /* 0x004fe20003f25070 */
[----:B------:R-:W-:Y:S02]  /*0280*/  IMAD.MOV.U32 R8, RZ, RZ, R20 ;  /* 0x000000ffff087224 */ /* 0x000fe400078e0014 */
[----:B------:R-:W-:Y:S01]  /*0290*/  IMAD.MOV.U32 R10, RZ, RZ, R16 ;  /* 0x000000ffff0a7224 */ /* 0x000fe200078e0010 */
[----:B------:R-:W-:Y:S01]  /*02a0*/  ISETP.NE.AND.EX P1, PT, R9, R11, PT, P1 ;  /* 0x0000000b0900720c */ /* 0x000fe20003f25310 */
[----:B------:R-:W-:-:S02]  /*02b0*/  IMAD.MOV.U32 R9, RZ, RZ, R21 ;  /* 0x000000ffff097224 */ /* 0x000fc400078e0015 */
[----:B------:R-:W-:-:S10]  /*02c0*/  IMAD.MOV.U32 R11, RZ, RZ, R17 ;  /* 0x000000ffff0b7224 */ /* 0x000fd400078e0011 */
[----:B------:R-:W-:Y:S01]  /*02d0*/  @P1 IMAD.MOV.U32 R14, RZ, RZ, R2 ;  /* 0x000000ffff0e1224 */ /* 0x000fe200078e0002 */
[----:B------:R-:W-:Y:S01]  /*02e0*/  @P1 IADD3 R2, P2, PT, R2, 0x1, RZ ;  /* 0x0000000102021810 */ /* 0x000fe20007f5e0ff */
[----:B------:R-:W-:-:S04]  /*02f0*/  @P1 IMAD.MOV.U32 R15, RZ, RZ, R5 ;  /* 0x000000ffff0f1224 */ /* 0x000fc800078e0005 */
[----:B------:R-:W-:Y:S01]  /*0300*/  @P1 IMAD.X R5, RZ, RZ, R5, P2 ;  /* 0x000000ffff051224 */ /* 0x000fe200010e0605 */
[----:B------:R0:W-:Y:S01]  /*0310*/  @P1 STG.E.64 desc[UR10][R8.64+-0x20], R14 ;  /* 0xffffe00e08001986 */ /* 0x0001e2000c101b0a */
[----:B------:R-:W-:Y:S02]  /*0320*/  IMAD.MOV.U32 R20, RZ, RZ, R2 ;  /* 0x000000ffff147224 */ /* 0x000fe400078e0002 */
[----:B------:R-:W-:-:S05]  /*0330*/  IMAD.MOV.U32 R21, RZ, RZ, R5 ;  /* 0x000000ffff157224 */ /* 0x000fca00078e0005 */
[----:B------:R-:W-:Y:S04]  /*0340*/  STG.E.64 desc[UR10][R10.64+-0x18], R20 ;  /* 0xffffe8140a007986 */ /* 0x000fe8000c101b0a */
[----:B------:R-:W2:Y:S04]  /*0350*/  LDG.E.64 R16, desc[UR10][R6.64+-0x18] ;  /* 0xffffe80a06107981 */ /* 0x000ea8000c1e1b00 */
[----:B------:R-:W2:Y:S02]  /*0360*/  LDG.E.64 R18, desc[UR10][R6.64+-0x10] ;  /* 0xfffff00a06127981 */ /* 0x000ea4000c1e1b00 */
[----:B--2---:R-:W-:-:S04]  /*0370*/  ISETP.NE.U32.AND P1, PT, R16, R18, PT ;  /* 0x000000121000720c */ /* 0x004fc80003f25070 */
[----:B------:R-:W-:-:S13]  /*0380*/  ISETP.NE.AND.EX P1, PT, R17, R19, PT, P1 ;  /* 0x000000131100720c */ /* 0x000fda0003f25310 */
[----:B------:R-:W-:Y:S01]  /*0390*/  @P1 IADD3 R2, P2, PT, R2, 0x1, RZ ;  /* 0x0000000102021810 */ /* 0x000fe20007f5e0ff */
[----:B------:R-:W-:Y:S04]  /*03a0*/  @P1 STG.E.64 desc[UR10][R8.64+-0x18], R20 ;  /* 0xffffe81408001986 */ /* 0x000fe8000c101b0a */
[----:B------:R-:W-:Y:S02]  /*03b0*/  @P1 IMAD.X R5, RZ, RZ, R5, P2 ;  /* 0x000000ffff051224 */ /* 0x000fe400010e0605 */
[----:B------:R-:W-:Y:S02]  /*03c0*/  IMAD.MOV.U32 R18, RZ, RZ, R2 ;  /* 0x000000ffff127224 */ /* 0x000fe400078e0002 */
[----:B------:R-:W-:-:S05]  /*03d0*/  IMAD.MOV.U32 R19, RZ, RZ, R5 ;  /* 0x000000ffff137224 */ /* 0x000fca00078e0005 */
[----:B------:R-:W-:Y:S04]  /*03e0*/  STG.E.64 desc[UR10][R10.64+-0x10], R18 ;  /* 0xfffff0120a007986 */ /* 0x000fe8000c101b0a */
[----:B0-----:R-:W2:Y:S04]  /*03f0*/  LDG.E.64 R14, desc[UR10][R6.64+-0x10] ;  /* 0xfffff00a060e7981 */ /* 0x001ea8000c1e1b00 */
[----:B------:R-:W2:Y:S02]  /*0400*/  LDG.E.64 R16, desc[UR10][R6.64+-0x8] ;  /* 0xfffff80a06107981 */ /* 0x000ea4000c1e1b00 */
[----:B--2---:R-:W-:-:S04]  /*0410*/  ISETP.NE.U32.AND P1, PT, R14, R16, PT ;  /* 0x000000100e00720c */ /* 0x004fc80003f25070 */
[----:B------:R-:W-:-:S13]  /*0420*/  ISETP.NE.AND.EX P1, PT, R15, R17, PT, P1 ;  /* 0x000000110f00720c */ /* 0x000fda0003f25310 */
[----:B------:R-:W-:Y:S01]  /*0430*/  @P1 IADD3 R2, P2, PT, R2, 0x1, RZ ;  /* 0x0000000102021810 */ /* 0x000fe20007f5e0ff */
[----:B------:R0:W-:Y:S04]  /*0440*/  @P1 STG.E.64 desc[UR10][R8.64+-0x10], R18 ;  /* 0xfffff01208001986 */ /* 0x0001e8000c101b0a */
[----:B------:R-:W-:Y:S02]  /*0450*/  @P1 IMAD.X R5, RZ, RZ, R5, P2 ;  /* 0x000000ffff051224 */ /* 0x000fe400010e0605 */
[----:B0-----:R-:W-:Y:S02]  /*0460*/  IMAD.MOV.U32 R18, RZ, RZ, R2 ;  /* 0x000000ffff127224 */ /* 0x001fe400078e0002 */
[----:B------:R-:W-:-:S05]  /*0470*/  IMAD.MOV.U32 R19, RZ, RZ, R5 ;  /* 0x000000ffff137224 */ /* 0x000fca00078e0005 */
[----:B------:R-:W-:Y:S04]  /*0480*/  STG.E.64 desc[UR10][R10.64+-0x8], R18 ;  /* 0xfffff8120a007986 */ /* 0x000fe8000c101b0a */
[----:B------:R-:W2:Y:S04]  /*0490*/  LDG.E.64 R14, desc[UR10][R6.64+-0x8] ;  /* 0xfffff80a060e7981 */ /* 0x000ea8000c1e1b00 */
        /* <DEDUP_REMOVED lines=38> */
[----:B------:R0:W-:Y:S04]  /*0700*/  STG.E.64 desc[UR10][R10.64+0x18], R18 ;  /* 0x000018120a007986 */ /* 0x0001e8000c101b0a */
[----:B------:R-:W2:Y:S04]  /*0710*/  LDG.E.64 R14, desc[UR10][R6.64+0x18] ;  /* 0x0000180a060e7981 */ /* 0x000ea8000c1e1b00 */
[----:B------:R-:W2:Y:S01]  /*0720*/  LDG.E.64 R16, desc[UR10][R6.64+0x20] ;  /* 0x0000200a06107981 */ /* 0x000ea2000c1e1b00 */
[----:B------:R-:W-:-:S05]  /*0730*/  IADD3 R20, P3, PT, R8, 0x40, RZ ;  /* 0x0000004008147810 */ /* 0x000fca0007f7e0ff */
[----:B------:R-:W-:Y:S01]  /*0740*/  IMAD.X R21, RZ, RZ, R9, P3 ;  /* 0x000000ffff157224 */ /* 0x000fe200018e0609 */
[----:B--2---:R-:W-:Y:S02]  /*0750*/  ISETP.NE.U32.AND P1, PT, R14, R16, PT ;  /* 0x000000100e00720c */ /* 0x004fe40003f25070 */
[----:B------:R-:W-:Y:S02]  /*0760*/  IADD3 R16, P4, PT, R10, 0x40, RZ ;  /* 0x000000400a107810 */ /* 0x000fe40007f9e0ff */
[----:B------:R-:W-:-:S03]  /*0770*/  ISETP.NE.AND.EX P1, PT, R15, R17, PT, P1 ;  /* 0x000000110f00720c */ /* 0x000fc60003f25310 */
[----:B------:R-:W-:-:S10]  /*0780*/  IMAD.X R17, RZ, RZ, R11, P4 ;  /* 0x000000ffff117224 */ /* 0x000fd400020e060b */
[----:B------:R-:W-:Y:S01]  /*0790*/  @P1 IADD3 R2, P2, PT, R2, 0x1, RZ ;  /* 0x0000000102021810 */ /* 0x000fe20007f5e0ff */
[----:B------:R0:W-:Y:S04]  /*07a0*/  @P1 STG.E.64 desc[UR10][R8.64+0x18], R18 ;  /* 0x0000181208001986 */ /* 0x0001e8000c101b0a */
[----:B------:R-:W-:Y:S01]  /*07b0*/  @P1 IMAD.X R5, RZ, RZ, R5, P2 ;  /* 0x000000ffff051224 */ /* 0x000fe200010e0605 */
[----:B------:R-:W-:Y:S01]  /*07c0*/  IADD3 R12, P1, PT, R12, -0x8, RZ ;  /* 0xfffffff80c0c7810 */ /* 0x000fe20007f3e0ff */
[----:B------:R-:W-:Y:S01]  /*07d0*/  IMAD.MOV.U32 R14, RZ, RZ, R2 ;  /* 0x000000ffff0e7224 */ /* 0x000fe200078e0002 */
[----:B------:R-:W-:Y:S01]  /*07e0*/  IADD3 R6, P2, PT, R6, 0x40, RZ ;  /* 0x0000004006067810 */ /* 0x000fe20007f5e0ff */
[----:B------:R-:W-:Y:S01]  /*07f0*/  IMAD.MOV.U32 R15, RZ, RZ, R5 ;  /* 0x000000ffff0f7224 */ /* 0x000fe200078e0005 */
[----:B------:R-:W-:-:S02]  /*0800*/  IADD3.X R4, PT, PT, R4, -0x1, RZ, P1, !PT ;  /* 0xffffffff04047810 */ /* 0x000fc40000ffe4ff */
[----:B------:R-:W-:Y:S01]  /*0810*/  ISETP.NE.U32.AND P1, PT, R12, RZ, PT ;  /* 0x000000ff0c00720c */ /* 0x000fe20003f25070 */
[----:B------:R-:W-:Y:S01]  /*0820*/  IMAD.X R7, RZ, RZ, R7, P2 ;  /* 0x000000ffff077224 */ /* 0x000fe200010e0607 */
[----:B------:R0:W-:Y:S02]  /*0830*/  STG.E.64 desc[UR10][R10.64+0x20], R14 ;  /* 0x0000200e0a007986 */ /* 0x0001e4000c101b0a */
[----:B------:R-:W-:-:S13]  /*0840*/  ISETP.NE.AND.EX P1, PT, R4, RZ, PT, P1 ;  /* 0x000000ff0400720c */ /* 0x000fda0003f25310 */
[----:B0-----:R-:W-:Y:S05]  /*0850*/  @P1 BRA `(.L_x_1492) ;  /* 0xfffffff8007c1947 */ /* 0x001fea000383ffff */
.L_x_1491:
[----:B------:R-:W-:Y:S05]  /*0860*/  @!P0 EXIT ;  /* 0x000000000000894d */ /* 0x000fea0003800000 */
[----:B------:R-:W0:Y:S01]  /*0870*/  LDC R4, c[0x0][0x398] ;  /* 0x0000e600ff047b82 */ /* 0x000e220000000800 */
[----:B------:R-:W-:-:S04]  /*0880*/  ISETP.GE.U32.AND P1, PT, R13, 0x4, PT ;  /* 0x000000040d00780c */ /* 0x000fc80003f26070 */
[----:B------:R-:W-:Y:S02]  /*0890*/  ISETP.GE.U32.AND.EX P1, PT, RZ, RZ, PT, P1 ;  /* 0x000000ffff00720c */ /* 0x000fe40003f26110 */
[----:B0-----:R-:W-:-:S04]  /*08a0*/  LOP3.LUT R16, R4, 0x3, RZ, 0xc0, !PT ;  /* 0x0000000304107812 */ /* 0x001fc800078ec0ff */
[----:B------:R-:W-:-:S04]  /*08b0*/  ISETP.NE.U32.AND P0, PT, R16, RZ, PT ;  /* 0x000000ff1000720c */ /* 0x000fc80003f05070 */
[----:B------:R-:W-:-:S03]  /*08c0*/  ISETP.NE.AND.EX P0, PT, RZ, RZ, PT, P0 ;  /* 0x000000ffff00720c */ /* 0x000fc60003f05300 */
[----:B------:R-:W-:Y:S10]  /*08d0*/  @!P1 BRA `(.L_x_1493) ;  /* 0x0000000000dc9947 */ /* 0x000ff40003800000 */
[----:B------:R-:W0:Y:S01]  /*08e0*/  LDCU.64 UR4, c[0x0][0x390] ;  /* 0x00007200ff0477ac */ /* 0x000e220008000a00 */
[C---:B------:R-:W-:Y:S01]  /*08f0*/  IMAD.SHL.U32 R12, R0.reuse, 0x8, RZ ;  /* 0x00000008000c7824 */ /* 0x040fe200078e00ff */
[----:B------:R-:W-:Y:S01]  /*0900*/  SHF.L.U64.HI R13, R0, 0x3, R3 ;  /* 0x00000003000d7819 */ /* 0x000fe20000010203 */
[----:B------:R-:W1:Y:S03]  /*0910*/  LDCU.64 UR6, c[0x0][0x380] ;  /* 0x00007000ff0677ac */ /* 0x000e660008000a00 */
[----:B0-----:R-:W-:-:S04]  /*0920*/  IADD3 R6, P1, PT, R12, UR4, RZ ;  /* 0x000000040c067c10 */ /* 0x001fc8000ff3e0ff */
[----:B------:R-:W-:Y:S01]  /*0930*/  IADD3.X R7, PT, PT, R13, UR5, RZ, P1, !PT ;  /* 0x000000050d077c10 */ /* 0x000fe20008ffe4ff */
[----:B------:R-:W0:Y:S04]  /*0940*/  LDCU.64 UR4, c[0x0][0x388] ;  /* 0x00007100ff0477ac */ /* 0x000e280008000a00 */
[----:B------:R-:W2:Y:S04]  /*0950*/  LDG.E.64 R8, desc[UR10][R6.64] ;  /* 0x0000000a06087981 */ /* 0x000ea8000c1e1b00 */
[----:B------:R-:W2:Y:S02]  /*0960*/  LDG.E.64 R10, desc[UR10][R6.64+0x8] ;  /* 0x0000080a060a7981 */ /* 0x000ea4000c1e1b00 */
[----:B--2---:R-:W-:-:S02]  /*0970*/  ISETP.NE.U32.AND P1, PT, R8, R10, PT ;  /* 0x0000000a0800720c */ /* 0x004fc40003f25070 */
[C---:B0-----:R-:W-:Y:S02]  /*0980*/  IADD3 R8, P2, PT, R12.reuse, UR4, RZ ;  /* 0x000000040c087c10 */ /* 0x041fe4000ff5e0ff */
[----:B------:R-:W-:Y:S02]  /*0990*/  ISETP.NE.AND.EX P1, PT, R9, R11, PT, P1 ;  /* 0x0000000b0900720c */ /* 0x000fe40003f25310 */
[----:B------:R-:W-:Y:S02]  /*09a0*/  IADD3.X R9, PT, PT, R13, UR5, RZ, P2, !PT ;  /* 0x000000050d097c10 */ /* 0x000fe400097fe4ff */
[----:B-1----:R-:W-:-:S04]  /*09b0*/  IADD3 R10, P3, PT, R12, UR6, RZ ;  /* 0x000000060c0a7c10 */ /* 0x002fc8000ff7e0ff */
[----:B------:R-:W-:-:S05]  /*09c0*/  IADD3.X R11, PT, PT, R13, UR7, RZ, P3, !PT ;  /* 0x000000070d0b7c10 */ /* 0x000fca0009ffe4ff */
[----:B------:R-:W-:Y:S01]  /*09d0*/  @P1 IMAD.MOV.U32 R18, RZ, RZ, R2 ;  /* 0x000000ffff121224 */ /* 0x000fe200078e0002 */
[----:B------:R-:W-:Y:S01]  /*09e0*/  @P1 IADD3 R2, P4, PT, R2, 0x1, RZ ;  /* 0x0000000102021810 */ /* 0x000fe20007f9e0ff */
[----:B------:R-:W-:-:S04]  /*09f0*/  @P1 IMAD.MOV.U32 R19, RZ, RZ, R5 ;  /* 0x000000ffff131224 */ /* 0x000fc800078e0005 */
[----:B------:R-:W-:Y:S01]  /*0a00*/  @P1 IMAD.X R5, RZ, RZ, R5, P4 ;  /* 0x000000ffff051224 */ /* 0x000fe200020e0605 */
[----:B------:R0:W-:Y:S02]  /*0a10*/  @P1 STG.E.64 desc[UR10][R8.64], R18 ;  /* 0x0000001208001986 */ /* 0x0001e4000c101b0a */
        /* <DEDUP_REMOVED lines=24> */
[----:B------:R-:W2:Y:S02]  /*0ba0*/  LDG.E.64 R14, desc[UR10][R6.64+0x20] ;  /* 0x0000200a060e7981 */ /* 0x000ea4000c1e1b00 */
[----:B--2---:R-:W-:-:S04]  /*0bb0*/  ISETP.NE.U32.AND P1, PT, R12, R14, PT ;  /* 0x0000000e0c00720c */ /* 0x004fc80003f25070 */
[----:B------:R-:W-:-:S13]  /*0bc0*/  ISETP.NE.AND.EX P1, PT, R13, R15, PT, P1 ;  /* 0x0000000f0d00720c */ /* 0x000fda0003f25310 */
[----:B------:R-:W-:Y:S01]  /*0bd0*/  @P1 IADD3 R2, P2, PT, R2, 0x1, RZ ;  /* 0x0000000102021810 */ /* 0x000fe20007f5e0ff */
[----:B------:R0:W-:Y:S04]  /*0be0*/  @P1 STG.E.64 desc[UR10][R8.64+0x18], R18 ;  /* 0x0000181208001986 */ /* 0x0001e8000c101b0a */
[----:B------:R-:W-:Y:S01]  /*0bf0*/  @P1 IMAD.X R5, RZ, RZ, R5, P2 ;  /* 0x000000ffff051224 */ /* 0x000fe200010e0605 */
[----:B------:R-:W-:Y:S01]  /*0c00*/  IADD3 R0, P1, PT, R0, 0x4, RZ ;  /* 0x0000000400007810 */ /* 0x000fe20007f3e0ff */
[----:B------:R-:W-:Y:S02]  /*0c10*/  IMAD.MOV.U32 R6, RZ, RZ, R2 ;  /* 0x000000ffff067224 */ /* 0x000fe400078e0002 */
[----:B------:R-:W-:Y:S02]  /*0c20*/  IMAD.MOV.U32 R7, RZ, RZ, R5 ;  /* 0x000000ffff077224 */ /* 0x000fe400078e0005 */
[----:B------:R-:W-:-:S03]  /*0c30*/  IMAD.X R3, RZ, RZ, R3, P1 ;  /* 0x000000ffff037224 */ /* 0x000fc600008e0603 */
[----:B------:R0:W-:Y:S05]  /*0c40*/  STG.E.64 desc[UR10][R10.64+0x20], R6 ;  /* 0x000020060a007986 */ /* 0x0001ea000c101b0a */
.L_x_1493:
[----:B------:R-:W-:Y:S05]  /*0c50*/  @!P0 EXIT ;  /* 0x000000000000894d */ /* 0x000fea0003800000 */
[----:B------:R-:W-:Y:S02]  /*0c60*/  ISETP.NE.U32.AND P1, PT, R16, 0x1, PT ;  /* 0x000000011000780c */ /* 0x000fe40003f25070 */
[----:B------:R-:W-:Y:S02]  /*0c70*/  LOP3.LUT R4, R4, 0x1, RZ, 0xc0, !PT ;  /* 0x0000000104047812 */ /* 0x000fe400078ec0ff */
[----:B------:R-:W-:Y:S02]  /*0c80*/  ISETP.NE.AND.EX P1, PT, RZ, RZ, PT, P1 ;  /* 0x000000ffff00720c */ /* 0x000fe40003f25310 */
[----:B------:R-:W-:-:S04]  /*0c90*/  ISETP.NE.U32.AND P0, PT, R4, 0x1, PT ;  /* 0x000000010400780c */ /* 0x000fc80003f05070 */
[----:B------:R-:W-:-:S07]  /*0ca0*/  ISETP.NE.U32.AND.EX P0, PT, RZ, RZ, PT, P0 ;  /* 0x000000ffff00720c */ /* 0x000fce0003f05100 */
[----:B------:R-:W-:Y:S06]  /*0cb0*/  @!P1 BRA `(.L_x_1494) ;  /* 0x0000000000889947 */ /* 0x000fec0003800000 */
        /* <DEDUP_REMOVED lines=8> */
[----:B------:R-:W2:Y:S01]  /*0d40*/  LDG.E.64 R8, desc[UR10][R10.64+0x8] ;  /* 0x0000080a0a087981 */ /* 0x000ea2000c1e1b00 */
[----:B0-----:R-:W-:-:S02]  /*0d50*/  IADD3 R12, P2, PT, R14, UR4, RZ ;  /* 0x000000040e0c7c10 */ /* 0x001fc4000ff5e0ff */
[----:B-1----:R-:W-:Y:S02]  /*0d60*/  IADD3 R14, P3, PT, R14, UR6, RZ ;  /* 0x000000060e0e7c10 */ /* 0x002fe4000ff7e0ff */
[C---:B------:R-:W-:Y:S02]  /*0d70*/  IADD3.X R13, PT, PT, R4.reuse, UR5, RZ, P2, !PT ;  /* 0x00000005040d7c10 */ /* 0x040fe400097fe4ff */
[----:B------:R-:W-:Y:S02]  /*0d80*/  IADD3.X R15, PT, PT, R4, UR7, RZ, P3, !PT ;  /* 0x00000007040f7c10 */ /* 0x000fe40009ffe4ff */
[----:B--2---:R-:W-:-:S04]  /*0d90*/  ISETP.NE.U32.AND P1, PT, R6, R8, PT ;  /* 0x000000080600720c */ /* 0x004fc80003f25070 */
[----:B------:R-:W-:-:S13]  /*0da0*/  ISETP.NE.AND.EX P1, PT, R7, R9, PT, P1 ;  /* 0x000000090700720c */ /* 0x000fda0003f25310 */
[----:B------:R-:W-:Y:S01]  /*0db0*/  @P1 IMAD.MOV.U32 R16, RZ, RZ, R2 ;  /* 0x000000ffff101224 */ /* 0x000fe200078e0002 */
[----:B------:R-:W-:Y:S01]  /*0dc0*/  @P1 IADD3 R2, P4, PT, R2, 0x1, RZ ;  /* 0x0000000102021810 */ /* 0x000fe20007f9e0ff */
[----:B------:R-:W-:-:S04]  /*0dd0*/  @P1 IMAD.MOV.U32 R17, RZ, RZ, R5 ;  /* 0x000000ffff111224 */ /* 0x000fc800078e0005 */
[----:B------:R-:W-:Y:S01]  /*0de0*/  @P1 IMAD.X R5, RZ, RZ, R5, P4 ;  /* 0x000000ffff051224 */ /* 0x000fe200020e0605 */
[----:B------:R0:W-:Y:S02]  /*0df0*/  @P1 STG.E.64 desc[UR10][R12.64], R16 ;  /* 0x000000100c001986 */ /* 0x0001e4000c101b0a */
        /* <DEDUP_REMOVED lines=11> */
[----:B------:R-:W-:-:S04]  /*0eb0*/  IMAD.MOV.U32 R4, RZ, RZ, R2 ;  /* 0x000000ffff047224 */ /* 0x000fc800078e0002 */
[----:B------:R-:W-:Y:S01]  /*0ec0*/  IMAD.X R3, RZ, RZ, R3, P1 ;  /* 0x000000ffff037224 */ /* 0x000fe200008e0603 */
[----:B------:R1:W-:Y:S07]  /*0ed0*/  STG.E.64 desc[UR10][R14.64+0x10], R4 ;  /* 0x000010040e007986 */ /* 0x0003ee000c101b0a */
.L_x_1494:
[----:B------:R-:W-:Y:S05]  /*0ee0*/  @P0 EXIT ;  /* 0x000000000000094d */ /* 0x000fea0003800000 */
[----:B------:R-:W0:Y:S01]  /*0ef0*/  LDCU.64 UR4, c[0x0][0x390] ;  /* 0x00007200ff0477ac */ /* 0x000e220008000a00 */
[C---:B-1----:R-:W-:Y:S01]  /*0f00*/  IMAD.SHL.U32 R4, R0.reuse, 0x8, RZ ;  /* 0x0000000800047824 */ /* 0x042fe200078e00ff */
[----:B------:R-:W-:-:S04]  /*0f10*/  SHF.L.U64.HI R0, R0, 0x3, R3 ;  /* 0x0000000300007819 */ /* 0x000fc80000010203 */
[----:B0-----:R-:W-:-:S04]  /*0f20*/  IADD3 R6, P0, PT, R4, UR4, RZ ;  /* 0x0000000404067c10 */ /* 0x001fc8000ff1e0ff */
[----:B------:R-:W-:-:S05]  /*0f30*/  IADD3.X R7, PT, PT, R0, UR5, RZ, P0, !PT ;  /* 0x0000000500077c10 */ /* 0x000fca00087fe4ff */
[----:B------:R-:W2:Y:S04]  /*0f40*/  LDG.E.64 R8, desc[UR10][R6.64] ;  /* 0x0000000a06087981 */ /* 0x000ea8000c1e1b00 */
[----:B------:R-:W2:Y:S02]  /*0f50*/  LDG.E.64 R10, desc[UR10][R6.64+0x8] ;  /* 0x0000080a060a7981 */ /* 0x000ea4000c1e1b00 */
[----:B--2---:R-:W-:-:S04]  /*0f60*/  ISETP.NE.U32.AND P0, PT, R8, R10, PT ;  /* 0x0000000a0800720c */ /* 0x004fc80003f05070 */
[----:B------:R-:W-:-:S13]  /*0f70*/  ISETP.NE.AND.EX P0, PT, R9, R11, PT, P0 ;  /* 0x0000000b0900720c */ /* 0x000fda0003f05300 */
[----:B------:R-:W-:Y:S05]  /*0f80*/  @!P0 BRA `(.L_x_1495) ;  /* 0x0000000000208947 */ /* 0x000fea0003800000 */
[----:B------:R-:W0:Y:S01]  /*0f90*/  LDCU.64 UR4, c[0x0][0x388] ;  /* 0x00007100ff0477ac */ /* 0x000e220008000a00 */
[----:B------:R-:W-:Y:S02]  /*0fa0*/  IMAD.MOV.U32 R8, RZ, RZ, R2 ;  /* 0x000000ffff087224 */ /* 0x000fe400078e0002 */
[----:B------:R-:W-:Y:S01]  /*0fb0*/  IMAD.MOV.U32 R9, RZ, RZ, R5 ;  /* 0x000000ffff097224 */ /* 0x000fe200078e0005 */
[----:B0-----:R-:W-:-:S04]  /*0fc0*/  IADD3 R6, P0, PT, R4, UR4, RZ ;  /* 0x0000000404067c10 */ /* 0x001fc8000ff1e0ff */
[----:B------:R-:W-:Y:S02]  /*0fd0*/  IADD3.X R7, PT, PT, R0, UR5, RZ, P0, !PT ;  /* 0x0000000500077c10 */ /* 0x000fe400087fe4ff */
[----:B------:R-:W-:-:S03]  /*0fe0*/  IADD3 R2, P0, PT, R2, 0x1, RZ ;  /* 0x0000000102027810 */ /* 0x000fc60007f1e0ff */
[----:B------:R0:W-:Y:S02]  /*0ff0*/  STG.E.64 desc[UR10][R6.64], R8 ;  /* 0x0000000806007986 */ /* 0x0001e4000c101b0a */
[----:B------:R-:W-:-:S08]  /*1000*/  IMAD.X R5, RZ, RZ, R5, P0 ;  /* 0x000000ffff057224 */ /* 0x000fd000000e0605 */
.L_x_1495:
[----:B------:R-:W0:Y:S01]  /*1010*/  LDCU.64 UR4, c[0x0][0x380] ;  /* 0x00007000ff0477ac */ /* 0x000e220008000a00 */
[----:B------:R-:W-:Y:S01]  /*1020*/  IMAD.MOV.U32 R3, RZ, RZ, R5 ;  /* 0x000000ffff037224 */ /* 0x000fe200078e0005 */
[----:B0-----:R-:W-:-:S04]  /*1030*/  IADD3 R6, P0, PT, R4, UR4, RZ ;  /* 0x0000000404067c10 */ /* 0x001fc8000ff1e0ff */
[----:B------:R-:W-:-:S05]  /*1040*/  IADD3.X R7, PT, PT, R0, UR5, RZ, P0, !PT ;  /* 0x0000000500077c10 */ /* 0x000fca00087fe4ff */
[----:B------:R-:W-:Y:S01]  /*1050*/  STG.E.64 desc[UR10][R6.64+0x8], R2 ;  /* 0x0000080206007986 */ /* 0x000fe2000c101b0a */
[----:B------:R-:W-:Y:S05]  /*1060*/  EXIT ;  /* 0x000000000000794d */ /* 0x000fea0003800000 */
.L_x_1496:
        /* <DEDUP_REMOVED lines=9> */
.L_x_8817:


//--------------------- .text._ZN2at6native55_GLOBAL__N__0955718d_22_SparseCsrTensorMath_cu_868dd54536reduce_crow_indices_dim1_cuda_kernelIiEEvPT_S4_PKS3_l --------------------------
	.section	.text._ZN2at6native55_GLOBAL__N__0955718d_22_SparseCsrTensorMath_cu_868dd54536reduce_crow_indices_dim1_cuda_kernelIiEEvPT_S4_PKS3_l,"ax",@progbits
	.align	128
.text._ZN2at6native55_GLOBAL__N__0955718d_22_SparseCsrTensorMath_cu_868dd54536reduce_crow_indices_dim1_cuda_kernelIiEEvPT_S4_PKS3_l:
        .type           _ZN2at6native55_GLOBAL__N__0955718d_22_SparseCsrTensorMath_cu_868dd54536reduce_crow_indices_dim1_cuda_kernelIiEEvPT_S4_PKS3_l,@function
        .size           _ZN2at6native55_GLOBAL__N__0955718d_22_SparseCsrTensorMath_cu_868dd54536reduce_crow_indices_dim1_cuda_kernelIiEEvPT_S4_PKS3_l,(.L_x_8818 - _ZN2at6native55_GLOBAL__N__0955718d_22_SparseCsrTensorMath_cu_868dd54536reduce_crow_indices_dim1_cuda_kernelIiEEvPT_S4_PKS3_l)
        .other          _ZN2at6native55_GLOBAL__N__0955718d_22_SparseCsrTensorMath_cu_868dd54536reduce_crow_indices_dim1_cuda_kernelIiEEvPT_S4_PKS3_l,@"STO_CUDA_ENTRY STV_DEFAULT"
_ZN2at6native55_GLOBAL__N__0955718d_22_SparseCsrTensorMath_cu_868dd54536reduce_crow_indices_dim1_cuda_kernelIiEEvPT_S4_PKS3_l:
[----:B------:R-:W-:Y:S08]  /*0000*/  LDC R1, c[0x0][0x37c] ;  /* 0x0000df00ff017b82 */ /* 0x000ff00000000800 */
[----:B------:R-:W0:Y:S01]  /*0010*/  LDC.64 R4, c[0x0][0x398] ;  /* 0x0000e600ff047b82 */ /* 0x000e220000000a00 */
[----:B------:R-:W1:Y:S07]  /*0020*/  LDCU.64 UR10, c[0x0][0x358] ;  /* 0x00006b00ff0a77ac */ /* 0x000e6e0008000a00 */
[----:B------:R-:W1:Y:S01]  /*0030*/  LDC.64 R2, c[0x0][0x380] ;  /* 0x0000e000ff027b82 */ /* 0x000e620000000a00 */
[----:B0-----:R-:W-:-:S04]  /*0040*/  ISETP.GE.U32.AND P0, PT, R4, 0x1, PT ;  /* 0x000000010400780c */ /* 0x001fc80003f06070 */
[----:B------:R-:W-:Y:S01]  /*0050*/  ISETP.GE.AND.EX P0, PT, R5, RZ, PT, P0 ;  /* 0x000000ff0500720c */ /* 0x000fe20003f06300 */
[----:B-1----:R0:W-:-:S12]  /*0060*/  STG.E desc[UR10][R2.64], RZ ;  /* 0x000000ff02007986 */ /* 0x0021d8000c10190a */
[----:B------:R-:W-:Y:S05]  /*0070*/  @!P0 EXIT ;  /* 0x000000000000894d */ /* 0x000fea0003800000 */
[C---:B------:R-:W-:Y:S02]  /*0080*/  ISETP.GE.U32.AND P1, PT, R4.reuse, 0x8, PT ;  /* 0x000000080400780c */ /* 0x040fe40003f26070 */
[----:B0-----:R-:W-:Y:S02]  /*0090*/  CS2R R2, SRZ ;  /* 0x0000000000027805 */ /* 0x001fe4000001ff00 */
[----:B------:R-:W-:Y:S01]  /*00a0*/  LOP3.LUT R14, R4, 0x7, RZ, 0xc0, !PT ;  /* 0x00000007040e7812 */ /* 0x000fe200078ec0ff */
[----:B------:R-:W-:Y:S01]  /*00b0*/  IMAD.MOV.U32 R0, RZ, RZ, RZ ;  /* 0x000000ffff007224 */ /* 0x000fe200078e00ff */
[----:B------:R-:W-:Y:S02]  /*00c0*/  ISETP.GE.U32.AND.EX P1, PT, R5, RZ, PT, P1 ;  /* 0x000000ff0500720c */ /* 0x000fe40003f26110 */
[----:B------:R-:W-:-:S04]  /*00d0*/  ISETP.NE.U32.AND P0, PT, R14, RZ, PT ;  /* 0x000000ff0e00720c */ /* 0x000fc80003f05070 */
[----:B------:R-:W-:-:S07]  /*00e0*/  ISETP.NE.AND.EX P0, PT, RZ, RZ, PT, P0 ;  /* 0x000000ffff00720c */ /* 0x000fce0003f05300 */
[----:B------:R-:W-:Y:S06]  /*00f0*/  @!P1 BRA `(.L_x_1497) ;  /* 0x00000004004c9947 */ /* 0x000fec0003800000 */
[----:B------:R-:W0:Y:S01]  /*0100*/  LDCU.128 UR4, c[0x0][0x380] ;  /* 0x00007000ff0477ac */ /* 0x000e220008000c00 */
[----:B------:R-:W-:Y:S01]  /*0110*/  LOP3.LUT R2, R4, 0xfffffff8, RZ, 0xc0, !PT ;  /* 0xfffffff804027812 */ /* 0x000fe200078ec0ff */
[----:B------:R-:W-:Y:S01]  /*0120*/  IMAD.MOV.U32 R0, RZ, RZ, RZ ;  /* 0x000000ffff007224 */ /* 0x000fe200078e00ff */
[----:B------:R-:W-:Y:S01]  /*0130*/  LOP3.LUT R3, R5, 0x7fffffff, RZ, 0xc0, !PT ;  /* 0x7fffffff05037812 */ /* 0x000fe200078ec0ff */
[----:B------:R-:W1:Y:S02]  /*0140*/  LDCU.64 UR8, c[0x0][0x390] ;  /* 0x00007200ff0877ac */ /* 0x000e640008000a00 */
[----:B------:R-:W-:Y:S02]  /*0150*/  IMAD.MOV.U32 R11, RZ, RZ, R2 ;  /* 0x000000ffff0b7224 */ /* 0x000fe400078e0002 */
[----:B------:R-:W-:Y:S01]  /*0160*/  IMAD.MOV.U32 R10, RZ, RZ, R3 ;  /* 0x000000ffff0a7224 */ /* 0x000fe200078e0003 */
[----:B0-----:R-:W-:Y:S02]  /*0170*/  UIADD3 UR6, UP1, UPT, UR6, 0x10, URZ ;  /* 0x0000001006067890 */ /* 0x001fe4000ff3e0ff */
[----:B------:R-:W-:-:S02]  /*0180*/  UIADD3 UR4, UP2, UPT, UR4, 0x10, URZ ;  /* 0x0000001004047890 */ /* 0x000fc4000ff5e0ff */
[----:B-1----:R-:W-:Y:S02]  /*0190*/  UIADD3 UR8, UP0, UPT, UR8, 0x10, URZ ;  /* 0x0000001008087890 */ /* 0x002fe4000ff1e0ff */
[----:B------:R-:W-:Y:S01]  /*01a0*/  UIADD3.X UR7, UPT, UPT, URZ, UR7, URZ, UP1, !UPT ;  /* 0x00000007ff077290 */ /* 0x000fe20008ffe4ff */
[----:B------:R-:W-:Y:S01]  /*01b0*/  IMAD.U32 R15, RZ, RZ, UR6 ;  /* 0x00000006ff0f7e24 */ /* 0x000fe2000f8e00ff */
[----:B------:R-:W-:Y:S01]  /*01c0*/  UIADD3.X UR5, UPT, UPT, URZ, UR5, URZ, UP2, !UPT ;  /* 0x00000005ff057290 */ /* 0x000fe200097fe4ff */
[----:B------:R-:W-:Y:S01]  /*01d0*/  IMAD.U32 R12, RZ, RZ, UR4 ;  /* 0x00000004ff0c7e24 */ /* 0x000fe2000f8e00ff */
[----:B------:R-:W-:Y:S01]  /*01e0*/  UIADD3.X UR9, UPT, UPT, URZ, UR9, URZ, UP0, !UPT ;  /* 0x00000009ff097290 */ /* 0x000fe200087fe4ff */
[----:B------:R-:W-:Y:S02]  /*01f0*/  IMAD.U32 R17, RZ, RZ, UR8 ;  /* 0x00000008ff117e24 */ /* 0x000fe4000f8e00ff */
[----:B------:R-:W-:Y:S02]  /*0200*/  IMAD.U32 R16, RZ, RZ, UR7 ;  /* 0x00000007ff107e24 */ /* 0x000fe4000f8e00ff */
[----:B------:R-:W-:-:S02]  /*0210*/  IMAD.U32 R13, RZ, RZ, UR5 ;  /* 0x00000005ff0d7e24 */ /* 0x000fc4000f8e00ff */
[----:B------:R-:W-:-:S07]  /*0220*/  IMAD.U32 R5, RZ, RZ, UR9 ;  /* 0x00000009ff057e24 */ /* 0x000fce000f8e00ff */
.L_x_1498:
[----:B------:R-:W-:-:S05]  /*0230*/  IMAD.MOV.U32 R4, RZ, RZ, R17 ;  /* 0x000000ffff047224 */ /* 0x000fca00078e0011 */
[----:B------:R-:W2:Y:S04]  /*0240*/  LDG.E R6, desc[UR10][R4.64+-0x10] ;  /* 0xfffff00a04067981 */ /* 0x000ea8000c1e1900 */
[----:B------:R-:W2:Y:S01]  /*0250*/  LDG.E R7, desc[UR10][R4.64+-0xc] ;  /* 0xfffff40a04077981 */ /* 0x000ea2000c1e1900 */
[----:B------:R-:W-:Y:S02]  /*0260*/  IMAD.MOV.U32 R8, RZ, RZ, R12 ;  /* 0x000000ffff087224 */ /* 0x000fe400078e000c */
[----:B------:R-:W-:Y:S01]  /*0270*/  IMAD.MOV.U32 R9, RZ, RZ, R13 ;  /* 0x000000ffff097224 */ /* 0x000fe200078e000d */
[----:B--2---:R-:W-:Y:S01]  /*0280*/  ISETP.NE.AND P1, PT, R6, R7, PT ;  /* 0x000000070600720c */ /* 0x004fe20003f25270 */
[----:B------:R-:W-:Y:S02]  /*0290*/  IMAD.MOV.U32 R6, RZ, RZ, R15 ;  /* 0x000000ffff067224 */ /* 0x000fe400078e000f */
[----:B------:R-:W-:-:S10]  /*02a0*/  IMAD.MOV.U32 R7, RZ, RZ, R16 ;  /* 0x000000ffff077224 */ /* 0x000fd400078e0010 */
[----:B------:R0:W-:Y:S02]  /*02b0*/  @P1 STG.E desc[UR10][R6.64+-0x10], R0 ;  /* 0xfffff00006001986 */ /* 0x0001e4000c10190a */
[----:B0-----:R-:W-:-:S05]  /*02c0*/  @P1 VIADD R0, R0, 0x1 ;  /* 0x0000000100001836 */ /* 0x001fca0000000000 */
[----:B------:R-:W-:Y:S04]  /*02d0*/  STG.E desc[UR10][R8.64+-0xc], R0 ;  /* 0xfffff40008007986 */ /* 0x000fe8000c10190a */
[----:B------:R-:W2:Y:S04]  /*02e0*/  LDG.E R12, desc[UR10][R4.64+-0xc] ;  /* 0xfffff40a040c7981 */ /* 0x000ea8000c1e1900 */
[----:B------:R-:W2:Y:S02]  /*02f0*/  LDG.E R13, desc[UR10][R4.64+-0x8] ;  /* 0xfffff80a040d7981 */ /* 0x000ea4000c1e1900 */
[----:B--2---:R-:W-:-:S13]  /*0300*/  ISETP.NE.AND P1, PT, R12, R13, PT ;  /* 0x0000000d0c00720c */ /* 0x004fda0003f25270 */
        /* <DEDUP_REMOVED lines=34> */
[----:B------:R0:W2:Y:S01]  /*0530*/  LDG.E R13, desc[UR10][R4.64+0x10] ;  /* 0x0000100a040d7981 */ /* 0x0000a2000c1e1900 */
[----:B------:R-:W-:Y:S02]  /*0540*/  IADD3 R17, P2, PT, R4, 0x20, RZ ;  /* 0x0000002004117810 */ /* 0x000fe40007f5e0ff */
[----:B------:R-:W-:-:S05]  /*0550*/  IADD3 R15, P3, PT, R6, 0x20, RZ ;  /* 0x00000020060f7810 */ /* 0x000fca0007f7e0ff */
[----:B------:R-:W-:Y:S02]  /*0560*/  IMAD.X R16, RZ, RZ, R7, P3 ;  /* 0x000000ffff107224 */ /* 0x000fe400018e0607 */
[----:B0-----:R-:W-:Y:S01]  /*0570*/  IMAD.X R5, RZ, RZ, R5, P2 ;  /* 0x000000ffff057224 */ /* 0x001fe200010e0605 */
[----:B--2---:R-:W-:Y:S02]  /*0580*/  ISETP.NE.AND P1, PT, R12, R13, PT ;  /* 0x0000000d0c00720c */ /* 0x004fe40003f25270 */
[----:B------:R-:W-:-:S05]  /*0590*/  IADD3 R12, P4, PT, R8, 0x20, RZ ;  /* 0x00000020080c7810 */ /* 0x000fca0007f9e0ff */
[----:B------:R-:W-:-:S06]  /*05a0*/  IMAD.X R13, RZ, RZ, R9, P4 ;  /* 0x000000ffff0d7224 */ /* 0x000fcc00020e0609 */
[----:B------:R0:W-:Y:S02]  /*05b0*/  @P1 STG.E desc[UR10][R6.64+0xc], R0 ;  /* 0x00000c0006001986 */ /* 0x0001e4000c10190a */
[----:B0-----:R-:W-:Y:S01]  /*05c0*/  @P1 VIADD R0, R0, 0x1 ;  /* 0x0000000100001836 */ /* 0x001fe20000000000 */
[----:B------:R-:W-:-:S04]  /*05d0*/  IADD3 R11, P1, PT, R11, -0x8, RZ ;  /* 0xfffffff80b0b7810 */ /* 0x000fc80007f3e0ff */
[----:B------:R-:W-:Y:S01]  /*05e0*/  IADD3.X R10, PT, PT, R10, -0x1, RZ, P1, !PT ;  /* 0xffffffff0a0a7810 */ /* 0x000fe20000ffe4ff */
[----:B------:R0:W-:Y:S01]  /*05f0*/  STG.E desc[UR10][R8.64+0x10], R0 ;  /* 0x0000100008007986 */ /* 0x0001e2000c10190a */
[----:B------:R-:W-:-:S04]  /*0600*/  ISETP.NE.U32.AND P1, PT, R11, RZ, PT ;  /* 0x000000ff0b00720c */ /* 0x000fc80003f25070 */
[----:B------:R-:W-:-:S13]  /*0610*/  ISETP.NE.AND.EX P1, PT, R10, RZ, PT, P1 ;  /* 0x000000ff0a00720c */ /* 0x000fda0003f25310 */
[----:B0-----:R-:W-:Y:S05]  /*0620*/  @P1 BRA `(.L_x_1498) ;  /* 0xfffffffc00001947 */ /* 0x001fea000383ffff */
.L_x_1497:
        /* <DEDUP_REMOVED lines=15> */
[----:B------:R-:W2:Y:S04]  /*0720*/  LDG.E R6, desc[UR10][R4.64] ;  /* 0x0000000a04067981 */ /* 0x000ea8000c1e1900 */
[----:B------:R-:W2:Y:S02]  /*0730*/  LDG.E R7, desc[UR10][R4.64+0x4] ;  /* 0x0000040a04077981 */ /* 0x000ea4000c1e1900 */
[----:B--2---:R-:W-:-:S02]  /*0740*/  ISETP.NE.AND P1, PT, R6, R7, PT ;  /* 0x000000070600720c */ /* 0x004fc40003f25270 */
[C---:B0-----:R-:W-:Y:S02]  /*0750*/  IADD3 R6, P2, PT, R8.reuse, UR4, RZ ;  /* 0x0000000408067c10 */ /* 0x041fe4000ff5e0ff */
[----:B-1----:R-:W-:Y:S02]  /*0760*/  IADD3 R8, P3, PT, R8, UR6, RZ ;  /* 0x0000000608087c10 */ /* 0x002fe4000ff7e0ff */
[C---:B------:R-:W-:Y:S02]  /*0770*/  IADD3.X R7, PT, PT, R9.reuse, UR5, RZ, P2, !PT ;  /* 0x0000000509077c10 */ /* 0x040fe400097fe4ff */
[----:B------:R-:W-:-:S05]  /*0780*/  IADD3.X R9, PT, PT, R9, UR7, RZ, P3, !PT ;  /* 0x0000000709097c10 */ /* 0x000fca0009ffe4ff */
        /* <DEDUP_REMOVED lines=19> */
[----:B0-----:R-:W-:Y:S01]  /*08c0*/  @P1 VIADD R0, R0, 0x1 ;  /* 0x0000000100001836 */ /* 0x001fe20000000000 */
[----:B------:R-:W-:-:S04]  /*08d0*/  IADD3 R2, P1, PT, R2, 0x4, RZ ;  /* 0x0000000402027810 */ /* 0x000fc80007f3e0ff */
[----:B------:R0:W-:Y:S01]  /*08e0*/  STG.E desc[UR10][R8.64+0x10], R0 ;  /* 0x0000100008007986 */ /* 0x0001e2000c10190a */
[----:B------:R-:W-:-:S08]  /*08f0*/  IMAD.X R3, RZ, RZ, R3, P1 ;  /* 0x000000ffff037224 */ /* 0x000fd000008e0603 */
.L_x_1499:
[----:B------:R-:W-:Y:S05]  /*0900*/  @!P0 EXIT ;  /* 0x000000000000894d */ /* 0x000fea0003800000 */
[----:B------:R-:W-:Y:S02]  /*0910*/  ISETP.NE.U32.AND P1, PT, R13, 0x1, PT ;  /* 0x000000010d00780c */ /* 0x000fe40003f25070 */
[----:B------:R-:W-:Y:S02]  /*0920*/  LOP3.LUT R4, R12, 0x1, RZ, 0xc0, !PT ;  /* 0x000000010c047812 */ /* 0x000fe400078ec0ff */
[----:B------:R-:W-:Y:S02]  /*0930*/  ISETP.NE.AND.EX P1, PT, RZ, RZ, PT, P1 ;  /* 0x000000ffff00720c */ /* 0x000fe40003f25310 */
[----:B------:R-:W-:-:S04]  /*0940*/  ISETP.NE.U32.AND P0, PT, R4, 0x1, PT ;  /* 0x000000010400780c */ /* 0x000fc80003f05070 */
[----:B------:R-:W-:-:S07]  /*0950*/  ISETP.NE.U32.AND.EX P0, PT, RZ, RZ, PT, P0 ;  /* 0x000000ffff00720c */ /* 0x000fce0003f05100 */
[----:B------:R-:W-:Y:S06]  /*0960*/  @!P1 BRA `(.L_x_1500) ;  /* 0x0000000000649947 */ /* 0x000fec0003800000 */
[----:B------:R-:W1:Y:S01]  /*0970*/  LDCU.64 UR4, c[0x0][0x390] ;  /* 0x00007200ff0477ac */ /* 0x000e620008000a00 */
[C---:B0-----:R-:W-:Y:S01]  /*0980*/  IMAD.SHL.U32 R8, R2.reuse, 0x4, RZ ;  /* 0x0000000402087824 */ /* 0x041fe200078e00ff */
[----:B------:R-:W-:Y:S01]  /*0990*/  SHF.L.U64.HI R9, R2, 0x2, R3 ;  /* 0x0000000202097819 */ /* 0x000fe20000010203 */
[----:B------:R-:W0:Y:S03]  /*09a0*/  LDCU.64 UR6, c[0x0][0x380] ;  /* 0x00007000ff0677ac */ /* 0x000e260008000a00 */
[----:B-1----:R-:W-:-:S04]  /*09b0*/  IADD3 R4, P1, PT, R8, UR4, RZ ;  /* 0x0000000408047c10 */ /* 0x002fc8000ff3e0ff */
[----:B------:R-:W-:Y:S01]  /*09c0*/  IADD3.X R5, PT, PT, R9, UR5, RZ, P1, !PT ;  /* 0x0000000509057c10 */ /* 0x000fe20008ffe4ff */
[----:B------:R-:W1:Y:S04]  /*09d0*/  LDCU.64 UR4, c[0x0][0x388] ;  /* 0x00007100ff0477ac */ /* 0x000e680008000a00 */
[----:B------:R-:W2:Y:S04]  /*09e0*/  LDG.E R6, desc[UR10][R4.64] ;  /* 0x0000000a04067981 */ /* 0x000ea8000c1e1900 */
[----:B------:R-:W2:Y:S02]  /*09f0*/  LDG.E R7, desc[UR10][R4.64+0x4] ;  /* 0x0000040a04077981 */ /* 0x000ea4000c1e1900 */
[----:B--2---:R-:W-:-:S02]  /*0a00*/  ISETP.NE.AND P1, PT, R6, R7, PT ;  /* 0x000000070600720c */ /* 0x004fc40003f25270 */
[C---:B-1----:R-:W-:Y:S02]  /*0a10*/  IADD3 R6, P2, PT, R8.reuse, UR4, RZ ;  /* 0x0000000408067c10 */ /* 0x042fe4000ff5e0ff */
[----:B0-----:R-:W-:Y:S02]  /*0a20*/  IADD3 R8, P3, PT, R8, UR6, RZ ;  /* 0x0000000608087c10 */ /* 0x001fe4000ff7e0ff */
        /* <DEDUP_REMOVED lines=13> */
.L_x_1500:
[----:B------:R-:W-:Y:S05]  /*0b00*/  @P0 EXIT ;  /* 0x000000000000094d */ /* 0x000fea0003800000 */
[----:B------:R-:W2:Y:S01]  /*0b10*/  LDCU.64 UR4, c[0x0][0x390] ;  /* 0x00007200ff0477ac */ /* 0x000ea20008000a00 */
[C---:B------:R-:W-:Y:S01]  /*0b20*/  IMAD.SHL.U32 R7, R2.reuse, 0x4, RZ ;  /* 0x0000000402077824 */ /* 0x040fe200078e00ff */
[----:B01----:R-:W-:-:S04]  /*0b30*/  SHF.L.U64.HI R8, R2, 0x2, R3 ;  /* 0x0000000202087819 */ /* 0x003fc80000010203 */
[----:B--2---:R-:W-:-:S04]  /*0b40*/  IADD3 R2, P0, PT, R7, UR4, RZ ;  /* 0x0000000407027c10 */ /* 0x004fc8000ff1e0ff */
[----:B------:R-:W-:Y:S01]  /*0b50*/  IADD3.X R3, PT, PT, R8, UR5, RZ, P0, !PT ;  /* 0x0000000508037c10 */ /* 0x000fe200087fe4ff */
[----:B------:R-:W0:Y:S04]  /*0b60*/  LDCU.64 UR4, c[0x0][0x380] ;  /* 0x00007000ff0477ac */ /* 0x000e280008000a00 */
[----:B------:R-:W2:Y:S04]  /*0b70*/  LDG.E R4, desc[UR10][R2.64] ;  /* 0x0000000a02047981 */ /* 0x000ea8000c1e1900 */
[----:B------:R-:W2:Y:S01]  /*0b80*/  LDG.E R5, desc[UR10][R2.64+0x4] ;  /* 0x0000040a02057981 */ /* 0x000ea2000c1e1900 */
[----:B0-----:R-:W-:-:S02]  /*0b90*/  IADD3 R6, P2, PT, R7, UR4, RZ ;  /* 0x0000000407067c10 */ /* 0x001fc4000ff5e0ff */
[----:B--2---:R-:W-:-:S13]  /*0ba0*/  ISETP.NE.AND P0, PT, R4, R5, PT ;  /* 0x000000050400720c */ /* 0x004fda0003f05270 */
[----:B------:R-:W0:Y:S02]  /*0bb0*/  @P0 LDC.64 R4, c[0x0][0x388] ;  /* 0x0000e200ff040b82 */ /* 0x000e240000000a00 */
[----:B0-----:R-:W-:Y:S02]  /*0bc0*/  @P0 IADD3 R4, P1, PT, R7, R4, RZ ;  /* 0x0000000407040210 */ /* 0x001fe40007f3e0ff */
[----:B------:R-:W-:-:S03]  /*0bd0*/  IADD3.X R7, PT, PT, R8, UR5, RZ, P2, !PT ;  /* 0x0000000508077c10 */ /* 0x000fc600097fe4ff */
[----:B------:R-:W-:-:S05]  /*0be0*/  @P0 IMAD.X R5, R8, 0x1, R5, P1 ;  /* 0x0000000108050824 */ /* 0x000fca00008e0605 */
[----:B------:R0:W-:Y:S02]  /*0bf0*/  @P0 STG.E desc[UR10][R4.64], R0 ;  /* 0x0000000004000986 */ /* 0x0001e4000c10190a */
[----:B0-----:R-:W-:-:S05]  /*0c00*/  @P0 VIADD R0, R0, 0x1 ;  /* 0x0000000100000836 */ /* 0x001fca0000000000 */
[----:B------:R-:W-:Y:S01]  /*0c10*/  STG.E desc[UR10][R6.64+0x4], R0 ;  /* 0x0000040006007986 */ /* 0x000fe2000c10190a */
[----:B------:R-:W-:Y:S05]  /*0c20*/  EXIT ;  /* 0x000000000000794d */ /* 0x000fea0003800000 */
.L_x_1501:
        /* <DEDUP_REMOVED lines=13> */
.L_x_8818:


//--------------------- .text._ZN2at6native55_GLOBAL__N__0955718d_22_SparseCsrTensorMath_cu_868dd54534reduce_sparse_csr_dim0_cuda_kernelIhlNS1_14ReductionAddOpIlEElEEvPT2_PKT0_lPKT_S9_lT1_ --------------------------
	.section	.text._ZN2at6native55_GLOBAL__N__0955718d_22_SparseCsrTensorMath_cu_868dd54534reduce_sparse_csr_dim0_cuda_kernelIhlNS1_14ReductionAddOpIlEElEEvPT2_PKT0_lPKT_S9_lT1_,"ax",@progbits
	.align	128
.text._ZN2at6native55_GLOBAL__N__0955718d_22_SparseCsrTensorMath_cu_868dd54534reduce_sparse_csr_dim0_cuda_kernelIhlNS1_14ReductionAddOpIlEElEEvPT2_PKT0_lPKT_S9_lT1_:
        .type           _ZN2at6native55_GLOBAL__N__0955718d_22_SparseCsrTensorMath_cu_868dd54534reduce_sparse_csr_dim0_cuda_kernelIhlNS1_14ReductionAddOpIlEElEEvPT2_PKT0_lPKT_S9_lT1_,@function
        .size           _ZN2at6native55_GLOBAL__N__0955718d_22_SparseCsrTensorMath_cu_868dd54534reduce_sparse_csr_dim0_cuda_kernelIhlNS1_14ReductionAddOpIlEElEEvPT2_PKT0_lPKT_S9_lT1_,(.L_x_8819 - _ZN2at6native55_GLOBAL__N__0955718d_22_SparseCsrTensorMath_cu_868dd54534reduce_sparse_csr_dim0_cuda_kernelIhlNS1_14ReductionAddOpIlEElEEvPT2_PKT0_lPKT_S9_lT1_)
        .other          _ZN2at6native55_GLOBAL__N__0955718d_22_SparseCsrTensorMath_cu_868dd54534reduce_sparse_csr_dim0_cuda_kernelIhlNS1_14ReductionAddOpIlEElEEvPT2_PKT0_lPKT_S9_lT1_,@"STO_CUDA_ENTRY STV_DEFAULT"
_ZN2at6native55_GLOBAL__N__0955718d_22_SparseCsrTensorMath_cu_868dd54534reduce_sparse_csr_dim0_cuda_kernelIhlNS1_14ReductionAddOpIlEElEEvPT2_PKT0_lPKT_S9_lT1_:
        /* <DEDUP_REMOVED lines=48> */
.L_x_1504:
        /* <DEDUP_REMOVED lines=16> */
[----:B------:R-:W3:Y:S01]  /*0400*/  @!P0 LDG.E.U8 R23, desc[UR14][R4.64+-0x7] ;  /* 0xfffff90e04178981 */ /* 0x000ee2000c1e1100 */
[----:B------:R-:W-:-:S03]  /*0410*/  ISETP.NE.AND.EX P1, PT, R3, R13, PT, P1 ;  /* 0x0000000d0300720c */ /* 0x000fc60003f25310 */
[----:B------:R-:W4:Y:S04]  /*0420*/  LDG.E.64 R12, desc[UR14][R6.64+-0x10] ;  /* 0xfffff00e060c7981 */ /* 0x000f28000c1e1b00 */
[----:B------:R-:W2:Y:S04]  /*0430*/  @!P5 LDG.E.U8 R25, desc[UR14][R4.64+-0x6] ;  /* 0xfffffa0e0419d981 */ /* 0x000ea8000c1e1100 */
[----:B------:R-:W2:Y:S01]  /*0440*/  @!P3 LDG.E.U8 R27, desc[UR14][R4.64+-0x5] ;  /* 0xfffffb0e041bb981 */ /* 0x000ea2000c1e1100 */
[----:B------:R-:W-:-:S03]  /*0450*/  ISETP.NE.U32.AND P2, PT, R2, R14, PT ;  /* 0x0000000e0200720c */ /* 0x000fc60003f45070 */
[----:B------:R-:W2:Y:S04]  /*0460*/  LDG.E.64 R18, desc[UR14][R6.64] ;  /* 0x0000000e06127981 */ /* 0x000ea8000c1e1b00 */
[----:B------:R-:W2:Y:S01]  /*0470*/  @!P1 LDG.E.U8 R29, desc[UR14][R4.64+-0x4] ;  /* 0xfffffc0e041d9981 */ /* 0x000ea2000c1e1100 */
[----:B------:R-:W-:-:S03]  /*0480*/  ISETP.NE.AND.EX P2, PT, R3, R15, PT, P2 ;  /* 0x0000000f0300720c */ /* 0x000fc60003f45320 */
[----:B------:R-:W2:Y:S01]  /*0490*/  LDG.E.64 R14, desc[UR14][R6.64+0x8] ;  /* 0x0000080e060e7981 */ /* 0x000ea2000c1e1b00 */
[----:B------:R-:W-:-:S04]  /*04a0*/  ISETP.NE.U32.AND P4, PT, R2, R20, PT ;  /* 0x000000140200720c */ /* 0x000fc80003f85070 */
[----:B------:R-:W-:-:S05]  /*04b0*/  ISETP.NE.AND.EX P4, PT, R3, R21, PT, P4 ;  /* 0x000000150300720c */ /* 0x000fca0003f85340 */
[----:B------:R-:W2:Y:S08]  /*04c0*/  @!P2 LDG.E.U8 R21, desc[UR14][R4.64+-0x3] ;  /* 0xfffffd0e0415a981 */ /* 0x000eb0000c1e1100 */
[----:B------:R-:W2:Y:S01]  /*04d0*/  @!P4 LDG.E.U8 R11, desc[UR14][R4.64+-0x2] ;  /* 0xfffffe0e040bc981 */ /* 0x000ea2000c1e1100 */
[----:B---3--:R-:W-:-:S03]  /*04e0*/  @!P0 IADD3 R0, P6, PT, R23, R0, RZ ;  /* 0x0000000017008210 */ /* 0x008fc60007fde0ff */
[----:B------:R-:W3:Y:S02]  /*04f0*/  LDG.E.64 R22, desc[UR14][R6.64+0x38] ;  /* 0x0000380e06167981 */ /* 0x000ee4000c1e1b00 */
[----:B------:R-:W-:Y:S01]  /*0500*/  @!P0 IMAD.X R9, RZ, RZ, R9, P6 ;  /* 0x000000ffff098224 */ /* 0x000fe200030e0609 */
[C---:B----4-:R-:W-:Y:S02]  /*0510*/  ISETP.NE.U32.AND P0, PT, R2.reuse, R12, PT ;  /* 0x0000000c0200720c */ /* 0x050fe40003f05070 */
[----:B--2---:R-:W-:Y:S02]  /*0520*/  @!P5 IADD3 R0, P6, PT, R25, R0, RZ ;  /* 0x000000001900d210 */ /* 0x004fe40007fde0ff */
[----:B------:R-:W-:Y:S02]  /*0530*/  ISETP.NE.AND.EX P0, PT, R3, R13, PT, P0 ;  /* 0x0000000d0300720c */ /* 0x000fe40003f05300 */
[----:B------:R-:W2:Y:S01]  /*0540*/  LDG.E.64 R12, desc[UR14][R6.64+0x10] ;  /* 0x0000100e060c7981 */ /* 0x000ea2000c1e1b00 */
[----:B------:R-:W-:Y:S01]  /*0550*/  @!P5 IMAD.X R9, RZ, RZ, R9, P6 ;  /* 0x000000ffff09d224 */ /* 0x000fe200030e0609 */
[----:B------:R-:W-:-:S02]  /*0560*/  ISETP.NE.U32.AND P5, PT, R2, R16, PT ;  /* 0x000000100200720c */ /* 0x000fc40003fa5070 */
[----:B------:R-:W-:Y:S02]  /*0570*/  @!P3 IADD3 R0, P6, PT, R27, R0, RZ ;  /* 0x000000001b00b210 */ /* 0x000fe40007fde0ff */
[----:B------:R-:W-:Y:S02]  /*0580*/  ISETP.NE.AND.EX P5, PT, R3, R17, PT, P5 ;  /* 0x000000110300720c */ /* 0x000fe40003fa5350 */
[----:B------:R-:W4:Y:S01]  /*0590*/  LDG.E.64 R16, desc[UR14][R6.64+0x20] ;  /* 0x0000200e06107981 */ /* 0x000f22000c1e1b00 */
[----:B------:R-:W-:Y:S01]  /*05a0*/  @!P3 IMAD.X R9, RZ, RZ, R9, P6 ;  /* 0x000000ffff09b224 */ /* 0x000fe200030e0609 */
[----:B------:R-:W-:Y:S02]  /*05b0*/  ISETP.NE.U32.AND P3, PT, R2, R18, PT ;  /* 0x000000120200720c */ /* 0x000fe40003f65070 */
[----:B------:R-:W-:Y:S01]  /*05c0*/  @!P1 IADD3 R0, P6, PT, R29, R0, RZ ;  /* 0x000000001d009210 */ /* 0x000fe20007fde0ff */
[----:B------:R-:W3:Y:S01]  /*05d0*/  @!P0 LDG.E.U8 R25, desc[UR14][R4.64+-0x1] ;  /* 0xffffff0e04198981 */ /* 0x000ee2000c1e1100 */
[----:B------:R-:W-:-:S03]  /*05e0*/  ISETP.NE.AND.EX P3, PT, R3, R19, PT, P3 ;  /* 0x000000130300720c */ /* 0x000fc60003f65330 */
[----:B------:R-:W-:Y:S01]  /*05f0*/  @!P1 IMAD.X R9, RZ, RZ, R9, P6 ;  /* 0x000000ffff099224 */ /* 0x000fe200030e0609 */
[----:B------:R-:W-:Y:S01]  /*0600*/  ISETP.NE.U32.AND P1, PT, R2, R14, PT ;  /* 0x0000000e0200720c */ /* 0x000fe20003f25070 */
[----:B------:R-:W4:Y:S03]  /*0610*/  @!P5 LDG.E.U8 R27, desc[UR14][R4.64] ;  /* 0x0000000e041bd981 */ /* 0x000f26000c1e1100 */
[----:B------:R-:W-:Y:S01]  /*0620*/  ISETP.NE.AND.EX P1, PT, R3, R15, PT, P1 ;  /* 0x0000000f0300720c */ /* 0x000fe20003f25310 */
[----:B------:R-:W4:Y:S04]  /*0630*/  LDG.E.64 R18, desc[UR14][R6.64+0x18] ;  /* 0x0000180e06127981 */ /* 0x000f28000c1e1b00 */
[----:B------:R-:W4:Y:S01]  /*0640*/  @!P3 LDG.E.U8 R29, desc[UR14][R4.64+0x1] ;  /* 0x0000010e041db981 */ /* 0x000f22000c1e1100 */
[----:B------:R-:W-:-:S03]  /*0650*/  @!P2 IADD3 R0, P6, PT, R21, R0, RZ ;  /* 0x000000001500a210 */ /* 0x000fc60007fde0ff */
[----:B------:R-:W4:Y:S04]  /*0660*/  LDG.E.64 R14, desc[UR14][R6.64+0x28] ;  /* 0x0000280e060e7981 */ /* 0x000f28000c1e1b00 */
[----:B------:R-:W4:Y:S04]  /*0670*/  @!P1 LDG.E.U8 R24, desc[UR14][R4.64+0x2] ;  /* 0x0000020e04189981 */ /* 0x000f28000c1e1100 */
[----:B------:R-:W4:Y:S01]  /*0680*/  LDG.E.64 R20, desc[UR14][R6.64+0x30] ;  /* 0x0000300e06147981 */ /* 0x000f22000c1e1b00 */
[----:B------:R-:W-:Y:S01]  /*0690*/  @!P2 IMAD.X R9, RZ, RZ, R9, P6 ;  /* 0x000000ffff09a224 */ /* 0x000fe200030e0609 */
[----:B------:R-:W-:-:S05]  /*06a0*/  @!P4 IADD3 R0, P6, PT, R11, R0, RZ ;  /* 0x000000000b00c210 */ /* 0x000fca0007fde0ff */
[----:B------:R-:W-:Y:S01]  /*06b0*/  @!P4 IMAD.X R9, RZ, RZ, R9, P6 ;  /* 0x000000ffff09c224 */ /* 0x000fe200030e0609 */
[----:B--2---:R-:W-:Y:S02]  /*06c0*/  ISETP.NE.U32.AND P4, PT, R2, R12, PT ;  /* 0x0000000c0200720c */ /* 0x004fe40003f85070 */
[----:B---3--:R-:W-:-:S05]  /*06d0*/  @!P0 IADD3 R0, P2, PT, R25, R0, RZ ;  /* 0x0000000019008210 */ /* 0x008fca0007f5e0ff */
[----:B------:R-:W-:Y:S01]  /*06e0*/  @!P0 IMAD.X R9, RZ, RZ, R9, P2 ;  /* 0x000000ffff098224 */ /* 0x000fe200010e0609 */
[----:B----4-:R-:W-:Y:S02]  /*06f0*/  @!P5 IADD3 R0, P6, PT, R27, R0, RZ ;  /* 0x000000001b00d210 */ /* 0x010fe40007fde0ff */
[----:B------:R-:W-:Y:S02]  /*0700*/  ISETP.NE.AND.EX P0, PT, R3, R13, PT, P4 ;  /* 0x0000000d0300720c */ /* 0x000fe40003f05340 */
[C---:B------:R-:W-:Y:S01]  /*0710*/  ISETP.NE.U32.AND P2, PT, R2.reuse, R18, PT ;  /* 0x000000120200720c */ /* 0x040fe20003f45070 */
[----:B------:R-:W-:Y:S01]  /*0720*/  @!P5 IMAD.X R9, RZ, RZ, R9, P6 ;  /* 0x000000ffff09d224 */ /* 0x000fe200030e0609 */
[----:B------:R-:W-:Y:S02]  /*0730*/  ISETP.NE.U32.AND P4, PT, R2, R16, PT ;  /* 0x000000100200720c */ /* 0x000fe40003f85070 */
[----:B------:R-:W-:Y:S02]  /*0740*/  @!P3 IADD3 R0, P5, PT, R29, R0, RZ ;  /* 0x000000001d00b210 */ /* 0x000fe40007fbe0ff */
[----:B------:R-:W-:-:S02]  /*0750*/  ISETP.NE.AND.EX P2, PT, R3, R19, PT, P2 ;  /* 0x000000130300720c */ /* 0x000fc40003f45320 */
[C---:B------:R-:W-:Y:S01]  /*0760*/  ISETP.NE.AND.EX P4, PT, R3.reuse, R17, PT, P4 ;  /* 0x000000110300720c */ /* 0x040fe20003f85340 */
[----:B------:R-:W-:Y:S01]  /*0770*/  @!P3 IMAD.X R9, RZ, RZ, R9, P5 ;  /* 0x000000ffff09b224 */ /* 0x000fe200028e0609 */
[----:B------:R-:W-:Y:S01]  /*0780*/  ISETP.NE.U32.AND P6, PT, R2, R14, PT ;  /* 0x0000000e0200720c */ /* 0x000fe20003fc5070 */
[----:B------:R-:W2:Y:S01]  /*0790*/  @!P0 LDG.E.U8 R11, desc[UR14][R4.64+0x3] ;  /* 0x0000030e040b8981 */ /* 0x000ea2000c1e1100 */
[----:B------:R-:W-:Y:S02]  /*07a0*/  @!P1 IADD3 R0, P5, PT, R24, R0, RZ ;  /* 0x0000000018009210 */ /* 0x000fe40007fbe0ff */
[C---:B------:R-:W-:Y:S02]  /*07b0*/  ISETP.NE.AND.EX P6, PT, R3.reuse, R15, PT, P6 ;  /* 0x0000000f0300720c */ /* 0x040fe40003fc5360 */
[C---:B------:R-:W-:Y:S01]  /*07c0*/  ISETP.NE.U32.AND P3, PT, R2.reuse, R20, PT ;  /* 0x000000140200720c */ /* 0x040fe20003f65070 */
[----:B------:R-:W-:Y:S01]  /*07d0*/  @!P1 IMAD.X R9, RZ, RZ, R9, P5 ;  /* 0x000000ffff099224 */ /* 0x000fe200028e0609 */
[----:B------:R-:W-:Y:S01]  /*07e0*/  ISETP.NE.U32.AND P1, PT, R2, R22, PT ;  /* 0x000000160200720c */ /* 0x000fe20003f25070 */
[----:B------:R-:W3:Y:S01]  /*07f0*/  @!P2 LDG.E.U8 R13, desc[UR14][R4.64+0x4] ;  /* 0x0000040e040da981 */ /* 0x000ee2000c1e1100 */
[----:B------:R-:W-:-:S02]  /*0800*/  ISETP.NE.AND.EX P3, PT, R3, R21, PT, P3 ;  /* 0x000000150300720c */ /* 0x000fc40003f65330 */
[----:B------:R-:W-:Y:S01]  /*0810*/  ISETP.NE.AND.EX P1, PT, R3, R23, PT, P1 ;  /* 0x000000170300720c */ /* 0x000fe20003f25310 */
[----:B------:R-:W4:Y:S04]  /*0820*/  @!P4 LDG.E.U8 R15, desc[UR14][R4.64+0x5] ;  /* 0x0000050e040fc981 */ /* 0x000f28000c1e1100 */
[----:B------:R-:W4:Y:S06]  /*0830*/  @!P6 LDG.E.U8 R17, desc[UR14][R4.64+0x6] ;  /* 0x0000060e0411e981 */ /* 0x000f2c000c1e1100 */
[----:B------:R-:W4:Y:S04]  /*0840*/  @!P3 LDG.E.U8 R19, desc[UR14][R4.64+0x7] ;  /* 0x0000070e0413b981 */ /* 0x000f28000c1e1100 */
[----:B------:R-:W4:Y:S01]  /*0850*/  @!P1 LDG.E.U8 R21, desc[UR14][R4.64+0x8] ;  /* 0x0000080e04159981 */ /* 0x000f22000c1e1100 */
[----:B------:R-:W-:-:S04]  /*0860*/  UIADD3 UR4, UP1, UPT, UR4, -0x10, URZ ;  /* 0xfffffff004047890 */ /* 0x000fc8000ff3e0ff */
[----:B------:R-:W-:Y:S02]  /*0870*/  UIADD3.X UR7, UPT, UPT, UR7, -0x1, URZ, UP1, !UPT ;  /* 0xffffffff07077890 */ /* 0x000fe40008ffe4ff */
[----:B------:R-:W-:-:S04]  /*0880*/  UISETP.NE.U32.AND UP1, UPT, UR4, URZ, UPT ;  /* 0x000000ff0400728c */ /* 0x000fc8000bf25070 */
[----:B------:R-:W-:Y:S01]  /*0890*/  UISETP.NE.AND.EX UP1, UPT, UR7, URZ, UPT, UP1 ;  /* 0x000000ff0700728c */ /* 0x000fe2000bf25310 */
[----:B--2---:R-:W-:-:S05]  /*08a0*/  @!P0 IADD3 R0, P5, PT, R11, R0, RZ ;  /* 0x000000000b008210 */ /* 0x004fca0007fbe0ff */
[----:B------:R-:W-:Y:S01]  /*08b0*/  @!P0 IMAD.X R9, RZ, RZ, R9, P5 ;  /* 0x000000ffff098224 */ /* 0x000fe200028e0609 */
[----:B---3--:R-:W-:-:S04]  /*08c0*/  @!P2 IADD3 R0, P5, PT, R13, R0, RZ ;  /* 0x000000000d00a210 */ /* 0x008fc80007fbe0ff */
[----:B----4-:R-:W-:Y:S01]  /*08d0*/  @!P4 IADD3 R0, P0, PT, R15, R0, RZ ;  /* 0x000000000f00c210 */ /* 0x010fe20007f1e0ff */
[----:B------:R-:W-:-:S03]  /*08e0*/  @!P2 IMAD.X R9, RZ, RZ, R9, P5 ;  /* 0x000000ffff09a224 */ /* 0x000fc600028e0609 */
[----:B------:R-:W-:Y:S01]  /*08f0*/  @!P6 IADD3 R0, P5, PT, R17, R0, RZ ;  /* 0x000000001100e210 */ /* 0x000fe20007fbe0ff */
[----:B------:R-:W-:Y:S01]  /*0900*/  @!P4 IMAD.X R9, RZ, RZ, R9, P0 ;  /* 0x000000ffff09c224 */ /* 0x000fe200000e0609 */
[----:B------:R-:W-:-:S03]  /*0910*/  IADD3 R6, P4, PT, R6, 0x80, RZ ;  /* 0x0000008006067810 */ /* 0x000fc60007f9e0ff */
[----:B------:R-:W-:Y:S01]  /*0920*/  @!P6 IMAD.X R9, RZ, RZ, R9, P5 ;  /* 0x000000ffff09e224 */ /* 0x000fe200028e0609 */
[----:B------:R-:W-:Y:S02]  /*0930*/  @!P3 IADD3 R0, P2, PT, R19, R0, RZ ;  /* 0x000000001300b210 */ /* 0x000fe40007f5e0ff */
[----:B------:R-:W-:Y:S02]  /*0940*/  IADD3 R11, P5, PT, R4, 0x10, RZ ;  /* 0x00000010040b7810 */ /* 0x000fe40007fbe0ff */
[----:B------:R-:W-:Y:S01]  /*0950*/  @!P1 IADD3 R0, P0, PT, R21, R0, RZ ;  /* 0x0000000015009210 */ /* 0x000fe20007f1e0ff */
[----:B------:R-:W-:Y:S02]  /*0960*/  @!P3 IMAD.X R9, RZ, RZ, R9, P2 ;  /* 0x000000ffff09b224 */ /* 0x000fe400010e0609 */
[----:B------:R-:W-:Y:S02]  /*0970*/  IMAD.X R7, RZ, RZ, R7, P4 ;  /* 0x000000ffff077224 */ /* 0x000fe400020e0607 */
[----:B------:R-:W-:-:S02]  /*0980*/  IMAD.X R22, RZ, RZ, R5, P5 ;  /* 0x000000ffff167224 */ /* 0x000fc400028e0605 */
[----:B------:R-:W-:Y:S01]  /*0990*/  @!P1 IMAD.X R9, RZ, RZ, R9, P0 ;  /* 0x000000ffff099224 */ /* 0x000fe200000e0609 */
[----:B------:R-:W-:Y:S06]  /*09a0*/  BRA.U UP1, `(.L_x_1504) ;  /* 0xfffffff901547547 */ /* 0x000fec000b83ffff */
.L_x_1503:
        /* <DEDUP_REMOVED lines=23> */
[C---:B--2--5:R-:W-:Y:S01]  /*0b20*/  ISETP.NE.U32.AND P4, PT, R2.reuse, R6, PT ;  /* 0x000000060200720c */ /* 0x064fe20003f85070 */
[----:B------:R-:W-:Y:S01]  /*0b30*/  IMAD.U32 R6, RZ, RZ, UR4 ;  /* 0x00000004ff067e24 */ /* 0x000fe2000f8e00ff */
[----:B---3--:R-:W-:-:S02]  /*0b40*/  ISETP.NE.U32.AND P0, PT, R2, R12, PT ;  /* 0x0000000c0200720c */ /* 0x008fc40003f05070 */
[C---:B------:R-:W-:Y:S02]  /*0b50*/  ISETP.NE.AND.EX P4, PT, R3.reuse, R7, PT, P4 ;  /* 0x000000070300720c */ /* 0x040fe40003f85340 */
[----:B------:R-:W-:Y:S02]  /*0b60*/  ISETP.NE.AND.EX P0, PT, R3, R13, PT, P0 ;  /* 0x0000000d0300720c */ /* 0x000fe40003f05300 */
[----:B------:R-:W2:Y:S01]  /*0b70*/  LDG.E.64 R12, desc[UR14][R4.64+0x10] ;  /* 0x0000100e040c7981 */ /* 0x000ea2000c1e1b00 */
[----:B------:R-:W-:-:S08]  /*0b80*/  IMAD.U32 R7, RZ, RZ, UR7 ;  /* 0x00000007ff077e24 */ /* 0x000fd0000f8e00ff */
[----:B------:R-:W3:Y:S04]  /*0b90*/  @!P4 LDG.E.U8 R11, desc[UR14][R6.64] ;  /* 0x0000000e060bc981 */ /* 0x000ee8000c1e1100 */
[----:B------:R-:W3:Y:S01]  /*0ba0*/  @!P0 LDG.E.U8 R25, desc[UR14][R6.64+0x1] ;  /* 0x0000010e06198981 */ /* 0x000ee2000c1e1100 */
[C---:B----4-:R-:W-:Y:S02]  /*0bb0*/  ISETP.NE.U32.AND P3, PT, R2.reuse, R18, PT ;  /* 0x000000120200720c */ /* 0x050fe40003f65070 */
[----:B------:R-:W-:Y:S02]  /*0bc0*/  ISETP.NE.U32.AND P2, PT, R2, R16, PT ;  /* 0x000000100200720c */ /* 0x000fe40003f45070 */
[C---:B------:R-:W-:Y:S02]  /*0bd0*/  ISETP.NE.AND.EX P3, PT, R3.reuse, R19, PT, P3 ;  /* 0x000000130300720c */ /* 0x040fe40003f65330 */
[----:B------:R-:W-:-:S02]  /*0be0*/  ISETP.NE.AND.EX P2, PT, R3, R17, PT, P2 ;  /* 0x000000110300720c */ /* 0x000fc40003f45320 */
[----:B------:R-:W-:-:S04]  /*0bf0*/  ISETP.NE.U32.AND P5, PT, R2, R14, PT ;  /* 0x0000000e0200720c */ /* 0x000fc80003fa5070 */
[----:B------:R-:W-:-:S13]  /*0c00*/  ISETP.NE.AND.EX P5, PT, R3, R15, PT, P5 ;  /* 0x0000000f0300720c */ /* 0x000fda0003fa5350 */
[----:B------:R-:W4:Y:S01]  /*0c10*/  @!P5 LDG.E.U8 R15, desc[UR14][R6.64+0x5] ;  /* 0x0000050e060fd981 */ /* 0x000f22000c1e1100 */
[----:B--2---:R-:W-:-:S04]  /*0c20*/  ISETP.NE.U32.AND P1, PT, R2, R12, PT ;  /* 0x0000000c0200720c */ /* 0x004fc80003f25070 */
[----:B------:R-:W-:Y:S02]  /*0c30*/  ISETP.NE.AND.EX P1, PT, R3, R13, PT, P1 ;  /* 0x0000000d0300720c */ /* 0x000fe40003f25310 */
[----:B------:R-:W2:Y:S01]  /*0c40*/  @!P2 LDG.E.U8 R13, desc[UR14][R6.64+0x4] ;  /* 0x0000040e060da981 */ /* 0x000ea2000c1e1100 */
[----:B---3--:R-:W-:-:S03]  /*0c50*/  @!P4 IADD3 R0, P6, PT, R11, R0, RZ ;  /* 0x000000000b00c210 */ /* 0x008fc60007fde0ff */
[----:B------:R-:W3:Y:S02]  /*0c60*/  @!P3 LDG.E.U8 R11, desc[UR14][R6.64+0x3] ;  /* 0x0000030e060bb981 */ /* 0x000ee4000c1e1100 */
[----:B------:R-:W-:Y:S01]  /*0c70*/  @!P4 IMAD.X R9, RZ, RZ, R9, P6 ;  /* 0x000000ffff09c224 */ /* 0x000fe200030e0609 */
[----:B------:R-:W-:-:S04]  /*0c80*/  @!P0 IADD3 R0, P6, PT, R25, R0, RZ ;  /* 0x0000000019008210 */ /* 0x000fc80007fde0ff */
[----:B------:R-:W4:Y:S01]  /*0c90*/  @!P1 LDG.E.U8 R5, desc[UR14][R6.64+0x2] ;  /* 0x0000020e06059981 */ /* 0x000f22000c1e1100 */
[C---:B------:R-:W-:Y:S01]  /*0ca0*/  ISETP.NE.U32.AND P4, PT, R2.reuse, R20, PT ;  /* 0x000000140200720c */ /* 0x040fe20003f85070 */
[----:B------:R-:W-:Y:S01]  /*0cb0*/  @!P0 IMAD.X R9, RZ, RZ, R9, P6 ;  /* 0x000000ffff098224 */ /* 0x000fe200030e0609 */
[----:B------:R-:W-:Y:S02]  /*0cc0*/  ISETP.NE.U32.AND P0, PT, R2, R22, PT ;  /* 0x000000160200720c */ /* 0x000fe40003f05070 */
[C---:B------:R-:W-:Y:S02]  /*0cd0*/  ISETP.NE.AND.EX P4, PT, R3.reuse, R21, PT, P4 ;  /* 0x000000150300720c */ /* 0x040fe40003f85340 */
[----:B------:R-:W-:-:S11]  /*0ce0*/  ISETP.NE.AND.EX P0, PT, R3, R23, PT, P0 ;  /* 0x000000170300720c */ /* 0x000fd60003f05300 */
[----:B------:R-:W2:Y:S04]  /*0cf0*/  @!P4 LDG.E.U8 R17, desc[UR14][R6.64+0x6] ;  /* 0x0000060e0611c981 */ /* 0x000ea8000c1e1100 */
[----:B------:R-:W2:Y:S01]  /*0d00*/  @!P0 LDG.E.U8 R19, desc[UR14][R6.64+0x7] ;  /* 0x0000070e06138981 */ /* 0x000ea2000c1e1100 */
[----:B------:R-:W-:-:S04]  /*0d10*/  UIADD3 UR5, UP1, UPT, UR5, 0x8, URZ ;  /* 0x0000000805057890 */ /* 0x000fc8000ff3e0ff */
[----:B------:R-:W-:Y:S01]  /*0d20*/  UIADD3.X UR6, UPT, UPT, URZ, UR6, URZ, UP1, !UPT ;  /* 0x00000006ff067290 */ /* 0x000fe20008ffe4ff */
[----:B----4-:R-:W-:-:S05]  /*0d30*/  @!P1 IADD3 R0, P6, PT, R5, R0, RZ ;  /* 0x0000000005009210 */ /* 0x010fca0007fde0ff */
[----:B------:R-:W-:Y:S01]  /*0d40*/  @!P1 IMAD.X R9, RZ, RZ, R9, P6 ;  /* 0x000000ffff099224 */ /* 0x000fe200030e0609 */
[----:B---3--:R-:W-:-:S04]  /*0d50*/  @!P3 IADD3 R0, P6, PT, R11, R0, RZ ;  /* 0x000000000b00b210 */ /* 0x008fc80007fde0ff */
[----:B--2---:R-:W-:Y:S01]  /*0d60*/  @!P2 IADD3 R0, P1, PT, R13, R0, RZ ;  /* 0x000000000d00a210 */ /* 0x004fe20007f3e0ff */
[----:B------:R-:W-:-:S03]  /*0d70*/  @!P3 IMAD.X R9, RZ, RZ, R9, P6 ;  /* 0x000000ffff09b224 */ /* 0x000fc600030e0609 */
[----:B------:R-:W-:Y:S01]  /*0d80*/  @!P5 IADD3 R0, P3, PT, R15, R0, RZ ;  /* 0x000000000f00d210 */ /* 0x000fe20007f7e0ff */
[----:B------:R-:W-:-:S03]  /*0d90*/  @!P2 IMAD.X R9, RZ, RZ, R9, P1 ;  /* 0x000000ffff09a224 */ /* 0x000fc600008e0609 */
[----:B------:R-:W-:Y:S01]  /*0da0*/  @!P4 IADD3 R0, P1, PT, R17, R0, RZ ;  /* 0x000000001100c210 */ /* 0x000fe20007f3e0ff */
[----:B------:R-:W-:-:S03]  /*0db0*/  @!P5 IMAD.X R9, RZ, RZ, R9, P3 ;  /* 0x000000ffff09d224 */ /* 0x000fc600018e0609 */
[----:B------:R-:W-:Y:S01]  /*0dc0*/  @!P0 IADD3 R0, P2, PT, R19, R0, RZ ;  /* 0x0000000013008210 */ /* 0x000fe20007f5e0ff */
[----:B------:R-:W-:-:S04]  /*0dd0*/  @!P4 IMAD.X R9, RZ, RZ, R9, P1 ;  /* 0x000000ffff09c224 */ /* 0x000fc800008e0609 */
[----:B------:R-:W-:-:S08]  /*0de0*/  @!P0 IMAD.X R9, RZ, RZ, R9, P2 ;  /* 0x000000ffff098224 */ /* 0x000fd000010e0609 */
.L_x_1505:
        /* <DEDUP_REMOVED lines=30> */
[----:B------:R-:W2:Y:S06]  /*0fd0*/  @!P0 LDG.E.U8 R7, desc[UR14][R4.64] ;  /* 0x0000000e04078981 */ /* 0x000eac000c1e1100 */
[----:B------:R-:W3:Y:S04]  /*0fe0*/  @!P1 LDG.E.U8 R11, desc[UR14][R4.64+0x1] ;  /* 0x0000010e040b9981 */ /* 0x000ee8000c1e1100 */
[----:B------:R-:W4:Y:S04]  /*0ff0*/  @!P2 LDG.E.U8 R13, desc[UR14][R4.64+0x2] ;  /* 0x0000020e040da981 */ /* 0x000f28000c1e1100 */
[----:B------:R-:W4:Y:S01]  /*1000*/  @!P3 LDG.E.U8 R15, desc[UR14][R4.64+0x3] ;  /* 0x0000030e040fb981 */ /* 0x000f22000c1e1100 */
[----:B------:R-:W-:-:S04]  /*1010*/  UIADD3 UR5, UP1, UPT, UR5, 0x4, URZ ;  /* 0x0000000405057890 */ /* 0x000fc8000ff3e0ff */
[----:B------:R-:W-:Y:S01]  /*1020*/  UIADD3.X UR6, UPT, UPT, URZ, UR6, URZ, UP1, !UPT ;  /* 0x00000006ff067290 */ /* 0x000fe20008ffe4ff */
[----:B--2---:R-:W-:-:S05]  /*1030*/  @!P0 IADD3 R0, P4, PT, R7, R0, RZ ;  /* 0x0000000007008210 */ /* 0x004fca0007f9e0ff */
[----:B------:R-:W-:Y:S01]  /*1040*/  @!P0 IMAD.X R9, RZ, RZ, R9, P4 ;  /* 0x000000ffff098224 */ /* 0x000fe200020e0609 */
[----:B---3--:R-:W-:-:S04]  /*1050*/  @!P1 IADD3 R0, P5, PT, R11, R0, RZ ;  /* 0x000000000b009210 */ /* 0x008fc80007fbe0ff */
[----:B----4-:R-:W-:Y:S01]  /*1060*/  @!P2 IADD3 R0, P0, PT, R13, R0, RZ ;  /* 0x000000000d00a210 */ /* 0x010fe20007f1e0ff */
[----:B------:R-:W-:-:S03]  /*1070*/  @!P1 IMAD.X R9, RZ, RZ, R9, P5 ;  /* 0x000000ffff099224 */ /* 0x000fc600028e0609 */
[----:B------:R-:W-:Y:S01]  /*1080*/  @!P3 IADD3 R0, P1, PT, R15, R0, RZ ;  /* 0x000000000f00b210 */ /* 0x000fe20007f3e0ff */
[----:B------:R-:W-:-:S04]  /*1090*/  @!P2 IMAD.X R9, RZ, RZ, R9, P0 ;  /* 0x000000ffff09a224 */ /* 0x000fc800000e0609 */
[----:B------:R-:W-:-:S08]  /*10a0*/  @!P3 IMAD.X R9, RZ, RZ, R9, P1 ;  /* 0x000000ffff09b224 */ /* 0x000fd000008e0609 */
.L_x_1506:
[----:B------:R-:W-:Y:S05]  /*10b0*/  BRA.U !UP0, `(.L_x_1502) ;  /* 0x0000000108647547 */ /* 0x000fea000b800000 */
[----:B------:R-:W0:Y:S01]  /*10c0*/  LDCU.64 UR8, c[0x0][0x398] ;  /* 0x00007300ff0877ac */ /* 0x000e220008000a00 */
[----:B------:R-:W1:Y:S01]  /*10d0*/  LDCU.64 UR12, c[0x0][0x3a0] ;  /* 0x00007400ff0c77ac */ /* 0x000e620008000a00 */
[----:B0-----:R-:W-:Y:S02]  /*10e0*/  UIADD3 UR8, UP0, UPT, UR5, UR8, URZ ;  /* 0x0000000805087290 */ /* 0x001fe4000ff1e0ff */
[----:B-1----:R-:W-:Y:S02]  /*10f0*/  ULEA UR7, UP1, UR5, UR12, 0x3 ;  /* 0x0000000c05077291 */ /* 0x002fe4000f8218ff */
[----:B------:R-:W-:Y:S02]  /*1100*/  UIADD3.X UR9, UPT, UPT, UR6, UR9, URZ, UP0, !UPT ;  /* 0x0000000906097290 */ /* 0x000fe400087fe4ff */
[----:B------:R-:W-:-:S12]  /*1110*/  ULEA.HI.X UR5, UR5, UR13, UR6, 0x3, UP1 ;  /* 0x0000000d05057291 */ /* 0x000fd800088f1c06 */
.L_x_1507:
[----:B------:R-:W-:Y:S02]  /*1120*/  IMAD.U32 R4, RZ, RZ, UR7 ;  /* 0x00000007ff047e24 */ /* 0x000fe4000f8e00ff */
[----:B------:R-:W-:-:S06]  /*1130*/  IMAD.U32 R5, RZ, RZ, UR5 ;  /* 0x00000005ff057e24 */ /* 0x000fcc000f8e00ff */
[----:B------:R-:W2:Y:S01]  /*1140*/  LDG.E.64 R4, desc[UR14][R4.64] ;  /* 0x0000000e04047981 */ /* 0x000ea2000c1e1b00 */
[----:B------:R-:W-:Y:S02]  /*1150*/  IMAD.U32 R7, RZ, RZ, UR9 ;  /* 0x00000009ff077e24 */ /* 0x000fe4000f8e00ff */
[----:B------:R-:W-:Y:S01]  /*1160*/  IMAD.U32 R6, RZ, RZ, UR8 ;  /* 0x00000008ff067e24 */ /* 0x000fe2000f8e00ff */
[----:B--2--5:R-:W-:-:S04]  /*1170*/  ISETP.NE.U32.AND P0, PT, R2, R4, PT ;  /* 0x000000040200720c */ /* 0x024fc80003f05070 */
[----:B------:R-:W-:-:S13]  /*1180*/  ISETP.NE.AND.EX P0, PT, R3, R5, PT, P0 ;  /* 0x000000050300720c */ /* 0x000fda0003f05300 */
[----:B------:R-:W2:Y:S01]  /*1190*/  @!P0 LDG.E.U8 R7, desc[UR14][R6.64] ;  /* 0x0000000e06078981 */ /* 0x000ea2000c1e1100 */
        /* <DEDUP_REMOVED lines=9> */
[----:B------:R-:W-:Y:S01]  /*1230*/  @!P0 IMAD.X R9, RZ, RZ, R9, P1 ;  /* 0x000000ffff098224 */ /* 0x000fe200008e0609 */
[----:B------:R-:W-:Y:S07]  /*1240*/  BRA.U UP0, `(.L_x_1507) ;  /* 0xfffffffd00b47547 */ /* 0x000fee000b83ffff */
.L_x_1502:
[----:B------:R-:W0:Y:S02]  /*1250*/  LDCU.64 UR4, c[0x0][0x380] ;  /* 0x00007000ff0477ac */ /* 0x000e240008000a00 */
[----:B0----5:R-:W-:Y:S01]  /*1260*/  IADD3 R2, P0, PT, R8, UR4, RZ ;  /* 0x0000000408027c10 */ /* 0x021fe2000ff1e0ff */
[----:B------:R-:W-:-:S03]  /*1270*/  IMAD.MOV.U32 R8, RZ, RZ, R0 ;  /* 0x000000ffff087224 */ /* 0x000fc600078e0000 */
[----:B------:R-:W-:-:S05]  /*1280*/  IADD3.X R3, PT, PT, R10, UR5, RZ, P0, !PT ;  /* 0x000000050a037c10 */ /* 0x000fca00087fe4ff */
[----:B------:R-:W-:Y:S01]  /*1290*/  STG.E.64 desc[UR14][R2.64], R8 ;  /* 0x0000000802007986 */ /* 0x000fe2000c101b0e */
[----:B------:R-:W-:Y:S05]  /*12a0*/  EXIT ;  /* 0x000000000000794d */ /* 0x000fea0003800000 */
.L_x_1508:
        /* <DEDUP_REMOVED lines=13> */
.L_x_8819:


//--------------------- .text._ZN2at6native55_GLOBAL__N__0955718d_22_SparseCsrTensorMath_cu_868dd54534reduce_sparse_csr_dim0_cuda_kernelIhiNS1_14ReductionAddOpIlEElEEvPT2_PKT0_lPKT_S9_lT1_ --------------------------
	.section	.text._ZN2at6native55_GLOBAL__N__0955718d_22_SparseCsrTensorMath_cu_868dd54534reduce_sparse_csr_dim0_cuda_kernelIhiNS1_14ReductionAddOpIlEElEEvPT2_PKT0_lPKT_S9_lT1_,"ax",@progbits
	.align	128
.text._ZN2at6native55_GLOBAL__N__0955718d_22_SparseCsrTensorMath_cu_868dd54534reduce_sparse_csr_dim0_cuda_kernelIhiNS1_14ReductionAddOpIlEElEEvPT2_PKT0_lPKT_S9_lT1_:
        .type           _ZN2at6native55_GLOBAL__N__0955718d_22_SparseCsrTensorMath_cu_868dd54534reduce_sparse_csr_dim0_cuda_kernelIhiNS1_14ReductionAddOpIlEElEEvPT2_PKT0_lPKT_S9_lT1_,@function
        .size           _ZN2at6native55_GLOBAL__N__0955718d_22_SparseCsrTensorMath_cu_868dd54534reduce_sparse_csr_dim0_cuda_kernelIhiNS1_14ReductionAddOpIlEElEEvPT2_PKT0_lPKT_S9_lT1_,(.L_x_8820 - _ZN2at6native55_GLOBAL__N__0955718d_22_SparseCsrTensorMath_cu_868dd54534reduce_sparse_csr_dim0_cuda_kernelIhiNS1_14ReductionAddOpIlEElEEvPT2_PKT0_lPKT_S9_lT1_)
        .other          _ZN2at6native55_GLOBAL__N__0955718d_22_SparseCsrTensorMath_cu_868dd54534reduce_sparse_csr_dim0_cuda_kernelIhiNS1_14ReductionAddOpIlEElEEvPT2_PKT0_lPKT_S9_lT1_,@"STO_CUDA_ENTRY STV_DEFAULT"
_ZN2at6native55_GLOBAL__N__0955718d_22_SparseCsrTensorMath_cu_868dd54534reduce_sparse_csr_dim0_cuda_kernelIhiNS1_14ReductionAddOpIlEElEEvPT2_PKT0_lPKT_S9_lT1_:
        /* <DEDUP_REMOVED lines=33> */
[----:B------:R-:W-:Y:S02]  /*0210*/  ULOP3.LUT UR6, UR9, 0x7fffffff, URZ, 0xc0, !UPT ;  /* 0x7fffffff09067892 */ /* 0x000fe4000f8ec0ff */
[----:B-1----:R-:W-:Y:S02]  /*0220*/  UIADD3 UR4, UP2, UPT, UR10, 0x7, URZ ;  /* 0x000000070a047890 */ /* 0x002fe4000ff5e0ff */
[----:B------:R-:W-:Y:S01]  /*0230*/  UIADD3.X UR9, UPT, UPT, URZ, UR7, URZ, UP1, !UPT ;  /* 0x00000007ff097290 */ /* 0x000fe20008ffe4ff */
[----:B------:R-:W-:Y:S01]  /*0240*/  IMAD.U32 R4, RZ, RZ, UR8 ;  /* 0x00000008ff047e24 */ /* 0x000fe2000f8e00ff */
[----:B------:R-:W-:-:S02]  /*0250*/  UIADD3.X UR7, UPT, UPT, URZ, UR11, URZ, UP2, !UPT ;  /* 0x0000000bff077290 */ /* 0x000fc400097fe4ff */
[----:B------:R-:W-:Y:S01]  /*0260*/  IMAD.U32 R8, RZ, RZ, UR4 ;  /* 0x00000004ff087e24 */ /* 0x000fe2000f8e00ff */
[----:B------:R-:W-:Y:S01]  /*0270*/  UMOV UR4, UR5 ;  /* 0x0000000500047c82 */ /* 0x000fe20008000000 */
[----:B------:R-:W-:Y:S02]  /*0280*/  IMAD.U32 R5, RZ, RZ, UR9 ;  /* 0x00000009ff057e24 */ /* 0x000fe4000f8e00ff */
[----:B------:R-:W-:Y:S01]  /*0290*/  IMAD.U32 R15, RZ, RZ, UR7 ;  /* 0x00000007ff0f7e24 */ /* 0x000fe2000f8e00ff */
[----:B------:R-:W-:-:S06]  /*02a0*/  UMOV UR7, UR6 ;  /* 0x0000000600077c82 */ /* 0x000fcc0008000000 */
.L_x_1511:
        /* <DEDUP_REMOVED lines=14> */
[----:B------:R-:W-:Y:S01]  /*0390*/  IMAD.MOV.U32 R9, RZ, RZ, R15 ;  /* 0x000000ffff097224 */ /* 0x000fe200078e000f */
[----:B----4-:R-:W-:-:S09]  /*03a0*/  ISETP.NE.AND P4, PT, R6, R11, PT ;  /* 0x0000000b0600720c */ /* 0x010fd20003f85270 */
[----:B------:R-:W2:Y:S01]  /*03b0*/  @!P1 LDG.E.U8 R7, desc[UR14][R8.64+-0x7] ;  /* 0xfffff90e08079981 */ /* 0x000ea2000c1e1100 */
[----:B------:R-:W-:-:S03]  /*03c0*/  ISETP.NE.AND P3, PT, R6, R13, PT ;  /* 0x0000000d0600720c */ /* 0x000fc60003f65270 */
[----:B------:R-:W3:Y:S04]  /*03d0*/  @!P5 LDG.E.U8 R11, desc[UR14][R8.64+-0x6] ;  /* 0xfffffa0e080bd981 */ /* 0x000ee8000c1e1100 */
[----:B------:R-:W4:Y:S06]  /*03e0*/  @!P4 LDG.E.U8 R13, desc[UR14][R8.64+-0x5] ;  /* 0xfffffb0e080dc981 */ /* 0x000f2c000c1e1100 */
[----:B------:R-:W4:Y:S01]  /*03f0*/  @!P3 LDG.E.U8 R15, desc[UR14][R8.64+-0x4] ;  /* 0xfffffc0e080fb981 */ /* 0x000f22000c1e1100 */
[----:B------:R-:W-:-:S02]  /*0400*/  ISETP.NE.AND P0, PT, R6, R17, PT ;  /* 0x000000110600720c */ /* 0x000fc40003f05270 */
[----:B------:R-:W-:Y:S02]  /*0410*/  ISETP.NE.AND P2, PT, R6, R19, PT ;  /* 0x000000130600720c */ /* 0x000fe40003f45270 */
[----:B--2---:R-:W-:-:S09]  /*0420*/  @!P1 IADD3 R2, P6, PT, R7, R2, RZ ;  /* 0x0000000207029210 */ /* 0x004fd20007fde0ff */
[----:B------:R-:W2:Y:S01]  /*0430*/  @!P0 LDG.E.U8 R7, desc[UR14][R8.64+-0x3] ;  /* 0xfffffd0e08078981 */ /* 0x000ea2000c1e1100 */
[----:B------:R-:W-:Y:S01]  /*0440*/  @!P1 IMAD.X R3, RZ, RZ, R3, P6 ;  /* 0x000000ffff039224 */ /* 0x000fe200030e0603 */
[----:B---3--:R-:W-:Y:S02]  /*0450*/  @!P5 IADD3 R2, P6, PT, R11, R2, RZ ;  /* 0x000000020b02d210 */ /* 0x008fe40007fde0ff */
[C---:B------:R-:W-:Y:S01]  /*0460*/  ISETP.NE.AND P1, PT, R6.reuse, R21, PT ;  /* 0x000000150600720c */ /* 0x040fe20003f25270 */
[----:B------:R-:W3:Y:S02]  /*0470*/  @!P2 LDG.E.U8 R11, desc[UR14][R8.64+-0x2] ;  /* 0xfffffe0e080ba981 */ /* 0x000ee4000c1e1100 */
[----:B------:R-:W-:Y:S01]  /*0480*/  @!P5 IMAD.X R3, RZ, RZ, R3, P6 ;  /* 0x000000ffff03d224 */ /* 0x000fe200030e0603 */
[----:B----4-:R-:W-:Y:S01]  /*0490*/  @!P4 IADD3 R2, P6, PT, R13, R2, RZ ;  /* 0x000000020d02c210 */ /* 0x010fe20007fde0ff */
[----:B------:R-:W4:Y:S01]  /*04a0*/  LDG.E R21, desc[UR14][R4.64+0x8] ;  /* 0x0000080e04157981 */ /* 0x000f22000c1e1900 */
[----:B------:R-:W-:-:S03]  /*04b0*/  ISETP.NE.AND P5, PT, R6, R23, PT ;  /* 0x000000170600720c */ /* 0x000fc60003fa5270 */
[----:B------:R-:W-:Y:S01]  /*04c0*/  @!P4 IMAD.X R3, RZ, RZ, R3, P6 ;  /* 0x000000ffff03c224 */ /* 0x000fe200030e0603 */
[----:B------:R-:W-:Y:S01]  /*04d0*/  @!P3 IADD3 R2, P6, PT, R15, R2, RZ ;  /* 0x000000020f02b210 */ /* 0x000fe20007fde0ff */
[----:B------:R-:W4:Y:S01]  /*04e0*/  LDG.E R23, desc[UR14][R4.64+0xc] ;  /* 0x00000c0e04177981 */ /* 0x000f22000c1e1900 */
[----:B------:R-:W-:-:S03]  /*04f0*/  ISETP.NE.AND P4, PT, R6, R25, PT ;  /* 0x000000190600720c */ /* 0x000fc60003f85270 */
[----:B------:R-:W4:Y:S01]  /*0500*/  @!P1 LDG.E.U8 R13, desc[UR14][R8.64+-0x1] ;  /* 0xffffff0e080d9981 */ /* 0x000f22000c1e1100 */
[----:B------:R-:W-:Y:S01]  /*0510*/  @!P3 IMAD.X R3, RZ, RZ, R3, P6 ;  /* 0x000000ffff03b224 */ /* 0x000fe200030e0603 */
[----:B------:R-:W-:Y:S02]  /*0520*/  ISETP.NE.AND P3, PT, R6, R27, PT ;  /* 0x0000001b0600720c */ /* 0x000fe40003f65270 */
[----:B------:R-:W4:Y:S04]  /*0530*/  @!P5 LDG.E.U8 R15, desc[UR14][R8.64] ;  /* 0x0000000e080fd981 */ /* 0x000f28000c1e1100 */
[----:B------:R-:W4:Y:S04]  /*0540*/  LDG.E R25, desc[UR14][R4.64+0x10] ;  /* 0x0000100e04197981 */ /* 0x000f28000c1e1900 */
[----:B------:R-:W4:Y:S04]  /*0550*/  @!P4 LDG.E.U8 R17, desc[UR14][R8.64+0x1] ;  /* 0x0000010e0811c981 */ /* 0x000f28000c1e1100 */
[----:B------:R-:W4:Y:S04]  /*0560*/  LDG.E R27, desc[UR14][R4.64+0x14] ;  /* 0x0000140e041b7981 */ /* 0x000f28000c1e1900 */
[----:B------:R-:W4:Y:S01]  /*0570*/  @!P3 LDG.E.U8 R19, desc[UR14][R8.64+0x2] ;  /* 0x0000020e0813b981 */ /* 0x000f22000c1e1100 */
[----:B--2---:R-:W-:-:S05]  /*0580*/  @!P0 IADD3 R2, P6, PT, R7, R2, RZ ;  /* 0x0000000207028210 */ /* 0x004fca0007fde0ff */
[----:B------:R-:W-:Y:S01]  /*0590*/  @!P0 IMAD.X R3, RZ, RZ, R3, P6 ;  /* 0x000000ffff038224 */ /* 0x000fe200030e0603 */
[----:B---3--:R-:W-:-:S05]  /*05a0*/  @!P2 IADD3 R2, P6, PT, R11, R2, RZ ;  /* 0x000000020b02a210 */ /* 0x008fca0007fde0ff */
[----:B------:R-:W-:Y:S01]  /*05b0*/  @!P2 IMAD.X R3, RZ, RZ, R3, P6 ;  /* 0x000000ffff03a224 */ /* 0x000fe200030e0603 */
[C---:B----4-:R-:W-:Y:S02]  /*05c0*/  ISETP.NE.AND P0, PT, R6.reuse, R21, PT ;  /* 0x000000150600720c */ /* 0x050fe40003f05270 */
[----:B------:R-:W-:Y:S02]  /*05d0*/  @!P1 IADD3 R2, P6, PT, R13, R2, RZ ;  /* 0x000000020d029210 */ /* 0x000fe40007fde0ff */
[----:B------:R-:W-:-:S03]  /*05e0*/  ISETP.NE.AND P2, PT, R6, R23, PT ;  /* 0x000000170600720c */ /* 0x000fc60003f45270 */
[----:B------:R-:W-:Y:S01]  /*05f0*/  @!P1 IMAD.X R3, RZ, RZ, R3, P6 ;  /* 0x000000ffff039224 */ /* 0x000fe200030e0603 */
[----:B------:R-:W-:-:S05]  /*0600*/  @!P5 IADD3 R2, P6, PT, R15, R2, RZ ;  /* 0x000000020f02d210 */ /* 0x000fca0007fde0ff */
[----:B------:R-:W2:Y:S01]  /*0610*/  @!P0 LDG.E.U8 R7, desc[UR14][R8.64+0x3] ;  /* 0x0000030e08078981 */ /* 0x000ea2000c1e1100 */
[C---:B------:R-:W-:Y:S01]  /*0620*/  ISETP.NE.AND P1, PT, R6.reuse, R25, PT ;  /* 0x000000190600720c */ /* 0x040fe20003f25270 */
[----:B------:R-:W-:Y:S01]  /*0630*/  @!P5 IMAD.X R3, RZ, RZ, R3, P6 ;  /* 0x000000ffff03d224 */ /* 0x000fe200030e0603 */
[----:B------:R-:W-:Y:S01]  /*0640*/  @!P4 IADD3 R2, P6, PT, R17, R2, RZ ;  /* 0x000000021102c210 */ /* 0x000fe20007fde0ff */
[----:B------:R-:W3:Y:S01]  /*0650*/  @!P2 LDG.E.U8 R11, desc[UR14][R8.64+0x4] ;  /* 0x0000040e080ba981 */ /* 0x000ee2000c1e1100 */
[----:B------:R-:W-:-:S03]  /*0660*/  ISETP.NE.AND P5, PT, R6, R27, PT ;  /* 0x0000001b0600720c */ /* 0x000fc60003fa5270 */
[----:B------:R-:W-:Y:S01]  /*0670*/  @!P4 IMAD.X R3, RZ, RZ, R3, P6 ;  /* 0x000000ffff03c224 */ /* 0x000fe200030e0603 */
[----:B------:R-:W-:Y:S02]  /*0680*/  ISETP.NE.AND P4, PT, R6, R29, PT ;  /* 0x0000001d0600720c */ /* 0x000fe40003f85270 */
[----:B------:R-:W-:-:S03]  /*0690*/  @!P3 IADD3 R2, P6, PT, R19, R2, RZ ;  /* 0x000000021302b210 */ /* 0x000fc60007fde0ff */
[----:B------:R-:W4:Y:S02]  /*06a0*/  @!P1 LDG.E.U8 R13, desc[UR14][R8.64+0x5] ;  /* 0x0000050e080d9981 */ /* 0x000f24000c1e1100 */
[----:B------:R-:W-:Y:S01]  /*06b0*/  @!P3 IMAD.X R3, RZ, RZ, R3, P6 ;  /* 0x000000ffff03b224 */ /* 0x000fe200030e0603 */
[----:B------:R-:W-:Y:S01]  /*06c0*/  ISETP.NE.AND P3, PT, R6, R10, PT ;  /* 0x0000000a0600720c */ /* 0x000fe20003f65270 */
[----:B------:R-:W4:Y:S04]  /*06d0*/  @!P5 LDG.E.U8 R15, desc[UR14][R8.64+0x6] ;  /* 0x0000060e080fd981 */ /* 0x000f28000c1e1100 */
[----:B------:R-:W4:Y:S08]  /*06e0*/  @!P4 LDG.E.U8 R17, desc[UR14][R8.64+0x7] ;  /* 0x0000070e0811c981 */ /* 0x000f30000c1e1100 */
[----:B------:R0:W4:Y:S01]  /*06f0*/  @!P3 LDG.E.U8 R19, desc[UR14][R8.64+0x8] ;  /* 0x0000080e0813b981 */ /* 0x000122000c1e1100 */
[----:B------:R-:W-:-:S04]  /*0700*/  UIADD3 UR4, UP1, UPT, UR4, -0x10, URZ ;  /* 0xfffffff004047890 */ /* 0x000fc8000ff3e0ff */
[----:B------:R-:W-:Y:S02]  /*0710*/  UIADD3.X UR7, UPT, UPT, UR7, -0x1, URZ, UP1, !UPT ;  /* 0xffffffff07077890 */ /* 0x000fe40008ffe4ff */
[----:B------:R-:W-:-:S04]  /*0720*/  UISETP.NE.U32.AND UP1, UPT, UR4, URZ, UPT ;  /* 0x000000ff0400728c */ /* 0x000fc8000bf25070 */
[----:B------:R-:W-:Y:S01]  /*0730*/  UISETP.NE.AND.EX UP1, UPT, UR7, URZ, UPT, UP1 ;  /* 0x000000ff0700728c */ /* 0x000fe2000bf25310 */
[----:B--2---:R-:W-:-:S05]  /*0740*/  @!P0 IADD3 R2, P6, PT, R7, R2, RZ ;  /* 0x0000000207028210 */ /* 0x004fca0007fde0ff */
[----:B------:R-:W-:Y:S01]  /*0750*/  @!P0 IMAD.X R3, RZ, RZ, R3, P6 ;  /* 0x000000ffff038224 */ /* 0x000fe200030e0603 */
[----:B---3--:R-:W-:-:S05]  /*0760*/  @!P2 IADD3 R2, P6, PT, R11, R2, RZ ;  /* 0x000000020b02a210 */ /* 0x008fca0007fde0ff */
[----:B------:R-:W-:Y:S01]  /*0770*/  @!P2 IMAD.X R3, RZ, RZ, R3, P6 ;  /* 0x000000ffff03a224 */ /* 0x000fe200030e0603 */
[----:B----4-:R-:W-:-:S05]  /*0780*/  @!P1 IADD3 R2, P0, PT, R13, R2, RZ ;  /* 0x000000020d029210 */ /* 0x010fca0007f1e0ff */
[----:B------:R-:W-:Y:S01]  /*0790*/  @!P1 IMAD.X R3, RZ, RZ, R3, P0 ;  /* 0x000000ffff039224 */ /* 0x000fe200000e0603 */
[----:B------:R-:W-:-:S04]  /*07a0*/  @!P5 IADD3 R2, P6, PT, R15, R2, RZ ;  /* 0x000000020f02d210 */ /* 0x000fc80007fde0ff */
[----:B------:R-:W-:Y:S01]  /*07b0*/  @!P4 IADD3 R2, P2, PT, R17, R2, RZ ;  /* 0x000000021102c210 */ /* 0x000fe20007f5e0ff */
[----:B------:R-:W-:Y:S01]  /*07c0*/  @!P5 IMAD.X R3, RZ, RZ, R3, P6 ;  /* 0x000000ffff03d224 */ /* 0x000fe200030e0603 */
[----:B------:R-:W-:Y:S02]  /*07d0*/  IADD3 R4, P1, PT, R4, 0x40, RZ ;  /* 0x0000004004047810 */ /* 0x000fe40007f3e0ff */
[----:B0-----:R-:W-:Y:S01]  /*07e0*/  IADD3 R8, P5, PT, R8, 0x10, RZ ;  /* 0x0000001008087810 */ /* 0x001fe20007fbe0ff */
[----:B------:R-:W-:Y:S01]  /*07f0*/  @!P4 IMAD.X R3, RZ, RZ, R3, P2 ;  /* 0x000000ffff03c224 */ /* 0x000fe200010e0603 */
[----:B------:R-:W-:Y:S01]  /*0800*/  @!P3 IADD3 R2, P0, PT, R19, R2, RZ ;  /* 0x000000021302b210 */ /* 0x000fe20007f1e0ff */
[----:B------:R-:W-:Y:S02]  /*0810*/  IMAD.X R5, RZ, RZ, R5, P1 ;  /* 0x000000ffff057224 */ /* 0x000fe400008e0605 */
[----:B------:R-:W-:Y:S02]  /*0820*/  IMAD.X R15, RZ, RZ, R9, P5 ;  /* 0x000000ffff0f7224 */ /* 0x000fe400028e0609 */
[----:B------:R-:W-:Y:S01]  /*0830*/  @!P3 IMAD.X R3, RZ, RZ, R3, P0 ;  /* 0x000000ffff03b224 */ /* 0x000fe200000e0603 */
[----:B------:R-:W-:Y:S07]  /*0840*/  BRA.U UP1, `(.L_x_1511) ;  /* 0xfffffff901987547 */ /* 0x000fee000b83ffff */
.L_x_1510:
        /* <DEDUP_REMOVED lines=28> */
[----:B------:R-:W2:Y:S04]  /*0a10*/  @!P0 LDG.E.U8 R7, desc[UR14][R4.64] ;  /* 0x0000000e04078981 */ /* 0x000ea8000c1e1100 */
[----:B------:R-:W3:Y:S01]  /*0a20*/  @!P5 LDG.E.U8 R11, desc[UR14][R4.64+0x1] ;  /* 0x0000010e040bd981 */ /* 0x000ee2000c1e1100 */
[C---:B----4-:R-:W-:Y:S02]  /*0a30*/  ISETP.NE.AND P4, PT, R6.reuse, R13, PT ;  /* 0x0000000d0600720c */ /* 0x050fe40003f85270 */
[C---:B------:R-:W-:Y:S02]  /*0a40*/  ISETP.NE.AND P3, PT, R6.reuse, R15, PT ;  /* 0x0000000f0600720c */ /* 0x040fe40003f65270 */
[C---:B------:R-:W-:Y:S02]  /*0a50*/  ISETP.NE.AND P2, PT, R6.reuse, R17, PT ;  /* 0x000000110600720c */ /* 0x040fe40003f45270 */
[----:B------:R-:W-:-:S11]  /*0a60*/  ISETP.NE.AND P1, PT, R6, R19, PT ;  /* 0x000000130600720c */ /* 0x000fd60003f25270 */
[----:B------:R-:W4:Y:S04]  /*0a70*/  @!P2 LDG.E.U8 R9, desc[UR14][R4.64+0x4] ;  /* 0x0000040e0409a981 */ /* 0x000f28000c1e1100 */
[----:B------:R-:W4:Y:S01]  /*0a80*/  @!P1 LDG.E.U8 R13, desc[UR14][R4.64+0x5] ;  /* 0x0000050e040d9981 */ /* 0x000f22000c1e1100 */
[----:B--2---:R-:W-:-:S03]  /*0a90*/  @!P0 IADD3 R2, P6, PT, R7, R2, RZ ;  /* 0x0000000207028210 */ /* 0x004fc60007fde0ff */
[----:B------:R-:W2:Y:S02]  /*0aa0*/  @!P4 LDG.E.U8 R7, desc[UR14][R4.64+0x2] ;  /* 0x0000020e0407c981 */ /* 0x000ea4000c1e1100 */
[----:B------:R-:W-:Y:S01]  /*0ab0*/  @!P0 IMAD.X R3, RZ, RZ, R3, P6 ;  /* 0x000000ffff038224 */ /* 0x000fe200030e0603 */
[----:B---3--:R-:W-:Y:S02]  /*0ac0*/  @!P5 IADD3 R2, P6, PT, R11, R2, RZ ;  /* 0x000000020b02d210 */ /* 0x008fe40007fde0ff */
[C---:B------:R-:W-:Y:S01]  /*0ad0*/  ISETP.NE.AND P0, PT, R6.reuse, R21, PT ;  /* 0x000000150600720c */ /* 0x040fe20003f05270 */
[----:B------:R-:W3:Y:S02]  /*0ae0*/  @!P3 LDG.E.U8 R11, desc[UR14][R4.64+0x3] ;  /* 0x0000030e040bb981 */ /* 0x000ee4000c1e1100 */
[----:B------:R-:W-:Y:S01]  /*0af0*/  @!P5 IMAD.X R3, RZ, RZ, R3, P6 ;  /* 0x000000ffff03d224 */ /* 0x000fe200030e0603 */
[----:B------:R-:W-:-:S09]  /*0b00*/  ISETP.NE.AND P5, PT, R6, R23, PT ;  /* 0x000000170600720c */ /* 0x000fd20003fa5270 */
        /* <DEDUP_REMOVED lines=16> */
.L_x_1512:
        /* <DEDUP_REMOVED lines=26> */
[----:B------:R-:W2:Y:S04]  /*0db0*/  @!P2 LDG.E.U8 R7, desc[UR14][R8.64] ;  /* 0x0000000e0807a981 */ /* 0x000ea8000c1e1100 */
[----:B------:R-:W3:Y:S04]  /*0dc0*/  @!P3 LDG.E.U8 R5, desc[UR14][R8.64+0x1] ;  /* 0x0000010e0805b981 */ /* 0x000ee8000c1e1100 */
[----:B------:R-:W4:Y:S04]  /*0dd0*/  @!P1 LDG.E.U8 R11, desc[UR14][R8.64+0x2] ;  /* 0x0000020e080b9981 */ /* 0x000f28000c1e1100 */
[----:B------:R-:W4:Y:S01]  /*0de0*/  @!P0 LDG.E.U8 R13, desc[UR14][R8.64+0x3] ;  /* 0x0000030e080d8981 */ /* 0x000f22000c1e1100 */
[----:B------:R-:W-:-:S04]  /*0df0*/  UIADD3 UR5, UP1, UPT, UR5, 0x4, URZ ;  /* 0x0000000405057890 */ /* 0x000fc8000ff3e0ff */
[----:B------:R-:W-:Y:S01]  /*0e00*/  UIADD3.X UR6, UPT, UPT, URZ, UR6, URZ, UP1, !UPT ;  /* 0x00000006ff067290 */ /* 0x000fe20008ffe4ff */
[----:B--2---:R-:W-:-:S04]  /*0e10*/  @!P2 IADD3 R2, P4, PT, R7, R2, RZ ;  /* 0x000000020702a210 */ /* 0x004fc80007f9e0ff */
[----:B---3--:R-:W-:Y:S01]  /*0e20*/  @!P3 IADD3 R2, P5, PT, R5, R2, RZ ;  /* 0x000000020502b210 */ /* 0x008fe20007fbe0ff */
[----:B------:R-:W-:-:S03]  /*0e30*/  @!P2 IMAD.X R3, RZ, RZ, R3, P4 ;  /* 0x000000ffff03a224 */ /* 0x000fc600020e0603 */
[----:B----4-:R-:W-:Y:S01]  /*0e40*/  @!P1 IADD3 R2, P2, PT, R11, R2, RZ ;  /* 0x000000020b029210 */ /* 0x010fe20007f5e0ff */
[----:B------:R-:W-:-:S03]  /*0e50*/  @!P3 IMAD.X R3, RZ, RZ, R3, P5 ;  /* 0x000000ffff03b224 */ /* 0x000fc600028e0603 */
[----:B------:R-:W-:Y:S01]  /*0e60*/  @!P0 IADD3 R2, P3, PT, R13, R2, RZ ;  /* 0x000000020d028210 */ /* 0x000fe20007f7e0ff */
[----:B------:R-:W-:-:S04]  /*0e70*/  @!P1 IMAD.X R3, RZ, RZ, R3, P2 ;  /* 0x000000ffff039224 */ /* 0x000fc800010e0603 */
[----:B------:R-:W-:-:S08]  /*0e80*/  @!P0 IMAD.X R3, RZ, RZ, R3, P3 ;  /* 0x000000ffff038224 */ /* 0x000fd000018e0603 */
.L_x_1513:
[----:B------:R-:W-:Y:S05]  /*0e90*/  BRA.U !UP0, `(.L_x_1509) ;  /* 0x0000000108607547 */ /* 0x000fea000b800000 */
[----:B------:R-:W0:Y:S01]  /*0ea0*/  LDCU.64 UR8, c[0x0][0x398] ;  /* 0x00007300ff0877ac */ /* 0x000e220008000a00 */
[----:B------:R-:W1:Y:S01]  /*0eb0*/  LDCU.64 UR12, c[0x0][0x3a0] ;  /* 0x00007400ff0c77ac */ /* 0x000e620008000a00 */
[----:B0-----:R-:W-:Y:S02]  /*0ec0*/  UIADD3 UR8, UP0, UPT, UR5, UR8, URZ ;  /* 0x0000000805087290 */ /* 0x001fe4000ff1e0ff */
[----:B-1----:R-:W-:Y:S02]  /*0ed0*/  ULEA UR7, UP1, UR5, UR12, 0x2 ;  /* 0x0000000c05077291 */ /* 0x002fe4000f8210ff */
[----:B------:R-:W-:Y:S02]  /*0ee0*/  UIADD3.X UR9, UPT, UPT, UR6, UR9, URZ, UP0, !UPT ;  /* 0x0000000906097290 */ /* 0x000fe400087fe4ff */
[----:B------:R-:W-:-:S12]  /*0ef0*/  ULEA.HI.X UR5, UR5, UR13, UR6, 0x2, UP1 ;  /* 0x0000000d05057291 */ /* 0x000fd800088f1406 */
.L_x_1514:
[----:B------:R-:W-:Y:S02]  /*0f00*/  IMAD.U32 R5, RZ, RZ, UR5 ;  /* 0x00000005ff057e24 */ /* 0x000fe4000f8e00ff */
[----:B------:R-:W-:-:S05]  /*0f10*/  IMAD.U32 R4, RZ, RZ, UR7 ;  /* 0x00000007ff047e24 */ /* 0x000fca000f8e00ff */
[----:B------:R-:W2:Y:S01]  /*0f20*/  LDG.E R5, desc[UR14][R4.64] ;  /* 0x0000000e04057981 */ /* 0x000ea2000c1e1900 */
[----:B------:R-:W-:Y:S02]  /*0f30*/  IMAD.U32 R9, RZ, RZ, UR9 ;  /* 0x00000009ff097e24 */ /* 0x000fe4000f8e00ff */
[----:B------:R-:W-:Y:S01]  /*0f40*/  IMAD.U32 R8, RZ, RZ, UR8 ;  /* 0x00000008ff087e24 */ /* 0x000fe2000f8e00ff */
[----:B--2--5:R-:W-:-:S13]  /*0f50*/  ISETP.NE.AND P0, PT, R6, R5, PT ;  /* 0x000000050600720c */ /* 0x024fda0003f05270 */
        /* <DEDUP_REMOVED lines=12> */
.L_x_1509:
[----:B------:R-:W0:Y:S02]  /*1020*/  LDCU.64 UR4, c[0x0][0x380] ;  /* 0x00007000ff0477ac */ /* 0x000e240008000a00 */
[----:B0-----:R-:W-:-:S04]  /*1030*/  LEA R4, P0, R0, UR4, 0x3 ;  /* 0x0000000400047c11 */ /* 0x001fc8000f8018ff */
[----:B------:R-:W-:-:S05]  /*1040*/  LEA.HI.X R5, R0, UR5, RZ, 0x3, P0 ;  /* 0x0000000500057c11 */ /* 0x000fca00080f1cff */
[----:B------:R-:W-:Y:S01]  /*1050*/  STG.E.64 desc[UR14][R4.64], R2 ;  /* 0x0000000204007986 */ /* 0x000fe2000c101b0e */
[----:B------:R-:W-:Y:S05]  /*1060*/  EXIT ;  /* 0x000000000000794d */ /* 0x000fea0003800000 */
.L_x_1515:
        /* <DEDUP_REMOVED lines=9> */
.L_x_8820:


//--------------------- .text._ZN2at6native55_GLOBAL__N__0955718d_22_SparseCsrTensorMath_cu_868dd54543convert_indices_from_csr_to_coo_cuda_kernelIslEEvPT0_PKT_lll --------------------------
	.section	.text._ZN2at6native55_GLOBAL__N__0955718d_22_SparseCsrTensorMath_cu_868dd54543convert_indices_from_csr_to_coo_cuda_kernelIslEEvPT0_PKT_lll,"ax",@progbits
	.align	128
.text._ZN2at6native55_GLOBAL__N__0955718d_22_SparseCsrTensorMath_cu_868dd54543convert_indices_from_csr_to_coo_cuda_kernelIslEEvPT0_PKT_lll:
        .type           _ZN2at6native55_GLOBAL__N__0955718d_22_SparseCsrTensorMath_cu_868dd54543convert_indices_from_csr_to_coo_cuda_kernelIslEEvPT0_PKT_lll,@function
        .size           _ZN2at6native55_GLOBAL__N__0955718d_22_SparseCsrTensorMath_cu_868dd54543convert_indices_from_csr_to_coo_cuda_kernelIslEEvPT0_PKT_lll,(.L_x_8821 - _ZN2at6native55_GLOBAL__N__0955718d_22_SparseCsrTensorMath_cu_868dd54543convert_indices_from_csr_to_coo_cuda_kernelIslEEvPT0_PKT_lll)
        .other          _ZN2at6native55_GLOBAL__N__0955718d_22_SparseCsrTensorMath_cu_868dd54543convert_indices_from_csr_to_coo_cuda_kernelIslEEvPT0_PKT_lll,@"STO_CUDA_ENTRY STV_DEFAULT"
_ZN2at6native55_GLOBAL__N__0955718d_22_SparseCsrTensorMath_cu_868dd54543convert_indices_from_csr_to_coo_cuda_kernelIslEEvPT0_PKT_lll:
[----:B------:R-:W-:Y:S01]  /*0000*/  LDC R1, c[0x0][0x37c] ;  /* 0x0000df00ff017b82 */ /* 0x000fe20000000800 */
[----:B------:R-:W0:Y:S01]  /*0010*/  S2R R2, SR_CTAID.X ;  /* 0x0000000000027919 */ /* 0x000e220000002500 */
[----:B------:R-:W1:Y:S01]  /*0020*/  LDCU.64 UR6, c[0x0][0x3a0] ;  /* 0x00007400ff0677ac */ /* 0x000e620008000a00 */
[----:B------:R-:W0:Y:S01]  /*0030*/  S2R R3, SR_TID.X ;  /* 0x0000000000037919 */ /* 0x000e220000002100 */
[----:B------:R-:W1:Y:S01]  /*0040*/  LDCU.64 UR10, c[0x0][0x390] ;  /* 0x00007200ff0a77ac */ /* 0x000e620008000a00 */
[----:B------:R-:W0:Y:S01]  /*0050*/  LDCU UR5, c[0x0][0x360] ;  /* 0x00006c00ff0577ac */ /* 0x000e220008000800 */
[----:B-1----:R-:W-:Y:S02]  /*0060*/  UIMAD UR4, UR7, UR10, URZ ;  /* 0x0000000a070472a4 */ /* 0x002fe4000f8e02ff */
[----:B------:R-:W-:Y:S02]  /*0070*/  UIMAD.WIDE.U32 UR8, UR6, UR10, URZ ;  /* 0x0000000a060872a5 */ /* 0x000fe4000f8e00ff */
[----:B------:R-:W-:-:S04]  /*0080*/  UIMAD UR4, UR6, UR11, UR4 ;  /* 0x0000000b060472a4 */ /* 0x000fc8000f8e0204 */
[----:B------:R-:W-:Y:S01]  /*0090*/  UIADD3 UR4, UPT, UPT, UR9, UR4, URZ ;  /* 0x0000000409047290 */ /* 0x000fe2000fffe0ff */
[----:B0-----:R-:W-:-:S05]  /*00a0*/  IMAD R2, R2, UR5, R3 ;  /* 0x0000000502027c24 */ /* 0x001fca000f8e0203 */
[----:B------:R-:W-:Y:S01]  /*00b0*/  IMAD.U32 R0, RZ, RZ, UR4 ;  /* 0x00000004ff007e24 */ /* 0x000fe2000f8e00ff */
[----:B------:R-:W-:-:S04]  /*00c0*/  ISETP.LT.U32.AND P0, PT, R2, UR8, PT ;  /* 0x0000000802007c0c */ /* 0x000fc8000bf01070 */
[----:B------:R-:W-:-:S13]  /*00d0*/  ISETP.GT.AND.EX P0, PT, R0, RZ, PT, P0 ;  /* 0x000000ff0000720c */ /* 0x000fda0003f04300 */
[----:B------:R-:W-:Y:S05]  /*00e0*/  @!P0 EXIT ;  /* 0x000000000000894d */ /* 0x000fea0003800000 */
[----:B------:R-:W-:Y:S01]  /*00f0*/  UISETP.NE.U32.AND UP0, UPT, UR11, URZ, UPT ;  /* 0x000000ff0b00728c */ /* 0x000fe2000bf05070 */
[----:B------:R-:W0:Y:S08]  /*0100*/  LDCU.64 UR4, c[0x0][0x358] ;  /* 0x00006b00ff0477ac */ /* 0x000e300008000a00 */
[----:B------:R-:W-:Y:S05]  /*0110*/  BRA.U UP0, `(.L_x_1516) ;  /* 0x0000000100607547 */ /* 0x000fea000b800000 */
[----:B------:R-:W1:Y:S01]  /*0120*/  I2F.U32.RP R0, UR10 ;  /* 0x0000000a00007d06 */ /* 0x000e620008209000 */
[----:B------:R-:W-:Y:S02]  /*0130*/  ISETP.NE.U32.AND P2, PT, RZ, UR10, PT ;  /* 0x0000000aff007c0c */ /* 0x000fe4000bf45070 */
[----:B------:R-:W-:-:S05]  /*0140*/  MOV R7, RZ ;  /* 0x000000ff00077202 */ /* 0x000fca0000000f00 */
[----:B-1----:R-:W1:Y:S02]  /*0150*/  MUFU.RCP R0, R0 ;  /* 0x0000000000007308 */ /* 0x002e640000001000 */
[----:B-1----:R-:W-:-:S06]  /*0160*/  VIADD R4, R0, 0xffffffe ;  /* 0x0ffffffe00047836 */ /* 0x002fcc0000000000 */
[----:B------:R1:W2:Y:S02]  /*0170*/  F2I.FTZ.U32.TRUNC.NTZ R5, R4 ;  /* 0x0000000400057305 */ /* 0x0002a4000021f000 */
[----:B-1----:R-:W-:Y:S02]  /*0180*/  HFMA2 R4, -RZ, RZ, 0, 0 ;  /* 0x00000000ff047431 */ /* 0x002fe400000001ff */
[----:B--2---:R-:W-:-:S04]  /*0190*/  IMAD.MOV R3, RZ, RZ, -R5 ;  /* 0x000000ffff037224 */ /* 0x004fc800078e0a05 */
[----:B------:R-:W-:-:S04]  /*01a0*/  IMAD R3, R3, UR10, RZ ;  /* 0x0000000a03037c24 */ /* 0x000fc8000f8e02ff */
[----:B------:R-:W-:-:S06]  /*01b0*/  IMAD.HI.U32 R5, R5, R3, R4 ;  /* 0x0000000305057227 */ /* 0x000fcc00078e0004 */
[----:B------:R-:W-:-:S04]  /*01c0*/  IMAD.HI.U32 R5, R5, R2, RZ ;  /* 0x0000000205057227 */ /* 0x000fc800078e00ff */
[----:B------:R-:W-:-:S04]  /*01d0*/  IMAD.MOV R3, RZ, RZ, -R5 ;  /* 0x000000ffff037224 */ /* 0x000fc800078e0a05 */
[----:B------:R-:W-:-:S05]  /*01e0*/  IMAD R3, R3, UR10, R2 ;  /* 0x0000000a03037c24 */ /* 0x000fca000f8e0202 */
[----:B------:R-:W-:-:S13]  /*01f0*/  ISETP.GE.U32.AND P0, PT, R3, UR10, PT ;  /* 0x0000000a03007c0c */ /* 0x000fda000bf06070 */
[----:B------:R-:W-:Y:S01]  /*0200*/  @P0 VIADD R3, R3, -UR10 ;  /* 0x8000000a03030c36 */ /* 0x000fe20008000000 */
[----:B------:R-:W-:-:S04]  /*0210*/  @P0 IADD3 R5, PT, PT, R5, 0x1, RZ ;  /* 0x0000000105050810 */ /* 0x000fc80007ffe0ff */
[----:B------:R-:W-:-:S13]  /*0220*/  ISETP.GE.U32.AND P1, PT, R3, UR10, PT ;  /* 0x0000000a03007c0c */ /* 0x000fda000bf26070 */
[----:B------:R-:W-:Y:S01]  /*0230*/  @P1 VIADD R5, R5, 0x1 ;  /* 0x0000000105051836 */ /* 0x000fe20000000000 */
[----:B------:R-:W-:-:S05]  /*0240*/  @!P2 LOP3.LUT R5, RZ, UR10, RZ, 0x33, !PT ;  /* 0x0000000aff05ac12 */ /* 0x000fca000f8e33ff */
[----:B------:R-:W-:-:S04]  /*0250*/  IMAD.MOV R3, RZ, RZ, -R5 ;  /* 0x000000ffff037224 */ /* 0x000fc800078e0a05 */
[----:B------:R-:W-:Y:S02]  /*0260*/  IMAD R0, R3, UR10, R2 ;  /* 0x0000000a03007c24 */ /* 0x000fe4000f8e0202 */
[----:B------:R-:W-:Y:S02]  /*0270*/  IMAD.MOV.U32 R2, RZ, RZ, R5 ;  /* 0x000000ffff027224 */ /* 0x000fe400078e0005 */
[----:B------:R-:W-:Y:S01]  /*0280*/  IMAD.MOV.U32 R3, RZ, RZ, RZ ;  /* 0x000000ffff037224 */ /* 0x000fe200078e00ff */
[----:B------:R-:W-:Y:S06]  /*0290*/  BRA `(.L_x_1517) ;  /* 0x0000000000347947 */ /* 0x000fec0003800000 */
.L_x_1516:
[----:B------:R-:W-:-:S07]  /*02a0*/  MOV R0, 0x2c0 ;  /* 0x000002c000007802 */ /* 0x000fce0000000f00 */
[----:B0-----:R-:W-:Y:S05]  /*02b0*/  CALL.REL.NOINC `($__internal_0_$__cuda_sm20_div_s64) ;  /* 0x0000000000bc7944 */ /* 0x001fea0003c00000 */
[----:B------:R-:W0:Y:S01]  /*02c0*/  LDCU.64 UR10, c[0x0][0x390] ;  /* 0x00007200ff0a77ac */ /* 0x000e220008000a00 */
[----:B------:R-:W-:Y:S01]  /*02d0*/  IADD3 R7, P0, PT, RZ, -R6, RZ ;  /* 0x80000006ff077210 */ /* 0x000fe20007f1e0ff */
[----:B------:R-:W-:-:S03]  /*02e0*/  IMAD.MOV.U32 R3, RZ, RZ, RZ ;  /* 0x000000ffff037224 */ /* 0x000fc600078e00ff */
[----:B------:R-:W-:-:S05]  /*02f0*/  IADD3.X R0, PT, PT, RZ, ~R9, RZ, P0, !PT ;  /* 0x80000009ff007210 */ /* 0x000fca00007fe4ff */
[----:B0-----:R-:W-:Y:S02]  /*0300*/  IMAD R0, R0, UR10, RZ ;  /* 0x0000000a00007c24 */ /* 0x001fe4000f8e02ff */
[----:B------:R-:W-:-:S04]  /*0310*/  IMAD.WIDE.U32 R2, R7, UR10, R2 ;  /* 0x0000000a07027c25 */ /* 0x000fc8000f8e0002 */
[----:B------:R-:W-:Y:S02]  /*0320*/  IMAD R7, R7, UR11, R0 ;  /* 0x0000000b07077c24 */ /* 0x000fe4000f8e0200 */
[----:B------:R-:W-:Y:S02]  /*0330*/  IMAD.MOV.U32 R0, RZ, RZ, R2 ;  /* 0x000000ffff007224 */ /* 0x000fe400078e0002 */
[----:B------:R-:W-:Y:S01]  /*0340*/  IMAD.MOV.U32 R2, RZ, RZ, R6 ;  /* 0x000000ffff027224 */ /* 0x000fe200078e0006 */
[----:B------:R-:W-:Y:S01]  /*0350*/  IADD3 R7, PT, PT, R3, R7, RZ ;  /* 0x0000000703077210 */ /* 0x000fe20007ffe0ff */
[----:B------:R-:W-:-:S07]  /*0360*/  IMAD.MOV.U32 R3, RZ, RZ, R9 ;  /* 0x000000ffff037224 */ /* 0x000fce00078e0009 */
.L_x_1517:
[----:B------:R-:W1:Y:S01]  /*0370*/  LDCU.64 UR6, c[0x0][0x388] ;  /* 0x00007100ff0677ac */ /* 0x000e620008000a00 */
[----:B------:R-:W-:Y:S02]  /*0380*/  IMAD R9, R3, UR10, RZ ;  /* 0x0000000a03097c24 */ /* 0x000fe4000f8e02ff */
[----:B------:R-:W-:-:S04]  /*0390*/  IMAD.WIDE.U32 R4, R2, UR10, R2 ;  /* 0x0000000a02047c25 */ /* 0x000fc8000f8e0002 */
[----:B------:R-:W-:Y:S01]  /*03a0*/  IMAD R9, R2, UR11, R9 ;  /* 0x0000000b02097c24 */ /* 0x000fe2000f8e0209 */
[----:B------:R-:W-:-:S04]  /*03b0*/  IADD3 R6, P0, PT, R0, R4, RZ ;  /* 0x0000000400067210 */ /* 0x000fc80007f1e0ff */
[----:B------:R-:W-:Y:S02]  /*03c0*/  IADD3.X R5, PT, PT, R7, R5, R9, P0, !PT ;  /* 0x0000000507057210 */ /* 0x000fe400007fe409 */
[----:B-1----:R-:W-:-:S04]  /*03d0*/  LEA R4, P0, R6, UR6, 0x1 ;  /* 0x0000000606047c11 */ /* 0x002fc8000f8008ff */
[----:B------:R-:W-:-:S05]  /*03e0*/  LEA.HI.X R5, R6, UR7, R5, 0x1, P0 ;  /* 0x0000000706057c11 */ /* 0x000fca00080f0c05 */
[----:B0-----:R-:W2:Y:S04]  /*03f0*/  LDG.E.U16 R6, desc[UR4][R4.64+0x2] ;  /* 0x0000020404067981 */ /* 0x001ea8000c1e1500 */
[----:B------:R-:W3:Y:S01]  /*0400*/  LDG.E.U16 R8, desc[UR4][R4.64] ;  /* 0x0000000404087981 */ /* 0x000ee2000c1e1500 */
[----:B--2---:R-:W-:Y:S02]  /*0410*/  PRMT R6, R6, 0x9910, RZ ;  /* 0x0000991006067816 */ /* 0x004fe400000000ff */
[----:B---3--:R-:W-:-:S04]  /*0420*/  PRMT R9, R8, 0x9910, RZ ;  /* 0x0000991008097816 */ /* 0x008fc800000000ff */
[----:B------:R-:W-:-:S13]  /*0430*/  ISETP.GE.AND P0, PT, R9, R6, PT ;  /* 0x000000060900720c */ /* 0x000fda0003f06270 */
[----:B------:R-:W-:Y:S05]  /*0440*/  @P0 EXIT ;  /* 0x000000000000094d */ /* 0x000fea0003800000 */
[----:B------:R-:W-:Y:S01]  /*0450*/  SHF.R.S32.HI R12, RZ, 0x1f, R9 ;  /* 0x0000001fff0c7819 */ /* 0x000fe20000011409 */
[----:B------:R-:W0:Y:S01]  /*0460*/  LDCU.64 UR6, c[0x0][0x398] ;  /* 0x00007300ff0677ac */ /* 0x000e220008000a00 */
[----:B------:R-:W-:Y:S01]  /*0470*/  MOV R13, R9 ;  /* 0x00000009000d7202 */ /* 0x000fe20000000f00 */
[----:B------:R-:W1:Y:S06]  /*0480*/  LDCU.64 UR8, c[0x0][0x380] ;  /* 0x00007000ff0877ac */ /* 0x000e6c0008000a00 */
.L_x_1518:
[----:B0-----:R-:W-:Y:S02]  /*0490*/  IMAD R11, R3, UR6, RZ ;  /* 0x00000006030b7c24 */ /* 0x001fe4000f8e02ff */
[----:B------:R-:W-:Y:S02]  /*04a0*/  IMAD.MOV.U32 R8, RZ, RZ, R13 ;  /* 0x000000ffff087224 */ /* 0x000fe400078e000d */
[----:B------:R-:W-:Y:S02]  /*04b0*/  IMAD.MOV.U32 R9, RZ, RZ, R12 ;  /* 0x000000ffff097224 */ /* 0x000fe400078e000c */
[C---:B------:R-:W-:Y:S02]  /*04c0*/  IMAD R11, R2.reuse, UR7, R11 ;  /* 0x00000007020b7c24 */ /* 0x040fe4000f8e020b */
[----:B------:R-:W-:-:S04]  /*04d0*/  IMAD.WIDE.U32 R8, R2, UR6, R8 ;  /* 0x0000000602087c25 */ /* 0x000fc8000f8e0008 */
[----:B------:R-:W-:Y:S01]  /*04e0*/  IMAD.MOV.U32 R6, RZ, RZ, R0 ;  /* 0x000000ffff067224 */ /* 0x000fe200078e0000 */
[----:B------:R-:W-:Y:S02]  /*04f0*/  IADD3 R9, PT, PT, R9, R11, RZ ;  /* 0x0000000b09097210 */ /* 0x000fe40007ffe0ff */
[----:B-1----:R-:W-:-:S04]  /*0500*/  LEA R10, P0, R8, UR8, 0x3 ;  /* 0x00000008080a7c11 */ /* 0x002fc8000f8018ff */
[----:B------:R-:W-:-:S05]  /*0510*/  LEA.HI.X R11, R8, UR9, R9, 0x3, P0 ;  /* 0x00000009080b7c11 */ /* 0x000fca00080f1c09 */
[----:B------:R2:W-:Y:S04]  /*0520*/  STG.E.64 desc[UR4][R10.64], R6 ;  /* 0x000000060a007986 */ /* 0x0005e8000c101b04 */
[----:B------:R-:W3:Y:S01]  /*0530*/  LDG.E.S16 R8, desc[UR4][R4.64+0x2] ;  /* 0x0000020404087981 */ /* 0x000ee2000c1e1700 */
[----:B------:R-:W-:-:S05]  /*0540*/  IADD3 R13, P0, PT, R13, 0x1, RZ ;  /* 0x000000010d0d7810 */ /* 0x000fca0007f1e0ff */
[----:B------:R-:W-:Y:S01]  /*0550*/  IMAD.X R12, RZ, RZ, R12, P0 ;  /* 0x000000ffff0c7224 */ /* 0x000fe200000e060c */
[----:B---3--:R-:W-:Y:S02]  /*0560*/  ISETP.GE.U32.AND P0, PT, R13, R8, PT ;  /* 0x000000080d00720c */ /* 0x008fe40003f06070 */
[----:B------:R-:W-:-:S04]  /*0570*/  SHF.R.S32.HI R8, RZ, 0x1f, R8 ;  /* 0x0000001fff087819 */ /* 0x000fc80000011408 */
[----:B------:R-:W-:-:S13]  /*0580*/  ISETP.GE.AND.EX P0, PT, R12, R8, PT, P0 ;  /* 0x000000080c00720c */ /* 0x000fda0003f06300 */
[----:B--2---:R-:W-:Y:S05]  /*0590*/  @!P0 BRA `(.L_x_1518) ;  /* 0xfffffffc00bc8947 */ /* 0x004fea000383ffff */
[----:B------:R-:W-:Y:S05]  /*05a0*/  EXIT ;  /* 0x000000000000794d */ /* 0x000fea0003800000 */
        .weak           $__internal_0_$__cuda_sm20_div_s64
        .type           $__internal_0_$__cuda_sm20_div_s64,@function
        .size           $__internal_0_$__cuda_sm20_div_s64,(.L_x_8821 - $__internal_0_$__cuda_sm20_div_s64)
$__internal_0_$__cuda_sm20_div_s64:
[----:B------:R-:W0:Y:S02]  /*05b0*/  LDCU.64 UR6, c[0x0][0x390] ;  /* 0x00007200ff0677ac */ /* 0x000e240008000a00 */
[----:B0-----:R-:W-:Y:S02]  /*05c0*/  IADD3 R4, P0, PT, RZ, -UR6, RZ ;  /* 0x80000006ff047c10 */ /* 0x001fe4000ff1e0ff */
[----:B------:R-:W-:Y:S02]  /*05d0*/  ISETP.LE.AND P1, PT, RZ, UR7, PT ;  /* 0x00000007ff007c0c */ /* 0x000fe4000bf23270 */
[----:B------:R-:W-:Y:S02]  /*05e0*/  IADD3.X R5, PT, PT, RZ, ~UR7, RZ, P0, !PT ;  /* 0x80000007ff057c10 */ /* 0x000fe400087fe4ff */
[----:B------:R-:W-:Y:S02]  /*05f0*/  SEL R4, R4, UR6, !P1 ;  /* 0x0000000604047c07 */ /* 0x000fe4000c800000 */
[----:B------:R-:W-:-:S04]  /*0600*/  SEL R5, R5, UR7, !P1 ;  /* 0x0000000705057c07 */ /* 0x000fc8000c800000 */
[----:B------:R-:W0:Y:S08]  /*0610*/  I2F.U64.RP R10, R4 ;  /* 0x00000004000a7312 */ /* 0x000e300000309000 */
[----:B0-----:R-:W0:Y:S02]  /*0620*/  MUFU.RCP R10, R10 ;  /* 0x0000000a000a7308 */ /* 0x001e240000001000 */
[----:B0-----:R-:W-:-:S06]  /*0630*/  VIADD R6, R10, 0x1ffffffe ;  /* 0x1ffffffe0a067836 */ /* 0x001fcc0000000000 */
[----:B------:R-:W0:Y:S02]  /*0640*/  F2I.U64.TRUNC R6, R6 ;  /* 0x0000000600067311 */ /* 0x000e24000020d800 */
[----:B0-----:R-:W-:-:S04]  /*0650*/  IMAD.WIDE.U32 R8, R6, R4, RZ ;  /* 0x0000000406087225 */ /* 0x001fc800078e00ff */
[----:B------:R-:W-:Y:S01]  /*0660*/  IMAD R9, R6, R5, R9 ;  /* 0x0000000506097224 */ /* 0x000fe200078e0209 */
[----:B------:R-:W-:-:S03]  /*0670*/  IADD3 R11, P0, PT, RZ, -R8, RZ ;  /* 0x80000008ff0b7210 */ /* 0x000fc60007f1e0ff */
[----:B------:R-:W-:Y:S02]  /*0680*/  IMAD R9, R7, R4, R9 ;  /* 0x0000000407097224 */ /* 0x000fe400078e0209 */
[----:B------:R-:W-:-:S04]  /*0690*/  IMAD.HI.U32 R8, R6, R11, RZ ;  /* 0x0000000b06087227 */ /* 0x000fc800078e00ff */
[----:B------:R-:W-:Y:S01]  /*06a0*/  IMAD.X R13, RZ, RZ, ~R9, P0 ;  /* 0x000000ffff0d7224 */ /* 0x000fe200000e0e09 */
[----:B------:R-:W-:-:S03]  /*06b0*/  MOV R9, R6 ;  /* 0x0000000600097202 */ /* 0x000fc60000000f00 */
[-C--:B------:R-:W-:Y:S02]  /*06c0*/  IMAD R15, R7, R13.reuse, RZ ;  /* 0x0000000d070f7224 */ /* 0x080fe400078e02ff */
[----:B------:R-:W-:-:S04]  /*06d0*/  IMAD.WIDE.U32 R8, P0, R6, R13, R8 ;  /* 0x0000000d06087225 */ /* 0x000fc80007800008 */
[----:B------:R-:W-:-:S04]  /*06e0*/  IMAD.HI.U32 R13, R7, R13, RZ ;  /* 0x0000000d070d7227 */ /* 0x000fc800078e00ff */
[----:B------:R-:W-:-:S05]  /*06f0*/  IMAD.HI.U32 R8, P2, R7, R11, R8 ;  /* 0x0000000b07087227 */ /* 0x000fca0007840008 */
[----:B------:R-:W-:Y:S01]  /*0700*/  IADD3 R9, P3, PT, R15, R8, RZ ;  /* 0x000000080f097210 */ /* 0x000fe20007f7e0ff */
[----:B------:R-:W-:-:S04]  /*0710*/  IMAD.X R8, R13, 0x1, R7, P0 ;  /* 0x000000010d087824 */ /* 0x000fc800000e0607 */
[----:B------:R-:W-:Y:S01]  /*0720*/  IMAD.WIDE.U32 R6, R9, R4, RZ ;  /* 0x0000000409067225 */ /* 0x000fe200078e00ff */
[----:B------:R-:W-:-:S03]  /*0730*/  IADD3.X R11, PT, PT, RZ, RZ, R8, P3, P2 ;  /* 0x000000ffff0b7210 */ /* 0x000fc60001fe4408 */
[----:B------:R-:W-:Y:S01]  /*0740*/  IMAD R7, R9, R5, R7 ;  /* 0x0000000509077224 */ /* 0x000fe200078e0207 */
[----:B------:R-:W-:-:S03]  /*0750*/  IADD3 R13, P0, PT, RZ, -R6, RZ ;  /* 0x80000006ff0d7210 */ /* 0x000fc60007f1e0ff */
[----:B------:R-:W-:Y:S02]  /*0760*/  IMAD R7, R11, R4, R7 ;  /* 0x000000040b077224 */ /* 0x000fe400078e0207 */
[----:B------:R-:W-:-:S04]  /*0770*/  IMAD.HI.U32 R8, R9, R13, RZ ;  /* 0x0000000d09087227 */ /* 0x000fc800078e00ff */
[----:B------:R-:W-:Y:S02]  /*0780*/  IMAD.X R6, RZ, RZ, ~R7, P0 ;  /* 0x000000ffff067224 */ /* 0x000fe400000e0e07 */
[----:B------:R-:W-:Y:S02]  /*0790*/  IMAD.MOV.U32 R7, RZ, RZ, RZ ;  /* 0x000000ffff077224 */ /* 0x000fe400078e00ff */
[----:B------:R-:W-:-:S04]  /*07a0*/  IMAD.WIDE.U32 R8, P0, R9, R6, R8 ;  /* 0x0000000609087225 */ /* 0x000fc80007800008 */
[C---:B------:R-:W-:Y:S02]  /*07b0*/  IMAD R10, R11.reuse, R6, RZ ;  /* 0x000000060b0a7224 */ /* 0x040fe400078e02ff */
[----:B------:R-:W-:-:S04]  /*07c0*/  IMAD.HI.U32 R9, P2, R11, R13, R8 ;  /* 0x0000000d0b097227 */ /* 0x000fc80007840008 */
[----:B------:R-:W-:Y:S01]  /*07d0*/  IMAD.HI.U32 R8, R11, R6, RZ ;  /* 0x000000060b087227 */ /* 0x000fe200078e00ff */
[----:B------:R-:W-:-:S04]  /*07e0*/  IADD3 R9, P3, PT, R10, R9, RZ ;  /* 0x000000090a097210 */ /* 0x000fc80007f7e0ff */
[----:B------:R-:W-:Y:S01]  /*07f0*/  IADD3.X R11, PT, PT, R8, R11, RZ, P0, !PT ;  /* 0x0000000b080b7210 */ /* 0x000fe200007fe4ff */
[----:B------:R-:W-:-:S03]  /*0800*/  IMAD.HI.U32 R6, R9, R2, RZ ;  /* 0x0000000209067227 */ /* 0x000fc600078e00ff */
[----:B------:R-:W-:Y:S01]  /*0810*/  IADD3.X R11, PT, PT, RZ, RZ, R11, P3, P2 ;  /* 0x000000ffff0b7210 */ /* 0x000fe20001fe440b */
[----:B------:R-:W-:-:S04]  /*0820*/  IMAD.WIDE.U32 R6, RZ, R9, R6 ;  /* 0x00000009ff067225 */ /* 0x000fc800078e0006 */
[----:B------:R-:W-:-:S04]  /*0830*/  IMAD.HI.U32 R6, P0, R11, R2, R6 ;  /* 0x000000020b067227 */ /* 0x000fc80007800006 */
[----:B------:R-:W-:Y:S01]  /*0840*/  IMAD.X R8, RZ, RZ, RZ, P0 ;  /* 0x000000ffff087224 */ /* 0x000fe200000e06ff */
[----:B------:R-:W-:-:S04]  /*0850*/  IADD3 R9, P2, PT, RZ, R6, RZ ;  /* 0x00000006ff097210 */ /* 0x000fc80007f5e0ff */
[----:B------:R-:W-:Y:S01]  /*0860*/  IADD3.X R11, PT, PT, RZ, R8, RZ, P2, !PT ;  /* 0x00000008ff0b7210 */ /* 0x000fe200017fe4ff */
[----:B------:R-:W-:-:S04]  /*0870*/  IMAD.WIDE.U32 R6, R9, R4, RZ ;  /* 0x0000000409067225 */ /* 0x000fc800078e00ff */
[C---:B------:R-:W-:Y:S01]  /*0880*/  IMAD R7, R9.reuse, R5, R7 ;  /* 0x0000000509077224 */ /* 0x040fe200078e0207 */
[----:B------:R-:W-:Y:S02]  /*0890*/  IADD3 R17, P2, PT, -R6, R2, RZ ;  /* 0x0000000206117210 */ /* 0x000fe40007f5e1ff */
[----:B------:R-:W-:Y:S01]  /*08a0*/  IADD3 R6, P3, PT, R9, 0x1, RZ ;  /* 0x0000000109067810 */ /* 0x000fe20007f7e0ff */
[-C--:B------:R-:W-:Y:S01]  /*08b0*/  IMAD R7, R11, R4.reuse, R7 ;  /* 0x000000040b077224 */ /* 0x080fe200078e0207 */
[CC--:B------:R-:W-:Y:S02]  /*08c0*/  ISETP.GE.U32.AND P0, PT, R17.reuse, R4.reuse, PT ;  /* 0x000000041100720c */ /* 0x0c0fe40003f06070 */
[----:B------:R-:W-:Y:S01]  /*08d0*/  IADD3.X R8, PT, PT, RZ, R11, RZ, P3, !PT ;  /* 0x0000000bff087210 */ /* 0x000fe20001ffe4ff */
[----:B------:R-:W-:Y:S01]  /*08e0*/  IMAD.X R7, RZ, RZ, ~R7, P2 ;  /* 0x000000ffff077224 */ /* 0x000fe200010e0e07 */
[----:B------:R-:W-:-:S04]  /*08f0*/  IADD3 R13, P2, PT, R17, -R4, RZ ;  /* 0x80000004110d7210 */ /* 0x000fc80007f5e0ff */
[C---:B------:R-:W-:Y:S01]  /*0900*/  ISETP.GE.U32.AND.EX P0, PT, R7.reuse, R5, PT, P0 ;  /* 0x000000050700720c */ /* 0x040fe20003f06100 */
[----:B------:R-:W-:-:S03]  /*0910*/  IMAD.X R15, R7, 0x1, ~R5, P2 ;  /* 0x00000001070f7824 */ /* 0x000fc600010e0e05 */
[----:B------:R-:W-:Y:S02]  /*0920*/  SEL R13, R13, R17, P0 ;  /* 0x000000110d0d7207 */ /* 0x000fe40000000000 */
[----:B------:R-:W-:Y:S02]  /*0930*/  SEL R15, R15, R7, P0 ;  /* 0x000000070f0f7207 */ /* 0x000fe40000000000 */
[----:B------:R-:W-:Y:S02]  /*0940*/  SEL R7, R6, R9, P0 ;  /* 0x0000000906077207 */ /* 0x000fe40000000000 */
[----:B------:R-:W-:Y:S02]  /*0950*/  ISETP.GE.U32.AND P2, PT, R13, R4, PT ;  /* 0x000000040d00720c */ /* 0x000fe40003f46070 */
[----:B------:R-:W-:Y:S02]  /*0960*/  SEL R4, R8, R11, P0 ;  /* 0x0000000b08047207 */ /* 0x000fe40000000000 */
[----:B------:R-:W-:-:S02]  /*0970*/  IADD3 R6, P3, PT, R7, 0x1, RZ ;  /* 0x0000000107067810 */ /* 0x000fc40007f7e0ff */
[----:B------:R-:W-:-:S03]  /*0980*/  ISETP.GE.U32.AND.EX P0, PT, R15, R5, PT, P2 ;  /* 0x000000050f00720c */ /* 0x000fc60003f06120 */
[----:B------:R-:W-:Y:S01]  /*0990*/  IMAD.X R9, RZ, RZ, R4, P3 ;  /* 0x000000ffff097224 */ /* 0x000fe200018e0604 */
[----:B------:R-:W-:-:S04]  /*09a0*/  SEL R6, R6, R7, P0 ;  /* 0x0000000706067207 */ /* 0x000fc80000000000 */
[----:B------:R-:W-:Y:S02]  /*09b0*/  SEL R9, R9, R4, P0 ;  /* 0x0000000409097207 */ /* 0x000fe40000000000 */
[-C--:B------:R-:W-:Y:S02]  /*09c0*/  IADD3 R5, P2, PT, RZ, -R6.reuse, RZ ;  /* 0x80000006ff057210 */ /* 0x080fe40007f5e0ff */
[----:B------:R-:W-:Y:S02]  /*09d0*/  ISETP.NE.U32.AND P0, PT, RZ, UR6, PT ;  /* 0x00000006ff007c0c */ /* 0x000fe4000bf05070 */
[----:B------:R-:W-:Y:S01]  /*09e0*/  SEL R6, R5, R6, !P1 ;  /* 0x0000000605067207 */ /* 0x000fe20004800000 */
[----:B------:R-:W-:Y:S01]  /*09f0*/  IMAD.X R4, RZ, RZ, ~R9, P2 ;  /* 0x000000ffff047224 */ /* 0x000fe200010e0e09 */
[----:B------:R-:W-:Y:S01]  /*0a00*/  ISETP.NE.AND.EX P0, PT, RZ, UR7, PT, P0 ;  /* 0x00000007ff007c0c */ /* 0x000fe2000bf05300 */
[----:B------:R-:W-:-:S03]  /*0a10*/  IMAD.MOV.U32 R5, RZ, RZ, 0x0 ;  /* 0x00000000ff057424 */ /* 0x000fc600078e00ff */
[----:B------:R-:W-:Y:S02]  /*0a20*/  SEL R9, R4, R9, !P1 ;  /* 0x0000000904097207 */ /* 0x000fe40004800000 */
[----:B------:R-:W-:Y:S02]  /*0a30*/  MOV R4, R0 ;  /* 0x0000000000047202 */ /* 0x000fe40000000f00 */
[----:B------:R-:W-:Y:S02]  /*0a40*/  SEL R6, R6, 0xffffffff, P0 ;  /* 0xffffffff06067807 */ /* 0x000fe40000000000 */
[----:B------:R-:W-:Y:S01]  /*0a50*/  SEL R9, R9, 0xffffffff, P0 ;  /* 0xffffffff09097807 */ /* 0x000fe20000000000 */
[----:B------:R-:W-:Y:S06]  /*0a60*/  RET.REL.NODEC R4 `(_ZN2at6native55_GLOBAL__N__0955718d_22_SparseCsrTensorMath_cu_868dd54543convert_indices_from_csr_to_coo_cuda_kernelIslEEvPT0_PKT_lll) ;  /* 0xfffffff404647950 */ /* 0x000fec0003c3ffff */
.L_x_1519:
        /* <DEDUP_REMOVED lines=9> */
.L_x_8821:


//--------------------- .text._ZN2at6native55_GLOBAL__N__0955718d_22_SparseCsrTensorMath_cu_868dd54543convert_indices_from_csr_to_coo_cuda_kernelIllEEvPT0_PKT_lll --------------------------
	.section	.text._ZN2at6native55_GLOBAL__N__0955718d_22_SparseCsrTensorMath_cu_868dd54543convert_indices_from_csr_to_coo_cuda_kernelIllEEvPT0_PKT_lll,"ax",@progbits
	.align	128
.text._ZN2at6native55_GLOBAL__N__0955718d_22_SparseCsrTensorMath_cu_868dd54543convert_indices_from_csr_to_coo_cuda_kernelIllEEvPT0_PKT_lll:
        .type           _ZN2at6native55_GLOBAL__N__0955718d_22_SparseCsrTensorMath_cu_868dd54543convert_indices_from_csr_to_coo_cuda_kernelIllEEvPT0_PKT_lll,@function
        .size           _ZN2at6native55_GLOBAL__N__0955718d_22_SparseCsrTensorMath_cu_868dd54543convert_indices_from_csr_to_coo_cuda_kernelIllEEvPT0_PKT_lll,(.L_x_8823 - _ZN2at6native55_GLOBAL__N__0955718d_22_SparseCsrTensorMath_cu_868dd54543convert_indices_from_csr_to_coo_cuda_kernelIllEEvPT0_PKT_lll)
        .other          _ZN2at6native55_GLOBAL__N__0955718d_22_SparseCsrTensorMath_cu_868dd54543convert_indices_from_csr_to_coo_cuda_kernelIllEEvPT0_PKT_lll,@"STO_CUDA_ENTRY STV_DEFAULT"
_ZN2at6native55_GLOBAL__N__0955718d_22_SparseCsrTensorMath_cu_868dd54543convert_indices_from_csr_to_coo_cuda_kernelIllEEvPT0_PKT_lll:
        /* <DEDUP_REMOVED lines=19> */
[----:B------:R-:W-:-:S07]  /*0130*/  ISETP.NE.U32.AND P2, PT, RZ, UR10, PT ;  /* 0x0000000aff007c0c */ /* 0x000fce000bf45070 */
[----:B-1----:R-:W1:Y:S02]  /*0140*/  MUFU.RCP R0, R0 ;  /* 0x0000000000007308 */ /* 0x002e640000001000 */
[----:B-1----:R-:W-:-:S06]  /*0150*/  VIADD R4, R0, 0xffffffe ;  /* 0x0ffffffe00047836 */ /* 0x002fcc0000000000 */
[----:B------:R1:W2:Y:S02]  /*0160*/  F2I.FTZ.U32.TRUNC.NTZ R5, R4 ;  /* 0x0000000400057305 */ /* 0x0002a4000021f000 */
[----:B-1----:R-:W-:Y:S01]  /*0170*/  IMAD.MOV.U32 R4, RZ, RZ, RZ ;  /* 0x000000ffff047224 */ /* 0x002fe200078e00ff */
[----:B--2---:R-:W-:-:S05]  /*0180*/  IADD3 R3, PT, PT, RZ, -R5, RZ ;  /* 0x80000005ff037210 */ /* 0x004fca0007ffe0ff */
[----:B------:R-:W-:-:S04]  /*0190*/  IMAD R3, R3, UR10, RZ ;  /* 0x0000000a03037c24 */ /* 0x000fc8000f8e02ff */
[----:B------:R-:W-:-:S06]  /*01a0*/  IMAD.HI.U32 R5, R5, R3, R4 ;  /* 0x0000000305057227 */ /* 0x000fcc00078e0004 */
[----:B------:R-:W-:-:S04]  /*01b0*/  IMAD.HI.U32 R4, R5, R2, RZ ;  /* 0x0000000205047227 */ /* 0x000fc800078e00ff */
[----:B------:R-:W-:-:S04]  /*01c0*/  IMAD.MOV R3, RZ, RZ, -R4 ;  /* 0x000000ffff037224 */ /* 0x000fc800078e0a04 */
[----:B------:R-:W-:-:S05]  /*01d0*/  IMAD R3, R3, UR10, R2 ;  /* 0x0000000a03037c24 */ /* 0x000fca000f8e0202 */
[----:B------:R-:W-:-:S13]  /*01e0*/  ISETP.GE.U32.AND P0, PT, R3, UR10, PT ;  /* 0x0000000a03007c0c */ /* 0x000fda000bf06070 */
[----:B------:R-:W-:Y:S01]  /*01f0*/  @P0 IADD3 R3, PT, PT, R3, -UR10, RZ ;  /* 0x8000000a03030c10 */ /* 0x000fe2000fffe0ff */
[----:B------:R-:W-:-:S03]  /*0200*/  @P0 VIADD R4, R4, 0x1 ;  /* 0x0000000104040836 */ /* 0x000fc60000000000 */
[----:B------:R-:W-:Y:S01]  /*0210*/  ISETP.GE.U32.AND P1, PT, R3, UR10, PT ;  /* 0x0000000a03007c0c */ /* 0x000fe2000bf26070 */
[----:B------:R-:W-:-:S12]  /*0220*/  IMAD.MOV.U32 R3, RZ, RZ, RZ ;  /* 0x000000ffff037224 */ /* 0x000fd800078e00ff */
[----:B------:R-:W-:Y:S01]  /*0230*/  @P1 VIADD R4, R4, 0x1 ;  /* 0x0000000104041836 */ /* 0x000fe20000000000 */
[----:B------:R-:W-:-:S04]  /*0240*/  @!P2 LOP3.LUT R4, RZ, UR10, RZ, 0x33, !PT ;  /* 0x0000000aff04ac12 */ /* 0x000fc8000f8e33ff */
[----:B------:R-:W-:-:S05]  /*0250*/  IADD3 R5, PT, PT, -R4, RZ, RZ ;  /* 0x000000ff04057210 */ /* 0x000fca0007ffe1ff */
[----:B------:R-:W-:Y:S02]  /*0260*/  IMAD R2, R5, UR10, R2 ;  /* 0x0000000a05027c24 */ /* 0x000fe4000f8e0202 */
[----:B------:R-:W-:Y:S01]  /*0270*/  IMAD.MOV.U32 R5, RZ, RZ, RZ ;  /* 0x000000ffff057224 */ /* 0x000fe200078e00ff */
[----:B------:R-:W-:Y:S06]  /*0280*/  BRA `(.L_x_1521) ;  /* 0x0000000000307947 */ /* 0x000fec0003800000 */
.L_x_1520:
[----:B------:R-:W-:-:S07]  /*0290*/  MOV R0, 0x2b0 ;  /* 0x000002b000007802 */ /* 0x000fce0000000f00 */
[----:B0-----:R-:W-:Y:S05]  /*02a0*/  CALL.REL.NOINC `($__internal_1_$__cuda_sm20_div_s64) ;  /* 0x0000000000ac7944 */ /* 0x001fea0003c00000 */
[----:B------:R-:W0:Y:S01]  /*02b0*/  LDCU.64 UR10, c[0x0][0x390] ;  /* 0x00007200ff0a77ac */ /* 0x000e220008000a00 */
[-C--:B------:R-:W-:Y:S01]  /*02c0*/  IADD3 R5, P0, PT, RZ, -R6.reuse, RZ ;  /* 0x80000006ff057210 */ /* 0x080fe20007f1e0ff */
[----:B------:R-:W-:Y:S01]  /*02d0*/  IMAD.MOV.U32 R3, RZ, RZ, RZ ;  /* 0x000000ffff037224 */ /* 0x000fe200078e00ff */
[----:B------:R-:W-:Y:S02]  /*02e0*/  MOV R4, R6 ;  /* 0x0000000600047202 */ /* 0x000fe40000000f00 */
[----:B------:R-:W-:-:S05]  /*02f0*/  IADD3.X R0, PT, PT, RZ, ~R7, RZ, P0, !PT ;  /* 0x80000007ff007210 */ /* 0x000fca00007fe4ff */
[----:B0-----:R-:W-:Y:S02]  /*0300*/  IMAD R0, R0, UR10, RZ ;  /* 0x0000000a00007c24 */ /* 0x001fe4000f8e02ff */
[----:B------:R-:W-:-:S04]  /*0310*/  IMAD.WIDE.U32 R2, R5, UR10, R2 ;  /* 0x0000000a05027c25 */ /* 0x000fc8000f8e0002 */
[----:B------:R-:W-:-:S04]  /*0320*/  IMAD R5, R5, UR11, R0 ;  /* 0x0000000b05057c24 */ /* 0x000fc8000f8e0200 */
[----:B------:R-:W-:Y:S02]  /*0330*/  IMAD.IADD R3, R3, 0x1, R5 ;  /* 0x0000000103037824 */ /* 0x000fe400078e0205 */
[----:B------:R-:W-:-:S07]  /*0340*/  IMAD.MOV.U32 R5, RZ, RZ, R7 ;  /* 0x000000ffff057224 */ /* 0x000fce00078e0007 */
.L_x_1521:
[----:B------:R-:W1:Y:S01]  /*0350*/  LDCU.64 UR6, c[0x0][0x388] ;  /* 0x00007100ff0677ac */ /* 0x000e620008000a00 */
[----:B------:R-:W-:Y:S02]  /*0360*/  IMAD R9, R5, UR10, RZ ;  /* 0x0000000a05097c24 */ /* 0x000fe4000f8e02ff */
[C---:B------:R-:W-:Y:S01]  /*0370*/  IMAD.WIDE.U32 R6, R4.reuse, UR10, R4 ;  /* 0x0000000a04067c25 */ /* 0x040fe2000f8e0004 */
[----:B------:R-:W2:Y:S03]  /*0380*/  LDCU.64 UR8, c[0x0][0x380] ;  /* 0x00007000ff0877ac */ /* 0x000ea60008000a00 */
[----:B------:R-:W-:Y:S01]  /*0390*/  IMAD R9, R4, UR11, R9 ;  /* 0x0000000b04097c24 */ /* 0x000fe2000f8e0209 */
[----:B------:R-:W-:-:S04]  /*03a0*/  IADD3 R0, P0, PT, R2, R6, RZ ;  /* 0x0000000602007210 */ /* 0x000fc80007f1e0ff */
[----:B------:R-:W-:Y:S02]  /*03b0*/  IADD3.X R7, PT, PT, R3, R7, R9, P0, !PT ;  /* 0x0000000703077210 */ /* 0x000fe400007fe409 */
[----:B-1----:R-:W-:-:S04]  /*03c0*/  LEA R6, P0, R0, UR6, 0x3 ;  /* 0x0000000600067c11 */ /* 0x002fc8000f8018ff */
[----:B------:R-:W-:Y:S01]  /*03d0*/  LEA.HI.X R7, R0, UR7, R7, 0x3, P0 ;  /* 0x0000000700077c11 */ /* 0x000fe200080f1c07 */
[----:B------:R-:W1:Y:S04]  /*03e0*/  LDCU.64 UR6, c[0x0][0x398] ;  /* 0x00007300ff0677ac */ /* 0x000e680008000a00 */
[----:B0-----:R-:W3:Y:S04]  /*03f0*/  LDG.E.64 R8, desc[UR4][R6.64+0x8] ;  /* 0x0000080406087981 */ /* 0x001ee8000c1e1b00 */
[----:B------:R-:W3:Y:S02]  /*0400*/  LDG.E.64 R10, desc[UR4][R6.64] ;  /* 0x00000004060a7981 */ /* 0x000ee4000c1e1b00 */
[----:B---3--:R-:W-:-:S04]  /*0410*/  ISETP.GE.U32.AND P0, PT, R10, R8, PT ;  /* 0x000000080a00720c */ /* 0x008fc80003f06070 */
[----:B------:R-:W-:-:S13]  /*0420*/  ISETP.GE.AND.EX P0, PT, R11, R9, PT, P0 ;  /* 0x000000090b00720c */ /* 0x000fda0003f06300 */
[----:B-12---:R-:W-:Y:S05]  /*0430*/  @P0 EXIT ;  /* 0x000000000000094d */ /* 0x006fea0003800000 */
[----:B------:R-:W-:Y:S01]  /*0440*/  IMAD.MOV.U32 R13, RZ, RZ, R10 ;  /* 0x000000ffff0d7224 */ /* 0x000fe200078e000a */
[----:B------:R-:W-:-:S07]  /*0450*/  MOV R0, R11 ;  /* 0x0000000b00007202 */ /* 0x000fce0000000f00 */
.L_x_1522:
[----:B------:R-:W-:Y:S02]  /*0460*/  IMAD R11, R5, UR6, RZ ;  /* 0x00000006050b7c24 */ /* 0x000fe4000f8e02ff */
[----:B------:R-:W-:Y:S02]  /*0470*/  IMAD.MOV.U32 R8, RZ, RZ, R13 ;  /* 0x000000ffff087224 */ /* 0x000fe400078e000d */
[----:B------:R-:W-:Y:S02]  /*0480*/  IMAD.MOV.U32 R9, RZ, RZ, R0 ;  /* 0x000000ffff097224 */ /* 0x000fe400078e0000 */
[C---:B------:R-:W-:Y:S02]  /*0490*/  IMAD R11, R4.reuse, UR7, R11 ;  /* 0x00000007040b7c24 */ /* 0x040fe4000f8e020b */
[----:B------:R-:W-:-:S05]  /*04a0*/  IMAD.WIDE.U32 R8, R4, UR6, R8 ;  /* 0x0000000604087c25 */ /* 0x000fca000f8e0008 */
[----:B------:R-:W-:Y:S02]  /*04b0*/  IADD3 R9, PT, PT, R9, R11, RZ ;  /* 0x0000000b09097210 */ /* 0x000fe40007ffe0ff */
[----:B------:R-:W-:-:S04]  /*04c0*/  LEA R10, P0, R8, UR8, 0x3 ;  /* 0x00000008080a7c11 */ /* 0x000fc8000f8018ff */
[----:B------:R-:W-:-:S05]  /*04d0*/  LEA.HI.X R11, R8, UR9, R9, 0x3, P0 ;  /* 0x00000009080b7c11 */ /* 0x000fca00080f1c09 */
[----:B------:R0:W-:Y:S04]  /*04e0*/  STG.E.64 desc[UR4][R10.64], R2 ;  /* 0x000000020a007986 */ /* 0x0001e8000c101b04 */
[----:B------:R-:W2:Y:S01]  /*04f0*/  LDG.E.64 R8, desc[UR4][R6.64+0x8] ;  /* 0x0000080406087981 */ /* 0x000ea2000c1e1b00 */
[----:B------:R-:W-:-:S05]  /*0500*/  IADD3 R13, P0, PT, R13, 0x1, RZ ;  /* 0x000000010d0d7810 */ /* 0x000fca0007f1e0ff */
[----:B------:R-:W-:Y:S01]  /*0510*/  IMAD.X R0, RZ, RZ, R0, P0 ;  /* 0x000000ffff007224 */ /* 0x000fe200000e0600 */
[----:B--2---:R-:W-:-:S04]  /*0520*/  ISETP.GE.U32.AND P0, PT, R13, R8, PT ;  /* 0x000000080d00720c */ /* 0x004fc80003f06070 */
[----:B------:R-:W-:-:S13]  /*0530*/  ISETP.GE.AND.EX P0, PT, R0, R9, PT, P0 ;  /* 0x000000090000720c */ /* 0x000fda0003f06300 */
[----:B0-----:R-:W-:Y:S05]  /*0540*/  @!P0 BRA `(.L_x_1522) ;  /* 0xfffffffc00c48947 */ /* 0x001fea000383ffff */
[----:B------:R-:W-:Y:S05]  /*0550*/  EXIT ;  /* 0x000000000000794d */ /* 0x000fea0003800000 */
        .weak           $__internal_1_$__cuda_sm20_div_s64
        .type           $__internal_1_$__cuda_sm20_div_s64,@function
        .size           $__internal_1_$__cuda_sm20_div_s64,(.L_x_8823 - $__internal_1_$__cuda_sm20_div_s64)
$__internal_1_$__cuda_sm20_div_s64:
[----:B------:R-:W0:Y:S02]  /*0560*/  LDCU.64 UR6, c[0x0][0x390] ;  /* 0x00007200ff0677ac */ /* 0x000e240008000a00 */
[----:B0-----:R-:W-:Y:S02]  /*0570*/  IADD3 R4, P0, PT, RZ, -UR6, RZ ;  /* 0x80000006ff047c10 */ /* 0x001fe4000ff1e0ff */
[----:B------:R-:W-:-:S03]  /*0580*/  ISETP.LE.AND P1, PT, RZ, UR7, PT ;  /* 0x00000007ff007c0c */ /* 0x000fc6000bf23270 */
[----:B------:R-:W-:Y:S01]  /*0590*/  IMAD.X R5, RZ, RZ, ~UR7, P0 ;  /* 0x80000007ff057e24 */ /* 0x000fe200080e06ff */
[----:B------:R-:W-:-:S04]  /*05a0*/  SEL R4, R4, UR6, !P1 ;  /* 0x0000000604047c07 */ /* 0x000fc8000c800000 */
[----:B------:R-:W-:-:S04]  /*05b0*/  SEL R5, R5, UR7, !P1 ;  /* 0x0000000705057c07 */ /* 0x000fc8000c800000 */
[----:B------:R-:W0:Y:S08]  /*05c0*/  I2F.U64.RP R10, R4 ;  /* 0x00000004000a7312 */ /* 0x000e300000309000 */
[----:B0-----:R-:W0:Y:S02]  /*05d0*/  MUFU.RCP R10, R10 ;  /* 0x0000000a000a7308 */ /* 0x001e240000001000 */
[----:B0-----:R-:W-:-:S06]  /*05e0*/  IADD3 R6, PT, PT, R10, 0x1ffffffe, RZ ;  /* 0x1ffffffe0a067810 */ /* 0x001fcc0007ffe0ff */
[----:B------:R-:W0:Y:S02]  /*05f0*/  F2I.U64.TRUNC R6, R6 ;  /* 0x0000000600067311 */ /* 0x000e24000020d800 */
[----:B0-----:R-:W-:-:S04]  /*0600*/  IMAD.WIDE.U32 R8, R6, R4, RZ ;  /* 0x0000000406087225 */ /* 0x001fc800078e00ff */
[----:B------:R-:W-:Y:S01]  /*0610*/  IMAD R9, R6, R5, R9 ;  /* 0x0000000506097224 */ /* 0x000fe200078e0209 */
[----:B------:R-:W-:-:S03]  /*0620*/  IADD3 R11, P0, PT, RZ, -R8, RZ ;  /* 0x80000008ff0b7210 */ /* 0x000fc60007f1e0ff */
[----:B------:R-:W-:Y:S02]  /*0630*/  IMAD R9, R7, R4, R9 ;  /* 0x0000000407097224 */ /* 0x000fe400078e0209 */
[----:B------:R-:W-:-:S04]  /*0640*/  IMAD.HI.U32 R8, R6, R11, RZ ;  /* 0x0000000b06087227 */ /* 0x000fc800078e00ff */
[----:B------:R-:W-:Y:S02]  /*0650*/  IMAD.X R13, RZ, RZ, ~R9, P0 ;  /* 0x000000ffff0d7224 */ /* 0x000fe400000e0e09 */
[----:B------:R-:W-:Y:S02]  /*0660*/  IMAD.MOV.U32 R9, RZ, RZ, R6 ;  /* 0x000000ffff097224 */ /* 0x000fe400078e0006 */
[-C--:B------:R-:W-:Y:S02]  /*0670*/  IMAD R15, R7, R13.reuse, RZ ;  /* 0x0000000d070f7224 */ /* 0x080fe400078e02ff */
[----:B------:R-:W-:-:S04]  /*0680*/  IMAD.WIDE.U32 R8, P0, R6, R13, R8 ;  /* 0x0000000d06087225 */ /* 0x000fc80007800008 */
[----:B------:R-:W-:-:S04]  /*0690*/  IMAD.HI.U32 R13, R7, R13, RZ ;  /* 0x0000000d070d7227 */ /* 0x000fc800078e00ff */
[----:B------:R-:W-:-:S05]  /*06a0*/  IMAD.HI.U32 R8, P2, R7, R11, R8 ;  /* 0x0000000b07087227 */ /* 0x000fca0007840008 */
[----:B------:R-:W-:Y:S02]  /*06b0*/  IADD3 R9, P3, PT, R15, R8, RZ ;  /* 0x000000080f097210 */ /* 0x000fe40007f7e0ff */
[----:B------:R-:W-:-:S03]  /*06c0*/  IADD3.X R8, PT, PT, R13, R7, RZ, P0, !PT ;  /* 0x000000070d087210 */ /* 0x000fc600007fe4ff */
[----:B------:R-:W-:Y:S01]  /*06d0*/  IMAD.WIDE.U32 R6, R9, R4, RZ ;  /* 0x0000000409067225 */ /* 0x000fe200078e00ff */
[----:B------:R-:W-:-:S03]  /*06e0*/  IADD3.X R11, PT, PT, RZ, RZ, R8, P3, P2 ;  /* 0x000000ffff0b7210 */ /* 0x000fc60001fe4408 */
[----:B------:R-:W-:Y:S01]  /*06f0*/  IMAD R7, R9, R5, R7 ;  /* 0x0000000509077224 */ /* 0x000fe200078e0207 */
[----:B------:R-:W-:-:S03]  /*0700*/  IADD3 R13, P0, PT, RZ, -R6, RZ ;  /* 0x80000006ff0d7210 */ /* 0x000fc60007f1e0ff */
[----:B------:R-:W-:Y:S02]  /*0710*/  IMAD R7, R11, R4, R7 ;  /* 0x000000040b077224 */ /* 0x000fe400078e0207 */
[----:B------:R-:W-:-:S04]  /*0720*/  IMAD.HI.U32 R8, R9, R13, RZ ;  /* 0x0000000d09087227 */ /* 0x000fc800078e00ff */
[----:B------:R-:W-:Y:S02]  /*0730*/  IMAD.X R6, RZ, RZ, ~R7, P0 ;  /* 0x000000ffff067224 */ /* 0x000fe400000e0e07 */
[----:B------:R-:W-:Y:S02]  /*0740*/  HFMA2 R7, -RZ, RZ, 0, 0 ;  /* 0x00000000ff077431 */ /* 0x000fe400000001ff */
[----:B------:R-:W-:-:S04]  /*0750*/  IMAD.WIDE.U32 R8, P0, R9, R6, R8 ;  /* 0x0000000609087225 */ /* 0x000fc80007800008 */
[C---:B------:R-:W-:Y:S02]  /*0760*/  IMAD R10, R11.reuse, R6, RZ ;  /* 0x000000060b0a7224 */ /* 0x040fe400078e02ff */
[----:B------:R-:W-:-:S04]  /*0770*/  IMAD.HI.U32 R9, P2, R11, R13, R8 ;  /* 0x0000000d0b097227 */ /* 0x000fc80007840008 */
[----:B------:R-:W-:Y:S01]  /*0780*/  IMAD.HI.U32 R8, R11, R6, RZ ;  /* 0x000000060b087227 */ /* 0x000fe200078e00ff */
[----:B------:R-:W-:-:S03]  /*0790*/  IADD3 R9, P3, PT, R10, R9, RZ ;  /* 0x000000090a097210 */ /* 0x000fc60007f7e0ff */
[----:B------:R-:W-:Y:S02]  /*07a0*/  IMAD.X R11, R8, 0x1, R11, P0 ;  /* 0x00000001080b7824 */ /* 0x000fe400000e060b */
[----:B------:R-:W-:-:S03]  /*07b0*/  IMAD.HI.U32 R6, R9, R2, RZ ;  /* 0x0000000209067227 */ /* 0x000fc600078e00ff */
[----:B------:R-:W-:Y:S01]  /*07c0*/  IADD3.X R11, PT, PT, RZ, RZ, R11, P3, P2 ;  /* 0x000000ffff0b7210 */ /* 0x000fe20001fe440b */
[----:B------:R-:W-:-:S04]  /*07d0*/  IMAD.WIDE.U32 R6, RZ, R9, R6 ;  /* 0x00000009ff067225 */ /* 0x000fc800078e0006 */
[----:B------:R-:W-:-:S04]  /*07e0*/  IMAD.HI.U32 R6, P0, R11, R2, R6 ;  /* 0x000000020b067227 */ /* 0x000fc80007800006 */
[----:B------:R-:W-:Y:S01]  /*07f0*/  IMAD.X R8, RZ, RZ, RZ, P0 ;  /* 0x000000ffff087224 */ /* 0x000fe200000e06ff */
[----:B------:R-:W-:-:S05]  /*0800*/  IADD3 R9, P2, PT, RZ, R6, RZ ;  /* 0x00000006ff097210 */ /* 0x000fca0007f5e0ff */
[----:B------:R-:W-:-:S04]  /*0810*/  IMAD.WIDE.U32 R6, R9, R4, RZ ;  /* 0x0000000409067225 */ /* 0x000fc800078e00ff */
[----:B------:R-:W-:Y:S01]  /*0820*/  IMAD.X R11, RZ, RZ, R8, P2 ;  /* 0x000000ffff0b7224 */ /* 0x000fe200010e0608 */
[----:B------:R-:W-:Y:S01]  /*0830*/  IADD3 R15, P2, PT, -R6, R2, RZ ;  /* 0x00000002060f7210 */ /* 0x000fe20007f5e1ff */
[C---:B------:R-:W-:Y:S01]  /*0840*/  IMAD R7, R9.reuse, R5, R7 ;  /* 0x0000000509077224 */ /* 0x040fe200078e0207 */
[----:B------:R-:W-:Y:S02]  /*0850*/  IADD3 R6, P3, PT, R9, 0x1, RZ ;  /* 0x0000000109067810 */ /* 0x000fe40007f7e0ff */
[-C--:B------:R-:W-:Y:S01]  /*0860*/  ISETP.GE.U32.AND P0, PT, R15, R4.reuse, PT ;  /* 0x000000040f00720c */ /* 0x080fe20003f06070 */
[----:B------:R-:W-:Y:S01]  /*0870*/  IMAD R7, R11, R4, R7 ;  /* 0x000000040b077224 */ /* 0x000fe200078e0207 */
[----:B------:R-:W-:-:S04]  /*0880*/  IADD3.X R8, PT, PT, RZ, R11, RZ, P3, !PT ;  /* 0x0000000bff087210 */ /* 0x000fc80001ffe4ff */
[----:B------:R-:W-:Y:S02]  /*0890*/  IADD3.X R17, PT, PT, RZ, ~R7, RZ, P2, !PT ;  /* 0x80000007ff117210 */ /* 0x000fe400017fe4ff */
[----:B------:R-:W-:Y:S02]  /*08a0*/  IADD3 R7, P2, PT, R15, -R4, RZ ;  /* 0x800000040f077210 */ /* 0x000fe40007f5e0ff */
[----:B------:R-:W-:-:S03]  /*08b0*/  ISETP.GE.U32.AND.EX P0, PT, R17, R5, PT, P0 ;  /* 0x000000051100720c */ /* 0x000fc60003f06100 */
[----:B------:R-:W-:Y:S01]  /*08c0*/  IMAD.X R13, R17, 0x1, ~R5, P2 ;  /* 0x00000001110d7824 */ /* 0x000fe200010e0e05 */
        /* <DEDUP_REMOVED lines=12> */
[-C--:B------:R-:W-:Y:S02]  /*0990*/  IADD3.X R4, PT, PT, RZ, ~R7.reuse, RZ, P2, !PT ;  /* 0x80000007ff047210 */ /* 0x080fe400017fe4ff */
[----:B------:R-:W-:Y:S02]  /*09a0*/  SEL R6, R5, R6, !P1 ;  /* 0x0000000605067207 */ /* 0x000fe40004800000 */
[----:B------:R-:W-:Y:S01]  /*09b0*/  SEL R7, R4, R7, !P1 ;  /* 0x0000000704077207 */ /* 0x000fe20004800000 */
[----:B------:R-:W-:Y:S01]  /*09c0*/  IMAD.MOV.U32 R4, RZ, RZ, R0 ;  /* 0x000000ffff047224 */ /* 0x000fe200078e0000 */
[----:B------:R-:W-:-:S02]  /*09d0*/  MOV R5, 0x0 ;  /* 0x0000000000057802 */ /* 0x000fc40000000f00 */
[----:B------:R-:W-:-:S04]  /*09e0*/  ISETP.NE.AND.EX P0, PT, RZ, UR7, PT, P0 ;  /* 0x00000007ff007c0c */ /* 0x000fc8000bf05300 */
[----:B------:R-:W-:Y:S02]  /*09f0*/  SEL R6, R6, 0xffffffff, P0 ;  /* 0xffffffff06067807 */ /* 0x000fe40000000000 */
[----:B------:R-:W-:Y:S01]  /*0a00*/  SEL R7, R7, 0xffffffff, P0 ;  /* 0xffffffff07077807 */ /* 0x000fe20000000000 */
[----:B------:R-:W-:Y:S06]  /*0a10*/  RET.REL.NODEC R4 `(_ZN2at6native55_GLOBAL__N__0955718d_22_SparseCsrTensorMath_cu_868dd54543convert_indices_from_csr_to_coo_cuda_kernelIllEEvPT0_PKT_lll) ;  /* 0xfffffff404787950 */ /* 0x000fec0003c3ffff */
.L_x_1523:
        /* <DEDUP_REMOVED lines=14> */
.L_x_8823:


//--------------------- .text._ZN2at6native55_GLOBAL__N__0955718d_22_SparseCsrTensorMath_cu_868dd54543convert_indices_from_csr_to_coo_cuda_kernelIilEEvPT0_PKT_lll --------------------------
	.section	.text._ZN2at6native55_GLOBAL__N__0955718d_22_SparseCsrTensorMath_cu_868dd54543convert_indices_from_csr_to_coo_cuda_kernelIilEEvPT0_PKT_lll,"ax",@progbits
	.align	128
.text._ZN2at6native55_GLOBAL__N__0955718d_22_SparseCsrTensorMath_cu_868dd54543convert_indices_from_csr_to_coo_cuda_kernelIilEEvPT0_PKT_lll:
        .type           _ZN2at6native55_GLOBAL__N__0955718d_22_SparseCsrTensorMath_cu_868dd54543convert_indices_from_csr_to_coo_cuda_kernelIilEEvPT0_PKT_lll,@function
        .size           _ZN2at6native55_GLOBAL__N__0955718d_22_SparseCsrTensorMath_cu_868dd54543convert_indices_from_csr_to_coo_cuda_kernelIilEEvPT0_PKT_lll,(.L_x_8825 - _ZN2at6native55_GLOBAL__N__0955718d_22_SparseCsrTensorMath_cu_868dd54543convert_indices_from_csr_to_coo_cuda_kernelIilEEvPT0_PKT_lll)
        .other          _ZN2at6native55_GLOBAL__N__0955718d_22_SparseCsrTensorMath_cu_868dd54543convert_indices_from_csr_to_coo_cuda_kernelIilEEvPT0_PKT_lll,@"STO_CUDA_ENTRY STV_DEFAULT"
_ZN2at6native55_GLOBAL__N__0955718d_22_SparseCsrTensorMath_cu_868dd54543convert_indices_from_csr_to_coo_cuda_kernelIilEEvPT0_PKT_lll:
        /* <DEDUP_REMOVED lines=19> */
[----:B------:R-:W-:Y:S01]  /*0130*/  ISETP.NE.U32.AND P2, PT, RZ, UR10, PT ;  /* 0x0000000aff007c0c */ /* 0x000fe2000bf45070 */
[----:B------:R-:W-:-:S06]  /*0140*/  IMAD.MOV.U32 R7, RZ, RZ, RZ ;  /* 0x000000ffff077224 */ /* 0x000fcc00078e00ff */
        /* <DEDUP_REMOVED lines=13> */
[----:B------:R-:W-:-:S13]  /*0220*/  ISETP.GE.U32.AND P1, PT, R3, UR10, PT ;  /* 0x0000000a03007c0c */ /* 0x000fda000bf26070 */
[----:B------:R-:W-:Y:S01]  /*0230*/  @P1 VIADD R5, R5, 0x1 ;  /* 0x0000000105051836 */ /* 0x000fe20000000000 */
[----:B------:R-:W-:-:S04]  /*0240*/  @!P2 LOP3.LUT R5, RZ, UR10, RZ, 0x33, !PT ;  /* 0x0000000aff05ac12 */ /* 0x000fc8000f8e33ff */
[----:B------:R-:W-:-:S05]  /*0250*/  IADD3 R3, PT, PT, -R5, RZ, RZ ;  /* 0x000000ff05037210 */ /* 0x000fca0007ffe1ff */
[----:B------:R-:W-:Y:S02]  /*0260*/  IMAD R6, R3, UR10, R2 ;  /* 0x0000000a03067c24 */ /* 0x000fe4000f8e0202 */
[----:B------:R-:W-:Y:S02]  /*0270*/  HFMA2 R3, -RZ, RZ, 0, 0 ;  /* 0x00000000ff037431 */ /* 0x000fe400000001ff */
[----:B------:R-:W-:Y:S01]  /*0280*/  IMAD.MOV.U32 R2, RZ, RZ, R5 ;  /* 0x000000ffff027224 */ /* 0x000fe200078e0005 */
[----:B------:R-:W-:Y:S06]  /*0290*/  BRA `(.L_x_1525) ;  /* 0x0000000000307947 */ /* 0x000fec0003800000 */
.L_x_1524:
[----:B------:R-:W-:-:S07]  /*02a0*/  MOV R0, 0x2c0 ;  /* 0x000002c000007802 */ /* 0x000fce0000000f00 */
[----:B0-----:R-:W-:Y:S05]  /*02b0*/  CALL.REL.NOINC `($__internal_2_$__cuda_sm20_div_s64) ;  /* 0x0000000000a87944 */ /* 0x001fea0003c00000 */
[----:B------:R-:W0:Y:S01]  /*02c0*/  LDCU.64 UR10, c[0x0][0x390] ;  /* 0x00007200ff0a77ac */ /* 0x000e220008000a00 */
[----:B------:R-:W-:Y:S01]  /*02d0*/  IADD3 R5, P0, PT, RZ, -R8, RZ ;  /* 0x80000008ff057210 */ /* 0x000fe20007f1e0ff */
[----:B------:R-:W-:-:S04]  /*02e0*/  IMAD.MOV.U32 R3, RZ, RZ, RZ ;  /* 0x000000ffff037224 */ /* 0x000fc800078e00ff */
[----:B------:R-:W-:-:S04]  /*02f0*/  IMAD.X R0, RZ, RZ, ~R9, P0 ;  /* 0x000000ffff007224 */ /* 0x000fc800000e0e09 */
[----:B0-----:R-:W-:Y:S02]  /*0300*/  IMAD R0, R0, UR10, RZ ;  /* 0x0000000a00007c24 */ /* 0x001fe4000f8e02ff */
[----:B------:R-:W-:-:S04]  /*0310*/  IMAD.WIDE.U32 R6, R5, UR10, R2 ;  /* 0x0000000a05067c25 */ /* 0x000fc8000f8e0002 */
[----:B------:R-:W-:Y:S02]  /*0320*/  IMAD R3, R5, UR11, R0 ;  /* 0x0000000b05037c24 */ /* 0x000fe4000f8e0200 */
[----:B------:R-:W-:-:S03]  /*0330*/  IMAD.MOV.U32 R2, RZ, RZ, R8 ;  /* 0x000000ffff027224 */ /* 0x000fc600078e0008 */
[----:B------:R-:W-:Y:S01]  /*0340*/  IADD3 R7, PT, PT, R7, R3, RZ ;  /* 0x0000000307077210 */ /* 0x000fe20007ffe0ff */
[----:B------:R-:W-:-:S07]  /*0350*/  IMAD.MOV.U32 R3, RZ, RZ, R9 ;  /* 0x000000ffff037224 */ /* 0x000fce00078e0009 */
.L_x_1525:
        /* <DEDUP_REMOVED lines=8> */
[----:B0-----:R-:W2:Y:S04]  /*03e0*/  LDG.E R13, desc[UR4][R4.64] ;  /* 0x00000004040d7981 */ /* 0x001ea8000c1e1900 */
[----:B------:R-:W2:Y:S02]  /*03f0*/  LDG.E R0, desc[UR4][R4.64+0x4] ;  /* 0x0000040404007981 */ /* 0x000ea4000c1e1900 */
[----:B--2---:R-:W-:-:S13]  /*0400*/  ISETP.GE.AND P0, PT, R13, R0, PT ;  /* 0x000000000d00720c */ /* 0x004fda0003f06270 */
[----:B------:R-:W-:Y:S05]  /*0410*/  @P0 EXIT ;  /* 0x000000000000094d */ /* 0x000fea0003800000 */
[----:B------:R-:W-:Y:S01]  /*0420*/  SHF.R.S32.HI R12, RZ, 0x1f, R13 ;  /* 0x0000001fff0c7819 */ /* 0x000fe2000001140d */
[----:B------:R-:W0:Y:S01]  /*0430*/  LDCU.64 UR6, c[0x0][0x398] ;  /* 0x00007300ff0677ac */ /* 0x000e220008000a00 */
[----:B------:R-:W1:Y:S05]  /*0440*/  LDCU.64 UR8, c[0x0][0x380] ;  /* 0x00007000ff0877ac */ /* 0x000e6a0008000a00 */
.L_x_1526:
[----:B------:R-:W-:Y:S01]  /*0450*/  MOV R8, R13 ;  /* 0x0000000d00087202 */ /* 0x000fe20000000f00 */
[----:B0-----:R-:W-:Y:S02]  /*0460*/  IMAD R11, R3, UR6, RZ ;  /* 0x00000006030b7c24 */ /* 0x001fe4000f8e02ff */
[----:B------:R-:W-:Y:S02]  /*0470*/  IMAD.MOV.U32 R9, RZ, RZ, R12 ;  /* 0x000000ffff097224 */ /* 0x000fe400078e000c */
[C---:B------:R-:W-:Y:S02]  /*0480*/  IMAD R11, R2.reuse, UR7, R11 ;  /* 0x00000007020b7c24 */ /* 0x040fe4000f8e020b */
[----:B------:R-:W-:-:S04]  /*0490*/  IMAD.WIDE.U32 R8, R2, UR6, R8 ;  /* 0x0000000602087c25 */ /* 0x000fc8000f8e0008 */
[----:B------:R-:W-:Y:S01]  /*04a0*/  IMAD.IADD R9, R9, 0x1, R11 ;  /* 0x0000000109097824 */ /* 0x000fe200078e020b */
[----:B-1----:R-:W-:-:S04]  /*04b0*/  LEA R10, P0, R8, UR8, 0x3 ;  /* 0x00000008080a7c11 */ /* 0x002fc8000f8018ff */
[----:B------:R-:W-:-:S05]  /*04c0*/  LEA.HI.X R11, R8, UR9, R9, 0x3, P0 ;  /* 0x00000009080b7c11 */ /* 0x000fca00080f1c09 */
[----:B------:R2:W-:Y:S04]  /*04d0*/  STG.E.64 desc[UR4][R10.64], R6 ;  /* 0x000000060a007986 */ /* 0x0005e8000c101b04 */
[----:B------:R-:W3:Y:S01]  /*04e0*/  LDG.E R0, desc[UR4][R4.64+0x4] ;  /* 0x0000040404007981 */ /* 0x000ee2000c1e1900 */
[----:B------:R-:W-:-:S04]  /*04f0*/  IADD3 R13, P0, PT, R13, 0x1, RZ ;  /* 0x000000010d0d7810 */ /* 0x000fc80007f1e0ff */
[----:B------:R-:W-:Y:S02]  /*0500*/  IADD3.X R12, PT, PT, RZ, R12, RZ, P0, !PT ;  /* 0x0000000cff0c7210 */ /* 0x000fe400007fe4ff */
[----:B---3--:R-:W-:Y:S02]  /*0510*/  ISETP.GE.U32.AND P0, PT, R13, R0, PT ;  /* 0x000000000d00720c */ /* 0x008fe40003f06070 */
[----:B------:R-:W-:-:S04]  /*0520*/  SHF.R.S32.HI R0, RZ, 0x1f, R0 ;  /* 0x0000001fff007819 */ /* 0x000fc80000011400 */
[----:B------:R-:W-:-:S13]  /*0530*/  ISETP.GE.AND.EX P0, PT, R12, R0, PT, P0 ;  /* 0x000000000c00720c */ /* 0x000fda0003f06300 */
[----:B--2---:R-:W-:Y:S05]  /*0540*/  @!P0 BRA `(.L_x_1526) ;  /* 0xfffffffc00c08947 */ /* 0x004fea000383ffff */
[----:B------:R-:W-:Y:S05]  /*0550*/  EXIT ;  /* 0x000000000000794d */ /* 0x000fea0003800000 */
        .weak           $__internal_2_$__cuda_sm20_div_s64
        .type           $__internal_2_$__cuda_sm20_div_s64,@function
        .size           $__internal_2_$__cuda_sm20_div_s64,(.L_x_8825 - $__internal_2_$__cuda_sm20_div_s64)
$__internal_2_$__cuda_sm20_div_s64:
        /* <DEDUP_REMOVED lines=14> */
[----:B------:R-:W-:-:S03]  /*0640*/  IMAD.HI.U32 R8, R6, R11, RZ ;  /* 0x0000000b06087227 */ /* 0x000fc600078e00ff */
[----:B------:R-:W-:Y:S01]  /*0650*/  IADD3.X R13, PT, PT, RZ, ~R9, RZ, P0, !PT ;  /* 0x80000009ff0d7210 */ /* 0x000fe200007fe4ff */
[----:B------:R-:W-:-:S04]  /*0660*/  IMAD.MOV.U32 R9, RZ, RZ, R6 ;  /* 0x000000ffff097224 */ /* 0x000fc800078e0006 */
[----:B------:R-:W-:-:S04]  /*0670*/  IMAD.WIDE.U32 R8, P0, R6, R13, R8 ;  /* 0x0000000d06087225 */ /* 0x000fc80007800008 */
[C---:B------:R-:W-:Y:S02]  /*0680*/  IMAD R15, R7.reuse, R13, RZ ;  /* 0x0000000d070f7224 */ /* 0x040fe400078e02ff */
[----:B------:R-:W-:-:S04]  /*0690*/  IMAD.HI.U32 R8, P2, R7, R11, R8 ;  /* 0x0000000b07087227 */ /* 0x000fc80007840008 */
[----:B------:R-:W-:Y:S01]  /*06a0*/  IMAD.HI.U32 R13, R7, R13, RZ ;  /* 0x0000000d070d7227 */ /* 0x000fe200078e00ff */
[----:B------:R-:W-:-:S03]  /*06b0*/  IADD3 R9, P3, PT, R15, R8, RZ ;  /* 0x000000080f097210 */ /* 0x000fc60007f7e0ff */
[----:B------:R-:W-:Y:S02]  /*06c0*/  IMAD.X R8, R13, 0x1, R7, P0 ;  /* 0x000000010d087824 */ /* 0x000fe400000e0607 */
[----:B------:R-:W-:-:S03]  /*06d0*/  IMAD.WIDE.U32 R6, R9, R4, RZ ;  /* 0x0000000409067225 */ /* 0x000fc600078e00ff */
[----:B------:R-:W-:Y:S01]  /*06e0*/  IADD3.X R11, PT, PT, RZ, RZ, R8, P3, P2 ;  /* 0x000000ffff0b7210 */ /* 0x000fe20001fe4408 */
[----:B------:R-:W-:Y:S01]  /*06f0*/  IMAD R7, R9, R5, R7 ;  /* 0x0000000509077224 */ /* 0x000fe200078e0207 */
[----:B------:R-:W-:-:S03]  /*0700*/  IADD3 R13, P0, PT, RZ, -R6, RZ ;  /* 0x80000006ff0d7210 */ /* 0x000fc60007f1e0ff */
[----:B------:R-:W-:Y:S02]  /*0710*/  IMAD R7, R11, R4, R7 ;  /* 0x000000040b077224 */ /* 0x000fe400078e0207 */
[----:B------:R-:W-:-:S03]  /*0720*/  IMAD.HI.U32 R8, R9, R13, RZ ;  /* 0x0000000d09087227 */ /* 0x000fc600078e00ff */
[----:B------:R-:W-:Y:S01]  /*0730*/  IADD3.X R6, PT, PT, RZ, ~R7, RZ, P0, !PT ;  /* 0x80000007ff067210 */ /* 0x000fe200007fe4ff */
[----:B------:R-:W-:-:S04]  /*0740*/  IMAD.MOV.U32 R7, RZ, RZ, RZ ;  /* 0x000000ffff077224 */ /* 0x000fc800078e00ff */
        /* <DEDUP_REMOVED lines=9> */
[----:B------:R-:W-:-:S05]  /*07e0*/  IMAD.HI.U32 R6, P0, R11, R2, R6 ;  /* 0x000000020b067227 */ /* 0x000fca0007800006 */
[----:B------:R-:W-:Y:S02]  /*07f0*/  IADD3 R9, P2, PT, RZ, R6, RZ ;  /* 0x00000006ff097210 */ /* 0x000fe40007f5e0ff */
[----:B------:R-:W-:-:S03]  /*0800*/  IADD3.X R8, PT, PT, RZ, RZ, RZ, P0, !PT ;  /* 0x000000ffff087210 */ /* 0x000fc600007fe4ff */
[----:B------:R-:W-:-:S04]  /*0810*/  IMAD.WIDE.U32 R6, R9, R4, RZ ;  /* 0x0000000409067225 */ /* 0x000fc800078e00ff */
[----:B------:R-:W-:Y:S01]  /*0820*/  IMAD.X R11, RZ, RZ, R8, P2 ;  /* 0x000000ffff0b7224 */ /* 0x000fe200010e0608 */
[----:B------:R-:W-:Y:S01]  /*0830*/  IADD3 R17, P2, PT, -R6, R2, RZ ;  /* 0x0000000206117210 */ /* 0x000fe20007f5e1ff */
[C---:B------:R-:W-:Y:S01]  /*0840*/  IMAD R7, R9.reuse, R5, R7 ;  /* 0x0000000509077224 */ /* 0x040fe200078e0207 */
[----:B------:R-:W-:Y:S02]  /*0850*/  IADD3 R6, P3, PT, R9, 0x1, RZ ;  /* 0x0000000109067810 */ /* 0x000fe40007f7e0ff */
[-C--:B------:R-:W-:Y:S01]  /*0860*/  ISETP.GE.U32.AND P0, PT, R17, R4.reuse, PT ;  /* 0x000000041100720c */ /* 0x080fe20003f06070 */
[-C--:B------:R-:W-:Y:S02]  /*0870*/  IMAD R7, R11, R4.reuse, R7 ;  /* 0x000000040b077224 */ /* 0x080fe400078e0207 */
[----:B------:R-:W-:Y:S02]  /*0880*/  IMAD.X R8, RZ, RZ, R11, P3 ;  /* 0x000000ffff087224 */ /* 0x000fe400018e060b */
[----:B------:R-:W-:Y:S01]  /*0890*/  IMAD.X R7, RZ, RZ, ~R7, P2 ;  /* 0x000000ffff077224 */ /* 0x000fe200010e0e07 */
[----:B------:R-:W-:-:S04]  /*08a0*/  IADD3 R13, P2, PT, R17, -R4, RZ ;  /* 0x80000004110d7210 */ /* 0x000fc80007f5e0ff */
[CC--:B------:R-:W-:Y:S02]  /*08b0*/  ISETP.GE.U32.AND.EX P0, PT, R7.reuse, R5.reuse, PT, P0 ;  /* 0x000000050700720c */ /* 0x0c0fe40003f06100 */
[----:B------:R-:W-:Y:S02]  /*08c0*/  IADD3.X R15, PT, PT, R7, ~R5, RZ, P2, !PT ;  /* 0x80000005070f7210 */ /* 0x000fe400017fe4ff */
[----:B------:R-:W-:Y:S02]  /*08d0*/  SEL R13, R13, R17, P0 ;  /* 0x000000110d0d7207 */ /* 0x000fe40000000000 */
[----:B------:R-:W-:Y:S02]  /*08e0*/  SEL R15, R15, R7, P0 ;  /* 0x000000070f0f7207 */ /* 0x000fe40000000000 */
[----:B------:R-:W-:Y:S02]  /*08f0*/  SEL R7, R6, R9, P0 ;  /* 0x0000000906077207 */ /* 0x000fe40000000000 */
[----:B------:R-:W-:-:S02]  /*0900*/  ISETP.GE.U32.AND P2, PT, R13, R4, PT ;  /* 0x000000040d00720c */ /* 0x000fc40003f46070 */
[----:B------:R-:W-:Y:S02]  /*0910*/  SEL R4, R8, R11, P0 ;  /* 0x0000000b08047207 */ /* 0x000fe40000000000 */
[----:B------:R-:W-:Y:S02]  /*0920*/  IADD3 R8, P3, PT, R7, 0x1, RZ ;  /* 0x0000000107087810 */ /* 0x000fe40007f7e0ff */
[----:B------:R-:W-:-:S03]  /*0930*/  ISETP.GE.U32.AND.EX P0, PT, R15, R5, PT, P2 ;  /* 0x000000050f00720c */ /* 0x000fc60003f06120 */
[----:B------:R-:W-:Y:S01]  /*0940*/  IMAD.X R9, RZ, RZ, R4, P3 ;  /* 0x000000ffff097224 */ /* 0x000fe200018e0604 */
[----:B------:R-:W-:-:S04]  /*0950*/  SEL R8, R8, R7, P0 ;  /* 0x0000000708087207 */ /* 0x000fc80000000000 */
[----:B------:R-:W-:Y:S02]  /*0960*/  SEL R9, R9, R4, P0 ;  /* 0x0000000409097207 */ /* 0x000fe40000000000 */
[-C--:B------:R-:W-:Y:S02]  /*0970*/  IADD3 R5, P2, PT, RZ, -R8.reuse, RZ ;  /* 0x80000008ff057210 */ /* 0x080fe40007f5e0ff */
[----:B------:R-:W-:Y:S02]  /*0980*/  ISETP.NE.U32.AND P0, PT, RZ, UR6, PT ;  /* 0x00000006ff007c0c */ /* 0x000fe4000bf05070 */
[-C--:B------:R-:W-:Y:S02]  /*0990*/  IADD3.X R4, PT, PT, RZ, ~R9.reuse, RZ, P2, !PT ;  /* 0x80000009ff047210 */ /* 0x080fe400017fe4ff */
[----:B------:R-:W-:Y:S01]  /*09a0*/  SEL R8, R5, R8, !P1 ;  /* 0x0000000805087207 */ /* 0x000fe20004800000 */
[----:B------:R-:W-:Y:S01]  /*09b0*/  HFMA2 R5, -RZ, RZ, 0, 0 ;  /* 0x00000000ff057431 */ /* 0x000fe200000001ff */
[----:B------:R-:W-:Y:S01]  /*09c0*/  SEL R9, R4, R9, !P1 ;  /* 0x0000000904097207 */ /* 0x000fe20004800000 */
[----:B------:R-:W-:Y:S01]  /*09d0*/  IMAD.MOV.U32 R4, RZ, RZ, R0 ;  /* 0x000000ffff047224 */ /* 0x000fe200078e0000 */
[----:B------:R-:W-:-:S04]  /*09e0*/  ISETP.NE.AND.EX P0, PT, RZ, UR7, PT, P0 ;  /* 0x00000007ff007c0c */ /* 0x000fc8000bf05300 */
[----:B------:R-:W-:Y:S02]  /*09f0*/  SEL R8, R8, 0xffffffff, P0 ;  /* 0xffffffff08087807 */ /* 0x000fe40000000000 */
[----:B------:R-:W-:Y:S01]  /*0a00*/  SEL R9, R9, 0xffffffff, P0 ;  /* 0xffffffff09097807 */ /* 0x000fe20000000000 */
[----:B------:R-:W-:Y:S06]  /*0a10*/  RET.REL.NODEC R4 `(_ZN2at6native55_GLOBAL__N__0955718d_22_SparseCsrTensorMath_cu_868dd54543convert_indices_from_csr_to_coo_cuda_kernelIilEEvPT0_PKT_lll) ;  /* 0xfffffff404787950 */ /* 0x000fec0003c3ffff */
.L_x_1527:
        /* <DEDUP_REMOVED lines=14> */
.L_x_8825:


//--------------------- .text._ZN2at6native55_GLOBAL__N__0955718d_22_SparseCsrTensorMath_cu_868dd54543convert_indices_from_csr_to_coo_cuda_kernelIalEEvPT0_PKT_lll --------------------------
	.section	.text._ZN2at6native55_GLOBAL__N__0955718d_22_SparseCsrTensorMath_cu_868dd54543convert_indices_from_csr_to_coo_cuda_kernelIalEEvPT0_PKT_lll,"ax",@progbits
	.align	128
.text._ZN2at6native55_GLOBAL__N__0955718d_22_SparseCsrTensorMath_cu_868dd54543convert_indices_from_csr_to_coo_cuda_kernelIalEEvPT0_PKT_lll:
        .type           _ZN2at6native55_GLOBAL__N__0955718d_22_SparseCsrTensorMath_cu_868dd54543convert_indices_from_csr_to_coo_cuda_kernelIalEEvPT0_PKT_lll,@function
        .size           _ZN2at6native55_GLOBAL__N__0955718d_22_SparseCsrTensorMath_cu_868dd54543convert_indices_from_csr_to_coo_cuda_kernelIalEEvPT0_PKT_lll,(.L_x_8827 - _ZN2at6native55_GLOBAL__N__0955718d_22_SparseCsrTensorMath_cu_868dd54543convert_indices_from_csr_to_coo_cuda_kernelIalEEvPT0_PKT_lll)
        .other          _ZN2at6native55_GLOBAL__N__0955718d_22_SparseCsrTensorMath_cu_868dd54543convert_indices_from_csr_to_coo_cuda_kernelIalEEvPT0_PKT_lll,@"STO_CUDA_ENTRY STV_DEFAULT"
_ZN2at6native55_GLOBAL__N__0955718d_22_SparseCsrTensorMath_cu_868dd54543convert_indices_from_csr_to_coo_cuda_kernelIalEEvPT0_PKT_lll:
        /* <DEDUP_REMOVED lines=42> */
.L_x_1528:
[----:B------:R-:W-:-:S07]  /*02a0*/  MOV R0, 0x2c0 ;  /* 0x000002c000007802 */ /* 0x000fce0000000f00 */
[----:B0-----:R-:W-:Y:S05]  /*02b0*/  CALL.REL.NOINC `($__internal_3_$__cuda_sm20_div_s64) ;  /* 0x0000000000a47944 */ /* 0x001fea0003c00000 */
        /* <DEDUP_REMOVED lines=10> */
.L_x_1529:
[----:B------:R-:W1:Y:S01]  /*0360*/  LDCU.64 UR6, c[0x0][0x388] ;  /* 0x00007100ff0677ac */ /* 0x000e620008000a00 */
[----:B------:R-:W-:Y:S02]  /*0370*/  IMAD R9, R3, UR10, RZ ;  /* 0x0000000a03097c24 */ /* 0x000fe4000f8e02ff */
[----:B------:R-:W-:-:S04]  /*0380*/  IMAD.WIDE.U32 R4, R2, UR10, R2 ;  /* 0x0000000a02047c25 */ /* 0x000fc8000f8e0002 */
[----:B------:R-:W-:-:S05]  /*0390*/  IMAD R9, R2, UR11, R9 ;  /* 0x0000000b02097c24 */ /* 0x000fca000f8e0209 */
[----:B------:R-:W-:Y:S02]  /*03a0*/  IADD3 R0, PT, PT, R5, R9, RZ ;  /* 0x0000000905007210 */ /* 0x000fe40007ffe0ff */
[----:B-1----:R-:W-:-:S04]  /*03b0*/  IADD3 R4, P0, P1, R4, UR6, R6 ;  /* 0x0000000604047c10 */ /* 0x002fc8000f91e006 */
[----:B------:R-:W-:-:S05]  /*03c0*/  IADD3.X R5, PT, PT, R0, UR7, R7, P0, P1 ;  /* 0x0000000700057c10 */ /* 0x000fca00087e2407 */
[----:B0-----:R-:W2:Y:S04]  /*03d0*/  LDG.E.S8 R13, desc[UR4][R4.64] ;  /* 0x00000004040d7981 */ /* 0x001ea8000c1e1300 */
[----:B------:R-:W2:Y:S02]  /*03e0*/  LDG.E.S8 R0, desc[UR4][R4.64+0x1] ;  /* 0x0000010404007981 */ /* 0x000ea4000c1e1300 */
[----:B--2---:R-:W-:-:S13]  /*03f0*/  ISETP.GE.AND P0, PT, R13, R0, PT ;  /* 0x000000000d00720c */ /* 0x004fda0003f06270 */
[----:B------:R-:W-:Y:S05]  /*0400*/  @P0 EXIT ;  /* 0x000000000000094d */ /* 0x000fea0003800000 */
[----:B------:R-:W-:Y:S01]  /*0410*/  SHF.R.S32.HI R12, RZ, 0x1f, R13 ;  /* 0x0000001fff0c7819 */ /* 0x000fe2000001140d */
[----:B------:R-:W0:Y:S01]  /*0420*/  LDCU.64 UR6, c[0x0][0x398] ;  /* 0x00007300ff0677ac */ /* 0x000e220008000a00 */
[----:B------:R-:W1:Y:S05]  /*0430*/  LDCU.64 UR8, c[0x0][0x380] ;  /* 0x00007000ff0877ac */ /* 0x000e6a0008000a00 */
.L_x_1530:
[----:B0-----:R-:W-:Y:S02]  /*0440*/  IMAD R11, R3, UR6, RZ ;  /* 0x00000006030b7c24 */ /* 0x001fe4000f8e02ff */
[----:B------:R-:W-:Y:S02]  /*0450*/  IMAD.MOV.U32 R8, RZ, RZ, R13 ;  /* 0x000000ffff087224 */ /* 0x000fe400078e000d */
[----:B------:R-:W-:Y:S02]  /*0460*/  IMAD.MOV.U32 R9, RZ, RZ, R12 ;  /* 0x000000ffff097224 */ /* 0x000fe400078e000c */
[C---:B------:R-:W-:Y:S02]  /*0470*/  IMAD R11, R2.reuse, UR7, R11 ;  /* 0x00000007020b7c24 */ /* 0x040fe4000f8e020b */
[----:B------:R-:W-:-:S05]  /*0480*/  IMAD.WIDE.U32 R8, R2, UR6, R8 ;  /* 0x0000000602087c25 */ /* 0x000fca000f8e0008 */
[----:B------:R-:W-:Y:S02]  /*0490*/  IADD3 R9, PT, PT, R9, R11, RZ ;  /* 0x0000000b09097210 */ /* 0x000fe40007ffe0ff */
[----:B-1----:R-:W-:-:S04]  /*04a0*/  LEA R10, P0, R8, UR8, 0x3 ;  /* 0x00000008080a7c11 */ /* 0x002fc8000f8018ff */
[----:B------:R-:W-:-:S05]  /*04b0*/  LEA.HI.X R11, R8, UR9, R9, 0x3, P0 ;  /* 0x00000009080b7c11 */ /* 0x000fca00080f1c09 */
[----:B------:R2:W-:Y:S04]  /*04c0*/  STG.E.64 desc[UR4][R10.64], R6 ;  /* 0x000000060a007986 */ /* 0x0005e8000c101b04 */
[----:B------:R-:W3:Y:S01]  /*04d0*/  LDG.E.S8 R0, desc[UR4][R4.64+0x1] ;  /* 0x0000010404007981 */ /* 0x000ee2000c1e1300 */
[----:B------:R-:W-:-:S05]  /*04e0*/  IADD3 R13, P0, PT, R13, 0x1, RZ ;  /* 0x000000010d0d7810 */ /* 0x000fca0007f1e0ff */
[----:B------:R-:W-:Y:S01]  /*04f0*/  IMAD.X R12, RZ, RZ, R12, P0 ;  /* 0x000000ffff0c7224 */ /* 0x000fe200000e060c */
[----:B---3--:R-:W-:Y:S02]  /*0500*/  ISETP.GE.U32.AND P0, PT, R13, R0, PT ;  /* 0x000000000d00720c */ /* 0x008fe40003f06070 */
[----:B------:R-:W-:-:S04]  /*0510*/  SHF.R.S32.HI R0, RZ, 0x1f, R0 ;  /* 0x0000001fff007819 */ /* 0x000fc80000011400 */
[----:B------:R-:W-:-:S13]  /*0520*/  ISETP.GE.AND.EX P0, PT, R12, R0, PT, P0 ;  /* 0x000000000c00720c */ /* 0x000fda0003f06300 */
[----:B--2---:R-:W-:Y:S05]  /*0530*/  @!P0 BRA `(.L_x_1530) ;  /* 0xfffffffc00c08947 */ /* 0x004fea000383ffff */
[----:B------:R-:W-:Y:S05]  /*0540*/  EXIT ;  /* 0x000000000000794d */ /* 0x000fea0003800000 */
        .weak           $__internal_3_$__cuda_sm20_div_s64
        .type           $__internal_3_$__cuda_sm20_div_s64,@function
        .size           $__internal_3_$__cuda_sm20_div_s64,(.L_x_8827 - $__internal_3_$__cuda_sm20_div_s64)
$__internal_3_$__cuda_sm20_div_s64:
        /* <DEDUP_REMOVED lines=29> */
[----:B------:R-:W-:Y:S01]  /*0720*/  IMAD.X R6, RZ, RZ, ~R7, P0 ;  /* 0x000000ffff067224 */ /* 0x000fe200000e0e07 */
[----:B------:R-:W-:-:S03]  /*0730*/  MOV R7, RZ ;  /* 0x000000ff00077202 */ /* 0x000fc60000000f00 */
        /* <DEDUP_REMOVED lines=24> */
[----:B------:R-:W-:-:S04]  /*08c0*/  SEL R13, R13, R17, P0 ;  /* 0x000000110d0d7207 */ /* 0x000fc80000000000 */
[----:B------:R-:W-:Y:S02]  /*08d0*/  SEL R15, R15, R7, P0 ;  /* 0x000000070f0f7207 */ /* 0x000fe40000000000 */
[----:B------:R-:W-:Y:S02]  /*08e0*/  SEL R7, R6, R9, P0 ;  /* 0x0000000906077207 */ /* 0x000fe40000000000 */
[----:B------:R-:W-:Y:S02]  /*08f0*/  ISETP.GE.U32.AND P2, PT, R13, R4, PT ;  /* 0x000000040d00720c */ /* 0x000fe40003f46070 */
        /* <DEDUP_REMOVED lines=16> */
[----:B------:R-:W-:Y:S06]  /*0a00*/  RET.REL.NODEC R4 `(_ZN2at6native55_GLOBAL__N__0955718d_22_SparseCsrTensorMath_cu_868dd54543convert_indices_from_csr_to_coo_cuda_kernelIalEEvPT0_PKT_lll) ;  /* 0xfffffff4047c7950 */ /* 0x000fec0003c3ffff */
.L_x_1531:
        /* <DEDUP_REMOVED lines=15> */
.L_x_8827:


//--------------------- .text._ZN2at6native55_GLOBAL__N__0955718d_22_SparseCsrTensorMath_cu_868dd54543convert_indices_from_csr_to_coo_cuda_kernelIhlEEvPT0_PKT_lll --------------------------
	.section	.text._ZN2at6native55_GLOBAL__N__0955718d_22_SparseCsrTensorMath_cu_868dd54543convert_indices_from_csr_to_coo_cuda_kernelIhlEEvPT0_PKT_lll,"ax",@progbits
	.align	128
.text._ZN2at6native55_GLOBAL__N__0955718d_22_SparseCsrTensorMath_cu_868dd54543convert_indices_from_csr_to_coo_cuda_kernelIhlEEvPT0_PKT_lll:
        .type           _ZN2at6native55_GLOBAL__N__0955718d_22_SparseCsrTensorMath_cu_868dd54543convert_indices_from_csr_to_coo_cuda_kernelIhlEEvPT0_PKT_lll,@function
        .size           _ZN2at6native55_GLOBAL__N__0955718d_22_SparseCsrTensorMath_cu_868dd54543convert_indices_from_csr_to_coo_cuda_kernelIhlEEvPT0_PKT_lll,(.L_x_8829 - _ZN2at6native55_GLOBAL__N__0955718d_22_SparseCsrTensorMath_cu_868dd54543convert_indices_from_csr_to_coo_cuda_kernelIhlEEvPT0_PKT_lll)
        .other          _ZN2at6native55_GLOBAL__N__0955718d_22_SparseCsrTensorMath_cu_868dd54543convert_indices_from_csr_to_coo_cuda_kernelIhlEEvPT0_PKT_lll,@"STO_CUDA_ENTRY STV_DEFAULT"
_ZN2at6native55_GLOBAL__N__0955718d_22_SparseCsrTensorMath_cu_868dd54543convert_indices_from_csr_to_coo_cuda_kernelIhlEEvPT0_PKT_lll:
        /* <DEDUP_REMOVED lines=28> */
[----:B------:R-:W-:Y:S02]  /*01c0*/  IMAD.MOV R3, RZ, RZ, -R6 ;  /* 0x000000ffff037224 */ /* 0x000fe400078e0a06 */
[----:B------:R-:W-:Y:S02]  /*01d0*/  IMAD.MOV.U32 R5, RZ, RZ, RZ ;  /* 0x000000ffff057224 */ /* 0x000fe400078e00ff */
        /* <DEDUP_REMOVED lines=12> */
.L_x_1532:
[----:B------:R-:W-:-:S07]  /*02a0*/  MOV R0, 0x2c0 ;  /* 0x000002c000007802 */ /* 0x000fce0000000f00 */
[----:B0-----:R-:W-:Y:S05]  /*02b0*/  CALL.REL.NOINC `($__internal_4_$__cuda_sm20_div_s64) ;  /* 0x0000000000a87944 */ /* 0x001fea0003c00000 */
[----:B------:R-:W0:Y:S01]  /*02c0*/  LDCU.64 UR10, c[0x0][0x390] ;  /* 0x00007200ff0a77ac */ /* 0x000e220008000a00 */
[----:B------:R-:W-:Y:S01]  /*02d0*/  IADD3 R5, P0, PT, RZ, -R6, RZ ;  /* 0x80000006ff057210 */ /* 0x000fe20007f1e0ff */
[----:B------:R-:W-:-:S04]  /*02e0*/  IMAD.MOV.U32 R3, RZ, RZ, RZ ;  /* 0x000000ffff037224 */ /* 0x000fc800078e00ff */
[----:B------:R-:W-:-:S04]  /*02f0*/  IMAD.X R0, RZ, RZ, ~R7, P0 ;  /* 0x000000ffff007224 */ /* 0x000fc800000e0e07 */
[----:B0-----:R-:W-:Y:S02]  /*0300*/  IMAD R0, R0, UR10, RZ ;  /* 0x0000000a00007c24 */ /* 0x001fe4000f8e02ff */
[----:B------:R-:W-:-:S04]  /*0310*/  IMAD.WIDE.U32 R2, R5, UR10, R2 ;  /* 0x0000000a05027c25 */ /* 0x000fc8000f8e0002 */
[----:B------:R-:W-:Y:S01]  /*0320*/  IMAD R5, R5, UR11, R0 ;  /* 0x0000000b05057c24 */ /* 0x000fe2000f8e0200 */
[----:B------:R-:W-:Y:S01]  /*0330*/  MOV R0, R2 ;  /* 0x0000000200007202 */ /* 0x000fe20000000f00 */
[----:B------:R-:W-:Y:S02]  /*0340*/  IMAD.MOV.U32 R2, RZ, RZ, R6 ;  /* 0x000000ffff027224 */ /* 0x000fe400078e0006 */
[----:B------:R-:W-:Y:S01]  /*0350*/  IMAD.IADD R5, R3, 0x1, R5 ;  /* 0x0000000103057824 */ /* 0x000fe200078e0205 */
[----:B------:R-:W-:-:S07]  /*0360*/  MOV R3, R7 ;  /* 0x0000000700037202 */ /* 0x000fce0000000f00 */
.L_x_1533:
[----:B------:R-:W1:Y:S01]  /*0370*/  LDCU.64 UR6, c[0x0][0x388] ;  /* 0x00007100ff0677ac */ /* 0x000e620008000a00 */
[----:B------:R-:W-:Y:S02]  /*0380*/  IMAD R9, R3, UR10, RZ ;  /* 0x0000000a03097c24 */ /* 0x000fe4000f8e02ff */
[----:B------:R-:W-:-:S04]  /*0390*/  IMAD.WIDE.U32 R6, R2, UR10, R2 ;  /* 0x0000000a02067c25 */ /* 0x000fc8000f8e0002 */
[----:B------:R-:W-:-:S04]  /*03a0*/  IMAD R9, R2, UR11, R9 ;  /* 0x0000000b02097c24 */ /* 0x000fc8000f8e0209 */
[----:B------:R-:W-:Y:S01]  /*03b0*/  IMAD.IADD R4, R7, 0x1, R9 ;  /* 0x0000000107047824 */ /* 0x000fe200078e0209 */
[----:B-1----:R-:W-:-:S04]  /*03c0*/  IADD3 R6, P0, P1, R6, UR6, R0 ;  /* 0x0000000606067c10 */ /* 0x002fc8000f91e000 */
[----:B------:R-:W-:-:S05]  /*03d0*/  IADD3.X R7, PT, PT, R4, UR7, R5, P0, P1 ;  /* 0x0000000704077c10 */ /* 0x000fca00087e2405 */
[----:B0-----:R-:W2:Y:S04]  /*03e0*/  LDG.E.U8 R13, desc[UR4][R6.64] ;  /* 0x00000004060d7981 */ /* 0x001ea8000c1e1100 */
[----:B------:R-:W2:Y:S02]  /*03f0*/  LDG.E.U8 R4, desc[UR4][R6.64+0x1] ;  /* 0x0000010406047981 */ /* 0x000ea4000c1e1100 */
[----:B--2---:R-:W-:-:S13]  /*0400*/  ISETP.GE.U32.AND P0, PT, R13, R4, PT ;  /* 0x000000040d00720c */ /* 0x004fda0003f06070 */
[----:B------:R-:W-:Y:S05]  /*0410*/  @P0 EXIT ;  /* 0x000000000000094d */ /* 0x000fea0003800000 */
[----:B------:R-:W-:Y:S01]  /*0420*/  IMAD.MOV.U32 R12, RZ, RZ, RZ ;  /* 0x000000ffff0c7224 */ /* 0x000fe200078e00ff */
[----:B------:R-:W0:Y:S01]  /*0430*/  LDCU.64 UR6, c[0x0][0x398] ;  /* 0x00007300ff0677ac */ /* 0x000e220008000a00 */
[----:B------:R-:W1:Y:S05]  /*0440*/  LDCU.64 UR8, c[0x0][0x380] ;  /* 0x00007000ff0877ac */ /* 0x000e6a0008000a00 */
.L_x_1534:
[----:B------:R-:W-:Y:S01]  /*0450*/  MOV R8, R13 ;  /* 0x0000000d00087202 */ /* 0x000fe20000000f00 */
[----:B0-----:R-:W-:Y:S01]  /*0460*/  IMAD R11, R3, UR6, RZ ;  /* 0x00000006030b7c24 */ /* 0x001fe2000f8e02ff */
[----:B------:R-:W-:Y:S01]  /*0470*/  MOV R4, R0 ;  /* 0x0000000000047202 */ /* 0x000fe20000000f00 */
[----:B------:R-:W-:Y:S02]  /*0480*/  IMAD.MOV.U32 R9, RZ, RZ, R12 ;  /* 0x000000ffff097224 */ /* 0x000fe400078e000c */
[C---:B------:R-:W-:Y:S02]  /*0490*/  IMAD R11, R2.reuse, UR7, R11 ;  /* 0x00000007020b7c24 */ /* 0x040fe4000f8e020b */
[----:B------:R-:W-:-:S04]  /*04a0*/  IMAD.WIDE.U32 R8, R2, UR6, R8 ;  /* 0x0000000602087c25 */ /* 0x000fc8000f8e0008 */
[----:B------:R-:W-:Y:S01]  /*04b0*/  IMAD.IADD R9, R9, 0x1, R11 ;  /* 0x0000000109097824 */ /* 0x000fe200078e020b */
[----:B-1----:R-:W-:-:S04]  /*04c0*/  LEA R10, P0, R8, UR8, 0x3 ;  /* 0x00000008080a7c11 */ /* 0x002fc8000f8018ff */
[----:B------:R-:W-:-:S05]  /*04d0*/  LEA.HI.X R11, R8, UR9, R9, 0x3, P0 ;  /* 0x00000009080b7c11 */ /* 0x000fca00080f1c09 */
[----:B------:R2:W-:Y:S04]  /*04e0*/  STG.E.64 desc[UR4][R10.64], R4 ;  /* 0x000000040a007986 */ /* 0x0005e8000c101b04 */
[----:B------:R-:W3:Y:S01]  /*04f0*/  LDG.E.U8 R8, desc[UR4][R6.64+0x1] ;  /* 0x0000010406087981 */ /* 0x000ee2000c1e1100 */
[----:B------:R-:W-:-:S05]  /*0500*/  IADD3 R13, P0, PT, R13, 0x1, RZ ;  /* 0x000000010d0d7810 */ /* 0x000fca0007f1e0ff */
[----:B------:R-:W-:Y:S01]  /*0510*/  IMAD.X R12, RZ, RZ, R12, P0 ;  /* 0x000000ffff0c7224 */ /* 0x000fe200000e060c */
[----:B---3--:R-:W-:-:S04]  /*0520*/  ISETP.GE.U32.AND P0, PT, R13, R8, PT ;  /* 0x000000080d00720c */ /* 0x008fc80003f06070 */
[----:B------:R-:W-:-:S13]  /*0530*/  ISETP.GE.U32.AND.EX P0, PT, R12, RZ, PT, P0 ;  /* 0x000000ff0c00720c */ /* 0x000fda0003f06100 */
[----:B--2---:R-:W-:Y:S05]  /*0540*/  @!P0 BRA `(.L_x_1534) ;  /* 0xfffffffc00c08947 */ /* 0x004fea000383ffff */
[----:B------:R-:W-:Y:S05]  /*0550*/  EXIT ;  /* 0x000000000000794d */ /* 0x000fea0003800000 */
        .weak           $__internal_4_$__cuda_sm20_div_s64
        .type           $__internal_4_$__cuda_sm20_div_s64,@function
        .size           $__internal_4_$__cuda_sm20_div_s64,(.L_x_8829 - $__internal_4_$__cuda_sm20_div_s64)
$__internal_4_$__cuda_sm20_div_s64:
        /* <DEDUP_REMOVED lines=21> */
[----:B------:R-:W-:-:S04]  /*06b0*/  IADD3 R9, P3, PT, R15, R8, RZ ;  /* 0x000000080f097210 */ /* 0x000fc80007f7e0ff */
[----:B------:R-:W-:Y:S01]  /*06c0*/  IADD3.X R8, PT, PT, R13, R7, RZ, P0, !PT ;  /* 0x000000070d087210 */ /* 0x000fe200007fe4ff */
[----:B------:R-:W-:-:S03]  /*06d0*/  IMAD.WIDE.U32 R6, R9, R4, RZ ;  /* 0x0000000409067225 */ /* 0x000fc600078e00ff */
[----:B------:R-:W-:Y:S01]  /*06e0*/  IADD3.X R11, PT, PT, RZ, RZ, R8, P3, P2 ;  /* 0x000000ffff0b7210 */ /* 0x000fe20001fe4408 */
        /* <DEDUP_REMOVED lines=50> */
[----:B------:R-:W-:Y:S06]  /*0a10*/  RET.REL.NODEC R4 `(_ZN2at6native55_GLOBAL__N__0955718d_22_SparseCsrTensorMath_cu_868dd54543convert_indices_from_csr_to_coo_cuda_kernelIhlEEvPT0_PKT_lll) ;  /* 0xfffffff404787950 */ /* 0x000fec0003c3ffff */
.L_x_1535:
        /* <DEDUP_REMOVED lines=14> */
.L_x_8829:


//--------------------- .text._ZN2at6native55_GLOBAL__N__0955718d_22_SparseCsrTensorMath_cu_868dd54543convert_indices_from_csr_to_coo_cuda_kernelIsiEEvPT0_PKT_lll --------------------------
	.section	.text._ZN2at6native55_GLOBAL__N__0955718d_22_SparseCsrTensorMath_cu_868dd54543convert_indices_from_csr_to_coo_cuda_kernelIsiEEvPT0_PKT_lll,"ax",@progbits
	.align	128
.text._ZN2at6native55_GLOBAL__N__0955718d_22_SparseCsrTensorMath_cu_868dd54543convert_indices_from_csr_to_coo_cuda_kernelIsiEEvPT0_PKT_lll:
        .type           _ZN2at6native55_GLOBAL__N__0955718d_22_SparseCsrTensorMath_cu_868dd54543convert_indices_from_csr_to_coo_cuda_kernelIsiEEvPT0_PKT_lll,@function
        .size           _ZN2at6native55_GLOBAL__N__0955718d_22_SparseCsrTensorMath_cu_868dd54543convert_indices_from_csr_to_coo_cuda_kernelIsiEEvPT0_PKT_lll,(.L_x_8831 - _ZN2at6native55_GLOBAL__N__0955718d_22_SparseCsrTensorMath_cu_868dd54543convert_indices_from_csr_to_coo_cuda_kernelIsiEEvPT0_PKT_lll)
        .other          _ZN2at6native55_GLOBAL__N__0955718d_22_SparseCsrTensorMath_cu_868dd54543convert_indices_from_csr_to_coo_cuda_kernelIsiEEvPT0_PKT_lll,@"STO_CUDA_ENTRY STV_DEFAULT"
_ZN2at6native55_GLOBAL__N__0955718d_22_SparseCsrTensorMath_cu_868dd54543convert_indices_from_csr_to_coo_cuda_kernelIsiEEvPT0_PKT_lll:
        /* <DEDUP_REMOVED lines=42> */
.L_x_1536:
[----:B------:R-:W-:-:S07]  /*02a0*/  MOV R0, 0x2c0 ;  /* 0x000002c000007802 */ /* 0x000fce0000000f00 */
[----:B0-----:R-:W-:Y:S05]  /*02b0*/  CALL.REL.NOINC `($__internal_5_$__cuda_sm20_div_s64) ;  /* 0x0000000000b87944 */ /* 0x001fea0003c00000 */
        /* <DEDUP_REMOVED lines=11> */
.L_x_1537:
        /* <DEDUP_REMOVED lines=18> */
.L_x_1538:
        /* <DEDUP_REMOVED lines=8> */
[----:B------:R2:W-:Y:S04]  /*0510*/  STG.E desc[UR4][R8.64], R0 ;  /* 0x0000000008007986 */ /* 0x0005e8000c101904 */
        /* <DEDUP_REMOVED lines=8> */
        .weak           $__internal_5_$__cuda_sm20_div_s64
        .type           $__internal_5_$__cuda_sm20_div_s64,@function
        .size           $__internal_5_$__cuda_sm20_div_s64,(.L_x_8831 - $__internal_5_$__cuda_sm20_div_s64)
$__internal_5_$__cuda_sm20_div_s64:
        /* <DEDUP_REMOVED lines=49> */
[----:B------:R-:W-:Y:S02]  /*08b0*/  IMAD R7, R11, R4, R7 ;  /* 0x000000040b077224 */ /* 0x000fe400078e0207 */
[----:B------:R-:W-:-:S03]  /*08c0*/  IMAD.X R8, RZ, RZ, R11, P3 ;  /* 0x000000ffff087224 */ /* 0x000fc600018e060b */
        /* <DEDUP_REMOVED lines=10> */
[----:B------:R-:W-:Y:S02]  /*0970*/  ISETP.GE.U32.AND.EX P0, PT, R13, R5, PT, P2 ;  /* 0x000000050d00720c */ /* 0x000fe40003f06120 */
[-C--:B------:R-:W-:Y:S02]  /*0980*/  IADD3.X R7, PT, PT, RZ, R4.reuse, RZ, P3, !PT ;  /* 0x00000004ff077210 */ /* 0x080fe40001ffe4ff */
[----:B------:R-:W-:Y:S02]  /*0990*/  SEL R6, R6, R9, P0 ;  /* 0x0000000906067207 */ /* 0x000fe40000000000 */
[----:B------:R-:W-:Y:S02]  /*09a0*/  SEL R7, R7, R4, P0 ;  /* 0x0000000407077207 */ /* 0x000fe40000000000 */
[----:B------:R-:W-:Y:S02]  /*09b0*/  IADD3 R5, P2, PT, RZ, -R6, RZ ;  /* 0x80000006ff057210 */ /* 0x000fe40007f5e0ff */
[----:B------:R-:W-:-:S02]  /*09c0*/  ISETP.NE.U32.AND P0, PT, RZ, UR6, PT ;  /* 0x00000006ff007c0c */ /* 0x000fc4000bf05070 */
[----:B------:R-:W-:Y:S01]  /*09d0*/  SEL R6, R5, R6, !P1 ;  /* 0x0000000605067207 */ /* 0x000fe20004800000 */
[----:B------:R-:W-:Y:S01]  /*09e0*/  IMAD.X R4, RZ, RZ, ~R7, P2 ;  /* 0x000000ffff047224 */ /* 0x000fe200010e0e07 */
[----:B------:R-:W-:Y:S02]  /*09f0*/  MOV R5, 0x0 ;  /* 0x0000000000057802 */ /* 0x000fe40000000f00 */
[----:B------:R-:W-:Y:S02]  /*0a00*/  ISETP.NE.AND.EX P0, PT, RZ, UR7, PT, P0 ;  /* 0x00000007ff007c0c */ /* 0x000fe4000bf05300 */
[----:B------:R-:W-:Y:S01]  /*0a10*/  SEL R7, R4, R7, !P1 ;  /* 0x0000000704077207 */ /* 0x000fe20004800000 */
[----:B------:R-:W-:Y:S01]  /*0a20*/  IMAD.MOV.U32 R4, RZ, RZ, R0 ;  /* 0x000000ffff047224 */ /* 0x000fe200078e0000 */
[----:B------:R-:W-:Y:S02]  /*0a30*/  SEL R6, R6, 0xffffffff, P0 ;  /* 0xffffffff06067807 */ /* 0x000fe40000000000 */
[----:B------:R-:W-:Y:S01]  /*0a40*/  SEL R7, R7, 0xffffffff, P0 ;  /* 0xffffffff07077807 */ /* 0x000fe20000000000 */
[----:B------:R-:W-:Y:S06]  /*0a50*/  RET.REL.NODEC R4 `(_ZN2at6native55_GLOBAL__N__0955718d_22_SparseCsrTensorMath_cu_868dd54543convert_indices_from_csr_to_coo_cuda_kernelIsiEEvPT0_PKT_lll) ;  /* 0xfffffff404687950 */ /* 0x000fec0003c3ffff */
.L_x_1539:
        /* <DEDUP_REMOVED lines=10> */
.L_x_8831:


//--------------------- .text._ZN2at6native55_GLOBAL__N__0955718d_22_SparseCsrTensorMath_cu_868dd54543convert_indices_from_csr_to_coo_cuda_kernelIliEEvPT0_PKT_lll --------------------------
	.section	.text._ZN2at6native55_GLOBAL__N__0955718d_22_SparseCsrTensorMath_cu_868dd54543convert_indices_from_csr_to_coo_cuda_kernelIliEEvPT0_PKT_lll,"ax",@progbits
	.align	128
.text._ZN2at6native55_GLOBAL__N__0955718d_22_SparseCsrTensorMath_cu_868dd54543convert_indices_from_csr_to_coo_cuda_kernelIliEEvPT0_PKT_lll:
        .type           _ZN2at6native55_GLOBAL__N__0955718d_22_SparseCsrTensorMath_cu_868dd54543convert_indices_from_csr_to_coo_cuda_kernelIliEEvPT0_PKT_lll,@function
        .size           _ZN2at6native55_GLOBAL__N__0955718d_22_SparseCsrTensorMath_cu_868dd54543convert_indices_from_csr_to_coo_cuda_kernelIliEEvPT0_PKT_lll,(.L_x_8833 - _ZN2at6native55_GLOBAL__N__0955718d_22_SparseCsrTensorMath_cu_868dd54543convert_indices_from_csr_to_coo_cuda_kernelIliEEvPT0_PKT_lll)
        .other          _ZN2at6native55_GLOBAL__N__0955718d_22_SparseCsrTensorMath_cu_868dd54543convert_indices_from_csr_to_coo_cuda_kernelIliEEvPT0_PKT_lll,@"STO_CUDA_ENTRY STV_DEFAULT"
_ZN2at6native55_GLOBAL__N__0955718d_22_SparseCsrTensorMath_cu_868dd54543convert_indices_from_csr_to_coo_cuda_kernelIliEEvPT0_PKT_lll:
        /* <DEDUP_REMOVED lines=41> */
.L_x_1540:
[----:B------:R-:W-:-:S07]  /*0290*/  MOV R0, 0x2b0 ;  /* 0x000002b000007802 */ /* 0x000fce0000000f00 */
[----:B0-----:R-:W-:Y:S05]  /*02a0*/  CALL.REL.NOINC `($__internal_6_$__cuda_sm20_div_s64) ;  /* 0x0000000000ac7944 */ /* 0x001fea0003c00000 */
        /* <DEDUP_REMOVED lines=10> */
.L_x_1541:
        /* <DEDUP_REMOVED lines=17> */
.L_x_1542:
        /* <DEDUP_REMOVED lines=8> */
[----:B------:R0:W-:Y:S04]  /*04e0*/  STG.E desc[UR4][R10.64], R2 ;  /* 0x000000020a007986 */ /* 0x0001e8000c101904 */
[----:B------:R-:W2:Y:S01]  /*04f0*/  LDG.E.64 R8, desc[UR4][R6.64+0x8] ;  /* 0x0000080406087981 */ /* 0x000ea2000c1e1b00 */
[----:B------:R-:W-:-:S05]  /*0500*/  IADD3 R13, P0, PT, R13, 0x1, RZ ;  /* 0x000000010d0d7810 */ /* 0x000fca0007f1e0ff */
[----:B------:R-:W-:Y:S01]  /*0510*/  IMAD.X R0, RZ, RZ, R0, P0 ;  /* 0x000000ffff007224 */ /* 0x000fe200000e0600 */
[----:B--2---:R-:W-:-:S04]  /*0520*/  ISETP.GE.U32.AND P0, PT, R13, R8, PT ;  /* 0x000000080d00720c */ /* 0x004fc80003f06070 */
[----:B------:R-:W-:-:S13]  /*0530*/  ISETP.GE.AND.EX P0, PT, R0, R9, PT, P0 ;  /* 0x000000090000720c */ /* 0x000fda0003f06300 */
[----:B0-----:R-:W-:Y:S05]  /*0540*/  @!P0 BRA `(.L_x_1542) ;  /* 0xfffffffc00c48947 */ /* 0x001fea000383ffff */
[----:B------:R-:W-:Y:S05]  /*0550*/  EXIT ;  /* 0x000000000000794d */ /* 0x000fea0003800000 */
        .weak           $__internal_6_$__cuda_sm20_div_s64
        .type           $__internal_6_$__cuda_sm20_div_s64,@function
        .size           $__internal_6_$__cuda_sm20_div_s64,(.L_x_8833 - $__internal_6_$__cuda_sm20_div_s64)
$__internal_6_$__cuda_sm20_div_s64:
        /* <DEDUP_REMOVED lines=75> */
[----:B------:R-:W-:Y:S06]  /*0a10*/  RET.REL.NODEC R4 `(_ZN2at6native55_GLOBAL__N__0955718d_22_SparseCsrTensorMath_cu_868dd54543convert_indices_from_csr_to_coo_cuda_kernelIliEEvPT0_PKT_lll) ;  /* 0xfffffff404787950 */ /* 0x000fec0003c3ffff */
.L_x_1543:
        /* <DEDUP_REMOVED lines=14> */
.L_x_8833:


//--------------------- .text._ZN2at6native55_GLOBAL__N__0955718d_22_SparseCsrTensorMath_cu_868dd54543convert_indices_from_csr_to_coo_cuda_kernelIiiEEvPT0_PKT_lll --------------------------
	.section	.text._ZN2at6native55_GLOBAL__N__0955718d_22_SparseCsrTensorMath_cu_868dd54543convert_indices_from_csr_to_coo_cuda_kernelIiiEEvPT0_PKT_lll,"ax",@progbits
	.align	128
.text._ZN2at6native55_GLOBAL__N__0955718d_22_SparseCsrTensorMath_cu_868dd54543convert_indices_from_csr_to_coo_cuda_kernelIiiEEvPT0_PKT_lll:
        .type           _ZN2at6native55_GLOBAL__N__0955718d_22_SparseCsrTensorMath_cu_868dd54543convert_indices_from_csr_to_coo_cuda_kernelIiiEEvPT0_PKT_lll,@function
        .size           _ZN2at6native55_GLOBAL__N__0955718d_22_SparseCsrTensorMath_cu_868dd54543convert_indices_from_csr_to_coo_cuda_kernelIiiEEvPT0_PKT_lll,(.L_x_8835 - _ZN2at6native55_GLOBAL__N__0955718d_22_SparseCsrTensorMath_cu_868dd54543convert_indices_from_csr_to_coo_cuda_kernelIiiEEvPT0_PKT_lll)
        .other          _ZN2at6native55_GLOBAL__N__0955718d_22_SparseCsrTensorMath_cu_868dd54543convert_indices_from_csr_to_coo_cuda_kernelIiiEEvPT0_PKT_lll,@"STO_CUDA_ENTRY STV_DEFAULT"
_ZN2at6native55_GLOBAL__N__0955718d_22_SparseCsrTensorMath_cu_868dd54543convert_indices_from_csr_to_coo_cuda_kernelIiiEEvPT0_PKT_lll:
        /* <DEDUP_REMOVED lines=42> */
.L_x_1544:
[----:B------:R-:W-:-:S07]  /*02a0*/  MOV R0, 0x2c0 ;  /* 0x000002c000007802 */ /* 0x000fce0000000f00 */
[----:B0-----:R-:W-:Y:S05]  /*02b0*/  CALL.REL.NOINC `($__internal_7_$__cuda_sm20_div_s64) ;  /* 0x0000000000ac7944 */ /* 0x001fea0003c00000 */
        /* <DEDUP_REMOVED lines=11> */
.L_x_1545:
        /* <DEDUP_REMOVED lines=15> */
.L_x_1546:
        /* <DEDUP_REMOVED lines=8> */
[----:B------:R2:W-:Y:S04]  /*04e0*/  STG.E desc[UR4][R8.64], R0 ;  /* 0x0000000008007986 */ /* 0x0005e8000c101904 */
        /* <DEDUP_REMOVED lines=8> */
        .weak           $__internal_7_$__cuda_sm20_div_s64
        .type           $__internal_7_$__cuda_sm20_div_s64,@function
        .size           $__internal_7_$__cuda_sm20_div_s64,(.L_x_8835 - $__internal_7_$__cuda_sm20_div_s64)
$__internal_7_$__cuda_sm20_div_s64:
        /* <DEDUP_REMOVED lines=75> */
[----:B------:R-:W-:Y:S06]  /*0a20*/  RET.REL.NODEC R4 `(_ZN2at6native55_GLOBAL__N__0955718d_22_SparseCsrTensorMath_cu_868dd54543convert_indices_from_csr_to_coo_cuda_kernelIiiEEvPT0_PKT_lll) ;  /* 0xfffffff404747950 */ /* 0x000fec0003c3ffff */
.L_x_1547:
        /* <DEDUP_REMOVED lines=13> */
.L_x_8835:


//--------------------- .text._ZN2at6native55_GLOBAL__N__0955718d_22_SparseCsrTensorMath_cu_868dd54543convert_indices_from_csr_to_coo_cuda_kernelIaiEEvPT0_PKT_lll --------------------------
	.section	.text._ZN2at6native55_GLOBAL__N__0955718d_22_SparseCsrTensorMath_cu_868dd54543convert_indices_from_csr_to_coo_cuda_kernelIaiEEvPT0_PKT_lll,"ax",@progbits
	.align	128
.text._ZN2at6native55_GLOBAL__N__0955718d_22_SparseCsrTensorMath_cu_868dd54543convert_indices_from_csr_to_coo_cuda_kernelIaiEEvPT0_PKT_lll:
        .type           _ZN2at6native55_GLOBAL__N__0955718d_22_SparseCsrTensorMath_cu_868dd54543convert_indices_from_csr_to_coo_cuda_kernelIaiEEvPT0_PKT_lll,@function
        .size           _ZN2at6native55_GLOBAL__N__0955718d_22_SparseCsrTensorMath_cu_868dd54543convert_indices_from_csr_to_coo_cuda_kernelIaiEEvPT0_PKT_lll,(.L_x_8837 - _ZN2at6native55_GLOBAL__N__0955718d_22_SparseCsrTensorMath_cu_868dd54543convert_indices_from_csr_to_coo_cuda_kernelIaiEEvPT0_PKT_lll)
        .other          _ZN2at6native55_GLOBAL__N__0955718d_22_SparseCsrTensorMath_cu_868dd54543convert_indices_from_csr_to_coo_cuda_kernelIaiEEvPT0_PKT_lll,@"STO_CUDA_ENTRY STV_DEFAULT"
_ZN2at6native55_GLOBAL__N__0955718d_22_SparseCsrTensorMath_cu_868dd54543convert_indices_from_csr_to_coo_cuda_kernelIaiEEvPT0_PKT_lll:
        /* <DEDUP_REMOVED lines=42> */
.L_x_1548:
[----:B------:R-:W-:-:S07]  /*02a0*/  MOV R0, 0x2c0 ;  /* 0x000002c000007802 */ /* 0x000fce0000000f00 */
[----:B0-----:R-:W-:Y:S05]  /*02b0*/  CALL.REL.NOINC `($__internal_8_$__cuda_sm20_div_s64) ;  /* 0x0000000000a87944 */ /* 0x001fea0003c00000 */
        /* <DEDUP_REMOVED lines=11> */
.L_x_1549:
[----:B------:R-:W1:Y:S01]  /*0370*/  LDCU.64 UR6, c[0x0][0x388] ;  /* 0x00007100ff0677ac */ /* 0x000e620008000a00 */
[----:B------:R-:W-:-:S04]  /*0380*/  IMAD R5, R3, UR10, RZ ;  /* 0x0000000a03057c24 */ /* 0x000fc8000f8e02ff */
[C---:B------:R-:W-:Y:S02]  /*0390*/  IMAD R7, R2.reuse, UR11, R5 ;  /* 0x0000000b02077c24 */ /* 0x040fe4000f8e0205 */
[----:B------:R-:W-:-:S04]  /*03a0*/  IMAD.WIDE.U32 R4, R2, UR10, R2 ;  /* 0x0000000a02047c25 */ /* 0x000fc8000f8e0002 */
[----:B------:R-:W-:Y:S01]  /*03b0*/  IMAD.IADD R5, R5, 0x1, R7 ;  /* 0x0000000105057824 */ /* 0x000fe200078e0207 */
        /* <DEDUP_REMOVED lines=9> */
.L_x_1550:
        /* <DEDUP_REMOVED lines=17> */
        .weak           $__internal_8_$__cuda_sm20_div_s64
        .type           $__internal_8_$__cuda_sm20_div_s64,@function
        .size           $__internal_8_$__cuda_sm20_div_s64,(.L_x_8837 - $__internal_8_$__cuda_sm20_div_s64)
$__internal_8_$__cuda_sm20_div_s64:
        /* <DEDUP_REMOVED lines=75> */
[----:B------:R-:W-:Y:S06]  /*0a10*/  RET.REL.NODEC R4 `(_ZN2at6native55_GLOBAL__N__0955718d_22_SparseCsrTensorMath_cu_868dd54543convert_indices_from_csr_to_coo_cuda_kernelIaiEEvPT0_PKT_lll) ;  /* 0xfffffff404787950 */ /* 0x000fec0003c3ffff */
.L_x_1551:
        /* <DEDUP_REMOVED lines=14> */
.L_x_8837:


//--------------------- .text._ZN2at6native55_GLOBAL__N__0955718d_22_SparseCsrTensorMath_cu_868dd54543convert_indices_from_csr_to_coo_cuda_kernelIhiEEvPT0_PKT_lll --------------------------
	.section	.text._ZN2at6native55_GLOBAL__N__0955718d_22_SparseCsrTensorMath_cu_868dd54543convert_indices_from_csr_to_coo_cuda_kernelIhiEEvPT0_PKT_lll,"ax",@progbits
	.align	128
.text._ZN2at6native55_GLOBAL__N__0955718d_22_SparseCsrTensorMath_cu_868dd54543convert_indices_from_csr_to_coo_cuda_kernelIhiEEvPT0_PKT_lll:
        .type           _ZN2at6native55_GLOBAL__N__0955718d_22_SparseCsrTensorMath_cu_868dd54543convert_indices_from_csr_to_coo_cuda_kernelIhiEEvPT0_PKT_lll,@function
        .size           _ZN2at6native55_GLOBAL__N__0955718d_22_SparseCsrTensorMath_cu_868dd54543convert_indices_from_csr_to_coo_cuda_kernelIhiEEvPT0_PKT_lll,(.L_x_8839 - _ZN2at6native55_GLOBAL__N__0955718d_22_SparseCsrTensorMath_cu_868dd54543convert_indices_from_csr_to_coo_cuda_kernelIhiEEvPT0_PKT_lll)
        .other          _ZN2at6native55_GLOBAL__N__0955718d_22_SparseCsrTensorMath_cu_868dd54543convert_indices_from_csr_to_coo_cuda_kernelIhiEEvPT0_PKT_lll,@"STO_CUDA_ENTRY STV_DEFAULT"
_ZN2at6native55_GLOBAL__N__0955718d_22_SparseCsrTensorMath_cu_868dd54543convert_indices_from_csr_to_coo_cuda_kernelIhiEEvPT0_PKT_lll:
        /* <DEDUP_REMOVED lines=42> */
.L_x_1552:
[----:B------:R-:W-:-:S07]  /*02a0*/  MOV R0, 0x2c0 ;  /* 0x000002c000007802 */ /* 0x000fce0000000f00 */
[----:B0-----:R-:W-:Y:S05]  /*02b0*/  CALL.REL.NOINC `($__internal_9_$__cuda_sm20_div_s64) ;  /* 0x0000000000a47944 */ /* 0x001fea0003c00000 */
        /* <DEDUP_REMOVED lines=11> */
.L_x_1553:
[----:B------:R-:W1:Y:S01]  /*0370*/  LDCU.64 UR6, c[0x0][0x388] ;  /* 0x00007100ff0677ac */ /* 0x000e620008000a00 */
[----:B------:R-:W-:-:S04]  /*0380*/  IMAD R5, R3, UR10, RZ ;  /* 0x0000000a03057c24 */ /* 0x000fc8000f8e02ff */
[C---:B------:R-:W-:Y:S02]  /*0390*/  IMAD R7, R2.reuse, UR11, R5 ;  /* 0x0000000b02077c24 */ /* 0x040fe4000f8e0205 */
[----:B------:R-:W-:-:S04]  /*03a0*/  IMAD.WIDE.U32 R4, R2, UR10, R2 ;  /* 0x0000000a02047c25 */ /* 0x000fc8000f8e0002 */
        /* <DEDUP_REMOVED lines=10> */
.L_x_1554:
        /* <DEDUP_REMOVED lines=9> */
[----:B------:R-:W3:Y:S01]  /*04e0*/  LDG.E.U8 R6, desc[UR4][R4.64+0x1] ;  /* 0x0000010404067981 */ /* 0x000ee2000c1e1100 */
[----:B------:R-:W-:-:S04]  /*04f0*/  IADD3 R11, P0, PT, R11, 0x1, RZ ;  /* 0x000000010b0b7810 */ /* 0x000fc80007f1e0ff */
[----:B------:R-:W-:Y:S02]  /*0500*/  IADD3.X R10, PT, PT, RZ, R10, RZ, P0, !PT ;  /* 0x0000000aff0a7210 */ /* 0x000fe400007fe4ff */
[----:B---3--:R-:W-:-:S04]  /*0510*/  ISETP.GE.U32.AND P0, PT, R11, R6, PT ;  /* 0x000000060b00720c */ /* 0x008fc80003f06070 */
[----:B------:R-:W-:-:S13]  /*0520*/  ISETP.GE.U32.AND.EX P0, PT, R10, RZ, PT, P0 ;  /* 0x000000ff0a00720c */ /* 0x000fda0003f06100 */
[----:B--2---:R-:W-:Y:S05]  /*0530*/  @!P0 BRA `(.L_x_1554) ;  /* 0xfffffffc00c48947 */ /* 0x004fea000383ffff */
[----:B------:R-:W-:Y:S05]  /*0540*/  EXIT ;  /* 0x000000000000794d */ /* 0x000fea0003800000 */
        .weak           $__internal_9_$__cuda_sm20_div_s64
        .type           $__internal_9_$__cuda_sm20_div_s64,@function
        .size           $__internal_9_$__cuda_sm20_div_s64,(.L_x_8839 - $__internal_9_$__cuda_sm20_div_s64)
$__internal_9_$__cuda_sm20_div_s64:
        /* <DEDUP_REMOVED lines=75> */
[----:B------:R-:W-:Y:S06]  /*0a00*/  RET.REL.NODEC R4 `(_ZN2at6native55_GLOBAL__N__0955718d_22_SparseCsrTensorMath_cu_868dd54543convert_indices_from_csr_to_coo_cuda_kernelIhiEEvPT0_PKT_lll) ;  /* 0xfffffff4047c7950 */ /* 0x000fec0003c3ffff */
.L_x_1555:
        /* <DEDUP_REMOVED lines=15> */
.L_x_8839:


//--------------------- .text._ZN2at6native55_GLOBAL__N__0955718d_22_SparseCsrTensorMath_cu_868dd54543convert_indices_from_coo_to_csr_cuda_kernelIslEEvPT0_PKT_ll --------------------------
	.section	.text._ZN2at6native55_GLOBAL__N__0955718d_22_SparseCsrTensorMath_cu_868dd54543convert_indices_from_coo_to_csr_cuda_kernelIslEEvPT0_PKT_ll,"ax",@progbits
	.align	128
.text._ZN2at6native55_GLOBAL__N__0955718d_22_SparseCsrTensorMath_cu_868dd54543convert_indices_from_coo_to_csr_cuda_kernelIslEEvPT0_PKT_ll:
        .type           _ZN2at6native55_GLOBAL__N__0955718d_22_SparseCsrTensorMath_cu_868dd54543convert_indices_from_coo_to_csr_cuda_kernelIslEEvPT0_PKT_ll,@function
        .size           _ZN2at6native55_GLOBAL__N__0955718d_22_SparseCsrTensorMath_cu_868dd54543convert_indices_from_coo_to_csr_cuda_kernelIslEEvPT0_PKT_ll,(.L_x_8841 - _ZN2at6native55_GLOBAL__N__0955718d_22_SparseCsrTensorMath_cu_868dd54543convert_indices_from_coo_to_csr_cuda_kernelIslEEvPT0_PKT_ll)
        .other          _ZN2at6native55_GLOBAL__N__0955718d_22_SparseCsrTensorMath_cu_868dd54543convert_indices_from_coo_to_csr_cuda_kernelIslEEvPT0_PKT_ll,@"STO_CUDA_ENTRY STV_DEFAULT"
_ZN2at6native55_GLOBAL__N__0955718d_22_SparseCsrTensorMath_cu_868dd54543convert_indices_from_coo_to_csr_cuda_kernelIslEEvPT0_PKT_ll:
[----:B------:R-:W-:Y:S01]  /*0000*/  LDC R1, c[0x0][0x37c] ;  /* 0x0000df00ff017b82 */ /* 0x000fe20000000800 */
[----:B------:R-:W0:Y:S01]  /*0010*/  S2R R4, SR_CTAID.X ;  /* 0x0000000000047919 */ /* 0x000e220000002500 */
[----:B------:R-:W0:Y:S01]  /*0020*/  LDCU UR4, c[0x0][0x360] ;  /* 0x00006c00ff0477ac */ /* 0x000e220008000800 */
[----:B------:R-:W0:Y:S01]  /*0030*/  S2R R3, SR_TID.X ;  /* 0x0000000000037919 */ /* 0x000e220000002100 */
[----:B------:R-:W1:Y:S01]  /*0040*/  LDCU.64 UR8, c[0x0][0x358] ;  /* 0x00006b00ff0877ac */ /* 0x000e620008000a00 */
[----:B------:R-:W2:Y:S01]  /*0050*/  LDCU.64 UR12, c[0x0][0x380] ;  /* 0x00007000ff0c77ac */ /* 0x000ea20008000a00 */
[----:B0-----:R-:W-:-:S05]  /*0060*/  IMAD R4, R4, UR4, R3 ;  /* 0x0000000404047c24 */ /* 0x001fca000f8e0203 */
[----:B------:R-:W-:-:S13]  /*0070*/  ISETP.NE.AND P0, PT, R4, RZ, PT ;  /* 0x000000ff0400720c */ /* 0x000fda0003f05270 */
[----:B-12---:R-:W-:Y:S05]  /*0080*/  @P0 BRA `(.L_x_1556) ;  /* 0x00000000005c0947 */ /* 0x006fea0003800000 */
[----:B------:R-:W0:Y:S02]  /*0090*/  LDC.64 R2, c[0x0][0x388] ;  /* 0x0000e200ff027b82 */ /* 0x000e240000000a00 */
[----:B0-----:R-:W2:Y:S02]  /*00a0*/  LDG.E.U16 R0, desc[UR8][R2.64] ;  /* 0x0000000802007981 */ /* 0x001ea4000c1e1500 */
[----:B--2---:R-:W-:-:S04]  /*00b0*/  PRMT R0, R0, 0x9910, RZ ;  /* 0x0000991000007816 */ /* 0x004fc800000000ff */
[----:B------:R-:W-:-:S13]  /*00c0*/  ISETP.GE.AND P0, PT, R0, RZ, PT ;  /* 0x000000ff0000720c */ /* 0x000fda0003f06270 */
[----:B------:R-:W-:Y:S05]  /*00d0*/  @!P0 EXIT ;  /* 0x000000000000894d */ /* 0x000fea0003800000 */
[----:B------:R-:W0:Y:S01]  /*00e0*/  LDCU.64 UR10, c[0x0][0x380] ;  /* 0x00007000ff0a77ac */ /* 0x000e220008000a00 */
[----:B------:R-:W-:Y:S01]  /*00f0*/  UMOV UR4, URZ ;  /* 0x000000ff00047c82 */ /* 0x000fe20008000000 */
[----:B------:R-:W-:-:S05]  /*0100*/  UMOV UR5, URZ ;  /* 0x000000ff00057c82 */ /* 0x000fca0008000000 */
.L_x_1557:
[----:B0-----:R-:W-:-:S04]  /*0110*/  ULEA UR6, UP0, UR4, UR10, 0x3 ;  /* 0x0000000a04067291 */ /* 0x001fc8000f8018ff */
[----:B------:R-:W-:Y:S02]  /*0120*/  ULEA.HI.X UR7, UR4, UR11, UR5, 0x3, UP0 ;  /* 0x0000000b04077291 */ /* 0x000fe400080f1c05 */
[----:B------:R-:W-:-:S04]  /*0130*/  IMAD.U32 R4, RZ, RZ, UR6 ;  /* 0x00000006ff047e24 */ /* 0x000fc8000f8e00ff */
[----:B------:R-:W-:-:S05]  /*0140*/  IMAD.U32 R5, RZ, RZ, UR7 ;  /* 0x00000007ff057e24 */ /* 0x000fca000f8e00ff */
[----:B------:R1:W-:Y:S04]  /*0150*/  STG.E.64 desc[UR8][R4.64], RZ ;  /* 0x000000ff04007986 */ /* 0x0003e8000c101b08 */
[----:B------:R-:W2:Y:S01]  /*0160*/  LDG.E.S16 R0, desc[UR8][R2.64] ;  /* 0x0000000802007981 */ /* 0x000ea2000c1e1700 */
[----:B------:R-:W-:Y:S01]  /*0170*/  IMAD.U32 R7, RZ, RZ, UR5 ;  /* 0x00000005ff077e24 */ /* 0x000fe2000f8e00ff */
[----:B------:R-:W-:-:S04]  /*0180*/  UIADD3 UR6, UP0, UPT, UR4, 0x1, URZ ;  /* 0x0000000104067890 */ /* 0x000fc8000ff1e0ff */
[----:B------:R-:W-:Y:S01]  /*0190*/  UIADD3.X UR5, UPT, UPT, URZ, UR5, URZ, UP0, !UPT ;  /* 0x00000005ff057290 */ /* 0x000fe200087fe4ff */
[----:B--2---:R-:W-:Y:S02]  /*01a0*/  ISETP.LE.U32.AND P0, PT, R0, UR4, PT ;  /* 0x0000000400007c0c */ /* 0x004fe4000bf03070 */
[----:B------:R-:W-:Y:S01]  /*01b0*/  UMOV UR4, UR6 ;  /* 0x0000000600047c82 */ /* 0x000fe20008000000 */
[----:B------:R-:W-:-:S04]  /*01c0*/  SHF.R.S32.HI R0, RZ, 0x1f, R0 ;  /* 0x0000001fff007819 */ /* 0x000fc80000011400 */
[----:B------:R-:W-:-:S13]  /*01d0*/  ISETP.GE.AND.EX P0, PT, R7, R0, PT, P0 ;  /* 0x000000000700720c */ /* 0x000fda0003f06300 */
[----:B-1----:R-:W-:Y:S05]  /*01e0*/  @!P0 BRA `(.L_x_1557) ;  /* 0xfffffffc00c88947 */ /* 0x002fea000383ffff */
[----:B------:R-:W-:Y:S05]  /*01f0*/  EXIT ;  /* 0x000000000000794d */ /* 0x000fea0003800000 */
.L_x_1556:
[----:B------:R-:W0:Y:S02]  /*0200*/  LDC.64 R6, c[0x0][0x398] ;  /* 0x0000e600ff067b82 */ /* 0x000e240000000a00 */
[----:B0-----:R-:W-:-:S04]  /*0210*/  ISETP.GE.U32.AND P0, PT, R4, R6, PT ;  /* 0x000000060400720c */ /* 0x001fc80003f06070 */
[----:B------:R-:W-:-:S13]  /*0220*/  ISETP.GE.AND.EX P0, PT, RZ, R7, PT, P0 ;  /* 0x00000007ff00720c */ /* 0x000fda0003f06300 */
[----:B------:R-:W-:Y:S05]  /*0230*/  @P0 BRA `(.L_x_1558) ;  /* 0x0000000000640947 */ /* 0x000fea0003800000 */
[----:B------:R-:W0:Y:S02]  /*0240*/  LDCU.64 UR4, c[0x0][0x388] ;  /* 0x00007100ff0477ac */ /* 0x000e240008000a00 */
[----:B0-----:R-:W-:-:S04]  /*0250*/  LEA R2, P0, R4, UR4, 0x1 ;  /* 0x0000000404027c11 */ /* 0x001fc8000f8008ff */
[----:B------:R-:W-:-:S05]  /*0260*/  LEA.HI.X R3, R4, UR5, RZ, 0x1, P0 ;  /* 0x0000000504037c11 */ /* 0x000fca00080f0cff */
[----:B------:R-:W2:Y:S04]  /*0270*/  LDG.E.U16 R5, desc[UR8][R2.64] ;  /* 0x0000000802057981 */ /* 0x000ea8000c1e1500 */
[----:B------:R-:W3:Y:S01]  /*0280*/  LDG.E.U16 R0, desc[UR8][R2.64+-0x2] ;  /* 0xfffffe0802007981 */ /* 0x000ee2000c1e1500 */
[----:B--2---:R-:W-:Y:S02]  /*0290*/  PRMT R5, R5, 0x9910, RZ ;  /* 0x0000991005057816 */ /* 0x004fe400000000ff */
[----:B---3--:R-:W-:-:S03]  /*02a0*/  PRMT R6, R0, 0x9910, RZ ;  /* 0x0000991000067816 */ /* 0x008fc600000000ff */
[----:B------:R-:W-:Y:S02]  /*02b0*/  IMAD.MOV.U32 R0, RZ, RZ, R5 ;  /* 0x000000ffff007224 */ /* 0x000fe400078e0005 */
[----:B------:R-:W-:-:S05]  /*02c0*/  IMAD.MOV.U32 R5, RZ, RZ, R6 ;  /* 0x000000ffff057224 */ /* 0x000fca00078e0006 */
[----:B------:R-:W-:-:S13]  /*02d0*/  ISETP.GE.AND P0, PT, R5, R0, PT ;  /* 0x000000000500720c */ /* 0x000fda0003f06270 */
[----:B------:R-:W-:Y:S05]  /*02e0*/  @P0 EXIT ;  /* 0x000000000000094d */ /* 0x000fea0003800000 */
[--C-:B------:R-:W-:Y:S01]  /*02f0*/  SHF.R.S32.HI R11, RZ, 0x1f, R5.reuse ;  /* 0x0000001fff0b7819 */ /* 0x100fe20000011405 */
[----:B------:R-:W-:-:S07]  /*0300*/  IMAD.MOV.U32 R9, RZ, RZ, R5 ;  /* 0x000000ffff097224 */ /* 0x000fce00078e0005 */
.L_x_1559:
[----:B------:R-:W-:Y:S01]  /*0310*/  LEA R6, P0, R9, UR12, 0x3 ;  /* 0x0000000c09067c11 */ /* 0x000fe2000f8018ff */
[----:B------:R-:W-:-:S03]  /*0320*/  IMAD.MOV.U32 R5, RZ, RZ, RZ ;  /* 0x000000ffff057224 */ /* 0x000fc600078e00ff */
[----:B------:R-:W-:-:S05]  /*0330*/  LEA.HI.X R7, R9, UR13, R11, 0x3, P0 ;  /* 0x0000000d09077c11 */ /* 0x000fca00080f1c0b */
[----:B------:R0:W-:Y:S04]  /*0340*/  STG.E.64 desc[UR8][R6.64+0x8], R4 ;  /* 0x0000080406007986 */ /* 0x0001e8000c101b08 */
[----:B------:R-:W2:Y:S01]  /*0350*/  LDG.E.S16 R0, desc[UR8][R2.64] ;  /* 0x0000000802007981 */ /* 0x000ea2000c1e1700 */
[----:B------:R-:W-:-:S05]  /*0360*/  IADD3 R9, P0, PT, R9, 0x1, RZ ;  /* 0x0000000109097810 */ /* 0x000fca0007f1e0ff */
[----:B------:R-:W-:Y:S01]  /*0370*/  IMAD.X R11, RZ, RZ, R11, P0 ;  /* 0x000000ffff0b7224 */ /* 0x000fe200000e060b */
[----:B--2---:R-:W-:Y:S02]  /*0380*/  ISETP.GE.U32.AND P0, PT, R9, R0, PT ;  /* 0x000000000900720c */ /* 0x004fe40003f06070 */
[----:B------:R-:W-:-:S04]  /*0390*/  SHF.R.S32.HI R0, RZ, 0x1f, R0 ;  /* 0x0000001fff007819 */ /* 0x000fc80000011400 */
[----:B------:R-:W-:-:S13]  /*03a0*/  ISETP.GE.AND.EX P0, PT, R11, R0, PT, P0 ;  /* 0x000000000b00720c */ /* 0x000fda0003f06300 */
[----:B0-----:R-:W-:Y:S05]  /*03b0*/  @!P0 BRA `(.L_x_1559) ;  /* 0xfffffffc00d48947 */ /* 0x001fea000383ffff */
[----:B------:R-:W-:Y:S05]  /*03c0*/  EXIT ;  /* 0x000000000000794d */ /* 0x000fea0003800000 */
.L_x_1558:
[----:B------:R-:W-:-:S04]  /*03d0*/  ISETP.NE.U32.AND P0, PT, R4, R6, PT ;  /* 0x000000060400720c */ /* 0x000fc80003f05070 */
[----:B------:R-:W-:-:S13]  /*03e0*/  ISETP.NE.AND.EX P0, PT, RZ, R7, PT, P0 ;  /* 0x00000007ff00720c */ /* 0x000fda0003f05300 */
[----:B------:R-:W-:Y:S05]  /*03f0*/  @P0 EXIT ;  /* 0x000000000000094d */ /* 0x000fea0003800000 */
[----:B------:R-:W0:Y:S02]  /*0400*/  LDCU.64 UR4, c[0x0][0x388] ;  /* 0x00007100ff0477ac */ /* 0x000e240008000a00 */
[----:B0-----:R-:W-:-:S04]  /*0410*/  LEA R2, P0, R6, UR4, 0x1 ;  /* 0x0000000406027c11 */ /* 0x001fc8000f8008ff */
[----:B------:R-:W-:Y:S01]  /*0420*/  LEA.HI.X R3, R6, UR5, R7, 0x1, P0 ;  /* 0x0000000506037c11 */ /* 0x000fe200080f0c07 */
[----:B------:R-:W0:Y:S04]  /*0430*/  LDCU.64 UR4, c[0x0][0x390] ;  /* 0x00007200ff0477ac */ /* 0x000e280008000a00 */
[----:B------:R-:W0:Y:S02]  /*0440*/  LDG.E.S16 R0, desc[UR8][R2.64+-0x2] ;  /* 0xfffffe0802007981 */ /* 0x000e24000c1e1700 */
[----:B0-----:R-:W-:Y:S02]  /*0450*/  ISETP.GE.U32.AND P0, PT, R0, UR4, PT ;  /* 0x0000000400007c0c */ /* 0x001fe4000bf06070 */
[----:B------:R-:W-:-:S04]  /*0460*/  SHF.R.S32.HI R2, RZ, 0x1f, R0 ;  /* 0x0000001fff027819 */ /* 0x000fc80000011400 */
[----:B------:R-:W-:-:S13]  /*0470*/  ISETP.GE.AND.EX P0, PT, R2, UR5, PT, P0 ;  /* 0x0000000502007c0c */ /* 0x000fda000bf06300 */
[----:B------:R-:W-:Y:S05]  /*0480*/  @P0 EXIT ;  /* 0x000000000000094d */ /* 0x000fea0003800000 */
[C---:B------:R-:W-:Y:S02]  /*0490*/  IADD3 R3, P0, PT, R0.reuse, -UR4, RZ ;  /* 0x8000000400037c10 */ /* 0x040fe4000ff1e0ff */
[----:B------:R-:W-:Y:S02]  /*04a0*/  IADD3 R11, P2, PT, -R0, UR4, RZ ;  /* 0x00000004000b7c10 */ /* 0x000fe4000ff5e1ff */
[----:B------:R-:W-:Y:S02]  /*04b0*/  ISETP.GT.U32.AND P1, PT, R3, -0x10, PT ;  /* 0xfffffff00300780c */ /* 0x000fe40003f24070 */
[----:B------:R-:W-:Y:S02]  /*04c0*/  IADD3.X R3, PT, PT, R2, ~UR5, RZ, P0, !PT ;  /* 0x8000000502037c10 */ /* 0x000fe400087fe4ff */
[----:B------:R-:W-:Y:S02]  /*04d0*/  LOP3.LUT R12, R11, 0xf, RZ, 0xc0, !PT ;  /* 0x0000000f0b0c7812 */ /* 0x000fe400078ec0ff */
[----:B------:R-:W-:-:S02]  /*04e0*/  ISETP.GT.U32.AND.EX P1, PT, R3, -0x1, PT, P1 ;  /* 0xffffffff0300780c */ /* 0x000fc40003f24110 */
[----:B------:R-:W-:Y:S02]  /*04f0*/  ISETP.NE.U32.AND P0, PT, R12, RZ, PT ;  /* 0x000000ff0c00720c */ /* 0x000fe40003f05070 */
[----:B------:R-:W-:Y:S02]  /*0500*/  IADD3.X R10, PT, PT, ~R2, UR5, RZ, P2, !PT ;  /* 0x00000005020a7c10 */ /* 0x000fe400097fe5ff */
[----:B------:R-:W-:-:S07]  /*0510*/  ISETP.NE.AND.EX P0, PT, RZ, RZ, PT, P0 ;  /* 0x000000ffff00720c */ /* 0x000fce0003f05300 */
[----:B------:R-:W-:Y:S06]  /*0520*/  @P1 BRA `(.L_x_1560) ;  /* 0x0000000000881947 */ /* 0x000fec0003800000 */
[----:B------:R-:W0:Y:S01]  /*0530*/  LDC.64 R4, c[0x0][0x380] ;  /* 0x0000e000ff047b82 */ /* 0x000e220000000a00 */
[----:B------:R-:W-:-:S07]  /*0540*/  LOP3.LUT R9, R11, 0xfffffff0, RZ, 0xc0, !PT ;  /* 0xfffffff00b097812 */ /* 0x000fce00078ec0ff */
[----:B------:R-:W1:Y:S01]  /*0550*/  LDC.64 R6, c[0x0][0x398] ;  /* 0x0000e600ff067b82 */ /* 0x000e620000000a00 */
[----:B0-----:R-:W-:-:S04]  /*0560*/  LEA R3, P1, R0, R4, 0x3 ;  /* 0x0000000400037211 */ /* 0x001fc800078218ff */
[----:B------:R-:W-:Y:S02]  /*0570*/  IADD3 R3, P2, PT, R3, 0x40, RZ ;  /* 0x0000004003037810 */ /* 0x000fe40007f5e0ff */
[----:B------:R-:W-:-:S05]  /*0580*/  LEA.HI.X R8, R0, R5, R2, 0x3, P1 ;  /* 0x0000000500087211 */ /* 0x000fca00008f1c02 */
[----:B-1----:R-:W-:-:S07]  /*0590*/  IMAD.X R8, RZ, RZ, R8, P2 ;  /* 0x000000ffff087224 */ /* 0x002fce00010e0608 */
.L_x_1561:
[----:B0-----:R-:W-:Y:S01]  /*05a0*/  IMAD.MOV.U32 R4, RZ, RZ, R3 ;  /* 0x000000ffff047224 */ /* 0x001fe200078e0003 */
[----:B------:R-:W-:Y:S01]  /*05b0*/  IADD3 R9, P1, PT, R9, -0x10, RZ ;  /* 0xfffffff009097810 */ /* 0x000fe20007f3e0ff */
[----:B------:R-:W-:Y:S01]  /*05c0*/  IMAD.MOV.U32 R5, RZ, RZ, R8 ;  /* 0x000000ffff057224 */ /* 0x000fe200078e0008 */
[----:B------:R-:W-:Y:S02]  /*05d0*/  IADD3 R0, P2, PT, R0, 0x10, RZ ;  /* 0x0000001000007810 */ /* 0x000fe40007f5e0ff */
[----:B------:R-:W-:Y:S02]  /*05e0*/  IADD3.X R10, PT, PT, R10, -0x1, RZ, P1, !PT ;  /* 0xffffffff0a0a7810 */ /* 0x000fe40000ffe4ff */
[----:B------:R0:W-:Y:S01]  /*05f0*/  STG.E.64 desc[UR8][R4.64+-0x38], R6 ;  /* 0xffffc80604007986 */ /* 0x0001e2000c101b08 */
[----:B------:R-:W-:Y:S01]  /*0600*/  ISETP.NE.U32.AND P1, PT, R9, RZ, PT ;  /* 0x000000ff0900720c */ /* 0x000fe20003f25070 */
[----:B------:R-:W-:Y:S01]  /*0610*/  IMAD.X R2, RZ, RZ, R2, P2 ;  /* 0x000000ffff027224 */ /* 0x000fe200010e0602 */
[----:B------:R-:W-:Y:S01]  /*0620*/  IADD3 R3, P3, PT, R4, 0x80, RZ ;  /* 0x0000008004037810 */ /* 0x000fe20007f7e0ff */
[----:B------:R0:W-:Y:S01]  /*0630*/  STG.E.64 desc[UR8][R4.64+-0x30], R6 ;  /* 0xffffd00604007986 */ /* 0x0001e2000c101b08 */
[----:B------:R-:W-:-:S03]  /*0640*/  ISETP.NE.AND.EX P1, PT, R10, RZ, PT, P1 ;  /* 0x000000ff0a00720c */ /* 0x000fc60003f25310 */
[----:B------:R0:W-:Y:S01]  /*0650*/  STG.E.64 desc[UR8][R4.64+-0x28], R6 ;  /* 0xffffd80604007986 */ /* 0x0001e2000c101b08 */
[----:B------:R-:W-:-:S03]  /*0660*/  IMAD.X R8, RZ, RZ, R5, P3 ;  /* 0x000000ffff087224 */ /* 0x000fc600018e0605 */
[----:B------:R0:W-:Y:S04]  /*0670*/  STG.E.64 desc[UR8][R4.64+-0x20], R6 ;  /* 0xffffe00604007986 */ /* 0x0001e8000c101b08 */
        /* <DEDUP_REMOVED lines=11> */
[----:B------:R0:W-:Y:S01]  /*0730*/  STG.E.64 desc[UR8][R4.64+0x40], R6 ;  /* 0x0000400604007986 */ /* 0x0001e2000c101b08 */
[----:B------:R-:W-:Y:S05]  /*0740*/  @P1 BRA `(.L_x_1561) ;  /* 0xfffffffc00941947 */ /* 0x000fea000383ffff */
.L_x_1560:
[----:B------:R-:W-:Y:S05]  /*0750*/  @!P0 EXIT ;  /* 0x000000000000894d */ /* 0x000fea0003800000 */
[----:B------:R-:W-:Y:S02]  /*0760*/  ISETP.GE.U32.AND P0, PT, R12, 0x8, PT ;  /* 0x000000080c00780c */ /* 0x000fe40003f06070 */
[----:B------:R-:W-:Y:S02]  /*0770*/  LOP3.LUT R3, R11, 0x7, RZ, 0xc0, !PT ;  /* 0x000000070b037812 */ /* 0x000fe400078ec0ff */
[----:B------:R-:W-:Y:S02]  /*0780*/  ISETP.GE.U32.AND.EX P0, PT, RZ, RZ, PT, P0 ;  /* 0x000000ffff00720c */ /* 0x000fe40003f06100 */
[----:B------:R-:W-:-:S04]  /*0790*/  ISETP.NE.U32.AND P1, PT, R3, RZ, PT ;  /* 0x000000ff0300720c */ /* 0x000fc80003f25070 */
[----:B------:R-:W-:-:S07]  /*07a0*/  ISETP.NE.AND.EX P1, PT, RZ, RZ, PT, P1 ;  /* 0x000000ffff00720c */ /* 0x000fce0003f25310 */
[----:B------:R-:W-:Y:S06]  /*07b0*/  @!P0 BRA `(.L_x_1562) ;  /* 0x0000000000388947 */ /* 0x000fec0003800000 */
[----:B0-----:R-:W0:Y:S08]  /*07c0*/  LDC.64 R4, c[0x0][0x380] ;  /* 0x0000e000ff047b82 */ /* 0x001e300000000a00 */
[----:B------:R-:W1:Y:S01]  /*07d0*/  LDC.64 R6, c[0x0][0x398] ;  /* 0x0000e600ff067b82 */ /* 0x000e620000000a00 */
[----:B0-----:R-:W-:-:S04]  /*07e0*/  LEA R4, P0, R0, R4, 0x3 ;  /* 0x0000000400047211 */ /* 0x001fc800078018ff */
[C---:B------:R-:W-:Y:S02]  /*07f0*/  LEA.HI.X R5, R0.reuse, R5, R2, 0x3, P0 ;  /* 0x0000000500057211 */ /* 0x040fe400000f1c02 */
[----:B------:R-:W-:-:S03]  /*0800*/  IADD3 R0, P0, PT, R0, 0x8, RZ ;  /* 0x0000000800007810 */ /* 0x000fc60007f1e0ff */
[----:B-1----:R1:W-:Y:S02]  /*0810*/  STG.E.64 desc[UR8][R4.64+0x8], R6 ;  /* 0x0000080604007986 */ /* 0x0023e4000c101b08 */
[----:B------:R-:W-:Y:S02]  /*0820*/  IMAD.X R2, RZ, RZ, R2, P0 ;  /* 0x000000ffff027224 */ /* 0x000fe400000e0602 */
[----:B------:R1:W-:Y:S04]  /*0830*/  STG.E.64 desc[UR8][R4.64+0x10], R6 ;  /* 0x0000100604007986 */ /* 0x0003e8000c101b08 */
[----:B------:R1:W-:Y:S04]  /*0840*/  STG.E.64 desc[UR8][R4.64+0x18], R6 ;  /* 0x0000180604007986 */ /* 0x0003e8000c101b08 */
[----:B------:R1:W-:Y:S04]  /*0850*/  STG.E.64 desc[UR8][R4.64+0x20], R6 ;  /* 0x0000200604007986 */ /* 0x0003e8000c101b08 */
[----:B------:R1:W-:Y:S04]  /*0860*/  STG.E.64 desc[UR8][R4.64+0x28], R6 ;  /* 0x0000280604007986 */ /* 0x0003e8000c101b08 */
[----:B------:R1:W-:Y:S04]  /*0870*/  STG.E.64 desc[UR8][R4.64+0x30], R6 ;  /* 0x0000300604007986 */ /* 0x0003e8000c101b08 */
[----:B------:R1:W-:Y:S04]  /*0880*/  STG.E.64 desc[UR8][R4.64+0x38], R6 ;  /* 0x0000380604007986 */ /* 0x0003e8000c101b08 */
[----:B------:R1:W-:Y:S02]  /*0890*/  STG.E.64 desc[UR8][R4.64+0x40], R6 ;  /* 0x0000400604007986 */ /* 0x0003e4000c101b08 */
.L_x_1562:
[----:B------:R-:W-:Y:S05]  /*08a0*/  @!P1 EXIT ;  /* 0x000000000000994d */ /* 0x000fea0003800000 */
[----:B------:R-:W-:Y:S01]  /*08b0*/  ISETP.GE.U32.AND P0, PT, R3, 0x4, PT ;  /* 0x000000040300780c */ /* 0x000fe20003f06070 */
[----:B------:R-:W-:Y:S01]  /*08c0*/  IMAD.MOV.U32 R9, RZ, RZ, RZ ;  /* 0x000000ffff097224 */ /* 0x000fe200078e00ff */
[----:B------:R-:W-:Y:S02]  /*08d0*/  LOP3.LUT R8, R11, 0x3, RZ, 0xc0, !PT ;  /* 0x000000030b087812 */ /* 0x000fe400078ec0ff */
[----:B------:R-:W-:Y:S02]  /*08e0*/  ISETP.GE.U32.AND.EX P0, PT, RZ, RZ, PT, P0 ;  /* 0x000000ffff00720c */ /* 0x000fe40003f06100 */
[----:B------:R-:W-:-:S04]  /*08f0*/  ISETP.NE.U32.AND P1, PT, R8, RZ, PT ;  /* 0x000000ff0800720c */ /* 0x000fc80003f25070 */
[----:B------:R-:W-:-:S07]  /*0900*/  ISETP.NE.AND.EX P1, PT, R9, RZ, PT, P1 ;  /* 0x000000ff0900720c */ /* 0x000fce0003f25310 */
[----:B------:R-:W-:Y:S06]  /*0910*/  @!P0 BRA `(.L_x_1563) ;  /* 0x0000000000288947 */ /* 0x000fec0003800000 */
[----:B01----:R-:W0:Y:S08]  /*0920*/  LDC.64 R4, c[0x0][0x380] ;  /* 0x0000e000ff047b82 */ /* 0x003e300000000a00 */
        /* <DEDUP_REMOVED lines=8> */
[----:B------:R2:W-:Y:S02]  /*09b0*/  STG.E.64 desc[UR8][R4.64+0x20], R6 ;  /* 0x0000200604007986 */ /* 0x0005e4000c101b08 */
.L_x_1563:
[----:B------:R-:W-:Y:S05]  /*09c0*/  @!P1 EXIT ;  /* 0x000000000000994d */ /* 0x000fea0003800000 */
[----:B012---:R-:W0:Y:S08]  /*09d0*/  LDC.64 R6, c[0x0][0x380] ;  /* 0x0000e000ff067b82 */ /* 0x007e300000000a00 */
[----:B------:R-:W1:Y:S01]  /*09e0*/  LDC.64 R4, c[0x0][0x398] ;  /* 0x0000e600ff047b82 */ /* 0x000e620000000a00 */
[----:B0-----:R-:W-:-:S04]  /*09f0*/  LEA R3, P0, R0, R6, 0x3 ;  /* 0x0000000600037211 */ /* 0x001fc800078018ff */
[----:B------:R-:W-:Y:S02]  /*0a00*/  LEA.HI.X R2, R0, R7, R2, 0x3, P0 ;  /* 0x0000000700027211 */ /* 0x000fe400000f1c02 */
[----:B------:R-:W-:-:S05]  /*0a10*/  IADD3 R0, P0, PT, R3, 0x8, RZ ;  /* 0x0000000803007810 */ /* 0x000fca0007f1e0ff */
[----:B-1----:R-:W-:-:S08]  /*0a20*/  IMAD.X R7, RZ, RZ, R2, P0 ;  /* 0x000000ffff077224 */ /* 0x002fd000000e0602 */
.L_x_1564:
[----:B------:R-:W-:Y:S01]  /*0a30*/  IMAD.MOV.U32 R2, RZ, RZ, R0 ;  /* 0x000000ffff027224 */ /* 0x000fe200078e0000 */
[----:B------:R-:W-:Y:S01]  /*0a40*/  IADD3 R8, P0, PT, R8, -0x1, RZ ;  /* 0xffffffff08087810 */ /* 0x000fe20007f1e0ff */
[--C-:B------:R-:W-:Y:S01]  /*0a50*/  IMAD.MOV.U32 R3, RZ, RZ, R7.reuse ;  /* 0x000000ffff037224 */ /* 0x100fe200078e0007 */
[----:B------:R-:W-:Y:S02]  /*0a60*/  IADD3 R0, P1, PT, R0, 0x8, RZ ;  /* 0x0000000800007810 */ /* 0x000fe40007f3e0ff */
[----:B------:R-:W-:Y:S02]  /*0a70*/  IADD3.X R9, PT, PT, R9, -0x1, RZ, P0, !PT ;  /* 0xffffffff09097810 */ /* 0x000fe400007fe4ff */
[----:B------:R0:W-:Y:S01]  /*0a80*/  STG.E.64 desc[UR8][R2.64], R4 ;  /* 0x0000000402007986 */ /* 0x0001e2000c101b08 */
[----:B------:R-:W-:Y:S01]  /*0a90*/  ISETP.NE.U32.AND P0, PT, R8, RZ, PT ;  /* 0x000000ff0800720c */ /* 0x000fe20003f05070 */
[----:B------:R-:W-:-:S03]  /*0aa0*/  IMAD.X R7, RZ, RZ, R7, P1 ;  /* 0x000000ffff077224 */ /* 0x000fc600008e0607 */
[----:B------:R-:W-:-:S13]  /*0ab0*/  ISETP.NE.AND.EX P0, PT, R9, RZ, PT, P0 ;  /* 0x000000ff0900720c */ /* 0x000fda0003f05300 */
[----:B0-----:R-:W-:Y:S05]  /*0ac0*/  @P0 BRA `(.L_x_1564) ;  /* 0xfffffffc00d80947 */ /* 0x001fea000383ffff */
[----:B------:R-:W-:Y:S05]  /*0ad0*/  EXIT ;  /* 0x000000000000794d */ /* 0x000fea0003800000 */
.L_x_1565:
        /* <DEDUP_REMOVED lines=10> */
.L_x_8841:


//--------------------- .text._ZN2at6native55_GLOBAL__N__0955718d_22_SparseCsrTensorMath_cu_868dd54543convert_indices_from_coo_to_csr_cuda_kernelIllEEvPT0_PKT_ll --------------------------
	.section	.text._ZN2at6native55_GLOBAL__N__0955718d_22_SparseCsrTensorMath_cu_868dd54543convert_indices_from_coo_to_csr_cuda_kernelIllEEvPT0_PKT_ll,"ax",@progbits
	.align	128
.text._ZN2at6native55_GLOBAL__N__0955718d_22_SparseCsrTensorMath_cu_868dd54543convert_indices_from_coo_to_csr_cuda_kernelIllEEvPT0_PKT_ll:
        .type           _ZN2at6native55_GLOBAL__N__0955718d_22_SparseCsrTensorMath_cu_868dd54543convert_indices_from_coo_to_csr_cuda_kernelIllEEvPT0_PKT_ll,@function
        .size           _ZN2at6native55_GLOBAL__N__0955718d_22_SparseCsrTensorMath_cu_868dd54543convert_indices_from_coo_to_csr_cuda_kernelIllEEvPT0_PKT_ll,(.L_x_8842 - _ZN2at6native55_GLOBAL__N__0955718d_22_SparseCsrTensorMath_cu_868dd54543convert_indices_from_coo_to_csr_cuda_kernelIllEEvPT0_PKT_ll)
        .other          _ZN2at6native55_GLOBAL__N__0955718d_22_SparseCsrTensorMath_cu_868dd54543convert_indices_from_coo_to_csr_cuda_kernelIllEEvPT0_PKT_ll,@"STO_CUDA_ENTRY STV_DEFAULT"
_ZN2at6native55_GLOBAL__N__0955718d_22_SparseCsrTensorMath_cu_868dd54543convert_indices_from_coo_to_csr_cuda_kernelIllEEvPT0_PKT_ll:
        /* <DEDUP_REMOVED lines=10> */
[----:B0-----:R-:W2:Y:S02]  /*00a0*/  LDG.E R0, desc[UR8][R2.64+0x4] ;  /* 0x0000040802007981 */ /* 0x001ea4000c1e1900 */
[----:B--2---:R-:W-:-:S13]  /*00b0*/  ISETP.GE.AND P0, PT, R0, RZ, PT ;  /* 0x000000ff0000720c */ /* 0x004fda0003f06270 */
[----:B------:R-:W-:Y:S05]  /*00c0*/  @!P0 EXIT ;  /* 0x000000000000894d */ /* 0x000fea0003800000 */
[----:B------:R-:W0:Y:S01]  /*00d0*/  LDCU.64 UR10, c[0x0][0x380] ;  /* 0x00007000ff0a77ac */ /* 0x000e220008000a00 */
[----:B------:R-:W-:Y:S01]  /*00e0*/  UMOV UR4, URZ ;  /* 0x000000ff00047c82 */ /* 0x000fe20008000000 */
[----:B------:R-:W-:-:S05]  /*00f0*/  UMOV UR5, URZ ;  /* 0x000000ff00057c82 */ /* 0x000fca0008000000 */
.L_x_1567:
[----:B0-----:R-:W-:-:S04]  /*0100*/  ULEA UR6, UP0, UR4, UR10, 0x3 ;  /* 0x0000000a04067291 */ /* 0x001fc8000f8018ff */
[----:B------:R-:W-:Y:S02]  /*0110*/  ULEA.HI.X UR7, UR4, UR11, UR5, 0x3, UP0 ;  /* 0x0000000b04077291 */ /* 0x000fe400080f1c05 */
[----:B------:R-:W-:-:S04]  /*0120*/  IMAD.U32 R6, RZ, RZ, UR6 ;  /* 0x00000006ff067e24 */ /* 0x000fc8000f8e00ff */
[----:B------:R-:W-:-:S05]  /*0130*/  IMAD.U32 R7, RZ, RZ, UR7 ;  /* 0x00000007ff077e24 */ /* 0x000fca000f8e00ff */
[----:B------:R1:W-:Y:S04]  /*0140*/  STG.E.64 desc[UR8][R6.64], RZ ;  /* 0x000000ff06007986 */ /* 0x0003e8000c101b08 */
[----:B------:R-:W2:Y:S01]  /*0150*/  LDG.E.64 R4, desc[UR8][R2.64] ;  /* 0x0000000802047981 */ /* 0x000ea2000c1e1b00 */
[----:B------:R-:W-:Y:S01]  /*0160*/  IMAD.U32 R9, RZ, RZ, UR5 ;  /* 0x00000005ff097e24 */ /* 0x000fe2000f8e00ff */
[----:B------:R-:W-:-:S04]  /*0170*/  UIADD3 UR6, UP0, UPT, UR4, 0x1, URZ ;  /* 0x0000000104067890 */ /* 0x000fc8000ff1e0ff */
[----:B------:R-:W-:Y:S01]  /*0180*/  UIADD3.X UR5, UPT, UPT, URZ, UR5, URZ, UP0, !UPT ;  /* 0x00000005ff057290 */ /* 0x000fe200087fe4ff */
[----:B--2---:R-:W-:Y:S02]  /*0190*/  ISETP.LE.U32.AND P0, PT, R4, UR4, PT ;  /* 0x0000000404007c0c */ /* 0x004fe4000bf03070 */
[----:B------:R-:W-:Y:S02]  /*01a0*/  UMOV UR4, UR6 ;  /* 0x0000000600047c82 */ /* 0x000fe40008000000 */
[----:B------:R-:W-:-:S13]  /*01b0*/  ISETP.GE.AND.EX P0, PT, R9, R5, PT, P0 ;  /* 0x000000050900720c */ /* 0x000fda0003f06300 */
[----:B-1----:R-:W-:Y:S05]  /*01c0*/  @!P0 BRA `(.L_x_1567) ;  /* 0xfffffffc00cc8947 */ /* 0x002fea000383ffff */
[----:B------:R-:W-:Y:S05]  /*01d0*/  EXIT ;  /* 0x000000000000794d */ /* 0x000fea0003800000 */
.L_x_1566:
[----:B------:R-:W0:Y:S02]  /*01e0*/  LDC.64 R4, c[0x0][0x398] ;  /* 0x0000e600ff047b82 */ /* 0x000e240000000a00 */
[----:B0-----:R-:W-:-:S04]  /*01f0*/  ISETP.GE.U32.AND P0, PT, R6, R4, PT ;  /* 0x000000040600720c */ /* 0x001fc80003f06070 */
[----:B------:R-:W-:-:S13]  /*0200*/  ISETP.GE.AND.EX P0, PT, RZ, R5, PT, P0 ;  /* 0x00000005ff00720c */ /* 0x000fda0003f06300 */
[----:B------:R-:W-:Y:S05]  /*0210*/  @P0 BRA `(.L_x_1568) ;  /* 0x0000000000500947 */ /* 0x000fea0003800000 */
[----:B------:R-:W0:Y:S02]  /*0220*/  LDCU.64 UR4, c[0x0][0x388] ;  /* 0x00007100ff0477ac */ /* 0x000e240008000a00 */
[----:B0-----:R-:W-:-:S04]  /*0230*/  LEA R2, P0, R6, UR4, 0x3 ;  /* 0x0000000406027c11 */ /* 0x001fc8000f8018ff */
[----:B------:R-:W-:-:S05]  /*0240*/  LEA.HI.X R3, R6, UR5, RZ, 0x3, P0 ;  /* 0x0000000506037c11 */ /* 0x000fca00080f1cff */
[----:B------:R-:W2:Y:S04]  /*0250*/  LDG.E.64 R4, desc[UR8][R2.64] ;  /* 0x0000000802047981 */ /* 0x000ea8000c1e1b00 */
[----:B------:R-:W2:Y:S02]  /*0260*/  LDG.E.64 R12, desc[UR8][R2.64+-0x8] ;  /* 0xfffff808020c7981 */ /* 0x000ea4000c1e1b00 */
[----:B--2---:R-:W-:-:S04]  /*0270*/  ISETP.GE.U32.AND P0, PT, R12, R4, PT ;  /* 0x000000040c00720c */ /* 0x004fc80003f06070 */
[----:B------:R-:W-:-:S13]  /*0280*/  ISETP.GE.AND.EX P0, PT, R13, R5, PT, P0 ;  /* 0x000000050d00720c */ /* 0x000fda0003f06300 */
[----:B------:R-:W-:Y:S05]  /*0290*/  @P0 EXIT ;  /* 0x000000000000094d */ /* 0x000fea0003800000 */
[----:B------:R-:W-:-:S07]  /*02a0*/  IMAD.MOV.U32 R11, RZ, RZ, R12 ;  /* 0x000000ffff0b7224 */ /* 0x000fce00078e000c */
.L_x_1569:
[----:B------:R-:W-:Y:S01]  /*02b0*/  LEA R8, P0, R11, UR12, 0x3 ;  /* 0x0000000c0b087c11 */ /* 0x000fe2000f8018ff */
[----:B------:R-:W-:-:S03]  /*02c0*/  IMAD.MOV.U32 R7, RZ, RZ, RZ ;  /* 0x000000ffff077224 */ /* 0x000fc600078e00ff */
        /* <DEDUP_REMOVED lines=9> */
.L_x_1568:
[----:B------:R-:W-:-:S04]  /*0360*/  ISETP.NE.U32.AND P0, PT, R6, R4, PT ;  /* 0x000000040600720c */ /* 0x000fc80003f05070 */
[----:B------:R-:W-:-:S13]  /*0370*/  ISETP.NE.AND.EX P0, PT, RZ, R5, PT, P0 ;  /* 0x00000005ff00720c */ /* 0x000fda0003f05300 */
[----:B------:R-:W-:Y:S05]  /*0380*/  @P0 EXIT ;  /* 0x000000000000094d */ /* 0x000fea0003800000 */
[----:B------:R-:W0:Y:S02]  /*0390*/  LDCU.64 UR4, c[0x0][0x388] ;  /* 0x00007100ff0477ac */ /* 0x000e240008000a00 */
[----:B0-----:R-:W-:-:S04]  /*03a0*/  LEA R2, P0, R4, UR4, 0x3 ;  /* 0x0000000404027c11 */ /* 0x001fc8000f8018ff */
[----:B------:R-:W-:Y:S01]  /*03b0*/  LEA.HI.X R3, R4, UR5, R5, 0x3, P0 ;  /* 0x0000000504037c11 */ /* 0x000fe200080f1c05 */
[----:B------:R-:W0:Y:S04]  /*03c0*/  LDCU.64 UR4, c[0x0][0x390] ;  /* 0x00007200ff0477ac */ /* 0x000e280008000a00 */
[----:B------:R-:W0:Y:S02]  /*03d0*/  LDG.E.64 R4, desc[UR8][R2.64+-0x8] ;  /* 0xfffff80802047981 */ /* 0x000e24000c1e1b00 */
[----:B0-----:R-:W-:-:S04]  /*03e0*/  ISETP.GE.U32.AND P0, PT, R4, UR4, PT ;  /* 0x0000000404007c0c */ /* 0x001fc8000bf06070 */
[----:B------:R-:W-:-:S13]  /*03f0*/  ISETP.GE.AND.EX P0, PT, R5, UR5, PT, P0 ;  /* 0x0000000505007c0c */ /* 0x000fda000bf06300 */
[----:B------:R-:W-:Y:S05]  /*0400*/  @P0 EXIT ;  /* 0x000000000000094d */ /* 0x000fea0003800000 */
[----:B------:R-:W-:Y:S02]  /*0410*/  IMAD.MOV.U32 R3, RZ, RZ, R4 ;  /* 0x000000ffff037224 */ /* 0x000fe400078e0004 */
[----:B------:R-:W-:-:S03]  /*0420*/  IMAD.MOV.U32 R0, RZ, RZ, R5 ;  /* 0x000000ffff007224 */ /* 0x000fc600078e0005 */
        /* <DEDUP_REMOVED lines=10> */
[----:B------:R-:W0:Y:S08]  /*04d0*/  LDC.64 R8, c[0x0][0x380] ;  /* 0x0000e000ff087b82 */ /* 0x000e300000000a00 */
[----:B------:R-:W1:Y:S01]  /*04e0*/  LDC.64 R6, c[0x0][0x398] ;  /* 0x0000e600ff067b82 */ /* 0x000e620000000a00 */
[----:B0-----:R-:W-:Y:S02]  /*04f0*/  LEA R2, P1, R3, R8, 0x3 ;  /* 0x0000000803027211 */ /* 0x001fe400078218ff */
[----:B------:R-:W-:-:S02]  /*0500*/  LOP3.LUT R8, R11, 0xfffffff0, RZ, 0xc0, !PT ;  /* 0xfffffff00b087812 */ /* 0x000fc400078ec0ff */
[----:B------:R-:W-:Y:S02]  /*0510*/  IADD3 R2, P2, PT, R2, 0x40, RZ ;  /* 0x0000004002027810 */ /* 0x000fe40007f5e0ff */
[----:B------:R-:W-:-:S05]  /*0520*/  LEA.HI.X R9, R3, R9, R0, 0x3, P1 ;  /* 0x0000000903097211 */ /* 0x000fca00008f1c00 */
[----:B-1----:R-:W-:-:S07]  /*0530*/  IMAD.X R9, RZ, RZ, R9, P2 ;  /* 0x000000ffff097224 */ /* 0x002fce00010e0609 */
.L_x_1571:
        /* <DEDUP_REMOVED lines=27> */
.L_x_1570:
        /* <DEDUP_REMOVED lines=21> */
.L_x_1572:
        /* <DEDUP_REMOVED lines=18> */
.L_x_1573:
[----:B------:R-:W-:Y:S05]  /*0960*/  @!P1 EXIT ;  /* 0x000000000000994d */ /* 0x000fea0003800000 */
[----:B012---:R-:W0:Y:S08]  /*0970*/  LDC.64 R6, c[0x0][0x380] ;  /* 0x0000e000ff067b82 */ /* 0x007e300000000a00 */
[----:B------:R-:W1:Y:S01]  /*0980*/  LDC.64 R4, c[0x0][0x398] ;  /* 0x0000e600ff047b82 */ /* 0x000e620000000a00 */
[----:B0-----:R-:W-:-:S04]  /*0990*/  LEA R2, P0, R3, R6, 0x3 ;  /* 0x0000000603027211 */ /* 0x001fc800078018ff */
[----:B------:R-:W-:Y:S02]  /*09a0*/  LEA.HI.X R3, R3, R7, R0, 0x3, P0 ;  /* 0x0000000703037211 */ /* 0x000fe400000f1c00 */
[----:B------:R-:W-:-:S05]  /*09b0*/  IADD3 R0, P0, PT, R2, 0x8, RZ ;  /* 0x0000000802007810 */ /* 0x000fca0007f1e0ff */
[----:B-1----:R-:W-:-:S08]  /*09c0*/  IMAD.X R7, RZ, RZ, R3, P0 ;  /* 0x000000ffff077224 */ /* 0x002fd000000e0603 */
.L_x_1574:
        /* <DEDUP_REMOVED lines=11> */
.L_x_1575:
        /* <DEDUP_REMOVED lines=16> */
.L_x_8842:


//--------------------- .text._ZN2at6native55_GLOBAL__N__0955718d_22_SparseCsrTensorMath_cu_868dd54543convert_indices_from_coo_to_csr_cuda_kernelIilEEvPT0_PKT_ll --------------------------
	.section	.text._ZN2at6native55_GLOBAL__N__0955718d_22_SparseCsrTensorMath_cu_868dd54543convert_indices_from_coo_to_csr_cuda_kernelIilEEvPT0_PKT_ll,"ax",@progbits
	.align	128
.text._ZN2at6native55_GLOBAL__N__0955718d_22_SparseCsrTensorMath_cu_868dd54543convert_indices_from_coo_to_csr_cuda_kernelIilEEvPT0_PKT_ll:
        .type           _ZN2at6native55_GLOBAL__N__0955718d_22_SparseCsrTensorMath_cu_868dd54543convert_indices_from_coo_to_csr_cuda_kernelIilEEvPT0_PKT_ll,@function
        .size           _ZN2at6native55_GLOBAL__N__0955718d_22_SparseCsrTensorMath_cu_868dd54543convert_indices_from_coo_to_csr_cuda_kernelIilEEvPT0_PKT_ll,(.L_x_8843 - _ZN2at6native55_GLOBAL__N__0955718d_22_SparseCsrTensorMath_cu_868dd54543convert_indices_from_coo_to_csr_cuda_kernelIilEEvPT0_PKT_ll)
        .other          _ZN2at6native55_GLOBAL__N__0955718d_22_SparseCsrTensorMath_cu_868dd54543convert_indices_from_coo_to_csr_cuda_kernelIilEEvPT0_PKT_ll,@"STO_CUDA_ENTRY STV_DEFAULT"
_ZN2at6native55_GLOBAL__N__0955718d_22_SparseCsrTensorMath_cu_868dd54543convert_indices_from_coo_to_csr_cuda_kernelIilEEvPT0_PKT_ll:
        /* <DEDUP_REMOVED lines=16> */
.L_x_1577:
[----:B0-----:R-:W-:-:S04]  /*0100*/  ULEA UR6, UP0, UR4, UR10, 0x3 ;  /* 0x0000000a04067291 */ /* 0x001fc8000f8018ff */
[----:B------:R-:W-:Y:S02]  /*0110*/  ULEA.HI.X UR7, UR4, UR11, UR5, 0x3, UP0 ;  /* 0x0000000b04077291 */ /* 0x000fe400080f1c05 */
[----:B------:R-:W-:-:S04]  /*0120*/  IMAD.U32 R4, RZ, RZ, UR6 ;  /* 0x00000006ff047e24 */ /* 0x000fc8000f8e00ff */
[----:B------:R-:W-:-:S05]  /*0130*/  IMAD.U32 R5, RZ, RZ, UR7 ;  /* 0x00000007ff057e24 */ /* 0x000fca000f8e00ff */
[----:B------:R1:W-:Y:S04]  /*0140*/  STG.E.64 desc[UR8][R4.64], RZ ;  /* 0x000000ff04007986 */ /* 0x0003e8000c101b08 */
[----:B------:R-:W2:Y:S01]  /*0150*/  LDG.E R0, desc[UR8][R2.64] ;  /* 0x0000000802007981 */ /* 0x000ea2000c1e1900 */
        /* <DEDUP_REMOVED lines=9> */
.L_x_1576:
[----:B------:R-:W0:Y:S02]  /*01f0*/  LDC.64 R6, c[0x0][0x398] ;  /* 0x0000e600ff067b82 */ /* 0x000e240000000a00 */
[----:B0-----:R-:W-:-:S04]  /*0200*/  ISETP.GE.U32.AND P0, PT, R4, R6, PT ;  /* 0x000000060400720c */ /* 0x001fc80003f06070 */
[----:B------:R-:W-:-:S13]  /*0210*/  ISETP.GE.AND.EX P0, PT, RZ, R7, PT, P0 ;  /* 0x00000007ff00720c */ /* 0x000fda0003f06300 */
[----:B------:R-:W-:Y:S05]  /*0220*/  @P0 BRA `(.L_x_1578) ;  /* 0x0000000000540947 */ /* 0x000fea0003800000 */
[----:B------:R-:W0:Y:S02]  /*0230*/  LDCU.64 UR4, c[0x0][0x388] ;  /* 0x00007100ff0477ac */ /* 0x000e240008000a00 */
[----:B0-----:R-:W-:-:S04]  /*0240*/  LEA R2, P0, R4, UR4, 0x2 ;  /* 0x0000000404027c11 */ /* 0x001fc8000f8010ff */
[----:B------:R-:W-:-:S05]  /*0250*/  LEA.HI.X R3, R4, UR5, RZ, 0x2, P0 ;  /* 0x0000000504037c11 */ /* 0x000fca00080f14ff */
[----:B------:R-:W2:Y:S04]  /*0260*/  LDG.E R0, desc[UR8][R2.64+-0x4] ;  /* 0xfffffc0802007981 */ /* 0x000ea8000c1e1900 */
[----:B------:R-:W2:Y:S02]  /*0270*/  LDG.E R5, desc[UR8][R2.64] ;  /* 0x0000000802057981 */ /* 0x000ea4000c1e1900 */
[----:B--2---:R-:W-:-:S13]  /*0280*/  ISETP.GE.AND P0, PT, R0, R5, PT ;  /* 0x000000050000720c */ /* 0x004fda0003f06270 */
[----:B------:R-:W-:Y:S05]  /*0290*/  @P0 EXIT ;  /* 0x000000000000094d */ /* 0x000fea0003800000 */
[--C-:B------:R-:W-:Y:S01]  /*02a0*/  SHF.R.S32.HI R11, RZ, 0x1f, R0.reuse ;  /* 0x0000001fff0b7819 */ /* 0x100fe20000011400 */
[----:B------:R-:W-:-:S07]  /*02b0*/  IMAD.MOV.U32 R9, RZ, RZ, R0 ;  /* 0x000000ffff097224 */ /* 0x000fce00078e0000 */
.L_x_1579:
[----:B------:R-:W-:Y:S01]  /*02c0*/  LEA R6, P0, R9, UR12, 0x3 ;  /* 0x0000000c09067c11 */ /* 0x000fe2000f8018ff */
[----:B------:R-:W-:-:S03]  /*02d0*/  IMAD.MOV.U32 R5, RZ, RZ, RZ ;  /* 0x000000ffff057224 */ /* 0x000fc600078e00ff */
[----:B------:R-:W-:-:S05]  /*02e0*/  LEA.HI.X R7, R9, UR13, R11, 0x3, P0 ;  /* 0x0000000d09077c11 */ /* 0x000fca00080f1c0b */
[----:B------:R0:W-:Y:S04]  /*02f0*/  STG.E.64 desc[UR8][R6.64+0x8], R4 ;  /* 0x0000080406007986 */ /* 0x0001e8000c101b08 */
[----:B------:R-:W2:Y:S01]  /*0300*/  LDG.E R0, desc[UR8][R2.64] ;  /* 0x0000000802007981 */ /* 0x000ea2000c1e1900 */
[----:B------:R-:W-:-:S05]  /*0310*/  IADD3 R9, P0, PT, R9, 0x1, RZ ;  /* 0x0000000109097810 */ /* 0x000fca0007f1e0ff */
[----:B------:R-:W-:Y:S01]  /*0320*/  IMAD.X R11, RZ, RZ, R11, P0 ;  /* 0x000000ffff0b7224 */ /* 0x000fe200000e060b */
[----:B--2---:R-:W-:Y:S02]  /*0330*/  ISETP.GE.U32.AND P0, PT, R9, R0, PT ;  /* 0x000000000900720c */ /* 0x004fe40003f06070 */
[----:B------:R-:W-:-:S04]  /*0340*/  SHF.R.S32.HI R0, RZ, 0x1f, R0 ;  /* 0x0000001fff007819 */ /* 0x000fc80000011400 */
[----:B------:R-:W-:-:S13]  /*0350*/  ISETP.GE.AND.EX P0, PT, R11, R0, PT, P0 ;  /* 0x000000000b00720c */ /* 0x000fda0003f06300 */
[----:B0-----:R-:W-:Y:S05]  /*0360*/  @!P0 BRA `(.L_x_1579) ;  /* 0xfffffffc00d48947 */ /* 0x001fea000383ffff */
[----:B------:R-:W-:Y:S05]  /*0370*/  EXIT ;  /* 0x000000000000794d */ /* 0x000fea0003800000 */
.L_x_1578:
[----:B------:R-:W-:-:S04]  /*0380*/  ISETP.NE.U32.AND P0, PT, R4, R6, PT ;  /* 0x000000060400720c */ /* 0x000fc80003f05070 */
[----:B------:R-:W-:-:S13]  /*0390*/  ISETP.NE.AND.EX P0, PT, RZ, R7, PT, P0 ;  /* 0x00000007ff00720c */ /* 0x000fda0003f05300 */
[----:B------:R-:W-:Y:S05]  /*03a0*/  @P0 EXIT ;  /* 0x000000000000094d */ /* 0x000fea0003800000 */
[----:B------:R-:W0:Y:S02]  /*03b0*/  LDCU.64 UR4, c[0x0][0x388] ;  /* 0x00007100ff0477ac */ /* 0x000e240008000a00 */
[----:B0-----:R-:W-:-:S04]  /*03c0*/  LEA R2, P0, R6, UR4, 0x2 ;  /* 0x0000000406027c11 */ /* 0x001fc8000f8010ff */
[----:B------:R-:W-:Y:S01]  /*03d0*/  LEA.HI.X R3, R6, UR5, R7, 0x2, P0 ;  /* 0x0000000506037c11 */ /* 0x000fe200080f1407 */
[----:B------:R-:W0:Y:S04]  /*03e0*/  LDCU.64 UR4, c[0x0][0x390] ;  /* 0x00007200ff0477ac */ /* 0x000e280008000a00 */
[----:B------:R-:W2:Y:S02]  /*03f0*/  LDG.E R2, desc[UR8][R2.64+-0x4] ;  /* 0xfffffc0802027981 */ /* 0x000ea4000c1e1900 */
[----:B--2---:R-:W-:-:S05]  /*0400*/  VIADD R0, R2, 0x1 ;  /* 0x0000000102007836 */ /* 0x004fca0000000000 */
[----:B0-----:R-:W-:Y:S02]  /*0410*/  ISETP.GT.U32.AND P0, PT, R0, UR4, PT ;  /* 0x0000000400007c0c */ /* 0x001fe4000bf04070 */
[----:B------:R-:W-:-:S04]  /*0420*/  SHF.R.S32.HI R2, RZ, 0x1f, R0 ;  /* 0x0000001fff027819 */ /* 0x000fc80000011400 */
[----:B------:R-:W-:-:S13]  /*0430*/  ISETP.GT.AND.EX P0, PT, R2, UR5, PT, P0 ;  /* 0x0000000502007c0c */ /* 0x000fda000bf04300 */
[----:B------:R-:W-:Y:S05]  /*0440*/  @P0 EXIT ;  /* 0x000000000000094d */ /* 0x000fea0003800000 */
[----:B------:R-:W-:-:S04]  /*0450*/  IADD3 R3, P0, PT, -R0, UR4, RZ ;  /* 0x0000000400037c10 */ /* 0x000fc8000ff1e1ff */
[C---:B------:R-:W-:Y:S02]  /*0460*/  IADD3 R11, P2, PT, R3.reuse, 0x1, RZ ;  /* 0x00000001030b7810 */ /* 0x040fe40007f5e0ff */
[----:B------:R-:W-:Y:S02]  /*0470*/  ISETP.GE.U32.AND P1, PT, R3, 0xf, PT ;  /* 0x0000000f0300780c */ /* 0x000fe40003f26070 */
[----:B------:R-:W-:Y:S02]  /*0480*/  IADD3.X R3, PT, PT, ~R2, UR5, RZ, P0, !PT ;  /* 0x0000000502037c10 */ /* 0x000fe400087fe5ff */
[----:B------:R-:W-:Y:S02]  /*0490*/  LOP3.LUT R12, R11, 0xf, RZ, 0xc0, !PT ;  /* 0x0000000f0b0c7812 */ /* 0x000fe400078ec0ff */
[----:B------:R-:W-:Y:S01]  /*04a0*/  ISETP.GE.U32.AND.EX P1, PT, R3, RZ, PT, P1 ;  /* 0x000000ff0300720c */ /* 0x000fe20003f26110 */
[----:B------:R-:W-:Y:S01]  /*04b0*/  IMAD.X R10, RZ, RZ, R3, P2 ;  /* 0x000000ffff0a7224 */ /* 0x000fe200010e0603 */
[----:B------:R-:W-:-:S04]  /*04c0*/  ISETP.NE.U32.AND P0, PT, R12, RZ, PT ;  /* 0x000000ff0c00720c */ /* 0x000fc80003f05070 */
[----:B------:R-:W-:-:S07]  /*04d0*/  ISETP.NE.AND.EX P0, PT, RZ, RZ, PT, P0 ;  /* 0x000000ffff00720c */ /* 0x000fce0003f05300 */
[----:B------:R-:W-:Y:S06]  /*04e0*/  @!P1 BRA `(.L_x_1580) ;  /* 0x0000000000889947 */ /* 0x000fec0003800000 */
[----:B------:R-:W0:Y:S01]  /*04f0*/  LDC.64 R4, c[0x0][0x380] ;  /* 0x0000e000ff047b82 */ /* 0x000e220000000a00 */
[----:B------:R-:W-:-:S07]  /*0500*/  LOP3.LUT R9, R11, 0xfffffff0, RZ, 0xc0, !PT ;  /* 0xfffffff00b097812 */ /* 0x000fce00078ec0ff */
[----:B------:R-:W1:Y:S01]  /*0510*/  LDC.64 R6, c[0x0][0x398] ;  /* 0x0000e600ff067b82 */ /* 0x000e620000000a00 */
[----:B0-----:R-:W-:-:S04]  /*0520*/  LEA R3, P1, R0, R4, 0x3 ;  /* 0x0000000400037211 */ /* 0x001fc800078218ff */
[----:B------:R-:W-:Y:S02]  /*0530*/  IADD3 R3, P2, PT, R3, 0x40, RZ ;  /* 0x0000004003037810 */ /* 0x000fe40007f5e0ff */
[----:B------:R-:W-:-:S05]  /*0540*/  LEA.HI.X R8, R0, R5, R2, 0x3, P1 ;  /* 0x0000000500087211 */ /* 0x000fca00008f1c02 */
[----:B-1----:R-:W-:-:S07]  /*0550*/  IMAD.X R8, RZ, RZ, R8, P2 ;  /* 0x000000ffff087224 */ /* 0x002fce00010e0608 */
.L_x_1581:
        /* <DEDUP_REMOVED lines=27> */
.L_x_1580:
        /* <DEDUP_REMOVED lines=21> */
.L_x_1582:
        /* <DEDUP_REMOVED lines=18> */
.L_x_1583:
[----:B------:R-:W-:Y:S05]  /*0980*/  @!P1 EXIT ;  /* 0x000000000000994d */ /* 0x000fea0003800000 */
[----:B012---:R-:W0:Y:S08]  /*0990*/  LDC.64 R6, c[0x0][0x380] ;  /* 0x0000e000ff067b82 */ /* 0x007e300000000a00 */
[----:B------:R-:W1:Y:S01]  /*09a0*/  LDC.64 R4, c[0x0][0x398] ;  /* 0x0000e600ff047b82 */ /* 0x000e620000000a00 */
[----:B0-----:R-:W-:-:S04]  /*09b0*/  LEA R6, P0, R0, R6, 0x3 ;  /* 0x0000000600067211 */ /* 0x001fc800078018ff */
[----:B------:R-:W-:-:S09]  /*09c0*/  LEA.HI.X R7, R0, R7, R2, 0x3, P0 ;  /* 0x0000000700077211 */ /* 0x000fd200000f1c02 */
.L_x_1584:
[----:B------:R-:W-:Y:S01]  /*09d0*/  IMAD.MOV.U32 R2, RZ, RZ, R6 ;  /* 0x000000ffff027224 */ /* 0x000fe200078e0006 */
[----:B------:R-:W-:Y:S01]  /*09e0*/  IADD3 R8, P0, PT, R8, -0x1, RZ ;  /* 0xffffffff08087810 */ /* 0x000fe20007f1e0ff */
[--C-:B------:R-:W-:Y:S01]  /*09f0*/  IMAD.MOV.U32 R3, RZ, RZ, R7.reuse ;  /* 0x000000ffff037224 */ /* 0x100fe200078e0007 */
[----:B------:R-:W-:Y:S02]  /*0a00*/  IADD3 R6, P1, PT, R6, 0x8, RZ ;  /* 0x0000000806067810 */ /* 0x000fe40007f3e0ff */
[----:B------:R-:W-:Y:S02]  /*0a10*/  IADD3.X R9, PT, PT, R9, -0x1, RZ, P0, !PT ;  /* 0xffffffff09097810 */ /* 0x000fe400007fe4ff */
[----:B-1----:R0:W-:Y:S01]  /*0a20*/  STG.E.64 desc[UR8][R2.64], R4 ;  /* 0x0000000402007986 */ /* 0x0021e2000c101b08 */
[----:B------:R-:W-:Y:S01]  /*0a30*/  ISETP.NE.U32.AND P0, PT, R8, RZ, PT ;  /* 0x000000ff0800720c */ /* 0x000fe20003f05070 */
[----:B------:R-:W-:-:S03]  /*0a40*/  IMAD.X R7, RZ, RZ, R7, P1 ;  /* 0x000000ffff077224 */ /* 0x000fc600008e0607 */
[----:B------:R-:W-:-:S13]  /*0a50*/  ISETP.NE.AND.EX P0, PT, R9, RZ, PT, P0 ;  /* 0x000000ff0900720c */ /* 0x000fda0003f05300 */
[----:B0-----:R-:W-:Y:S05]  /*0a60*/  @P0 BRA `(.L_x_1584) ;  /* 0xfffffffc00d80947 */ /* 0x001fea000383ffff */
[----:B------:R-:W-:Y:S05]  /*0a70*/  EXIT ;  /* 0x000000000000794d */ /* 0x000fea0003800000 */
.L_x_1585:
        /* <DEDUP_REMOVED lines=16> */
.L_x_8843:


//--------------------- .text._ZN2at6native55_GLOBAL__N__0955718d_22_SparseCsrTensorMath_cu_868dd54543convert_indices_from_coo_to_csr_cuda_kernelIalEEvPT0_PKT_ll --------------------------
	.section	.text._ZN2at6native55_GLOBAL__N__0955718d_22_SparseCsrTensorMath_cu_868dd54543convert_indices_from_coo_to_csr_cuda_kernelIalEEvPT0_PKT_ll,"ax",@progbits
	.align	128
.text._ZN2at6native55_GLOBAL__N__0955718d_22_SparseCsrTensorMath_cu_868dd54543convert_indices_from_coo_to_csr_cuda_kernelIalEEvPT0_PKT_ll:
        .type           _ZN2at6native55_GLOBAL__N__0955718d_22_SparseCsrTensorMath_cu_868dd54543convert_indices_from_coo_to_csr_cuda_kernelIalEEvPT0_PKT_ll,@function
        .size           _ZN2at6native55_GLOBAL__N__0955718d_22_SparseCsrTensorMath_cu_868dd54543convert_indices_from_coo_to_csr_cuda_kernelIalEEvPT0_PKT_ll,(.L_x_8844 - _ZN2at6native55_GLOBAL__N__0955718d_22_SparseCsrTensorMath_cu_868dd54543convert_indices_from_coo_to_csr_cuda_kernelIalEEvPT0_PKT_ll)
        .other          _ZN2at6native55_GLOBAL__N__0955718d_22_SparseCsrTensorMath_cu_868dd54543convert_indices_from_coo_to_csr_cuda_kernelIalEEvPT0_PKT_ll,@"STO_CUDA_ENTRY STV_DEFAULT"
_ZN2at6native55_GLOBAL__N__0955718d_22_SparseCsrTensorMath_cu_868dd54543convert_indices_from_coo_to_csr_cuda_kernelIalEEvPT0_PKT_ll:
        /* <DEDUP_REMOVED lines=10> */
[----:B0-----:R-:W2:Y:S02]  /*00a0*/  LDG.E.S8 R0, desc[UR8][R2.64] ;  /* 0x0000000802007981 */ /* 0x001ea4000c1e1300 */
[----:B--2---:R-:W-:-:S13]  /*00b0*/  ISETP.GE.AND P0, PT, R0, RZ, PT ;  /* 0x000000ff0000720c */ /* 0x004fda0003f06270 */
[----:B------:R-:W-:Y:S05]  /*00c0*/  @!P0 EXIT ;  /* 0x000000000000894d */ /* 0x000fea0003800000 */
[----:B------:R-:W0:Y:S01]  /*00d0*/  LDCU.64 UR10, c[0x0][0x380] ;  /* 0x00007000ff0a77ac */ /* 0x000e220008000a00 */
[----:B------:R-:W-:Y:S01]  /*00e0*/  UMOV UR4, URZ ;  /* 0x000000ff00047c82 */ /* 0x000fe20008000000 */
[----:B------:R-:W-:-:S05]  /*00f0*/  UMOV UR5, URZ ;  /* 0x000000ff00057c82 */ /* 0x000fca0008000000 */
.L_x_1587:
[----:B0-----:R-:W-:-:S04]  /*0100*/  ULEA UR6, UP0, UR4, UR10, 0x3 ;  /* 0x0000000a04067291 */ /* 0x001fc8000f8018ff */
[----:B------:R-:W-:Y:S02]  /*0110*/  ULEA.HI.X UR7, UR4, UR11, UR5, 0x3, UP0 ;  /* 0x0000000b04077291 */ /* 0x000fe400080f1c05 */
[----:B------:R-:W-:-:S04]  /*0120*/  IMAD.U32 R4, RZ, RZ, UR6 ;  /* 0x00000006ff047e24 */ /* 0x000fc8000f8e00ff */
[----:B------:R-:W-:-:S05]  /*0130*/  IMAD.U32 R5, RZ, RZ, UR7 ;  /* 0x00000007ff057e24 */ /* 0x000fca000f8e00ff */
[----:B------:R1:W-:Y:S04]  /*0140*/  STG.E.64 desc[UR8][R4.64], RZ ;  /* 0x000000ff04007986 */ /* 0x0003e8000c101b08 */
[----:B------:R-:W2:Y:S01]  /*0150*/  LDG.E.S8 R0, desc[UR8][R2.64] ;  /* 0x0000000802007981 */ /* 0x000ea2000c1e1300 */
        /* <DEDUP_REMOVED lines=9> */
.L_x_1586:
[----:B------:R-:W0:Y:S02]  /*01f0*/  LDC.64 R2, c[0x0][0x398] ;  /* 0x0000e600ff027b82 */ /* 0x000e240000000a00 */
[----:B0-----:R-:W-:-:S04]  /*0200*/  ISETP.GE.U32.AND P0, PT, R4, R2, PT ;  /* 0x000000020400720c */ /* 0x001fc80003f06070 */
[----:B------:R-:W-:-:S13]  /*0210*/  ISETP.GE.AND.EX P0, PT, RZ, R3, PT, P0 ;  /* 0x00000003ff00720c */ /* 0x000fda0003f06300 */
[----:B------:R-:W-:Y:S05]  /*0220*/  @P0 BRA `(.L_x_1588) ;  /* 0x0000000000540947 */ /* 0x000fea0003800000 */
[----:B------:R-:W0:Y:S02]  /*0230*/  LDCU.64 UR4, c[0x0][0x388] ;  /* 0x00007100ff0477ac */ /* 0x000e240008000a00 */
[----:B0-----:R-:W-:-:S05]  /*0240*/  IADD3 R2, P0, PT, R4, UR4, RZ ;  /* 0x0000000404027c10 */ /* 0x001fca000ff1e0ff */
[----:B------:R-:W-:-:S05]  /*0250*/  IMAD.X R3, RZ, RZ, UR5, P0 ;  /* 0x00000005ff037e24 */ /* 0x000fca00080e06ff */
[----:B------:R-:W2:Y:S04]  /*0260*/  LDG.E.S8 R0, desc[UR8][R2.64+-0x1] ;  /* 0xffffff0802007981 */ /* 0x000ea8000c1e1300 */
[----:B------:R-:W2:Y:S02]  /*0270*/  LDG.E.S8 R5, desc[UR8][R2.64] ;  /* 0x0000000802057981 */ /* 0x000ea4000c1e1300 */
[----:B--2---:R-:W-:-:S13]  /*0280*/  ISETP.GE.AND P0, PT, R0, R5, PT ;  /* 0x000000050000720c */ /* 0x004fda0003f06270 */
[----:B------:R-:W-:Y:S05]  /*0290*/  @P0 EXIT ;  /* 0x000000000000094d */ /* 0x000fea0003800000 */
[--C-:B------:R-:W-:Y:S01]  /*02a0*/  SHF.R.S32.HI R11, RZ, 0x1f, R0.reuse ;  /* 0x0000001fff0b7819 */ /* 0x100fe20000011400 */
[----:B------:R-:W-:-:S07]  /*02b0*/  IMAD.MOV.U32 R9, RZ, RZ, R0 ;  /* 0x000000ffff097224 */ /* 0x000fce00078e0000 */
.L_x_1589:
[----:B------:R-:W-:Y:S01]  /*02c0*/  LEA R6, P0, R9, UR12, 0x3 ;  /* 0x0000000c09067c11 */ /* 0x000fe2000f8018ff */
[----:B------:R-:W-:-:S03]  /*02d0*/  IMAD.MOV.U32 R5, RZ, RZ, RZ ;  /* 0x000000ffff057224 */ /* 0x000fc600078e00ff */
[----:B------:R-:W-:-:S05]  /*02e0*/  LEA.HI.X R7, R9, UR13, R11, 0x3, P0 ;  /* 0x0000000d09077c11 */ /* 0x000fca00080f1c0b */
[----:B------:R0:W-:Y:S04]  /*02f0*/  STG.E.64 desc[UR8][R6.64+0x8], R4 ;  /* 0x0000080406007986 */ /* 0x0001e8000c101b08 */
[----:B------:R-:W2:Y:S01]  /*0300*/  LDG.E.S8 R0, desc[UR8][R2.64] ;  /* 0x0000000802007981 */ /* 0x000ea2000c1e1300 */
[----:B------:R-:W-:-:S05]  /*0310*/  IADD3 R9, P0, PT, R9, 0x1, RZ ;  /* 0x0000000109097810 */ /* 0x000fca0007f1e0ff */
[----:B------:R-:W-:Y:S01]  /*0320*/  IMAD.X R11, RZ, RZ, R11, P0 ;  /* 0x000000ffff0b7224 */ /* 0x000fe200000e060b */
[----:B--2---:R-:W-:Y:S02]  /*0330*/  ISETP.GE.U32.AND P0, PT, R9, R0, PT ;  /* 0x000000000900720c */ /* 0x004fe40003f06070 */
[----:B------:R-:W-:-:S04]  /*0340*/  SHF.R.S32.HI R0, RZ, 0x1f, R0 ;  /* 0x0000001fff007819 */ /* 0x000fc80000011400 */
[----:B------:R-:W-:-:S13]  /*0350*/  ISETP.GE.AND.EX P0, PT, R11, R0, PT, P0 ;  /* 0x000000000b00720c */ /* 0x000fda0003f06300 */
[----:B0-----:R-:W-:Y:S05]  /*0360*/  @!P0 BRA `(.L_x_1589) ;  /* 0xfffffffc00d48947 */ /* 0x001fea000383ffff */
[----:B------:R-:W-:Y:S05]  /*0370*/  EXIT ;  /* 0x000000000000794d */ /* 0x000fea0003800000 */
.L_x_1588:
[----:B------:R-:W-:-:S04]  /*0380*/  ISETP.NE.U32.AND P0, PT, R4, R2, PT ;  /* 0x000000020400720c */ /* 0x000fc80003f05070 */
[----:B------:R-:W-:-:S13]  /*0390*/  ISETP.NE.AND.EX P0, PT, RZ, R3, PT, P0 ;  /* 0x00000003ff00720c */ /* 0x000fda0003f05300 */
[----:B------:R-:W-:Y:S05]  /*03a0*/  @P0 EXIT ;  /* 0x000000000000094d */ /* 0x000fea0003800000 */
[----:B------:R-:W0:Y:S02]  /*03b0*/  LDCU.64 UR4, c[0x0][0x388] ;  /* 0x00007100ff0477ac */ /* 0x000e240008000a00 */
[----:B0-----:R-:W-:-:S04]  /*03c0*/  IADD3 R2, P0, PT, R2, UR4, RZ ;  /* 0x0000000402027c10 */ /* 0x001fc8000ff1e0ff */
[----:B------:R-:W-:Y:S01]  /*03d0*/  IADD3.X R3, PT, PT, R3, UR5, RZ, P0, !PT ;  /* 0x0000000503037c10 */ /* 0x000fe200087fe4ff */
[----:B------:R-:W0:Y:S04]  /*03e0*/  LDCU.64 UR4, c[0x0][0x390] ;  /* 0x00007200ff0477ac */ /* 0x000e280008000a00 */
[----:B------:R-:W0:Y:S02]  /*03f0*/  LDG.E.S8 R0, desc[UR8][R2.64+-0x1] ;  /* 0xffffff0802007981 */ /* 0x000e24000c1e1300 */
        /* <DEDUP_REMOVED lines=21> */
.L_x_1591:
        /* <DEDUP_REMOVED lines=27> */
.L_x_1590:
        /* <DEDUP_REMOVED lines=21> */
.L_x_1592:
        /* <DEDUP_REMOVED lines=18> */
.L_x_1593:
[----:B------:R-:W-:Y:S05]  /*0970*/  @!P1 EXIT ;  /* 0x000000000000994d */ /* 0x000fea0003800000 */
[----:B012---:R-:W0:Y:S08]  /*0980*/  LDC.64 R6, c[0x0][0x380] ;  /* 0x0000e000ff067b82 */ /* 0x007e300000000a00 */
[----:B------:R-:W1:Y:S01]  /*0990*/  LDC.64 R4, c[0x0][0x398] ;  /* 0x0000e600ff047b82 */ /* 0x000e620000000a00 */
[----:B0-----:R-:W-:-:S04]  /*09a0*/  LEA R3, P0, R0, R6, 0x3 ;  /* 0x0000000600037211 */ /* 0x001fc800078018ff */
[----:B------:R-:W-:Y:S02]  /*09b0*/  LEA.HI.X R2, R0, R7, R2, 0x3, P0 ;  /* 0x0000000700027211 */ /* 0x000fe400000f1c02 */
[----:B------:R-:W-:-:S05]  /*09c0*/  IADD3 R0, P0, PT, R3, 0x8, RZ ;  /* 0x0000000803007810 */ /* 0x000fca0007f1e0ff */
[----:B-1----:R-:W-:-:S08]  /*09d0*/  IMAD.X R7, RZ, RZ, R2, P0 ;  /* 0x000000ffff077224 */ /* 0x002fd000000e0602 */
.L_x_1594:
        /* <DEDUP_REMOVED lines=11> */
.L_x_1595:
        /* <DEDUP_REMOVED lines=15> */
.L_x_8844:


//--------------------- .text._ZN2at6native55_GLOBAL__N__0955718d_22_SparseCsrTensorMath_cu_868dd54543convert_indices_from_coo_to_csr_cuda_kernelIhlEEvPT0_PKT_ll --------------------------
	.section	.text._ZN2at6native55_GLOBAL__N__0955718d_22_SparseCsrTensorMath_cu_868dd54543convert_indices_from_coo_to_csr_cuda_kernelIhlEEvPT0_PKT_ll,"ax",@progbits
	.align	128
.text._ZN2at6native55_GLOBAL__N__0955718d_22_SparseCsrTensorMath_cu_868dd54543convert_indices_from_coo_to_csr_cuda_kernelIhlEEvPT0_PKT_ll:
        .type           _ZN2at6native55_GLOBAL__N__0955718d_22_SparseCsrTensorMath_cu_868dd54543convert_indices_from_coo_to_csr_cuda_kernelIhlEEvPT0_PKT_ll,@function
        .size           _ZN2at6native55_GLOBAL__N__0955718d_22_SparseCsrTensorMath_cu_868dd54543convert_indices_from_coo_to_csr_cuda_kernelIhlEEvPT0_PKT_ll,(.L_x_8845 - _ZN2at6native55_GLOBAL__N__0955718d_22_SparseCsrTensorMath_cu_868dd54543convert_indices_from_coo_to_csr_cuda_kernelIhlEEvPT0_PKT_ll)
        .other          _ZN2at6native55_GLOBAL__N__0955718d_22_SparseCsrTensorMath_cu_868dd54543convert_indices_from_coo_to_csr_cuda_kernelIhlEEvPT0_PKT_ll,@"STO_CUDA_ENTRY STV_DEFAULT"
_ZN2at6native55_GLOBAL__N__0955718d_22_SparseCsrTensorMath_cu_868dd54543convert_indices_from_coo_to_csr_cuda_kernelIhlEEvPT0_PKT_ll:
        /* <DEDUP_REMOVED lines=9> */
[----:B------:R-:W0:Y:S01]  /*0090*/  LDC.64 R2, c[0x0][0x388] ;  /* 0x0000e200ff027b82 */ /* 0x000e220000000a00 */
[----:B------:R-:W1:Y:S01]  /*00a0*/  LDCU.64 UR10, c[0x0][0x380] ;  /* 0x00007000ff0a77ac */ /* 0x000e620008000a00 */
[----:B------:R-:W-:Y:S01]  /*00b0*/  UMOV UR4, URZ ;  /* 0x000000ff00047c82 */ /* 0x000fe20008000000 */
[----:B------:R-:W-:-:S05]  /*00c0*/  UMOV UR5, URZ ;  /* 0x000000ff00057c82 */ /* 0x000fca0008000000 */
.L_x_1597:
[----:B-1----:R-:W-:-:S04]  /*00d0*/  ULEA UR6, UP0, UR4, UR10, 0x3 ;  /* 0x0000000a04067291 */ /* 0x002fc8000f8018ff */
[----:B------:R-:W-:Y:S02]  /*00e0*/  ULEA.HI.X UR7, UR4, UR11, UR5, 0x3, UP0 ;  /* 0x0000000b04077291 */ /* 0x000fe400080f1c05 */
[----:B------:R-:W-:-:S04]  /*00f0*/  IMAD.U32 R4, RZ, RZ, UR6 ;  /* 0x00000006ff047e24 */ /* 0x000fc8000f8e00ff */
[----:B------:R-:W-:-:S05]  /*0100*/  IMAD.U32 R5, RZ, RZ, UR7 ;  /* 0x00000007ff057e24 */ /* 0x000fca000f8e00ff */
[----:B------:R2:W-:Y:S04]  /*0110*/  STG.E.64 desc[UR8][R4.64], RZ ;  /* 0x000000ff04007986 */ /* 0x0005e8000c101b08 */
[----:B0-----:R-:W3:Y:S01]  /*0120*/  LDG.E.U8 R0, desc[UR8][R2.64] ;  /* 0x0000000802007981 */ /* 0x001ee2000c1e1100 */
[----:B------:R-:W-:Y:S01]  /*0130*/  IMAD.U32 R6, RZ, RZ, UR5 ;  /* 0x00000005ff067e24 */ /* 0x000fe2000f8e00ff */
[----:B------:R-:W-:-:S04]  /*0140*/  UIADD3 UR6, UP0, UPT, UR4, 0x1, URZ ;  /* 0x0000000104067890 */ /* 0x000fc8000ff1e0ff */
[----:B------:R-:W-:Y:S01]  /*0150*/  UIADD3.X UR5, UPT, UPT, URZ, UR5, URZ, UP0, !UPT ;  /* 0x00000005ff057290 */ /* 0x000fe200087fe4ff */
[----:B---3--:R-:W-:Y:S02]  /*0160*/  ISETP.LE.U32.AND P0, PT, R0, UR4, PT ;  /* 0x0000000400007c0c */ /* 0x008fe4000bf03070 */
[----:B------:R-:W-:Y:S02]  /*0170*/  UMOV UR4, UR6 ;  /* 0x0000000600047c82 */ /* 0x000fe40008000000 */
[----:B------:R-:W-:-:S13]  /*0180*/  ISETP.GE.U32.AND.EX P0, PT, R6, RZ, PT, P0 ;  /* 0x000000ff0600720c */ /* 0x000fda0003f06100 */
[----:B--2---:R-:W-:Y:S05]  /*0190*/  @!P0 BRA `(.L_x_1597) ;  /* 0xfffffffc00cc8947 */ /* 0x004fea000383ffff */
[----:B------:R-:W-:Y:S05]  /*01a0*/  EXIT ;  /* 0x000000000000794d */ /* 0x000fea0003800000 */
.L_x_1596:
[----:B------:R-:W0:Y:S02]  /*01b0*/  LDC.64 R2, c[0x0][0x398] ;  /* 0x0000e600ff027b82 */ /* 0x000e240000000a00 */
[----:B0-----:R-:W-:-:S04]  /*01c0*/  ISETP.GE.U32.AND P0, PT, R4, R2, PT ;  /* 0x000000020400720c */ /* 0x001fc80003f06070 */
[----:B------:R-:W-:-:S13]  /*01d0*/  ISETP.GE.AND.EX P0, PT, RZ, R3, PT, P0 ;  /* 0x00000003ff00720c */ /* 0x000fda0003f06300 */
[----:B------:R-:W-:Y:S05]  /*01e0*/  @P0 BRA `(.L_x_1598) ;  /* 0x0000000000500947 */ /* 0x000fea0003800000 */
[----:B------:R-:W0:Y:S02]  /*01f0*/  LDCU.64 UR4, c[0x0][0x388] ;  /* 0x00007100ff0477ac */ /* 0x000e240008000a00 */
[----:B0-----:R-:W-:-:S05]  /*0200*/  IADD3 R2, P0, PT, R4, UR4, RZ ;  /* 0x0000000404027c10 */ /* 0x001fca000ff1e0ff */
[----:B------:R-:W-:-:S05]  /*0210*/  IMAD.X R3, RZ, RZ, UR5, P0 ;  /* 0x00000005ff037e24 */ /* 0x000fca00080e06ff */
[----:B------:R-:W2:Y:S04]  /*0220*/  LDG.E.U8 R0, desc[UR8][R2.64+-0x1] ;  /* 0xffffff0802007981 */ /* 0x000ea8000c1e1100 */
[----:B------:R-:W2:Y:S02]  /*0230*/  LDG.E.U8 R5, desc[UR8][R2.64] ;  /* 0x0000000802057981 */ /* 0x000ea4000c1e1100 */
[----:B--2---:R-:W-:-:S13]  /*0240*/  ISETP.GE.U32.AND P0, PT, R0, R5, PT ;  /* 0x000000050000720c */ /* 0x004fda0003f06070 */
[----:B------:R-:W-:Y:S05]  /*0250*/  @P0 EXIT ;  /* 0x000000000000094d */ /* 0x000fea0003800000 */
[----:B------:R-:W-:Y:S02]  /*0260*/  IMAD.MOV.U32 R9, RZ, RZ, R0 ;  /* 0x000000ffff097224 */ /* 0x000fe400078e0000 */
[----:B------:R-:W-:-:S07]  /*0270*/  IMAD.MOV.U32 R8, RZ, RZ, RZ ;  /* 0x000000ffff087224 */ /* 0x000fce00078e00ff */
.L_x_1599:
[----:B------:R-:W-:Y:S01]  /*0280*/  LEA R6, P0, R9, UR12, 0x3 ;  /* 0x0000000c09067c11 */ /* 0x000fe2000f8018ff */
[----:B------:R-:W-:-:S03]  /*0290*/  IMAD.MOV.U32 R5, RZ, RZ, RZ ;  /* 0x000000ffff057224 */ /* 0x000fc600078e00ff */
[----:B------:R-:W-:-:S05]  /*02a0*/  LEA.HI.X R7, R9, UR13, R8, 0x3, P0 ;  /* 0x0000000d09077c11 */ /* 0x000fca00080f1c08 */
[----:B------:R0:W-:Y:S04]  /*02b0*/  STG.E.64 desc[UR8][R6.64+0x8], R4 ;  /* 0x0000080406007986 */ /* 0x0001e8000c101b08 */
[----:B------:R-:W2:Y:S01]  /*02c0*/  LDG.E.U8 R0, desc[UR8][R2.64] ;  /* 0x0000000802007981 */ /* 0x000ea2000c1e1100 */
[----:B------:R-:W-:-:S05]  /*02d0*/  IADD3 R9, P0, PT, R9, 0x1, RZ ;  /* 0x0000000109097810 */ /* 0x000fca0007f1e0ff */
[----:B------:R-:W-:Y:S01]  /*02e0*/  IMAD.X R8, RZ, RZ, R8, P0 ;  /* 0x000000ffff087224 */ /* 0x000fe200000e0608 */
[----:B--2---:R-:W-:-:S04]  /*02f0*/  ISETP.GE.U32.AND P0, PT, R9, R0, PT ;  /* 0x000000000900720c */ /* 0x004fc80003f06070 */
[----:B------:R-:W-:-:S13]  /*0300*/  ISETP.GE.U32.AND.EX P0, PT, R8, RZ, PT, P0 ;  /* 0x000000ff0800720c */ /* 0x000fda0003f06100 */
[----:B0-----:R-:W-:Y:S05]  /*0310*/  @!P0 BRA `(.L_x_1599) ;  /* 0xfffffffc00d88947 */ /* 0x001fea000383ffff */
[----:B------:R-:W-:Y:S05]  /*0320*/  EXIT ;  /* 0x000000000000794d */ /* 0x000fea0003800000 */
.L_x_1598:
[----:B------:R-:W-:-:S04]  /*0330*/  ISETP.NE.U32.AND P0, PT, R4, R2, PT ;  /* 0x000000020400720c */ /* 0x000fc80003f05070 */
[----:B------:R-:W-:-:S13]  /*0340*/  ISETP.NE.AND.EX P0, PT, RZ, R3, PT, P0 ;  /* 0x00000003ff00720c */ /* 0x000fda0003f05300 */
[----:B------:R-:W-:Y:S05]  /*0350*/  @P0 EXIT ;  /* 0x000000000000094d */ /* 0x000fea0003800000 */
[----:B------:R-:W0:Y:S02]  /*0360*/  LDCU.64 UR4, c[0x0][0x388] ;  /* 0x00007100ff0477ac */ /* 0x000e240008000a00 */
[----:B0-----:R-:W-:-:S04]  /*0370*/  IADD3 R2, P0, PT, R2, UR4, RZ ;  /* 0x0000000402027c10 */ /* 0x001fc8000ff1e0ff */
[----:B------:R-:W-:Y:S01]  /*0380*/  IADD3.X R3, PT, PT, R3, UR5, RZ, P0, !PT ;  /* 0x0000000503037c10 */ /* 0x000fe200087fe4ff */
[----:B------:R-:W0:Y:S05]  /*0390*/  LDCU.64 UR4, c[0x0][0x390] ;  /* 0x00007200ff0477ac */ /* 0x000e2a0008000a00 */
[----:B------:R-:W0:Y:S02]  /*03a0*/  LDG.E.U8 R3, desc[UR8][R2.64+-0x1] ;  /* 0xffffff0802037981 */ /* 0x000e24000c1e1100 */
[----:B0-----:R-:W-:-:S04]  /*03b0*/  ISETP.GE.U32.AND P0, PT, R3, UR4, PT ;  /* 0x0000000403007c0c */ /* 0x001fc8000bf06070 */
[----:B------:R-:W-:-:S13]  /*03c0*/  ISETP.GE.AND.EX P0, PT, RZ, UR5, PT, P0 ;  /* 0x00000005ff007c0c */ /* 0x000fda000bf06300 */
[----:B------:R-:W-:Y:S05]  /*03d0*/  @P0 EXIT ;  /* 0x000000000000094d */ /* 0x000fea0003800000 */
[C---:B------:R-:W-:Y:S01]  /*03e0*/  IADD3 R2, P0, PT, R3.reuse, -UR4, RZ ;  /* 0x8000000403027c10 */ /* 0x040fe2000ff1e0ff */
[----:B------:R-:W-:Y:S01]  /*03f0*/  IMAD.MOV.U32 R0, RZ, RZ, RZ ;  /* 0x000000ffff007224 */ /* 0x000fe200078e00ff */
        /* <DEDUP_REMOVED lines=16> */
.L_x_1601:
        /* <DEDUP_REMOVED lines=27> */
.L_x_1600:
        /* <DEDUP_REMOVED lines=21> */
.L_x_1602:
        /* <DEDUP_REMOVED lines=18> */
.L_x_1603:
[----:B------:R-:W-:Y:S05]  /*0920*/  @!P1 EXIT ;  /* 0x000000000000994d */ /* 0x000fea0003800000 */
[----:B012---:R-:W0:Y:S08]  /*0930*/  LDC.64 R6, c[0x0][0x380] ;  /* 0x0000e000ff067b82 */ /* 0x007e300000000a00 */
[----:B------:R-:W1:Y:S01]  /*0940*/  LDC.64 R4, c[0x0][0x398] ;  /* 0x0000e600ff047b82 */ /* 0x000e620000000a00 */
[----:B0-----:R-:W-:-:S04]  /*0950*/  LEA R2, P0, R3, R6, 0x3 ;  /* 0x0000000603027211 */ /* 0x001fc800078018ff */
[----:B------:R-:W-:Y:S02]  /*0960*/  LEA.HI.X R3, R3, R7, R0, 0x3, P0 ;  /* 0x0000000703037211 */ /* 0x000fe400000f1c00 */
[----:B------:R-:W-:-:S05]  /*0970*/  IADD3 R0, P0, PT, R2, 0x8, RZ ;  /* 0x0000000802007810 */ /* 0x000fca0007f1e0ff */
[----:B-1----:R-:W-:-:S08]  /*0980*/  IMAD.X R7, RZ, RZ, R3, P0 ;  /* 0x000000ffff077224 */ /* 0x002fd000000e0603 */
.L_x_1604:
        /* <DEDUP_REMOVED lines=11> */
.L_x_1605:
        /* <DEDUP_REMOVED lines=12> */
.L_x_8845:


//--------------------- .text._ZN2at6native55_GLOBAL__N__0955718d_22_SparseCsrTensorMath_cu_868dd54543convert_indices_from_coo_to_csr_cuda_kernelIsiEEvPT0_PKT_ll --------------------------
	.section	.text._ZN2at6native55_GLOBAL__N__0955718d_22_SparseCsrTensorMath_cu_868dd54543convert_indices_from_coo_to_csr_cuda_kernelIsiEEvPT0_PKT_ll,"ax",@progbits
	.align	128
.text._ZN2at6native55_GLOBAL__N__0955718d_22_SparseCsrTensorMath_cu_868dd54543convert_indices_from_coo_to_csr_cuda_kernelIsiEEvPT0_PKT_ll:
        .type           _ZN2at6native55_GLOBAL__N__0955718d_22_SparseCsrTensorMath_cu_868dd54543convert_indices_from_coo_to_csr_cuda_kernelIsiEEvPT0_PKT_ll,@function
        .size           _ZN2at6native55_GLOBAL__N__0955718d_22_SparseCsrTensorMath_cu_868dd54543convert_indices_from_coo_to_csr_cuda_kernelIsiEEvPT0_PKT_ll,(.L_x_8846 - _ZN2at6native55_GLOBAL__N__0955718d_22_SparseCsrTensorMath_cu_868dd54543convert_indices_from_coo_to_csr_cuda_kernelIsiEEvPT0_PKT_ll)
        .other          _ZN2at6native55_GLOBAL__N__0955718d_22_SparseCsrTensorMath_cu_868dd54543convert_indices_from_coo_to_csr_cuda_kernelIsiEEvPT0_PKT_ll,@"STO_CUDA_ENTRY STV_DEFAULT"
_ZN2at6native55_GLOBAL__N__0955718d_22_SparseCsrTensorMath_cu_868dd54543convert_indices_from_coo_to_csr_cuda_kernelIsiEEvPT0_PKT_ll:
        /* <DEDUP_REMOVED lines=17> */
.L_x_1607:
[----:B0-----:R-:W-:-:S04]  /*0110*/  ULEA UR6, UP0, UR4, UR10, 0x2 ;  /* 0x0000000a04067291 */ /* 0x001fc8000f8010ff */
[----:B------:R-:W-:Y:S02]  /*0120*/  ULEA.HI.X UR7, UR4, UR11, UR5, 0x2, UP0 ;  /* 0x0000000b04077291 */ /* 0x000fe400080f1405 */
[----:B------:R-:W-:-:S04]  /*0130*/  IMAD.U32 R4, RZ, RZ, UR6 ;  /* 0x00000006ff047e24 */ /* 0x000fc8000f8e00ff */
[----:B------:R-:W-:-:S05]  /*0140*/  IMAD.U32 R5, RZ, RZ, UR7 ;  /* 0x00000007ff057e24 */ /* 0x000fca000f8e00ff */
[----:B------:R1:W-:Y:S04]  /*0150*/  STG.E desc[UR8][R4.64], RZ ;  /* 0x000000ff04007986 */ /* 0x0003e8000c101908 */
        /* <DEDUP_REMOVED lines=10> */
.L_x_1606:
        /* <DEDUP_REMOVED lines=11> */
[----:B------:R-:W-:-:S05]  /*02b0*/  IMAD.MOV.U32 R0, RZ, RZ, R4 ;  /* 0x000000ffff007224 */ /* 0x000fca00078e0004 */
[----:B------:R-:W-:-:S13]  /*02c0*/  ISETP.GE.AND P0, PT, R5, R0, PT ;  /* 0x000000000500720c */ /* 0x000fda0003f06270 */
[----:B------:R-:W-:Y:S05]  /*02d0*/  @P0 EXIT ;  /* 0x000000000000094d */ /* 0x000fea0003800000 */
[--C-:B------:R-:W-:Y:S01]  /*02e0*/  SHF.R.S32.HI R11, RZ, 0x1f, R5.reuse ;  /* 0x0000001fff0b7819 */ /* 0x100fe20000011405 */
[----:B------:R-:W-:-:S07]  /*02f0*/  IMAD.MOV.U32 R9, RZ, RZ, R5 ;  /* 0x000000ffff097224 */ /* 0x000fce00078e0005 */
.L_x_1609:
[----:B------:R-:W-:-:S04]  /*0300*/  LEA R4, P0, R9, UR12, 0x2 ;  /* 0x0000000c09047c11 */ /* 0x000fc8000f8010ff */
[----:B------:R-:W-:-:S05]  /*0310*/  LEA.HI.X R5, R9, UR13, R11, 0x2, P0 ;  /* 0x0000000d09057c11 */ /* 0x000fca00080f140b */
[----:B------:R0:W-:Y:S04]  /*0320*/  STG.E desc[UR8][R4.64+0x4], R7 ;  /* 0x0000040704007986 */ /* 0x0001e8000c101908 */
        /* <DEDUP_REMOVED lines=8> */
.L_x_1608:
        /* <DEDUP_REMOVED lines=23> */
[----:B------:R-:W-:Y:S02]  /*0520*/  LOP3.LUT R8, R10, 0xfffffff0, RZ, 0xc0, !PT ;  /* 0xfffffff00a087812 */ /* 0x000fe400078ec0ff */
[----:B0-----:R-:W-:-:S04]  /*0530*/  LEA R6, P1, R0, R6, 0x2 ;  /* 0x0000000600067211 */ /* 0x001fc800078210ff */
[----:B------:R-:W-:Y:S02]  /*0540*/  IADD3 R6, P2, PT, R6, 0x20, RZ ;  /* 0x0000002006067810 */ /* 0x000fe40007f5e0ff */
[----:B------:R-:W-:-:S05]  /*0550*/  LEA.HI.X R7, R0, R7, R3, 0x2, P1 ;  /* 0x0000000700077211 */ /* 0x000fca00008f1403 */
[----:B------:R-:W-:-:S07]  /*0560*/  IMAD.X R7, RZ, RZ, R7, P2 ;  /* 0x000000ffff077224 */ /* 0x000fce00010e0607 */
.L_x_1611:
[----:B0-----:R-:W-:Y:S01]  /*0570*/  IMAD.MOV.U32 R4, RZ, RZ, R6 ;  /* 0x000000ffff047224 */ /* 0x001fe200078e0006 */
[----:B------:R-:W-:Y:S01]  /*0580*/  IADD3 R8, P1, PT, R8, -0x10, RZ ;  /* 0xfffffff008087810 */ /* 0x000fe20007f3e0ff */
[----:B------:R-:W-:Y:S01]  /*0590*/  IMAD.MOV.U32 R5, RZ, RZ, R7 ;  /* 0x000000ffff057224 */ /* 0x000fe200078e0007 */
[----:B------:R-:W-:Y:S02]  /*05a0*/  IADD3 R0, P2, PT, R0, 0x10, RZ ;  /* 0x0000001000007810 */ /* 0x000fe40007f5e0ff */
[----:B------:R-:W-:Y:S02]  /*05b0*/  IADD3.X R9, PT, PT, R9, -0x1, RZ, P1, !PT ;  /* 0xffffffff09097810 */ /* 0x000fe40000ffe4ff */
[----:B------:R0:W-:Y:S01]  /*05c0*/  STG.E desc[UR8][R4.64+-0x1c], R2 ;  /* 0xffffe40204007986 */ /* 0x0001e2000c101908 */
[----:B------:R-:W-:Y:S01]  /*05d0*/  ISETP.NE.U32.AND P1, PT, R8, RZ, PT ;  /* 0x000000ff0800720c */ /* 0x000fe20003f25070 */
[----:B------:R-:W-:Y:S01]  /*05e0*/  IMAD.X R3, RZ, RZ, R3, P2 ;  /* 0x000000ffff037224 */ /* 0x000fe200010e0603 */
[----:B------:R-:W-:Y:S01]  /*05f0*/  IADD3 R6, P3, PT, R4, 0x40, RZ ;  /* 0x0000004004067810 */ /* 0x000fe20007f7e0ff */
[----:B------:R0:W-:Y:S01]  /*0600*/  STG.E desc[UR8][R4.64+-0x18], R2 ;  /* 0xffffe80204007986 */ /* 0x0001e2000c101908 */
[----:B------:R-:W-:-:S03]  /*0610*/  ISETP.NE.AND.EX P1, PT, R9, RZ, PT, P1 ;  /* 0x000000ff0900720c */ /* 0x000fc60003f25310 */
[----:B------:R0:W-:Y:S01]  /*0620*/  STG.E desc[UR8][R4.64+-0x14], R2 ;  /* 0xffffec0204007986 */ /* 0x0001e2000c101908 */
[----:B------:R-:W-:-:S03]  /*0630*/  IMAD.X R7, RZ, RZ, R5, P3 ;  /* 0x000000ffff077224 */ /* 0x000fc600018e0605 */
[----:B------:R0:W-:Y:S04]  /*0640*/  STG.E desc[UR8][R4.64+-0x10], R2 ;  /* 0xfffff00204007986 */ /* 0x0001e8000c101908 */
        /* <DEDUP_REMOVED lines=11> */
[----:B------:R0:W-:Y:S01]  /*0700*/  STG.E desc[UR8][R4.64+0x20], R2 ;  /* 0x0000200204007986 */ /* 0x0001e2000c101908 */
[----:B------:R-:W-:Y:S05]  /*0710*/  @P1 BRA `(.L_x_1611) ;  /* 0xfffffffc00941947 */ /* 0x000fea000383ffff */
.L_x_1610:
[----:B------:R-:W-:Y:S05]  /*0720*/  @!P0 EXIT ;  /* 0x000000000000894d */ /* 0x000fea0003800000 */
[----:B------:R-:W-:Y:S02]  /*0730*/  ISETP.GE.U32.AND P0, PT, R11, 0x8, PT ;  /* 0x000000080b00780c */ /* 0x000fe40003f06070 */
[----:B------:R-:W-:Y:S02]  /*0740*/  LOP3.LUT R6, R10, 0x7, RZ, 0xc0, !PT ;  /* 0x000000070a067812 */ /* 0x000fe400078ec0ff */
[----:B------:R-:W-:Y:S02]  /*0750*/  ISETP.GE.U32.AND.EX P0, PT, RZ, RZ, PT, P0 ;  /* 0x000000ffff00720c */ /* 0x000fe40003f06100 */
[----:B------:R-:W-:-:S04]  /*0760*/  ISETP.NE.U32.AND P1, PT, R6, RZ, PT ;  /* 0x000000ff0600720c */ /* 0x000fc80003f25070 */
[----:B------:R-:W-:-:S07]  /*0770*/  ISETP.NE.AND.EX P1, PT, RZ, RZ, PT, P1 ;  /* 0x000000ffff00720c */ /* 0x000fce0003f25310 */
[----:B------:R-:W-:Y:S06]  /*0780*/  @!P0 BRA `(.L_x_1612) ;  /* 0x0000000000348947 */ /* 0x000fec0003800000 */
[----:B0-----:R-:W0:Y:S02]  /*0790*/  LDC.64 R4, c[0x0][0x380] ;  /* 0x0000e000ff047b82 */ /* 0x001e240000000a00 */
[----:B0-----:R-:W-:-:S04]  /*07a0*/  LEA R4, P0, R0, R4, 0x2 ;  /* 0x0000000400047211 */ /* 0x001fc800078010ff */
[C---:B------:R-:W-:Y:S02]  /*07b0*/  LEA.HI.X R5, R0.reuse, R5, R3, 0x2, P0 ;  /* 0x0000000500057211 */ /* 0x040fe400000f1403 */
[----:B------:R-:W-:-:S03]  /*07c0*/  IADD3 R0, P0, PT, R0, 0x8, RZ ;  /* 0x0000000800007810 */ /* 0x000fc60007f1e0ff */
[----:B------:R1:W-:Y:S02]  /*07d0*/  STG.E desc[UR8][R4.64+0x4], R2 ;  /* 0x0000040204007986 */ /* 0x0003e4000c101908 */
[----:B------:R-:W-:Y:S02]  /*07e0*/  IMAD.X R3, RZ, RZ, R3, P0 ;  /* 0x000000ffff037224 */ /* 0x000fe400000e0603 */
[----:B------:R1:W-:Y:S04]  /*07f0*/  STG.E desc[UR8][R4.64+0x8], R2 ;  /* 0x0000080204007986 */ /* 0x0003e8000c101908 */
[----:B------:R1:W-:Y:S04]  /*0800*/  STG.E desc[UR8][R4.64+0xc], R2 ;  /* 0x00000c0204007986 */ /* 0x0003e8000c101908 */
[----:B------:R1:W-:Y:S04]  /*0810*/  STG.E desc[UR8][R4.64+0x10], R2 ;  /* 0x0000100204007986 */ /* 0x0003e8000c101908 */
[----:B------:R1:W-:Y:S04]  /*0820*/  STG.E desc[UR8][R4.64+0x14], R2 ;  /* 0x0000140204007986 */ /* 0x0003e8000c101908 */
[----:B------:R1:W-:Y:S04]  /*0830*/  STG.E desc[UR8][R4.64+0x18], R2 ;  /* 0x0000180204007986 */ /* 0x0003e8000c101908 */
[----:B------:R1:W-:Y:S04]  /*0840*/  STG.E desc[UR8][R4.64+0x1c], R2 ;  /* 0x00001c0204007986 */ /* 0x0003e8000c101908 */
[----:B------:R1:W-:Y:S02]  /*0850*/  STG.E desc[UR8][R4.64+0x20], R2 ;  /* 0x0000200204007986 */ /* 0x0003e4000c101908 */
.L_x_1612:
        /* <DEDUP_REMOVED lines=8> */
[----:B01----:R-:W0:Y:S02]  /*08e0*/  LDC.64 R4, c[0x0][0x380] ;  /* 0x0000e000ff047b82 */ /* 0x003e240000000a00 */
[----:B0-----:R-:W-:-:S04]  /*08f0*/  LEA R4, P0, R0, R4, 0x2 ;  /* 0x0000000400047211 */ /* 0x001fc800078010ff */
[C---:B------:R-:W-:Y:S02]  /*0900*/  LEA.HI.X R5, R0.reuse, R5, R3, 0x2, P0 ;  /* 0x0000000500057211 */ /* 0x040fe400000f1403 */
[----:B------:R-:W-:-:S03]  /*0910*/  IADD3 R0, P0, PT, R0, 0x4, RZ ;  /* 0x0000000400007810 */ /* 0x000fc60007f1e0ff */
[----:B------:R2:W-:Y:S02]  /*0920*/  STG.E desc[UR8][R4.64+0x4], R2 ;  /* 0x0000040204007986 */ /* 0x0005e4000c101908 */
[----:B------:R-:W-:Y:S02]  /*0930*/  IMAD.X R3, RZ, RZ, R3, P0 ;  /* 0x000000ffff037224 */ /* 0x000fe400000e0603 */
[----:B------:R2:W-:Y:S04]  /*0940*/  STG.E desc[UR8][R4.64+0x8], R2 ;  /* 0x0000080204007986 */ /* 0x0005e8000c101908 */
[----:B------:R2:W-:Y:S04]  /*0950*/  STG.E desc[UR8][R4.64+0xc], R2 ;  /* 0x00000c0204007986 */ /* 0x0005e8000c101908 */
[----:B------:R2:W-:Y:S02]  /*0960*/  STG.E desc[UR8][R4.64+0x10], R2 ;  /* 0x0000100204007986 */ /* 0x0005e4000c101908 */
.L_x_1613:
[----:B------:R-:W-:Y:S05]  /*0970*/  @!P1 EXIT ;  /* 0x000000000000994d */ /* 0x000fea0003800000 */
[----:B------:R-:W3:Y:S02]  /*0980*/  LDC.64 R6, c[0x0][0x380] ;  /* 0x0000e000ff067b82 */ /* 0x000ee40000000a00 */
[----:B---3--:R-:W-:-:S04]  /*0990*/  LEA R6, P0, R0, R6, 0x2 ;  /* 0x0000000600067211 */ /* 0x008fc800078010ff */
[----:B------:R-:W-:Y:S02]  /*09a0*/  IADD3 R6, P1, PT, R6, 0x4, RZ ;  /* 0x0000000406067810 */ /* 0x000fe40007f3e0ff */
[----:B------:R-:W-:-:S05]  /*09b0*/  LEA.HI.X R0, R0, R7, R3, 0x2, P0 ;  /* 0x0000000700007211 */ /* 0x000fca00000f1403 */
[----:B------:R-:W-:-:S07]  /*09c0*/  IMAD.X R7, RZ, RZ, R0, P1 ;  /* 0x000000ffff077224 */ /* 0x000fce00008e0600 */
.L_x_1614:
[----:B012---:R-:W-:Y:S01]  /*09d0*/  IMAD.MOV.U32 R4, RZ, RZ, R6 ;  /* 0x000000ffff047224 */ /* 0x007fe200078e0006 */
[----:B------:R-:W-:Y:S01]  /*09e0*/  IADD3 R8, P0, PT, R8, -0x1, RZ ;  /* 0xffffffff08087810 */ /* 0x000fe20007f1e0ff */
[--C-:B------:R-:W-:Y:S01]  /*09f0*/  IMAD.MOV.U32 R5, RZ, RZ, R7.reuse ;  /* 0x000000ffff057224 */ /* 0x100fe200078e0007 */
[----:B------:R-:W-:Y:S02]  /*0a00*/  IADD3 R6, P1, PT, R6, 0x4, RZ ;  /* 0x0000000406067810 */ /* 0x000fe40007f3e0ff */
[----:B------:R-:W-:Y:S02]  /*0a10*/  IADD3.X R9, PT, PT, R9, -0x1, RZ, P0, !PT ;  /* 0xffffffff09097810 */ /* 0x000fe400007fe4ff */
[----:B------:R3:W-:Y:S01]  /*0a20*/  STG.E desc[UR8][R4.64], R2 ;  /* 0x0000000204007986 */ /* 0x0007e2000c101908 */
[----:B------:R-:W-:Y:S01]  /*0a30*/  ISETP.NE.U32.AND P0, PT, R8, RZ, PT ;  /* 0x000000ff0800720c */ /* 0x000fe20003f05070 */
[----:B------:R-:W-:-:S03]  /*0a40*/  IMAD.X R7, RZ, RZ, R7, P1 ;  /* 0x000000ffff077224 */ /* 0x000fc600008e0607 */
[----:B------:R-:W-:-:S13]  /*0a50*/  ISETP.NE.AND.EX P0, PT, R9, RZ, PT, P0 ;  /* 0x000000ff0900720c */ /* 0x000fda0003f05300 */
[----:B---3--:R-:W-:Y:S05]  /*0a60*/  @P0 BRA `(.L_x_1614) ;  /* 0xfffffffc00d80947 */ /* 0x008fea000383ffff */
[----:B------:R-:W-:Y:S05]  /*0a70*/  EXIT ;  /* 0x000000000000794d */ /* 0x000fea0003800000 */
.L_x_1615:
        /* <DEDUP_REMOVED lines=16> */
.L_x_8846:


//--------------------- .text._ZN2at6native55_GLOBAL__N__0955718d_22_SparseCsrTensorMath_cu_868dd54543convert_indices_from_coo_to_csr_cuda_kernelIliEEvPT0_PKT_ll --------------------------
	.section	.text._ZN2at6native55_GLOBAL__N__0955718d_22_SparseCsrTensorMath_cu_868dd54543convert_indices_from_coo_to_csr_cuda_kernelIliEEvPT0_PKT_ll,"ax",@progbits
	.align	128
.text._ZN2at6native55_GLOBAL__N__0955718d_22_SparseCsrTensorMath_cu_868dd54543convert_indices_from_coo_to_csr_cuda_kernelIliEEvPT0_PKT_ll:
        .type           _ZN2at6native55_GLOBAL__N__0955718d_22_SparseCsrTensorMath_cu_868dd54543convert_indices_from_coo_to_csr_cuda_kernelIliEEvPT0_PKT_ll,@function
        .size           _ZN2at6native55_GLOBAL__N__0955718d_22_SparseCsrTensorMath_cu_868dd54543convert_indices_from_coo_to_csr_cuda_kernelIliEEvPT0_PKT_ll,(.L_x_8847 - _ZN2at6native55_GLOBAL__N__0955718d_22_SparseCsrTensorMath_cu_868dd54543convert_indices_from_coo_to_csr_cuda_kernelIliEEvPT0_PKT_ll)
        .other          _ZN2at6native55_GLOBAL__N__0955718d_22_SparseCsrTensorMath_cu_868dd54543convert_indices_from_coo_to_csr_cuda_kernelIliEEvPT0_PKT_ll,@"STO_CUDA_ENTRY STV_DEFAULT"
_ZN2at6native55_GLOBAL__N__0955718d_22_SparseCsrTensorMath_cu_868dd54543convert_indices_from_coo_to_csr_cuda_kernelIliEEvPT0_PKT_ll:
        /* <DEDUP_REMOVED lines=16> */
.L_x_1617:
[----:B0-----:R-:W-:-:S04]  /*0100*/  ULEA UR6, UP0, UR4, UR10, 0x2 ;  /* 0x0000000a04067291 */ /* 0x001fc8000f8010ff */
[----:B------:R-:W-:Y:S02]  /*0110*/  ULEA.HI.X UR7, UR4, UR11, UR5, 0x2, UP0 ;  /* 0x0000000b04077291 */ /* 0x000fe400080f1405 */
[----:B------:R-:W-:-:S04]  /*0120*/  IMAD.U32 R6, RZ, RZ, UR6 ;  /* 0x00000006ff067e24 */ /* 0x000fc8000f8e00ff */
[----:B------:R-:W-:-:S05]  /*0130*/  IMAD.U32 R7, RZ, RZ, UR7 ;  /* 0x00000007ff077e24 */ /* 0x000fca000f8e00ff */
[----:B------:R1:W-:Y:S04]  /*0140*/  STG.E desc[UR8][R6.64], RZ ;  /* 0x000000ff06007986 */ /* 0x0003e8000c101908 */
        /* <DEDUP_REMOVED lines=9> */
.L_x_1616:
        /* <DEDUP_REMOVED lines=13> */
.L_x_1619:
        /* <DEDUP_REMOVED lines=10> */
.L_x_1618:
[----:B------:R-:W-:-:S04]  /*0350*/  ISETP.NE.U32.AND P0, PT, R9, R2, PT ;  /* 0x000000020900720c */ /* 0x000fc80003f05070 */
[----:B------:R-:W-:-:S13]  /*0360*/  ISETP.NE.AND.EX P0, PT, RZ, R3, PT, P0 ;  /* 0x00000003ff00720c */ /* 0x000fda0003f05300 */
[----:B------:R-:W-:Y:S05]  /*0370*/  @P0 EXIT ;  /* 0x000000000000094d */ /* 0x000fea0003800000 */
[----:B------:R-:W0:Y:S02]  /*0380*/  LDCU.64 UR4, c[0x0][0x388] ;  /* 0x00007100ff0477ac */ /* 0x000e240008000a00 */
[----:B0-----:R-:W-:-:S04]  /*0390*/  LEA R4, P0, R2, UR4, 0x3 ;  /* 0x0000000402047c11 */ /* 0x001fc8000f8018ff */
[----:B------:R-:W-:Y:S01]  /*03a0*/  LEA.HI.X R5, R2, UR5, R3, 0x3, P0 ;  /* 0x0000000502057c11 */ /* 0x000fe200080f1c03 */
[----:B------:R-:W0:Y:S05]  /*03b0*/  LDCU.64 UR4, c[0x0][0x390] ;  /* 0x00007200ff0477ac */ /* 0x000e2a0008000a00 */
        /* <DEDUP_REMOVED lines=22> */
.L_x_1621:
        /* <DEDUP_REMOVED lines=27> */
.L_x_1620:
        /* <DEDUP_REMOVED lines=20> */
.L_x_1622:
        /* <DEDUP_REMOVED lines=17> */
.L_x_1623:
[----:B------:R-:W-:Y:S05]  /*0920*/  @!P1 EXIT ;  /* 0x000000000000994d */ /* 0x000fea0003800000 */
[----:B------:R-:W3:Y:S02]  /*0930*/  LDC.64 R6, c[0x0][0x380] ;  /* 0x0000e000ff067b82 */ /* 0x000ee40000000a00 */
[----:B---3--:R-:W-:-:S04]  /*0940*/  LEA R6, P0, R0, R6, 0x2 ;  /* 0x0000000600067211 */ /* 0x008fc800078010ff */
[----:B------:R-:W-:Y:S02]  /*0950*/  IADD3 R6, P1, PT, R6, 0x4, RZ ;  /* 0x0000000406067810 */ /* 0x000fe40007f3e0ff */
[----:B------:R-:W-:-:S05]  /*0960*/  LEA.HI.X R0, R0, R7, R3, 0x2, P0 ;  /* 0x0000000700007211 */ /* 0x000fca00000f1403 */
[----:B------:R-:W-:-:S07]  /*0970*/  IMAD.X R7, RZ, RZ, R0, P1 ;  /* 0x000000ffff077224 */ /* 0x000fce00008e0600 */
.L_x_1624:
        /* <DEDUP_REMOVED lines=11> */
.L_x_1625:
        /* <DEDUP_REMOVED lines=13> */
.L_x_8847:


//--------------------- .text._ZN2at6native55_GLOBAL__N__0955718d_22_SparseCsrTensorMath_cu_868dd54543convert_indices_from_coo_to_csr_cuda_kernelIiiEEvPT0_PKT_ll --------------------------
	.section	.text._ZN2at6native55_GLOBAL__N__0955718d_22_SparseCsrTensorMath_cu_868dd54543convert_indices_from_coo_to_csr_cuda_kernelIiiEEvPT0_PKT_ll,"ax",@progbits
	.align	128
.text._ZN2at6native55_GLOBAL__N__0955718d_22_SparseCsrTensorMath_cu_868dd54543convert_indices_from_coo_to_csr_cuda_kernelIiiEEvPT0_PKT_ll:
        .type           _ZN2at6native55_GLOBAL__N__0955718d_22_SparseCsrTensorMath_cu_868dd54543convert_indices_from_coo_to_csr_cuda_kernelIiiEEvPT0_PKT_ll,@function
        .size           _ZN2at6native55_GLOBAL__N__0955718d_22_SparseCsrTensorMath_cu_868dd54543convert_indices_from_coo_to_csr_cuda_kernelIiiEEvPT0_PKT_ll,(.L_x_8848 - _ZN2at6native55_GLOBAL__N__0955718d_22_SparseCsrTensorMath_cu_868dd54543convert_indices_from_coo_to_csr_cuda_kernelIiiEEvPT0_PKT_ll)
        .other          _ZN2at6native55_GLOBAL__N__0955718d_22_SparseCsrTensorMath_cu_868dd54543convert_indices_from_coo_to_csr_cuda_kernelIiiEEvPT0_PKT_ll,@"STO_CUDA_ENTRY STV_DEFAULT"
_ZN2at6native55_GLOBAL__N__0955718d_22_SparseCsrTensorMath_cu_868dd54543convert_indices_from_coo_to_csr_cuda_kernelIiiEEvPT0_PKT_ll:
        /* <DEDUP_REMOVED lines=16> */
.L_x_1627:
[----:B0-----:R-:W-:-:S04]  /*0100*/  ULEA UR6, UP0, UR4, UR10, 0x2 ;  /* 0x0000000a04067291 */ /* 0x001fc8000f8010ff */
[----:B------:R-:W-:Y:S02]  /*0110*/  ULEA.HI.X UR7, UR4, UR11, UR5, 0x2, UP0 ;  /* 0x0000000b04077291 */ /* 0x000fe400080f1405 */
[----:B------:R-:W-:-:S04]  /*0120*/  IMAD.U32 R4, RZ, RZ, UR6 ;  /* 0x00000006ff047e24 */ /* 0x000fc8000f8e00ff */
[----:B------:R-:W-:-:S05]  /*0130*/  IMAD.U32 R5, RZ, RZ, UR7 ;  /* 0x00000007ff057e24 */ /* 0x000fca000f8e00ff */
[----:B------:R1:W-:Y:S04]  /*0140*/  STG.E desc[UR8][R4.64], RZ ;  /* 0x000000ff04007986 */ /* 0x0003e8000c101908 */
        /* <DEDUP_REMOVED lines=10> */
.L_x_1626:
        /* <DEDUP_REMOVED lines=13> */
.L_x_1629:
[----:B------:R-:W-:-:S04]  /*02c0*/  LEA R4, P0, R9, UR12, 0x2 ;  /* 0x0000000c09047c11 */ /* 0x000fc8000f8010ff */
[----:B------:R-:W-:-:S05]  /*02d0*/  LEA.HI.X R5, R9, UR13, R11, 0x2, P0 ;  /* 0x0000000d09057c11 */ /* 0x000fca00080f140b */
[----:B------:R0:W-:Y:S04]  /*02e0*/  STG.E desc[UR8][R4.64+0x4], R7 ;  /* 0x0000040704007986 */ /* 0x0001e8000c101908 */
        /* <DEDUP_REMOVED lines=8> */
.L_x_1628:
        /* <DEDUP_REMOVED lines=24> */
[----:B------:R-:W-:Y:S02]  /*04f0*/  LOP3.LUT R8, R10, 0xfffffff0, RZ, 0xc0, !PT ;  /* 0xfffffff00a087812 */ /* 0x000fe400078ec0ff */
[----:B0-----:R-:W-:-:S04]  /*0500*/  LEA R6, P1, R0, R6, 0x2 ;  /* 0x0000000600067211 */ /* 0x001fc800078210ff */
[----:B------:R-:W-:Y:S02]  /*0510*/  IADD3 R6, P2, PT, R6, 0x20, RZ ;  /* 0x0000002006067810 */ /* 0x000fe40007f5e0ff */
[----:B------:R-:W-:-:S05]  /*0520*/  LEA.HI.X R7, R0, R7, R3, 0x2, P1 ;  /* 0x0000000700077211 */ /* 0x000fca00008f1403 */
[----:B------:R-:W-:-:S07]  /*0530*/  IMAD.X R7, RZ, RZ, R7, P2 ;  /* 0x000000ffff077224 */ /* 0x000fce00010e0607 */
.L_x_1631:
        /* <DEDUP_REMOVED lines=27> */
.L_x_1630:
        /* <DEDUP_REMOVED lines=20> */
.L_x_1632:
        /* <DEDUP_REMOVED lines=17> */
.L_x_1633:
[----:B------:R-:W-:Y:S05]  /*0940*/  @!P1 EXIT ;  /* 0x000000000000994d */ /* 0x000fea0003800000 */
[----:B------:R-:W3:Y:S02]  /*0950*/  LDC.64 R6, c[0x0][0x380] ;  /* 0x0000e000ff067b82 */ /* 0x000ee40000000a00 */
[----:B---3--:R-:W-:-:S04]  /*0960*/  LEA R6, P0, R0, R6, 0x2 ;  /* 0x0000000600067211 */ /* 0x008fc800078010ff */
[----:B------:R-:W-:-:S09]  /*0970*/  LEA.HI.X R7, R0, R7, R3, 0x2, P0 ;  /* 0x0000000700077211 */ /* 0x000fd200000f1403 */
.L_x_1634:
        /* <DEDUP_REMOVED lines=11> */
.L_x_1635:
        /* <DEDUP_REMOVED lines=13> */
.L_x_8848:


//--------------------- .text._ZN2at6native55_GLOBAL__N__0955718d_22_SparseCsrTensorMath_cu_868dd54543convert_indices_from_coo_to_csr_cuda_kernelIaiEEvPT0_PKT_ll --------------------------
	.section	.text._ZN2at6native55_GLOBAL__N__0955718d_22_SparseCsrTensorMath_cu_868dd54543convert_indices_from_coo_to_csr_cuda_kernelIaiEEvPT0_PKT_ll,"ax",@progbits
	.align	128
.text._ZN2at6native55_GLOBAL__N__0955718d_22_SparseCsrTensorMath_cu_868dd54543convert_indices_from_coo_to_csr_cuda_kernelIaiEEvPT0_PKT_ll:
        .type           _ZN2at6native55_GLOBAL__N__0955718d_22_SparseCsrTensorMath_cu_868dd54543convert_indices_from_coo_to_csr_cuda_kernelIaiEEvPT0_PKT_ll,@function
        .size           _ZN2at6native55_GLOBAL__N__0955718d_22_SparseCsrTensorMath_cu_868dd54543convert_indices_from_coo_to_csr_cuda_kernelIaiEEvPT0_PKT_ll,(.L_x_8849 - _ZN2at6native55_GLOBAL__N__0955718d_22_SparseCsrTensorMath_cu_868dd54543convert_indices_from_coo_to_csr_cuda_kernelIaiEEvPT0_PKT_ll)
        .other          _ZN2at6native55_GLOBAL__N__0955718d_22_SparseCsrTensorMath_cu_868dd54543convert_indices_from_coo_to_csr_cuda_kernelIaiEEvPT0_PKT_ll,@"STO_CUDA_ENTRY STV_DEFAULT"
_ZN2at6native55_GLOBAL__N__0955718d_22_SparseCsrTensorMath_cu_868dd54543convert_indices_from_coo_to_csr_cuda_kernelIaiEEvPT0_PKT_ll:
        /* <DEDUP_REMOVED lines=16> */
.L_x_1637:
[----:B0-----:R-:W-:-:S04]  /*0100*/  ULEA UR6, UP0, UR4, UR10, 0x2 ;  /* 0x0000000a04067291 */ /* 0x001fc8000f8010ff */
[----:B------:R-:W-:Y:S02]  /*0110*/  ULEA.HI.X UR7, UR4, UR11, UR5, 0x2, UP0 ;  /* 0x0000000b04077291 */ /* 0x000fe400080f1405 */
[----:B------:R-:W-:-:S04]  /*0120*/  IMAD.U32 R4, RZ, RZ, UR6 ;  /* 0x00000006ff047e24 */ /* 0x000fc8000f8e00ff */
[----:B------:R-:W-:-:S05]  /*0130*/  IMAD.U32 R5, RZ, RZ, UR7 ;  /* 0x00000007ff057e24 */ /* 0x000fca000f8e00ff */
[----:B------:R1:W-:Y:S04]  /*0140*/  STG.E desc[UR8][R4.64], RZ ;  /* 0x000000ff04007986 */ /* 0x0003e8000c101908 */
        /* <DEDUP_REMOVED lines=10> */
.L_x_1636:
        /* <DEDUP_REMOVED lines=13> */
.L_x_1639:
[----:B------:R-:W-:-:S04]  /*02c0*/  LEA R4, P0, R9, UR12, 0x2 ;  /* 0x0000000c09047c11 */ /* 0x000fc8000f8010ff */
[----:B------:R-:W-:-:S05]  /*02d0*/  LEA.HI.X R5, R9, UR13, R11, 0x2, P0 ;  /* 0x0000000d09057c11 */ /* 0x000fca00080f140b */
[----:B------:R0:W-:Y:S04]  /*02e0*/  STG.E desc[UR8][R4.64+0x4], R7 ;  /* 0x0000040704007986 */ /* 0x0001e8000c101908 */
        /* <DEDUP_REMOVED lines=8> */
.L_x_1638:
        /* <DEDUP_REMOVED lines=28> */
.L_x_1641:
        /* <DEDUP_REMOVED lines=27> */
.L_x_1640:
        /* <DEDUP_REMOVED lines=20> */
.L_x_1642:
        /* <DEDUP_REMOVED lines=17> */
.L_x_1643:
[----:B------:R-:W-:Y:S05]  /*0930*/  @!P1 EXIT ;  /* 0x000000000000994d */ /* 0x000fea0003800000 */
[----:B------:R-:W3:Y:S02]  /*0940*/  LDC.64 R6, c[0x0][0x380] ;  /* 0x0000e000ff067b82 */ /* 0x000ee40000000a00 */
[----:B---3--:R-:W-:-:S04]  /*0950*/  LEA R6, P0, R0, R6, 0x2 ;  /* 0x0000000600067211 */ /* 0x008fc800078010ff */
[----:B------:R-:W-:Y:S02]  /*0960*/  IADD3 R6, P1, PT, R6, 0x4, RZ ;  /* 0x0000000406067810 */ /* 0x000fe40007f3e0ff */
[----:B------:R-:W-:-:S05]  /*0970*/  LEA.HI.X R0, R0, R7, R3, 0x2, P0 ;  /* 0x0000000700007211 */ /* 0x000fca00000f1403 */
[----:B------:R-:W-:-:S07]  /*0980*/  IMAD.X R7, RZ, RZ, R0, P1 ;  /* 0x000000ffff077224 */ /* 0x000fce00008e0600 */
.L_x_1644:
        /* <DEDUP_REMOVED lines=11> */
.L_x_1645:
        /* <DEDUP_REMOVED lines=12> */
.L_x_8849:


//--------------------- .text._ZN2at6native55_GLOBAL__N__0955718d_22_SparseCsrTensorMath_cu_868dd54543convert_indices_from_coo_to_csr_cuda_kernelIhiEEvPT0_PKT_ll --------------------------
	.section	.text._ZN2at6native55_GLOBAL__N__0955718d_22_SparseCsrTensorMath_cu_868dd54543convert_indices_from_coo_to_csr_cuda_kernelIhiEEvPT0_PKT_ll,"ax",@progbits
	.align	128
.text._ZN2at6native55_GLOBAL__N__0955718d_22_SparseCsrTensorMath_cu_868dd54543convert_indices_from_coo_to_csr_cuda_kernelIhiEEvPT0_PKT_ll:
        .type           _ZN2at6native55_GLOBAL__N__0955718d_22_SparseCsrTensorMath_cu_868dd54543convert_indices_from_coo_to_csr_cuda_kernelIhiEEvPT0_PKT_ll,@function
        .size           _ZN2at6native55_GLOBAL__N__0955718d_22_SparseCsrTensorMath_cu_868dd54543convert_indices_from_coo_to_csr_cuda_kernelIhiEEvPT0_PKT_ll,(.L_x_8850 - _ZN2at6native55_GLOBAL__N__0955718d_22_SparseCsrTensorMath_cu_868dd54543convert_indices_from_coo_to_csr_cuda_kernelIhiEEvPT0_PKT_ll)
        .other          _ZN2at6native55_GLOBAL__N__0955718d_22_SparseCsrTensorMath_cu_868dd54543convert_indices_from_coo_to_csr_cuda_kernelIhiEEvPT0_PKT_ll,@"STO_CUDA_ENTRY STV_DEFAULT"
_ZN2at6native55_GLOBAL__N__0955718d_22_SparseCsrTensorMath_cu_868dd54543convert_indices_from_coo_to_csr_cuda_kernelIhiEEvPT0_PKT_ll:
        /* <DEDUP_REMOVED lines=13> */
.L_x_1647:
[----:B-1----:R-:W-:-:S04]  /*00d0*/  ULEA UR6, UP0, UR4, UR10, 0x2 ;  /* 0x0000000a04067291 */ /* 0x002fc8000f8010ff */
[----:B------:R-:W-:Y:S02]  /*00e0*/  ULEA.HI.X UR7, UR4, UR11, UR5, 0x2, UP0 ;  /* 0x0000000b04077291 */ /* 0x000fe400080f1405 */
[----:B------:R-:W-:-:S04]  /*00f0*/  IMAD.U32 R4, RZ, RZ, UR6 ;  /* 0x00000006ff047e24 */ /* 0x000fc8000f8e00ff */
[----:B------:R-:W-:-:S05]  /*0100*/  IMAD.U32 R5, RZ, RZ, UR7 ;  /* 0x00000007ff057e24 */ /* 0x000fca000f8e00ff */
[----:B------:R2:W-:Y:S04]  /*0110*/  STG.E desc[UR8][R4.64], RZ ;  /* 0x000000ff04007986 */ /* 0x0005e8000c101908 */
        /* <DEDUP_REMOVED lines=9> */
.L_x_1646:
        /* <DEDUP_REMOVED lines=13> */
.L_x_1649:
[----:B------:R-:W-:-:S04]  /*0280*/  LEA R4, P0, R9, UR12, 0x2 ;  /* 0x0000000c09047c11 */ /* 0x000fc8000f8010ff */
[----:B------:R-:W-:-:S05]  /*0290*/  LEA.HI.X R5, R9, UR13, R6, 0x2, P0 ;  /* 0x0000000d09057c11 */ /* 0x000fca00080f1406 */
[----:B------:R0:W-:Y:S04]  /*02a0*/  STG.E desc[UR8][R4.64+0x4], R7 ;  /* 0x0000040704007986 */ /* 0x0001e8000c101908 */
[----:B------:R-:W2:Y:S01]  /*02b0*/  LDG.E.U8 R0, desc[UR8][R2.64] ;  /* 0x0000000802007981 */ /* 0x000ea2000c1e1100 */
[----:B------:R-:W-:-:S05]  /*02c0*/  IADD3 R9, P0, PT, R9, 0x1, RZ ;  /* 0x0000000109097810 */ /* 0x000fca0007f1e0ff */
[----:B------:R-:W-:Y:S01]  /*02d0*/  IMAD.X R6, RZ, RZ, R6, P0 ;  /* 0x000000ffff067224 */ /* 0x000fe200000e0606 */
[----:B--2---:R-:W-:-:S04]  /*02e0*/  ISETP.GE.U32.AND P0, PT, R9, R0, PT ;  /* 0x000000000900720c */ /* 0x004fc80003f06070 */
[----:B------:R-:W-:-:S13]  /*02f0*/  ISETP.GE.U32.AND.EX P0, PT, R6, RZ, PT, P0 ;  /* 0x000000ff0600720c */ /* 0x000fda0003f06100 */
[----:B0-----:R-:W-:Y:S05]  /*0300*/  @!P0 BRA `(.L_x_1649) ;  /* 0xfffffffc00dc8947 */ /* 0x001fea000383ffff */
[----:B------:R-:W-:Y:S05]  /*0310*/  EXIT ;  /* 0x000000000000794d */ /* 0x000fea0003800000 */
.L_x_1648:
[----:B------:R-:W-:-:S04]  /*0320*/  ISETP.NE.U32.AND P0, PT, R7, R2, PT ;  /* 0x000000020700720c */ /* 0x000fc80003f05070 */
[----:B------:R-:W-:-:S13]  /*0330*/  ISETP.NE.AND.EX P0, PT, RZ, R3, PT, P0 ;  /* 0x00000003ff00720c */ /* 0x000fda0003f05300 */
[----:B------:R-:W-:Y:S05]  /*0340*/  @P0 EXIT ;  /* 0x000000000000094d */ /* 0x000fea0003800000 */
[----:B------:R-:W0:Y:S02]  /*0350*/  LDCU.64 UR4, c[0x0][0x388] ;  /* 0x00007100ff0477ac */ /* 0x000e240008000a00 */
[----:B0-----:R-:W-:-:S04]  /*0360*/  IADD3 R4, P0, PT, R2, UR4, RZ ;  /* 0x0000000402047c10 */ /* 0x001fc8000ff1e0ff */
[----:B------:R-:W-:Y:S01]  /*0370*/  IADD3.X R5, PT, PT, R3, UR5, RZ, P0, !PT ;  /* 0x0000000503057c10 */ /* 0x000fe200087fe4ff */
[----:B------:R-:W0:Y:S04]  /*0380*/  LDCU.64 UR4, c[0x0][0x390] ;  /* 0x00007200ff0477ac */ /* 0x000e280008000a00 */
        /* <DEDUP_REMOVED lines=21> */
.L_x_1651:
        /* <DEDUP_REMOVED lines=27> */
.L_x_1650:
        /* <DEDUP_REMOVED lines=20> */
.L_x_1652:
        /* <DEDUP_REMOVED lines=17> */
.L_x_1653:
[----:B------:R-:W-:Y:S05]  /*08e0*/  @!P1 EXIT ;  /* 0x000000000000994d */ /* 0x000fea0003800000 */
[----:B------:R-:W3:Y:S02]  /*08f0*/  LDC.64 R6, c[0x0][0x380] ;  /* 0x0000e000ff067b82 */ /* 0x000ee40000000a00 */
[----:B---3--:R-:W-:-:S04]  /*0900*/  LEA R6, P0, R3, R6, 0x2 ;  /* 0x0000000603067211 */ /* 0x008fc800078010ff */
[----:B------:R-:W-:Y:S02]  /*0910*/  IADD3 R6, P1, PT, R6, 0x4, RZ ;  /* 0x0000000406067810 */ /* 0x000fe40007f3e0ff */
[----:B------:R-:W-:-:S05]  /*0920*/  LEA.HI.X R0, R3, R7, R0, 0x2, P0 ;  /* 0x0000000703007211 */ /* 0x000fca00000f1400 */
[----:B------:R-:W-:-:S07]  /*0930*/  IMAD.X R7, RZ, RZ, R0, P1 ;  /* 0x000000ffff077224 */ /* 0x000fce00008e0600 */
.L_x_1654:
        /* <DEDUP_REMOVED lines=11> */
.L_x_1655:
        /* <DEDUP_REMOVED lines=9> */
.L_x_8850:


//--------------------- .text._ZN2at6native13reduce_kernelILi512ELi1ENS0_8ReduceOpIN3c108BFloat16ENS0_14func_wrapper_tIS4_NS0_55_GLOBAL__N__0955718d_22_SparseCsrTensorMath_cu_868dd54514ReductionMulOpIS4_EEEEjS4_Li4ELi4EEEEEvT1_ --------------------------
	.section	.text._ZN2at6native13reduce_kernelILi512ELi1ENS0_8ReduceOpIN3c108BFloat16ENS0_14func_wrapper_tIS4_NS0_55_GLOBAL__N__0955718d_22_SparseCsrTensorMath_cu_868dd54514ReductionMulOpIS4_EEEEjS4_Li4ELi4EEEEEvT1_,"ax",@progbits
	.align	128
.text._ZN2at6native13reduce_kernelILi512ELi1ENS0_8ReduceOpIN3c108BFloat16ENS0_14func_wrapper_tIS4_NS0_55_GLOBAL__N__0955718d_22_SparseCsrTensorMath_cu_868dd54514ReductionMulOpIS4_EEEEjS4_Li4ELi4EEEEEvT1_:
        .type           _ZN2at6native13reduce_kernelILi512ELi1ENS0_8ReduceOpIN3c108BFloat16ENS0_14func_wrapper_tIS4_NS0_55_GLOBAL__N__0955718d_22_SparseCsrTensorMath_cu_868dd54514ReductionMulOpIS4_EEEEjS4_Li4ELi4EEEEEvT1_,@function
        .size           _ZN2at6native13reduce_kernelILi512ELi1ENS0_8ReduceOpIN3c108BFloat16ENS0_14func_wrapper_tIS4_NS0_55_GLOBAL__N__0955718d_22_SparseCsrTensorMath_cu_868dd54514ReductionMulOpIS4_EEEEjS4_Li4ELi4EEEEEvT1_,(.L_x_8851 - _ZN2at6native13reduce_kernelILi512ELi1ENS0_8ReduceOpIN3c108BFloat16ENS0_14func_wrapper_tIS4_NS0_55_GLOBAL__N__0955718d_22_SparseCsrTensorMath_cu_868dd54514ReductionMulOpIS4_EEEEjS4_Li4ELi4EEEEEvT1_)
        .other          _ZN2at6native13reduce_kernelILi512ELi1ENS0_8ReduceOpIN3c108BFloat16ENS0_14func_wrapper_tIS4_NS0_55_GLOBAL__N__0955718d_22_SparseCsrTensorMath_cu_868dd54514ReductionMulOpIS4_EEEEjS4_Li4ELi4EEEEEvT1_,@"STO_CUDA_ENTRY STV_DEFAULT"
_ZN2at6native13reduce_kernelILi512ELi1ENS0_8ReduceOpIN3c108BFloat16ENS0_14func_wrapper_tIS4_NS0_55_GLOBAL__N__0955718d_22_SparseCsrTensorMath_cu_868dd54514ReductionMulOpIS4_EEEEjS4_Li4ELi4EEEEEvT1_:
[----:B------:R-:W0:Y:S01]  /*0000*/  LDC R1, c[0x0][0x37c] ;  /* 0x0000df00ff017b82 */ /* 0x000e220000000800 */
[----:B------:R-:W1:Y:S01]  /*0010*/  S2R R24, SR_TID.X ;  /* 0x0000000000187919 */ /* 0x000e620000002100 */
[----:B------:R-:W2:Y:S06]  /*0020*/  LDCU UR4, c[0x0][0x558] ;  /* 0x0000ab00ff0477ac */ /* 0x000eac0008000800 */
[----:B------:R-:W3:Y:S01]  /*0030*/  S2UR UR5, SR_CTAID.X ;  /* 0x00000000000579c3 */ /* 0x000ee20000002500 */
[----:B------:R-:W-:Y:S01]  /*0040*/  HFMA2 R14, -RZ, RZ, 0, 0 ;  /* 0x00000000ff0e7431 */ /* 0x000fe200000001ff */
[----:B------:R-:W4:Y:S01]  /*0050*/  S2R R21, SR_TID.Y ;  /* 0x0000000000157919 */ /* 0x000f220000002200 */
[----:B------:R-:W1:Y:S01]  /*0060*/  LDCU.128 UR20, c[0x0][0x3a0] ;  /* 0x00007400ff1477ac */ /* 0x000e620008000c00 */
[----:B------:R-:W5:Y:S01]  /*0070*/  S2R R0, SR_CTAID.Y ;  /* 0x0000000000007919 */ /* 0x000f620000002600 */
[----:B------:R-:W3:Y:S03]  /*0080*/  LDCU UR6, c[0x0][0x39c] ;  /* 0x00007380ff0677ac */ /* 0x000ee60008000800 */
[----:B------:R-:W5:Y:S01]  /*0090*/  LDC R3, c[0x0][0x394] ;  /* 0x0000e500ff037b82 */ /* 0x000f620000000800 */
[----:B--2---:R-:W-:Y:S01]  /*00a0*/  UISETP.NE.AND UP0, UPT, UR4, URZ, UPT ;  /* 0x000000ff0400728c */ /* 0x004fe2000bf05270 */
[----:B-1----:R-:W-:-:S02]  /*00b0*/  IMAD R2, R24, UR22, RZ ;  /* 0x0000001618027c24 */ /* 0x002fc4000f8e02ff */
[----:B---3--:R-:W-:Y:S02]  /*00c0*/  IMAD R4, R24, UR6, RZ ;  /* 0x0000000618047c24 */ /* 0x008fe4000f8e02ff */
[C---:B----4-:R-:W-:Y:S02]  /*00d0*/  IMAD R2, R21.reuse, UR23, R2 ;  /* 0x0000001715027c24 */ /* 0x050fe4000f8e0202 */
[----:B------:R-:W-:Y:S02]  /*00e0*/  IMAD R19, R21, UR20, R4 ;  /* 0x0000001415137c24 */ /* 0x000fe4000f8e0204 */
[----:B-----5:R-:W-:Y:S02]  /*00f0*/  IMAD R3, R3, UR5, R2 ;  /* 0x0000000503037c24 */ /* 0x020fe4000f8e0202 */
[----:B------:R-:W-:Y:S01]  /*0100*/  IMAD R19, R0, UR21, R19 ;  /* 0x0000001500137c24 */ /* 0x000fe2000f8e0213 */
[----:B0-----:R-:W-:Y:S06]  /*0110*/  BRA.U !UP0, `(.L_x_1656) ;  /* 0x0000001108547547 */ /* 0x001fec000b800000 */
[----:B------:R-:W0:Y:S01]  /*0120*/  LDCU.64 UR6, c[0x0][0x560] ;  /* 0x0000ac00ff0677ac */ /* 0x000e220008000a00 */
[----:B------:R-:W-:Y:S01]  /*0130*/  IMAD.MOV.U32 R2, RZ, RZ, RZ ;  /* 0x000000ffff027224 */ /* 0x000fe200078e00ff */
[----:B------:R-:W1:Y:S01]  /*0140*/  LDCU UR5, c[0x0][0x55c] ;  /* 0x0000ab80ff0577ac */ /* 0x000e620008000800 */
[----:B------:R-:W2:Y:S01]  /*0150*/  LDCU UR8, c[0x0][0x68c] ;  /* 0x0000d180ff0877ac */ /* 0x000ea20008000800 */
[----:B------:R-:W-:-:S04]  /*0160*/  UIADD3 UR4, UPT, UPT, UR4, -0x1, URZ ;  /* 0xffffffff04047890 */ /* 0x000fc8000fffe0ff */
[----:B------:R-:W-:Y:S01]  /*0170*/  UISETP.NE.AND UP0, UPT, UR4, URZ, UPT ;  /* 0x000000ff0400728c */ /* 0x000fe2000bf05270 */
[----:B0-----:R-:W-:-:S05]  /*0180*/  IMAD.HI.U32 R4, R3, UR6, R2 ;  /* 0x0000000603047c27 */ /* 0x001fca000f8e0002 */
[----:B------:R-:W-:-:S04]  /*0190*/  SHF.R.U32.HI R5, RZ, UR7, R4 ;  /* 0x00000007ff057c19 */ /* 0x000fc80008011604 */
[----:B------:R-:W-:-:S05]  /*01a0*/  IADD3 R7, PT, PT, -R5, RZ, RZ ;  /* 0x000000ff05077210 */ /* 0x000fca0007ffe1ff */
[----:B-1----:R-:W-:-:S04]  /*01b0*/  IMAD R14, R7, UR5, R3 ;  /* 0x00000005070e7c24 */ /* 0x002fc8000f8e0203 */
[----:B--2---:R-:W-:Y:S01]  /*01c0*/  IMAD R14, R14, UR8, RZ ;  /* 0x000000080e0e7c24 */ /* 0x004fe2000f8e02ff */
[----:B------:R-:W-:Y:S06]  /*01d0*/  BRA.U !UP0, `(.L_x_1656) ;  /* 0x0000001108247547 */ /* 0x000fec000b800000 */
[----:B------:R-:W0:Y:S01]  /*01e0*/  LDCU.64 UR6, c[0x0][0x568] ;  /* 0x0000ad00ff0677ac */ /* 0x000e220008000a00 */
[----:B------:R-:W-:Y:S01]  /*01f0*/  IMAD.MOV.U32 R4, RZ, RZ, RZ ;  /* 0x000000ffff047224 */ /* 0x000fe200078e00ff */
[----:B------:R-:W1:Y:S01]  /*0200*/  LDCU UR5, c[0x0][0x570] ;  /* 0x0000ae00ff0577ac */ /* 0x000e620008000800 */
[----:B------:R-:W-:-:S04]  /*0210*/  UISETP.LT.U32.AND UP0, UPT, UR4, 0x18, UPT ;  /* 0x000000180400788c */ /* 0x000fc8000bf01070 */
[----:B------:R-:W-:-:S04]  /*0220*/  USEL UR4, UR4, 0x18, UP0 ;  /* 0x0000001804047887 */ /* 0x000fc80008000000 */
[----:B------:R-:W-:Y:S01]  /*0230*/  UIADD3 UR4, UPT, UPT, UR4, 0x1, URZ ;  /* 0x0000000104047890 */ /* 0x000fe2000fffe0ff */
[----:B0-----:R-:W-:Y:S01]  /*0240*/  IMAD.HI.U32 R6, R5, UR7, R4 ;  /* 0x0000000705067c27 */ /* 0x001fe2000f8e0004 */
[----:B------:R-:W0:Y:S04]  /*0250*/  LDCU UR7, c[0x0][0x694] ;  /* 0x0000d280ff0777ac */ /* 0x000e280008000800 */
[----:B-1----:R-:W-:Y:S01]  /*0260*/  SHF.R.U32.HI R7, RZ, UR5, R6 ;  /* 0x00000005ff077c19 */ /* 0x002fe20008011606 */
[----:B------:R-:W-:-:S03]  /*0270*/  UISETP.NE.AND UP0, UPT, UR4, 0x2, UPT ;  /* 0x000000020400788c */ /* 0x000fc6000bf05270 */
[----:B------:R-:W-:-:S05]  /*0280*/  IADD3 R4, PT, PT, -R7, RZ, RZ ;  /* 0x000000ff07047210 */ /* 0x000fca0007ffe1ff */
[----:B------:R-:W-:-:S04]  /*0290*/  IMAD R5, R4, UR6, R5 ;  /* 0x0000000604057c24 */ /* 0x000fc8000f8e0205 */
[----:B0-----:R-:W-:Y:S01]  /*02a0*/  IMAD R14, R5, UR7, R14 ;  /* 0x00000007050e7c24 */ /* 0x001fe2000f8e020e */
[----:B------:R-:W-:Y:S06]  /*02b0*/  BRA.U !UP0, `(.L_x_1656) ;  /* 0x0000000d08ec7547 */ /* 0x000fec000b800000 */
[----:B------:R-:W0:Y:S01]  /*02c0*/  LDCU.64 UR6, c[0x0][0x578] ;  /* 0x0000af00ff0677ac */ /* 0x000e220008000a00 */
[----:B------:R-:W-:Y:S01]  /*02d0*/  IMAD.MOV.U32 R6, RZ, RZ, RZ ;  /* 0x000000ffff067224 */ /* 0x000fe200078e00ff */
[----:B------:R-:W1:Y:S01]  /*02e0*/  LDCU UR5, c[0x0][0x574] ;  /* 0x0000ae80ff0577ac */ /* 0x000e620008000800 */
[----:B------:R-:W2:Y:S01]  /*02f0*/  LDCU UR8, c[0x0][0x69c] ;  /* 0x0000d380ff0877ac */ /* 0x000ea20008000800 */
[----:B------:R-:W-:Y:S01]  /*0300*/  UISETP.NE.AND UP0, UPT, UR4, 0x3, UPT ;  /* 0x000000030400788c */ /* 0x000fe2000bf05270 */
[----:B0-----:R-:W-:-:S05]  /*0310*/  IMAD.HI.U32 R4, R7, UR6, R6 ;  /* 0x0000000607047c27 */ /* 0x001fca000f8e0006 */
[----:B------:R-:W-:-:S04]  /*0320*/  SHF.R.U32.HI R5, RZ, UR7, R4 ;  /* 0x00000007ff057c19 */ /* 0x000fc80008011604 */
[----:B------:R-:W-:-:S05]  /*0330*/  IADD3 R6, PT, PT, -R5, RZ, RZ ;  /* 0x000000ff05067210 */ /* 0x000fca0007ffe1ff */
[----:B-1----:R-:W-:-:S04]  /*0340*/  IMAD R7, R6, UR5, R7 ;  /* 0x0000000506077c24 */ /* 0x002fc8000f8e0207 */
[----:B--2---:R-:W-:Y:S01]  /*0350*/  IMAD R14, R7, UR8, R14 ;  /* 0x00000008070e7c24 */ /* 0x004fe2000f8e020e */
[----:B------:R-:W-:Y:S06]  /*0360*/  BRA.U !UP0, `(.L_x_1656) ;  /* 0x0000000d08c07547 */ /* 0x000fec000b800000 */
[----:B------:R-:W0:Y:S01]  /*0370*/  LDCU.64 UR6, c[0x0][0x580] ;  /* 0x0000b000ff0677ac */ /* 0x000e220008000a00 */
[----:B------:R-:W-:Y:S01]  /*0380*/  IMAD.MOV.U32 R4, RZ, RZ, RZ ;  /* 0x000000ffff047224 */ /* 0x000fe200078e00ff */
[----:B------:R-:W1:Y:S01]  /*0390*/  LDCU UR5, c[0x0][0x588] ;  /* 0x0000b100ff0577ac */ /* 0x000e620008000800 */
[----:B------:R-:W2:Y:S01]  /*03a0*/  LDCU UR8, c[0x0][0x6a4] ;  /* 0x0000d480ff0877ac */ /* 0x000ea20008000800 */
[----:B------:R-:W-:Y:S01]  /*03b0*/  UISETP.NE.AND UP0, UPT, UR4, 0x4, UPT ;  /* 0x000000040400788c */ /* 0x000fe2000bf05270 */
[----:B0-----:R-:W-:-:S05]  /*03c0*/  IMAD.HI.U32 R6, R5, UR7, R4 ;  /* 0x0000000705067c27 */ /* 0x001fca000f8e0004 */
[----:B-1----:R-:W-:-:S04]  /*03d0*/  SHF.R.U32.HI R7, RZ, UR5, R6 ;  /* 0x00000005ff077c19 */ /* 0x002fc80008011606 */
[----:B------:R-:W-:-:S05]  /*03e0*/  IADD3 R4, PT, PT, -R7, RZ, RZ ;  /* 0x000000ff07047210 */ /* 0x000fca0007ffe1ff */
[----:B------:R-:W-:-:S04]  /*03f0*/  IMAD R5, R4, UR6, R5 ;  /* 0x0000000604057c24 */ /* 0x000fc8000f8e0205 */
        /* <DEDUP_REMOVED lines=225> */
[----:B------:R-:W2:Y:S02]  /*1210*/  LDCU UR7, c[0x0][0x74c] ;  /* 0x0000e980ff0777ac */ /* 0x000ea40008000800 */
[----:B0-----:R-:W-:-:S05]  /*1220*/  IMAD.HI.U32 R4, R7, UR4, R6 ;  /* 0x0000000407047c27 */ /* 0x001fca000f8e0006 */
[----:B------:R-:W-:-:S04]  /*1230*/  SHF.R.U32.HI R4, RZ, UR5, R4 ;  /* 0x00000005ff047c19 */ /* 0x000fc80008011604 */
[----:B------:R-:W-:-:S05]  /*1240*/  IADD3 R5, PT, PT, -R4, RZ, RZ ;  /* 0x000000ff04057210 */ /* 0x000fca0007ffe1ff */
[----:B-1----:R-:W-:-:S04]  /*1250*/  IMAD R7, R5, UR6, R7 ;  /* 0x0000000605077c24 */ /* 0x002fc8000f8e0207 */
[----:B--2---:R-:W-:-:S07]  /*1260*/  IMAD R14, R7, UR7, R14 ;  /* 0x00000007070e7c24 */ /* 0x004fce000f8e020e */
.L_x_1656:
[----:B------:R-:W0:Y:S01]  /*1270*/  LDCU.64 UR4, c[0x0][0x388] ;  /* 0x00007100ff0477ac */ /* 0x000e220008000a00 */
[----:B------:R-:W-:Y:S01]  /*1280*/  BSSY.RECONVERGENT B0, `(.L_x_1657) ;  /* 0x0000a3a000007945 */ /* 0x000fe20003800200 */
[----:B------:R-:W1:Y:S01]  /*1290*/  LDCU.64 UR36, c[0x0][0x358] ;  /* 0x00006b00ff2477ac */ /* 0x000e620008000a00 */
[----:B0-----:R-:W-:-:S05]  /*12a0*/  IMAD.U32 R22, RZ, RZ, UR4 ;  /* 0x00000004ff167e24 */ /* 0x001fca000f8e00ff */
[----:B------:R-:W-:-:S04]  /*12b0*/  ISETP.GE.U32.AND P0, PT, R19, R22, PT ;  /* 0x000000161300720c */ /* 0x000fc80003f06070 */
[----:B------:R-:W-:-:S13]  /*12c0*/  ISETP.GE.U32.OR P0, PT, R3, UR5, P0 ;  /* 0x0000000503007c0c */ /* 0x000fda0008706470 */
[----:B-1----:R-:W-:Y:S05]  /*12d0*/  @P0 BRA `(.L_x_1658) ;  /* 0x000000a000d00947 */ /* 0x002fea0003800000 */
[----:B------:R-:W0:Y:S01]  /*12e0*/  LDCU.U8 UR6, c[0x0][0x3bc] ;  /* 0x00007780ff0677ac */ /* 0x000e220008000000 */
[----:B------:R-:W1:Y:S01]  /*12f0*/  LDCU.64 UR4, c[0x0][0x750] ;  /* 0x0000ea00ff0477ac */ /* 0x000e620008000a00 */
[----:B0-----:R-:W-:Y:S01]  /*1300*/  UISETP.NE.AND UP0, UPT, UR6, URZ, UPT ;  /* 0x000000ff0600728c */ /* 0x001fe2000bf05270 */
[----:B-1----:R-:W-:-:S04]  /*1310*/  IADD3 R2, P0, PT, R14, UR4, RZ ;  /* 0x000000040e027c10 */ /* 0x002fc8000ff1e0ff */
[----:B------:R-:W-:-:S04]  /*1320*/  IADD3.X R3, PT, PT, RZ, UR5, RZ, P0, !PT ;  /* 0x00000005ff037c10 */ /* 0x000fc800087fe4ff */
[----:B------:R-:W-:Y:S05]  /*1330*/  BRA.U !UP0, `(.L_x_1659) ;  /* 0x00000005089c7547 */ /* 0x000fea000b800000 */
[----:B------:R-:W0:Y:S01]  /*1340*/  LDC.U16 R10, c[0x0][0x382] ;  /* 0x0000e080ff0a7b82 */ /* 0x000e220000000400 */
[----:B------:R-:W1:Y:S01]  /*1350*/  LDCU UR4, c[0x0][0x388] ;  /* 0x00007100ff0477ac */ /* 0x000e620008000800 */
[----:B------:R-:W-:Y:S01]  /*1360*/  SHF.R.U32.HI R4, RZ, 0x1, R2 ;  /* 0x00000001ff047819 */ /* 0x000fe20000011602 */
[----:B------:R-:W-:Y:S03]  /*1370*/  BSSY.RECONVERGENT B1, `(.L_x_1660) ;  /* 0x0000020000017945 */ /* 0x000fe60003800200 */
[----:B------:R-:W-:Y:S01]  /*1380*/  LOP3.LUT P0, R7, R4, 0x3, RZ, 0xc0, !PT ;  /* 0x0000000304077812 */ /* 0x000fe2000780c0ff */
[----:B-1----:R-:W-:Y:S01]  /*1390*/  IMAD.U32 R5, RZ, RZ, UR4 ;  /* 0x00000004ff057e24 */ /* 0x002fe2000f8e00ff */
[----:B0-----:R-:W-:Y:S01]  /*13a0*/  MOV R4, R10 ;  /* 0x0000000a00047202 */ /* 0x001fe20000000f00 */
[----:B------:R-:W-:-:S10]  /*13b0*/  IMAD.MOV.U32 R6, RZ, RZ, R10 ;  /* 0x000000ffff067224 */ /* 0x000fd400078e000a */
[----:B------:R-:W-:Y:S05]  /*13c0*/  @!P0 BRA `(.L_x_1661) ;  /* 0x0000000000688947 */ /* 0x000fea0003800000 */
[C---:B------:R-:W-:Y:S01]  /*13d0*/  ISETP.GT.U32.AND P0, PT, R24.reuse, 0x3, PT ;  /* 0x000000031800780c */ /* 0x040fe20003f04070 */
[----:B------:R-:W-:Y:S01]  /*13e0*/  BSSY.RECONVERGENT B2, `(.L_x_1662) ;  /* 0x0000015000027945 */ /* 0x000fe20003800200 */
[----:B------:R-:W-:Y:S01]  /*13f0*/  IADD3 R5, PT, PT, -R7, RZ, RZ ;  /* 0x000000ff07057210 */ /* 0x000fe20007ffe1ff */
[----:B------:R-:W-:Y:S01]  /*1400*/  IMAD.MOV.U32 R6, RZ, RZ, R10 ;  /* 0x000000ffff067224 */ /* 0x000fe200078e000a */
[----:B------:R-:W-:-:S03]  /*1410*/  ISETP.LT.U32.OR P0, PT, R24, R7, P0 ;  /* 0x000000071800720c */ /* 0x000fc60000701470 */
[----:B------:R-:W-:-:S10]  /*1420*/  IMAD.WIDE R2, R5, 0x2, R2 ;  /* 0x0000000205027825 */ /* 0x000fd400078e0202 */
[----:B------:R-:W-:Y:S05]  /*1430*/  @P0 BRA `(.L_x_1663) ;  /* 0x00000000003c0947 */ /* 0x000fea0003800000 */
[----:B------:R-:W-:Y:S02]  /*1440*/  ISETP.NE.AND P0, PT, RZ, UR20, PT ;  /* 0x00000014ff007c0c */ /* 0x000fe4000bf05270 */
[----:B------:R-:W-:Y:S02]  /*1450*/  ISETP.NE.AND P1, PT, R21, RZ, PT ;  /* 0x000000ff1500720c */ /* 0x000fe40003f25270 */
[----:B------:R-:W-:-:S11]  /*1460*/  MOV R6, R10 ;  /* 0x0000000a00067202 */ /* 0x000fd60000000f00 */
[----:B------:R-:W-:Y:S05]  /*1470*/  @P0 BRA P1, `(.L_x_1663) ;  /* 0x00000000002c0947 */ /* 0x000fea0000800000 */
[----:B------:R-:W-:Y:S01]  /*1480*/  ISETP.NE.AND P0, PT, RZ, UR21, PT ;  /* 0x00000015ff007c0c */ /* 0x000fe2000bf05270 */
[----:B------:R-:W-:Y:S01]  /*1490*/  IMAD.MOV.U32 R6, RZ, RZ, R10 ;  /* 0x000000ffff067224 */ /* 0x000fe200078e000a */
[----:B------:R-:W-:-:S13]  /*14a0*/  ISETP.NE.AND P1, PT, R0, RZ, PT ;  /* 0x000000ff0000720c */ /* 0x000fda0003f25270 */
[----:B------:R-:W-:Y:S05]  /*14b0*/  @P0 BRA P1, `(.L_x_1663) ;  /* 0x00000000001c0947 */ /* 0x000fea0000800000 */
[----:B------:R-:W-:-:S06]  /*14c0*/  IMAD.WIDE.U32 R8, R24, 0x2, R2 ;  /* 0x0000000218087825 */ /* 0x000fcc00078e0002 */
[----:B------:R-:W2:Y:S01]  /*14d0*/  LDG.E.U16 R8, desc[UR36][R8.64] ;  /* 0x0000002408087981 */ /* 0x000ea2000c1e1500 */
[----:B------:R-:W-:Y:S01]  /*14e0*/  SHF.L.U32 R5, R4, 0x10, RZ ;  /* 0x0000001004057819 */ /* 0x000fe200000006ff */
[----:B--2---:R-:W-:-:S04]  /*14f0*/  IMAD.U32 R6, R8, 0x10000, RZ ;  /* 0x0001000008067824 */ /* 0x004fc800078e00ff */
[----:B------:R-:W-:-:S05]  /*1500*/  FMUL.FTZ R5, R5, R6 ;  /* 0x0000000605057220 */ /* 0x000fca0000410000 */
[----:B------:R-:W-:-:S04]  /*1510*/  F2FP.BF16.F32.PACK_AB R5, RZ, R5 ;  /* 0x00000005ff05723e */ /* 0x000fc800000010ff */
[----:B------:R-:W-:-:S07]  /*1520*/  PRMT R6, R5, 0x7610, R6 ;  /* 0x0000761005067816 */ /* 0x000fce0000000006 */
.L_x_1663:
[----:B------:R-:W-:Y:S05]  /*1530*/  BSYNC.RECONVERGENT B2 ;  /* 0x0000000000027941 */ /* 0x000fea0003800200 */
.L_x_1662:
[----:B------:R-:W-:Y:S02]  /*1540*/  IADD3 R2, P0, PT, R2, 0x8, RZ ;  /* 0x0000000802027810 */ /* 0x000fe40007f1e0ff */
[----:B------:R-:W-:Y:S02]  /*1550*/  IADD3 R5, PT, PT, R7, -0x4, R22 ;  /* 0xfffffffc07057810 */ /* 0x000fe40007ffe016 */
[----:B------:R-:W-:-:S09]  /*1560*/  IADD3.X R3, PT, PT, RZ, R3, RZ, P0, !PT ;  /* 0x00000003ff037210 */ /* 0x000fd200007fe4ff */
.L_x_1661:
[----:B------:R-:W-:Y:S05]  /*1570*/  BSYNC.RECONVERGENT B1 ;  /* 0x0000000000017941 */ /* 0x000fea0003800200 */
.L_x_1660:
[----:B------:R-:W-:Y:S01]  /*1580*/  LEA R8, R19, 0x3, 0x2 ;  /* 0x0000000313087811 */ /* 0x000fe200078e10ff */
[----:B------:R-:W-:Y:S01]  /*1590*/  BSSY.RECONVERGENT B1, `(.L_x_1664) ;  /* 0x0000025000017945 */ /* 0x000fe20003800200 */
[----:B------:R-:W-:Y:S02]  /*15a0*/  ISETP.NE.AND P1, PT, RZ, UR21, PT ;  /* 0x00000015ff007c0c */ /* 0x000fe4000bf25270 */
[----:B------:R-:W-:Y:S02]  /*15b0*/  ISETP.GE.U32.AND P2, PT, R8, R5, PT ;  /* 0x000000050800720c */ /* 0x000fe40003f46070 */
[----:B------:R-:W-:Y:S02]  /*15c0*/  ISETP.NE.AND P0, PT, RZ, UR20, PT ;  /* 0x00000014ff007c0c */ /* 0x000fe4000bf05270 */
[----:B------:R-:W-:Y:S01]  /*15d0*/  ISETP.NE.AND P1, PT, R0, RZ, P1 ;  /* 0x000000ff0000720c */ /* 0x000fe20000f25270 */
[----:B------:R-:W-:Y:S01]  /*15e0*/  IMAD.MOV.U32 R0, RZ, RZ, R10 ;  /* 0x000000ffff007224 */ /* 0x000fe200078e000a */
[----:B------:R-:W-:-:S02]  /*15f0*/  ISETP.NE.AND P0, PT, R21, RZ, P0 ;  /* 0x000000ff1500720c */ /* 0x000fc40000705270 */
[----:B------:R-:W-:Y:S02]  /*1600*/  MOV R7, R10 ;  /* 0x0000000a00077202 */ /* 0x000fe40000000f00 */
[----:B------:R-:W-:-:S03]  /*1610*/  PLOP3.LUT P0, PT, P0, P1, PT, 0xf8, 0x8f ;  /* 0x00000000008f781c */ /* 0x000fc60000703f70 */
[----:B------:R-:W-:Y:S10]  /*1620*/  @P2 BRA `(.L_x_1665) ;  /* 0x00000000006c2947 */ /* 0x000ff40003800000 */
[----:B------:R-:W-:Y:S01]  /*1630*/  IMAD.MOV.U32 R0, RZ, RZ, R10 ;  /* 0x000000ffff007224 */ /* 0x000fe200078e000a */
[----:B------:R-:W-:-:S07]  /*1640*/  MOV R7, R10 ;  /* 0x0000000a00077202 */ /* 0x000fce0000000f00 */
.L_x_1666:
[----:B------:R-:W-:Y:S01]  /*1650*/  IMAD.WIDE.U32 R8, R19, 0x8, R2 ;  /* 0x0000000813087825 */ /* 0x000fe200078e0002 */
[----:B------:R-:W0:Y:S05]  /*1660*/  LDCU UR4, c[0x0][0x390] ;  /* 0x00007200ff0477ac */ /* 0x000e2a0008000800 */
[----:B------:R-:W2:Y:S01]  /*1670*/  LDG.E.64 R8, desc[UR36][R8.64] ;  /* 0x0000002408087981 */ /* 0x000ea2000c1e1b00 */
[----:B------:R-:W-:Y:S01]  /*1680*/  SHF.L.U32 R4, R4, 0x10, RZ ;  /* 0x0000001004047819 */ /* 0x000fe200000006ff */
[----:B------:R-:W-:Y:S01]  /*1690*/  IMAD.U32 R6, R6, 0x10000, RZ ;  /* 0x0001000006067824 */ /* 0x000fe200078e00ff */
[----:B------:R-:W-:Y:S01]  /*16a0*/  SHF.L.U32 R7, R7, 0x10, RZ ;  /* 0x0000001007077819 */ /* 0x000fe200000006ff */
[----:B------:R-:W-:-:S02]  /*16b0*/  IMAD.U32 R0, R0, 0x10000, RZ ;  /* 0x0001000000007824 */ /* 0x000fc400078e00ff */
[----:B0-----:R-:W-:Y:S01]  /*16c0*/  VIADD R19, R19, UR4 ;  /* 0x0000000413137c36 */ /* 0x001fe20008000000 */
[----:B--2---:R-:W-:Y:S01]  /*16d0*/  PRMT R11, R9, 0x7632, R11 ;  /* 0x00007632090b7816 */ /* 0x004fe2000000000b */
[C---:B------:R-:W-:Y:S01]  /*16e0*/  IMAD.U32 R13, R8.reuse, 0x10000, RZ ;  /* 0x00010000080d7824 */ /* 0x040fe200078e00ff */
[----:B------:R-:W-:Y:S02]  /*16f0*/  PRMT R10, R8, 0x7632, R10 ;  /* 0x00007632080a7816 */ /* 0x000fe4000000000a */
[----:B------:R-:W-:Y:S01]  /*1700*/  SHF.L.U32 R11, R11, 0x10, RZ ;  /* 0x000000100b0b7819 */ /* 0x000fe200000006ff */
[----:B------:R-:W-:Y:S01]  /*1710*/  FMUL.FTZ R6, R6, R13 ;  /* 0x0000000d06067220 */ /* 0x000fe20000410000 */
[----:B------:R-:W-:Y:S01]  /*1720*/  SHF.L.U32 R15, R9, 0x10, RZ ;  /* 0x00000010090f7819 */ /* 0x000fe200000006ff */
[----:B------:R-:W-:Y:S02]  /*1730*/  IMAD.U32 R10, R10, 0x10000, RZ ;  /* 0x000100000a0a7824 */ /* 0x000fe400078e00ff */
[----:B------:R-:W-:Y:S01]  /*1740*/  FMUL.FTZ R11, R4, R11 ;  /* 0x0000000b040b7220 */ /* 0x000fe20000410000 */
[----:B------:R-:W-:Y:S01]  /*1750*/  LEA R4, R19, 0x3, 0x2 ;  /* 0x0000000313047811 */ /* 0x000fe200078e10ff */
[----:B------:R-:W-:Y:S01]  /*1760*/  FMUL.FTZ R0, R0, R15 ;  /* 0x0000000f00007220 */ /* 0x000fe20000410000 */
[----:B------:R-:W-:-:S02]  /*1770*/  FMUL.FTZ R7, R7, R10 ;  /* 0x0000000a07077220 */ /* 0x000fc40000410000 */
[----:B------:R-:W-:Y:S02]  /*1780*/  ISETP.GE.U32.AND P1, PT, R4, R5, PT ;  /* 0x000000050400720c */ /* 0x000fe40003f26070 */
[----:B------:R-:W-:Y:S02]  /*1790*/  F2FP.BF16.F32.PACK_AB R0, R11, R0 ;  /* 0x000000000b00723e */ /* 0x000fe400000010ff */
[----:B------:R-:W-:Y:S02]  /*17a0*/  F2FP.BF16.F32.PACK_AB R6, R7, R6 ;  /* 0x000000060706723e */ /* 0x000fe400000010ff */
[----:B------:R-:W-:Y:S02]  /*17b0*/  PRMT R4, R0, 0x7632, R4 ;  /* 0x0000763200047816 */ /* 0x000fe40000000004 */
[----:B------:R-:W-:-:S05]  /*17c0*/  PRMT R7, R6, 0x7632, R7 ;  /* 0x0000763206077816 */ /* 0x000fca0000000007 */
[----:B------:R-:W-:Y:S05]  /*17d0*/  @!P1 BRA `(.L_x_1666) ;  /* 0xfffffffc009c9947 */ /* 0x000fea000383ffff */
.L_x_1665:
[----:B------:R-:W-:Y:S05]  /*17e0*/  BSYNC.RECONVERGENT B1 ;  /* 0x0000000000017941 */ /* 0x000fea0003800200 */
.L_x_1664:
[----:B------:R-:W-:Y:S04]  /*17f0*/  BSSY.RECONVERGENT B1, `(.L_x_1667) ;  /* 0x000000d000017945 */ /* 0x000fe80003800200 */
[----:B------:R-:W-:Y:S05]  /*1800*/  @P0 BRA `(.L_x_1668) ;  /* 0x00000000002c0947 */ /* 0x000fea0003800000 */
[----:B------:R-:W-:-:S04]  /*1810*/  LOP3.LUT R9, R5, 0xfffffffc, RZ, 0xc0, !PT ;  /* 0xfffffffc05097812 */ /* 0x000fc800078ec0ff */
[----:B------:R-:W-:-:S04]  /*1820*/  IADD3 R9, PT, PT, R9, R24, RZ ;  /* 0x0000001809097210 */ /* 0x000fc80007ffe0ff */
[----:B------:R-:W-:-:S13]  /*1830*/  ISETP.GE.U32.AND P0, PT, R9, R5, PT ;  /* 0x000000050900720c */ /* 0x000fda0003f06070 */
[----:B------:R-:W-:Y:S05]  /*1840*/  @P0 BRA `(.L_x_1668) ;  /* 0x00000000001c0947 */ /* 0x000fea0003800000 */
[----:B------:R-:W-:-:S06]  /*1850*/  IMAD.WIDE R2, R9, 0x2, R2 ;  /* 0x0000000209027825 */ /* 0x000fcc00078e0202 */
[----:B------:R-:W2:Y:S01]  /*1860*/  LDG.E.U16 R2, desc[UR36][R2.64] ;  /* 0x0000002402027981 */ /* 0x000ea2000c1e1500 */
[----:B------:R-:W-:Y:S01]  /*1870*/  IMAD.U32 R6, R6, 0x10000, RZ ;  /* 0x0001000006067824 */ /* 0x000fe200078e00ff */
[----:B--2---:R-:W-:-:S05]  /*1880*/  SHF.L.U32 R5, R2, 0x10, RZ ;  /* 0x0000001002057819 */ /* 0x004fca00000006ff */
[----:B------:R-:W-:-:S05]  /*1890*/  FMUL.FTZ R5, R6, R5 ;  /* 0x0000000506057220 */ /* 0x000fca0000410000 */
[----:B------:R-:W-:-:S04]  /*18a0*/  F2FP.BF16.F32.PACK_AB R5, RZ, R5 ;  /* 0x00000005ff05723e */ /* 0x000fc800000010ff */
[----:B------:R-:W-:-:S07]  /*18b0*/  PRMT R6, R5, 0x7610, R6 ;  /* 0x0000761005067816 */ /* 0x000fce0000000006 */
.L_x_1668:
[----:B------:R-:W-:Y:S05]  /*18c0*/  BSYNC.RECONVERGENT B1 ;  /* 0x0000000000017941 */ /* 0x000fea0003800200 */
.L_x_1667:
[----:B------:R-:W-:Y:S01]  /*18d0*/  SHF.L.U32 R7, R7, 0x10, RZ ;  /* 0x0000001007077819 */ /* 0x000fe200000006ff */
[----:B------:R-:W-:Y:S02]  /*18e0*/  IMAD.U32 R6, R6, 0x10000, RZ ;  /* 0x0001000006067824 */ /* 0x000fe400078e00ff */
[----:B------:R-:W-:Y:S02]  /*18f0*/  IMAD.U32 R3, R0, 0x10000, RZ ;  /* 0x0001000000037824 */ /* 0x000fe400078e00ff */
[----:B------:R-:W-:-:S06]  /*1900*/  FMUL.FTZ R7, R6, R7 ;  /* 0x0000000706077220 */ /* 0x000fcc0000410000 */
[----:B------:R-:W0:Y:S02]  /*1910*/  F2F.BF16.F32 R7, R7 ;  /* 0x0000000700077304 */ /* 0x000e240000202000 */
[----:B0-----:R-:W-:-:S05]  /*1920*/  SHF.L.U32 R0, R7, 0x10, RZ ;  /* 0x0000001007007819 */ /* 0x001fca00000006ff */
[----:B------:R-:W-:Y:S01]  /*1930*/  FMUL.FTZ R0, R0, R3 ;  /* 0x0000000300007220 */ /* 0x000fe20000410000 */
[----:B------:R-:W-:-:S05]  /*1940*/  IMAD.U32 R3, R4, 0x10000, RZ ;  /* 0x0001000004037824 */ /* 0x000fca00078e00ff */
[----:B------:R-:W0:Y:S02]  /*1950*/  F2F.BF16.F32 R0, R0 ;  /* 0x0000000000007304 */ /* 0x000e240000202000 */
[----:B0-----:R-:W-:-:S05]  /*1960*/  SHF.L.U32 R2, R0, 0x10, RZ ;  /* 0x0000001000027819 */ /* 0x001fca00000006ff */
[----:B------:R-:W-:-:S05]  /*1970*/  FMUL.FTZ R2, R2, R3 ;  /* 0x0000000302027220 */ /* 0x000fca0000410000 */
[----:B------:R-:W-:-:S04]  /*1980*/  F2FP.BF16.F32.PACK_AB R2, RZ, R2 ;  /* 0x00000002ff02723e */ /* 0x000fc800000010ff */
[----:B------:R-:W-:Y:S01]  /*1990*/  PRMT R17, R2, 0x7610, R17 ;  /* 0x0000761002117816 */ /* 0x000fe20000000011 */
[----:B------:R-:W-:Y:S06]  /*19a0*/  BRA `(.L_x_1658) ;  /* 0x0000009c001c7947 */ /* 0x000fec0003800000 */
.L_x_1659:
[----:B------:R-:W0:Y:S08]  /*19b0*/  LDC R16, c[0x0][0x4f4] ;  /* 0x00013d00ff107b82 */ /* 0x000e300000000800 */
[----:B------:R-:W1:Y:S01]  /*19c0*/  LDC R0, c[0x0][0x3c4] ;  /* 0x0000f100ff007b82 */ /* 0x000e620000000800 */
[----:B0-----:R-:W-:-:S04]  /*19d0*/  SHF.R.U32.HI R16, RZ, 0x1, R16 ;  /* 0x00000001ff107819 */ /* 0x001fc80000011610 */
[----:B------:R-:W-:-:S04]  /*19e0*/  ISETP.NE.AND P0, PT, R16, 0x1, PT ;  /* 0x000000011000780c */ /* 0x000fc80003f05270 */
[----:B-1----:R-:W-:-:S13]  /*19f0*/  ISETP.NE.OR P0, PT, R0, 0x1, P0 ;  /* 0x000000010000780c */ /* 0x002fda0000705670 */
[----:B------:R-:W-:Y:S05]  /*1a00*/  @P0 BRA `(.L_x_1669) ;  /* 0x0000000400c00947 */ /* 0x000fea0003800000 */
[----:B------:R-:W0:Y:S01]  /*1a10*/  LDC R0, c[0x0][0x390] ;  /* 0x0000e400ff007b82 */ /* 0x000e220000000800 */
[----:B------:R-:W-:Y:S07]  /*1a20*/  BSSY.RECONVERGENT B1, `(.L_x_1670) ;  /* 0x000002d000017945 */ /* 0x000fee0003800200 */
[----:B------:R-:W1:Y:S01]  /*1a30*/  LDC.U16 R10, c[0x0][0x382] ;  /* 0x0000e080ff0a7b82 */ /* 0x000e620000000400 */
[----:B0-----:R-:W-:-:S05]  /*1a40*/  IMAD R5, R0, 0x3, R19 ;  /* 0x0000000300057824 */ /* 0x001fca00078e0213 */
[----:B------:R-:W-:Y:S01]  /*1a50*/  ISETP.GE.U32.AND P0, PT, R5, R22, PT ;  /* 0x000000160500720c */ /* 0x000fe20003f06070 */
[--C-:B-1----:R-:W-:Y:S01]  /*1a60*/  IMAD.MOV.U32 R13, RZ, RZ, R10.reuse ;  /* 0x000000ffff0d7224 */ /* 0x102fe200078e000a */
[----:B------:R-:W-:Y:S01]  /*1a70*/  MOV R12, R10 ;  /* 0x0000000a000c7202 */ /* 0x000fe20000000f00 */
[----:B------:R-:W-:-:S10]  /*1a80*/  IMAD.MOV.U32 R11, RZ, RZ, R10 ;  /* 0x000000ffff0b7224 */ /* 0x000fd400078e000a */
[----:B------:R-:W-:Y:S05]  /*1a90*/  @P0 BRA `(.L_x_1671) ;  /* 0x0000000000940947 */ /* 0x000fea0003800000 */
[----:B------:R-:W-:Y:S01]  /*1aa0*/  BSSY.RECONVERGENT B2, `(.L_x_1672) ;  /* 0x0000022000027945 */ /* 0x000fe20003800200 */
[----:B------:R-:W-:Y:S01]  /*1ab0*/  MOV R12, R10 ;  /* 0x0000000a000c7202 */ /* 0x000fe20000000f00 */
[----:B------:R-:W-:-:S07]  /*1ac0*/  IMAD.MOV.U32 R11, RZ, RZ, R10 ;  /* 0x000000ffff0b7224 */ /* 0x000fce00078e000a */
.L_x_1673:
[C---:B------:R-:W-:Y:S01]  /*1ad0*/  IADD3 R5, PT, PT, R19.reuse, R0, RZ ;  /* 0x0000000013057210 */ /* 0x040fe20007ffe0ff */
[----:B------:R-:W-:-:S04]  /*1ae0*/  IMAD.WIDE.U32 R14, R19, 0x2, R2 ;  /* 0x00000002130e7825 */ /* 0x000fc800078e0002 */
[C---:B------:R-:W-:Y:S02]  /*1af0*/  IMAD.IADD R7, R5.reuse, 0x1, R0 ;  /* 0x0000000105077824 */ /* 0x040fe400078e0200 */
[--C-:B------:R-:W-:Y:S01]  /*1b00*/  IMAD.WIDE.U32 R4, R5, 0x2, R2.reuse ;  /* 0x0000000205047825 */ /* 0x100fe200078e0002 */
[----:B------:R-:W2:Y:S02]  /*1b10*/  LDG.E.U16 R14, desc[UR36][R14.64] ;  /* 0x000000240e0e7981 */ /* 0x000ea4000c1e1500 */
[C---:B------:R-:W-:Y:S01]  /*1b20*/  IADD3 R17, PT, PT, R7.reuse, R0, RZ ;  /* 0x0000000007117210 */ /* 0x040fe20007ffe0ff */
[--C-:B------:R-:W-:Y:S02]  /*1b30*/  IMAD.WIDE.U32 R6, R7, 0x2, R2.reuse ;  /* 0x0000000207067825 */ /* 0x100fe400078e0002 */
[----:B------:R-:W3:Y:S02]  /*1b40*/  LDG.E.U16 R4, desc[UR36][R4.64] ;  /* 0x0000002404047981 */ /* 0x000ee4000c1e1500 */
[----:B------:R-:W-:-:S02]  /*1b50*/  IMAD.WIDE.U32 R8, R17, 0x2, R2 ;  /* 0x0000000211087825 */ /* 0x000fc400078e0002 */
[----:B------:R0:W4:Y:S04]  /*1b60*/  LDG.E.U16 R6, desc[UR36][R6.64] ;  /* 0x0000002406067981 */ /* 0x000128000c1e1500 */
[----:B------:R-:W5:Y:S01]  /*1b70*/  LDG.E.U16 R8, desc[UR36][R8.64] ;  /* 0x0000002408087981 */ /* 0x000f62000c1e1500 */
[----:B------:R-:W-:-:S05]  /*1b80*/  IADD3 R19, PT, PT, R17, R0, RZ ;  /* 0x0000000011137210 */ /* 0x000fca0007ffe0ff */
[----:B0-----:R-:W-:Y:S01]  /*1b90*/  IMAD R7, R0, 0x3, R19 ;  /* 0x0000000300077824 */ /* 0x001fe200078e0213 */
[----:B------:R-:W-:Y:S01]  /*1ba0*/  SHF.L.U32 R18, R13, 0x10, RZ ;  /* 0x000000100d127819 */ /* 0x000fe200000006ff */
[----:B------:R-:W-:Y:S01]  /*1bb0*/  IMAD.U32 R10, R10, 0x10000, RZ ;  /* 0x000100000a0a7824 */ /* 0x000fe200078e00ff */
[----:B------:R-:W-:Y:S02]  /*1bc0*/  SHF.L.U32 R16, R11, 0x10, RZ ;  /* 0x000000100b107819 */ /* 0x000fe400000006ff */
[----:B------:R-:W-:Y:S01]  /*1bd0*/  ISETP.GE.U32.AND P0, PT, R7, R22, PT ;  /* 0x000000160700720c */ /* 0x000fe20003f06070 */
[----:B------:R-:W-:Y:S02]  /*1be0*/  IMAD.U32 R12, R12, 0x10000, RZ ;  /* 0x000100000c0c7824 */ /* 0x000fe400078e00ff */
[----:B--2---:R-:W-:Y:S01]  /*1bf0*/  IMAD.U32 R11, R14, 0x10000, RZ ;  /* 0x000100000e0b7824 */ /* 0x004fe200078e00ff */
[----:B---3--:R-:W-:Y:S01]  /*1c00*/  SHF.L.U32 R13, R4, 0x10, RZ ;  /* 0x00000010040d7819 */ /* 0x008fe200000006ff */
[----:B----4-:R-:W-:-:S02]  /*1c10*/  IMAD.U32 R23, R6, 0x10000, RZ ;  /* 0x0001000006177824 */ /* 0x010fc400078e00ff */
[----:B-----5:R-:W-:Y:S02]  /*1c20*/  IMAD.U32 R5, R8, 0x10000, RZ ;  /* 0x0001000008057824 */ /* 0x020fe400078e00ff */
[----:B------:R-:W-:Y:S01]  /*1c30*/  FMUL.FTZ R10, R10, R11 ;  /* 0x0000000b0a0a7220 */ /* 0x000fe20000410000 */
[----:B------:R-:W-:Y:S01]  /*1c40*/  FMUL.FTZ R13, R16, R13 ;  /* 0x0000000d100d7220 */ /* 0x000fe20000410000 */
[----:B------:R-:W-:Y:S01]  /*1c50*/  FMUL.FTZ R12, R12, R23 ;  /* 0x000000170c0c7220 */ /* 0x000fe20000410000 */
[----:B------:R-:W-:-:S03]  /*1c60*/  FMUL.FTZ R5, R18, R5 ;  /* 0x0000000512057220 */ /* 0x000fc60000410000 */
[----:B------:R-:W-:Y:S02]  /*1c70*/  F2FP.BF16.F32.PACK_AB R10, R13, R10 ;  /* 0x0000000a0d0a723e */ /* 0x000fe400000010ff */
[----:B------:R-:W-:Y:S02]  /*1c80*/  F2FP.BF16.F32.PACK_AB R12, R5, R12 ;  /* 0x0000000c050c723e */ /* 0x000fe400000010ff */
[----:B------:R-:W-:Y:S02]  /*1c90*/  PRMT R11, R10, 0x7632, R11 ;  /* 0x000076320a0b7816 */ /* 0x000fe4000000000b */
[----:B------:R-:W-:Y:S01]  /*1ca0*/  PRMT R13, R12, 0x7632, R13 ;  /* 0x000076320c0d7816 */ /* 0x000fe2000000000d */
[----:B------:R-:W-:Y:S06]  /*1cb0*/  @!P0 BRA `(.L_x_1673) ;  /* 0xfffffffc00848947 */ /* 0x000fec000383ffff */
[----:B------:R-:W-:Y:S05]  /*1cc0*/  BSYNC.RECONVERGENT B2 ;  /* 0x0000000000027941 */ /* 0x000fea0003800200 */
.L_x_1672:
[----:B------:R-:W-:Y:S02]  /*1cd0*/  PRMT R7, R4, 0x7610, R7 ;  /* 0x0000761004077816 */ /* 0x000fe40000000007 */
[----:B------:R-:W-:-:S07]  /*1ce0*/  PRMT R4, R6, 0x7610, R4 ;  /* 0x0000761006047816 */ /* 0x000fce0000000004 */
.L_x_1671:
[----:B------:R-:W-:Y:S05]  /*1cf0*/  BSYNC.RECONVERGENT B1 ;  /* 0x0000000000017941 */ /* 0x000fea0003800200 */
.L_x_1670:
[----:B------:R-:W-:Y:S01]  /*1d00*/  ISETP.GE.U32.AND P0, PT, R19, R22, PT ;  /* 0x000000161300720c */ /* 0x000fe20003f06070 */
[----:B------:R-:W-:-:S12]  /*1d10*/  BSSY.RECONVERGENT B1, `(.L_x_1674) ;  /* 0x0000012000017945 */ /* 0x000fd80003800200 */
[----:B------:R-:W-:Y:S05]  /*1d20*/  @P0 BRA `(.L_x_1675) ;  /* 0x0000000000400947 */ /* 0x000fea0003800000 */
[----:B------:R-:W-:-:S06]  /*1d30*/  IMAD.WIDE.U32 R14, R19, 0x2, R2 ;  /* 0x00000002130e7825 */ /* 0x000fcc00078e0002 */
[----:B------:R0:W5:Y:S01]  /*1d40*/  LDG.E.U16 R14, desc[UR36][R14.64] ;  /* 0x000000240e0e7981 */ /* 0x000162000c1e1500 */
[----:B------:R-:W-:-:S04]  /*1d50*/  IADD3 R5, PT, PT, R19, R0, RZ ;  /* 0x0000000013057210 */ /* 0x000fc80007ffe0ff */
[----:B------:R-:W-:-:S13]  /*1d60*/  ISETP.GE.U32.AND P1, PT, R5, R22, PT ;  /* 0x000000160500720c */ /* 0x000fda0003f26070 */
[----:B0-----:R-:W-:Y:S05]  /*1d70*/  @P1 BRA `(.L_x_1675) ;  /* 0x00000000002c1947 */ /* 0x001fea0003800000 */
[----:B------:R-:W-:-:S06]  /*1d80*/  IMAD.WIDE.U32 R6, R5, 0x2, R2 ;  /* 0x0000000205067825 */ /* 0x000fcc00078e0002 */
[----:B------:R0:W5:Y:S01]  /*1d90*/  LDG.E.U16 R7, desc[UR36][R6.64] ;  /* 0x0000002406077981 */ /* 0x000162000c1e1500 */
[----:B------:R-:W-:-:S05]  /*1da0*/  IMAD.IADD R5, R5, 0x1, R0 ;  /* 0x0000000105057824 */ /* 0x000fca00078e0200 */
[----:B------:R-:W-:-:S13]  /*1db0*/  ISETP.GE.U32.AND P1, PT, R5, R22, PT ;  /* 0x000000160500720c */ /* 0x000fda0003f26070 */
[----:B0-----:R-:W-:Y:S05]  /*1dc0*/  @P1 BRA `(.L_x_1675) ;  /* 0x0000000000181947 */ /* 0x001fea0003800000 */
[C---:B------:R-:W-:Y:S01]  /*1dd0*/  IADD3 R9, PT, PT, R5.reuse, R0, RZ ;  /* 0x0000000005097210 */ /* 0x040fe20007ffe0ff */
[----:B------:R-:W-:-:S03]  /*1de0*/  IMAD.WIDE.U32 R4, R5, 0x2, R2 ;  /* 0x0000000205047825 */ /* 0x000fc600078e0002 */
[----:B------:R-:W-:-:S03]  /*1df0*/  ISETP.GE.U32.AND P1, PT, R9, R22, PT ;  /* 0x000000160900720c */ /* 0x000fc60003f26070 */
[----:B------:R0:W5:Y:S10]  /*1e00*/  LDG.E.U16 R4, desc[UR36][R4.64] ;  /* 0x0000002404047981 */ /* 0x000174000c1e1500 */
[----:B------:R-:W-:-:S05]  /*1e10*/  @!P1 IMAD.WIDE.U32 R2, R9, 0x2, R2 ;  /* 0x0000000209029825 */ /* 0x000fca00078e0002 */
[----:B------:R0:W5:Y:S02]  /*1e20*/  @!P1 LDG.E.U16 R8, desc[UR36][R2.64] ;  /* 0x0000002402089981 */ /* 0x000164000c1e1500 */
.L_x_1675:
[----:B------:R-:W-:Y:S05]  /*1e30*/  BSYNC.RECONVERGENT B1 ;  /* 0x0000000000017941 */ /* 0x000fea0003800200 */
.L_x_1674:
[----:B------:R-:W-:Y:S04]  /*1e40*/  BSSY.RECONVERGENT B1, `(.L_x_1676) ;  /* 0x000001e000017945 */ /* 0x000fe80003800200 */
[----:B------:R-:W-:Y:S05]  /*1e50*/  @P0 BRA `(.L_x_1677) ;  /* 0x0000000000700947 */ /* 0x000fea0003800000 */
[----:B------:R-:W-:Y:S01]  /*1e60*/  IMAD.IADD R19, R19, 0x1, R0 ;  /* 0x0000000113137824 */ /* 0x000fe200078e0200 */
[----:B0----5:R-:W-:Y:S01]  /*1e70*/  SHF.L.U32 R3, R14, 0x10, RZ ;  /* 0x000000100e037819 */ /* 0x021fe200000006ff */
[----:B------:R-:W-:-:S03]  /*1e80*/  IMAD.U32 R10, R10, 0x10000, RZ ;  /* 0x000100000a0a7824 */ /* 0x000fc600078e00ff */
[----:B------:R-:W-:Y:S01]  /*1e90*/  ISETP.GE.U32.AND P0, PT, R19, R22, PT ;  /* 0x000000161300720c */ /* 0x000fe20003f06070 */
[----:B------:R-:W-:-:S05]  /*1ea0*/  FMUL.FTZ R3, R10, R3 ;  /* 0x000000030a037220 */ /* 0x000fca0000410000 */
[----:B------:R-:W-:-:S04]  /*1eb0*/  F2FP.BF16.F32.PACK_AB R3, RZ, R3 ;  /* 0x00000003ff03723e */ /* 0x000fc800000010ff */
[----:B------:R-:W-:-:S03]  /*1ec0*/  PRMT R10, R3, 0x7610, R10 ;  /* 0x00007610030a7816 */ /* 0x000fc6000000000a */
[----:B------:R-:W-:Y:S05]  /*1ed0*/  @P0 BRA `(.L_x_1677) ;  /* 0x0000000000500947 */ /* 0x000fea0003800000 */
[----:B------:R-:W-:Y:S01]  /*1ee0*/  IADD3 R3, PT, PT, R19, R0, RZ ;  /* 0x0000000013037210 */ /* 0x000fe20007ffe0ff */
[----:B------:R-:W-:Y:S01]  /*1ef0*/  IMAD.U32 R2, R7, 0x10000, RZ ;  /* 0x0001000007027824 */ /* 0x000fe200078e00ff */
[----:B------:R-:W-:Y:S02]  /*1f00*/  SHF.L.U32 R11, R11, 0x10, RZ ;  /* 0x000000100b0b7819 */ /* 0x000fe400000006ff */
[----:B------:R-:W-:-:S03]  /*1f10*/  ISETP.GE.U32.AND P0, PT, R3, R22, PT ;  /* 0x000000160300720c */ /* 0x000fc60003f06070 */
[----:B------:R-:W-:-:S05]  /*1f20*/  FMUL.FTZ R2, R11, R2 ;  /* 0x000000020b027220 */ /* 0x000fca0000410000 */
[----:B------:R-:W-:-:S04]  /*1f30*/  F2FP.BF16.F32.PACK_AB R2, RZ, R2 ;  /* 0x00000002ff02723e */ /* 0x000fc800000010ff */
[----:B------:R-:W-:Y:S01]  /*1f40*/  PRMT R11, R2, 0x7610, R11 ;  /* 0x00007610020b7816 */ /* 0x000fe2000000000b */
[----:B------:R-:W-:Y:S06]  /*1f50*/  @P0 BRA `(.L_x_1677) ;  /* 0x0000000000300947 */ /* 0x000fec0003800000 */
[----:B------:R-:W-:Y:S01]  /*1f60*/  IMAD.IADD R3, R3, 0x1, R0 ;  /* 0x0000000103037824 */ /* 0x000fe200078e0200 */
[----:B------:R-:W-:-:S04]  /*1f70*/  SHF.L.U32 R12, R12, 0x10, RZ ;  /* 0x000000100c0c7819 */ /* 0x000fc800000006ff */
[----:B------:R-:W-:Y:S01]  /*1f80*/  ISETP.GE.U32.AND P0, PT, R3, R22, PT ;  /* 0x000000160300720c */ /* 0x000fe20003f06070 */
[----:B------:R-:W-:-:S04]  /*1f90*/  IMAD.U32 R3, R4, 0x10000, RZ ;  /* 0x0001000004037824 */ /* 0x000fc800078e00ff */
[----:B------:R-:W-:-:S05]  /*1fa0*/  FMUL.FTZ R3, R12, R3 ;  /* 0x000000030c037220 */ /* 0x000fca0000410000 */
[----:B------:R-:W-:-:S03]  /*1fb0*/  F2FP.BF16.F32.PACK_AB R3, RZ, R3 ;  /* 0x00000003ff03723e */ /* 0x000fc600000010ff */
[----:B------:R-:W-:Y:S01]  /*1fc0*/  @!P0 SHF.L.U32 R5, R8, 0x10, RZ ;  /* 0x0000001008058819 */ /* 0x000fe200000006ff */
[----:B------:R-:W-:Y:S01]  /*1fd0*/  @!P0 IMAD.U32 R0, R13, 0x10000, RZ ;  /* 0x000100000d008824 */ /* 0x000fe200078e00ff */
[----:B------:R-:W-:-:S03]  /*1fe0*/  PRMT R12, R3, 0x7610, R12 ;  /* 0x00007610030c7816 */ /* 0x000fc6000000000c */
[----:B------:R-:W-:-:S05]  /*1ff0*/  @!P0 FMUL.FTZ R0, R0, R5 ;  /* 0x0000000500008220 */ /* 0x000fca0000410000 */
[----:B------:R-:W-:-:S04]  /*2000*/  @!P0 F2FP.BF16.F32.PACK_AB R0, RZ, R0 ;  /* 0x00000000ff00823e */ /* 0x000fc800000010ff */
[----:B------:R-:W-:-:S07]  /*2010*/  @!P0 PRMT R13, R0, 0x7610, R13 ;  /* 0x00007610000d8816 */ /* 0x000fce000000000d */
.L_x_1677:
[----:B------:R-:W-:Y:S05]  /*2020*/  BSYNC.RECONVERGENT B1 ;  /* 0x0000000000017941 */ /* 0x000fea0003800200 */
.L_x_1676:
[----:B------:R-:W-:Y:S01]  /*2030*/  SHF.L.U32 R0, R10, 0x10, RZ ;  /* 0x000000100a007819 */ /* 0x000fe200000006ff */
[----:B------:R-:W-:Y:S01]  /*2040*/  IMAD.U32 R11, R11, 0x10000, RZ ;  /* 0x000100000b0b7824 */ /* 0x000fe200078e00ff */
[----:B0-----:R-:W-:Y:S02]  /*2050*/  SHF.L.U32 R3, R12, 0x10, RZ ;  /* 0x000000100c037819 */ /* 0x001fe400000006ff */
[----:B-----5:R-:W-:Y:S01]  /*2060*/  SHF.L.U32 R4, R13, 0x10, RZ ;  /* 0x000000100d047819 */ /* 0x020fe200000006ff */
[----:B------:R-:W-:-:S06]  /*2070*/  FMUL.FTZ R0, R0, R11 ;  /* 0x0000000b00007220 */ /* 0x000fcc0000410000 */
[----:B------:R-:W0:Y:S02]  /*2080*/  F2F.BF16.F32 R0, R0 ;  /* 0x0000000000007304 */ /* 0x000e240000202000 */
[----:B0-----:R-:W-:-:S04]  /*2090*/  IMAD.U32 R2, R0, 0x10000, RZ ;  /* 0x0001000000027824 */ /* 0x001fc800078e00ff */
[----:B------:R-:W-:-:S06]  /*20a0*/  FMUL.FTZ R2, R3, R2 ;  /* 0x0000000203027220 */ /* 0x000fcc0000410000 */
[----:B------:R-:W0:Y:S02]  /*20b0*/  F2F.BF16.F32 R2, R2 ;  /* 0x0000000200027304 */ /* 0x000e240000202000 */
[----:B0-----:R-:W-:-:S04]  /*20c0*/  IMAD.U32 R3, R2, 0x10000, RZ ;  /* 0x0001000002037824 */ /* 0x001fc800078e00ff */
[----:B------:R-:W-:-:S05]  /*20d0*/  FMUL.FTZ R3, R4, R3 ;  /* 0x0000000304037220 */ /* 0x000fca0000410000 */
[----:B------:R-:W-:-:S04]  /*20e0*/  F2FP.BF16.F32.PACK_AB R3, RZ, R3 ;  /* 0x00000003ff03723e */ /* 0x000fc800000010ff */
[----:B------:R-:W-:Y:S01]  /*20f0*/  PRMT R17, R3, 0x7610, R17 ;  /* 0x0000761003117816 */ /* 0x000fe20000000011 */
[----:B------:R-:W-:Y:S06]  /*2100*/  BRA `(.L_x_1658) ;  /* 0x0000009400447947 */ /* 0x000fec0003800000 */
.L_x_1669:
[----:B------:R-:W-:-:S13]  /*2110*/  ISETP.NE.AND P0, PT, R0, 0x1, PT ;  /* 0x000000010000780c */ /* 0x000fda0003f05270 */
[----:B------:R-:W-:Y:S05]  /*2120*/  @P0 BRA `(.L_x_1678) ;  /* 0x0000000400e00947 */ /* 0x000fea0003800000 */
[----:B------:R-:W0:Y:S01]  /*2130*/  LDC R0, c[0x0][0x390] ;  /* 0x0000e400ff007b82 */ /* 0x000e220000000800 */
[----:B------:R-:W-:Y:S07]  /*2140*/  BSSY.RECONVERGENT B1, `(.L_x_1679) ;  /* 0x0000031000017945 */ /* 0x000fee0003800200 */
[----:B------:R-:W1:Y:S01]  /*2150*/  LDC.U16 R12, c[0x0][0x382] ;  /* 0x0000e080ff0c7b82 */ /* 0x000e620000000400 */
[----:B0-----:R-:W-:-:S05]  /*2160*/  IMAD R5, R0, 0x3, R19 ;  /* 0x0000000300057824 */ /* 0x001fca00078e0213 */
[----:B------:R-:W-:Y:S02]  /*2170*/  ISETP.GE.U32.AND P0, PT, R5, R22, PT ;  /* 0x000000160500720c */ /* 0x000fe40003f06070 */
[-C--:B-1----:R-:W-:Y:S01]  /*2180*/  MOV R15, R12.reuse ;  /* 0x0000000c000f7202 */ /* 0x082fe20000000f00 */
[----:B------:R-:W-:Y:S01]  /*2190*/  IMAD.MOV.U32 R14, RZ, RZ, R12 ;  /* 0x000000ffff0e7224 */ /* 0x000fe200078e000c */
[----:B------:R-:W-:-:S09]  /*21a0*/  MOV R13, R12 ;  /* 0x0000000c000d7202 */ /* 0x000fd20000000f00 */
[----:B------:R-:W-:Y:S05]  /*21b0*/  @P0 BRA `(.L_x_1680) ;  /* 0x0000000000a40947 */ /* 0x000fea0003800000 */
[----:B------:R-:W-:Y:S01]  /*21c0*/  BSSY.RECONVERGENT B2, `(.L_x_1681) ;  /* 0x0000027000027945 */ /* 0x000fe20003800200 */
[----:B------:R-:W-:Y:S01]  /*21d0*/  IMAD.MOV.U32 R14, RZ, RZ, R12 ;  /* 0x000000ffff0e7224 */ /* 0x000fe200078e000c */
[----:B------:R-:W-:-:S07]  /*21e0*/  MOV R13, R12 ;  /* 0x0000000c000d7202 */ /* 0x000fce0000000f00 */
.L_x_1682:
[----:B------:R-:W-:Y:S02]  /*21f0*/  IMAD.IADD R7, R19, 0x1, R0 ;  /* 0x0000000113077824 */ /* 0x000fe400078e0200 */
[----:B------:R-:W-:-:S03]  /*2200*/  IMAD R5, R16, R19, RZ ;  /* 0x0000001310057224 */ /* 0x000fc600078e02ff */
[----:B------:R-:W-:Y:S01]  /*2210*/  IADD3 R9, PT, PT, R7, R0, RZ ;  /* 0x0000000007097210 */ /* 0x000fe20007ffe0ff */
[----:B------:R-:W-:Y:S02]  /*2220*/  IMAD R7, R16, R7, RZ ;  /* 0x0000000710077224 */ /* 0x000fe400078e02ff */
[----:B------:R-:W-:-:S04]  /*2230*/  IMAD.WIDE.U32 R4, R5, 0x2, R2 ;  /* 0x0000000205047825 */ /* 0x000fc800078e0002 */
[----:B------:R-:W-:Y:S02]  /*2240*/  IMAD.IADD R19, R9, 0x1, R0 ;  /* 0x0000000109137824 */ /* 0x000fe400078e0200 */
[C---:B------:R-:W-:Y:S01]  /*2250*/  IMAD R9, R16.reuse, R9, RZ ;  /* 0x0000000910097224 */ /* 0x040fe200078e02ff */
[----:B------:R-:W2:Y:S01]  /*2260*/  LDG.E.U16 R4, desc[UR36][R4.64] ;  /* 0x0000002404047981 */ /* 0x000ea2000c1e1500 */
[----:B------:R-:W-:Y:S02]  /*2270*/  IMAD R11, R16, R19, RZ ;  /* 0x00000013100b7224 */ /* 0x000fe400078e02ff */
[----:B------:R-:W-:-:S04]  /*2280*/  IMAD.WIDE.U32 R8, R9, 0x2, R2 ;  /* 0x0000000209087825 */ /* 0x000fc800078e0002 */
[--C-:B------:R-:W-:Y:S02]  /*2290*/  IMAD.WIDE.U32 R10, R11, 0x2, R2.reuse ;  /* 0x000000020b0a7825 */ /* 0x100fe400078e0002 */
[----:B------:R-:W3:Y:S02]  /*22a0*/  LDG.E.U16 R8, desc[UR36][R8.64] ;  /* 0x0000002408087981 */ /* 0x000ee4000c1e1500 */
[----:B------:R-:W-:Y:S02]  /*22b0*/  IMAD.WIDE.U32 R6, R7, 0x2, R2 ;  /* 0x0000000207067825 */ /* 0x000fe400078e0002 */
[----:B------:R-:W4:Y:S04]  /*22c0*/  LDG.E.U16 R10, desc[UR36][R10.64] ;  /* 0x000000240a0a7981 */ /* 0x000f28000c1e1500 */
[----:B------:R0:W5:Y:S01]  /*22d0*/  LDG.E.U16 R6, desc[UR36][R6.64] ;  /* 0x0000002406067981 */ /* 0x000162000c1e1500 */
[----:B------:R-:W-:Y:S01]  /*22e0*/  IMAD.IADD R19, R19, 0x1, R0 ;  /* 0x0000000113137824 */ /* 0x000fe200078e0200 */
[----:B------:R-:W-:Y:S01]  /*22f0*/  SHF.L.U32 R12, R12, 0x10, RZ ;  /* 0x000000100c0c7819 */ /* 0x000fe200000006ff */
[----:B------:R-:W-:Y:S01]  /*2300*/  IMAD.U32 R17, R13, 0x10000, RZ ;  /* 0x000100000d117824 */ /* 0x000fe200078e00ff */
[----:B------:R-:W-:Y:S01]  /*2310*/  SHF.L.U32 R18, R14, 0x10, RZ ;  /* 0x000000100e127819 */ /* 0x000fe200000006ff */
[----:B------:R-:W-:-:S02]  /*2320*/  IMAD.U32 R20, R15, 0x10000, RZ ;  /* 0x000100000f147824 */ /* 0x000fc400078e00ff */
[----:B0-----:R-:W-:-:S05]  /*2330*/  IMAD R7, R0, 0x3, R19 ;  /* 0x0000000300077824 */ /* 0x001fca00078e0213 */
[----:B------:R-:W-:Y:S02]  /*2340*/  ISETP.GE.U32.AND P0, PT, R7, R22, PT ;  /* 0x000000160700720c */ /* 0x000fe40003f06070 */
[----:B--2---:R-:W-:Y:S02]  /*2350*/  SHF.L.U32 R13, R4, 0x10, RZ ;  /* 0x00000010040d7819 */ /* 0x004fe400000006ff */
[----:B---3--:R-:W-:Y:S02]  /*2360*/  SHF.L.U32 R15, R8, 0x10, RZ ;  /* 0x00000010080f7819 */ /* 0x008fe400000006ff */
[----:B----4-:R-:W-:Y:S01]  /*2370*/  SHF.L.U32 R5, R10, 0x10, RZ ;  /* 0x000000100a057819 */ /* 0x010fe200000006ff */
[----:B-----5:R-:W-:Y:S02]  /*2380*/  IMAD.U32 R14, R6, 0x10000, RZ ;  /* 0x00010000060e7824 */ /* 0x020fe400078e00ff */
[----:B------:R-:W-:Y:S01]  /*2390*/  FMUL.FTZ R12, R12, R13 ;  /* 0x0000000d0c0c7220 */ /* 0x000fe20000410000 */
[----:B------:R-:W-:Y:S01]  /*23a0*/  FMUL.FTZ R15, R18, R15 ;  /* 0x0000000f120f7220 */ /* 0x000fe20000410000 */
[----:B------:R-:W-:Y:S01]  /*23b0*/  FMUL.FTZ R20, R20, R5 ;  /* 0x0000000514147220 */ /* 0x000fe20000410000 */
[----:B------:R-:W-:-:S04]  /*23c0*/  FMUL.FTZ R17, R17, R14 ;  /* 0x0000000e11117220 */ /* 0x000fc80000410000 */
[----:B------:R-:W-:Y:S02]  /*23d0*/  F2FP.BF16.F32.PACK_AB R20, R20, R15 ;  /* 0x0000000f1414723e */ /* 0x000fe400000010ff */
[----:B------:R-:W-:Y:S02]  /*23e0*/  F2FP.BF16.F32.PACK_AB R12, R17, R12 ;  /* 0x0000000c110c723e */ /* 0x000fe400000010ff */
[----:B------:R-:W-:Y:S02]  /*23f0*/  PRMT R15, R20, 0x7632, R15 ;  /* 0x00007632140f7816 */ /* 0x000fe4000000000f */
[----:B------:R-:W-:Y:S02]  /*2400*/  PRMT R13, R12, 0x7632, R13 ;  /* 0x000076320c0d7816 */ /* 0x000fe4000000000d */
[----:B------:R-:W-:Y:S01]  /*2410*/  PRMT R14, R20, 0x7610, R14 ;  /* 0x00007610140e7816 */ /* 0x000fe2000000000e */
[----:B------:R-:W-:Y:S06]  /*2420*/  @!P0 BRA `(.L_x_1682) ;  /* 0xfffffffc00708947 */ /* 0x000fec000383ffff */
[----:B------:R-:W-:Y:S05]  /*2430*/  BSYNC.RECONVERGENT B2 ;  /* 0x0000000000027941 */ /* 0x000fea0003800200 */
.L_x_1681:
[----:B------:R-:W-:-:S07]  /*2440*/  PRMT R7, R4, 0x7610, R7 ;  /* 0x0000761004077816 */ /* 0x000fce0000000007 */
.L_x_1680:
[----:B------:R-:W-:Y:S05]  /*2450*/  BSYNC.RECONVERGENT B1 ;  /* 0x0000000000017941 */ /* 0x000fea0003800200 */
.L_x_1679:
[----:B------:R-:W-:Y:S01]  /*2460*/  ISETP.GE.U32.AND P0, PT, R19, R22, PT ;  /* 0x000000161300720c */ /* 0x000fe20003f06070 */
[----:B------:R-:W-:-:S12]  /*2470*/  BSSY.RECONVERGENT B1, `(.L_x_1683) ;  /* 0x0000016000017945 */ /* 0x000fd80003800200 */
[----:B------:R-:W-:Y:S05]  /*2480*/  @P0 BRA `(.L_x_1684) ;  /* 0x0000000000500947 */ /* 0x000fea0003800000 */
[----:B------:R-:W-:-:S04]  /*2490*/  IMAD R5, R16, R19, RZ ;  /* 0x0000001310057224 */ /* 0x000fc800078e02ff */
[----:B------:R-:W-:-:S05]  /*24a0*/  IMAD.WIDE.U32 R4, R5, 0x2, R2 ;  /* 0x0000000205047825 */ /* 0x000fca00078e0002 */
[----:B------:R0:W5:Y:S01]  /*24b0*/  LDG.E.U16 R7, desc[UR36][R4.64] ;  /* 0x0000002404077981 */ /* 0x000162000c1e1500 */
[----:B------:R-:W-:-:S05]  /*24c0*/  IMAD.IADD R9, R19, 0x1, R0 ;  /* 0x0000000113097824 */ /* 0x000fca00078e0200 */
[----:B------:R-:W-:-:S13]  /*24d0*/  ISETP.GE.U32.AND P1, PT, R9, R22, PT ;  /* 0x000000160900720c */ /* 0x000fda0003f26070 */
[----:B0-----:R-:W-:Y:S05]  /*24e0*/  @P1 BRA `(.L_x_1684) ;  /* 0x0000000000381947 */ /* 0x001fea0003800000 */
[----:B------:R-:W-:-:S04]  /*24f0*/  IMAD R5, R16, R9, RZ ;  /* 0x0000000910057224 */ /* 0x000fc800078e02ff */
[----:B------:R-:W-:-:S05]  /*2500*/  IMAD.WIDE.U32 R4, R5, 0x2, R2 ;  /* 0x0000000205047825 */ /* 0x000fca00078e0002 */
[----:B------:R0:W5:Y:S01]  /*2510*/  LDG.E.U16 R6, desc[UR36][R4.64] ;  /* 0x0000002404067981 */ /* 0x000162000c1e1500 */
[----:B------:R-:W-:-:S04]  /*2520*/  IADD3 R9, PT, PT, R9, R0, RZ ;  /* 0x0000000009097210 */ /* 0x000fc80007ffe0ff */
[----:B------:R-:W-:-:S13]  /*2530*/  ISETP.GE.U32.AND P1, PT, R9, R22, PT ;  /* 0x000000160900720c */ /* 0x000fda0003f26070 */
[----:B0-----:R-:W-:Y:S05]  /*2540*/  @P1 BRA `(.L_x_1684) ;  /* 0x0000000000201947 */ /* 0x001fea0003800000 */
[----:B------:R-:W-:Y:S02]  /*2550*/  IMAD.IADD R11, R9, 0x1, R0 ;  /* 0x00000001090b7824 */ /* 0x000fe400078e0200 */
[----:B------:R-:W-:-:S03]  /*2560*/  IMAD R5, R16, R9, RZ ;  /* 0x0000000910057224 */ /* 0x000fc600078e02ff */
[----:B------:R-:W-:Y:S01]  /*2570*/  ISETP.GE.U32.AND P1, PT, R11, R22, PT ;  /* 0x000000160b00720c */ /* 0x000fe20003f26070 */
[----:B------:R-:W-:-:S05]  /*2580*/  IMAD.WIDE.U32 R4, R5, 0x2, R2 ;  /* 0x0000000205047825 */ /* 0x000fca00078e0002 */
[----:B------:R0:W5:Y:S07]  /*2590*/  LDG.E.U16 R8, desc[UR36][R4.64] ;  /* 0x0000002404087981 */ /* 0x00016e000c1e1500 */
[----:B------:R-:W-:-:S04]  /*25a0*/  @!P1 IMAD R9, R16, R11, RZ ;  /* 0x0000000b10099224 */ /* 0x000fc800078e02ff */
[----:B------:R-:W-:-:S05]  /*25b0*/  @!P1 IMAD.WIDE.U32 R2, R9, 0x2, R2 ;  /* 0x0000000209029825 */ /* 0x000fca00078e0002 */
[----:B------:R0:W5:Y:S02]  /*25c0*/  @!P1 LDG.E.U16 R10, desc[UR36][R2.64] ;  /* 0x00000024020a9981 */ /* 0x000164000c1e1500 */
.L_x_1684:
[----:B------:R-:W-:Y:S05]  /*25d0*/  BSYNC.RECONVERGENT B1 ;  /* 0x0000000000017941 */ /* 0x000fea0003800200 */
.L_x_1683:
[----:B------:R-:W-:Y:S04]  /*25e0*/  BSSY.RECONVERGENT B1, `(.L_x_1685) ;  /* 0x000001e000017945 */ /* 0x000fe80003800200 */
[----:B------:R-:W-:Y:S05]  /*25f0*/  @P0 BRA `(.L_x_1686) ;  /* 0x0000000000700947 */ /* 0x000fea0003800000 */
[----:B0-----:R-:W-:Y:S01]  /*2600*/  IADD3 R3, PT, PT, R19, R0, RZ ;  /* 0x0000000013037210 */ /* 0x001fe20007ffe0ff */
[----:B-----5:R-:W-:Y:S01]  /*2610*/  IMAD.U32 R7, R7, 0x10000, RZ ;  /* 0x0001000007077824 */ /* 0x020fe200078e00ff */
[----:B------:R-:W-:Y:S02]  /*2620*/  SHF.L.U32 R12, R12, 0x10, RZ ;  /* 0x000000100c0c7819 */ /* 0x000fe400000006ff */
[----:B------:R-:W-:-:S03]  /*2630*/  ISETP.GE.U32.AND P0, PT, R3, R22, PT ;  /* 0x000000160300720c */ /* 0x000fc60003f06070 */
[----:B------:R-:W-:-:S05]  /*2640*/  FMUL.FTZ R7, R12, R7 ;  /* 0x000000070c077220 */ /* 0x000fca0000410000 */
[----:B------:R-:W-:-:S04]  /*2650*/  F2FP.BF16.F32.PACK_AB R7, RZ, R7 ;  /* 0x00000007ff07723e */ /* 0x000fc800000010ff */
[----:B------:R-:W-:Y:S01]  /*2660*/  PRMT R12, R7, 0x7610, R12 ;  /* 0x00007610070c7816 */ /* 0x000fe2000000000c */
[----:B------:R-:W-:Y:S06]  /*2670*/  @P0 BRA `(.L_x_1686) ;  /* 0x0000000000500947 */ /* 0x000fec0003800000 */
[----:B------:R-:W-:Y:S01]  /*2680*/  IMAD.IADD R3, R3, 0x1, R0 ;  /* 0x0000000103037824 */ /* 0x000fe200078e0200 */
[----:B------:R-:W-:Y:S01]  /*2690*/  SHF.L.U32 R6, R6, 0x10, RZ ;  /* 0x0000001006067819 */ /* 0x000fe200000006ff */
[----:B------:R-:W-:-:S03]  /*26a0*/  IMAD.U32 R13, R13, 0x10000, RZ ;  /* 0x000100000d0d7824 */ /* 0x000fc600078e00ff */
[----:B------:R-:W-:Y:S01]  /*26b0*/  ISETP.GE.U32.AND P0, PT, R3, R22, PT ;  /* 0x000000160300720c */ /* 0x000fe20003f06070 */
[----:B------:R-:W-:-:S05]  /*26c0*/  FMUL.FTZ R6, R13, R6 ;  /* 0x000000060d067220 */ /* 0x000fca0000410000 */
[----:B------:R-:W-:-:S04]  /*26d0*/  F2FP.BF16.F32.PACK_AB R6, RZ, R6 ;  /* 0x00000006ff06723e */ /* 0x000fc800000010ff */
[----:B------:R-:W-:-:S03]  /*26e0*/  PRMT R13, R6, 0x7610, R13 ;  /* 0x00007610060d7816 */ /* 0x000fc6000000000d */
[----:B------:R-:W-:Y:S05]  /*26f0*/  @P0 BRA `(.L_x_1686) ;  /* 0x0000000000300947 */ /* 0x000fea0003800000 */
[----:B------:R-:W-:Y:S01]  /*2700*/  IADD3 R3, PT, PT, R3, R0, RZ ;  /* 0x0000000003037210 */ /* 0x000fe20007ffe0ff */
[----:B------:R-:W-:-:S03]  /*2710*/  IMAD.U32 R14, R14, 0x10000, RZ ;  /* 0x000100000e0e7824 */ /* 0x000fc600078e00ff */
[----:B------:R-:W-:Y:S02]  /*2720*/  ISETP.GE.U32.AND P0, PT, R3, R22, PT ;  /* 0x000000160300720c */ /* 0x000fe40003f06070 */
[----:B------:R-:W-:-:S05]  /*2730*/  SHF.L.U32 R3, R8, 0x10, RZ ;  /* 0x0000001008037819 */ /* 0x000fca00000006ff */
[----:B------:R-:W-:-:S05]  /*2740*/  FMUL.FTZ R3, R14, R3 ;  /* 0x000000030e037220 */ /* 0x000fca0000410000 */
[----:B------:R-:W-:Y:S01]  /*2750*/  F2FP.BF16.F32.PACK_AB R3, RZ, R3 ;  /* 0x00000003ff03723e */ /* 0x000fe200000010ff */
[----:B------:R-:W-:Y:S01]  /*2760*/  @!P0 IMAD.U32 R5, R10, 0x10000, RZ ;  /* 0x000100000a058824 */ /* 0x000fe200078e00ff */
[----:B------:R-:W-:Y:S02]  /*2770*/  @!P0 SHF.L.U32 R0, R15, 0x10, RZ ;  /* 0x000000100f008819 */ /* 0x000fe400000006ff */
[----:B------:R-:W-:-:S03]  /*2780*/  PRMT R14, R3, 0x7610, R14 ;  /* 0x00007610030e7816 */ /* 0x000fc6000000000e */
[----:B------:R-:W-:-:S05]  /*2790*/  @!P0 FMUL.FTZ R0, R0, R5 ;  /* 0x0000000500008220 */ /* 0x000fca0000410000 */
[----:B------:R-:W-:-:S04]  /*27a0*/  @!P0 F2FP.BF16.F32.PACK_AB R0, RZ, R0 ;  /* 0x00000000ff00823e */ /* 0x000fc800000010ff */
[----:B------:R-:W-:-:S07]  /*27b0*/  @!P0 PRMT R15, R0, 0x7610, R15 ;  /* 0x00007610000f8816 */ /* 0x000fce000000000f */
.L_x_1686:
[----:B------:R-:W-:Y:S05]  /*27c0*/  BSYNC.RECONVERGENT B1 ;  /* 0x0000000000017941 */ /* 0x000fea0003800200 */
.L_x_1685:
[----:B------:R-:W-:Y:S01]  /*27d0*/  SHF.L.U32 R13, R13, 0x10, RZ ;  /* 0x000000100d0d7819 */ /* 0x000fe200000006ff */
[----:B------:R-:W-:Y:S02]  /*27e0*/  IMAD.U32 R0, R12, 0x10000, RZ ;  /* 0x000100000c007824 */ /* 0x000fe400078e00ff */
[----:B0-----:R-:W-:Y:S02]  /*27f0*/  IMAD.U32 R3, R14, 0x10000, RZ ;  /* 0x000100000e037824 */ /* 0x001fe400078e00ff */
[----:B------:R-:W-:Y:S01]  /*2800*/  FMUL.FTZ R0, R0, R13 ;  /* 0x0000000d00007220 */ /* 0x000fe20000410000 */
[----:B------:R-:W-:-:S05]  /*2810*/  IMAD.U32 R4, R15, 0x10000, RZ ;  /* 0x000100000f047824 */ /* 0x000fca00078e00ff */
[----:B------:R-:W0:Y:S02]  /*2820*/  F2F.BF16.F32 R0, R0 ;  /* 0x0000000000007304 */ /* 0x000e240000202000 */
[----:B0-----:R-:W-:-:S05]  /*2830*/  SHF.L.U32 R2, R0, 0x10, RZ ;  /* 0x0000001000027819 */ /* 0x001fca00000006ff */
[----:B------:R-:W-:-:S06]  /*2840*/  FMUL.FTZ R2, R3, R2 ;  /* 0x0000000203027220 */ /* 0x000fcc0000410000 */
[----:B------:R-:W0:Y:S02]  /*2850*/  F2F.BF16.F32 R2, R2 ;  /* 0x0000000200027304 */ /* 0x000e240000202000 */
[----:B0-----:R-:W-:-:S05]  /*2860*/  SHF.L.U32 R3, R2, 0x10, RZ ;  /* 0x0000001002037819 */ /* 0x001fca00000006ff */
[----:B------:R-:W-:-:S05]  /*2870*/  FMUL.FTZ R3, R4, R3 ;  /* 0x0000000304037220 */ /* 0x000fca0000410000 */
[----:B------:R-:W-:-:S04]  /*2880*/  F2FP.BF16.F32.PACK_AB R3, RZ, R3 ;  /* 0x00000003ff03723e */ /* 0x000fc800000010ff */
[----:B------:R-:W-:Y:S01]  /*2890*/  PRMT R17, R3, 0x7610, R17 ;  /* 0x0000761003117816 */ /* 0x000fe20000000011 */
[----:B------:R-:W-:Y:S06]  /*28a0*/  BRA `(.L_x_1658) ;  /* 0x0000008c005c7947 */ /* 0x000fec0003800000 */
.L_x_1678:
[----:B------:R-:W0:Y:S01]  /*28b0*/  LDCU UR4, c[0x0][0x390] ;  /* 0x00007200ff0477ac */ /* 0x000e220008000800 */
[----:B------:R-:W1:Y:S01]  /*28c0*/  LDC.U16 R9, c[0x0][0x382] ;  /* 0x0000e080ff097b82 */ /* 0x000e620000000400 */
[----:B------:R-:W-:Y:S01]  /*28d0*/  BSSY.RECONVERGENT B1, `(.L_x_1687) ;  /* 0x0000430000017945 */ /* 0x000fe20003800200 */
[----:B0-----:R-:W-:-:S04]  /*28e0*/  IMAD.U32 R20, RZ, RZ, UR4 ;  /* 0x00000004ff147e24 */ /* 0x001fc8000f8e00ff */
[----:B------:R-:W-:Y:S01]  /*28f0*/  IMAD R5, R20, 0x3, R19 ;  /* 0x0000000314057824 */ /* 0x000fe200078e0213 */
[----:B-1----:R-:W-:Y:S01]  /*2900*/  MOV R18, R9 ;  /* 0x0000000900127202 */ /* 0x002fe20000000f00 */
[----:B------:R-:W-:-:S03]  /*2910*/  IMAD.MOV.U32 R11, RZ, RZ, R9 ;  /* 0x000000ffff0b7224 */ /* 0x000fc600078e0009 */
[----:B------:R-:W-:Y:S02]  /*2920*/  ISETP.GE.U32.AND P0, PT, R5, R22, PT ;  /* 0x000000160500720c */ /* 0x000fe40003f06070 */
[----:B------:R-:W-:-:S11]  /*2930*/  MOV R10, R9 ;  /* 0x00000009000a7202 */ /* 0x000fd60000000f00 */
[----:B------:R-:W-:Y:S05]  /*2940*/  @P0 BRA `(.L_x_1688) ;  /* 0x0000004000a00947 */ /* 0x000fea0003800000 */
[----:B------:R-:W-:-:S13]  /*2950*/  ISETP.NE.AND P0, PT, R0, RZ, PT ;  /* 0x000000ff0000720c */ /* 0x000fda0003f05270 */
[----:B------:R0:W5:Y:S01]  /*2960*/  @!P0 LDG.E.U16 R15, desc[UR36][R2.64] ;  /* 0x00000024020f8981 */ /* 0x000162000c1e1500 */
[----:B------:R-:W-:Y:S01]  /*2970*/  IADD3 R0, PT, PT, R0, -0x1, RZ ;  /* 0xffffffff00007810 */ /* 0x000fe20007ffe0ff */
[----:B------:R-:W-:Y:S01]  /*2980*/  IMAD.MOV.U32 R18, RZ, RZ, R9 ;  /* 0x000000ffff127224 */ /* 0x000fe200078e0009 */
[-C--:B------:R-:W-:Y:S02]  /*2990*/  MOV R11, R9.reuse ;  /* 0x00000009000b7202 */ /* 0x080fe40000000f00 */
[----:B------:R-:W-:Y:S02]  /*29a0*/  VIMNMX.U32 R0, PT, PT, R0, 0x18, PT ;  /* 0x0000001800007848 */ /* 0x000fe40003fe0000 */
[----:B------:R-:W-:-:S03]  /*29b0*/  MOV R10, R9 ;  /* 0x00000009000a7202 */ /* 0x000fc60000000f00 */
[----:B0-----:R-:W-:-:S07]  /*29c0*/  VIADD R8, R0, 0x1 ;  /* 0x0000000100087836 */ /* 0x001fce0000000000 */
.L_x_1694:
[----:B------:R-:W0:Y:S01]  /*29d0*/  LDCU UR4, c[0x0][0x390] ;  /* 0x00007200ff0477ac */ /* 0x000e220008000800 */
[C---:B-----5:R-:W-:Y:S02]  /*29e0*/  @!P0 PRMT R4, R15.reuse, 0x7610, R4 ;  /* 0x000076100f048816 */ /* 0x060fe40000000004 */
[C---:B------:R-:W-:Y:S02]  /*29f0*/  @!P0 PRMT R0, R15.reuse, 0x7610, R0 ;  /* 0x000076100f008816 */ /* 0x040fe40000000000 */
[C---:B------:R-:W-:Y:S02]  /*2a00*/  @!P0 PRMT R7, R15.reuse, 0x7610, R7 ;  /* 0x000076100f078816 */ /* 0x040fe40000000007 */
[----:B------:R-:W-:Y:S01]  /*2a10*/  @!P0 PRMT R6, R15, 0x7610, R6 ;  /* 0x000076100f068816 */ /* 0x000fe20000000006 */
[----:B------:R-:W-:Y:S06]  /*2a20*/  @!P0 BRA `(.L_x_1689) ;  /* 0x00000040000c8947 */ /* 0x000fec0003800000 */
[----:B------:R-:W1:Y:S01]  /*2a30*/  LDCU.64 UR30, c[0x0][0x3c8] ;  /* 0x00007900ff1e77ac */ /* 0x000e620008000a00 */
[----:B------:R-:W-:Y:S01]  /*2a40*/  HFMA2 R4, -RZ, RZ, 0, 0 ;  /* 0x00000000ff047431 */ /* 0x000fe200000001ff */
[----:B------:R-:W-:Y:S01]  /*2a50*/  MOV R5, R19 ;  /* 0x0000001300057202 */ /* 0x000fe20000000f00 */
[----:B------:R-:W2:Y:S01]  /*2a60*/  LDCU UR51, c[0x0][0x3d0] ;  /* 0x00007a00ff3377ac */ /* 0x000ea20008000800 */
[----:B------:R-:W3:Y:S01]  /*2a70*/  LDCU UR50, c[0x0][0x3c4] ;  /* 0x00007880ff3277ac */ /* 0x000ee20008000800 */
[----:B------:R-:W4:Y:S01]  /*2a80*/  LDCU UR5, c[0x0][0x4f4] ;  /* 0x00009e80ff0577ac */ /* 0x000f220008000800 */
[----:B------:R-:W0:Y:S01]  /*2a90*/  LDCU UR77, c[0x0][0x3d4] ;  /* 0x00007a80ff4d77ac */ /* 0x000e220008000800 */
[----:B-1----:R-:W-:Y:S01]  /*2aa0*/  IMAD.HI.U32 R0, R19, UR31, R4 ;  /* 0x0000001f13007c27 */ /* 0x002fe2000f8e0004 */
[----:B------:R-:W1:Y:S04]  /*2ab0*/  LDCU UR76, c[0x0][0x4f8] ;  /* 0x00009f00ff4c77ac */ /* 0x000e680008000800 */
[----:B--2---:R-:W-:Y:S01]  /*2ac0*/  SHF.R.U32.HI R6, RZ, UR51, R0 ;  /* 0x00000033ff067c19 */ /* 0x004fe20008011600 */
[----:B------:R-:W2:Y:S01]  /*2ad0*/  LDCU UR75, c[0x0][0x3e8] ;  /* 0x00007d00ff4b77ac */ /* 0x000ea20008000800 */
[----:B---3--:R-:W-:-:S03]  /*2ae0*/  UISETP.NE.AND UP0, UPT, UR50, 0x1, UPT ;  /* 0x000000013200788c */ /* 0x008fc6000bf05270 */
[----:B------:R-:W-:Y:S01]  /*2af0*/  IMAD.MOV R0, RZ, RZ, -R6 ;  /* 0x000000ffff007224 */ /* 0x000fe200078e0a06 */
[----:B------:R-:W3:Y:S03]  /*2b00*/  LDCU UR74, c[0x0][0x4fc] ;  /* 0x00009f80ff4a77ac */ /* 0x000ee60008000800 */
[----:B------:R-:W-:Y:S01]  /*2b10*/  IMAD R0, R0, UR30, R19 ;  /* 0x0000001e00007c24 */ /* 0x000fe2000f8e0213 */
[----:B------:R-:W0:Y:S03]  /*2b20*/  LDCU UR73, c[0x0][0x3ec] ;  /* 0x00007d80ff4977ac */ /* 0x000e260008000800 */
[----:B----4-:R-:W-:Y:S01]  /*2b30*/  IMAD R0, R0, UR5, RZ ;  /* 0x0000000500007c24 */ /* 0x010fe2000f8e02ff */
[----:B------:R-:W4:Y:S01]  /*2b40*/  LDCU UR72, c[0x0][0x500] ;  /* 0x0000a000ff4877ac */ /* 0x000f220008000800 */
[----:B------:R-:W0:Y:S01]  /*2b50*/  LDCU UR71, c[0x0][0x400] ;  /* 0x00008000ff4777ac */ /* 0x000e220008000800 */
        /* <DEDUP_REMOVED lines=39> */
[----:B------:R-:W0:Y:S01]  /*2dd0*/  LDCU.64 UR32, c[0x0][0x3d8] ;  /* 0x00007b00ff2077ac */ /* 0x000e220008000a00 */
        /* <DEDUP_REMOVED lines=8> */
[----:B-1234-:R-:W-:Y:S05]  /*2e60*/  BRA.U !UP0, `(.L_x_1690) ;  /* 0x0000000d08947547 */ /* 0x01efea000b800000 */
[----:B------:R-:W-:Y:S02]  /*2e70*/  MOV R4, RZ ;  /* 0x000000ff00047202 */ /* 0x000fe40000000f00 */
[----:B------:R-:W-:Y:S02]  /*2e80*/  MOV R5, R6 ;  /* 0x0000000600057202 */ /* 0x000fe40000000f00 */
[----:B------:R-:W-:Y:S01]  /*2e90*/  ISETP.NE.AND P1, PT, R8, 0x2, PT ;  /* 0x000000020800780c */ /* 0x000fe20003f25270 */
[----:B0-----:R-:W-:-:S05]  /*2ea0*/  IMAD.HI.U32 R4, R6, UR32, R4 ;  /* 0x0000002006047c27 */ /* 0x001fca000f8e0004 */
[----:B------:R-:W-:-:S05]  /*2eb0*/  SHF.R.U32.HI R7, RZ, UR33, R4 ;  /* 0x00000021ff077c19 */ /* 0x000fca0008011604 */
[----:B------:R-:W-:-:S04]  /*2ec0*/  IMAD.MOV R5, RZ, RZ, -R7 ;  /* 0x000000ffff057224 */ /* 0x000fc800078e0a07 */
[----:B------:R-:W-:-:S04]  /*2ed0*/  IMAD R5, R5, UR77, R6 ;  /* 0x0000004d05057c24 */ /* 0x000fc8000f8e0206 */
[----:B------:R-:W-:Y:S01]  /*2ee0*/  IMAD R0, R5, UR76, R0 ;  /* 0x0000004c05007c24 */ /* 0x000fe2000f8e0200 */
[----:B------:R-:W-:Y:S06]  /*2ef0*/  @!P1 BRA `(.L_x_1690) ;  /* 0x0000000c00709947 */ /* 0x000fec0003800000 */
[----:B------:R-:W-:Y:S01]  /*2f00*/  HFMA2 R4, -RZ, RZ, 0, 0 ;  /* 0x00000000ff047431 */ /* 0x000fe200000001ff */
[----:B------:R-:W-:Y:S02]  /*2f10*/  MOV R5, R7 ;  /* 0x0000000700057202 */ /* 0x000fe40000000f00 */
[----:B------:R-:W-:Y:S02]  /*2f20*/  ISETP.NE.AND P1, PT, R8, 0x3, PT ;  /* 0x000000030800780c */ /* 0x000fe40003f25270 */
[----:B------:R-:W-:-:S05]  /*2f30*/  IMAD.HI.U32 R4, R7, UR35, R4 ;  /* 0x0000002307047c27 */ /* 0x000fca000f8e0004 */
[----:B------:R-:W-:-:S05]  /*2f40*/  SHF.R.U32.HI R6, RZ, UR75, R4 ;  /* 0x0000004bff067c19 */ /* 0x000fca0008011604 */
[----:B------:R-:W-:-:S04]  /*2f50*/  IMAD.MOV R5, RZ, RZ, -R6 ;  /* 0x000000ffff057224 */ /* 0x000fc800078e0a06 */
[----:B------:R-:W-:-:S04]  /*2f60*/  IMAD R5, R5, UR34, R7 ;  /* 0x0000002205057c24 */ /* 0x000fc8000f8e0207 */
[----:B------:R-:W-:Y:S01]  /*2f70*/  IMAD R0, R5, UR74, R0 ;  /* 0x0000004a05007c24 */ /* 0x000fe2000f8e0200 */
[----:B------:R-:W-:Y:S06]  /*2f80*/  @!P1 BRA `(.L_x_1690) ;  /* 0x0000000c004c9947 */ /* 0x000fec0003800000 */
[----:B------:R-:W-:Y:S02]  /*2f90*/  MOV R4, RZ ;  /* 0x000000ff00047202 */ /* 0x000fe40000000f00 */
[----:B------:R-:W-:Y:S02]  /*2fa0*/  MOV R5, R6 ;  /* 0x0000000600057202 */ /* 0x000fe40000000f00 */
[----:B------:R-:W-:Y:S01]  /*2fb0*/  ISETP.NE.AND P1, PT, R8, 0x4, PT ;  /* 0x000000040800780c */ /* 0x000fe20003f25270 */
[----:B------:R-:W-:-:S05]  /*2fc0*/  IMAD.HI.U32 R4, R6, UR38, R4 ;  /* 0x0000002606047c27 */ /* 0x000fca000f8e0004 */
        /* <DEDUP_REMOVED lines=59> */
[----:B------:R-:W0:Y:S01]  /*3380*/  LDCU.64 UR52, c[0x0][0x440] ;  /* 0x00008800ff3477ac */ /* 0x000e220008000a00 */
[----:B------:R-:W-:Y:S01]  /*3390*/  HFMA2 R4, -RZ, RZ, 0, 0 ;  /* 0x00000000ff047431 */ /* 0x000fe200000001ff */
[----:B------:R-:W-:Y:S02]  /*33a0*/  MOV R5, R7 ;  /* 0x0000000700057202 */ /* 0x000fe40000000f00 */
[----:B------:R-:W-:Y:S02]  /*33b0*/  ISETP.NE.AND P1, PT, R8, 0xb, PT ;  /* 0x0000000b0800780c */ /* 0x000fe40003f25270 */
[----:B0-----:R-:W-:-:S05]  /*33c0*/  IMAD.HI.U32 R4, R7, UR53, R4 ;  /* 0x0000003507047c27 */ /* 0x001fca000f8e0004 */
[----:B------:R-:W-:-:S05]  /*33d0*/  SHF.R.U32.HI R6, RZ, UR59, R4 ;  /* 0x0000003bff067c19 */ /* 0x000fca0008011604 */
[----:B------:R-:W-:-:S04]  /*33e0*/  IMAD.MOV R5, RZ, RZ, -R6 ;  /* 0x000000ffff057224 */ /* 0x000fc800078e0a06 */
[----:B------:R-:W-:-:S04]  /*33f0*/  IMAD R5, R5, UR52, R7 ;  /* 0x0000003405057c24 */ /* 0x000fc8000f8e0207 */
[----:B------:R-:W-:Y:S01]  /*3400*/  IMAD R0, R5, UR58, R0 ;  /* 0x0000003a05007c24 */ /* 0x000fe2000f8e0200 */
[----:B------:R-:W-:Y:S06]  /*3410*/  @!P1 BRA `(.L_x_1690) ;  /* 0x0000000800289947 */ /* 0x000fec0003800000 */
[----:B------:R-:W0:Y:S01]  /*3420*/  LDCU.64 UR52, c[0x0][0x450] ;  /* 0x00008a00ff3477ac */ /* 0x000e220008000a00 */
        /* <DEDUP_REMOVED lines=119> */
[----:B------:R-:W-:Y:S01]  /*3ba0*/  ISETP.NE.AND P1, PT, R8, 0x18, PT ;  /* 0x000000180800780c */ /* 0x000fe20003f25270 */
[----:B------:R-:W0:Y:S01]  /*3bb0*/  LDCU.64 UR52, c[0x0][0x4e0] ;  /* 0x00009c00ff3477ac */ /* 0x000e220008000a00 */
[----:B------:R-:W-:Y:S02]  /*3bc0*/  MOV R4, RZ ;  /* 0x000000ff00047202 */ /* 0x000fe40000000f00 */
[----:B------:R-:W-:-:S09]  /*3bd0*/  MOV R5, R13 ;  /* 0x0000000d00057202 */ /* 0x000fd20000000f00 */
[----:B------:R-:W1:Y:S01]  /*3be0*/  @P1 LDC.64 R6, c[0x0][0x4e8] ;  /* 0x00013a00ff061b82 */ /* 0x000e620000000a00 */
[----:B0-----:R-:W-:-:S07]  /*3bf0*/  IMAD.HI.U32 R4, R13, UR52, R4 ;  /* 0x000000340d047c27 */ /* 0x001fce000f8e0004 */
[----:B------:R-:W0:Y:S01]  /*3c00*/  @P1 LDC R16, c[0x0][0x4f0] ;  /* 0x00013c00ff101b82 */ /* 0x000e220000000800 */
[----:B------:R-:W-:Y:S01]  /*3c10*/  SHF.R.U32.HI R5, RZ, UR53, R4 ;  /* 0x00000035ff057c19 */ /* 0x000fe20008011604 */
[----:B------:R-:W-:-:S03]  /*3c20*/  @P1 IMAD.MOV.U32 R4, RZ, RZ, RZ ;  /* 0x000000ffff041224 */ /* 0x000fc600078e00ff */
[----:B------:R-:W-:-:S03]  /*3c30*/  IADD3 R12, PT, PT, -R5, RZ, RZ ;  /* 0x000000ff050c7210 */ /* 0x000fc60007ffe1ff */
[----:B------:R-:W2:Y:S01]  /*3c40*/  @P1 LDC R17, c[0x0][0x554] ;  /* 0x00015500ff111b82 */ /* 0x000ea20000000800 */
[----:B-1----:R-:W-:-:S05]  /*3c50*/  @P1 IMAD.HI.U32 R7, R5, R7, R4 ;  /* 0x0000000705071227 */ /* 0x002fca00078e0004 */
[----:B0-----:R-:W-:Y:S01]  /*3c60*/  @P1 SHF.R.U32.HI R4, RZ, R16, R7 ;  /* 0x00000010ff041219 */ /* 0x001fe20000011607 */
[----:B------:R-:W-:-:S03]  /*3c70*/  IMAD R7, R12, UR28, R13 ;  /* 0x0000001c0c077c24 */ /* 0x000fc6000f8e020d */
[----:B------:R-:W-:Y:S01]  /*3c80*/  @P1 IADD3 R13, PT, PT, -R4, RZ, RZ ;  /* 0x000000ff040d1210 */ /* 0x000fe20007ffe1ff */
[----:B------:R-:W-:-:S04]  /*3c90*/  IMAD R0, R7, UR29, R0 ;  /* 0x0000001d07007c24 */ /* 0x000fc8000f8e0200 */
[----:B------:R-:W-:-:S04]  /*3ca0*/  @P1 IMAD R5, R13, R6, R5 ;  /* 0x000000060d051224 */ /* 0x000fc800078e0205 */
[----:B--2---:R-:W-:-:S07]  /*3cb0*/  @P1 IMAD R0, R5, R17, R0 ;  /* 0x0000001105001224 */ /* 0x004fce00078e0200 */
.L_x_1690:
[----:B------:R-:W-:Y:S01]  /*3cc0*/  LOP3.LUT R7, R0, 0xfffffffe, RZ, 0xc0, !PT ;  /* 0xfffffffe00077812 */ /* 0x000fe200078ec0ff */
[----:B------:R-:W1:Y:S03]  /*3cd0*/  LDCU UR52, c[0x0][0x3d0] ;  /* 0x00007a00ff3477ac */ /* 0x000e660008000800 */
[----:B------:R-:W-:-:S05]  /*3ce0*/  IADD3 R6, P1, PT, R7, R2, RZ ;  /* 0x0000000207067210 */ /* 0x000fca0007f3e0ff */
[----:B------:R-:W-:-:S05]  /*3cf0*/  IMAD.X R7, RZ, RZ, R3, P1 ;  /* 0x000000ffff077224 */ /* 0x000fca00008e0603 */
[----:B------:R2:W5:Y:S01]  /*3d00*/  LDG.E.U16 R6, desc[UR36][R6.64] ;  /* 0x0000002406067981 */ /* 0x000562000c1e1500 */
[----:B0-----:R-:W-:Y:S02]  /*3d10*/  IADD3 R13, PT, PT, R19, UR4, RZ ;  /* 0x00000004130d7c10 */ /* 0x001fe4000fffe0ff */
[----:B------:R-:W-:-:S05]  /*3d20*/  MOV R12, RZ ;  /* 0x000000ff000c7202 */ /* 0x000fca0000000f00 */
[----:B------:R-:W-:-:S05]  /*3d30*/  IMAD.HI.U32 R0, R13, UR31, R12 ;  /* 0x0000001f0d007c27 */ /* 0x000fca000f8e000c */
[----:B-1----:R-:W-:-:S05]  /*3d40*/  SHF.R.U32.HI R16, RZ, UR52, R0 ;  /* 0x00000034ff107c19 */ /* 0x002fca0008011600 */
[----:B------:R-:W-:-:S04]  /*3d50*/  IMAD.MOV R5, RZ, RZ, -R16 ;  /* 0x000000ffff057224 */ /* 0x000fc800078e0a10 */
[----:B------:R-:W-:-:S04]  /*3d60*/  IMAD R0, R5, UR30, R13 ;  /* 0x0000001e05007c24 */ /* 0x000fc8000f8e020d */
[----:B------:R-:W-:Y:S01]  /*3d70*/  IMAD R0, R0, UR5, RZ ;  /* 0x0000000500007c24 */ /* 0x000fe2000f8e02ff */
[----:B--2---:R-:W-:Y:S06]  /*3d80*/  BRA.U !UP0, `(.L_x_1691) ;  /* 0x0000000d08947547 */ /* 0x004fec000b800000 */
        /* <DEDUP_REMOVED lines=212> */
[----:B------:R-:W-:Y:S01]  /*4ad0*/  ISETP.NE.AND P1, PT, R8, 0x18, PT ;  /* 0x000000180800780c */ /* 0x000fe20003f25270 */
[----:B------:R-:W-:Y:S01]  /*4ae0*/  HFMA2 R4, -RZ, RZ, 0, 0 ;  /* 0x00000000ff047431 */ /* 0x000fe200000001ff */
[----:B------:R-:W-:-:S11]  /*4af0*/  MOV R5, R7 ;  /* 0x0000000700057202 */ /* 0x000fd60000000f00 */
[----:B------:R-:W1:Y:S01]  /*4b00*/  @P1 LDC R20, c[0x0][0x4f0] ;  /* 0x00013c00ff141b82 */ /* 0x000e620000000800 */
[----:B0-----:R-:W-:-:S07]  /*4b10*/  IMAD.HI.U32 R16, R7, UR52, R4 ;  /* 0x0000003407107c27 */ /* 0x001fce000f8e0004 */
[----:B------:R-:W0:Y:S01]  /*4b20*/  @P1 LDC.64 R4, c[0x0][0x4e8] ;  /* 0x00013a00ff041b82 */ /* 0x000e220000000a00 */
[----:B------:R-:W-:Y:S01]  /*4b30*/  SHF.R.U32.HI R17, RZ, UR53, R16 ;  /* 0x00000035ff117c19 */ /* 0x000fe20008011610 */
[----:B------:R-:W-:-:S06]  /*4b40*/  @P1 IMAD.MOV.U32 R16, RZ, RZ, RZ ;  /* 0x000000ffff101224 */ /* 0x000fcc00078e00ff */
[----:B------:R-:W2:Y:S01]  /*4b50*/  @P1 LDC R22, c[0x0][0x554] ;  /* 0x00015500ff161b82 */ /* 0x000ea20000000800 */
[C---:B0-----:R-:W-:Y:S01]  /*4b60*/  @P1 IMAD.HI.U32 R5, R17.reuse, R5, R16 ;  /* 0x0000000511051227 */ /* 0x041fe200078e0010 */
[----:B------:R-:W-:-:S04]  /*4b70*/  IADD3 R16, PT, PT, -R17, RZ, RZ ;  /* 0x000000ff11107210 */ /* 0x000fc80007ffe1ff */
[----:B-1----:R-:W-:Y:S01]  /*4b80*/  @P1 SHF.R.U32.HI R5, RZ, R20, R5 ;  /* 0x00000014ff051219 */ /* 0x002fe20000011605 */
[----:B------:R-:W-:-:S03]  /*4b90*/  IMAD R7, R16, UR28, R7 ;  /* 0x0000001c10077c24 */ /* 0x000fc6000f8e0207 */
[----:B------:R-:W-:Y:S01]  /*4ba0*/  @P1 IADD3 R5, PT, PT, -R5, RZ, RZ ;  /* 0x000000ff05051210 */ /* 0x000fe20007ffe1ff */
[----:B------:R-:W-:-:S04]  /*4bb0*/  IMAD R0, R7, UR29, R0 ;  /* 0x0000001d07007c24 */ /* 0x000fc8000f8e0200 */
[----:B------:R-:W-:-:S04]  /*4bc0*/  @P1 IMAD R17, R4, R5, R17 ;  /* 0x0000000504111224 */ /* 0x000fc800078e0211 */
[----:B--2---:R-:W-:-:S07]  /*4bd0*/  @P1 IMAD R0, R17, R22, R0 ;  /* 0x0000001611001224 */ /* 0x004fce00078e0200 */
.L_x_1691:
[----:B------:R-:W-:Y:S01]  /*4be0*/  LOP3.LUT R5, R0, 0xfffffffe, RZ, 0xc0, !PT ;  /* 0xfffffffe00057812 */ /* 0x000fe200078ec0ff */
[----:B------:R-:W0:Y:S03]  /*4bf0*/  LDCU UR52, c[0x0][0x3d0] ;  /* 0x00007a00ff3477ac */ /* 0x000e260008000800 */
[----:B------:R-:W-:-:S05]  /*4c00*/  IADD3 R4, P1, PT, R5, R2, RZ ;  /* 0x0000000205047210 */ /* 0x000fca0007f3e0ff */
[----:B------:R-:W-:-:S05]  /*4c10*/  IMAD.X R5, RZ, RZ, R3, P1 ;  /* 0x000000ffff057224 */ /* 0x000fca00008e0603 */
[----:B------:R1:W5:Y:S01]  /*4c20*/  LDG.E.U16 R7, desc[UR36][R4.64] ;  /* 0x0000002404077981 */ /* 0x000362000c1e1500 */
[----:B------:R-:W-:Y:S02]  /*4c30*/  IADD3 R13, PT, PT, R13, UR4, RZ ;  /* 0x000000040d0d7c10 */ /* 0x000fe4000fffe0ff */
[----:B------:R-:W-:-:S05]  /*4c40*/  MOV R12, RZ ;  /* 0x000000ff000c7202 */ /* 0x000fca0000000f00 */
[----:B------:R-:W-:-:S05]  /*4c50*/  IMAD.HI.U32 R0, R13, UR31, R12 ;  /* 0x0000001f0d007c27 */ /* 0x000fca000f8e000c */
[----:B0-----:R-:W-:-:S05]  /*4c60*/  SHF.R.U32.HI R16, RZ, UR52, R0 ;  /* 0x00000034ff107c19 */ /* 0x001fca0008011600 */
[----:B------:R-:W-:-:S04]  /*4c70*/  IMAD.MOV R17, RZ, RZ, -R16 ;  /* 0x000000ffff117224 */ /* 0x000fc800078e0a10 */
[----:B------:R-:W-:-:S04]  /*4c80*/  IMAD R0, R17, UR30, R13 ;  /* 0x0000001e11007c24 */ /* 0x000fc8000f8e020d */
[----:B------:R-:W-:Y:S01]  /*4c90*/  IMAD R0, R0, UR5, RZ ;  /* 0x0000000500007c24 */ /* 0x000fe2000f8e02ff */
[----:B-1----:R-:W-:Y:S06]  /*4ca0*/  BRA.U !UP0, `(.L_x_1692) ;  /* 0x0000000d08947547 */ /* 0x002fec000b800000 */
        /* <DEDUP_REMOVED lines=229> */
.L_x_1692:
        /* <DEDUP_REMOVED lines=226> */
[----:B------:R-:W-:Y:S01]  /*6920*/  HFMA2 R12, -RZ, RZ, 0, 0 ;  /* 0x00000000ff0c7431 */ /* 0x000fe200000001ff */
[----:B------:R-:W-:-:S10]  /*6930*/  MOV R13, R17 ;  /* 0x00000011000d7202 */ /* 0x000fd40000000f00 */
[----:B------:R-:W1:Y:S01]  /*6940*/  @P1 LDC.64 R4, c[0x0][0x4e8] ;  /* 0x00013a00ff041b82 */ /* 0x000e620000000a00 */
[----:B0-----:R-:W-:-:S07]  /*6950*/  IMAD.HI.U32 R12, R17, UR6, R12 ;  /* 0x00000006110c7c27 */ /* 0x001fce000f8e000c */
[----:B------:R-:W0:Y:S01]  /*6960*/  @P1 LDC R20, c[0x0][0x4f0] ;  /* 0x00013c00ff141b82 */ /* 0x000e220000000800 */
[----:B------:R-:W-:Y:S01]  /*6970*/  SHF.R.U32.HI R13, RZ, UR7, R12 ;  /* 0x00000007ff0d7c19 */ /* 0x000fe2000801160c */
[----:B------:R-:W-:-:S06]  /*6980*/  @P1 IMAD.MOV.U32 R12, RZ, RZ, RZ ;  /* 0x000000ffff0c1224 */ /* 0x000fcc00078e00ff */
[----:B------:R-:W2:Y:S01]  /*6990*/  @P1 LDC R22, c[0x0][0x554] ;  /* 0x00015500ff161b82 */ /* 0x000ea20000000800 */
[C---:B-1----:R-:W-:Y:S01]  /*69a0*/  @P1 IMAD.HI.U32 R5, R13.reuse, R5, R12 ;  /* 0x000000050d051227 */ /* 0x042fe200078e000c */
[----:B------:R-:W-:-:S05]  /*69b0*/  IADD3 R12, PT, PT, -R13, RZ, RZ ;  /* 0x000000ff0d0c7210 */ /* 0x000fca0007ffe1ff */
[----:B------:R-:W-:Y:S01]  /*69c0*/  IMAD R17, R12, UR28, R17 ;  /* 0x0000001c0c117c24 */ /* 0x000fe2000f8e0211 */
[----:B0-----:R-:W-:-:S03]  /*69d0*/  @P1 SHF.R.U32.HI R5, RZ, R20, R5 ;  /* 0x00000014ff051219 */ /* 0x001fc60000011605 */
[----:B------:R-:W-:Y:S01]  /*69e0*/  IMAD R16, R17, UR29, R16 ;  /* 0x0000001d11107c24 */ /* 0x000fe2000f8e0210 */
[----:B------:R-:W-:-:S05]  /*69f0*/  @P1 IADD3 R5, PT, PT, -R5, RZ, RZ ;  /* 0x000000ff05051210 */ /* 0x000fca0007ffe1ff */
[----:B------:R-:W-:-:S04]  /*6a00*/  @P1 IMAD R13, R4, R5, R13 ;  /* 0x00000005040d1224 */ /* 0x000fc800078e020d */
[----:B--2---:R-:W-:-:S07]  /*6a10*/  @P1 IMAD R16, R13, R22, R16 ;  /* 0x000000160d101224 */ /* 0x004fce00078e0210 */
.L_x_1693:
[----:B------:R-:W-:-:S04]  /*6a20*/  LOP3.LUT R5, R16, 0xfffffffe, RZ, 0xc0, !PT ;  /* 0xfffffffe10057812 */ /* 0x000fc800078ec0ff */
[----:B------:R-:W-:-:S05]  /*6a30*/  IADD3 R4, P1, PT, R5, R2, RZ ;  /* 0x0000000205047210 */ /* 0x000fca0007f3e0ff */
[----:B------:R-:W-:-:S05]  /*6a40*/  IMAD.X R5, RZ, RZ, R3, P1 ;  /* 0x000000ffff057224 */ /* 0x000fca00008e0603 */
[----:B------:R1:W5:Y:S03]  /*6a50*/  LDG.E.U16 R4, desc[UR36][R4.64] ;  /* 0x0000002404047981 */ /* 0x000366000c1e1500 */
.L_x_1689:
[----:B------:R-:W2:Y:S01]  /*6a60*/  LDCU UR5, c[0x0][0x388] ;  /* 0x00007100ff0577ac */ /* 0x000ea20008000800 */
[----:B0-----:R-:W-:Y:S01]  /*6a70*/  IMAD.U32 R20, RZ, RZ, UR4 ;  /* 0x00000004ff147e24 */ /* 0x001fe2000f8e00ff */
[----:B-1----:R-:W-:Y:S01]  /*6a80*/  SHF.L.U32 R5, R10, 0x10, RZ ;  /* 0x000000100a057819 */ /* 0x002fe200000006ff */
[----:B------:R-:W-:Y:S01]  /*6a90*/  IMAD.U32 R11, R11, 0x10000, RZ ;  /* 0x000100000b0b7824 */ /* 0x000fe200078e00ff */
[----:B-----5:R-:W-:Y:S01]  /*6aa0*/  SHF.L.U32 R12, R7, 0x10, RZ ;  /* 0x00000010070c7819 */ /* 0x020fe200000006ff */
[----:B------:R-:W-:Y:S01]  /*6ab0*/  IMAD.U32 R13, R4, 0x10000, RZ ;  /* 0x00010000040d7824 */ /* 0x000fe200078e00ff */
[----:B------:R-:W-:Y:S02]  /*6ac0*/  LEA R19, R20, R19, 0x2 ;  /* 0x0000001314137211 */ /* 0x000fe400078e10ff */
[----:B------:R-:W-:Y:S01]  /*6ad0*/  SHF.L.U32 R9, R9, 0x10, RZ ;  /* 0x0000001009097819 */ /* 0x000fe200000006ff */
[----:B------:R-:W-:Y:S01]  /*6ae0*/  FMUL.FTZ R12, R5, R12 ;  /* 0x0000000c050c7220 */ /* 0x000fe20000410000 */
[----:B------:R-:W-:Y:S01]  /*6af0*/  SHF.L.U32 R18, R18, 0x10, RZ ;  /* 0x0000001012127819 */ /* 0x000fe200000006ff */
[----:B------:R-:W-:Y:S01]  /*6b00*/  IMAD R5, R20, 0x3, R19 ;  /* 0x0000000314057824 */ /* 0x000fe200078e0213 */
[----:B------:R-:W-:-:S02]  /*6b10*/  SHF.L.U32 R10, R6, 0x10, RZ ;  /* 0x00000010060a7819 */ /* 0x000fc400000006ff */
[----:B------:R-:W-:Y:S01]  /*6b20*/  SHF.L.U32 R16, R0, 0x10, RZ ;  /* 0x0000001000107819 */ /* 0x000fe200000006ff */
[----:B------:R-:W-:Y:S02]  /*6b30*/  FMUL.FTZ R18, R18, R13 ;  /* 0x0000000d12127220 */ /* 0x000fe40000410000 */
[----:B------:R-:W-:Y:S01]  /*6b40*/  FMUL.FTZ R9, R9, R10 ;  /* 0x0000000a09097220 */ /* 0x000fe20000410000 */
[----:B--2---:R-:W-:Y:S01]  /*6b50*/  MOV R22, UR5 ;  /* 0x0000000500167c02 */ /* 0x004fe20008000f00 */
[----:B------:R-:W-:-:S03]  /*6b60*/  FMUL.FTZ R11, R11, R16 ;  /* 0x000000100b0b7220 */ /* 0x000fc60000410000 */
[----:B------:R-:W-:Y:S02]  /*6b70*/  ISETP.GE.U32.AND P1, PT, R5, R22, PT ;  /* 0x000000160500720c */ /* 0x000fe40003f26070 */
[----:B------:R-:W-:Y:S02]  /*6b80*/  F2FP.BF16.F32.PACK_AB R9, R12, R9 ;  /* 0x000000090c09723e */ /* 0x000fe400000010ff */
[----:B------:R-:W-:Y:S02]  /*6b90*/  F2FP.BF16.F32.PACK_AB R11, R18, R11 ;  /* 0x0000000b120b723e */ /* 0x000fe400000010ff */
[----:B------:R-:W-:Y:S02]  /*6ba0*/  PRMT R10, R9, 0x7632, R10 ;  /* 0x00007632090a7816 */ /* 0x000fe4000000000a */
[----:B------:R-:W-:-:S05]  /*6bb0*/  PRMT R18, R11, 0x7632, R18 ;  /* 0x000076320b127816 */ /* 0x000fca0000000012 */
[----:B------:R-:W-:Y:S05]  /*6bc0*/  @!P1 BRA `(.L_x_1694) ;  /* 0xffffffbc00809947 */ /* 0x000fea000383ffff */
.L_x_1688:
[----:B------:R-:W-:Y:S05]  /*6bd0*/  BSYNC.RECONVERGENT B1 ;  /* 0x0000000000017941 */ /* 0x000fea0003800200 */
.L_x_1687:
[----:B------:R-:W-:Y:S01]  /*6be0*/  ISETP.GE.U32.AND P0, PT, R19, R22, PT ;  /* 0x000000161300720c */ /* 0x000fe20003f06070 */
[----:B------:R-:W-:Y:S01]  /*6bf0*/  BSSY.RECONVERGENT B1, `(.L_x_1695) ;  /* 0x0000475000017945 */ /* 0x000fe20003800200 */
[----:B------:R-:W-:-:S11]  /*6c00*/  PRMT R8, R4, 0x7610, R8 ;  /* 0x0000761004087816 */ /* 0x000fd60000000008 */
[----:B------:R-:W-:Y:S05]  /*6c10*/  @P0 BRA `(.L_x_1696) ;  /* 0x0000004400c80947 */ /* 0x000fea0003800000 */
[----:B------:R-:W0:Y:S01]  /*6c20*/  LDC R2, c[0x0][0x3c4] ;  /* 0x0000f100ff027b82 */ /* 0x000e220000000800 */
[----:B------:R-:W-:Y:S02]  /*6c30*/  CS2R R12, SRZ ;  /* 0x00000000000c7805 */ /* 0x000fe4000001ff00 */
[C---:B0-----:R-:W-:Y:S01]  /*6c40*/  ISETP.NE.AND P0, PT, R2.reuse, RZ, PT ;  /* 0x000000ff0200720c */ /* 0x041fe20003f05270 */
[----:B------:R-:W-:-:S05]  /*6c50*/  VIADD R5, R2, 0xffffffff ;  /* 0xffffffff02057836 */ /* 0x000fca0000000000 */
[----:B------:R-:W-:-:S04]  /*6c60*/  VIMNMX.U32 R4, PT, PT, R5, 0x18, PT ;  /* 0x0000001805047848 */ /* 0x000fc80003fe0000 */
[----:B------:R-:W-:-:S03]  /*6c70*/  IADD3 R4, PT, PT, R4, 0x1, RZ ;  /* 0x0000000104047810 */ /* 0x000fc60007ffe0ff */
[----:B------:R-:W-:Y:S05]  /*6c80*/  @!P0 BRA `(.L_x_1697) ;  /* 0x0000001000508947 */ /* 0x000fea0003800000 */
[----:B------:R-:W0:Y:S01]  /*6c90*/  LDCU.64 UR6, c[0x0][0x3c8] ;  /* 0x00007900ff0677ac */ /* 0x000e220008000a00 */
[----:B------:R-:W-:Y:S02]  /*6ca0*/  HFMA2 R2, -RZ, RZ, 0, 0 ;  /* 0x00000000ff027431 */ /* 0x000fe400000001ff */
[----:B------:R-:W-:Y:S01]  /*6cb0*/  IMAD.MOV.U32 R3, RZ, RZ, R19 ;  /* 0x000000ffff037224 */ /* 0x000fe200078e0013 */
[----:B------:R-:W-:Y:S01]  /*6cc0*/  ISETP.NE.AND P1, PT, R5, RZ, PT ;  /* 0x000000ff0500720c */ /* 0x000fe20003f25270 */
[----:B------:R-:W1:Y:S01]  /*6cd0*/  LDCU UR4, c[0x0][0x3d0] ;  /* 0x00007a00ff0477ac */ /* 0x000e620008000800 */
[----:B------:R-:W2:Y:S01]  /*6ce0*/  LDCU UR5, c[0x0][0x4f4] ;  /* 0x00009e80ff0577ac */ /* 0x000ea20008000800 */
[----:B0-----:R-:W-:-:S05]  /*6cf0*/  IMAD.HI.U32 R12, R19, UR7, R2 ;  /* 0x00000007130c7c27 */ /* 0x001fca000f8e0002 */
[----:B-1----:R-:W-:-:S04]  /*6d00*/  SHF.R.U32.HI R13, RZ, UR4, R12 ;  /* 0x00000004ff0d7c19 */ /* 0x002fc8000801160c */
[----:B------:R-:W-:-:S05]  /*6d10*/  IADD3 R6, PT, PT, -R13, RZ, RZ ;  /* 0x000000ff0d067210 */ /* 0x000fca0007ffe1ff */
[----:B------:R-:W-:-:S04]  /*6d20*/  IMAD R6, R6, UR6, R19 ;  /* 0x0000000606067c24 */ /* 0x000fc8000f8e0213 */
[----:B--2---:R-:W-:Y:S01]  /*6d30*/  IMAD R6, R6, UR5, RZ ;  /* 0x0000000506067c24 */ /* 0x004fe2000f8e02ff */
[----:B------:R-:W-:Y:S06]  /*6d40*/  @!P1 BRA `(.L_x_1698) ;  /* 0x0000001000189947 */ /* 0x000fec0003800000 */
[----:B------:R-:W0:Y:S01]  /*6d50*/  LDCU.64 UR4, c[0x0][0x3d8] ;  /* 0x00007b00ff0477ac */ /* 0x000e220008000a00 */
[----:B------:R-:W-:Y:S02]  /*6d60*/  MOV R12, RZ ;  /* 0x000000ff000c7202 */ /* 0x000fe40000000f00 */
[----:B------:R-:W-:Y:S01]  /*6d70*/  ISETP.NE.AND P1, PT, R4, 0x2, PT ;  /* 0x000000020400780c */ /* 0x000fe20003f25270 */
[----:B------:R-:W1:Y:S01]  /*6d80*/  LDCU UR6, c[0x0][0x3d4] ;  /* 0x00007a80ff0677ac */ /* 0x000e620008000800 */
[----:B------:R-:W2:Y:S01]  /*6d90*/  LDCU UR7, c[0x0][0x4f8] ;  /* 0x00009f00ff0777ac */ /* 0x000ea20008000800 */
[----:B0-----:R-:W-:-:S05]  /*6da0*/  IMAD.HI.U32 R2, R13, UR4, R12 ;  /* 0x000000040d027c27 */ /* 0x001fca000f8e000c */
[----:B------:R-:W-:-:S05]  /*6db0*/  SHF.R.U32.HI R3, RZ, UR5, R2 ;  /* 0x00000005ff037c19 */ /* 0x000fca0008011602 */
[----:B------:R-:W-:-:S04]  /*6dc0*/  IMAD.MOV R12, RZ, RZ, -R3 ;  /* 0x000000ffff0c7224 */ /* 0x000fc800078e0a03 */
[----:B-1----:R-:W-:-:S04]  /*6dd0*/  IMAD R13, R12, UR6, R13 ;  /* 0x000000060c0d7c24 */ /* 0x002fc8000f8e020d */
[----:B--2---:R-:W-:Y:S01]  /*6de0*/  IMAD R6, R13, UR7, R6 ;  /* 0x000000070d067c24 */ /* 0x004fe2000f8e0206 */
[----:B------:R-:W-:Y:S06]  /*6df0*/  @!P1 BRA `(.L_x_1698) ;  /* 0x0000000c00ec9947 */ /* 0x000fec0003800000 */
[----:B------:R-:W0:Y:S01]  /*6e00*/  LDCU.64 UR6, c[0x0][0x3e0] ;  /* 0x00007c00ff0677ac */ /* 0x000e220008000a00 */
[----:B------:R-:W-:Y:S02]  /*6e10*/  MOV R2, RZ ;  /* 0x000000ff00027202 */ /* 0x000fe40000000f00 */
[----:B------:R-:W-:Y:S01]  /*6e20*/  ISETP.NE.AND P1, PT, R4, 0x3, PT ;  /* 0x000000030400780c */ /* 0x000fe20003f25270 */
[----:B------:R-:W1:Y:S01]  /*6e30*/  LDCU UR4, c[0x0][0x3e8] ;  /* 0x00007d00ff0477ac */ /* 0x000e620008000800 */
[----:B------:R-:W2:Y:S01]  /*6e40*/  LDCU UR5, c[0x0][0x4fc] ;  /* 0x00009f80ff0577ac */ /* 0x000ea20008000800 */
[----:B0-----:R-:W-:-:S05]  /*6e50*/  IMAD.HI.U32 R12, R3, UR7, R2 ;  /* 0x00000007030c7c27 */ /* 0x001fca000f8e0002 */
[----:B-1----:R-:W-:-:S04]  /*6e60*/  SHF.R.U32.HI R13, RZ, UR4, R12 ;  /* 0x00000004ff0d7c19 */ /* 0x002fc8000801160c */
[----:B------:R-:W-:-:S05]  /*6e70*/  IADD3 R2, PT, PT, -R13, RZ, RZ ;  /* 0x000000ff0d027210 */ /* 0x000fca0007ffe1ff */
[----:B------:R-:W-:-:S04]  /*6e80*/  IMAD R3, R2, UR6, R3 ;  /* 0x0000000602037c24 */ /* 0x000fc8000f8e0203 */
[----:B--2---:R-:W-:Y:S01]  /*6e90*/  IMAD R6, R3, UR5, R6 ;  /* 0x0000000503067c24 */ /* 0x004fe2000f8e0206 */
[----:B------:R-:W-:Y:S06]  /*6ea0*/  @!P1 BRA `(.L_x_1698) ;  /* 0x0000000c00c09947 */ /* 0x000fec0003800000 */
[----:B------:R-:W0:Y:S01]  /*6eb0*/  LDCU.64 UR4, c[0x0][0x3f0] ;  /* 0x00007e00ff0477ac */ /* 0x000e220008000a00 */
[----:B------:R-:W-:Y:S01]  /*6ec0*/  IMAD.MOV.U32 R12, RZ, RZ, RZ ;  /* 0x000000ffff0c7224 */ /* 0x000fe200078e00ff */
[----:B------:R-:W-:Y:S01]  /*6ed0*/  ISETP.NE.AND P1, PT, R4, 0x4, PT ;  /* 0x000000040400780c */ /* 0x000fe20003f25270 */
[----:B------:R-:W1:Y:S01]  /*6ee0*/  LDCU UR6, c[0x0][0x3ec] ;  /* 0x00007d80ff0677ac */ /* 0x000e620008000800 */
[----:B------:R-:W2:Y:S01]  /*6ef0*/  LDCU UR7, c[0x0][0x500] ;  /* 0x0000a000ff0777ac */ /* 0x000ea20008000800 */
[----:B0-----:R-:W-:-:S05]  /*6f00*/  IMAD.HI.U32 R2, R13, UR4, R12 ;  /* 0x000000040d027c27 */ /* 0x001fca000f8e000c */
[----:B------:R-:W-:-:S04]  /*6f10*/  SHF.R.U32.HI R3, RZ, UR5, R2 ;  /* 0x00000005ff037c19 */ /* 0x000fc80008011602 */
[----:B------:R-:W-:-:S05]  /*6f20*/  IADD3 R12, PT, PT, -R3, RZ, RZ ;  /* 0x000000ff030c7210 */ /* 0x000fca0007ffe1ff */
[----:B-1----:R-:W-:-:S04]  /*6f30*/  IMAD R13, R12, UR6, R13 ;  /* 0x000000060c0d7c24 */ /* 0x002fc8000f8e020d */
[----:B--2---:R-:W-:Y:S01]  /*6f40*/  IMAD R6, R13, UR7, R6 ;  /* 0x000000070d067c24 */ /* 0x004fe2000f8e0206 */
[----:B------:R-:W-:Y:S06]  /*6f50*/  @!P1 BRA `(.L_x_1698) ;  /* 0x0000000c00949947 */ /* 0x000fec0003800000 */
[----:B------:R-:W0:Y:S01]  /*6f60*/  LDCU.64 UR6, c[0x0][0x3f8] ;  /* 0x00007f00ff0677ac */ /* 0x000e220008000a00 */
[----:B------:R-:W-:Y:S01]  /*6f70*/  HFMA2 R2, -RZ, RZ, 0, 0 ;  /* 0x00000000ff027431 */ /* 0x000fe200000001ff */
[----:B------:R-:W-:Y:S01]  /*6f80*/  ISETP.NE.AND P1, PT, R4, 0x5, PT ;  /* 0x000000050400780c */ /* 0x000fe20003f25270 */
[----:B------:R-:W1:Y:S01]  /*6f90*/  LDCU UR4, c[0x0][0x400] ;  /* 0x00008000ff0477ac */ /* 0x000e620008000800 */
[----:B------:R-:W2:Y:S02]  /*6fa0*/  LDCU UR5, c[0x0][0x504] ;  /* 0x0000a080ff0577ac */ /* 0x000ea40008000800 */
[----:B0-----:R-:W-:-:S05]  /*6fb0*/  IMAD.HI.U32 R12, R3, UR7, R2 ;  /* 0x00000007030c7c27 */ /* 0x001fca000f8e0002 */
[----:B-1----:R-:W-:-:S05]  /*6fc0*/  SHF.R.U32.HI R13, RZ, UR4, R12 ;  /* 0x00000004ff0d7c19 */ /* 0x002fca000801160c */
[----:B------:R-:W-:-:S04]  /*6fd0*/  IMAD.MOV R2, RZ, RZ, -R13 ;  /* 0x000000ffff027224 */ /* 0x000fc800078e0a0d */
[----:B------:R-:W-:-:S04]  /*6fe0*/  IMAD R3, R2, UR6, R3 ;  /* 0x0000000602037c24 */ /* 0x000fc8000f8e0203 */
        /* <DEDUP_REMOVED lines=63> */
[----:B-1----:R-:W-:-:S05]  /*73e0*/  SHF.R.U32.HI R13, RZ, UR4, R12 ;  /* 0x00000004ff0d7c19 */ /* 0x002fca000801160c */
[----:B------:R-:W-:-:S04]  /*73f0*/  IMAD.MOV R2, RZ, RZ, -R13 ;  /* 0x000000ffff027224 */ /* 0x000fc800078e0a0d */
[----:B------:R-:W-:-:S04]  /*7400*/  IMAD R3, R2, UR6, R3 ;  /* 0x0000000602037c24 */ /* 0x000fc8000f8e0203 */
        /* <DEDUP_REMOVED lines=147> */
[----:B------:R-:W1:Y:S01]  /*7d40*/  LDCU UR4, c[0x0][0x4f0] ;  /* 0x00009e00ff0477ac */ /* 0x000e620008000800 */
[----:B------:R-:W2:Y:S02]  /*7d50*/  LDCU UR5, c[0x0][0x554] ;  /* 0x0000aa80ff0577ac */ /* 0x000ea40008000800 */
[----:B0-----:R-:W-:-:S05]  /*7d60*/  IMAD.HI.U32 R2, R3, UR7, R2 ;  /* 0x0000000703027c27 */ /* 0x001fca000f8e0002 */
[----:B-1----:R-:W-:-:S04]  /*7d70*/  SHF.R.U32.HI R2, RZ, UR4, R2 ;  /* 0x00000004ff027c19 */ /* 0x002fc80008011602 */
[----:B------:R-:W-:-:S05]  /*7d80*/  IADD3 R2, PT, PT, -R2, RZ, RZ ;  /* 0x000000ff02027210 */ /* 0x000fca0007ffe1ff */
[----:B------:R-:W-:-:S04]  /*7d90*/  IMAD R3, R2, UR6, R3 ;  /* 0x0000000602037c24 */ /* 0x000fc8000f8e0203 */
[----:B--2---:R-:W-:-:S07]  /*7da0*/  IMAD R6, R3, UR5, R6 ;  /* 0x0000000503067c24 */ /* 0x004fce000f8e0206 */
.L_x_1698:
[----:B------:R-:W-:Y:S02]  /*7db0*/  SHF.R.U32.HI R12, RZ, 0x1, R6 ;  /* 0x00000001ff0c7819 */ /* 0x000fe40000011606 */
[----:B------:R-:W-:-:S07]  /*7dc0*/  MOV R13, RZ ;  /* 0x000000ff000d7202 */ /* 0x000fce0000000f00 */
.L_x_1697:
[----:B------:R-:W0:Y:S02]  /*7dd0*/  LDCU.64 UR4, c[0x0][0x750] ;  /* 0x0000ea00ff0477ac */ /* 0x000e240008000a00 */
[----:B0-----:R-:W-:-:S05]  /*7de0*/  IADD3 R3, P1, PT, R14, UR4, RZ ;  /* 0x000000040e037c10 */ /* 0x001fca000ff3e0ff */
[----:B------:R-:W-:Y:S01]  /*7df0*/  IMAD.X R2, RZ, RZ, UR5, P1 ;  /* 0x00000005ff027e24 */ /* 0x000fe200088e06ff */
[----:B------:R-:W-:-:S04]  /*7e00*/  LEA R16, P1, R12, R3, 0x1 ;  /* 0x000000030c107211 */ /* 0x000fc800078208ff */
[----:B------:R-:W-:-:S05]  /*7e10*/  LEA.HI.X R17, R12, R2, R13, 0x1, P1 ;  /* 0x000000020c117211 */ /* 0x000fca00008f0c0d */
[----:B------:R0:W5:Y:S01]  /*7e20*/  LDG.E.U16 R6, desc[UR36][R16.64] ;  /* 0x0000002410067981 */ /* 0x000162000c1e1500 */
[----:B------:R-:W-:-:S04]  /*7e30*/  IADD3 R15, PT, PT, R19, R20, RZ ;  /* 0x00000014130f7210 */ /* 0x000fc80007ffe0ff */
[----:B------:R-:W-:-:S13]  /*7e40*/  ISETP.GE.U32.AND P1, PT, R15, R22, PT ;  /* 0x000000160f00720c */ /* 0x000fda0003f26070 */
[----:B0-----:R-:W-:Y:S05]  /*7e50*/  @P1 BRA `(.L_x_1696) ;  /* 0x0000003400381947 */ /* 0x001fea0003800000 */
[----:B------:R-:W-:Y:S01]  /*7e60*/  CS2R R16, SRZ ;  /* 0x0000000000107805 */ /* 0x000fe2000001ff00 */
[----:B------:R-:W-:Y:S06]  /*7e70*/  @!P0 BRA `(.L_x_1699) ;  /* 0x00000010004c8947 */ /* 0x000fec0003800000 */
[----:B------:R-:W0:Y:S01]  /*7e80*/  LDCU.64 UR6, c[0x0][0x3c8] ;  /* 0x00007900ff0677ac */ /* 0x000e220008000a00 */
[----:B------:R-:W-:Y:S02]  /*7e90*/  MOV R14, RZ ;  /* 0x000000ff000e7202 */ /* 0x000fe40000000f00 */
[----:B------:R-:W-:Y:S01]  /*7ea0*/  ISETP.NE.AND P1, PT, R5, RZ, PT ;  /* 0x000000ff0500720c */ /* 0x000fe20003f25270 */
[----:B------:R-:W1:Y:S01]  /*7eb0*/  LDCU UR4, c[0x0][0x3d0] ;  /* 0x00007a00ff0477ac */ /* 0x000e620008000800 */
[----:B------:R-:W2:Y:S01]  /*7ec0*/  LDCU UR5, c[0x0][0x4f4] ;  /* 0x00009e80ff0577ac */ /* 0x000ea20008000800 */
[----:B0-----:R-:W-:-:S05]  /*7ed0*/  IMAD.HI.U32 R16, R15, UR7, R14 ;  /* 0x000000070f107c27 */ /* 0x001fca000f8e000e */
[----:B-1----:R-:W-:-:S05]  /*7ee0*/  SHF.R.U32.HI R17, RZ, UR4, R16 ;  /* 0x00000004ff117c19 */ /* 0x002fca0008011610 */
[----:B------:R-:W-:-:S04]  /*7ef0*/  IMAD.MOV R7, RZ, RZ, -R17 ;  /* 0x000000ffff077224 */ /* 0x000fc800078e0a11 */
[----:B------:R-:W-:-:S04]  /*7f00*/  IMAD R7, R7, UR6, R15 ;  /* 0x0000000607077c24 */ /* 0x000fc8000f8e020f */
[----:B--2---:R-:W-:Y:S01]  /*7f10*/  IMAD R7, R7, UR5, RZ ;  /* 0x0000000507077c24 */ /* 0x004fe2000f8e02ff */
        /* <DEDUP_REMOVED lines=255> */
[----:B------:R-:W-:Y:S01]  /*8f10*/  MOV R12, RZ ;  /* 0x000000ff000c7202 */ /* 0x000fe20000000f00 */
[----:B------:R-:W1:Y:S01]  /*8f20*/  LDCU UR4, c[0x0][0x4f0] ;  /* 0x00009e00ff0477ac */ /* 0x000e620008000800 */
[----:B------:R-:W2:Y:S03]  /*8f30*/  LDCU UR5, c[0x0][0x554] ;  /* 0x0000aa80ff0577ac */ /* 0x000ea60008000800 */
[----:B0-----:R-:W-:-:S05]  /*8f40*/  IMAD.HI.U32 R12, R13, UR7, R12 ;  /* 0x000000070d0c7c27 */ /* 0x001fca000f8e000c */
[----:B-1----:R-:W-:-:S05]  /*8f50*/  SHF.R.U32.HI R12, RZ, UR4, R12 ;  /* 0x00000004ff0c7c19 */ /* 0x002fca000801160c */
[----:B------:R-:W-:-:S04]  /*8f60*/  IMAD.MOV R12, RZ, RZ, -R12 ;  /* 0x000000ffff0c7224 */ /* 0x000fc800078e0a0c */
[----:B------:R-:W-:-:S04]  /*8f70*/  IMAD R12, R12, UR6, R13 ;  /* 0x000000060c0c7c24 */ /* 0x000fc8000f8e020d */
[----:B--2---:R-:W-:-:S07]  /*8f80*/  IMAD R7, R12, UR5, R7 ;  /* 0x000000050c077c24 */ /* 0x004fce000f8e0207 */
.L_x_1700:
[----:B------:R-:W-:Y:S02]  /*8f90*/  SHF.R.U32.HI R16, RZ, 0x1, R7 ;  /* 0x00000001ff107819 */ /* 0x000fe40000011607 */
[----:B------:R-:W-:-:S07]  /*8fa0*/  MOV R17, RZ ;  /* 0x000000ff00117202 */ /* 0x000fce0000000f00 */
.L_x_1699:
        /* <DEDUP_REMOVED lines=9> */
[----:B------:R-:W-:Y:S01]  /*9040*/  IMAD.MOV.U32 R14, RZ, RZ, RZ ;  /* 0x000000ffff0e7224 */ /* 0x000fe200078e00ff */
        /* <DEDUP_REMOVED lines=271> */
.L_x_1702:
[----:B------:R-:W-:Y:S02]  /*a140*/  SHF.R.U32.HI R16, RZ, 0x1, R0 ;  /* 0x00000001ff107819 */ /* 0x000fe40000011600 */
[----:B------:R-:W-:-:S07]  /*a150*/  MOV R17, RZ ;  /* 0x000000ff00117202 */ /* 0x000fce0000000f00 */
.L_x_1701:
[----:B------:R-:W-:-:S04]  /*a160*/  LEA R12, P1, R16, R3, 0x1 ;  /* 0x00000003100c7211 */ /* 0x000fc800078208ff */
[----:B------:R-:W-:-:S05]  /*a170*/  LEA.HI.X R13, R16, R2, R17, 0x1, P1 ;  /* 0x00000002100d7211 */ /* 0x000fca00008f0c11 */
[----:B------:R0:W5:Y:S01]  /*a180*/  LDG.E.U16 R0, desc[UR36][R12.64] ;  /* 0x000000240c007981 */ /* 0x000162000c1e1500 */
[----:B------:R-:W-:-:S05]  /*a190*/  IMAD.IADD R15, R15, 0x1, R20 ;  /* 0x000000010f0f7824 */ /* 0x000fca00078e0214 */
        /* <DEDUP_REMOVED lines=270> */
[----:B------:R-:W1:Y:S01]  /*b280*/  LDCU UR4, c[0x0][0x4f0] ;  /* 0x00009e00ff0477ac */ /* 0x000e620008000800 */
[----:B------:R-:W2:Y:S03]  /*b290*/  LDCU UR5, c[0x0][0x554] ;  /* 0x0000aa80ff0577ac */ /* 0x000ea60008000800 */
[----:B0-----:R-:W-:-:S05]  /*b2a0*/  IMAD.HI.U32 R4, R15, UR7, R14 ;  /* 0x000000070f047c27 */ /* 0x001fca000f8e000e */
[----:B-1----:R-:W-:-:S04]  /*b2b0*/  SHF.R.U32.HI R4, RZ, UR4, R4 ;  /* 0x00000004ff047c19 */ /* 0x002fc80008011604 */
[----:B------:R-:W-:-:S05]  /*b2c0*/  IADD3 R14, PT, PT, -R4, RZ, RZ ;  /* 0x000000ff040e7210 */ /* 0x000fca0007ffe1ff */
[----:B------:R-:W-:-:S04]  /*b2d0*/  IMAD R14, R14, UR6, R15 ;  /* 0x000000060e0e7c24 */ /* 0x000fc8000f8e020f */
[----:B--2---:R-:W-:-:S07]  /*b2e0*/  IMAD R5, R14, UR5, R5 ;  /* 0x000000050e057c24 */ /* 0x004fce000f8e0205 */
.L_x_1704:
[----:B------:R-:W-:Y:S01]  /*b2f0*/  SHF.R.U32.HI R12, RZ, 0x1, R5 ;  /* 0x00000001ff0c7819 */ /* 0x000fe20000011605 */
[----:B------:R-:W-:-:S07]  /*b300*/  IMAD.MOV.U32 R13, RZ, RZ, RZ ;  /* 0x000000ffff0d7224 */ /* 0x000fce00078e00ff */
.L_x_1703:
[----:B------:R-:W-:-:S04]  /*b310*/  LEA R4, P0, R12, R3, 0x1 ;  /* 0x000000030c047211 */ /* 0x000fc800078008ff */
[----:B------:R-:W-:-:S05]  /*b320*/  LEA.HI.X R5, R12, R2, R13, 0x1, P0 ;  /* 0x000000020c057211 */ /* 0x000fca00000f0c0d */
[----:B------:R0:W5:Y:S04]  /*b330*/  LDG.E.U16 R8, desc[UR36][R4.64] ;  /* 0x0000002404087981 */ /* 0x000168000c1e1500 */
.L_x_1696:
[----:B------:R-:W-:Y:S05]  /*b340*/  BSYNC.RECONVERGENT B1 ;  /* 0x0000000000017941 */ /* 0x000fea0003800200 */
.L_x_1695:
[----:B------:R-:W-:Y:S01]  /*b350*/  ISETP.GE.U32.AND P0, PT, R19, R22, PT ;  /* 0x000000161300720c */ /* 0x000fe20003f06070 */
[----:B------:R-:W-:-:S12]  /*b360*/  BSSY.RECONVERGENT B1, `(.L_x_1705) ;  /* 0x000001e000017945 */ /* 0x000fd80003800200 */
[----:B------:R-:W-:Y:S05]  /*b370*/  @P0 BRA `(.L_x_1706) ;  /* 0x0000000000700947 */ /* 0x000fea0003800000 */
[----:B------:R-:W-:Y:S01]  /*b380*/  IMAD.IADD R3, R19, 0x1, R20 ;  /* 0x0000000113037824 */ /* 0x000fe200078e0214 */
[----:B------:R-:W-:Y:S02]  /*b390*/  SHF.L.U32 R9, R9, 0x10, RZ ;  /* 0x0000001009097819 */ /* 0x000fe400000006ff */
[----:B-----5:R-:W-:Y:S02]  /*b3a0*/  SHF.L.U32 R6, R6, 0x10, RZ ;  /* 0x0000001006067819 */ /* 0x020fe400000006ff */
[----:B------:R-:W-:-:S03]  /*b3b0*/  ISETP.GE.U32.AND P0, PT, R3, R22, PT ;  /* 0x000000160300720c */ /* 0x000fc60003f06070 */
[----:B------:R-:W-:-:S05]  /*b3c0*/  FMUL.FTZ R6, R9, R6 ;  /* 0x0000000609067220 */ /* 0x000fca0000410000 */
[----:B------:R-:W-:-:S04]  /*b3d0*/  F2FP.BF16.F32.PACK_AB R6, RZ, R6 ;  /* 0x00000006ff06723e */ /* 0x000fc800000010ff */
[----:B------:R-:W-:Y:S01]  /*b3e0*/  PRMT R9, R6, 0x7610, R9 ;  /* 0x0000761006097816 */ /* 0x000fe20000000009 */
[----:B------:R-:W-:Y:S06]  /*b3f0*/  @P0 BRA `(.L_x_1706) ;  /* 0x0000000000500947 */ /* 0x000fec0003800000 */
[----:B------:R-:W-:Y:S01]  /*b400*/  IMAD.IADD R3, R3, 0x1, R20 ;  /* 0x0000000103037824 */ /* 0x000fe200078e0214 */
[----:B------:R-:W-:Y:S02]  /*b410*/  SHF.L.U32 R10, R10, 0x10, RZ ;  /* 0x000000100a0a7819 */ /* 0x000fe400000006ff */
[----:B------:R-:W-:Y:S02]  /*b420*/  SHF.L.U32 R7, R7, 0x10, RZ ;  /* 0x0000001007077819 */ /* 0x000fe400000006ff */
[----:B------:R-:W-:-:S03]  /*b430*/  ISETP.GE.U32.AND P0, PT, R3, R22, PT ;  /* 0x000000160300720c */ /* 0x000fc60003f06070 */
[----:B------:R-:W-:-:S05]  /*b440*/  FMUL.FTZ R7, R10, R7 ;  /* 0x000000070a077220 */ /* 0x000fca0000410000 */
[----:B------:R-:W-:-:S04]  /*b450*/  F2FP.BF16.F32.PACK_AB R7, RZ, R7 ;  /* 0x00000007ff07723e */ /* 0x000fc800000010ff */
[----:B------:R-:W-:Y:S01]  /*b460*/  PRMT R10, R7, 0x7610, R10 ;  /* 0x00007610070a7816 */ /* 0x000fe2000000000a */
[----:B------:R-:W-:Y:S06]  /*b470*/  @P0 BRA `(.L_x_1706) ;  /* 0x0000000000300947 */ /* 0x000fec0003800000 */
[----:B------:R-:W-:Y:S01]  /*b480*/  IADD3 R3, PT, PT, R3, R20, RZ ;  /* 0x0000001403037210 */ /* 0x000fe20007ffe0ff */
[----:B------:R-:W-:Y:S01]  /*b490*/  IMAD.U32 R0, R0, 0x10000, RZ ;  /* 0x0001000000007824 */ /* 0x000fe200078e00ff */
[----:B------:R-:W-:Y:S02]  /*b4a0*/  SHF.L.U32 R11, R11, 0x10, RZ ;  /* 0x000000100b0b7819 */ /* 0x000fe400000006ff */
[----:B------:R-:W-:-:S03]  /*b4b0*/  ISETP.GE.U32.AND P0, PT, R3, R22, PT ;  /* 0x000000160300720c */ /* 0x000fc60003f06070 */
[----:B------:R-:W-:-:S05]  /*b4c0*/  FMUL.FTZ R0, R11, R0 ;  /* 0x000000000b007220 */ /* 0x000fca0000410000 */
[----:B------:R-:W-:-:S04]  /*b4d0*/  F2FP.BF16.F32.PACK_AB R0, RZ, R0 ;  /* 0x00000000ff00723e */ /* 0x000fc800000010ff */
[----:B------:R-:W-:Y:S02]  /*b4e0*/  PRMT R11, R0, 0x7610, R11 ;  /* 0x00007610000b7816 */ /* 0x000fe4000000000b */
[----:B------:R-:W-:Y:S02]  /*b4f0*/  @!P0 SHF.L.U32 R3, R8, 0x10, RZ ;  /* 0x0000001008038819 */ /* 0x000fe400000006ff */
[----:B------:R-:W-:-:S05]  /*b500*/  @!P0 SHF.L.U32 R2, R18, 0x10, RZ ;  /* 0x0000001012028819 */ /* 0x000fca00000006ff */
[----:B------:R-:W-:-:S05]  /*b510*/  @!P0 FMUL.FTZ R2, R2, R3 ;  /* 0x0000000302028220 */ /* 0x000fca0000410000 */
[----:B------:R-:W-:-:S04]  /*b520*/  @!P0 F2FP.BF16.F32.PACK_AB R2, RZ, R2 ;  /* 0x00000002ff02823e */ /* 0x000fc800000010ff */
[----:B------:R-:W-:-:S07]  /*b530*/  @!P0 PRMT R18, R2, 0x7610, R18 ;  /* 0x0000761002128816 */ /* 0x000fce0000000012 */
.L_x_1706:
[----:B------:R-:W-:Y:S05]  /*b540*/  BSYNC.RECONVERGENT B1 ;  /* 0x0000000000017941 */ /* 0x000fea0003800200 */
.L_x_1705:
[----:B------:R-:W-:Y:S01]  /*b550*/  SHF.L.U32 R10, R10, 0x10, RZ ;  /* 0x000000100a0a7819 */ /* 0x000fe200000006ff */
[----:B------:R-:W-:Y:S01]  /*b560*/  IMAD.U32 R9, R9, 0x10000, RZ ;  /* 0x0001000009097824 */ /* 0x000fe200078e00ff */
[----:B------:R-:W-:Y:S02]  /*b570*/  SHF.L.U32 R11, R11, 0x10, RZ ;  /* 0x000000100b0b7819 */ /* 0x000fe400000006ff */
[----:B------:R-:W-:Y:S01]  /*b580*/  SHF.L.U32 R3, R18, 0x10, RZ ;  /* 0x0000001012037819 */ /* 0x000fe200000006ff */
[----:B------:R-:W-:-:S06]  /*b590*/  FMUL.FTZ R9, R9, R10 ;  /* 0x0000000a09097220 */ /* 0x000fcc0000410000 */
[----:B------:R-:W1:Y:S02]  /*b5a0*/  F2F.BF16.F32 R9, R9 ;  /* 0x0000000900097304 */ /* 0x000e640000202000 */
[----:B-1---5:R-:W-:-:S04]  /*b5b0*/  IMAD.U32 R0, R9, 0x10000, RZ ;  /* 0x0001000009007824 */ /* 0x022fc800078e00ff */
[----:B------:R-:W-:-:S06]  /*b5c0*/  FMUL.FTZ R0, R0, R11 ;  /* 0x0000000b00007220 */ /* 0x000fcc0000410000 */
[----:B------:R-:W1:Y:S02]  /*b5d0*/  F2F.BF16.F32 R0, R0 ;  /* 0x0000000000007304 */ /* 0x000e640000202000 */
[----:B-1----:R-:W-:-:S05]  /*b5e0*/  SHF.L.U32 R2, R0, 0x10, RZ ;  /* 0x0000001000027819 */ /* 0x002fca00000006ff */
[----:B------:R-:W-:-:S05]  /*b5f0*/  FMUL.FTZ R2, R2, R3 ;  /* 0x0000000302027220 */ /* 0x000fca0000410000 */
[----:B------:R-:W-:-:S04]  /*b600*/  F2FP.BF16.F32.PACK_AB R2, RZ, R2 ;  /* 0x00000002ff02723e */ /* 0x000fc800000010ff */
[----:B------:R-:W-:-:S07]  /*b610*/  PRMT R17, R2, 0x7610, R17 ;  /* 0x0000761002117816 */ /* 0x000fce0000000011 */
.L_x_1658:
[----:B------:R-:W-:Y:S05]  /*b620*/  BSYNC.RECONVERGENT B0 ;  /* 0x0000000000007941 */ /* 0x000fea0003800200 */
.L_x_1657:
[----:B------:R-:W1:Y:S02]  /*b630*/  LDCU UR4, c[0x0][0x3a0] ;  /* 0x00007400ff0477ac */ /* 0x000e640008000800 */
[----:B-1----:R-:W-:-:S09]  /*b640*/  UISETP.NE.AND UP0, UPT, UR4, URZ, UPT ;  /* 0x000000ff0400728c */ /* 0x002fd2000bf05270 */
[----:B------:R-:W-:Y:S05]  /*b650*/  BRA.U !UP0, `(.L_x_1707) ;  /* 0x0000000108747547 */ /* 0x000fea000b800000 */
[----:B------:R-:W1:Y:S01]  /*b660*/  S2UR UR5, SR_CgaCtaId ;  /* 0x00000000000579c3 */ /* 0x000e620000008800 */
[----:B------:R-:W2:Y:S01]  /*b670*/  LDCU UR8, c[0x0][0x360] ;  /* 0x00006c00ff0877ac */ /* 0x000ea20008000800 */
[----:B------:R-:W-:Y:S01]  /*b680*/  UMOV UR4, 0x400 ;  /* 0x0000040000047882 */ /* 0x000fe20000000000 */
[----:B------:R-:W3:Y:S01]  /*b690*/  LDCU UR6, c[0x0][0x364] ;  /* 0x00006c80ff0677ac */ /* 0x000ee20008000800 */
[----:B------:R-:W-:Y:S01]  /*b6a0*/  UIADD3 UR4, UPT, UPT, UR4, 0x10, URZ ;  /* 0x0000001004047890 */ /* 0x000fe2000fffe0ff */
[----:B--2---:R-:W-:-:S03]  /*b6b0*/  IMAD R0, R21, UR8, R24 ;  /* 0x0000000815007c24 */ /* 0x004fc6000f8e0218 */
[----:B-1----:R-:W-:Y:S02]  /*b6c0*/  ULEA UR4, UR5, UR4, 0x18 ;  /* 0x0000000405047291 */ /* 0x002fe4000f8ec0ff */
[----:B---3--:R-:W-:-:S04]  /*b6d0*/  UISETP.GE.U32.AND UP0, UPT, UR6, 0x2, UPT ;  /* 0x000000020600788c */ /* 0x008fc8000bf06070 */
[----:B------:R-:W-:-:S05]  /*b6e0*/  LEA R0, R0, UR4, 0x1 ;  /* 0x0000000400007c11 */ /* 0x000fca000f8e08ff */
[----:B------:R1:W-:Y:S01]  /*b6f0*/  STS.U16 [R0], R17 ;  /* 0x0000001100007388 */ /* 0x0003e20000000400 */
[----:B------:R-:W-:Y:S05]  /*b700*/  BRA.U !UP0, `(.L_x_1707) ;  /* 0x0000000108487547 */ /* 0x000fea000b800000 */
[----:B------:R-:W-:-:S05]  /*b710*/  UMOV UR5, UR6 ;  /* 0x0000000600057c82 */ /* 0x000fca0008000000 */
.L_x_1708:
[----:B------:R-:W-:Y:S01]  /*b720*/  USHF.R.U32.HI UR7, URZ, 0x1, UR5 ;  /* 0x00000001ff077899 */ /* 0x000fe20008011605 */
[----:B------:R-:W-:Y:S01]  /*b730*/  BAR.SYNC.DEFER_BLOCKING 0x0 ;  /* 0x0000000000007b1d */ /* 0x000fe20000010000 */
[----:B------:R-:W-:-:S04]  /*b740*/  UISETP.GT.U32.AND UP0, UPT, UR5, 0x3, UPT ;  /* 0x000000030500788c */ /* 0x000fc8000bf04070 */
[----:B------:R-:W-:Y:S01]  /*b750*/  VIADD R3, R21, UR7 ;  /* 0x0000000715037c36 */ /* 0x000fe20008000000 */
[----:B------:R-:W-:-:S04]  /*b760*/  UMOV UR5, UR7 ;  /* 0x0000000700057c82 */ /* 0x000fc80008000000 */
[----:B------:R-:W-:-:S04]  /*b770*/  ISETP.GE.U32.AND P0, PT, R3, UR6, PT ;  /* 0x0000000603007c0c */ /* 0x000fc8000bf06070 */
[----:B------:R-:W-:-:S13]  /*b780*/  ISETP.GE.U32.OR P0, PT, R21, UR7, P0 ;  /* 0x0000000715007c0c */ /* 0x000fda0008706470 */
[----:B------:R-:W-:Y:S01]  /*b790*/  @!P0 IMAD R2, R3, UR8, R24 ;  /* 0x0000000803028c24 */ /* 0x000fe2000f8e0218 */
[----:B------:R-:W-:-:S04]  /*b7a0*/  @!P0 SHF.L.U32 R3, R17, 0x10, RZ ;  /* 0x0000001011038819 */ /* 0x000fc800000006ff */
[----:B------:R-:W-:-:S06]  /*b7b0*/  @!P0 LEA R2, R2, UR4, 0x1 ;  /* 0x0000000402028c11 */ /* 0x000fcc000f8e08ff */
[----:B------:R-:W0:Y:S02]  /*b7c0*/  @!P0 LDS.U16 R2, [R2] ;  /* 0x0000000002028984 */ /* 0x000e240000000400 */
[----:B0-----:R-:W-:-:S05]  /*b7d0*/  @!P0 SHF.L.U32 R4, R2, 0x10, RZ ;  /* 0x0000001002048819 */ /* 0x001fca00000006ff */
[----:B------:R-:W-:-:S05]  /*b7e0*/  @!P0 FMUL.FTZ R3, R3, R4 ;  /* 0x0000000403038220 */ /* 0x000fca0000410000 */
[----:B------:R-:W-:-:S04]  /*b7f0*/  @!P0 F2FP.BF16.F32.PACK_AB R3, RZ, R3 ;  /* 0x00000003ff03823e */ /* 0x000fc800000010ff */
[----:B-12---:R-:W-:-:S05]  /*b800*/  @!P0 PRMT R17, R3, 0x7610, R17 ;  /* 0x0000761003118816 */ /* 0x006fca0000000011 */
[----:B------:R2:W-:Y:S01]  /*b810*/  @!P0 STS.U16 [R0], R17 ;  /* 0x0000001100008388 */ /* 0x0005e20000000400 */
[----:B------:R-:W-:Y:S05]  /*b820*/  BRA.U UP0, `(.L_x_1708) ;  /* 0xfffffffd00bc7547 */ /* 0x000fea000b83ffff */
.L_x_1707:
[----:B------:R-:W3:Y:S02]  /*b830*/  LDCU UR4, c[0x0][0x39c] ;  /* 0x00007380ff0477ac */ /* 0x000ee40008000800 */
[----:B---3--:R-:W-:-:S09]  /*b840*/  UISETP.NE.AND UP0, UPT, UR4, URZ, UPT ;  /* 0x000000ff0400728c */ /* 0x008fd2000bf05270 */
[----:B------:R-:W-:Y:S05]  /*b850*/  BRA.U !UP0, `(.L_x_1709) ;  /* 0x0000000108b87547 */ /* 0x000fea000b800000 */
[----:B------:R-:W3:Y:S02]  /*b860*/  LDCU UR6, c[0x0][0x360] ;  /* 0x00006c00ff0677ac */ /* 0x000ee40008000800 */
[----:B---3--:R-:W-:Y:S02]  /*b870*/  UISETP.GE.U32.AND UP0, UPT, UR6, 0x21, UPT ;  /* 0x000000210600788c */ /* 0x008fe4000bf06070 */
[----:B------:R-:W-:-:S07]  /*b880*/  UMOV UR4, UR6 ;  /* 0x0000000600047c82 */ /* 0x000fce0008000000 */
[----:B------:R-:W-:Y:S05]  /*b890*/  BRA.U !UP0, `(.L_x_1710) ;  /* 0x0000000108707547 */ /* 0x000fea000b800000 */
[----:B------:R-:W3:Y:S01]  /*b8a0*/  S2UR UR5, SR_CgaCtaId ;  /* 0x00000000000579c3 */ /* 0x000ee20000008800 */
[----:B------:R-:W-:Y:S01]  /*b8b0*/  UMOV UR4, 0x400 ;  /* 0x0000040000047882 */ /* 0x000fe20000000000 */
[----:B-12---:R-:W-:Y:S01]  /*b8c0*/  IMAD R0, R21, UR6, R24 ;  /* 0x0000000615007c24 */ /* 0x006fe2000f8e0218 */
[----:B------:R-:W-:Y:S02]  /*b8d0*/  UIADD3 UR4, UPT, UPT, UR4, 0x10, URZ ;  /* 0x0000001004047890 */ /* 0x000fe4000fffe0ff */
[----:B------:R-:W-:Y:S02]  /*b8e0*/  UISETP.GE.U32.AND UP0, UPT, UR6, 0x40, UPT ;  /* 0x000000400600788c */ /* 0x000fe4000bf06070 */
[----:B---3--:R-:W-:-:S06]  /*b8f0*/  ULEA UR4, UR5, UR4, 0x18 ;  /* 0x0000000405047291 */ /* 0x008fcc000f8ec0ff */
[----:B------:R-:W-:Y:S01]  /*b900*/  LEA R0, R0, UR4, 0x1 ;  /* 0x0000000400007c11 */ /* 0x000fe2000f8e08ff */
[----:B------:R-:W-:-:S04]  /*b910*/  UMOV UR4, 0x20 ;  /* 0x0000002000047882 */ /* 0x000fc80000000000 */
[----:B------:R3:W-:Y:S01]  /*b920*/  STS.U16 [R0], R17 ;  /* 0x0000001100007388 */ /* 0x0007e20000000400 */
[----:B------:R-:W-:Y:S05]  /*b930*/  BRA.U !UP0, `(.L_x_1710) ;  /* 0x0000000108487547 */ /* 0x000fea000b800000 */
[----:B------:R-:W-:-:S05]  /*b940*/  UMOV UR5, UR6 ;  /* 0x0000000600057c82 */ /* 0x000fca0008000000 */
.L_x_1711:
[----:B------:R-:W-:Y:S01]  /*b950*/  USHF.R.U32.HI UR7, URZ, 0x1, UR5 ;  /* 0x00000001ff077899 */ /* 0x000fe20008011605 */
[----:B------:R-:W-:Y:S05]  /*b960*/  BAR.SYNC.DEFER_BLOCKING 0x0 ;  /* 0x0000000000007b1d */ /* 0x000fea0000010000 */
[----:B------:R-:W-:-:S05]  /*b970*/  VIADD R2, R24, UR7 ;  /* 0x0000000718027c36 */ /* 0x000fca0008000000 */
[----:B------:R-:W-:-:S04]  /*b980*/  ISETP.GE.U32.AND P0, PT, R2, UR6, PT ;  /* 0x0000000602007c0c */ /* 0x000fc8000bf06070 */
[----:B------:R-:W-:-:S13]  /*b990*/  ISETP.GE.U32.OR P0, PT, R24, UR7, P0 ;  /* 0x0000000718007c0c */ /* 0x000fda0008706470 */
[----:B------:R-:W-:Y:S01]  /*b9a0*/  VOTEU.ALL UP0, P0 ;  /* 0x0000000000ff7886 */ /* 0x000fe20000000000 */
[----:B------:R-:W-:-:S04]  /*b9b0*/  @!P0 SHF.L.U32 R3, R17, 0x10, RZ ;  /* 0x0000001011038819 */ /* 0x000fc800000006ff */
[----:B------:R-:W-:Y:S02]  /*b9c0*/  @!UP0 ULOP3.LUT UR8, UR5, 0x7fe, URZ, 0xc0, !UPT ;  /* 0x000007fe05088892 */ /* 0x000fe4000f8ec0ff */
[----:B------:R-:W-:-:S03]  /*b9d0*/  UISETP.GT.U32.AND UP0, UPT, UR5, 0x7f, UPT ;  /* 0x0000007f0500788c */ /* 0x000fc6000bf04070 */
[----:B------:R-:W-:-:S04]  /*b9e0*/  UMOV UR5, UR7 ;  /* 0x0000000700057c82 */ /* 0x000fc80008000000 */
[----:B------:R-:W1:Y:S02]  /*b9f0*/  @!P0 LDS.U16 R2, [R0+UR8] ;  /* 0x0000000800028984 */ /* 0x000e640008000400 */
[----:B-1----:R-:W-:-:S05]  /*ba00*/  @!P0 SHF.L.U32 R2, R2, 0x10, RZ ;  /* 0x0000001002028819 */ /* 0x002fca00000006ff */
[----:B------:R-:W-:-:S05]  /*ba10*/  @!P0 FMUL.FTZ R2, R3, R2 ;  /* 0x0000000203028220 */ /* 0x000fca0000410000 */
[----:B------:R-:W-:-:S04]  /*ba20*/  @!P0 F2FP.BF16.F32.PACK_AB R2, RZ, R2 ;  /* 0x00000002ff02823e */ /* 0x000fc800000010ff */
[----:B---34-:R-:W-:-:S05]  /*ba30*/  @!P0 PRMT R17, R2, 0x7610, R17 ;  /* 0x0000761002118816 */ /* 0x018fca0000000011 */
[----:B------:R4:W-:Y:S01]  /*ba40*/  @!P0 STS.U16 [R0], R17 ;  /* 0x0000001100008388 */ /* 0x0009e20000000400 */
[----:B------:R-:W-:Y:S05]  /*ba50*/  BRA.U UP0, `(.L_x_1711) ;  /* 0xfffffffd00bc7547 */ /* 0x000fea000b83ffff */
.L_x_1710:
[----:B------:R-:W-:Y:S01]  /*ba60*/  BAR.SYNC.DEFER_BLOCKING 0x0 ;  /* 0x0000000000007b1d */ /* 0x000fe20000010000 */
[----:B------:R-:W-:-:S09]  /*ba70*/  UISETP.GE.U32.AND UP0, UPT, UR4, 0x2, UPT ;  /* 0x000000020400788c */ /* 0x000fd2000bf06070 */
[----:B------:R-:W-:Y:S05]  /*ba80*/  BRA.U !UP0, `(.L_x_1709) ;  /* 0x00000001082c7547 */ /* 0x000fea000b800000 */
[----:B-1234-:R-:W-:-:S07]  /*ba90*/  IMAD.MOV.U32 R0, RZ, RZ, 0x1 ;  /* 0x00000001ff007424 */ /* 0x01efce00078e00ff */
.L_x_1712:
[----:B------:R-:W-:-:S05]  /*baa0*/  SHF.L.U32 R3, R17, 0x10, RZ ;  /* 0x0000001011037819 */ /* 0x000fca00000006ff */
[----:B------:R1:W2:Y:S02]  /*bab0*/  SHFL.DOWN PT, R2, R3, R0, 0x1f ;  /* 0x08001f0003027589 */ /* 0x0002a400000e0000 */
[----:B-1----:R-:W-:-:S05]  /*bac0*/  IMAD.SHL.U32 R0, R0, 0x2, RZ ;  /* 0x0000000200007824 */ /* 0x002fca00078e00ff */
[----:B------:R-:W-:Y:S01]  /*bad0*/  ISETP.GE.AND P0, PT, R0, UR4, PT ;  /* 0x0000000400007c0c */ /* 0x000fe2000bf06270 */
[----:B--2---:R-:W0:Y:S02]  /*bae0*/  F2F.BF16.F32 R2, R2 ;  /* 0x0000000200027304 */ /* 0x004e240000202000 */
[----:B0-----:R-:W-:-:S05]  /*baf0*/  SHF.L.U32 R4, R2, 0x10, RZ ;  /* 0x0000001002047819 */ /* 0x001fca00000006ff */
[----:B------:R-:W-:-:S05]  /*bb00*/  FMUL.FTZ R4, R3, R4 ;  /* 0x0000000403047220 */ /* 0x000fca0000410000 */
[----:B------:R-:W-:-:S04]  /*bb10*/  F2FP.BF16.F32.PACK_AB R4, RZ, R4 ;  /* 0x00000004ff04723e */ /* 0x000fc800000010ff */
[----:B------:R-:W-:Y:S01]  /*bb20*/  PRMT R17, R4, 0x7610, R17 ;  /* 0x0000761004117816 */ /* 0x000fe20000000011 */
[----:B------:R-:W-:Y:S06]  /*bb30*/  @!P0 BRA `(.L_x_1712) ;  /* 0xfffffffc00d88947 */ /* 0x000fec000383ffff */
.L_x_1709:
[----:B-1234-:R-:W1:Y:S01]  /*bb40*/  S2R R0, SR_CTAID.X ;  /* 0x0000000000007919 */ /* 0x01ee620000002500 */
[----:B------:R-:W2:Y:S01]  /*bb50*/  LDCU UR4, c[0x0][0x558] ;  /* 0x0000ab00ff0477ac */ /* 0x000ea20008000800 */
[----:B------:R-:W-:Y:S01]  /*bb60*/  HFMA2 R16, -RZ, RZ, 0, 0 ;  /* 0x00000000ff107431 */ /* 0x000fe200000001ff */
[----:B------:R-:W3:Y:S01]  /*bb70*/  LDCU.64 UR6, c[0x0][0x3a8] ;  /* 0x00007500ff0677ac */ /* 0x000ee20008000a00 */
[----:B------:R-:W1:Y:S01]  /*bb80*/  LDCU UR5, c[0x0][0x394] ;  /* 0x00007280ff0577ac */ /* 0x000e620008000800 */
[----:B--2---:R-:W-:Y:S01]  /*bb90*/  UISETP.NE.AND UP0, UPT, UR4, URZ, UPT ;  /* 0x000000ff0400728c */ /* 0x004fe2000bf05270 */
[----:B---3--:R-:W-:-:S04]  /*bba0*/  IMAD R2, R24, UR6, RZ ;  /* 0x0000000618027c24 */ /* 0x008fc8000f8e02ff */
[----:B0-----:R-:W-:-:S04]  /*bbb0*/  IMAD R5, R21, UR7, R2 ;  /* 0x0000000715057c24 */ /* 0x001fc8000f8e0202 */
[----:B-1----:R-:W-:Y:S01]  /*bbc0*/  IMAD R5, R0, UR5, R5 ;  /* 0x0000000500057c24 */ /* 0x002fe2000f8e0205 */
[----:B------:R-:W-:Y:S06]  /*bbd0*/  BRA.U !UP0, `(.L_x_1713) ;  /* 0x0000001108547547 */ /* 0x000fec000b800000 */
[----:B------:R-:W0:Y:S01]  /*bbe0*/  LDCU.64 UR8, c[0x0][0x560] ;  /* 0x0000ac00ff0877ac */ /* 0x000e220008000a00 */
[----:B------:R-:W-:Y:S01]  /*bbf0*/  MOV R4, RZ ;  /* 0x000000ff00047202 */ /* 0x000fe20000000f00 */
[----:B------:R-:W1:Y:S01]  /*bc00*/  LDCU UR7, c[0x0][0x55c] ;  /* 0x0000ab80ff0777ac */ /* 0x000e620008000800 */
[----:B------:R-:W2:Y:S01]  /*bc10*/  LDCU UR6, c[0x0][0x688] ;  /* 0x0000d100ff0677ac */ /* 0x000ea20008000800 */
[----:B------:R-:W-:-:S04]  /*bc20*/  UIADD3 UR5, UPT, UPT, UR4, -0x1, URZ ;  /* 0xffffffff04057890 */ /* 0x000fc8000fffe0ff */
[----:B------:R-:W-:Y:S01]  /*bc30*/  UISETP.NE.AND UP1, UPT, UR5, URZ, UPT ;  /* 0x000000ff0500728c */ /* 0x000fe2000bf25270 */
[----:B0-----:R-:W-:-:S05]  /*bc40*/  IMAD.HI.U32 R2, R5, UR8, R4 ;  /* 0x0000000805027c27 */ /* 0x001fca000f8e0004 */
[----:B------:R-:W-:-:S05]  /*bc50*/  SHF.R.U32.HI R3, RZ, UR9, R2 ;  /* 0x00000009ff037c19 */ /* 0x000fca0008011602 */
[----:B-----5:R-:W-:-:S04]  /*bc60*/  IMAD.MOV R7, RZ, RZ, -R3 ;  /* 0x000000ffff077224 */ /* 0x020fc800078e0a03 */
[----:B-1----:R-:W-:-:S04]  /*bc70*/  IMAD R7, R7, UR7, R5 ;  /* 0x0000000707077c24 */ /* 0x002fc8000f8e0205 */
[----:B--2---:R-:W-:Y:S01]  /*bc80*/  IMAD R16, R7, UR6, RZ ;  /* 0x0000000607107c24 */ /* 0x004fe2000f8e02ff */
[----:B------:R-:W-:Y:S06]  /*bc90*/  BRA.U !UP1, `(.L_x_1713) ;  /* 0x0000001109247547 */ /* 0x000fec000b800000 */
[----:B------:R-:W0:Y:S01]  /*bca0*/  LDCU.64 UR8, c[0x0][0x568] ;  /* 0x0000ad00ff0877ac */ /* 0x000e220008000a00 */
[----:B------:R-:W-:Y:S01]  /*bcb0*/  MOV R2, RZ ;  /* 0x000000ff00027202 */ /* 0x000fe20000000f00 */
[----:B------:R-:W1:Y:S01]  /*bcc0*/  LDCU UR7, c[0x0][0x570] ;  /* 0x0000ae00ff0777ac */ /* 0x000e620008000800 */
[----:B------:R-:W-:Y:S01]  /*bcd0*/  UISETP.LT.U32.AND UP1, UPT, UR5, 0x18, UPT ;  /* 0x000000180500788c */ /* 0x000fe2000bf21070 */
[----:B------:R-:W2:Y:S03]  /*bce0*/  LDCU UR6, c[0x0][0x690] ;  /* 0x0000d200ff0677ac */ /* 0x000ea60008000800 */
[----:B------:R-:W-:Y:S01]  /*bcf0*/  USEL UR5, UR5, 0x18, UP1 ;  /* 0x0000001805057887 */ /* 0x000fe20008800000 */
[----:B0-----:R-:W-:-:S03]  /*bd00*/  IMAD.HI.U32 R6, R3, UR9, R2 ;  /* 0x0000000903067c27 */ /* 0x001fc6000f8e0002 */
[----:B------:R-:W-:Y:S02]  /*bd10*/  UIADD3 UR5, UPT, UPT, UR5, 0x1, URZ ;  /* 0x0000000105057890 */ /* 0x000fe4000fffe0ff */
[----:B-1----:R-:W-:Y:S02]  /*bd20*/  SHF.R.U32.HI R7, RZ, UR7, R6 ;  /* 0x00000007ff077c19 */ /* 0x002fe40008011606 */
[----:B------:R-:W-:Y:S02]  /*bd30*/  UISETP.NE.AND UP1, UPT, UR5, 0x2, UPT ;  /* 0x000000020500788c */ /* 0x000fe4000bf25270 */
        /* <DEDUP_REMOVED lines=16> */
[----:B------:R-:W-:Y:S01]  /*be40*/  HFMA2 R2, -RZ, RZ, 0, 0 ;  /* 0x00000000ff027431 */ /* 0x000fe200000001ff */
[----:B------:R-:W1:Y:S01]  /*be50*/  LDCU UR7, c[0x0][0x588] ;  /* 0x0000b100ff0777ac */ /* 0x000e620008000800 */
[----:B------:R-:W2:Y:S01]  /*be60*/  LDCU UR6, c[0x0][0x6a0] ;  /* 0x0000d400ff0677ac */ /* 0x000ea20008000800 */
[----:B------:R-:W-:Y:S02]  /*be70*/  UISETP.NE.AND UP1, UPT, UR5, 0x4, UPT ;  /* 0x000000040500788c */ /* 0x000fe4000bf25270 */
[----:B0-----:R-:W-:-:S05]  /*be80*/  IMAD.HI.U32 R6, R3, UR9, R2 ;  /* 0x0000000903067c27 */ /* 0x001fca000f8e0002 */
[----:B-1----:R-:W-:-:S05]  /*be90*/  SHF.R.U32.HI R7, RZ, UR7, R6 ;  /* 0x00000007ff077c19 */ /* 0x002fca0008011606 */
[----:B------:R-:W-:-:S04]  /*bea0*/  IMAD.MOV R2, RZ, RZ, -R7 ;  /* 0x000000ffff027224 */ /* 0x000fc800078e0a07 */
[----:B------:R-:W-:-:S04]  /*beb0*/  IMAD R3, R2, UR8, R3 ;  /* 0x0000000802037c24 */ /* 0x000fc8000f8e0203 */
[----:B--2---:R-:W-:Y:S01]  /*bec0*/  IMAD R16, R3, UR6, R16 ;  /* 0x0000000603107c24 */ /* 0x004fe2000f8e0210 */
[----:B------:R-:W-:Y:S06]  /*bed0*/  BRA.U !UP1, `(.L_x_1713) ;  /* 0x0000000d09947547 */ /* 0x000fec000b800000 */
[----:B------:R-:W0:Y:S01]  /*bee0*/  LDCU.64 UR8, c[0x0][0x590] ;  /* 0x0000b200ff0877ac */ /* 0x000e220008000a00 */
[----:B------:R-:W-:Y:S01]  /*bef0*/  MOV R6, RZ ;  /* 0x000000ff00067202 */ /* 0x000fe20000000f00 */
[----:B------:R-:W1:Y:S01]  /*bf00*/  LDCU UR7, c[0x0][0x58c] ;  /* 0x0000b180ff0777ac */ /* 0x000e620008000800 */
[----:B------:R-:W2:Y:S01]  /*bf10*/  LDCU UR6, c[0x0][0x6a8] ;  /* 0x0000d500ff0677ac */ /* 0x000ea20008000800 */
[----:B------:R-:W-:Y:S02]  /*bf20*/  UISETP.NE.AND UP1, UPT, UR5, 0x5, UPT ;  /* 0x000000050500788c */ /* 0x000fe4000bf25270 */
        /* <DEDUP_REMOVED lines=23> */
[----:B------:R-:W-:-:S05]  /*c0a0*/  SHF.R.U32.HI R3, RZ, UR9, R2 ;  /* 0x00000009ff037c19 */ /* 0x000fca0008011602 */
[----:B------:R-:W-:-:S04]  /*c0b0*/  IMAD.MOV R6, RZ, RZ, -R3 ;  /* 0x000000ffff067224 */ /* 0x000fc800078e0a03 */
        /* <DEDUP_REMOVED lines=193> */
[----:B------:R-:W2:Y:S03]  /*ccd0*/  LDCU UR5, c[0x0][0x748] ;  /* 0x0000e900ff0577ac */ /* 0x000ea60008000800 */
[----:B0-----:R-:W-:-:S05]  /*cce0*/  IMAD.HI.U32 R2, R7, UR6, R6 ;  /* 0x0000000607027c27 */ /* 0x001fca000f8e0006 */
[----:B------:R-:W-:-:S05]  /*ccf0*/  SHF.R.U32.HI R2, RZ, UR7, R2 ;  /* 0x00000007ff027c19 */ /* 0x000fca0008011602 */
[----:B------:R-:W-:-:S04]  /*cd00*/  IMAD.MOV R3, RZ, RZ, -R2 ;  /* 0x000000ffff037224 */ /* 0x000fc800078e0a02 */
[----:B-1----:R-:W-:-:S04]  /*cd10*/  IMAD R3, R3, UR8, R7 ;  /* 0x0000000803037c24 */ /* 0x002fc8000f8e0207 */
[----:B--2---:R-:W-:-:S07]  /*cd20*/  IMAD R16, R3, UR5, R16 ;  /* 0x0000000503107c24 */ /* 0x004fce000f8e0210 */
.L_x_1713:
[----:B------:R-:W0:Y:S01]  /*cd30*/  LDCU UR5, c[0x0][0x3a4] ;  /* 0x00007480ff0577ac */ /* 0x000e220008000800 */
[----:B------:R-:W1:Y:S01]  /*cd40*/  LDCU.64 UR6, c[0x0][0x768] ;  /* 0x0000ed00ff0677ac */ /* 0x000e620008000a00 */
[----:B0-----:R-:W-:Y:S01]  /*cd50*/  UISETP.NE.AND UP1, UPT, UR5, URZ, UPT ;  /* 0x000000ff0500728c */ /* 0x001fe2000bf25270 */
[----:B-1----:R-:W-:Y:S02]  /*cd60*/  ISETP.NE.U32.AND P0, PT, RZ, UR6, PT ;  /* 0x00000006ff007c0c */ /* 0x002fe4000bf05070 */
[----:B------:R-:W-:Y:S02]  /*cd70*/  IADD3 R2, P1, PT, R16, UR6, RZ ;  /* 0x0000000610027c10 */ /* 0x000fe4000ff3e0ff */
[----:B------:R-:W-:Y:S02]  /*cd80*/  ISETP.NE.AND.EX P0, PT, RZ, UR7, PT, P0 ;  /* 0x00000007ff007c0c */ /* 0x000fe4000bf05300 */
[----:B------:R-:W-:Y:S02]  /*cd90*/  IADD3.X R3, PT, PT, RZ, UR7, RZ, P1, !PT ;  /* 0x00000007ff037c10 */ /* 0x000fe40008ffe4ff */
[----:B------:R-:W-:-:S02]  /*cda0*/  SEL R2, R2, RZ, P0 ;  /* 0x000000ff02027207 */ /* 0x000fc40000000000 */
[----:B------:R-:W-:Y:S01]  /*cdb0*/  SEL R3, R3, RZ, P0 ;  /* 0x000000ff03037207 */ /* 0x000fe20000000000 */
[----:B------:R-:W-:Y:S06]  /*cdc0*/  BRA.U !UP1, `(.L_x_1714) ;  /* 0x0000002109c87547 */ /* 0x000fec000b800000 */
[----:B------:R-:W-:Y:S01]  /*cdd0*/  HFMA2 R16, -RZ, RZ, 0, 0 ;  /* 0x00000000ff107431 */ /* 0x000fe200000001ff */
[----:B------:R-:W-:Y:S06]  /*cde0*/  BRA.U !UP0, `(.L_x_1715) ;  /* 0x0000001108587547 */ /* 0x000fec000b800000 */
[----:B------:R-:W0:Y:S01]  /*cdf0*/  LDCU.64 UR6, c[0x0][0x560] ;  /* 0x0000ac00ff0677ac */ /* 0x000e220008000a00 */
[----:B-----5:R-:W-:Y:S01]  /*ce00*/  MOV R7, R5 ;  /* 0x0000000500077202 */ /* 0x020fe20000000f00 */
        /* <DEDUP_REMOVED lines=270> */
[----:B------:R-:W2:Y:S03]  /*def0*/  LDCU UR7, c[0x0][0x748] ;  /* 0x0000e900ff0777ac */ /* 0x000ea60008000800 */
[----:B0-----:R-:W-:-:S05]  /*df00*/  IMAD.HI.U32 R6, R9, UR4, R8 ;  /* 0x0000000409067c27 */ /* 0x001fca000f8e0008 */
[----:B------:R-:W-:-:S04]  /*df10*/  SHF.R.U32.HI R6, RZ, UR5, R6 ;  /* 0x00000005ff067c19 */ /* 0x000fc80008011606 */
[----:B------:R-:W-:-:S05]  /*df20*/  IADD3 R7, PT, PT, -R6, RZ, RZ ;  /* 0x000000ff06077210 */ /* 0x000fca0007ffe1ff */
[----:B-1----:R-:W-:-:S04]  /*df30*/  IMAD R7, R7, UR6, R9 ;  /* 0x0000000607077c24 */ /* 0x002fc8000f8e0209 */
[----:B--2---:R-:W-:-:S07]  /*df40*/  IMAD R16, R7, UR7, R16 ;  /* 0x0000000707107c24 */ /* 0x004fce000f8e0210 */
.L_x_1715:
[----:B------:R-:W0:Y:S01]  /*df50*/  LDCU UR4, c[0x0][0x38c] ;  /* 0x00007180ff0477ac */ /* 0x000e220008000800 */
[----:B------:R-:W1:Y:S01]  /*df60*/  S2UR UR8, SR_CgaCtaId ;  /* 0x00000000000879c3 */ /* 0x000e620000008800 */
[----:B------:R-:W-:Y:S01]  /*df70*/  BSSY.RECONVERGENT B0, `(.L_x_1716) ;  /* 0x0000017000007945 */ /* 0x000fe20003800200 */
[----:B------:R-:W-:Y:S02]  /*df80*/  LOP3.LUT P3, RZ, R24, R21, RZ, 0xfc, !PT ;  /* 0x0000001518ff7212 */ /* 0x000fe4000786fcff */
[----:B------:R-:W-:Y:S02]  /*df90*/  PLOP3.LUT P0, PT, PT, PT, PT, 0x8, 0x80 ;  /* 0x000000000080781c */ /* 0x000fe40003f0e170 */
[----:B0-----:R-:W-:-:S13]  /*dfa0*/  ISETP.GE.AND P1, PT, R5, UR4, PT ;  /* 0x0000000405007c0c */ /* 0x001fda000bf26270 */
[----:B-1----:R-:W-:Y:S05]  /*dfb0*/  @P1 BRA `(.L_x_1717) ;  /* 0x0000000000481947 */ /* 0x002fea0003800000 */
[----:B-----5:R-:W0:Y:S01]  /*dfc0*/  LDC R6, c[0x0][0x39c] ;  /* 0x0000e700ff067b82 */ /* 0x020e220000000800 */
[----:B------:R-:W1:Y:S02]  /*dfd0*/  LDCU UR4, c[0x0][0x3a0] ;  /* 0x00007400ff0477ac */ /* 0x000e640008000800 */
[----:B-1----:R-:W-:-:S04]  /*dfe0*/  ISETP.NE.AND P1, PT, RZ, UR4, PT ;  /* 0x00000004ff007c0c */ /* 0x002fc8000bf25270 */
[----:B------:R-:W-:Y:S02]  /*dff0*/  ISETP.NE.AND P1, PT, R21, RZ, P1 ;  /* 0x000000ff1500720c */ /* 0x000fe40000f25270 */
[----:B0-----:R-:W-:-:S04]  /*e000*/  ISETP.NE.AND P2, PT, R6, RZ, PT ;  /* 0x000000ff0600720c */ /* 0x001fc80003f45270 */
[----:B------:R-:W-:-:S04]  /*e010*/  ISETP.NE.AND P2, PT, R24, RZ, P2 ;  /* 0x000000ff1800720c */ /* 0x000fc80001745270 */
[----:B------:R-:W-:-:S13]  /*e020*/  PLOP3.LUT P1, PT, P2, P1, PT, 0xf8, 0x8f ;  /* 0x00000000008f781c */ /* 0x000fda0001723f70 */
[----:B------:R-:W-:Y:S05]  /*e030*/  @P1 BRA `(.L_x_1717) ;  /* 0x0000000000281947 */ /* 0x000fea0003800000 */
[----:B------:R-:W0:Y:S01]  /*e040*/  S2R R7, SR_CTAID.Y ;  /* 0x0000000000077919 */ /* 0x000e220000002600 */
[----:B------:R-:W0:Y:S01]  /*e050*/  LDCU UR4, c[0x0][0x374] ;  /* 0x00006e80ff0477ac */ /* 0x000e220008000800 */
[----:B------:R-:W1:Y:S01]  /*e060*/  LDC.64 R4, c[0x0][0x770] ;  /* 0x0001dc00ff047b82 */ /* 0x000e620000000a00 */
[----:B------:R-:W-:Y:S01]  /*e070*/  ISETP.NE.AND P0, PT, R6, RZ, PT ;  /* 0x000000ff0600720c */ /* 0x000fe20003f05270 */
[----:B------:R-:W2:Y:S01]  /*e080*/  LDCU UR5, c[0x0][0x360] ;  /* 0x00006c00ff0577ac */ /* 0x000ea20008000800 */
[----:B0-----:R-:W-:-:S11]  /*e090*/  IMAD R7, R0, UR4, R7 ;  /* 0x0000000400077c24 */ /* 0x001fd6000f8e0207 */
[----:B--2---:R-:W-:Y:S01]  /*e0a0*/  @!P0 IMAD R7, R7, UR5, R24 ;  /* 0x0000000507078c24 */ /* 0x004fe2000f8e0218 */
[----:B------:R-:W-:-:S03]  /*e0b0*/  PLOP3.LUT P0, PT, PT, PT, PT, 0x80, 0x8 ;  /* 0x000000000008781c */ /* 0x000fc60003f0f070 */
[----:B-1----:R-:W-:-:S05]  /*e0c0*/  IMAD.WIDE.U32 R4, R7, 0x2, R4 ;  /* 0x0000000207047825 */ /* 0x002fca00078e0004 */
[----:B------:R0:W-:Y:S05]  /*e0d0*/  STG.E.U16 desc[UR36][R4.64], R17 ;  /* 0x0000001104007986 */ /* 0x0001ea000c101524 */
.L_x_1717:
[----:B------:R-:W-:Y:S05]  /*e0e0*/  BSYNC.RECONVERGENT B0 ;  /* 0x0000000000007941 */ /* 0x000fea0003800200 */
.L_x_1716:
[----:B------:R-:W-:Y:S01]  /*e0f0*/  UMOV UR7, 0x400 ;  /* 0x0000040000077882 */ /* 0x000fe20000000000 */
[----:B------:R-:W-:Y:S01]  /*e100*/  @!PT LDS RZ, [RZ] ;  /* 0x00000000fffff984 */ /* 0x000fe20000000800 */
[----:B------:R-:W-:Y:S01]  /*e110*/  @!PT LDS RZ, [RZ] ;  /* 0x00000000fffff984 */ /* 0x000fe20000000800 */
[----:B------:R-:W-:Y:S01]  /*e120*/  @!PT LDS RZ, [RZ] ;  /* 0x00000000fffff984 */ /* 0x000fe20000000800 */
[----:B------:R-:W-:Y:S01]  /*e130*/  @!PT LDS RZ, [RZ] ;  /* 0x00000000fffff984 */ /* 0x000fe20000000800 */
[----:B------:R-:W-:-:S00]  /*e140*/  MEMBAR.ALL.CTA ;  /* 0x0000000000007992 */ /* 0x000fc00000008000 */
[----:B------:R-:W-:Y:S06]  /*e150*/  MEMBAR.SC.GPU ;  /* 0x0000000000007992 */ /* 0x000fec0000002000 */
[----:B------:R-:W-:-:S00]  /*e160*/  ERRBAR ;  /* 0x00000000000079ab */ /* 0x000fc00000000000 */
[----:B------:R-:W-:Y:S06]  /*e170*/  CGAERRBAR ;  /* 0x00000000000075ab */ /* 0x000fec0000000000 */
[----:B------:R-:W-:Y:S02]  /*e180*/  CCTL.IVALL ;  /* 0x00000000ff00798f */ /* 0x000fe40002000000 */
[----:B------:R-:W-:Y:S06]  /*e190*/  BAR.SYNC.DEFER_BLOCKING 0x0 ;  /* 0x0000000000007b1d */ /* 0x000fec0000010000 */
[----:B------:R-:W-:Y:S02]  /*e1a0*/  BSSY.RECONVERGENT B0, `(.L_x_1718) ;  /* 0x0000018000007945 */ /* 0x000fe40003800200 */
[----:B------:R-:W-:Y:S06]  /*e1b0*/  BAR.SYNC.DEFER_BLOCKING 0x0 ;  /* 0x0000000000007b1d */ /* 0x000fec0000010000 */
[----:B------:R-:W-:Y:S05]  /*e1c0*/  @P3 BRA `(.L_x_1719) ;  /* 0x0000000000543947 */ /* 0x000fea0003800000 */
[----:B------:R-:W1:Y:S01]  /*e1d0*/  S2R R9, SR_LANEID ;  /* 0x0000000000097919 */ /* 0x000e620000000000 */
[----:B------:R-:W-:Y:S01]  /*e1e0*/  VOTEU.ANY UR5, UPT, PT ;  /* 0x0000000000057886 */ /* 0x000fe200038e0100 */
[----:B0-----:R-:W0:Y:S01]  /*e1f0*/  LDC.64 R4, c[0x0][0x778] ;  /* 0x0001de00ff047b82 */ /* 0x001e220000000a00 */
[----:B-----5:R-:W1:Y:S08]  /*e200*/  FLO.U32 R8, UR5 ;  /* 0x0000000500087d00 */ /* 0x020e7000080e0000 */
[----:B------:R-:W2:Y:S01]  /*e210*/  POPC R7, UR5 ;  /* 0x0000000500077d09 */ /* 0x000ea20008000000 */
[----:B0-----:R-:W-:Y:S01]  /*e220*/  IMAD.WIDE.U32 R4, R0, 0x4, R4 ;  /* 0x0000000400047825 */ /* 0x001fe200078e0004 */
[----:B-1----:R-:W-:-:S13]  /*e230*/  ISETP.EQ.U32.AND P1, PT, R8, R9, PT ;  /* 0x000000090800720c */ /* 0x002fda0003f22070 */
[----:B--2---:R-:W2:Y:S01]  /*e240*/  @P1 ATOMG.E.ADD.STRONG.GPU PT, R5, desc[UR36][R4.64], R7 ;  /* 0x80000007040519a8 */ /* 0x004ea200081ef124 */
[----:B------:R-:W0:Y:S01]  /*e250*/  S2UR UR6, SR_CgaCtaId ;  /* 0x00000000000679c3 */ /* 0x000e220000008800 */
[----:B------:R-:W1:Y:S01]  /*e260*/  LDCU UR4, c[0x0][0x374] ;  /* 0x00006e80ff0477ac */ /* 0x000e620008000800 */
[----:B------:R-:W3:Y:S01]  /*e270*/  S2R R9, SR_LTMASK ;  /* 0x0000000000097919 */ /* 0x000ee20000003900 */
[----:B-1----:R-:W-:Y:S01]  /*e280*/  UIADD3 UR4, UPT, UPT, UR4, -0x1, URZ ;  /* 0xffffffff04047890 */ /* 0x002fe2000fffe0ff */
[----:B---3--:R-:W-:Y:S01]  /*e290*/  LOP3.LUT R9, R9, UR5, RZ, 0xc0, !PT ;  /* 0x0000000509097c12 */ /* 0x008fe2000f8ec0ff */
[----:B------:R-:W-:Y:S02]  /*e2a0*/  UMOV UR5, 0x400 ;  /* 0x0000040000057882 */ /* 0x000fe40000000000 */
[----:B0-----:R-:W-:-:S03]  /*e2b0*/  ULEA UR5, UR6, UR5, 0x18 ;  /* 0x0000000506057291 */ /* 0x001fc6000f8ec0ff */
[----:B------:R-:W0:Y:S01]  /*e2c0*/  POPC R9, R9 ;  /* 0x0000000900097309 */ /* 0x000e220000000000 */
[----:B--2---:R-:W0:Y:S02]  /*e2d0*/  SHFL.IDX PT, R6, R5, R8, 0x1f ;  /* 0x00001f0805067589 */ /* 0x004e2400000e0000 */
[----:B0-----:R-:W-:-:S05]  /*e2e0*/  IMAD.IADD R6, R6, 0x1, R9 ;  /* 0x0000000106067824 */ /* 0x001fca00078e0209 */
[----:B------:R-:W-:-:S04]  /*e2f0*/  ISETP.NE.AND P1, PT, R6, UR4, PT ;  /* 0x0000000406007c0c */ /* 0x000fc8000bf25270 */
[----:B------:R-:W-:-:S05]  /*e300*/  SEL R4, RZ, 0x1, P1 ;  /* 0x00000001ff047807 */ /* 0x000fca0000800000 */
[----:B------:R1:W-:Y:S04]  /*e310*/  STS.U8 [UR5], R4 ;  /* 0x00000004ff007988 */ /* 0x0003e80008000005 */
.L_x_1719:
[----:B------:R-:W-:Y:S05]  /*e320*/  BSYNC.RECONVERGENT B0 ;  /* 0x0000000000007941 */ /* 0x000fea0003800200 */
.L_x_1718:
[----:B------:R-:W-:Y:S01]  /*e330*/  BAR.SYNC.DEFER_BLOCKING 0x0 ;  /* 0x0000000000007b1d */ /* 0x000fe20000010000 */
[----:B------:R-:W-:-:S09]  /*e340*/  ULEA UR4, UR8, UR7, 0x18 ;  /* 0x0000000708047291 */ /* 0x000fd2000f8ec0ff */
[----:B01----:R-:W0:Y:S02]  /*e350*/  LDS.U8 R4, [UR4] ;  /* 0x00000004ff047984 */ /* 0x003e240008000000 */
[----:B0-----:R-:W-:-:S13]  /*e360*/  ISETP.NE.AND P1, PT, R4, RZ, PT ;  /* 0x000000ff0400720c */ /* 0x001fda0003f25270 */
[----:B------:R-:W-:Y:S05]  /*e370*/  @!P1 EXIT ;  /* 0x000000000000994d */ /* 0x000fea0003800000 */
        /* <DEDUP_REMOVED lines=8> */
[----:B------:R-:W-:Y:S01]  /*e400*/  CCTL.IVALL ;  /* 0x00000000ff00798f */ /* 0x000fe20002000000 */
[----:B------:R-:W0:Y:S01]  /*e410*/  LDCU UR4, c[0x0][0x39c] ;  /* 0x00007380ff0477ac */ /* 0x000e220008000800 */
[----:B------:R-:W-:Y:S01]  /*e420*/  BSSY.RECONVERGENT B0, `(.L_x_1720) ;  /* 0x0000033000007945 */ /* 0x000fe20003800200 */
[----:B------:R-:W1:Y:S01]  /*e430*/  LDCU.U16 UR5, c[0x0][0x382] ;  /* 0x00007040ff0577ac */ /* 0x000e620008000400 */
[----:B0-----:R-:W-:Y:S01]  /*e440*/  UISETP.NE.AND UP0, UPT, UR4, URZ, UPT ;  /* 0x000000ff0400728c */ /* 0x001fe2000bf05270 */
[----:B-1----:R-:W-:-:S08]  /*e450*/  MOV R17, UR5 ;  /* 0x0000000500117c02 */ /* 0x002fd00008000f00 */
[----:B------:R-:W-:Y:S05]  /*e460*/  BRA.U !UP0, `(.L_x_1721) ;  /* 0x0000000108647547 */ /* 0x000fea000b800000 */
[----:B------:R-:W0:Y:S01]  /*e470*/  LDCU UR4, c[0x0][0x360] ;  /* 0x00006c00ff0477ac */ /* 0x000e220008000800 */
[----:B------:R-:W1:Y:S01]  /*e480*/  LDCU UR6, c[0x0][0x398] ;  /* 0x00007300ff0677ac */ /* 0x000e620008000800 */
[----:B0----5:R-:W-:-:S05]  /*e490*/  IMAD R6, R21, UR4, R24 ;  /* 0x0000000415067c24 */ /* 0x021fca000f8e0218 */
[----:B-1----:R-:W-:-:S13]  /*e4a0*/  ISETP.GE.U32.AND P1, PT, R6, UR6, PT ;  /* 0x0000000606007c0c */ /* 0x002fda000bf26070 */
[----:B------:R-:W-:Y:S05]  /*e4b0*/  @P1 BRA `(.L_x_1722) ;  /* 0x0000000000a41947 */ /* 0x000fea0003800000 */
[----:B------:R-:W0:Y:S01]  /*e4c0*/  LDCU UR5, c[0x0][0x374] ;  /* 0x00006e80ff0577ac */ /* 0x000e220008000800 */
[----:B------:R-:W1:Y:S01]  /*e4d0*/  LDC R11, c[0x0][0x364] ;  /* 0x0000d900ff0b7b82 */ /* 0x000e620000000800 */
[----:B------:R-:W-:Y:S01]  /*e4e0*/  BSSY.RECONVERGENT B1, `(.L_x_1723) ;  /* 0x0000010000017945 */ /* 0x000fe20003800200 */
[----:B------:R-:W-:-:S06]  /*e4f0*/  MOV R8, R6 ;  /* 0x0000000600087202 */ /* 0x000fcc0000000f00 */
[----:B------:R-:W2:Y:S01]  /*e500*/  LDC.64 R4, c[0x0][0x770] ;  /* 0x0001dc00ff047b82 */ /* 0x000ea20000000a00 */
[----:B0-----:R-:W-:Y:S02]  /*e510*/  IMAD R9, R0, UR5, RZ ;  /* 0x0000000500097c24 */ /* 0x001fe4000f8e02ff */
[----:B-1----:R-:W-:-:S07]  /*e520*/  IMAD R11, R11, UR4, RZ ;  /* 0x000000040b0b7c24 */ /* 0x002fce000f8e02ff */
.L_x_1724:
[----:B------:R-:W-:-:S04]  /*e530*/  IMAD.IADD R7, R9, 0x1, R8 ;  /* 0x0000000109077824 */ /* 0x000fc800078e0208 */
[----:B--2---:R-:W-:-:S06]  /*e540*/  IMAD.WIDE.U32 R6, R7, 0x2, R4 ;  /* 0x0000000207067825 */ /* 0x004fcc00078e0004 */
[----:B------:R-:W2:Y:S01]  /*e550*/  LDG.E.U16 R6, desc[UR36][R6.64] ;  /* 0x0000002406067981 */ /* 0x000ea2000c1e1500 */
[----:B------:R-:W-:Y:S01]  /*e560*/  IMAD.IADD R8, R11, 0x1, R8 ;  /* 0x000000010b087824 */ /* 0x000fe200078e0208 */
[----:B------:R-:W-:-:S04]  /*e570*/  SHF.L.U32 R17, R17, 0x10, RZ ;  /* 0x0000001011117819 */ /* 0x000fc800000006ff */
[----:B------:R-:W-:Y:S02]  /*e580*/  ISETP.GE.U32.AND P1, PT, R8, UR6, PT ;  /* 0x0000000608007c0c */ /* 0x000fe4000bf26070 */
[----:B--2---:R-:W-:-:S05]  /*e590*/  SHF.L.U32 R0, R6, 0x10, RZ ;  /* 0x0000001006007819 */ /* 0x004fca00000006ff */
[----:B------:R-:W-:-:S05]  /*e5a0*/  FMUL.FTZ R0, R17, R0 ;  /* 0x0000000011007220 */ /* 0x000fca0000410000 */
[----:B------:R-:W-:-:S04]  /*e5b0*/  F2FP.BF16.F32.PACK_AB R0, RZ, R0 ;  /* 0x00000000ff00723e */ /* 0x000fc800000010ff */
[----:B------:R-:W-:Y:S01]  /*e5c0*/  PRMT R17, R0, 0x7610, R17 ;  /* 0x0000761000117816 */ /* 0x000fe20000000011 */
[----:B------:R-:W-:Y:S06]  /*e5d0*/  @!P1 BRA `(.L_x_1724) ;  /* 0xfffffffc00d49947 */ /* 0x000fec000383ffff */
[----:B------:R-:W-:Y:S05]  /*e5e0*/  BSYNC.RECONVERGENT B1 ;  /* 0x0000000000017941 */ /* 0x000fea0003800200 */
.L_x_1723:
[----:B------:R-:W-:Y:S05]  /*e5f0*/  BRA `(.L_x_1722) ;  /* 0x0000000000547947 */ /* 0x000fea0003800000 */
.L_x_1721:
[----:B------:R-:W0:Y:S02]  /*e600*/  LDCU UR5, c[0x0][0x398] ;  /* 0x00007300ff0577ac */ /* 0x000e240008000800 */
[----:B0-----:R-:W-:-:S13]  /*e610*/  ISETP.GE.U32.AND P1, PT, R21, UR5, PT ;  /* 0x0000000515007c0c */ /* 0x001fda000bf26070 */
[----:B------:R-:W-:Y:S05]  /*e620*/  @P1 BRA `(.L_x_1722) ;  /* 0x0000000000481947 */ /* 0x000fea0003800000 */
[----:B------:R-:W0:Y:S01]  /*e630*/  LDCU UR4, c[0x0][0x374] ;  /* 0x00006e80ff0477ac */ /* 0x000e220008000800 */
[----:B-----5:R-:W1:Y:S01]  /*e640*/  LDC R10, c[0x0][0x360] ;  /* 0x0000d800ff0a7b82 */ /* 0x020e620000000800 */
[----:B------:R-:W-:-:S07]  /*e650*/  MOV R9, R21 ;  /* 0x0000001500097202 */ /* 0x000fce0000000f00 */
[----:B------:R-:W2:Y:S08]  /*e660*/  LDC.64 R4, c[0x0][0x770] ;  /* 0x0001dc00ff047b82 */ /* 0x000eb00000000a00 */
[----:B------:R-:W3:Y:S01]  /*e670*/  LDC R12, c[0x0][0x364] ;  /* 0x0000d900ff0c7b82 */ /* 0x000ee20000000800 */
[----:B0-----:R-:W-:-:S07]  /*e680*/  IMAD R0, R0, UR4, RZ ;  /* 0x0000000400007c24 */ /* 0x001fce000f8e02ff */
.L_x_1725:
[----:B------:R-:W-:-:S05]  /*e690*/  IADD3 R7, PT, PT, R0, R9, RZ ;  /* 0x0000000900077210 */ /* 0x000fca0007ffe0ff */
[----:B-1----:R-:W-:-:S04]  /*e6a0*/  IMAD R7, R7, R10, R24 ;  /* 0x0000000a07077224 */ /* 0x002fc800078e0218 */
[----:B--2---:R-:W-:-:S06]  /*e6b0*/  IMAD.WIDE.U32 R6, R7, 0x2, R4 ;  /* 0x0000000207067825 */ /* 0x004fcc00078e0004 */
[----:B------:R-:W2:Y:S01]  /*e6c0*/  LDG.E.U16 R6, desc[UR36][R6.64] ;  /* 0x0000002406067981 */ /* 0x000ea2000c1e1500 */
[----:B---3--:R-:W-:Y:S01]  /*e6d0*/  IADD3 R9, PT, PT, R12, R9, RZ ;  /* 0x000000090c097210 */ /* 0x008fe20007ffe0ff */
[----:B------:R-:W-:-:S03]  /*e6e0*/  IMAD.U32 R17, R17, 0x10000, RZ ;  /* 0x0001000011117824 */ /* 0x000fc600078e00ff */
[----:B------:R-:W-:Y:S02]  /*e6f0*/  ISETP.GE.U32.AND P1, PT, R9, UR5, PT ;  /* 0x0000000509007c0c */ /* 0x000fe4000bf26070 */
[----:B--2---:R-:W-:-:S05]  /*e700*/  SHF.L.U32 R8, R6, 0x10, RZ ;  /* 0x0000001006087819 */ /* 0x004fca00000006ff */
[----:B------:R-:W-:-:S05]  /*e710*/  FMUL.FTZ R8, R17, R8 ;  /* 0x0000000811087220 */ /* 0x000fca0000410000 */
[----:B------:R-:W-:-:S04]  /*e720*/  F2FP.BF16.F32.PACK_AB R8, RZ, R8 ;  /* 0x00000008ff08723e */ /* 0x000fc800000010ff */
[----:B------:R-:W-:Y:S01]  /*e730*/  PRMT R17, R8, 0x7610, R17 ;  /* 0x0000761008117816 */ /* 0x000fe20000000011 */
[----:B------:R-:W-:Y:S06]  /*e740*/  @!P1 BRA `(.L_x_1725) ;  /* 0xfffffffc00d09947 */ /* 0x000fec000383ffff */
.L_x_1722:
[----:B------:R-:W-:Y:S05]  /*e750*/  BSYNC.RECONVERGENT B0 ;  /* 0x0000000000007941 */ /* 0x000fea0003800200 */
.L_x_1720:
[----:B------:R-:W0:Y:S01]  /*e760*/  LDCU UR6, c[0x0][0x360] ;  /* 0x00006c00ff0677ac */ /* 0x000e220008000800 */
[----:B------:R-:W-:Y:S01]  /*e770*/  UIADD3 UR7, UPT, UPT, UR7, 0x10, URZ ;  /* 0x0000001007077890 */ /* 0x000fe2000fffe0ff */
[----:B------:R-:W1:Y:S03]  /*e780*/  LDCU UR5, c[0x0][0x364] ;  /* 0x00006c80ff0577ac */ /* 0x000e660008000800 */
[----:B------:R-:W-:Y:S01]  /*e790*/  ULEA UR8, UR8, UR7, 0x18 ;  /* 0x0000000708087291 */ /* 0x000fe2000f8ec0ff */
[----:B------:R-:W2:Y:S01]  /*e7a0*/  LDCU UR4, c[0x0][0x39c] ;  /* 0x00007380ff0477ac */ /* 0x000ea20008000800 */
[----:B0-----:R-:W-:-:S05]  /*e7b0*/  IMAD R0, R21, UR6, R24 ;  /* 0x0000000615007c24 */ /* 0x001fca000f8e0218 */
[----:B------:R-:W-:Y:S01]  /*e7c0*/  LEA R0, R0, UR8, 0x1 ;  /* 0x0000000800007c11 */ /* 0x000fe2000f8e08ff */
[----:B-1----:R-:W-:-:S04]  /*e7d0*/  UISETP.GE.U32.AND UP1, UPT, UR5, 0x2, UPT ;  /* 0x000000020500788c */ /* 0x002fc8000bf26070 */
[----:B------:R0:W-:Y:S01]  /*e7e0*/  STS.U16 [R0], R17 ;  /* 0x0000001100007388 */ /* 0x0001e20000000400 */
[----:B--2---:R-:W-:-:S04]  /*e7f0*/  UISETP.NE.AND UP0, UPT, UR4, URZ, UPT ;  /* 0x000000ff0400728c */ /* 0x004fc8000bf05270 */
[----:B------:R-:W-:Y:S07]  /*e800*/  BRA.U !UP1, `(.L_x_1726) ;  /* 0x0000000109487547 */ /* 0x000fee000b800000 */
[----:B------:R-:W-:-:S05]  /*e810*/  UMOV UR4, UR5 ;  /* 0x0000000500047c82 */ /* 0x000fca0008000000 */
.L_x_1727:
        /* <DEDUP_REMOVED lines=10> */
[----:B-1----:R-:W1:Y:S02]  /*e8c0*/  @!P1 LDS.U16 R4, [R4] ;  /* 0x0000000004049984 */ /* 0x002e640000000400 */
[----:B-1---5:R-:W-:-:S05]  /*e8d0*/  @!P1 SHF.L.U32 R6, R4, 0x10, RZ ;  /* 0x0000001004069819 */ /* 0x022fca00000006ff */
[----:B------:R-:W-:-:S05]  /*e8e0*/  @!P1 FMUL.FTZ R5, R5, R6 ;  /* 0x0000000605059220 */ /* 0x000fca0000410000 */
[----:B------:R-:W-:-:S04]  /*e8f0*/  @!P1 F2FP.BF16.F32.PACK_AB R5, RZ, R5 ;  /* 0x00000005ff05923e */ /* 0x000fc800000010ff */
[----:B0-----:R-:W-:-:S05]  /*e900*/  @!P1 PRMT R17, R5, 0x7610, R17 ;  /* 0x0000761005119816 */ /* 0x001fca0000000011 */
[----:B------:R1:W-:Y:S01]  /*e910*/  @!P1 STS.U16 [R0], R17 ;  /* 0x0000001100009388 */ /* 0x0003e20000000400 */
[----:B------:R-:W-:Y:S05]  /*e920*/  BRA.U UP1, `(.L_x_1727) ;  /* 0xfffffffd01bc7547 */ /* 0x000fea000b83ffff */
.L_x_1726:
[----:B------:R-:W-:Y:S05]  /*e930*/  BRA.U !UP0, `(.L_x_1728) ;  /* 0x00000001089c7547 */ /* 0x000fea000b800000 */
[----:B------:R-:W-:Y:S02]  /*e940*/  UISETP.GE.U32.AND UP0, UPT, UR6, 0x21, UPT ;  /* 0x000000210600788c */ /* 0x000fe4000bf06070 */
[----:B------:R-:W-:-:S07]  /*e950*/  UMOV UR4, UR6 ;  /* 0x0000000600047c82 */ /* 0x000fce0008000000 */
[----:B------:R-:W-:Y:S05]  /*e960*/  BRA.U !UP0, `(.L_x_1729) ;  /* 0x0000000108587547 */ /* 0x000fea000b800000 */
[----:B------:R2:W-:Y:S01]  /*e970*/  STS.U16 [R0], R17 ;  /* 0x0000001100007388 */ /* 0x0005e20000000400 */
[----:B------:R-:W-:Y:S01]  /*e980*/  UISETP.GE.U32.AND UP0, UPT, UR6, 0x40, UPT ;  /* 0x000000400600788c */ /* 0x000fe2000bf06070 */
[----:B------:R-:W-:-:S08]  /*e990*/  UMOV UR4, 0x20 ;  /* 0x0000002000047882 */ /* 0x000fd00000000000 */
[----:B--2---:R-:W-:Y:S05]  /*e9a0*/  BRA.U !UP0, `(.L_x_1729) ;  /* 0x0000000108487547 */ /* 0x004fea000b800000 */
[----:B------:R-:W-:-:S05]  /*e9b0*/  UMOV UR5, UR6 ;  /* 0x0000000600057c82 */ /* 0x000fca0008000000 */
.L_x_1730:
        /* <DEDUP_REMOVED lines=10> */
[----:B--2---:R-:W2:Y:S02]  /*ea60*/  @!P1 LDS.U16 R4, [R0+UR8] ;  /* 0x0000000800049984 */ /* 0x004ea40008000400 */
[----:B--2---:R-:W-:-:S05]  /*ea70*/  @!P1 SHF.L.U32 R4, R4, 0x10, RZ ;  /* 0x0000001004049819 */ /* 0x004fca00000006ff */
[----:B------:R-:W-:-:S05]  /*ea80*/  @!P1 FMUL.FTZ R4, R5, R4 ;  /* 0x0000000405049220 */ /* 0x000fca0000410000 */
[----:B------:R-:W-:-:S04]  /*ea90*/  @!P1 F2FP.BF16.F32.PACK_AB R4, RZ, R4 ;  /* 0x00000004ff04923e */ /* 0x000fc800000010ff */
[----:B01----:R-:W-:-:S05]  /*eaa0*/  @!P1 PRMT R17, R4, 0x7610, R17 ;  /* 0x0000761004119816 */ /* 0x003fca0000000011 */
[----:B------:R2:W-:Y:S01]  /*eab0*/  @!P1 STS.U16 [R0], R17 ;  /* 0x0000001100009388 */ /* 0x0005e20000000400 */
[----:B------:R-:W-:Y:S05]  /*eac0*/  BRA.U UP0, `(.L_x_1730) ;  /* 0xfffffffd00bc7547 */ /* 0x000fea000b83ffff */
.L_x_1729:
[----:B------:R-:W-:Y:S01]  /*ead0*/  BAR.SYNC.DEFER_BLOCKING 0x0 ;  /* 0x0000000000007b1d */ /* 0x000fe20000010000 */
[----:B------:R-:W-:-:S09]  /*eae0*/  UISETP.GE.U32.AND UP0, UPT, UR4, 0x2, UPT ;  /* 0x000000020400788c */ /* 0x000fd2000bf06070 */
[----:B------:R-:W-:Y:S05]  /*eaf0*/  BRA.U !UP0, `(.L_x_1728) ;  /* 0x00000001082c7547 */ /* 0x000fea000b800000 */
[----:B012---:R-:W-:-:S07]  /*eb00*/  IMAD.MOV.U32 R0, RZ, RZ, 0x1 ;  /* 0x00000001ff007424 */ /* 0x007fce00078e00ff */
.L_x_1731:
[----:B-----5:R-:W-:-:S05]  /*eb10*/  SHF.L.U32 R6, R17, 0x10, RZ ;  /* 0x0000001011067819 */ /* 0x020fca00000006ff */
[----:B------:R0:W1:Y:S02]  /*eb20*/  SHFL.DOWN PT, R4, R6, R0, 0x1f ;  /* 0x08001f0006047589 */ /* 0x00006400000e0000 */
[----:B0-----:R-:W-:-:S05]  /*eb30*/  IMAD.SHL.U32 R0, R0, 0x2, RZ ;  /* 0x0000000200007824 */ /* 0x001fca00078e00ff */
[----:B------:R-:W-:Y:S01]  /*eb40*/  ISETP.GE.AND P1, PT, R0, UR4, PT ;  /* 0x0000000400007c0c */ /* 0x000fe2000bf26270 */
[----:B-1----:R-:W0:Y:S02]  /*eb50*/  F2F.BF16.F32 R4, R4 ;  /* 0x0000000400047304 */ /* 0x002e240000202000 */
[----:B0-----:R-:W-:-:S05]  /*eb60*/  SHF.L.U32 R5, R4, 0x10, RZ ;  /* 0x0000001004057819 */ /* 0x001fca00000006ff */
[----:B------:R-:W-:-:S05]  /*eb70*/  FMUL.FTZ R5, R6, R5 ;  /* 0x0000000506057220 */ /* 0x000fca0000410000 */
[----:B------:R-:W-:-:S04]  /*eb80*/  F2FP.BF16.F32.PACK_AB R5, RZ, R5 ;  /* 0x00000005ff05723e */ /* 0x000fc800000010ff */
[----:B------:R-:W-:Y:S01]  /*eb90*/  PRMT R17, R5, 0x7610, R17 ;  /* 0x0000761005117816 */ /* 0x000fe20000000011 */
[----:B------:R-:W-:Y:S06]  /*eba0*/  @!P1 BRA `(.L_x_1731) ;  /* 0xfffffffc00d89947 */ /* 0x000fec000383ffff */
.L_x_1728:
[----:B------:R-:W-:Y:S05]  /*ebb0*/  @!P0 EXIT ;  /* 0x000000000000894d */ /* 0x000fea0003800000 */
[----:B------:R-:W3:Y:S02]  /*ebc0*/  LDCU.64 UR4, c[0x0][0x768] ;  /* 0x0000ed00ff0477ac */ /* 0x000ee40008000a00 */
[----:B---3--:R-:W-:-:S04]  /*ebd0*/  UISETP.NE.U32.AND UP0, UPT, UR4, URZ, UPT ;  /* 0x000000ff0400728c */ /* 0x008fc8000bf05070 */
[----:B------:R-:W-:-:S09]  /*ebe0*/  UISETP.NE.AND.EX UP0, UPT, UR5, URZ, UPT, UP0 ;  /* 0x000000ff0500728c */ /* 0x000fd2000bf05300 */
[----:B------:R-:W-:Y:S05]  /*ebf0*/  BRA.U UP0, `(.L_x_1732) ;  /* 0x0000000100a47547 */ /* 0x000fea000b800000 */
[----:B------:R-:W3:Y:S01]  /*ec00*/  LDCU.U8 UR6, c[0x0][0x788] ;  /* 0x0000f100ff0677ac */ /* 0x000ee20008000000 */
[----:B------:R-:W4:Y:S01]  /*ec10*/  LDCU.64 UR4, c[0x0][0x758] ;  /* 0x0000eb00ff0477ac */ /* 0x000f220008000a00 */
[----:B------:R-:W0:Y:S01]  /*ec20*/  LDCU.U8 UR7, c[0x0][0x789] ;  /* 0x0000f120ff0777ac */ /* 0x000e220008000000 */
[----:B---3--:R-:W-:Y:S01]  /*ec30*/  UISETP.NE.AND UP0, UPT, UR6, URZ, UPT ;  /* 0x000000ff0600728c */ /* 0x008fe2000bf05270 */
[----:B----4-:R-:W-:-:S04]  /*ec40*/  IADD3 R2, P0, PT, R16, UR4, RZ ;  /* 0x0000000410027c10 */ /* 0x010fc8000ff1e0ff */
[----:B------:R-:W-:Y:S01]  /*ec50*/  IADD3.X R3, PT, PT, RZ, UR5, RZ, P0, !PT ;  /* 0x00000005ff037c10 */ /* 0x000fe200087fe4ff */
[----:B0-----:R-:W-:-:S03]  /*ec60*/  UISETP.NE.AND UP1, UPT, UR7, URZ, UPT ;  /* 0x000000ff0700728c */ /* 0x001fc6000bf25270 */
[----:B------:R-:W-:Y:S08]  /*ec70*/  BRA.U !UP0, `(.L_x_1733) ;  /* 0x0000000108187547 */ /* 0x000ff0000b800000 */
[----:B-12---:R-:W2:Y:S01]  /*ec80*/  LDG.E.U16 R0, desc[UR36][R2.64] ;  /* 0x0000002402007981 */ /* 0x006ea2000c1e1500 */
[----:B------:R-:W-:Y:S01]  /*ec90*/  SHF.L.U32 R17, R17, 0x10, RZ ;  /* 0x0000001011117819 */ /* 0x000fe200000006ff */
[----:B--2---:R-:W-:-:S04]  /*eca0*/  IMAD.U32 R0, R0, 0x10000, RZ ;  /* 0x0001000000007824 */ /* 0x004fc800078e00ff */
[----:B------:R-:W-:-:S05]  /*ecb0*/  FMUL.FTZ R0, R17, R0 ;  /* 0x0000000011007220 */ /* 0x000fca0000410000 */
[----:B------:R-:W-:-:S04]  /*ecc0*/  F2FP.BF16.F32.PACK_AB R0, RZ, R0 ;  /* 0x00000000ff00723e */ /* 0x000fc800000010ff */
[----:B------:R-:W-:-:S07]  /*ecd0*/  PRMT R17, R0, 0x7610, R17 ;  /* 0x0000761000117816 */ /* 0x000fce0000000011 */
.L_x_1733:
[----:B------:R-:W-:Y:S05]  /*ece0*/  BRA.U !UP1, `(.L_x_1734) ;  /* 0x0000000109607547 */ /* 0x000fea000b800000 */
[----:B------:R-:W0:Y:S02]  /*ecf0*/  LDCU UR4, c[0x0][0x78c] ;  /* 0x0000f180ff0477ac */ /* 0x000e240008000800 */
[----:B0-----:R-:W-:-:S09]  /*ed00*/  UISETP.NE.AND UP0, UPT, UR4, 0x1, UPT ;  /* 0x000000010400788c */ /* 0x001fd2000bf05270 */
[----:B------:R-:W-:Y:S05]  /*ed10*/  BRA.U !UP0, `(.L_x_1735) ;  /* 0x0000000108407547 */ /* 0x000fea000b800000 */
[----:B------:R-:W-:Y:S01]  /*ed20*/  MOV R2, 0x660 ;  /* 0x0000066000027802 */ /* 0x000fe20000000f00 */
[----:B------:R-:W0:Y:S01]  /*ed30*/  LDCU.64 UR4, c[0x4][0x650] ;  /* 0x0100ca00ff0477ac */ /* 0x000e220008000a00 */
[----:B-----5:R-:W-:Y:S01]  /*ed40*/  HFMA2 R8, -RZ, RZ, 0, 4.4763088226318359375e-05 ;  /* 0x000002efff087431 */ /* 0x020fe200000001ff */
[----:B------:R-:W-:Y:S01]  /*ed50*/  MOV R12, 0x1 ;  /* 0x00000001000c7802 */ /* 0x000fe20000000f00 */
[----:B------:R-:W-:Y:S01]  /*ed60*/  IMAD.MOV.U32 R13, RZ, RZ, RZ ;  /* 0x000000ffff0d7224 */ /* 0x000fe200078e00ff */
[----:B------:R-:W3:Y:S01]  /*ed70*/  LDCU.64 UR6, c[0x4][0x640] ;  /* 0x0100c800ff0677ac */ /* 0x000ee20008000a00 */
[----:B------:R-:W4:Y:S01]  /*ed80*/  LDC.64 R2, c[0x4][R2] ;  /* 0x0100000002027b82 */ /* 0x000f220000000a00 */
[----:B------:R-:W1:Y:S01]  /*ed90*/  LDCU.64 UR8, c[0x4][0x4a8] ;  /* 0x01009500ff0877ac */ /* 0x000e620008000a00 */
[----:B0-----:R-:W-:Y:S02]  /*eda0*/  MOV R4, UR4 ;  /* 0x0000000400047c02 */ /* 0x001fe40008000f00 */
[----:B------:R-:W-:Y:S01]  /*edb0*/  MOV R5, UR5 ;  /* 0x0000000500057c02 */ /* 0x000fe20008000f00 */
[----:B---3--:R-:W-:Y:S01]  /*edc0*/  IMAD.U32 R6, RZ, RZ, UR6 ;  /* 0x00000006ff067e24 */ /* 0x008fe2000f8e00ff */
[----:B------:R-:W-:-:S02]  /*edd0*/  MOV R7, UR7 ;  /* 0x0000000700077c02 */ /* 0x000fc40008000f00 */
[----:B-1----:R-:W-:Y:S01]  /*ede0*/  MOV R10, UR8 ;  /* 0x00000008000a7c02 */ /* 0x002fe20008000f00 */
[----:B------:R-:W-:-:S07]  /*edf0*/  IMAD.U32 R11, RZ, RZ, UR9 ;  /* 0x00000009ff0b7e24 */ /* 0x000fce000f8e00ff */
[----:B------:R-:W-:-:S07]  /*ee00*/  LEPC R20, `(.L_x_1735) ;  /* 0x000000001014794e */ /* 0x000fce0000000000 */
[----:B--2-4-:R-:W-:Y:S05]  /*ee10*/  CALL.ABS.NOINC R2 ;  /* 0x0000000002007343 */ /* 0x014fea0003c00000 */
.L_x_1735:
[----:B------:R-:W0:Y:S02]  /*ee20*/  LDCU.64 UR4, c[0x0][0x758] ;  /* 0x0000eb00ff0477ac */ /* 0x000e240008000a00 */
[----:B0-----:R-:W-:-:S04]  /*ee30*/  IADD3 R2, P0, PT, R16, UR4, RZ ;  /* 0x0000000410027c10 */ /* 0x001fc8000ff1e0ff */
[----:B------:R-:W-:-:S05]  /*ee40*/  IADD3.X R3, PT, PT, RZ, UR5, RZ, P0, !PT ;  /* 0x00000005ff037c10 */ /* 0x000fca00087fe4ff */
[----:B------:R-:W-:Y:S01]  /*ee50*/  STG.E.U16 desc[UR36][R2.64], R17 ;  /* 0x0000001102007986 */ /* 0x000fe2000c101524 */
[----:B------:R-:W-:Y:S05]  /*ee60*/  EXIT ;  /* 0x000000000000794d */ /* 0x000fea0003800000 */
.L_x_1734:
[----:B------:R-:W-:Y:S01]  /*ee70*/  STG.E.U16 desc[UR36][R2.64], R17 ;  /* 0x0000001102007986 */ /* 0x000fe2000c101524 */
[----:B------:R-:W-:Y:S05]  /*ee80*/  EXIT ;  /* 0x000000000000794d */ /* 0x000fea0003800000 */
.L_x_1732:
[----:B------:R-:W3:Y:S01]  /*ee90*/  LDCU.U8 UR4, c[0x0][0x788] ;  /* 0x0000f100ff0477ac */ /* 0x000ee20008000000 */
[----:B------:R-:W4:Y:S01]  /*eea0*/  LDCU.U8 UR5, c[0x0][0x789] ;  /* 0x0000f120ff0577ac */ /* 0x000f220008000000 */
[----:B---3--:R-:W-:Y:S02]  /*eeb0*/  UISETP.NE.AND UP0, UPT, UR4, URZ, UPT ;  /* 0x000000ff0400728c */ /* 0x008fe4000bf05270 */
[----:B----4-:R-:W-:-:S07]  /*eec0*/  UISETP.NE.AND UP1, UPT, UR5, URZ, UPT ;  /* 0x000000ff0500728c */ /* 0x010fce000bf25270 */
[----:B------:R-:W-:Y:S05]  /*eed0*/  BRA.U !UP0, `(.L_x_1736) ;  /* 0x0000000108187547 */ /* 0x000fea000b800000 */
[----:B012---:R-:W2:Y:S01]  /*eee0*/  LDG.E.U16 R0, desc[UR36][R2.64] ;  /* 0x0000002402007981 */ /* 0x007ea2000c1e1500 */
[----:B------:R-:W-:Y:S01]  /*eef0*/  SHF.L.U32 R17, R17, 0x10, RZ ;  /* 0x0000001011117819 */ /* 0x000fe200000006ff */
[----:B--2---:R-:W-:-:S04]  /*ef00*/  IMAD.U32 R0, R0, 0x10000, RZ ;  /* 0x0001000000007824 */ /* 0x004fc800078e00ff */
[----:B------:R-:W-:-:S05]  /*ef10*/  FMUL.FTZ R0, R17, R0 ;  /* 0x0000000011007220 */ /* 0x000fca0000410000 */
[----:B------:R-:W-:-:S04]  /*ef20*/  F2FP.BF16.F32.PACK_AB R0, RZ, R0 ;  /* 0x00000000ff00723e */ /* 0x000fc800000010ff */
[----:B------:R-:W-:-:S07]  /*ef30*/  PRMT R17, R0, 0x7610, R17 ;  /* 0x0000761000117816 */ /* 0x000fce0000000011 */
.L_x_1736:
[----:B------:R-:W-:Y:S05]  /*ef40*/  BRA.U !UP1, `(.L_x_1737) ;  /* 0x0000000109607547 */ /* 0x000fea000b800000 */
[----:B------:R-:W3:Y:S02]  /*ef50*/  LDCU UR4, c[0x0][0x78c] ;  /* 0x0000f180ff0477ac */ /* 0x000ee40008000800 */
[----:B---3--:R-:W-:-:S09]  /*ef60*/  UISETP.NE.AND UP0, UPT, UR4, 0x1, UPT ;  /* 0x000000010400788c */ /* 0x008fd2000bf05270 */
[----:B------:R-:W-:Y:S05]  /*ef70*/  BRA.U !UP0, `(.L_x_1738) ;  /* 0x0000000108407547 */ /* 0x000fea000b800000 */
[----:B------:R-:W-:Y:S01]  /*ef80*/  MOV R2, 0x660 ;  /* 0x0000066000027802 */ /* 0x000fe20000000f00 */
[----:B------:R-:W3:Y:S01]  /*ef90*/  LDCU.64 UR4, c[0x4][0x650] ;  /* 0x0100ca00ff0477ac */ /* 0x000ee20008000a00 */
[----:B-----5:R-:W-:Y:S01]  /*efa0*/  HFMA2 R8, -RZ, RZ, 0, 4.4763088226318359375e-05 ;  /* 0x000002efff087431 */ /* 0x020fe200000001ff */
[----:B------:R-:W-:Y:S01]  /*efb0*/  MOV R12, 0x1 ;  /* 0x00000001000c7802 */ /* 0x000fe20000000f00 */
[----:B------:R-:W-:Y:S01]  /*efc0*/  IMAD.MOV.U32 R13, RZ, RZ, RZ ;  /* 0x000000ffff0d7224 */ /* 0x000fe200078e00ff */
[----:B------:R-:W4:Y:S01]  /*efd0*/  LDCU.64 UR6, c[0x4][0x640] ;  /* 0x0100c800ff0677ac */ /* 0x000f220008000a00 */
[----:B------:R-:W0:Y:S01]  /*efe0*/  LDC.64 R2, c[0x4][R2] ;  /* 0x0100000002027b82 */ /* 0x000e220000000a00 */
[----:B------:R-:W1:Y:S01]  /*eff0*/  LDCU.64 UR8, c[0x4][0x4a8] ;  /* 0x01009500ff0877ac */ /* 0x000e620008000a00 */
[----:B---3--:R-:W-:Y:S02]  /*f000*/  MOV R4, UR4 ;  /* 0x0000000400047c02 */ /* 0x008fe40008000f00 */
[----:B------:R-:W-:Y:S01]  /*f010*/  MOV R5, UR5 ;  /* 0x0000000500057c02 */ /* 0x000fe20008000f00 */
[----:B----4-:R-:W-:Y:S01]  /*f020*/  IMAD.U32 R6, RZ, RZ, UR6 ;  /* 0x00000006ff067e24 */ /* 0x010fe2000f8e00ff */
[----:B------:R-:W-:-:S02]  /*f030*/  MOV R7, UR7 ;  /* 0x0000000700077c02 */ /* 0x000fc40008000f00 */
[----:B-1----:R-:W-:Y:S01]  /*f040*/  MOV R10, UR8 ;  /* 0x00000008000a7c02 */ /* 0x002fe20008000f00 */
[----:B------:R-:W-:-:S07]  /*f050*/  IMAD.U32 R11, RZ, RZ, UR9 ;  /* 0x00000009ff0b7e24 */ /* 0x000fce000f8e00ff */
[----:B------:R-:W-:-:S07]  /*f060*/  LEPC R20, `(.L_x_1738) ;  /* 0x000000001014794e */ /* 0x000fce0000000000 */
[----:B0-2---:R-:W-:Y:S05]  /*f070*/  CALL.ABS.NOINC R2 ;  /* 0x0000000002007343 */ /* 0x005fea0003c00000 */
.L_x_1738:
[----:B------:R-:W3:Y:S02]  /*f080*/  LDCU.64 UR4, c[0x0][0x758] ;  /* 0x0000eb00ff0477ac */ /* 0x000ee40008000a00 */
[----:B---3--:R-:W-:-:S04]  /*f090*/  IADD3 R2, P0, PT, R16, UR4, RZ ;  /* 0x0000000410027c10 */ /* 0x008fc8000ff1e0ff */
[----:B------:R-:W-:-:S05]  /*f0a0*/  IADD3.X R3, PT, PT, RZ, UR5, RZ, P0, !PT ;  /* 0x00000005ff037c10 */ /* 0x000fca00087fe4ff */
[----:B------:R-:W-:Y:S01]  /*f0b0*/  STG.E.U16 desc[UR36][R2.64], R17 ;  /* 0x0000001102007986 */ /* 0x000fe2000c101524 */
[----:B------:R-:W-:Y:S05]  /*f0c0*/  EXIT ;  /* 0x000000000000794d */ /* 0x000fea0003800000 */
.L_x_1737:
[----:B------:R-:W-:Y:S01]  /*f0d0*/  STG.E.U16 desc[UR36][R2.64], R17 ;  /* 0x0000001102007986 */ /* 0x000fe2000c101524 */
[----:B------:R-:W-:Y:S05]  /*f0e0*/  EXIT ;  /* 0x000000000000794d */ /* 0x000fea0003800000 */
.L_x_1714:
[----:B------:R-:W0:Y:S02]  /*f0f0*/  LDCU UR4, c[0x0][0x38c] ;  /* 0x00007180ff0477ac */ /* 0x000e240008000800 */
[----:B0-----:R-:W-:-:S13]  /*f100*/  ISETP.GE.AND P0, PT, R5, UR4, PT ;  /* 0x0000000405007c0c */ /* 0x001fda000bf06270 */
[----:B------:R-:W-:Y:S05]  /*f110*/  @P0 EXIT ;  /* 0x000000000000094d */ /* 0x000fea0003800000 */
[----:B------:R-:W0:Y:S01]  /*f120*/  LDCU UR4, c[0x0][0x39c] ;  /* 0x00007380ff0477ac */ /* 0x000e220008000800 */
[----:B------:R-:W-:Y:S02]  /*f130*/  ISETP.NE.AND P1, PT, R24, RZ, PT ;  /* 0x000000ff1800720c */ /* 0x000fe40003f25270 */
[----:B0-----:R-:W-:-:S13]  /*f140*/  ISETP.NE.AND P0, PT, RZ, UR4, PT ;  /* 0x00000004ff007c0c */ /* 0x001fda000bf05270 */
[----:B------:R-:W-:Y:S05]  /*f150*/  @P0 EXIT P1 ;  /* 0x000000000000094d */ /* 0x000fea0000800000 */
[----:B------:R-:W0:Y:S01]  /*f160*/  LDCU UR4, c[0x0][0x3a0] ;  /* 0x00007400ff0477ac */ /* 0x000e220008000800 */
[----:B------:R-:W-:Y:S02]  /*f170*/  ISETP.NE.AND P1, PT, R21, RZ, PT ;  /* 0x000000ff1500720c */ /* 0x000fe40003f25270 */
[----:B0-----:R-:W-:-:S13]  /*f180*/  ISETP.NE.AND P0, PT, RZ, UR4, PT ;  /* 0x00000004ff007c0c */ /* 0x001fda000bf05270 */
[----:B------:R-:W-:Y:S05]  /*f190*/  @P0 EXIT P1 ;  /* 0x000000000000094d */ /* 0x000fea0000800000 */
[----:B------:R-:W-:-:S04]  /*f1a0*/  UISETP.NE.U32.AND UP0, UPT, UR6, URZ, UPT ;  /* 0x000000ff0600728c */ /* 0x000fc8000bf05070 */
[----:B------:R-:W-:-:S09]  /*f1b0*/  UISETP.NE.AND.EX UP0, UPT, UR7, URZ, UPT, UP0 ;  /* 0x000000ff0700728c */ /* 0x000fd2000bf05300 */
[----:B------:R-:W-:Y:S05]  /*f1c0*/  BRA.U UP0, `(.L_x_1739) ;  /* 0x0000000100a47547 */ /* 0x000fea000b800000 */
[----:B------:R-:W0:Y:S01]  /*f1d0*/  LDCU.U8 UR6, c[0x0][0x788] ;  /* 0x0000f100ff0677ac */ /* 0x000e220008000000 */
[----:B------:R-:W1:Y:S01]  /*f1e0*/  LDCU.64 UR4, c[0x0][0x758] ;  /* 0x0000eb00ff0477ac */ /* 0x000e620008000a00 */
[----:B------:R-:W2:Y:S01]  /*f1f0*/  LDCU.U8 UR7, c[0x0][0x789] ;  /* 0x0000f120ff0777ac */ /* 0x000ea20008000000 */
[----:B0-----:R-:W-:Y:S01]  /*f200*/  UISETP.NE.AND UP0, UPT, UR6, URZ, UPT ;  /* 0x000000ff0600728c */ /* 0x001fe2000bf05270 */
[----:B-1----:R-:W-:-:S04]  /*f210*/  IADD3 R2, P0, PT, R16, UR4, RZ ;  /* 0x0000000410027c10 */ /* 0x002fc8000ff1e0ff */
[----:B------:R-:W-:Y:S01]  /*f220*/  IADD3.X R3, PT, PT, RZ, UR5, RZ, P0, !PT ;  /* 0x00000005ff037c10 */ /* 0x000fe200087fe4ff */
[----:B--2---:R-:W-:-:S03]  /*f230*/  UISETP.NE.AND UP1, UPT, UR7, URZ, UPT ;  /* 0x000000ff0700728c */ /* 0x004fc6000bf25270 */
[----:B------:R-:W-:Y:S08]  /*f240*/  BRA.U !UP0, `(.L_x_1740) ;  /* 0x0000000108187547 */ /* 0x000ff0000b800000 */
[----:B------:R-:W2:Y:S01]  /*f250*/  LDG.E.U16 R0, desc[UR36][R2.64] ;  /* 0x0000002402007981 */ /* 0x000ea2000c1e1500 */
[----:B------:R-:W-:Y:S01]  /*f260*/  IMAD.U32 R17, R17, 0x10000, RZ ;  /* 0x0001000011117824 */ /* 0x000fe200078e00ff */
[----:B--2---:R-:W-:-:S05]  /*f270*/  SHF.L.U32 R0, R0, 0x10, RZ ;  /* 0x0000001000007819 */ /* 0x004fca00000006ff */
[----:B------:R-:W-:-:S05]  /*f280*/  FMUL.FTZ R0, R17, R0 ;  /* 0x0000000011007220 */ /* 0x000fca0000410000 */
[----:B------:R-:W-:-:S04]  /*f290*/  F2FP.BF16.F32.PACK_AB R0, RZ, R0 ;  /* 0x00000000ff00723e */ /* 0x000fc800000010ff */
[----:B------:R-:W-:-:S07]  /*f2a0*/  PRMT R17, R0, 0x7610, R17 ;  /* 0x0000761000117816 */ /* 0x000fce0000000011 */
.L_x_1740:
[----:B------:R-:W-:Y:S05]  /*f2b0*/  BRA.U !UP1, `(.L_x_1741) ;  /* 0x0000000109607547 */ /* 0x000fea000b800000 */
[----:B------:R-:W0:Y:S02]  /*f2c0*/  LDCU UR4, c[0x0][0x78c] ;  /* 0x0000f180ff0477ac */ /* 0x000e240008000800 */
[----:B0-----:R-:W-:-:S09]  /*f2d0*/  UISETP.NE.AND UP0, UPT, UR4, 0x1, UPT ;  /* 0x000000010400788c */ /* 0x001fd2000bf05270 */
[----:B------:R-:W-:Y:S05]  /*f2e0*/  BRA.U !UP0, `(.L_x_1742) ;  /* 0x0000000108407547 */ /* 0x000fea000b800000 */
[----:B------:R-:W-:Y:S01]  /*f2f0*/  MOV R2, 0x660 ;  /* 0x0000066000027802 */ /* 0x000fe20000000f00 */
[----:B------:R-:W0:Y:S01]  /*f300*/  LDCU.64 UR4, c[0x4][0x650] ;  /* 0x0100ca00ff0477ac */ /* 0x000e220008000a00 */
[----:B-----5:R-:W-:Y:S02]  /*f310*/  HFMA2 R8, -RZ, RZ, 0, 4.4763088226318359375e-05 ;  /* 0x000002efff087431 */ /* 0x020fe400000001ff */
[----:B------:R-:W-:Y:S01]  /*f320*/  IMAD.MOV.U32 R12, RZ, RZ, 0x1 ;  /* 0x00000001ff0c7424 */ /* 0x000fe200078e00ff */
[----:B------:R-:W-:Y:S01]  /*f330*/  MOV R13, RZ ;  /* 0x000000ff000d7202 */ /* 0x000fe20000000f00 */
[----:B------:R-:W1:Y:S01]  /*f340*/  LDCU.64 UR6, c[0x4][0x640] ;  /* 0x0100c800ff0677ac */ /* 0x000e620008000a00 */
[----:B------:R-:W2:Y:S01]  /*f350*/  LDC.64 R2, c[0x4][R2] ;  /* 0x0100000002027b82 */ /* 0x000ea20000000a00 */
[----:B------:R-:W3:Y:S01]  /*f360*/  LDCU.64 UR8, c[0x4][0x4a8] ;  /* 0x01009500ff0877ac */ /* 0x000ee20008000a00 */
[----:B0-----:R-:W-:Y:S01]  /*f370*/  MOV R4, UR4 ;  /* 0x0000000400047c02 */ /* 0x001fe20008000f00 */
[----:B------:R-:W-:Y:S01]  /*f380*/  IMAD.U32 R5, RZ, RZ, UR5 ;  /* 0x00000005ff057e24 */ /* 0x000fe2000f8e00ff */
[----:B-1----:R-:W-:-:S02]  /*f390*/  MOV R6, UR6 ;  /* 0x0000000600067c02 */ /* 0x002fc40008000f00 */
[----:B------:R-:W-:Y:S01]  /*f3a0*/  MOV R7, UR7 ;  /* 0x0000000700077c02 */ /* 0x000fe20008000f00 */
[----:B---3--:R-:W-:Y:S01]  /*f3b0*/  IMAD.U32 R10, RZ, RZ, UR8 ;  /* 0x00000008ff0a7e24 */ /* 0x008fe2000f8e00ff */
[----:B------:R-:W-:-:S07]  /*f3c0*/  MOV R11, UR9 ;  /* 0x00000009000b7c02 */ /* 0x000fce0008000f00 */
[----:B------:R-:W-:-:S07]  /*f3d0*/  LEPC R20, `(.L_x_1742) ;  /* 0x000000001014794e */ /* 0x000fce0000000000 */
[----:B--2---:R-:W-:Y:S05]  /*f3e0*/  CALL.ABS.NOINC R2 ;  /* 0x0000000002007343 */ /* 0x004fea0003c00000 */
.L_x_1742:
[----:B------:R-:W0:Y:S02]  /*f3f0*/  LDCU.64 UR4, c[0x0][0x758] ;  /* 0x0000eb00ff0477ac */ /* 0x000e240008000a00 */
[----:B0-----:R-:W-:-:S04]  /*f400*/  IADD3 R2, P0, PT, R16, UR4, RZ ;  /* 0x0000000410027c10 */ /* 0x001fc8000ff1e0ff */
[----:B------:R-:W-:-:S05]  /*f410*/  IADD3.X R3, PT, PT, RZ, UR5, RZ, P0, !PT ;  /* 0x00000005ff037c10 */ /* 0x000fca00087fe4ff */
[----:B------:R-:W-:Y:S01]  /*f420*/  STG.E.U16 desc[UR36][R2.64], R17 ;  /* 0x0000001102007986 */ /* 0x000fe2000c101524 */
[----:B------:R-:W-:Y:S05]  /*f430*/  EXIT ;  /* 0x000000000000794d */ /* 0x000fea0003800000 */
.L_x_1741:
[----:B------:R-:W-:Y:S01]  /*f440*/  STG.E.U16 desc[UR36][R2.64], R17 ;  /* 0x0000001102007986 */ /* 0x000fe2000c101524 */
[----:B------:R-:W-:Y:S05]  /*f450*/  EXIT ;  /* 0x000000000000794d */ /* 0x000fea0003800000 */
.L_x_1739:
[----:B------:R-:W0:Y:S01]  /*f460*/  LDCU.U8 UR4, c[0x0][0x788] ;  /* 0x0000f100ff0477ac */ /* 0x000e220008000000 */
[----:B------:R-:W1:Y:S01]  /*f470*/  LDCU.U8 UR5, c[0x0][0x789] ;  /* 0x0000f120ff0577ac */ /* 0x000e620008000000 */
[----:B0-----:R-:W-:Y:S02]  /*f480*/  UISETP.NE.AND UP0, UPT, UR4, URZ, UPT ;  /* 0x000000ff0400728c */ /* 0x001fe4000bf05270 */
[----:B-1----:R-:W-:-:S07]  /*f490*/  UISETP.NE.AND UP1, UPT, UR5, URZ, UPT ;  /* 0x000000ff0500728c */ /* 0x002fce000bf25270 */
[----:B------:R-:W-:Y:S05]  /*f4a0*/  BRA.U !UP0, `(.L_x_1743) ;  /* 0x0000000108187547 */ /* 0x000fea000b800000 */
[----:B------:R-:W2:Y:S01]  /*f4b0*/  LDG.E.U16 R0, desc[UR36][R2.64] ;  /* 0x0000002402007981 */ /* 0x000ea2000c1e1500 */
[----:B------:R-:W-:Y:S01]  /*f4c0*/  IMAD.U32 R17, R17, 0x10000, RZ ;  /* 0x0001000011117824 */ /* 0x000fe200078e00ff */
[----:B--2---:R-:W-:-:S05]  /*f4d0*/  SHF.L.U32 R0, R0, 0x10, RZ ;  /* 0x0000001000007819 */ /* 0x004fca00000006ff */
[----:B------:R-:W-:-:S05]  /*f4e0*/  FMUL.FTZ R0, R17, R0 ;  /* 0x0000000011007220 */ /* 0x000fca0000410000 */
[----:B------:R-:W-:-:S04]  /*f4f0*/  F2FP.BF16.F32.PACK_AB R0, RZ, R0 ;  /* 0x00000000ff00723e */ /* 0x000fc800000010ff */
[----:B------:R-:W-:-:S07]  /*f500*/  PRMT R17, R0, 0x7610, R17 ;  /* 0x0000761000117816 */ /* 0x000fce0000000011 */
.L_x_1743:
        /* <DEDUP_REMOVED lines=20> */
.L_x_1745:
[----:B------:R-:W0:Y:S02]  /*f650*/  LDCU.64 UR4, c[0x0][0x758] ;  /* 0x0000eb00ff0477ac */ /* 0x000e240008000a00 */
[----:B0-----:R-:W-:-:S04]  /*f660*/  IADD3 R2, P0, PT, R16, UR4, RZ ;  /* 0x0000000410027c10 */ /* 0x001fc8000ff1e0ff */
[----:B------:R-:W-:-:S05]  /*f670*/  IADD3.X R3, PT, PT, RZ, UR5, RZ, P0, !PT ;  /* 0x00000005ff037c10 */ /* 0x000fca00087fe4ff */
[----:B------:R-:W-:Y:S01]  /*f680*/  STG.E.U16 desc[UR36][R2.64], R17 ;  /* 0x0000001102007986 */ /* 0x000fe2000c101524 */
[----:B------:R-:W-:Y:S05]  /*f690*/  EXIT ;  /* 0x000000000000794d */ /* 0x000fea0003800000 */
.L_x_1744:
[----:B------:R-:W-:Y:S01]  /*f6a0*/  STG.E.U16 desc[UR36][R2.64], R17 ;  /* 0x0000001102007986 */ /* 0x000fe2000c101524 */
[----:B------:R-:W-:Y:S05]  /*f6b0*/  EXIT ;  /* 0x000000000000794d */ /* 0x000fea0003800000 */
.L_x_1746:
        /* <DEDUP_REMOVED lines=12> */
.L_x_8851:


//--------------------- .text._ZN2at6native13reduce_kernelILi256ELi2ENS0_8ReduceOpIN3c108BFloat16ENS0_14func_wrapper_tIS4_NS0_55_GLOBAL__N__0955718d_22_SparseCsrTensorMath_cu_868dd54514ReductionMulOpIS4_EEEEjS4_Li4ELi4EEEEEvT1_ --------------------------
	.section	.text._ZN2at6native13reduce_kernelILi256ELi2ENS0_8ReduceOpIN3c108BFloat16ENS0_14func_wrapper_tIS4_NS0_55_GLOBAL__N__0955718d_22_SparseCsrTensorMath_cu_868dd54514ReductionMulOpIS4_EEEEjS4_Li4ELi4EEEEEvT1_,"ax",@progbits
	.align	128
.text._ZN2at6native13reduce_kernelILi256ELi2ENS0_8ReduceOpIN3c108BFloat16ENS0_14func_wrapper_tIS4_NS0_55_GLOBAL__N__0955718d_22_SparseCsrTensorMath_cu_868dd54514ReductionMulOpIS4_EEEEjS4_Li4ELi4EEEEEvT1_:
        .type           _ZN2at6native13reduce_kernelILi256ELi2ENS0_8ReduceOpIN3c108BFloat16ENS0_14func_wrapper_tIS4_NS0_55_GLOBAL__N__0955718d_22_SparseCsrTensorMath_cu_868dd54514ReductionMulOpIS4_EEEEjS4_Li4ELi4EEEEEvT1_,@function
        .size           _ZN2at6native13reduce_kernelILi256ELi2ENS0_8ReduceOpIN3c108BFloat16ENS0_14func_wrapper_tIS4_NS0_55_GLOBAL__N__0955718d_22_SparseCsrTensorMath_cu_868dd54514ReductionMulOpIS4_EEEEjS4_Li4ELi4EEEEEvT1_,(.L_x_8852 - _ZN2at6native13reduce_kernelILi256ELi2ENS0_8ReduceOpIN3c108BFloat16ENS0_14func_wrapper_tIS4_NS0_55_GLOBAL__N__0955718d_22_SparseCsrTensorMath_cu_868dd54514ReductionMulOpIS4_EEEEjS4_Li4ELi4EEEEEvT1_)
        .other          _ZN2at6native13reduce_kernelILi256ELi2ENS0_8ReduceOpIN3c108BFloat16ENS0_14func_wrapper_tIS4_NS0_55_GLOBAL__N__0955718d_22_SparseCsrTensorMath_cu_868dd54514ReductionMulOpIS4_EEEEjS4_Li4ELi4EEEEEvT1_,@"STO_CUDA_ENTRY STV_DEFAULT"
_ZN2at6native13reduce_kernelILi256ELi2ENS0_8ReduceOpIN3c108BFloat16ENS0_14func_wrapper_tIS4_NS0_55_GLOBAL__N__0955718d_22_SparseCsrTensorMath_cu_868dd54514ReductionMulOpIS4_EEEEjS4_Li4ELi4EEEEEvT1_:
[----:B------:R-:W0:Y:S01]  /*0000*/  LDC R1, c[0x0][0x37c] ;  /* 0x0000df00ff017b82 */ /* 0x000e220000000800 */
[----:B------:R-:W1:Y:S01]  /*0010*/  S2R R18, SR_TID.X ;  /* 0x0000000000127919 */ /* 0x000e620000002100 */
[----:B------:R-:W1:Y:S01]  /*0020*/  LDCU.128 UR8, c[0x0][0x3a0] ;  /* 0x00007400ff0877ac */ /* 0x000e620008000c00 */
[----:B------:R-:W-:Y:S01]  /*0030*/  HFMA2 R24, -RZ, RZ, 0, 0 ;  /* 0x00000000ff187431 */ /* 0x000fe200000001ff */
[----:B------:R-:W2:Y:S01]  /*0040*/  S2R R23, SR_TID.Y ;  /* 0x0000000000177919 */ /* 0x000ea20000002200 */
[----:B------:R-:W3:Y:S01]  /*0050*/  LDCU UR4, c[0x0][0x558] ;  /* 0x0000ab00ff0477ac */ /* 0x000ee20008000800 */
[----:B------:R-:W4:Y:S01]  /*0060*/  S2R R19, SR_CTAID.X ;  /* 0x0000000000137919 */ /* 0x000f220000002500 */
[----:B------:R-:W5:Y:S01]  /*0070*/  LDCU UR6, c[0x0][0x39c] ;  /* 0x00007380ff0677ac */ /* 0x000f620008000800 */
[----:B------:R-:W4:Y:S01]  /*0080*/  S2R R2, SR_CTAID.Y ;  /* 0x0000000000027919 */ /* 0x000f220000002600 */
[----:B------:R-:W4:Y:S01]  /*0090*/  LDCU UR5, c[0x0][0x394] ;  /* 0x00007280ff0577ac */ /* 0x000f220008000800 */
[----:B---3--:R-:W-:Y:S01]  /*00a0*/  UISETP.NE.AND UP0, UPT, UR4, URZ, UPT ;  /* 0x000000ff0400728c */ /* 0x008fe2000bf05270 */
[----:B-1----:R-:W-:-:S02]  /*00b0*/  IMAD R0, R18, UR10, RZ ;  /* 0x0000000a12007c24 */ /* 0x002fc4000f8e02ff */
[----:B-----5:R-:W-:Y:S02]  /*00c0*/  IMAD R4, R18, UR6, RZ ;  /* 0x0000000612047c24 */ /* 0x020fe4000f8e02ff */
[C---:B--2---:R-:W-:Y:S02]  /*00d0*/  IMAD R0, R23.reuse, UR11, R0 ;  /* 0x0000000b17007c24 */ /* 0x044fe4000f8e0200 */
[----:B------:R-:W-:Y:S02]  /*00e0*/  IMAD R25, R23, UR8, R4 ;  /* 0x0000000817197c24 */ /* 0x000fe4000f8e0204 */
[----:B----4-:R-:W-:Y:S02]  /*00f0*/  IMAD R0, R19, UR5, R0 ;  /* 0x0000000513007c24 */ /* 0x010fe4000f8e0200 */
[----:B------:R-:W-:Y:S02]  /*0100*/  IMAD R25, R2, UR9, R25 ;  /* 0x0000000902197c24 */ /* 0x000fe4000f8e0219 */
[----:B------:R-:W-:Y:S01]  /*0110*/  IMAD.SHL.U32 R5, R0, 0x2, RZ ;  /* 0x0000000200057824 */ /* 0x000fe200078e00ff */
[----:B------:R-:W-:Y:S06]  /*0120*/  BRA.U !UP0, `(.L_x_1747) ;  /* 0x0000001108547547 */ /* 0x000fec000b800000 */
[----:B------:R-:W1:Y:S01]  /*0130*/  LDCU.64 UR6, c[0x0][0x560] ;  /* 0x0000ac00ff0677ac */ /* 0x000e620008000a00 */
[----:B------:R-:W-:Y:S01]  /*0140*/  MOV R4, RZ ;  /* 0x000000ff00047202 */ /* 0x000fe20000000f00 */
[----:B------:R-:W2:Y:S01]  /*0150*/  LDCU UR5, c[0x0][0x55c] ;  /* 0x0000ab80ff0577ac */ /* 0x000ea20008000800 */
[----:B------:R-:W3:Y:S01]  /*0160*/  LDCU UR8, c[0x0][0x68c] ;  /* 0x0000d180ff0877ac */ /* 0x000ee20008000800 */
[----:B------:R-:W-:-:S04]  /*0170*/  UIADD3 UR4, UPT, UPT, UR4, -0x1, URZ ;  /* 0xffffffff04047890 */ /* 0x000fc8000fffe0ff */
[----:B------:R-:W-:Y:S01]  /*0180*/  UISETP.NE.AND UP0, UPT, UR4, URZ, UPT ;  /* 0x000000ff0400728c */ /* 0x000fe2000bf05270 */
[----:B-1----:R-:W-:-:S05]  /*0190*/  IMAD.HI.U32 R6, R5, UR6, R4 ;  /* 0x0000000605067c27 */ /* 0x002fca000f8e0004 */
[----:B------:R-:W-:-:S05]  /*01a0*/  SHF.R.U32.HI R7, RZ, UR7, R6 ;  /* 0x00000007ff077c19 */ /* 0x000fca0008011606 */
[----:B------:R-:W-:-:S04]  /*01b0*/  IMAD.MOV R3, RZ, RZ, -R7 ;  /* 0x000000ffff037224 */ /* 0x000fc800078e0a07 */
[----:B--2---:R-:W-:-:S04]  /*01c0*/  IMAD R24, R3, UR5, R5 ;  /* 0x0000000503187c24 */ /* 0x004fc8000f8e0205 */
[----:B---3--:R-:W-:Y:S01]  /*01d0*/  IMAD R24, R24, UR8, RZ ;  /* 0x0000000818187c24 */ /* 0x008fe2000f8e02ff */
[----:B------:R-:W-:Y:S06]  /*01e0*/  BRA.U !UP0, `(.L_x_1747) ;  /* 0x0000001108247547 */ /* 0x000fec000b800000 */
[----:B------:R-:W1:Y:S01]  /*01f0*/  LDCU.64 UR6, c[0x0][0x568] ;  /* 0x0000ad00ff0677ac */ /* 0x000e620008000a00 */
[----:B------:R-:W-:Y:S01]  /*0200*/  MOV R6, RZ ;  /* 0x000000ff00067202 */ /* 0x000fe20000000f00 */
[----:B------:R-:W2:Y:S01]  /*0210*/  LDCU UR5, c[0x0][0x570] ;  /* 0x0000ae00ff0577ac */ /* 0x000ea20008000800 */
[----:B------:R-:W-:-:S04]  /*0220*/  UISETP.LT.U32.AND UP0, UPT, UR4, 0x18, UPT ;  /* 0x000000180400788c */ /* 0x000fc8000bf01070 */
[----:B------:R-:W-:-:S04]  /*0230*/  USEL UR4, UR4, 0x18, UP0 ;  /* 0x0000001804047887 */ /* 0x000fc80008000000 */
[----:B------:R-:W-:Y:S01]  /*0240*/  UIADD3 UR4, UPT, UPT, UR4, 0x1, URZ ;  /* 0x0000000104047890 */ /* 0x000fe2000fffe0ff */
[----:B-1----:R-:W-:Y:S01]  /*0250*/  IMAD.HI.U32 R8, R7, UR7, R6 ;  /* 0x0000000707087c27 */ /* 0x002fe2000f8e0006 */
[----:B------:R-:W1:Y:S04]  /*0260*/  LDCU UR7, c[0x0][0x694] ;  /* 0x0000d280ff0777ac */ /* 0x000e680008000800 */
[----:B--2---:R-:W-:Y:S01]  /*0270*/  SHF.R.U32.HI R9, RZ, UR5, R8 ;  /* 0x00000005ff097c19 */ /* 0x004fe20008011608 */
[----:B------:R-:W-:-:S04]  /*0280*/  UISETP.NE.AND UP0, UPT, UR4, 0x2, UPT ;  /* 0x000000020400788c */ /* 0x000fc8000bf05270 */
[----:B------:R-:W-:-:S04]  /*0290*/  IMAD.MOV R3, RZ, RZ, -R9 ;  /* 0x000000ffff037224 */ /* 0x000fc800078e0a09 */
[----:B------:R-:W-:-:S04]  /*02a0*/  IMAD R7, R3, UR6, R7 ;  /* 0x0000000603077c24 */ /* 0x000fc8000f8e0207 */
[----:B-1----:R-:W-:Y:S01]  /*02b0*/  IMAD R24, R7, UR7, R24 ;  /* 0x0000000707187c24 */ /* 0x002fe2000f8e0218 */
[----:B------:R-:W-:Y:S06]  /*02c0*/  BRA.U !UP0, `(.L_x_1747) ;  /* 0x0000000d08ec7547 */ /* 0x000fec000b800000 */
[----:B------:R-:W1:Y:S01]  /*02d0*/  LDCU.64 UR6, c[0x0][0x578] ;  /* 0x0000af00ff0677ac */ /* 0x000e620008000a00 */
[----:B------:R-:W-:Y:S01]  /*02e0*/  HFMA2 R8, -RZ, RZ, 0, 0 ;  /* 0x00000000ff087431 */ /* 0x000fe200000001ff */
[----:B------:R-:W2:Y:S01]  /*02f0*/  LDCU UR5, c[0x0][0x574] ;  /* 0x0000ae80ff0577ac */ /* 0x000ea20008000800 */
[----:B------:R-:W3:Y:S01]  /*0300*/  LDCU UR8, c[0x0][0x69c] ;  /* 0x0000d380ff0877ac */ /* 0x000ee20008000800 */
[----:B------:R-:W-:Y:S02]  /*0310*/  UISETP.NE.AND UP0, UPT, UR4, 0x3, UPT ;  /* 0x000000030400788c */ /* 0x000fe4000bf05270 */
[----:B-1----:R-:W-:-:S05]  /*0320*/  IMAD.HI.U32 R6, R9, UR6, R8 ;  /* 0x0000000609067c27 */ /* 0x002fca000f8e0008 */
[----:B------:R-:W-:-:S05]  /*0330*/  SHF.R.U32.HI R7, RZ, UR7, R6 ;  /* 0x00000007ff077c19 */ /* 0x000fca0008011606 */
[----:B------:R-:W-:-:S04]  /*0340*/  IMAD.MOV R3, RZ, RZ, -R7 ;  /* 0x000000ffff037224 */ /* 0x000fc800078e0a07 */
[----:B--2---:R-:W-:-:S04]  /*0350*/  IMAD R9, R3, UR5, R9 ;  /* 0x0000000503097c24 */ /* 0x004fc8000f8e0209 */
[----:B---3--:R-:W-:Y:S01]  /*0360*/  IMAD R24, R9, UR8, R24 ;  /* 0x0000000809187c24 */ /* 0x008fe2000f8e0218 */
[----:B------:R-:W-:Y:S06]  /*0370*/  BRA.U !UP0, `(.L_x_1747) ;  /* 0x0000000d08c07547 */ /* 0x000fec000b800000 */
[----:B------:R-:W1:Y:S01]  /*0380*/  LDCU.64 UR6, c[0x0][0x580] ;  /* 0x0000b000ff0677ac */ /* 0x000e620008000a00 */
[----:B------:R-:W-:Y:S01]  /*0390*/  MOV R6, RZ ;  /* 0x000000ff00067202 */ /* 0x000fe20000000f00 */
[----:B------:R-:W2:Y:S01]  /*03a0*/  LDCU UR5, c[0x0][0x588] ;  /* 0x0000b100ff0577ac */ /* 0x000ea20008000800 */
[----:B------:R-:W3:Y:S01]  /*03b0*/  LDCU UR8, c[0x0][0x6a4] ;  /* 0x0000d480ff0877ac */ /* 0x000ee20008000800 */
[----:B------:R-:W-:Y:S02]  /*03c0*/  UISETP.NE.AND UP0, UPT, UR4, 0x4, UPT ;  /* 0x000000040400788c */ /* 0x000fe4000bf05270 */
[----:B-1----:R-:W-:-:S05]  /*03d0*/  IMAD.HI.U32 R8, R7, UR7, R6 ;  /* 0x0000000707087c27 */ /* 0x002fca000f8e0006 */
[----:B--2---:R-:W-:-:S05]  /*03e0*/  SHF.R.U32.HI R9, RZ, UR5, R8 ;  /* 0x00000005ff097c19 */ /* 0x004fca0008011608 */
[----:B------:R-:W-:-:S04]  /*03f0*/  IMAD.MOV R3, RZ, RZ, -R9 ;  /* 0x000000ffff037224 */ /* 0x000fc800078e0a09 */
[----:B------:R-:W-:-:S04]  /*0400*/  IMAD R7, R3, UR6, R7 ;  /* 0x0000000603077c24 */ /* 0x000fc8000f8e0207 */
        /* <DEDUP_REMOVED lines=14> */
[----:B------:R-:W-:Y:S01]  /*04f0*/  HFMA2 R6, -RZ, RZ, 0, 0 ;  /* 0x00000000ff067431 */ /* 0x000fe200000001ff */
        /* <DEDUP_REMOVED lines=210> */
[----:B------:R-:W3:Y:S03]  /*1220*/  LDCU UR7, c[0x0][0x74c] ;  /* 0x0000e980ff0777ac */ /* 0x000ee60008000800 */
[----:B-1----:R-:W-:-:S05]  /*1230*/  IMAD.HI.U32 R0, R9, UR4, R8 ;  /* 0x0000000409007c27 */ /* 0x002fca000f8e0008 */
[----:B------:R-:W-:-:S05]  /*1240*/  SHF.R.U32.HI R0, RZ, UR5, R0 ;  /* 0x00000005ff007c19 */ /* 0x000fca0008011600 */
[----:B------:R-:W-:-:S04]  /*1250*/  IMAD.MOV R3, RZ, RZ, -R0 ;  /* 0x000000ffff037224 */ /* 0x000fc800078e0a00 */
[----:B--2---:R-:W-:-:S04]  /*1260*/  IMAD R9, R3, UR6, R9 ;  /* 0x0000000603097c24 */ /* 0x004fc8000f8e0209 */
[----:B---3--:R-:W-:-:S07]  /*1270*/  IMAD R24, R9, UR7, R24 ;  /* 0x0000000709187c24 */ /* 0x008fce000f8e0218 */
.L_x_1747:
[----:B------:R-:W1:Y:S01]  /*1280*/  LDCU.64 UR4, c[0x0][0x388] ;  /* 0x00007100ff0477ac */ /* 0x000e620008000a00 */
[----:B------:R-:W-:Y:S01]  /*1290*/  BSSY.RECONVERGENT B6, `(.L_x_1748) ;  /* 0x0000b18000067945 */ /* 0x000fe20003800200 */
[----:B------:R-:W2:Y:S01]  /*12a0*/  LDCU.64 UR36, c[0x0][0x358] ;  /* 0x00006b00ff2477ac */ /* 0x000ea20008000a00 */
[----:B-1----:R-:W-:-:S04]  /*12b0*/  MOV R6, UR4 ;  /* 0x0000000400067c02 */ /* 0x002fc80008000f00 */
[----:B------:R-:W-:-:S04]  /*12c0*/  ISETP.GE.U32.AND P0, PT, R25, R6, PT ;  /* 0x000000061900720c */ /* 0x000fc80003f06070 */
[----:B------:R-:W-:-:S13]  /*12d0*/  ISETP.GE.U32.OR P0, PT, R5, UR5, P0 ;  /* 0x0000000505007c0c */ /* 0x000fda0008706470 */
[----:B--2---:R-:W-:Y:S05]  /*12e0*/  @P0 BRA `(.L_x_1749) ;  /* 0x000000b000480947 */ /* 0x004fea0003800000 */
[----:B------:R-:W1:Y:S01]  /*12f0*/  LDCU.U8 UR6, c[0x0][0x3bc] ;  /* 0x00007780ff0677ac */ /* 0x000e620008000000 */
[----:B------:R-:W2:Y:S01]  /*1300*/  LDCU.64 UR4, c[0x0][0x750] ;  /* 0x0000ea00ff0477ac */ /* 0x000ea20008000a00 */
[----:B-1----:R-:W-:Y:S01]  /*1310*/  UISETP.NE.AND UP0, UPT, UR6, URZ, UPT ;  /* 0x000000ff0600728c */ /* 0x002fe2000bf05270 */
[----:B--2---:R-:W-:-:S05]  /*1320*/  IADD3 R16, P0, PT, R24, UR4, RZ ;  /* 0x0000000418107c10 */ /* 0x004fca000ff1e0ff */
[----:B------:R-:W-:-:S03]  /*1330*/  IMAD.X R17, RZ, RZ, UR5, P0 ;  /* 0x00000005ff117e24 */ /* 0x000fc600080e06ff */
[----:B------:R-:W-:Y:S05]  /*1340*/  BRA.U !UP0, `(.L_x_1750) ;  /* 0x0000000508f87547 */ /* 0x000fea000b800000 */
[----:B------:R-:W-:Y:S01]  /*1350*/  MOV R14, 0x660 ;  /* 0x00000660000e7802 */ /* 0x000fe20000000f00 */
[----:B------:R-:W1:Y:S01]  /*1360*/  LDCU.64 UR4, c[0x4][0x638] ;  /* 0x0100c700ff0477ac */ /* 0x000e620008000a00 */
[----:B------:R-:W-:Y:S02]  /*1370*/  HFMA2 R8, -RZ, RZ, 0, 2.8789043426513671875e-05 ;  /* 0x000001e3ff087431 */ /* 0x000fe400000001ff */
[----:B------:R-:W-:Y:S01]  /*1380*/  IMAD.MOV.U32 R12, RZ, RZ, 0x1 ;  /* 0x00000001ff0c7424 */ /* 0x000fe200078e00ff */
[----:B------:R-:W-:Y:S01]  /*1390*/  MOV R13, RZ ;  /* 0x000000ff000d7202 */ /* 0x000fe20000000f00 */
[----:B------:R-:W2:Y:S01]  /*13a0*/  LDCU.64 UR6, c[0x4][0x640] ;  /* 0x0100c800ff0677ac */ /* 0x000ea20008000a00 */
[----:B------:R-:W3:Y:S01]  /*13b0*/  LDC.64 R14, c[0x4][R14] ;  /* 0x010000000e0e7b82 */ /* 0x000ee20000000a00 */
[----:B------:R-:W4:Y:S01]  /*13c0*/  LDCU.64 UR8, c[0x4][0x4b8] ;  /* 0x01009700ff0877ac */ /* 0x000f220008000a00 */
[----:B-1----:R-:W-:Y:S01]  /*13d0*/  MOV R4, UR4 ;  /* 0x0000000400047c02 */ /* 0x002fe20008000f00 */
[----:B------:R-:W-:Y:S01]  /*13e0*/  IMAD.U32 R5, RZ, RZ, UR5 ;  /* 0x00000005ff057e24 */ /* 0x000fe2000f8e00ff */
[----:B--2---:R-:W-:Y:S01]  /*13f0*/  MOV R6, UR6 ;  /* 0x0000000600067c02 */ /* 0x004fe20008000f00 */
[----:B------:R-:W-:Y:S01]  /*1400*/  IMAD.U32 R7, RZ, RZ, UR7 ;  /* 0x00000007ff077e24 */ /* 0x000fe2000f8e00ff */
[----:B----4-:R-:W-:Y:S01]  /*1410*/  MOV R10, UR8 ;  /* 0x00000008000a7c02 */ /* 0x010fe20008000f00 */
[----:B------:R-:W-:-:S07]  /*1420*/  IMAD.U32 R11, RZ, RZ, UR9 ;  /* 0x00000009ff0b7e24 */ /* 0x000fce000f8e00ff */
[----:B------:R-:W-:-:S07]  /*1430*/  LEPC R20, `(.L_x_1751) ;  /* 0x000000001014794e */ /* 0x000fce0000000000 */
[----:B0--3--:R-:W-:Y:S05]  /*1440*/  CALL.ABS.NOINC R14 ;  /* 0x000000000e007343 */ /* 0x009fea0003c00000 */
.L_x_1751:
        /* <DEDUP_REMOVED lines=16> */
[----:B------:R-:W0:Y:S01]  /*1550*/  LDCU UR4, c[0x0][0x3a0] ;  /* 0x00007400ff0477ac */ /* 0x000e220008000800 */
[----:B------:R-:W-:Y:S02]  /*1560*/  ISETP.NE.AND P1, PT, R23, RZ, PT ;  /* 0x000000ff1700720c */ /* 0x000fe40003f25270 */
[----:B------:R-:W-:Y:S02]  /*1570*/  MOV R4, R8 ;  /* 0x0000000800047202 */ /* 0x000fe40000000f00 */
[----:B0-----:R-:W-:-:S13]  /*1580*/  ISETP.NE.AND P0, PT, RZ, UR4, PT ;  /* 0x00000004ff007c0c */ /* 0x001fda000bf05270 */
[----:B------:R-:W-:Y:S05]  /*1590*/  @P0 BRA P1, `(.L_x_1755) ;  /* 0x0000000000300947 */ /* 0x000fea0000800000 */
[----:B------:R-:W0:Y:S01]  /*15a0*/  LDCU UR4, c[0x0][0x3a4] ;  /* 0x00007480ff0477ac */ /* 0x000e220008000800 */
[----:B------:R-:W-:Y:S01]  /*15b0*/  ISETP.NE.AND P1, PT, R2, RZ, PT ;  /* 0x000000ff0200720c */ /* 0x000fe20003f25270 */
[----:B------:R-:W-:Y:S01]  /*15c0*/  IMAD.MOV.U32 R4, RZ, RZ, R8 ;  /* 0x000000ffff047224 */ /* 0x000fe200078e0008 */
[----:B0-----:R-:W-:-:S13]  /*15d0*/  ISETP.NE.AND P0, PT, RZ, UR4, PT ;  /* 0x00000004ff007c0c */ /* 0x001fda000bf05270 */
        /* <DEDUP_REMOVED lines=8> */
.L_x_1755:
[----:B------:R-:W-:Y:S05]  /*1660*/  BSYNC.RECONVERGENT B1 ;  /* 0x0000000000017941 */ /* 0x000fea0003800200 */
.L_x_1754:
[----:B------:R-:W0:Y:S01]  /*1670*/  LDC R6, c[0x0][0x388] ;  /* 0x0000e200ff067b82 */ /* 0x000e220000000800 */
[----:B------:R-:W-:-:S04]  /*1680*/  IADD3 R16, P0, PT, R16, 0x8, RZ ;  /* 0x0000000810107810 */ /* 0x000fc80007f1e0ff */
[----:B------:R-:W-:Y:S02]  /*1690*/  IADD3.X R17, PT, PT, RZ, R17, RZ, P0, !PT ;  /* 0x00000011ff117210 */ /* 0x000fe400007fe4ff */
[----:B0-----:R-:W-:-:S07]  /*16a0*/  IADD3 R3, PT, PT, R5, -0x4, R6 ;  /* 0xfffffffc05037810 */ /* 0x001fce0007ffe006 */
.L_x_1753:
[----:B------:R-:W-:Y:S05]  /*16b0*/  BSYNC.RECONVERGENT B0 ;  /* 0x0000000000007941 */ /* 0x000fea0003800200 */
.L_x_1752:
[----:B------:R-:W0:Y:S01]  /*16c0*/  LDC.64 R6, c[0x0][0x3a0] ;  /* 0x0000e800ff067b82 */ /* 0x000e220000000a00 */
[----:B------:R-:W1:Y:S01]  /*16d0*/  LDCU UR4, c[0x0][0x39c] ;  /* 0x00007380ff0477ac */ /* 0x000e620008000800 */
[----:B------:R-:W-:Y:S01]  /*16e0*/  BSSY.RECONVERGENT B0, `(.L_x_1756) ;  /* 0x0000027000007945 */ /* 0x000fe20003800200 */
[----:B------:R-:W-:Y:S02]  /*16f0*/  IMAD.MOV.U32 R9, RZ, RZ, R8 ;  /* 0x000000ffff097224 */ /* 0x000fe400078e0008 */
[----:B-1----:R-:W-:-:S04]  /*1700*/  IMAD R5, R18, UR4, RZ ;  /* 0x0000000412057c24 */ /* 0x002fc8000f8e02ff */
[----:B0-----:R-:W-:Y:S01]  /*1710*/  IMAD R5, R23, R6, R5 ;  /* 0x0000000617057224 */ /* 0x001fe200078e0205 */
[----:B------:R-:W-:Y:S02]  /*1720*/  ISETP.NE.AND P0, PT, R6, RZ, PT ;  /* 0x000000ff0600720c */ /* 0x000fe40003f05270 */
[----:B------:R-:W-:Y:S01]  /*1730*/  ISETP.NE.AND P1, PT, R7, RZ, PT ;  /* 0x000000ff0700720c */ /* 0x000fe20003f25270 */
[C---:B------:R-:W-:Y:S01]  /*1740*/  IMAD R5, R2.reuse, R7, R5 ;  /* 0x0000000702057224 */ /* 0x040fe200078e0205 */
[----:B------:R-:W-:Y:S02]  /*1750*/  ISETP.NE.AND P0, PT, R23, RZ, P0 ;  /* 0x000000ff1700720c */ /* 0x000fe40000705270 */
[----:B------:R-:W-:Y:S02]  /*1760*/  ISETP.NE.AND P1, PT, R2, RZ, P1 ;  /* 0x000000ff0200720c */ /* 0x000fe40000f25270 */
[----:B------:R-:W-:Y:S02]  /*1770*/  LEA R6, R5, 0x3, 0x2 ;  /* 0x0000000305067811 */ /* 0x000fe400078e10ff */
[----:B------:R-:W-:-:S02]  /*1780*/  PLOP3.LUT P0, PT, P0, P1, PT, 0xf8, 0x8f ;  /* 0x00000000008f781c */ /* 0x000fc40000703f70 */
[----:B------:R-:W-:-:S13]  /*1790*/  ISETP.GE.U32.AND P2, PT, R6, R3, PT ;  /* 0x000000030600720c */ /* 0x000fda0003f46070 */
[----:B------:R-:W-:Y:S05]  /*17a0*/  @P2 BRA `(.L_x_1757) ;  /* 0x0000000000682947 */ /* 0x000fea0003800000 */
[----:B------:R-:W-:-:S07]  /*17b0*/  MOV R9, R8 ;  /* 0x0000000800097202 */ /* 0x000fce0000000f00 */
.L_x_1758:
        /* <DEDUP_REMOVED lines=25> */
.L_x_1757:
[----:B------:R-:W-:Y:S05]  /*1950*/  BSYNC.RECONVERGENT B0 ;  /* 0x0000000000007941 */ /* 0x000fea0003800200 */
.L_x_1756:
        /* <DEDUP_REMOVED lines=13> */
.L_x_1760:
[----:B------:R-:W-:Y:S05]  /*1a30*/  BSYNC.RECONVERGENT B0 ;  /* 0x0000000000007941 */ /* 0x000fea0003800200 */
.L_x_1759:
[----:B------:R-:W-:Y:S01]  /*1a40*/  SHF.L.U32 R9, R9, 0x10, RZ ;  /* 0x0000001009097819 */ /* 0x000fe200000006ff */
[----:B------:R-:W-:Y:S01]  /*1a50*/  IMAD.U32 R4, R4, 0x10000, RZ ;  /* 0x0001000004047824 */ /* 0x000fe200078e00ff */
[----:B------:R-:W-:Y:S01]  /*1a60*/  PRMT R17, RZ, 0x7610, R17 ;  /* 0x00007610ff117816 */ /* 0x000fe20000000011 */
[----:B------:R-:W-:Y:S02]  /*1a70*/  IMAD.U32 R8, R8, 0x10000, RZ ;  /* 0x0001000008087824 */ /* 0x000fe400078e00ff */
        /* <DEDUP_REMOVED lines=11> */
.L_x_1750:
[----:B------:R-:W1:Y:S08]  /*1b30*/  LDC R22, c[0x0][0x4f4] ;  /* 0x00013d00ff167b82 */ /* 0x000e700000000800 */
[----:B------:R-:W2:Y:S01]  /*1b40*/  LDC R14, c[0x0][0x3c4] ;  /* 0x0000f100ff0e7b82 */ /* 0x000ea20000000800 */
[----:B-1----:R-:W-:-:S04]  /*1b50*/  SHF.R.U32.HI R22, RZ, 0x1, R22 ;  /* 0x00000001ff167819 */ /* 0x002fc80000011616 */
[----:B------:R-:W-:-:S04]  /*1b60*/  ISETP.NE.AND P0, PT, R22, 0x1, PT ;  /* 0x000000011600780c */ /* 0x000fc80003f05270 */
[----:B--2---:R-:W-:-:S13]  /*1b70*/  ISETP.NE.OR P0, PT, R14, 0x1, P0 ;  /* 0x000000010e00780c */ /* 0x004fda0000705670 */
[----:B------:R-:W-:Y:S05]  /*1b80*/  @P0 BRA `(.L_x_1761) ;  /* 0x0000000c000c0947 */ /* 0x000fea0003800000 */
[----:B------:R-:W1:Y:S01]  /*1b90*/  LDC R0, c[0x0][0x390] ;  /* 0x0000e400ff007b82 */ /* 0x000e620000000800 */
[----:B------:R-:W-:Y:S07]  /*1ba0*/  BSSY.RECONVERGENT B0, `(.L_x_1762) ;  /* 0x0000059000007945 */ /* 0x000fee0003800200 */
[----:B------:R-:W2:Y:S01]  /*1bb0*/  LDC.U16 R7, c[0x0][0x382] ;  /* 0x0000e080ff077b82 */ /* 0x000ea20000000400 */
[----:B-1----:R-:W-:-:S05]  /*1bc0*/  IMAD R5, R0, 0x3, R25 ;  /* 0x0000000300057824 */ /* 0x002fca00078e0219 */
[----:B------:R-:W-:Y:S01]  /*1bd0*/  ISETP.GE.U32.AND P0, PT, R5, R6, PT ;  /* 0x000000060500720c */ /* 0x000fe20003f06070 */
[--C-:B--2---:R-:W-:Y:S01]  /*1be0*/  IMAD.MOV.U32 R3, RZ, RZ, R7.reuse ;  /* 0x000000ffff037224 */ /* 0x104fe200078e0007 */
[-C--:B------:R-:W-:Y:S01]  /*1bf0*/  MOV R13, R7.reuse ;  /* 0x00000007000d7202 */ /* 0x080fe20000000f00 */
[--C-:B------:R-:W-:Y:S01]  /*1c00*/  IMAD.MOV.U32 R20, RZ, RZ, R7.reuse ;  /* 0x000000ffff147224 */ /* 0x100fe200078e0007 */
[-C--:B------:R-:W-:Y:S01]  /*1c10*/  MOV R21, R7.reuse ;  /* 0x0000000700157202 */ /* 0x080fe20000000f00 */
[--C-:B------:R-:W-:Y:S01]  /*1c20*/  IMAD.MOV.U32 R12, RZ, RZ, R7.reuse ;  /* 0x000000ffff0c7224 */ /* 0x100fe200078e0007 */
[----:B------:R-:W-:Y:S01]  /*1c30*/  MOV R15, R7 ;  /* 0x00000007000f7202 */ /* 0x000fe20000000f00 */
[----:B------:R-:W-:-:S06]  /*1c40*/  IMAD.MOV.U32 R14, RZ, RZ, R7 ;  /* 0x000000ffff0e7224 */ /* 0x000fcc00078e0007 */
[----:B------:R-:W-:Y:S05]  /*1c50*/  @P0 BRA `(.L_x_1763) ;  /* 0x0000000400340947 */ /* 0x000fea0003800000 */
[----:B------:R-:W-:Y:S01]  /*1c60*/  BSSY.RECONVERGENT B1, `(.L_x_1764) ;  /* 0x0000045000017945 */ /* 0x000fe20003800200 */
[-C--:B------:R-:W-:Y:S01]  /*1c70*/  MOV R13, R7.reuse ;  /* 0x00000007000d7202 */ /* 0x080fe20000000f00 */
[--C-:B------:R-:W-:Y:S01]  /*1c80*/  IMAD.MOV.U32 R20, RZ, RZ, R7.reuse ;  /* 0x000000ffff147224 */ /* 0x100fe200078e0007 */
[-C--:B------:R-:W-:Y:S01]  /*1c90*/  MOV R21, R7.reuse ;  /* 0x0000000700157202 */ /* 0x080fe20000000f00 */
[--C-:B------:R-:W-:Y:S01]  /*1ca0*/  IMAD.MOV.U32 R12, RZ, RZ, R7.reuse ;  /* 0x000000ffff0c7224 */ /* 0x100fe200078e0007 */
[----:B------:R-:W-:Y:S01]  /*1cb0*/  MOV R15, R7 ;  /* 0x00000007000f7202 */ /* 0x000fe20000000f00 */
[----:B------:R-:W-:-:S07]  /*1cc0*/  IMAD.MOV.U32 R14, RZ, RZ, R7 ;  /* 0x000000ffff0e7224 */ /* 0x000fce00078e0007 */
.L_x_1765:
[----:B------:R-:W-:Y:S01]  /*1cd0*/  SHF.R.U32.HI R27, RZ, 0x1, R25 ;  /* 0x00000001ff1b7819 */ /* 0x000fe20000011619 */
[----:B------:R-:W-:-:S03]  /*1ce0*/  IMAD.IADD R25, R25, 0x1, R0 ;  /* 0x0000000119197824 */ /* 0x000fc600078e0200 */
[C---:B------:R-:W-:Y:S01]  /*1cf0*/  IADD3 R4, PT, PT, R27.reuse, R0, RZ ;  /* 0x000000001b047210 */ /* 0x040fe20007ffe0ff */
[----:B------:R-:W-:-:S04]  /*1d00*/  IMAD.WIDE.U32 R26, R27, 0x4, R16 ;  /* 0x000000041b1a7825 */ /* 0x000fc800078e0010 */
[----:B------:R-:W-:Y:S01]  /*1d10*/  IMAD.SHL.U32 R5, R4, 0x4, RZ ;  /* 0x0000000404057824 */ /* 0x000fe200078e00ff */
[----:B------:R-:W-:Y:S01]  /*1d20*/  SHF.R.U32.HI R4, RZ, 0x1e, R4 ;  /* 0x0000001eff047819 */ /* 0x000fe20000011604 */
[----:B------:R1:W2:Y:S03]  /*1d30*/  LDG.E R26, desc[UR36][R26.64] ;  /* 0x000000241a1a7981 */ /* 0x0002a6000c1e1900 */
[----:B------:R-:W-:Y:S02]  /*1d40*/  LOP3.LUT R5, R5, 0xfffffffc, RZ, 0xc0, !PT ;  /* 0xfffffffc05057812 */ /* 0x000fe400078ec0ff */
[----:B------:R-:W-:Y:S02]  /*1d50*/  LOP3.LUT R9, R4, 0x1, RZ, 0xc0, !PT ;  /* 0x0000000104097812 */ /* 0x000fe400078ec0ff */
[----:B------:R-:W-:Y:S02]  /*1d60*/  IADD3 R4, P0, PT, R16, R5, RZ ;  /* 0x0000000510047210 */ /* 0x000fe40007f1e0ff */
[----:B------:R-:W-:-:S02]  /*1d70*/  LEA R29, R0, R25, 0x1 ;  /* 0x00000019001d7211 */ /* 0x000fc400078e08ff */
[----:B------:R-:W-:Y:S02]  /*1d80*/  IADD3.X R5, PT, PT, R17, R9, RZ, P0, !PT ;  /* 0x0000000911057210 */ /* 0x000fe400007fe4ff */
[----:B------:R-:W-:Y:S02]  /*1d90*/  SHF.R.U32.HI R9, RZ, 0x1, R25 ;  /* 0x00000001ff097819 */ /* 0x000fe40000011619 */
[----:B------:R-:W-:Y:S01]  /*1da0*/  SHF.R.U32.HI R11, RZ, 0x1, R29 ;  /* 0x00000001ff0b7819 */ /* 0x000fe2000001161d */
[----:B------:R2:W3:Y:S02]  /*1db0*/  LDG.E R4, desc[UR36][R4.64] ;  /* 0x0000002404047981 */ /* 0x0004e4000c1e1900 */
[----:B------:R-:W-:-:S04]  /*1dc0*/  IMAD.WIDE.U32 R8, R9, 0x4, R16 ;  /* 0x0000000409087825 */ /* 0x000fc800078e0010 */
[----:B------:R-:W-:Y:S02]  /*1dd0*/  IMAD.WIDE.U32 R10, R11, 0x4, R16 ;  /* 0x000000040b0a7825 */ /* 0x000fe400078e0010 */
[----:B------:R4:W5:Y:S04]  /*1de0*/  LDG.E R8, desc[UR36][R8.64] ;  /* 0x0000002408087981 */ /* 0x000968000c1e1900 */
[----:B------:R-:W5:Y:S01]  /*1df0*/  LDG.E R10, desc[UR36][R10.64] ;  /* 0x000000240a0a7981 */ /* 0x000f62000c1e1900 */
[----:B------:R-:W-:Y:S01]  /*1e00*/  IMAD.U32 R22, R14, 0x10000, RZ ;  /* 0x000100000e167824 */ /* 0x000fe200078e00ff */
[----:B------:R-:W-:Y:S01]  /*1e10*/  SHF.L.U32 R21, R21, 0x10, RZ ;  /* 0x0000001015157819 */ /* 0x000fe200000006ff */
[----:B-1----:R-:W-:Y:S01]  /*1e20*/  IMAD.U32 R27, R20, 0x10000, RZ ;  /* 0x00010000141b7824 */ /* 0x002fe200078e00ff */
[----:B------:R-:W-:Y:S01]  /*1e30*/  IADD3 R25, PT, PT, R29, R0, RZ ;  /* 0x000000001d197210 */ /* 0x000fe20007ffe0ff */
[----:B------:R-:W-:-:S04]  /*1e40*/  IMAD.U32 R24, R15, 0x10000, RZ ;  /* 0x000100000f187824 */ /* 0x000fc800078e00ff */
[----:B------:R-:W-:Y:S01]  /*1e50*/  IMAD R29, R0, 0x3, R25 ;  /* 0x00000003001d7824 */ /* 0x000fe200078e0219 */
[----:B------:R-:W-:Y:S01]  /*1e60*/  SHF.L.U32 R12, R12, 0x10, RZ ;  /* 0x000000100c0c7819 */ /* 0x000fe200000006ff */
[----:B------:R-:W-:-:S03]  /*1e70*/  IMAD.U32 R3, R3, 0x10000, RZ ;  /* 0x0001000003037824 */ /* 0x000fc600078e00ff */
[----:B------:R-:W-:Y:S02]  /*1e80*/  ISETP.GE.U32.AND P0, PT, R29, R6, PT ;  /* 0x000000061d00720c */ /* 0x000fe40003f06070 */
[----:B--2---:R-:W-:-:S05]  /*1e90*/  PRMT R5, R26, 0x7632, R5 ;  /* 0x000076321a057816 */ /* 0x004fca0000000005 */
[----:B----4-:R-:W-:Y:S01]  /*1ea0*/  IMAD.U32 R9, R5, 0x10000, RZ ;  /* 0x0001000005097824 */ /* 0x010fe200078e00ff */
[----:B------:R-:W-:-:S03]  /*1eb0*/  SHF.L.U32 R15, R26, 0x10, RZ ;  /* 0x000000101a0f7819 */ /* 0x000fc600000006ff */
[----:B------:R-:W-:Y:S01]  /*1ec0*/  FMUL.FTZ R24, R24, R9 ;  /* 0x0000000918187220 */ /* 0x000fe20000410000 */
[C---:B---3--:R-:W-:Y:S02]  /*1ed0*/  PRMT R14, R4.reuse, 0x7632, R14 ;  /* 0x00007632040e7816 */ /* 0x048fe4000000000e */
[----:B------:R-:W-:-:S03]  /*1ee0*/  SHF.L.U32 R20, R4, 0x10, RZ ;  /* 0x0000001004147819 */ /* 0x000fc600000006ff */
[----:B------:R-:W-:Y:S02]  /*1ef0*/  IMAD.U32 R14, R14, 0x10000, RZ ;  /* 0x000100000e0e7824 */ /* 0x000fe400078e00ff */
[----:B------:R-:W-:Y:S02]  /*1f00*/  FMUL.FTZ R9, R21, R20 ;  /* 0x0000001415097220 */ /* 0x000fe40000410000 */
[----:B------:R-:W-:Y:S01]  /*1f10*/  FMUL.FTZ R20, R27, R14 ;  /* 0x0000000e1b147220 */ /* 0x000fe20000410000 */
[----:B------:R-:W-:Y:S01]  /*1f20*/  IMAD.U32 R14, R7, 0x10000, RZ ;  /* 0x00010000070e7824 */ /* 0x000fe200078e00ff */
[----:B-----5:R-:W-:Y:S02]  /*1f30*/  PRMT R7, R8, 0x7632, R7 ;  /* 0x0000763208077816 */ /* 0x020fe40000000007 */
[----:B------:R-:W-:Y:S01]  /*1f40*/  PRMT R11, R10, 0x7632, R11 ;  /* 0x000076320a0b7816 */ /* 0x000fe2000000000b */
[----:B------:R-:W-:Y:S01]  /*1f50*/  FMUL.FTZ R5, R22, R15 ;  /* 0x0000000f16057220 */ /* 0x000fe20000410000 */
[----:B------:R-:W-:Y:S01]  /*1f60*/  SHF.L.U32 R15, R13, 0x10, RZ ;  /* 0x000000100d0f7819 */ /* 0x000fe200000006ff */
[----:B------:R-:W-:Y:S01]  /*1f70*/  IMAD.U32 R13, R8, 0x10000, RZ ;  /* 0x00010000080d7824 */ /* 0x000fe200078e00ff */
[----:B------:R-:W-:Y:S01]  /*1f80*/  SHF.L.U32 R7, R7, 0x10, RZ ;  /* 0x0000001007077819 */ /* 0x000fe200000006ff */
[----:B------:R-:W-:Y:S01]  /*1f90*/  IMAD.U32 R28, R11, 0x10000, RZ ;  /* 0x000100000b1c7824 */ /* 0x000fe200078e00ff */
[----:B------:R-:W-:Y:S01]  /*1fa0*/  SHF.L.U32 R22, R10, 0x10, RZ ;  /* 0x000000100a167819 */ /* 0x000fe200000006ff */
[----:B------:R-:W-:-:S02]  /*1fb0*/  FMUL.FTZ R12, R12, R13 ;  /* 0x0000000d0c0c7220 */ /* 0x000fc40000410000 */
[----:B------:R-:W-:Y:S01]  /*1fc0*/  FMUL.FTZ R7, R14, R7 ;  /* 0x000000070e077220 */ /* 0x000fe20000410000 */
[----:B------:R-:W-:Y:S01]  /*1fd0*/  FMUL.FTZ R3, R3, R28 ;  /* 0x0000001c03037220 */ /* 0x000fe20000410000 */
[----:B------:R-:W-:Y:S01]  /*1fe0*/  FMUL.FTZ R22, R15, R22 ;  /* 0x000000160f167220 */ /* 0x000fe20000410000 */
[----:B------:R-:W-:Y:S02]  /*1ff0*/  F2FP.BF16.F32.PACK_AB R5, R24, R5 ;  /* 0x000000051805723e */ /* 0x000fe400000010ff */
[----:B------:R-:W-:Y:S02]  /*2000*/  F2FP.BF16.F32.PACK_AB R9, R20, R9 ;  /* 0x000000091409723e */ /* 0x000fe400000010ff */
[----:B------:R-:W-:Y:S02]  /*2010*/  F2FP.BF16.F32.PACK_AB R12, R7, R12 ;  /* 0x0000000c070c723e */ /* 0x000fe400000010ff */
[----:B------:R-:W-:Y:S02]  /*2020*/  F2FP.BF16.F32.PACK_AB R22, R3, R22 ;  /* 0x000000160316723e */ /* 0x000fe400000010ff */
[----:B------:R-:W-:-:S02]  /*2030*/  PRMT R15, R5, 0x7632, R15 ;  /* 0x00007632050f7816 */ /* 0x000fc4000000000f */
[----:B------:R-:W-:Y:S02]  /*2040*/  PRMT R14, R5, 0x7610, R14 ;  /* 0x00007610050e7816 */ /* 0x000fe4000000000e */
[C---:B------:R-:W-:Y:S02]  /*2050*/  PRMT R20, R9.reuse, 0x7632, R20 ;  /* 0x0000763209147816 */ /* 0x040fe40000000014 */
[----:B------:R-:W-:Y:S02]  /*2060*/  PRMT R21, R9, 0x7610, R21 ;  /* 0x0000761009157816 */ /* 0x000fe40000000015 */
[----:B------:R-:W-:Y:S02]  /*2070*/  PRMT R7, R12, 0x7632, R7 ;  /* 0x000076320c077816 */ /* 0x000fe40000000007 */
[C---:B------:R-:W-:Y:S02]  /*2080*/  PRMT R3, R22.reuse, 0x7632, R3 ;  /* 0x0000763216037816 */ /* 0x040fe40000000003 */
[----:B------:R-:W-:Y:S01]  /*2090*/  PRMT R13, R22, 0x7610, R13 ;  /* 0x00007610160d7816 */ /* 0x000fe2000000000d */
[----:B------:R-:W-:Y:S06]  /*20a0*/  @!P0 BRA `(.L_x_1765) ;  /* 0xfffffffc00088947 */ /* 0x000fec000383ffff */
[----:B------:R-:W-:Y:S05]  /*20b0*/  BSYNC.RECONVERGENT B1 ;  /* 0x0000000000017941 */ /* 0x000fea0003800200 */
.L_x_1764:
[----:B------:R-:W-:Y:S02]  /*20c0*/  PRMT R27, R26, 0x7610, R27 ;  /* 0x000076101a1b7816 */ /* 0x000fe4000000001b */
[----:B------:R-:W-:Y:S02]  /*20d0*/  PRMT R11, R10, 0x7610, R11 ;  /* 0x000076100a0b7816 */ /* 0x000fe4000000000b */
[----:B------:R-:W-:Y:S02]  /*20e0*/  PRMT R26, R26, 0x7632, R26 ;  /* 0x000076321a1a7816 */ /* 0x000fe4000000001a */
[----:B------:R-:W-:Y:S02]  /*20f0*/  PRMT R9, R8, 0x7632, R9 ;  /* 0x0000763208097816 */ /* 0x000fe40000000009 */
[C---:B------:R-:W-:Y:S02]  /*2100*/  PRMT R22, R4.reuse, 0x7610, R22 ;  /* 0x0000761004167816 */ /* 0x040fe40000000016 */
[----:B------:R-:W-:-:S02]  /*2110*/  PRMT R24, R4, 0x7632, R24 ;  /* 0x0000763204187816 */ /* 0x000fc40000000018 */
[----:B------:R-:W-:-:S07]  /*2120*/  PRMT R10, R10, 0x7632, R10 ;  /* 0x000076320a0a7816 */ /* 0x000fce000000000a */
.L_x_1763:
[----:B------:R-:W-:Y:S05]  /*2130*/  BSYNC.RECONVERGENT B0 ;  /* 0x0000000000007941 */ /* 0x000fea0003800200 */
.L_x_1762:
[----:B------:R-:W-:Y:S01]  /*2140*/  ISETP.GE.U32.AND P0, PT, R25, R6, PT ;  /* 0x000000061900720c */ /* 0x000fe20003f06070 */
[----:B------:R-:W-:-:S12]  /*2150*/  BSSY.RECONVERGENT B0, `(.L_x_1766) ;  /* 0x000001e000007945 */ /* 0x000fd80003800200 */
[----:B------:R-:W-:Y:S05]  /*2160*/  @P0 BRA `(.L_x_1767) ;  /* 0x0000000000700947 */ /* 0x000fea0003800000 */
[----:B------:R-:W-:-:S05]  /*2170*/  SHF.R.U32.HI R5, RZ, 0x1, R25 ;  /* 0x00000001ff057819 */ /* 0x000fca0000011619 */
[----:B------:R-:W-:-:S06]  /*2180*/  IMAD.WIDE.U32 R4, R5, 0x4, R16 ;  /* 0x0000000405047825 */ /* 0x000fcc00078e0010 */
[----:B------:R-:W2:Y:S01]  /*2190*/  LDG.E R4, desc[UR36][R4.64] ;  /* 0x0000002404047981 */ /* 0x000ea2000c1e1900 */
[----:B------:R-:W-:-:S04]  /*21a0*/  IADD3 R29, PT, PT, R25, R0, RZ ;  /* 0x00000000191d7210 */ /* 0x000fc80007ffe0ff */
[----:B------:R-:W-:Y:S02]  /*21b0*/  ISETP.GE.U32.AND P1, PT, R29, R6, PT ;  /* 0x000000061d00720c */ /* 0x000fe40003f26070 */
[C---:B--2---:R-:W-:Y:S02]  /*21c0*/  PRMT R27, R4.reuse, 0x7610, R27 ;  /* 0x00007610041b7816 */ /* 0x044fe4000000001b */
[----:B------:R-:W-:-:S09]  /*21d0*/  PRMT R26, R4, 0x7632, R26 ;  /* 0x00007632041a7816 */ /* 0x000fd2000000001a */
[----:B------:R-:W-:Y:S05]  /*21e0*/  @P1 BRA `(.L_x_1767) ;  /* 0x0000000000501947 */ /* 0x000fea0003800000 */
[----:B------:R-:W-:-:S05]  /*21f0*/  SHF.R.U32.HI R5, RZ, 0x1, R29 ;  /* 0x00000001ff057819 */ /* 0x000fca000001161d */
[----:B------:R-:W-:-:S06]  /*2200*/  IMAD.WIDE.U32 R4, R5, 0x4, R16 ;  /* 0x0000000405047825 */ /* 0x000fcc00078e0010 */
[----:B------:R-:W2:Y:S01]  /*2210*/  LDG.E R4, desc[UR36][R4.64] ;  /* 0x0000002404047981 */ /* 0x000ea2000c1e1900 */
[----:B------:R-:W-:-:S05]  /*2220*/  IMAD.IADD R29, R29, 0x1, R0 ;  /* 0x000000011d1d7824 */ /* 0x000fca00078e0200 */
[----:B------:R-:W-:Y:S02]  /*2230*/  ISETP.GE.U32.AND P1, PT, R29, R6, PT ;  /* 0x000000061d00720c */ /* 0x000fe40003f26070 */
[C---:B--2---:R-:W-:Y:S02]  /*2240*/  PRMT R8, R4.reuse, 0x7610, R8 ;  /* 0x0000761004087816 */ /* 0x044fe40000000008 */
[----:B------:R-:W-:-:S09]  /*2250*/  PRMT R9, R4, 0x7632, R9 ;  /* 0x0000763204097816 */ /* 0x000fd20000000009 */
[----:B------:R-:W-:Y:S05]  /*2260*/  @P1 BRA `(.L_x_1767) ;  /* 0x0000000000301947 */ /* 0x000fea0003800000 */
[----:B------:R-:W-:Y:S02]  /*2270*/  IADD3 R31, PT, PT, R29, R0, RZ ;  /* 0x000000001d1f7210 */ /* 0x000fe40007ffe0ff */
[----:B------:R-:W-:Y:S02]  /*2280*/  SHF.R.U32.HI R5, RZ, 0x1, R29 ;  /* 0x00000001ff057819 */ /* 0x000fe4000001161d */
[----:B------:R-:W-:-:S03]  /*2290*/  ISETP.GE.U32.AND P1, PT, R31, R6, PT ;  /* 0x000000061f00720c */ /* 0x000fc60003f26070 */
[----:B------:R-:W-:-:S06]  /*22a0*/  IMAD.WIDE.U32 R4, R5, 0x4, R16 ;  /* 0x0000000405047825 */ /* 0x000fcc00078e0010 */
[----:B------:R-:W2:Y:S04]  /*22b0*/  LDG.E R4, desc[UR36][R4.64] ;  /* 0x0000002404047981 */ /* 0x000ea8000c1e1900 */
[----:B------:R-:W-:-:S05]  /*22c0*/  @!P1 SHF.R.U32.HI R29, RZ, 0x1, R31 ;  /* 0x00000001ff1d9819 */ /* 0x000fca000001161f */
[----:B------:R-:W-:-:S06]  /*22d0*/  @!P1 IMAD.WIDE.U32 R16, R29, 0x4, R16 ;  /* 0x000000041d109825 */ /* 0x000fcc00078e0010 */
[----:B------:R-:W3:Y:S01]  /*22e0*/  @!P1 LDG.E R16, desc[UR36][R16.64] ;  /* 0x0000002410109981 */ /* 0x000ee2000c1e1900 */
[C---:B--2---:R-:W-:Y:S02]  /*22f0*/  PRMT R22, R4.reuse, 0x7610, R22 ;  /* 0x0000761004167816 */ /* 0x044fe40000000016 */
[----:B------:R-:W-:Y:S02]  /*2300*/  PRMT R24, R4, 0x7632, R24 ;  /* 0x0000763204187816 */ /* 0x000fe40000000018 */
[C---:B---3--:R-:W-:Y:S02]  /*2310*/  @!P1 PRMT R11, R16.reuse, 0x7610, R11 ;  /* 0x00007610100b9816 */ /* 0x048fe4000000000b */
[----:B------:R-:W-:-:S07]  /*2320*/  @!P1 PRMT R10, R16, 0x7632, R10 ;  /* 0x00007632100a9816 */ /* 0x000fce000000000a */
.L_x_1767:
[----:B------:R-:W-:Y:S05]  /*2330*/  BSYNC.RECONVERGENT B0 ;  /* 0x0000000000007941 */ /* 0x000fea0003800200 */
.L_x_1766:
[----:B------:R-:W-:Y:S04]  /*2340*/  BSSY.RECONVERGENT B0, `(.L_x_1768) ;  /* 0x000002d000007945 */ /* 0x000fe80003800200 */
[----:B------:R-:W-:Y:S05]  /*2350*/  @P0 BRA `(.L_x_1769) ;  /* 0x0000000000ac0947 */ /* 0x000fea0003800000 */
[----:B------:R-:W-:Y:S01]  /*2360*/  IMAD.IADD R25, R25, 0x1, R0 ;  /* 0x0000000119197824 */ /* 0x000fe200078e0200 */
[----:B------:R-:W-:Y:S01]  /*2370*/  SHF.L.U32 R27, R27, 0x10, RZ ;  /* 0x000000101b1b7819 */ /* 0x000fe200000006ff */
[----:B------:R-:W-:Y:S01]  /*2380*/  IMAD.U32 R14, R14, 0x10000, RZ ;  /* 0x000100000e0e7824 */ /* 0x000fe200078e00ff */
[----:B------:R-:W-:Y:S01]  /*2390*/  SHF.L.U32 R26, R26, 0x10, RZ ;  /* 0x000000101a1a7819 */ /* 0x000fe200000006ff */
[----:B------:R-:W-:Y:S01]  /*23a0*/  IMAD.U32 R15, R15, 0x10000, RZ ;  /* 0x000100000f0f7824 */ /* 0x000fe200078e00ff */
[----:B------:R-:W-:Y:S01]  /*23b0*/  ISETP.GE.U32.AND P0, PT, R25, R6, PT ;  /* 0x000000061900720c */ /* 0x000fe20003f06070 */
[----:B------:R-:W-:Y:S02]  /*23c0*/  FMUL.FTZ R14, R14, R27 ;  /* 0x0000001b0e0e7220 */ /* 0x000fe40000410000 */
[----:B------:R-:W-:-:S05]  /*23d0*/  FMUL.FTZ R15, R15, R26 ;  /* 0x0000001a0f0f7220 */ /* 0x000fca0000410000 */
[----:B------:R-:W-:-:S04]  /*23e0*/  F2FP.BF16.F32.PACK_AB R14, R15, R14 ;  /* 0x0000000e0f0e723e */ /* 0x000fc800000010ff */
[----:B------:R-:W-:Y:S01]  /*23f0*/  PRMT R15, R14, 0x7632, R15 ;  /* 0x000076320e0f7816 */ /* 0x000fe2000000000f */
[----:B------:R-:W-:Y:S06]  /*2400*/  @P0 BRA `(.L_x_1769) ;  /* 0x0000000000800947 */ /* 0x000fec0003800000 */
[----:B------:R-:W-:Y:S01]  /*2410*/  IMAD.U32 R4, R9, 0x10000, RZ ;  /* 0x0001000009047824 */ /* 0x000fe200078e00ff */
[----:B------:R-:W-:Y:S01]  /*2420*/  IADD3 R9, PT, PT, R25, R0, RZ ;  /* 0x0000000019097210 */ /* 0x000fe20007ffe0ff */
[----:B------:R-:W-:Y:S01]  /*2430*/  IMAD.U32 R5, R8, 0x10000, RZ ;  /* 0x0001000008057824 */ /* 0x000fe200078e00ff */
[----:B------:R-:W-:Y:S02]  /*2440*/  SHF.L.U32 R12, R12, 0x10, RZ ;  /* 0x000000100c0c7819 */ /* 0x000fe400000006ff */
[----:B------:R-:W-:Y:S02]  /*2450*/  ISETP.GE.U32.AND P0, PT, R9, R6, PT ;  /* 0x000000060900720c */ /* 0x000fe40003f06070 */
[----:B------:R-:W-:Y:S01]  /*2460*/  SHF.L.U32 R7, R7, 0x10, RZ ;  /* 0x0000001007077819 */ /* 0x000fe200000006ff */
[----:B------:R-:W-:-:S04]  /*2470*/  FMUL.FTZ R5, R12, R5 ;  /* 0x000000050c057220 */ /* 0x000fc80000410000 */
[----:B------:R-:W-:-:S05]  /*2480*/  FMUL.FTZ R4, R7, R4 ;  /* 0x0000000407047220 */ /* 0x000fca0000410000 */
[----:B------:R-:W-:-:S04]  /*2490*/  F2FP.BF16.F32.PACK_AB R4, R4, R5 ;  /* 0x000000050404723e */ /* 0x000fc800000010ff */
[C---:B------:R-:W-:Y:S02]  /*24a0*/  PRMT R7, R4.reuse, 0x7632, R7 ;  /* 0x0000763204077816 */ /* 0x040fe40000000007 */
[----:B------:R-:W-:Y:S01]  /*24b0*/  PRMT R12, R4, 0x7610, R12 ;  /* 0x00007610040c7816 */ /* 0x000fe2000000000c */
[----:B------:R-:W-:Y:S06]  /*24c0*/  @P0 BRA `(.L_x_1769) ;  /* 0x0000000000500947 */ /* 0x000fec0003800000 */
[----:B------:R-:W-:Y:S01]  /*24d0*/  IMAD.IADD R5, R9, 0x1, R0 ;  /* 0x0000000109057824 */ /* 0x000fe200078e0200 */
[----:B------:R-:W-:Y:S01]  /*24e0*/  SHF.L.U32 R21, R21, 0x10, RZ ;  /* 0x0000001015157819 */ /* 0x000fe200000006ff */
[----:B------:R-:W-:Y:S01]  /*24f0*/  IMAD.U32 R22, R22, 0x10000, RZ ;  /* 0x0001000016167824 */ /* 0x000fe200078e00ff */
[----:B------:R-:W-:Y:S02]  /*2500*/  SHF.L.U32 R20, R20, 0x10, RZ ;  /* 0x0000001014147819 */ /* 0x000fe400000006ff */
[----:B------:R-:W-:Y:S01]  /*2510*/  ISETP.GE.U32.AND P0, PT, R5, R6, PT ;  /* 0x000000060500720c */ /* 0x000fe20003f06070 */
[----:B------:R-:W-:Y:S02]  /*2520*/  IMAD.U32 R5, R24, 0x10000, RZ ;  /* 0x0001000018057824 */ /* 0x000fe400078e00ff */
[----:B------:R-:W-:Y:S02]  /*2530*/  FMUL.FTZ R21, R21, R22 ;  /* 0x0000001615157220 */ /* 0x000fe40000410000 */
[----:B------:R-:W-:-:S05]  /*2540*/  FMUL.FTZ R20, R20, R5 ;  /* 0x0000000514147220 */ /* 0x000fca0000410000 */
[----:B------:R-:W-:-:S03]  /*2550*/  F2FP.BF16.F32.PACK_AB R21, R20, R21 ;  /* 0x000000151415723e */ /* 0x000fc600000010ff */
[----:B------:R-:W-:Y:S01]  /*2560*/  @!P0 SHF.L.U32 R11, R11, 0x10, RZ ;  /* 0x000000100b0b8819 */ /* 0x000fe200000006ff */
[----:B------:R-:W-:Y:S01]  /*2570*/  @!P0 IMAD.U32 R9, R10, 0x10000, RZ ;  /* 0x000100000a098824 */ /* 0x000fe200078e00ff */
[----:B------:R-:W-:Y:S01]  /*2580*/  @!P0 SHF.L.U32 R0, R13, 0x10, RZ ;  /* 0x000000100d008819 */ /* 0x000fe200000006ff */
[----:B------:R-:W-:Y:S01]  /*2590*/  @!P0 IMAD.U32 R4, R3, 0x10000, RZ ;  /* 0x0001000003048824 */ /* 0x000fe200078e00ff */
[----:B------:R-:W-:-:S03]  /*25a0*/  PRMT R20, R21, 0x7632, R20 ;  /* 0x0000763215147816 */ /* 0x000fc60000000014 */
[----:B------:R-:W-:Y:S01]  /*25b0*/  @!P0 FMUL.FTZ R0, R0, R11 ;  /* 0x0000000b00008220 */ /* 0x000fe20000410000 */
[----:B------:R-:W-:-:S04]  /*25c0*/  @!P0 FMUL.FTZ R4, R4, R9 ;  /* 0x0000000904048220 */ /* 0x000fc80000410000 */
[----:B------:R-:W-:Y:S02]  /*25d0*/  @!P0 F2FP.BF16.F32.PACK_AB R0, RZ, R0 ;  /* 0x00000000ff00823e */ /* 0x000fe400000010ff */
[----:B------:R-:W-:Y:S02]  /*25e0*/  @!P0 F2FP.BF16.F32.PACK_AB R4, RZ, R4 ;  /* 0x00000004ff04823e */ /* 0x000fe400000010ff */
[----:B------:R-:W-:Y:S02]  /*25f0*/  @!P0 PRMT R13, R0, 0x7610, R13 ;  /* 0x00007610000d8816 */ /* 0x000fe4000000000d */
[----:B------:R-:W-:-:S07]  /*2600*/  @!P0 PRMT R3, R4, 0x7610, R3 ;  /* 0x0000761004038816 */ /* 0x000fce0000000003 */
.L_x_1769:
[----:B------:R-:W-:Y:S05]  /*2610*/  BSYNC.RECONVERGENT B0 ;  /* 0x0000000000007941 */ /* 0x000fea0003800200 */
.L_x_1768:
[----:B------:R-:W-:Y:S01]  /*2620*/  SHF.L.U32 R0, R14, 0x10, RZ ;  /* 0x000000100e007819 */ /* 0x000fe200000006ff */
[----:B------:R-:W-:Y:S01]  /*2630*/  IMAD.U32 R5, R12, 0x10000, RZ ;  /* 0x000100000c057824 */ /* 0x000fe200078e00ff */
[----:B------:R-:W-:Y:S01]  /*2640*/  SHF.L.U32 R4, R15, 0x10, RZ ;  /* 0x000000100f047819 */ /* 0x000fe200000006ff */
[----:B------:R-:W-:Y:S01]  /*2650*/  IMAD.U32 R7, R7, 0x10000, RZ ;  /* 0x0001000007077824 */ /* 0x000fe200078e00ff */
[----:B------:R-:W-:Y:S01]  /*2660*/  SHF.L.U32 R8, R21, 0x10, RZ ;  /* 0x0000001015087819 */ /* 0x000fe200000006ff */
[----:B------:R-:W-:Y:S01]  /*2670*/  FMUL.FTZ R0, R0, R5 ;  /* 0x0000000500007220 */ /* 0x000fe20000410000 */
[----:B------:R-:W-:Y:S01]  /*2680*/  SHF.L.U32 R13, R13, 0x10, RZ ;  /* 0x000000100d0d7819 */ /* 0x000fe200000006ff */
[----:B------:R-:W-:Y:S01]  /*2690*/  FMUL.FTZ R4, R4, R7 ;  /* 0x0000000704047220 */ /* 0x000fe20000410000 */
[----:B------:R-:W-:-:S03]  /*26a0*/  SHF.L.U32 R7, R20, 0x10, RZ ;  /* 0x0000001014077819 */ /* 0x000fc600000006ff */
[----:B------:R-:W1:Y:S08]  /*26b0*/  F2F.BF16.F32 R0, R0 ;  /* 0x0000000000007304 */ /* 0x000e700000202000 */
[----:B------:R-:W2:Y:S01]  /*26c0*/  F2F.BF16.F32 R4, R4 ;  /* 0x0000000400047304 */ /* 0x000ea20000202000 */
[----:B-1----:R-:W-:-:S04]  /*26d0*/  IMAD.U32 R5, R0, 0x10000, RZ ;  /* 0x0001000000057824 */ /* 0x002fc800078e00ff */
[----:B------:R-:W-:Y:S01]  /*26e0*/  FMUL.FTZ R5, R8, R5 ;  /* 0x0000000508057220 */ /* 0x000fe20000410000 */
[----:B------:R-:W-:Y:S02]  /*26f0*/  IMAD.U32 R8, R3, 0x10000, RZ ;  /* 0x0001000003087824 */ /* 0x000fe400078e00ff */
[----:B--2---:R-:W-:-:S03]  /*2700*/  IMAD.U32 R6, R4, 0x10000, RZ ;  /* 0x0001000004067824 */ /* 0x004fc600078e00ff */
[----:B------:R-:W1:Y:S01]  /*2710*/  F2F.BF16.F32 R5, R5 ;  /* 0x0000000500057304 */ /* 0x000e620000202000 */
[----:B------:R-:W-:-:S07]  /*2720*/  FMUL.FTZ R6, R7, R6 ;  /* 0x0000000607067220 */ /* 0x000fce0000410000 */
[----:B------:R-:W2:Y:S01]  /*2730*/  F2F.BF16.F32 R6, R6 ;  /* 0x0000000600067304 */ /* 0x000ea20000202000 */
[----:B-1----:R-:W-:-:S05]  /*2740*/  SHF.L.U32 R0, R5, 0x10, RZ ;  /* 0x0000001005007819 */ /* 0x002fca00000006ff */
[----:B------:R-:W-:Y:S01]  /*2750*/  FMUL.FTZ R0, R13, R0 ;  /* 0x000000000d007220 */ /* 0x000fe20000410000 */
[----:B--2---:R-:W-:-:S04]  /*2760*/  IMAD.U32 R3, R6, 0x10000, RZ ;  /* 0x0001000006037824 */ /* 0x004fc800078e00ff */
[----:B------:R-:W-:-:S05]  /*2770*/  FMUL.FTZ R3, R8, R3 ;  /* 0x0000000308037220 */ /* 0x000fca0000410000 */
[----:B------:R-:W-:-:S04]  /*2780*/  F2FP.BF16.F32.PACK_AB R0, R3, R0 ;  /* 0x000000000300723e */ /* 0x000fc800000010ff */
[C---:B------:R-:W-:Y:S02]  /*2790*/  PRMT R17, R0.reuse, 0x7632, R17 ;  /* 0x0000763200117816 */ /* 0x040fe40000000011 */
[----:B------:R-:W-:Y:S01]  /*27a0*/  PRMT R16, R0, 0x7610, R16 ;  /* 0x0000761000107816 */ /* 0x000fe20000000010 */
[----:B------:R-:W-:Y:S06]  /*27b0*/  BRA `(.L_x_1749) ;  /* 0x0000009c00147947 */ /* 0x000fec0003800000 */
.L_x_1761:
[----:B------:R-:W-:-:S13]  /*27c0*/  ISETP.NE.AND P0, PT, R14, 0x1, PT ;  /* 0x000000010e00780c */ /* 0x000fda0003f05270 */
[----:B------:R-:W-:Y:S05]  /*27d0*/  @P0 BRA `(.L_x_1770) ;  /* 0x0000000c00240947 */ /* 0x000fea0003800000 */
[----:B------:R-:W1:Y:S01]  /*27e0*/  LDC R0, c[0x0][0x390] ;  /* 0x0000e400ff007b82 */ /* 0x000e620000000800 */
[----:B------:R-:W-:Y:S07]  /*27f0*/  BSSY.RECONVERGENT B0, `(.L_x_1771) ;  /* 0x000005a000007945 */ /* 0x000fee0003800200 */
[----:B------:R-:W2:Y:S01]  /*2800*/  LDC.U16 R7, c[0x0][0x382] ;  /* 0x0000e080ff077b82 */ /* 0x000ea20000000400 */
[----:B-1----:R-:W-:-:S05]  /*2810*/  IMAD R3, R0, 0x3, R25 ;  /* 0x0000000300037824 */ /* 0x002fca00078e0219 */
[----:B------:R-:W-:Y:S02]  /*2820*/  ISETP.GE.U32.AND P0, PT, R3, R6, PT ;  /* 0x000000060300720c */ /* 0x000fe40003f06070 */
[-C--:B--2---:R-:W-:Y:S01]  /*2830*/  MOV R21, R7.reuse ;  /* 0x0000000700157202 */ /* 0x084fe20000000f00 */
[--C-:B------:R-:W-:Y:S01]  /*2840*/  IMAD.MOV.U32 R20, RZ, RZ, R7.reuse ;  /* 0x000000ffff147224 */ /* 0x100fe200078e0007 */
[-C--:B------:R-:W-:Y:S01]  /*2850*/  MOV R15, R7.reuse ;  /* 0x00000007000f7202 */ /* 0x080fe20000000f00 */
[--C-:B------:R-:W-:Y:S01]  /*2860*/  IMAD.MOV.U32 R14, RZ, RZ, R7.reuse ;  /* 0x000000ffff0e7224 */ /* 0x100fe200078e0007 */
[-C--:B------:R-:W-:Y:S01]  /*2870*/  MOV R13, R7.reuse ;  /* 0x00000007000d7202 */ /* 0x080fe20000000f00 */
[----:B------:R-:W-:Y:S01]  /*2880*/  IMAD.MOV.U32 R12, RZ, RZ, R7 ;  /* 0x000000ffff0c7224 */ /* 0x000fe200078e0007 */
[----:B------:R-:W-:-:S05]  /*2890*/  MOV R3, R7 ;  /* 0x0000000700037202 */ /* 0x000fca0000000f00 */
[----:B------:R-:W-:Y:S05]  /*28a0*/  @P0 BRA `(.L_x_1772) ;  /* 0x0000000400380947 */ /* 0x000fea0003800000 */
[----:B------:R-:W-:Y:S01]  /*28b0*/  BSSY.RECONVERGENT B1, `(.L_x_1773) ;  /* 0x0000045000017945 */ /* 0x000fe20003800200 */
[--C-:B------:R-:W-:Y:S01]  /*28c0*/  IMAD.MOV.U32 R20, RZ, RZ, R7.reuse ;  /* 0x000000ffff147224 */ /* 0x100fe200078e0007 */
[-C--:B------:R-:W-:Y:S01]  /*28d0*/  MOV R15, R7.reuse ;  /* 0x00000007000f7202 */ /* 0x080fe20000000f00 */
[--C-:B------:R-:W-:Y:S01]  /*28e0*/  IMAD.MOV.U32 R14, RZ, RZ, R7.reuse ;  /* 0x000000ffff0e7224 */ /* 0x100fe200078e0007 */
[-C--:B------:R-:W-:Y:S01]  /*28f0*/  MOV R13, R7.reuse ;  /* 0x00000007000d7202 */ /* 0x080fe20000000f00 */
[----:B------:R-:W-:Y:S01]  /*2900*/  IMAD.MOV.U32 R12, RZ, RZ, R7 ;  /* 0x000000ffff0c7224 */ /* 0x000fe200078e0007 */
[----:B------:R-:W-:-:S07]  /*2910*/  MOV R3, R7 ;  /* 0x0000000700037202 */ /* 0x000fce0000000f00 */
.L_x_1774:
[----:B------:R-:W-:Y:S02]  /*2920*/  IMAD.IADD R5, R25, 0x1, R0 ;  /* 0x0000000119057824 */ /* 0x000fe400078e0200 */
[C---:B------:R-:W-:Y:S02]  /*2930*/  IMAD R25, R22.reuse, R25, RZ ;  /* 0x0000001916197224 */ /* 0x040fe400078e02ff */
[----:B------:R-:W-:Y:S01]  /*2940*/  IMAD R4, R22, R5, RZ ;  /* 0x0000000516047224 */ /* 0x000fe200078e02ff */
[----:B------:R-:W-:Y:S02]  /*2950*/  IADD3 R11, PT, PT, R5, R0, RZ ;  /* 0x00000000050b7210 */ /* 0x000fe40007ffe0ff */
[----:B------:R-:W-:Y:S02]  /*2960*/  SHF.R.U32.HI R25, RZ, 0x1, R25 ;  /* 0x00000001ff197819 */ /* 0x000fe40000011619 */
[----:B------:R-:W-:-:S03]  /*2970*/  SHF.R.U32.HI R9, RZ, 0x1, R4 ;  /* 0x00000001ff097819 */ /* 0x000fc60000011604 */
[----:B------:R-:W-:-:S04]  /*2980*/  IMAD.WIDE.U32 R26, R25, 0x4, R16 ;  /* 0x00000004191a7825 */ /* 0x000fc800078e0010 */
[----:B------:R-:W-:Y:S02]  /*2990*/  IMAD.IADD R25, R11, 0x1, R0 ;  /* 0x000000010b197824 */ /* 0x000fe400078e0200 */
[C---:B------:R-:W-:Y:S01]  /*29a0*/  IMAD R11, R22.reuse, R11, RZ ;  /* 0x0000000b160b7224 */ /* 0x040fe200078e02ff */
[----:B------:R1:W2:Y:S01]  /*29b0*/  LDG.E R26, desc[UR36][R26.64] ;  /* 0x000000241a1a7981 */ /* 0x0002a2000c1e1900 */
[----:B------:R-:W-:Y:S02]  /*29c0*/  IMAD R8, R22, R25, RZ ;  /* 0x0000001916087224 */ /* 0x000fe400078e02ff */
[----:B------:R-:W-:Y:S01]  /*29d0*/  IMAD.WIDE.U32 R4, R9, 0x4, R16 ;  /* 0x0000000409047825 */ /* 0x000fe200078e0010 */
[----:B------:R-:W-:Y:S02]  /*29e0*/  SHF.R.U32.HI R9, RZ, 0x1, R11 ;  /* 0x00000001ff097819 */ /* 0x000fe4000001160b */
[----:B------:R-:W-:-:S03]  /*29f0*/  SHF.R.U32.HI R11, RZ, 0x1, R8 ;  /* 0x00000001ff0b7819 */ /* 0x000fc60000011608 */
[----:B------:R-:W3:Y:S01]  /*2a00*/  LDG.E R4, desc[UR36][R4.64] ;  /* 0x0000002404047981 */ /* 0x000ee2000c1e1900 */
[----:B------:R-:W-:-:S04]  /*2a10*/  IMAD.WIDE.U32 R8, R9, 0x4, R16 ;  /* 0x0000000409087825 */ /* 0x000fc800078e0010 */
[----:B------:R-:W-:Y:S02]  /*2a20*/  IMAD.WIDE.U32 R10, R11, 0x4, R16 ;  /* 0x000000040b0a7825 */ /* 0x000fe400078e0010 */
[----:B------:R4:W5:Y:S04]  /*2a30*/  LDG.E R8, desc[UR36][R8.64] ;  /* 0x0000002408087981 */ /* 0x000968000c1e1900 */
[----:B------:R-:W5:Y:S01]  /*2a40*/  LDG.E R10, desc[UR36][R10.64] ;  /* 0x000000240a0a7981 */ /* 0x000f62000c1e1900 */
[----:B------:R-:W-:Y:S01]  /*2a50*/  SHF.L.U32 R24, R3, 0x10, RZ ;  /* 0x0000001003187819 */ /* 0x000fe200000006ff */
[----:B------:R-:W-:Y:S01]  /*2a60*/  IMAD.IADD R25, R25, 0x1, R0 ;  /* 0x0000000119197824 */ /* 0x000fe200078e0200 */
[----:B-1----:R-:W-:Y:S01]  /*2a70*/  SHF.L.U32 R27, R7, 0x10, RZ ;  /* 0x00000010071b7819 */ /* 0x002fe200000006ff */
[----:B------:R-:W-:Y:S01]  /*2a80*/  IMAD.U32 R28, R12, 0x10000, RZ ;  /* 0x000100000c1c7824 */ /* 0x000fe200078e00ff */
[----:B------:R-:W-:Y:S01]  /*2a90*/  SHF.L.U32 R13, R13, 0x10, RZ ;  /* 0x000000100d0d7819 */ /* 0x000fe200000006ff */
[----:B------:R-:W-:Y:S01]  /*2aa0*/  IMAD R29, R0, 0x3, R25 ;  /* 0x00000003001d7824 */ /* 0x000fe200078e0219 */
[----:B------:R-:W-:Y:S01]  /*2ab0*/  SHF.L.U32 R15, R15, 0x10, RZ ;  /* 0x000000100f0f7819 */ /* 0x000fe200000006ff */
[----:B------:R-:W-:Y:S01]  /*2ac0*/  IMAD.U32 R14, R14, 0x10000, RZ ;  /* 0x000100000e0e7824 */ /* 0x000fe200078e00ff */
[----:B------:R-:W-:-:S02]  /*2ad0*/  SHF.L.U32 R21, R21, 0x10, RZ ;  /* 0x0000001015157819 */ /* 0x000fc400000006ff */
[----:B------:R-:W-:Y:S02]  /*2ae0*/  ISETP.GE.U32.AND P0, PT, R29, R6, PT ;  /* 0x000000061d00720c */ /* 0x000fe40003f06070 */
[C---:B--2---:R-:W-:Y:S01]  /*2af0*/  PRMT R3, R26.reuse, 0x7632, R3 ;  /* 0x000076321a037816 */ /* 0x044fe20000000003 */
[----:B------:R-:W-:-:S03]  /*2b00*/  IMAD.U32 R7, R26, 0x10000, RZ ;  /* 0x000100001a077824 */ /* 0x000fc600078e00ff */
[----:B------:R-:W-:Y:S02]  /*2b10*/  SHF.L.U32 R12, R3, 0x10, RZ ;  /* 0x00000010030c7819 */ /* 0x000fe400000006ff */
[C---:B---3--:R-:W-:Y:S01]  /*2b20*/  PRMT R5, R4.reuse, 0x7632, R5 ;  /* 0x0000763204057816 */ /* 0x048fe20000000005 */
[----:B----4-:R-:W-:Y:S02]  /*2b30*/  IMAD.U32 R9, R4, 0x10000, RZ ;  /* 0x0001000004097824 */ /* 0x010fe400078e00ff */
[----:B------:R-:W-:Y:S01]  /*2b40*/  FMUL.FTZ R3, R24, R7 ;  /* 0x0000000718037220 */ /* 0x000fe20000410000 */
[----:B------:R-:W-:Y:S01]  /*2b50*/  SHF.L.U32 R30, R5, 0x10, RZ ;  /* 0x00000010051e7819 */ /* 0x000fe200000006ff */
[----:B------:R-:W-:Y:S01]  /*2b60*/  FMUL.FTZ R5, R28, R9 ;  /* 0x000000091c057220 */ /* 0x000fe20000410000 */
[----:B-----5:R-:W-:Y:S02]  /*2b70*/  PRMT R7, R8, 0x7632, R7 ;  /* 0x0000763208077816 */ /* 0x020fe40000000007 */
[----:B------:R-:W-:Y:S01]  /*2b80*/  PRMT R9, R10, 0x7632, R9 ;  /* 0x000076320a097816 */ /* 0x000fe20000000009 */
[----:B------:R-:W-:Y:S01]  /*2b90*/  FMUL.FTZ R30, R13, R30 ;  /* 0x0000001e0d1e7220 */ /* 0x000fe20000410000 */
[----:B------:R-:W-:Y:S01]  /*2ba0*/  IMAD.U32 R13, R20, 0x10000, RZ ;  /* 0x00010000140d7824 */ /* 0x000fe200078e00ff */
[----:B------:R-:W-:Y:S01]  /*2bb0*/  SHF.L.U32 R11, R8, 0x10, RZ ;  /* 0x00000010080b7819 */ /* 0x000fe200000006ff */
[----:B------:R-:W-:Y:S01]  /*2bc0*/  IMAD.U32 R20, R7, 0x10000, RZ ;  /* 0x0001000007147824 */ /* 0x000fe200078e00ff */
[----:B------:R-:W-:Y:S01]  /*2bd0*/  SHF.L.U32 R28, R9, 0x10, RZ ;  /* 0x00000010091c7819 */ /* 0x000fe200000006ff */
[----:B------:R-:W-:-:S02]  /*2be0*/  IMAD.U32 R24, R10, 0x10000, RZ ;  /* 0x000100000a187824 */ /* 0x000fc400078e00ff */
[----:B------:R-:W-:Y:S01]  /*2bf0*/  FMUL.FTZ R12, R27, R12 ;  /* 0x0000000c1b0c7220 */ /* 0x000fe20000410000 */
[----:B------:R-:W-:Y:S01]  /*2c00*/  FMUL.FTZ R11, R14, R11 ;  /* 0x0000000b0e0b7220 */ /* 0x000fe20000410000 */
[----:B------:R-:W-:Y:S01]  /*2c10*/  FMUL.FTZ R20, R15, R20 ;  /* 0x000000140f147220 */ /* 0x000fe20000410000 */
[----:B------:R-:W-:Y:S01]  /*2c20*/  FMUL.FTZ R13, R13, R24 ;  /* 0x000000180d0d7220 */ /* 0x000fe20000410000 */
[----:B------:R-:W-:Y:S01]  /*2c30*/  FMUL.FTZ R28, R21, R28 ;  /* 0x0000001c151c7220 */ /* 0x000fe20000410000 */
[----:B------:R-:W-:Y:S02]  /*2c40*/  F2FP.BF16.F32.PACK_AB R3, R12, R3 ;  /* 0x000000030c03723e */ /* 0x000fe400000010ff */
[----:B------:R-:W-:Y:S02]  /*2c50*/  F2FP.BF16.F32.PACK_AB R5, R30, R5 ;  /* 0x000000051e05723e */ /* 0x000fe400000010ff */
[----:B------:R-:W-:Y:S02]  /*2c60*/  F2FP.BF16.F32.PACK_AB R11, R20, R11 ;  /* 0x0000000b140b723e */ /* 0x000fe400000010ff */
[----:B------:R-:W-:-:S02]  /*2c70*/  F2FP.BF16.F32.PACK_AB R28, R28, R13 ;  /* 0x0000000d1c1c723e */ /* 0x000fc400000010ff */
[----:B------:R-:W-:Y:S02]  /*2c80*/  PRMT R7, R3, 0x7632, R7 ;  /* 0x0000763203077816 */ /* 0x000fe40000000007 */
[C---:B------:R-:W-:Y:S02]  /*2c90*/  PRMT R13, R5.reuse, 0x7632, R13 ;  /* 0x00007632050d7816 */ /* 0x040fe4000000000d */
[----:B------:R-:W-:Y:S02]  /*2ca0*/  PRMT R12, R5, 0x7610, R12 ;  /* 0x00007610050c7816 */ /* 0x000fe4000000000c */
[C---:B------:R-:W-:Y:S02]  /*2cb0*/  PRMT R15, R11.reuse, 0x7632, R15 ;  /* 0x000076320b0f7816 */ /* 0x040fe4000000000f */
[----:B------:R-:W-:Y:S02]  /*2cc0*/  PRMT R14, R11, 0x7610, R14 ;  /* 0x000076100b0e7816 */ /* 0x000fe4000000000e */
[----:B------:R-:W-:-:S02]  /*2cd0*/  PRMT R21, R28, 0x7632, R21 ;  /* 0x000076321c157816 */ /* 0x000fc40000000015 */
[----:B------:R-:W-:Y:S01]  /*2ce0*/  PRMT R20, R28, 0x7610, R20 ;  /* 0x000076101c147816 */ /* 0x000fe20000000014 */
[----:B------:R-:W-:Y:S06]  /*2cf0*/  @!P0 BRA `(.L_x_1774) ;  /* 0xfffffffc00088947 */ /* 0x000fec000383ffff */
[----:B------:R-:W-:Y:S05]  /*2d00*/  BSYNC.RECONVERGENT B1 ;  /* 0x0000000000017941 */ /* 0x000fea0003800200 */
.L_x_1773:
[C---:B------:R-:W-:Y:S02]  /*2d10*/  PRMT R24, R8.reuse, 0x7610, R24 ;  /* 0x0000761008187816 */ /* 0x040fe40000000018 */
[----:B------:R-:W-:Y:S02]  /*2d20*/  PRMT R27, R8, 0x7632, R27 ;  /* 0x00007632081b7816 */ /* 0x000fe4000000001b */
[----:B------:R-:W-:Y:S02]  /*2d30*/  PRMT R28, R26, 0x7610, R28 ;  /* 0x000076101a1c7816 */ /* 0x000fe4000000001c */
[----:B------:R-:W-:Y:S02]  /*2d40*/  PRMT R8, R10, 0x7610, R8 ;  /* 0x000076100a087816 */ /* 0x000fe40000000008 */
[----:B------:R-:W-:Y:S02]  /*2d50*/  PRMT R26, R26, 0x7632, R26 ;  /* 0x000076321a1a7816 */ /* 0x000fe4000000001a */
[----:B------:R-:W-:-:S02]  /*2d60*/  PRMT R9, R4, 0x7610, R9 ;  /* 0x0000761004097816 */ /* 0x000fc40000000009 */
[----:B------:R-:W-:Y:S02]  /*2d70*/  PRMT R11, R4, 0x7632, R11 ;  /* 0x00007632040b7816 */ /* 0x000fe4000000000b */
[----:B------:R-:W-:-:S07]  /*2d80*/  PRMT R10, R10, 0x7632, R10 ;  /* 0x000076320a0a7816 */ /* 0x000fce000000000a */
.L_x_1772:
[----:B------:R-:W-:Y:S05]  /*2d90*/  BSYNC.RECONVERGENT B0 ;  /* 0x0000000000007941 */ /* 0x000fea0003800200 */
.L_x_1771:
[----:B------:R-:W-:Y:S01]  /*2da0*/  ISETP.GE.U32.AND P0, PT, R25, R6, PT ;  /* 0x000000061900720c */ /* 0x000fe20003f06070 */
[----:B------:R-:W-:-:S12]  /*2db0*/  BSSY.RECONVERGENT B0, `(.L_x_1775) ;  /* 0x0000022000007945 */ /* 0x000fd80003800200 */
[----:B------:R-:W-:Y:S05]  /*2dc0*/  @P0 BRA `(.L_x_1776) ;  /* 0x0000000000800947 */ /* 0x000fea0003800000 */
[----:B------:R-:W-:-:S05]  /*2dd0*/  IMAD R4, R22, R25, RZ ;  /* 0x0000001916047224 */ /* 0x000fca00078e02ff */
        /* <DEDUP_REMOVED lines=8> */
[----:B------:R-:W-:-:S05]  /*2e60*/  IMAD R4, R22, R29, RZ ;  /* 0x0000001d16047224 */ /* 0x000fca00078e02ff */
        /* <DEDUP_REMOVED lines=8> */
[----:B------:R-:W-:Y:S02]  /*2ef0*/  IMAD.IADD R5, R29, 0x1, R0 ;  /* 0x000000011d057824 */ /* 0x000fe400078e0200 */
[----:B------:R-:W-:-:S03]  /*2f00*/  IMAD R4, R22, R29, RZ ;  /* 0x0000001d16047224 */ /* 0x000fc600078e02ff */
[----:B------:R-:W-:-:S13]  /*2f10*/  ISETP.GE.U32.AND P1, PT, R5, R6, PT ;  /* 0x000000060500720c */ /* 0x000fda0003f26070 */
[----:B------:R-:W-:Y:S01]  /*2f20*/  @!P1 IMAD R22, R22, R5, RZ ;  /* 0x0000000516169224 */ /* 0x000fe200078e02ff */
[----:B------:R-:W-:-:S04]  /*2f30*/  SHF.R.U32.HI R5, RZ, 0x1, R4 ;  /* 0x00000001ff057819 */ /* 0x000fc80000011604 */
[----:B------:R-:W-:Y:S01]  /*2f40*/  @!P1 SHF.R.U32.HI R27, RZ, 0x1, R22 ;  /* 0x00000001ff1b9819 */ /* 0x000fe20000011616 */
[----:B------:R-:W-:-:S04]  /*2f50*/  IMAD.WIDE.U32 R4, R5, 0x4, R16 ;  /* 0x0000000405047825 */ /* 0x000fc800078e0010 */
[----:B------:R-:W-:Y:S02]  /*2f60*/  @!P1 IMAD.WIDE.U32 R16, R27, 0x4, R16 ;  /* 0x000000041b109825 */ /* 0x000fe400078e0010 */
[----:B------:R-:W2:Y:S04]  /*2f70*/  LDG.E R4, desc[UR36][R4.64] ;  /* 0x0000002404047981 */ /* 0x000ea8000c1e1900 */
[----:B------:R-:W3:Y:S01]  /*2f80*/  @!P1 LDG.E R16, desc[UR36][R16.64] ;  /* 0x0000002410109981 */ /* 0x000ee2000c1e1900 */
[C---:B--2---:R-:W-:Y:S02]  /*2f90*/  PRMT R24, R4.reuse, 0x7610, R24 ;  /* 0x0000761004187816 */ /* 0x044fe40000000018 */
[----:B------:R-:W-:Y:S02]  /*2fa0*/  PRMT R27, R4, 0x7632, R27 ;  /* 0x00007632041b7816 */ /* 0x000fe4000000001b */
[----:B---3--:R-:W-:-:S02]  /*2fb0*/  @!P1 PRMT R8, R16, 0x7610, R8 ;  /* 0x0000761010089816 */ /* 0x008fc40000000008 */
[----:B------:R-:W-:-:S07]  /*2fc0*/  @!P1 PRMT R10, R16, 0x7632, R10 ;  /* 0x00007632100a9816 */ /* 0x000fce000000000a */
.L_x_1776:
[----:B------:R-:W-:Y:S05]  /*2fd0*/  BSYNC.RECONVERGENT B0 ;  /* 0x0000000000007941 */ /* 0x000fea0003800200 */
.L_x_1775:
[----:B------:R-:W-:Y:S04]  /*2fe0*/  BSSY.RECONVERGENT B0, `(.L_x_1777) ;  /* 0x000002e000007945 */ /* 0x000fe80003800200 */
[----:B------:R-:W-:Y:S05]  /*2ff0*/  @P0 BRA `(.L_x_1778) ;  /* 0x0000000000b00947 */ /* 0x000fea0003800000 */
[----:B------:R-:W-:Y:S01]  /*3000*/  IADD3 R5, PT, PT, R25, R0, RZ ;  /* 0x0000000019057210 */ /* 0x000fe20007ffe0ff */
[----:B------:R-:W-:Y:S01]  /*3010*/  IMAD.U32 R28, R28, 0x10000, RZ ;  /* 0x000100001c1c7824 */ /* 0x000fe200078e00ff */
[----:B------:R-:W-:Y:S01]  /*3020*/  SHF.L.U32 R3, R3, 0x10, RZ ;  /* 0x0000001003037819 */ /* 0x000fe200000006ff */
[----:B------:R-:W-:Y:S01]  /*3030*/  IMAD.U32 R26, R26, 0x10000, RZ ;  /* 0x000100001a1a7824 */ /* 0x000fe200078e00ff */
[----:B------:R-:W-:Y:S02]  /*3040*/  ISETP.GE.U32.AND P0, PT, R5, R6, PT ;  /* 0x000000060500720c */ /* 0x000fe40003f06070 */
[----:B------:R-:W-:Y:S01]  /*3050*/  SHF.L.U32 R7, R7, 0x10, RZ ;  /* 0x0000001007077819 */ /* 0x000fe200000006ff */
[----:B------:R-:W-:-:S04]  /*3060*/  FMUL.FTZ R3, R3, R28 ;  /* 0x0000001c03037220 */ /* 0x000fc80000410000 */
[----:B------:R-:W-:-:S05]  /*3070*/  FMUL.FTZ R26, R7, R26 ;  /* 0x0000001a071a7220 */ /* 0x000fca0000410000 */
[----:B------:R-:W-:-:S04]  /*3080*/  F2FP.BF16.F32.PACK_AB R3, R26, R3 ;  /* 0x000000031a03723e */ /* 0x000fc800000010ff */
[----:B------:R-:W-:Y:S01]  /*3090*/  PRMT R7, R3, 0x7632, R7 ;  /* 0x0000763203077816 */ /* 0x000fe20000000007 */
[----:B------:R-:W-:Y:S06]  /*30a0*/  @P0 BRA `(.L_x_1778) ;  /* 0x0000000000840947 */ /* 0x000fec0003800000 */
        /* <DEDUP_REMOVED lines=9> */
[C---:B------:R-:W-:Y:S02]  /*3140*/  PRMT R13, R4.reuse, 0x7632, R13 ;  /* 0x00007632040d7816 */ /* 0x040fe4000000000d */
[----:B------:R-:W-:Y:S01]  /*3150*/  PRMT R12, R4, 0x7610, R12 ;  /* 0x00007610040c7816 */ /* 0x000fe2000000000c */
[----:B------:R-:W-:Y:S06]  /*3160*/  @P0 BRA `(.L_x_1778) ;  /* 0x0000000000540947 */ /* 0x000fec0003800000 */
        /* <DEDUP_REMOVED lines=8> */
[----:B------:R-:W-:Y:S01]  /*31f0*/  F2FP.BF16.F32.PACK_AB R0, R0, R5 ;  /* 0x000000050000723e */ /* 0x000fe200000010ff */
[----:B------:R-:W-:Y:S01]  /*3200*/  @!P0 IMAD.U32 R9, R8, 0x10000, RZ ;  /* 0x0001000008098824 */ /* 0x000fe200078e00ff */
[----:B------:R-:W-:Y:S01]  /*3210*/  @!P0 SHF.L.U32 R11, R10, 0x10, RZ ;  /* 0x000000100a0b8819 */ /* 0x000fe200000006ff */
[----:B------:R-:W-:Y:S01]  /*3220*/  @!P0 IMAD.U32 R4, R20, 0x10000, RZ ;  /* 0x0001000014048824 */ /* 0x000fe200078e00ff */
[----:B------:R-:W-:Y:S02]  /*3230*/  @!P0 SHF.L.U32 R6, R21, 0x10, RZ ;  /* 0x0000001015068819 */ /* 0x000fe400000006ff */
[----:B------:R-:W-:Y:S01]  /*3240*/  PRMT R15, R0, 0x7632, R15 ;  /* 0x00007632000f7816 */ /* 0x000fe2000000000f */
[----:B------:R-:W-:Y:S01]  /*3250*/  @!P0 FMUL.FTZ R4, R4, R9 ;  /* 0x0000000904048220 */ /* 0x000fe20000410000 */
[----:B------:R-:W-:Y:S01]  /*3260*/  PRMT R14, R0, 0x7610, R14 ;  /* 0x00007610000e7816 */ /* 0x000fe2000000000e */
[----:B------:R-:W-:-:S03]  /*3270*/  @!P0 FMUL.FTZ R6, R6, R11 ;  /* 0x0000000b06068220 */ /* 0x000fc60000410000 */
[----:B------:R-:W-:Y:S02]  /*3280*/  @!P0 F2FP.BF16.F32.PACK_AB R4, RZ, R4 ;  /* 0x00000004ff04823e */ /* 0x000fe400000010ff */
[----:B------:R-:W-:Y:S02]  /*3290*/  @!P0 F2FP.BF16.F32.PACK_AB R6, RZ, R6 ;  /* 0x00000006ff06823e */ /* 0x000fe400000010ff */
[----:B------:R-:W-:Y:S02]  /*32a0*/  @!P0 PRMT R20, R4, 0x7610, R20 ;  /* 0x0000761004148816 */ /* 0x000fe40000000014 */
[----:B------:R-:W-:-:S07]  /*32b0*/  @!P0 PRMT R21, R6, 0x7610, R21 ;  /* 0x0000761006158816 */ /* 0x000fce0000000015 */
.L_x_1778:
[----:B------:R-:W-:Y:S05]  /*32c0*/  BSYNC.RECONVERGENT B0 ;  /* 0x0000000000007941 */ /* 0x000fea0003800200 */
.L_x_1777:
[----:B------:R-:W-:Y:S01]  /*32d0*/  IMAD.U32 R0, R3, 0x10000, RZ ;  /* 0x0001000003007824 */ /* 0x000fe200078e00ff */
[----:B------:R-:W-:Y:S01]  /*32e0*/  SHF.L.U32 R3, R12, 0x10, RZ ;  /* 0x000000100c037819 */ /* 0x000fe200000006ff */
[----:B------:R-:W-:Y:S01]  /*32f0*/  IMAD.U32 R7, R7, 0x10000, RZ ;  /* 0x0001000007077824 */ /* 0x000fe200078e00ff */
[----:B------:R-:W-:Y:S01]  /*3300*/  SHF.L.U32 R4, R13, 0x10, RZ ;  /* 0x000000100d047819 */ /* 0x000fe200000006ff */
[----:B------:R-:W-:Y:S02]  /*3310*/  IMAD.U32 R6, R15, 0x10000, RZ ;  /* 0x000100000f067824 */ /* 0x000fe400078e00ff */
[----:B------:R-:W-:Y:S02]  /*3320*/  FMUL.FTZ R0, R0, R3 ;  /* 0x0000000300007220 */ /* 0x000fe40000410000 */
[----:B------:R-:W-:Y:S01]  /*3330*/  FMUL.FTZ R3, R7, R4 ;  /* 0x0000000407037220 */ /* 0x000fe20000410000 */
[----:B------:R-:W-:-:S03]  /*3340*/  IMAD.U32 R7, R14, 0x10000, RZ ;  /* 0x000100000e077824 */ /* 0x000fc600078e00ff */
[----:B------:R-:W1:Y:S08]  /*3350*/  F2F.BF16.F32 R0, R0 ;  /* 0x0000000000007304 */ /* 0x000e700000202000 */
[----:B------:R-:W2:Y:S01]  /*3360*/  F2F.BF16.F32 R3, R3 ;  /* 0x0000000300037304 */ /* 0x000ea20000202000 */
[----:B-1----:R-:W-:-:S05]  /*3370*/  SHF.L.U32 R4, R0, 0x10, RZ ;  /* 0x0000001000047819 */ /* 0x002fca00000006ff */
[----:B------:R-:W-:Y:S01]  /*3380*/  FMUL.FTZ R4, R7, R4 ;  /* 0x0000000407047220 */ /* 0x000fe20000410000 */
[----:B------:R-:W-:Y:S01]  /*3390*/  IMAD.U32 R7, R20, 0x10000, RZ ;  /* 0x0001000014077824 */ /* 0x000fe200078e00ff */
[----:B--2---:R-:W-:-:S04]  /*33a0*/  SHF.L.U32 R5, R3, 0x10, RZ ;  /* 0x0000001003057819 */ /* 0x004fc800000006ff */
[----:B------:R-:W1:Y:S01]  /*33b0*/  F2F.BF16.F32 R4, R4 ;  /* 0x0000000400047304 */ /* 0x000e620000202000 */
[----:B------:R-:W-:Y:S01]  /*33c0*/  FMUL.FTZ R5, R6, R5 ;  /* 0x0000000506057220 */ /* 0x000fe20000410000 */
[----:B------:R-:W-:-:S06]  /*33d0*/  SHF.L.U32 R6, R21, 0x10, RZ ;  /* 0x0000001015067819 */ /* 0x000fcc00000006ff */
[----:B------:R-:W2:Y:S01]  /*33e0*/  F2F.BF16.F32 R5, R5 ;  /* 0x0000000500057304 */ /* 0x000ea20000202000 */
[----:B-1----:R-:W-:-:S04]  /*33f0*/  IMAD.U32 R0, R4, 0x10000, RZ ;  /* 0x0001000004007824 */ /* 0x002fc800078e00ff */
[----:B------:R-:W-:Y:S01]  /*3400*/  FMUL.FTZ R0, R7, R0 ;  /* 0x0000000007007220 */ /* 0x000fe20000410000 */
[----:B--2---:R-:W-:-:S05]  /*3410*/  SHF.L.U32 R3, R5, 0x10, RZ ;  /* 0x0000001005037819 */ /* 0x004fca00000006ff */
[----:B------:R-:W-:-:S05]  /*3420*/  FMUL.FTZ R3, R6, R3 ;  /* 0x0000000306037220 */ /* 0x000fca0000410000 */
[----:B------:R-:W-:-:S04]  /*3430*/  F2FP.BF16.F32.PACK_AB R0, R3, R0 ;  /* 0x000000000300723e */ /* 0x000fc800000010ff */
[C---:B------:R-:W-:Y:S02]  /*3440*/  PRMT R17, R0.reuse, 0x7632, R17 ;  /* 0x0000763200117816 */ /* 0x040fe40000000011 */
[----:B------:R-:W-:Y:S01]  /*3450*/  PRMT R16, R0, 0x7610, R16 ;  /* 0x0000761000107816 */ /* 0x000fe20000000010 */
[----:B------:R-:W-:Y:S06]  /*3460*/  BRA `(.L_x_1749) ;  /* 0x0000008c00e87947 */ /* 0x000fec0003800000 */
.L_x_1770:
[----:B------:R-:W1:Y:S01]  /*3470*/  LDCU UR4, c[0x0][0x390] ;  /* 0x00007200ff0477ac */ /* 0x000e620008000800 */
[----:B------:R-:W2:Y:S01]  /*3480*/  LDC.U16 R4, c[0x0][0x382] ;  /* 0x0000e080ff047b82 */ /* 0x000ea20000000400 */
[----:B------:R-:W-:Y:S01]  /*3490*/  BSSY.RECONVERGENT B0, `(.L_x_1779) ;  /* 0x0000431000007945 */ /* 0x000fe20003800200 */
[----:B------:R-:W-:Y:S01]  /*34a0*/  MOV R8, R25 ;  /* 0x0000001900087202 */ /* 0x000fe20000000f00 */
[----:B-1----:R-:W-:-:S04]  /*34b0*/  IMAD.U32 R7, RZ, RZ, UR4 ;  /* 0x00000004ff077e24 */ /* 0x002fc8000f8e00ff */
[----:B------:R-:W-:Y:S02]  /*34c0*/  IMAD R3, R7, 0x3, R25 ;  /* 0x0000000307037824 */ /* 0x000fe400078e0219 */
[--C-:B--2---:R-:W-:Y:S01]  /*34d0*/  IMAD.MOV.U32 R9, RZ, RZ, R4.reuse ;  /* 0x000000ffff097224 */ /* 0x104fe200078e0004 */
[----:B------:R-:W-:Y:S01]  /*34e0*/  MOV R10, R4 ;  /* 0x00000004000a7202 */ /* 0x000fe20000000f00 */
[--C-:B------:R-:W-:Y:S01]  /*34f0*/  IMAD.MOV.U32 R11, RZ, RZ, R4.reuse ;  /* 0x000000ffff0b7224 */ /* 0x100fe200078e0004 */
[----:B------:R-:W-:Y:S01]  /*3500*/  ISETP.GE.U32.AND P0, PT, R3, R6, PT ;  /* 0x000000060300720c */ /* 0x000fe20003f06070 */
[--C-:B------:R-:W-:Y:S01]  /*3510*/  IMAD.MOV.U32 R3, RZ, RZ, R4.reuse ;  /* 0x000000ffff037224 */ /* 0x100fe200078e0004 */
[-C--:B------:R-:W-:Y:S01]  /*3520*/  MOV R12, R4.reuse ;  /* 0x00000004000c7202 */ /* 0x080fe20000000f00 */
[----:B------:R-:W-:Y:S01]  /*3530*/  IMAD.MOV.U32 R5, RZ, RZ, R4 ;  /* 0x000000ffff057224 */ /* 0x000fe200078e0004 */
[----:B------:R-:W-:-:S09]  /*3540*/  MOV R0, R4 ;  /* 0x0000000400007202 */ /* 0x000fd20000000f00 */
[----:B------:R-:W-:Y:S05]  /*3550*/  @P0 BRA `(.L_x_1780) ;  /* 0x0000004000900947 */ /* 0x000fea0003800000 */
[----:B------:R-:W-:-:S13]  /*3560*/  ISETP.NE.AND P0, PT, R14, RZ, PT ;  /* 0x000000ff0e00720c */ /* 0x000fda0003f05270 */
[----:B------:R1:W5:Y:S01]  /*3570*/  @!P0 LDG.E R13, desc[UR36][R16.64] ;  /* 0x00000024100d8981 */ /* 0x000362000c1e1900 */
[----:B------:R-:W-:Y:S01]  /*3580*/  IADD3 R0, PT, PT, R14, -0x1, RZ ;  /* 0xffffffff0e007810 */ /* 0x000fe20007ffe0ff */
[--C-:B------:R-:W-:Y:S01]  /*3590*/  IMAD.MOV.U32 R9, RZ, RZ, R4.reuse ;  /* 0x000000ffff097224 */ /* 0x100fe200078e0004 */
[-C--:B------:R-:W-:Y:S01]  /*35a0*/  MOV R10, R4.reuse ;  /* 0x00000004000a7202 */ /* 0x080fe20000000f00 */
[--C-:B------:R-:W-:Y:S01]  /*35b0*/  IMAD.MOV.U32 R11, RZ, RZ, R4.reuse ;  /* 0x000000ffff0b7224 */ /* 0x100fe200078e0004 */
[----:B------:R-:W-:Y:S01]  /*35c0*/  VIMNMX.U32 R20, PT, PT, R0, 0x18, PT ;  /* 0x0000001800147848 */ /* 0x000fe20003fe0000 */
[--C-:B------:R-:W-:Y:S01]  /*35d0*/  IMAD.MOV.U32 R3, RZ, RZ, R4.reuse ;  /* 0x000000ffff037224 */ /* 0x100fe200078e0004 */
[-C--:B------:R-:W-:Y:S01]  /*35e0*/  MOV R12, R4.reuse ;  /* 0x00000004000c7202 */ /* 0x080fe20000000f00 */
[----:B------:R-:W-:Y:S01]  /*35f0*/  IMAD.MOV.U32 R5, RZ, RZ, R4 ;  /* 0x000000ffff057224 */ /* 0x000fe200078e0004 */
[----:B------:R-:W-:Y:S02]  /*3600*/  MOV R0, R4 ;  /* 0x0000000400007202 */ /* 0x000fe40000000f00 */
[----:B-1----:R-:W-:-:S07]  /*3610*/  IADD3 R20, PT, PT, R20, 0x1, RZ ;  /* 0x0000000114147810 */ /* 0x002fce0007ffe0ff */
.L_x_1786:
[----:B------:R-:W1:Y:S01]  /*3620*/  LDCU UR4, c[0x0][0x390] ;  /* 0x00007200ff0477ac */ /* 0x000e620008000800 */
[C---:B-----5:R-:W-:Y:S02]  /*3630*/  @!P0 PRMT R32, R13.reuse, 0x7610, R32 ;  /* 0x000076100d208816 */ /* 0x060fe40000000020 */
[C---:B------:R-:W-:Y:S02]  /*3640*/  @!P0 PRMT R31, R13.reuse, 0x7632, R31 ;  /* 0x000076320d1f8816 */ /* 0x040fe4000000001f */
[C---:B------:R-:W-:Y:S02]  /*3650*/  @!P0 PRMT R33, R13.reuse, 0x7632, R33 ;  /* 0x000076320d218816 */ /* 0x040fe40000000021 */
[C---:B------:R-:W-:Y:S02]  /*3660*/  @!P0 PRMT R21, R13.reuse, 0x7610, R21 ;  /* 0x000076100d158816 */ /* 0x040fe40000000015 */
[C---:B------:R-:W-:Y:S02]  /*3670*/  @!P0 PRMT R30, R13.reuse, 0x7632, R30 ;  /* 0x000076320d1e8816 */ /* 0x040fe4000000001e */
[----:B------:R-:W-:-:S02]  /*3680*/  @!P0 PRMT R29, R13, 0x7610, R29 ;  /* 0x000076100d1d8816 */ /* 0x000fc4000000001d */
[C---:B------:R-:W-:Y:S02]  /*3690*/  @!P0 PRMT R28, R13.reuse, 0x7632, R28 ;  /* 0x000076320d1c8816 */ /* 0x040fe4000000001c */
[----:B------:R-:W-:Y:S01]  /*36a0*/  @!P0 PRMT R27, R13, 0x7610, R27 ;  /* 0x000076100d1b8816 */ /* 0x000fe2000000001b */
[----:B0-----:R-:W-:Y:S06]  /*36b0*/  @!P0 BRA `(.L_x_1781) ;  /* 0x0000003c009c8947 */ /* 0x001fec0003800000 */
[----:B------:R-:W2:Y:S01]  /*36c0*/  LDCU.64 UR30, c[0x0][0x3c8] ;  /* 0x00007900ff1e77ac */ /* 0x000ea20008000a00 */
[----:B------:R-:W-:Y:S01]  /*36d0*/  MOV R7, R8 ;  /* 0x0000000800077202 */ /* 0x000fe20000000f00 */
[----:B------:R-:W-:Y:S01]  /*36e0*/  IMAD.MOV.U32 R6, RZ, RZ, RZ ;  /* 0x000000ffff067224 */ /* 0x000fe200078e00ff */
[----:B------:R-:W3:Y:S01]  /*36f0*/  LDCU UR76, c[0x0][0x3d0] ;  /* 0x00007a00ff4c77ac */ /* 0x000ee20008000800 */
[----:B------:R-:W4:Y:S01]  /*3700*/  LDCU UR52, c[0x0][0x3c4] ;  /* 0x00007880ff3477ac */ /* 0x000f220008000800 */
[----:B------:R-:W5:Y:S01]  /*3710*/  LDCU UR5, c[0x0][0x4f4] ;  /* 0x00009e80ff0577ac */ /* 0x000f620008000800 */
[----:B------:R-:W0:Y:S01]  /*3720*/  LDCU UR75, c[0x0][0x3d4] ;  /* 0x00007a80ff4b77ac */ /* 0x000e220008000800 */
[----:B--2---:R-:W-:Y:S01]  /*3730*/  IMAD.HI.U32 R6, R8, UR31, R6 ;  /* 0x0000001f08067c27 */ /* 0x004fe2000f8e0006 */
[----:B------:R-:W2:Y:S04]  /*3740*/  LDCU UR74, c[0x0][0x4f8] ;  /* 0x00009f00ff4a77ac */ /* 0x000ea80008000800 */
[----:B---3--:R-:W-:Y:S01]  /*3750*/  SHF.R.U32.HI R7, RZ, UR76, R6 ;  /* 0x0000004cff077c19 */ /* 0x008fe20008011606 */
[----:B------:R-:W3:Y:S01]  /*3760*/  LDCU UR73, c[0x0][0x3e8] ;  /* 0x00007d00ff4977ac */ /* 0x000ee20008000800 */
[----:B----4-:R-:W-:-:S03]  /*3770*/  UISETP.NE.AND UP0, UPT, UR52, 0x1, UPT ;  /* 0x000000013400788c */ /* 0x010fc6000bf05270 */
[----:B------:R-:W-:Y:S01]  /*3780*/  IMAD.MOV R21, RZ, RZ, -R7 ;  /* 0x000000ffff157224 */ /* 0x000fe200078e0a07 */
[----:B------:R-:W4:Y:S03]  /*3790*/  LDCU UR72, c[0x0][0x4fc] ;  /* 0x00009f80ff4877ac */ /* 0x000f260008000800 */
[----:B------:R-:W-:Y:S01]  /*37a0*/  IMAD R21, R21, UR30, R8 ;  /* 0x0000001e15157c24 */ /* 0x000fe2000f8e0208 */
[----:B------:R-:W0:Y:S03]  /*37b0*/  LDCU UR71, c[0x0][0x3ec] ;  /* 0x00007d80ff4777ac */ /* 0x000e260008000800 */
[----:B-----5:R-:W-:Y:S01]  /*37c0*/  IMAD R21, R21, UR5, RZ ;  /* 0x0000000515157c24 */ /* 0x020fe2000f8e02ff */
        /* <DEDUP_REMOVED lines=50> */
[----:B--234-:R-:W-:Y:S05]  /*3af0*/  BRA.U !UP0, `(.L_x_1782) ;  /* 0x0000000d08687547 */ /* 0x01cfea000b800000 */
[----:B------:R-:W-:Y:S01]  /*3b00*/  HFMA2 R6, -RZ, RZ, 0, 0 ;  /* 0x00000000ff067431 */ /* 0x000fe200000001ff */
[----:B------:R-:W-:-:S04]  /*3b10*/  ISETP.NE.AND P1, PT, R20, 0x2, PT ;  /* 0x000000021400780c */ /* 0x000fc80003f25270 */
[----:B0-----:R-:W-:-:S05]  /*3b20*/  IMAD.HI.U32 R6, R7, UR32, R6 ;  /* 0x0000002007067c27 */ /* 0x001fca000f8e0006 */
[----:B------:R-:W-:-:S05]  /*3b30*/  SHF.R.U32.HI R15, RZ, UR33, R6 ;  /* 0x00000021ff0f7c19 */ /* 0x000fca0008011606 */
[----:B------:R-:W-:-:S04]  /*3b40*/  IMAD.MOV R6, RZ, RZ, -R15 ;  /* 0x000000ffff067224 */ /* 0x000fc800078e0a0f */
[----:B------:R-:W-:-:S04]  /*3b50*/  IMAD R6, R6, UR75, R7 ;  /* 0x0000004b06067c24 */ /* 0x000fc8000f8e0207 */
[----:B------:R-:W-:Y:S01]  /*3b60*/  IMAD R21, R6, UR74, R21 ;  /* 0x0000004a06157c24 */ /* 0x000fe2000f8e0215 */
[----:B------:R-:W-:Y:S06]  /*3b70*/  @!P1 BRA `(.L_x_1782) ;  /* 0x0000000c00489947 */ /* 0x000fec0003800000 */
[----:B------:R-:W-:Y:S01]  /*3b80*/  MOV R6, RZ ;  /* 0x000000ff00067202 */ /* 0x000fe20000000f00 */
[----:B------:R-:W-:Y:S01]  /*3b90*/  IMAD.MOV.U32 R7, RZ, RZ, R15 ;  /* 0x000000ffff077224 */ /* 0x000fe200078e000f */
[----:B------:R-:W-:-:S03]  /*3ba0*/  ISETP.NE.AND P1, PT, R20, 0x3, PT ;  /* 0x000000031400780c */ /* 0x000fc60003f25270 */
[----:B------:R-:W-:-:S05]  /*3bb0*/  IMAD.HI.U32 R6, R15, UR35, R6 ;  /* 0x000000230f067c27 */ /* 0x000fca000f8e0006 */
[----:B------:R-:W-:-:S04]  /*3bc0*/  SHF.R.U32.HI R7, RZ, UR73, R6 ;  /* 0x00000049ff077c19 */ /* 0x000fc80008011606 */
[----:B------:R-:W-:-:S05]  /*3bd0*/  IADD3 R6, PT, PT, -R7, RZ, RZ ;  /* 0x000000ff07067210 */ /* 0x000fca0007ffe1ff */
[----:B------:R-:W-:-:S04]  /*3be0*/  IMAD R6, R6, UR34, R15 ;  /* 0x0000002206067c24 */ /* 0x000fc8000f8e020f */
[----:B------:R-:W-:Y:S01]  /*3bf0*/  IMAD R21, R6, UR72, R21 ;  /* 0x0000004806157c24 */ /* 0x000fe2000f8e0215 */
[----:B------:R-:W-:Y:S06]  /*3c00*/  @!P1 BRA `(.L_x_1782) ;  /* 0x0000000c00249947 */ /* 0x000fec0003800000 */
[----:B------:R-:W-:Y:S01]  /*3c10*/  IMAD.MOV.U32 R6, RZ, RZ, RZ ;  /* 0x000000ffff067224 */ /* 0x000fe200078e00ff */
[----:B------:R-:W-:-:S03]  /*3c20*/  ISETP.NE.AND P1, PT, R20, 0x4, PT ;  /* 0x000000041400780c */ /* 0x000fc60003f25270 */
[----:B------:R-:W-:-:S05]  /*3c30*/  IMAD.HI.U32 R6, R7, UR38, R6 ;  /* 0x0000002607067c27 */ /* 0x000fca000f8e0006 */
[----:B------:R-:W-:-:S04]  /*3c40*/  SHF.R.U32.HI R15, RZ, UR39, R6 ;  /* 0x00000027ff0f7c19 */ /* 0x000fc80008011606 */
[----:B------:R-:W-:-:S05]  /*3c50*/  IADD3 R6, PT, PT, -R15, RZ, RZ ;  /* 0x000000ff0f067210 */ /* 0x000fca0007ffe1ff */
[----:B------:R-:W-:-:S04]  /*3c60*/  IMAD R6, R6, UR71, R7 ;  /* 0x0000004706067c24 */ /* 0x000fc8000f8e0207 */
[----:B------:R-:W-:Y:S01]  /*3c70*/  IMAD R21, R6, UR70, R21 ;  /* 0x0000004606157c24 */ /* 0x000fe2000f8e0215 */
[----:B------:R-:W-:Y:S06]  /*3c80*/  @!P1 BRA `(.L_x_1782) ;  /* 0x0000000c00049947 */ /* 0x000fec0003800000 */
[----:B------:R-:W-:Y:S01]  /*3c90*/  MOV R7, R15 ;  /* 0x0000000f00077202 */ /* 0x000fe20000000f00 */
[----:B------:R-:W-:Y:S01]  /*3ca0*/  IMAD.MOV.U32 R6, RZ, RZ, RZ ;  /* 0x000000ffff067224 */ /* 0x000fe200078e00ff */
[----:B------:R-:W-:-:S03]  /*3cb0*/  ISETP.NE.AND P1, PT, R20, 0x5, PT ;  /* 0x000000051400780c */ /* 0x000fc60003f25270 */
[----:B------:R-:W-:-:S05]  /*3cc0*/  IMAD.HI.U32 R6, R15, UR41, R6 ;  /* 0x000000290f067c27 */ /* 0x000fca000f8e0006 */
[----:B------:R-:W-:-:S05]  /*3cd0*/  SHF.R.U32.HI R7, RZ, UR69, R6 ;  /* 0x00000045ff077c19 */ /* 0x000fca0008011606 */
[----:B------:R-:W-:-:S04]  /*3ce0*/  IMAD.MOV R6, RZ, RZ, -R7 ;  /* 0x000000ffff067224 */ /* 0x000fc800078e0a07 */
[----:B------:R-:W-:-:S04]  /*3cf0*/  IMAD R6, R6, UR40, R15 ;  /* 0x0000002806067c24 */ /* 0x000fc8000f8e020f */
[----:B------:R-:W-:Y:S01]  /*3d00*/  IMAD R21, R6, UR68, R21 ;  /* 0x0000004406157c24 */ /* 0x000fe2000f8e0215 */
[----:B------:R-:W-:Y:S06]  /*3d10*/  @!P1 BRA `(.L_x_1782) ;  /* 0x0000000800e09947 */ /* 0x000fec0003800000 */
[----:B------:R-:W-:Y:S01]  /*3d20*/  HFMA2 R6, -RZ, RZ, 0, 0 ;  /* 0x00000000ff067431 */ /* 0x000fe200000001ff */
[----:B------:R-:W-:-:S04]  /*3d30*/  ISETP.NE.AND P1, PT, R20, 0x6, PT ;  /* 0x000000061400780c */ /* 0x000fc80003f25270 */
[----:B------:R-:W-:-:S05]  /*3d40*/  IMAD.HI.U32 R6, R7, UR42, R6 ;  /* 0x0000002a07067c27 */ /* 0x000fca000f8e0006 */
        /* <DEDUP_REMOVED lines=39> */
[----:B------:R-:W0:Y:S01]  /*3fc0*/  LDCU.64 UR52, c[0x0][0x440] ;  /* 0x00008800ff3477ac */ /* 0x000e220008000a00 */
[----:B------:R-:W-:Y:S01]  /*3fd0*/  MOV R6, RZ ;  /* 0x000000ff00067202 */ /* 0x000fe20000000f00 */
[----:B------:R-:W-:Y:S01]  /*3fe0*/  IMAD.MOV.U32 R7, RZ, RZ, R15 ;  /* 0x000000ffff077224 */ /* 0x000fe200078e000f */
[----:B------:R-:W-:-:S03]  /*3ff0*/  ISETP.NE.AND P1, PT, R20, 0xb, PT ;  /* 0x0000000b1400780c */ /* 0x000fc60003f25270 */
[----:B0-----:R-:W-:-:S05]  /*4000*/  IMAD.HI.U32 R6, R15, UR53, R6 ;  /* 0x000000350f067c27 */ /* 0x001fca000f8e0006 */
[----:B------:R-:W-:-:S04]  /*4010*/  SHF.R.U32.HI R7, RZ, UR57, R6 ;  /* 0x00000039ff077c19 */ /* 0x000fc80008011606 */
[----:B------:R-:W-:-:S05]  /*4020*/  IADD3 R6, PT, PT, -R7, RZ, RZ ;  /* 0x000000ff07067210 */ /* 0x000fca0007ffe1ff */
[----:B------:R-:W-:-:S04]  /*4030*/  IMAD R6, R6, UR52, R15 ;  /* 0x0000003406067c24 */ /* 0x000fc8000f8e020f */
[----:B------:R-:W-:Y:S01]  /*4040*/  IMAD R21, R6, UR56, R21 ;  /* 0x0000003806157c24 */ /* 0x000fe2000f8e0215 */
[----:B------:R-:W-:Y:S06]  /*4050*/  @!P1 BRA `(.L_x_1782) ;  /* 0x0000000800109947 */ /* 0x000fec0003800000 */
[----:B------:R-:W0:Y:S01]  /*4060*/  LDCU.64 UR52, c[0x0][0x450] ;  /* 0x00008a00ff3477ac */ /* 0x000e220008000a00 */
[----:B------:R-:W-:Y:S01]  /*4070*/  IMAD.MOV.U32 R6, RZ, RZ, RZ ;  /* 0x000000ffff067224 */ /* 0x000fe200078e00ff */
        /* <DEDUP_REMOVED lines=8> */
[----:B------:R-:W-:Y:S01]  /*4100*/  MOV R7, R15 ;  /* 0x0000000f00077202 */ /* 0x000fe20000000f00 */
[----:B------:R-:W-:Y:S01]  /*4110*/  IMAD.MOV.U32 R6, RZ, RZ, RZ ;  /* 0x000000ffff067224 */ /* 0x000fe200078e00ff */
[----:B------:R-:W-:-:S03]  /*4120*/  ISETP.NE.AND P1, PT, R20, 0xd, PT ;  /* 0x0000000d1400780c */ /* 0x000fc60003f25270 */
        /* <DEDUP_REMOVED lines=101> */
[----:B------:R-:W-:Y:S01]  /*4780*/  ISETP.NE.AND P1, PT, R20, 0x18, PT ;  /* 0x000000181400780c */ /* 0x000fe20003f25270 */
[----:B------:R-:W0:Y:S01]  /*4790*/  LDCU.64 UR52, c[0x0][0x4e0] ;  /* 0x00009c00ff3477ac */ /* 0x000e220008000a00 */
[----:B------:R-:W-:Y:S01]  /*47a0*/  MOV R15, R27 ;  /* 0x0000001b000f7202 */ /* 0x000fe20000000f00 */
[----:B------:R-:W-:-:S10]  /*47b0*/  IMAD.MOV.U32 R14, RZ, RZ, RZ ;  /* 0x000000ffff0e7224 */ /* 0x000fd400078e00ff */
[----:B------:R-:W2:Y:S01]  /*47c0*/  @P1 LDC.64 R6, c[0x0][0x4e8] ;  /* 0x00013a00ff061b82 */ /* 0x000ea20000000a00 */
[----:B0-----:R-:W-:-:S07]  /*47d0*/  IMAD.HI.U32 R14, R27, UR52, R14 ;  /* 0x000000341b0e7c27 */ /* 0x001fce000f8e000e */
[----:B------:R-:W0:Y:S01]  /*47e0*/  @P1 LDC R22, c[0x0][0x4f0] ;  /* 0x00013c00ff161b82 */ /* 0x000e220000000800 */
[----:B------:R-:W-:Y:S01]  /*47f0*/  SHF.R.U32.HI R15, RZ, UR53, R14 ;  /* 0x00000035ff0f7c19 */ /* 0x000fe2000801160e */
[----:B------:R-:W-:-:S06]  /*4800*/  @P1 IMAD.MOV.U32 R14, RZ, RZ, RZ ;  /* 0x000000ffff0e1224 */ /* 0x000fcc00078e00ff */
[----:B------:R-:W3:Y:S01]  /*4810*/  @P1 LDC R25, c[0x0][0x554] ;  /* 0x00015500ff191b82 */ /* 0x000ee20000000800 */
[C---:B--2---:R-:W-:Y:S01]  /*4820*/  @P1 IMAD.HI.U32 R7, R15.reuse, R7, R14 ;  /* 0x000000070f071227 */ /* 0x044fe200078e000e */
[----:B------:R-:W-:-:S05]  /*4830*/  IADD3 R14, PT, PT, -R15, RZ, RZ ;  /* 0x000000ff0f0e7210 */ /* 0x000fca0007ffe1ff */
[----:B------:R-:W-:Y:S01]  /*4840*/  IMAD R14, R14, UR27, R27 ;  /* 0x0000001b0e0e7c24 */ /* 0x000fe2000f8e021b */
[----:B0-----:R-:W-:-:S03]  /*4850*/  @P1 SHF.R.U32.HI R7, RZ, R22, R7 ;  /* 0x00000016ff071219 */ /* 0x001fc60000011607 */
[----:B------:R-:W-:Y:S02]  /*4860*/  IMAD R21, R14, UR28, R21 ;  /* 0x0000001c0e157c24 */ /* 0x000fe4000f8e0215 */
[----:B------:R-:W-:-:S04]  /*4870*/  @P1 IMAD.MOV R7, RZ, RZ, -R7 ;  /* 0x000000ffff071224 */ /* 0x000fc800078e0a07 */
[----:B------:R-:W-:-:S04]  /*4880*/  @P1 IMAD R6, R7, R6, R15 ;  /* 0x0000000607061224 */ /* 0x000fc800078e020f */
[----:B---3--:R-:W-:-:S07]  /*4890*/  @P1 IMAD R21, R6, R25, R21 ;  /* 0x0000001906151224 */ /* 0x008fce00078e0215 */
.L_x_1782:
[----:B------:R-:W-:-:S04]  /*48a0*/  LOP3.LUT R7, R21, 0xfffffffc, RZ, 0xc0, !PT ;  /* 0xfffffffc15077812 */ /* 0x000fc800078ec0ff */
[----:B------:R-:W-:-:S04]  /*48b0*/  IADD3 R6, P1, PT, R7, R16, RZ ;  /* 0x0000001007067210 */ /* 0x000fc80007f3e0ff */
[----:B------:R-:W-:-:S05]  /*48c0*/  IADD3.X R7, PT, PT, RZ, R17, RZ, P1, !PT ;  /* 0x00000011ff077210 */ /* 0x000fca0000ffe4ff */
[----:B------:R2:W3:Y:S01]  /*48d0*/  LDG.E R6, desc[UR36][R6.64] ;  /* 0x0000002406067981 */ /* 0x0004e2000c1e1900 */
[----:B------:R-:W-:Y:S01]  /*48e0*/  MOV R32, RZ ;  /* 0x000000ff00207202 */ /* 0x000fe20000000f00 */
[----:B-1----:R-:W-:-:S04]  /*48f0*/  VIADD R33, R8, UR4 ;  /* 0x0000000408217c36 */ /* 0x002fc80008000000 */
[----:B------:R-:W-:-:S05]  /*4900*/  IMAD.HI.U32 R14, R33, UR31, R32 ;  /* 0x0000001f210e7c27 */ /* 0x000fca000f8e0020 */
[----:B--2---:R-:W-:-:S05]  /*4910*/  SHF.R.U32.HI R7, RZ, UR76, R14 ;  /* 0x0000004cff077c19 */ /* 0x004fca000801160e */
[----:B------:R-:W-:-:S04]  /*4920*/  IMAD.MOV R21, RZ, RZ, -R7 ;  /* 0x000000ffff157224 */ /* 0x000fc800078e0a07 */
[----:B------:R-:W-:-:S04]  /*4930*/  IMAD R21, R21, UR30, R33 ;  /* 0x0000001e15157c24 */ /* 0x000fc8000f8e0221 */
[----:B------:R-:W-:Y:S01]  /*4940*/  IMAD R21, R21, UR5, RZ ;  /* 0x0000000515157c24 */ /* 0x000fe2000f8e02ff */
[C---:B---3--:R-:W-:Y:S02]  /*4950*/  PRMT R27, R6.reuse, 0x7610, R27 ;  /* 0x00007610061b7816 */ /* 0x048fe4000000001b */
[----:B------:R-:W-:Y:S01]  /*4960*/  PRMT R28, R6, 0x7632, R28 ;  /* 0x00007632061c7816 */ /* 0x000fe2000000001c */
[----:B------:R-:W-:Y:S06]  /*4970*/  BRA.U !UP0, `(.L_x_1783) ;  /* 0x0000000d08687547 */ /* 0x000fec000b800000 */
        /* <DEDUP_REMOVED lines=214> */
[----:B------:R-:W-:Y:S02]  /*56e0*/  IMAD R21, R14, UR28, R21 ;  /* 0x0000001c0e157c24 */ /* 0x000fe4000f8e0215 */
[----:B------:R-:W-:-:S04]  /*56f0*/  @P1 IMAD.MOV R7, RZ, RZ, -R7 ;  /* 0x000000ffff071224 */ /* 0x000fc800078e0a07 */
[----:B------:R-:W-:-:S04]  /*5700*/  @P1 IMAD R6, R6, R7, R15 ;  /* 0x0000000706061224 */ /* 0x000fc800078e020f */
[----:B--2---:R-:W-:-:S07]  /*5710*/  @P1 IMAD R21, R6, R26, R21 ;  /* 0x0000001a06151224 */ /* 0x004fce00078e0215 */
.L_x_1783:
[----:B------:R-:W-:-:S04]  /*5720*/  LOP3.LUT R7, R21, 0xfffffffc, RZ, 0xc0, !PT ;  /* 0xfffffffc15077812 */ /* 0x000fc800078ec0ff */
[----:B------:R-:W-:-:S04]  /*5730*/  IADD3 R6, P1, PT, R7, R16, RZ ;  /* 0x0000001007067210 */ /* 0x000fc80007f3e0ff */
[----:B------:R-:W-:-:S05]  /*5740*/  IADD3.X R7, PT, PT, RZ, R17, RZ, P1, !PT ;  /* 0x00000011ff077210 */ /* 0x000fca0000ffe4ff */
[----:B------:R1:W2:Y:S01]  /*5750*/  LDG.E R6, desc[UR36][R6.64] ;  /* 0x0000002406067981 */ /* 0x0002a2000c1e1900 */
[----:B------:R-:W-:Y:S01]  /*5760*/  MOV R32, RZ ;  /* 0x000000ff00207202 */ /* 0x000fe20000000f00 */
[----:B------:R-:W-:-:S04]  /*5770*/  VIADD R33, R33, UR4 ;  /* 0x0000000421217c36 */ /* 0x000fc80008000000 */
[----:B------:R-:W-:-:S05]  /*5780*/  IMAD.HI.U32 R14, R33, UR31, R32 ;  /* 0x0000001f210e7c27 */ /* 0x000fca000f8e0020 */
[----:B-1----:R-:W-:-:S05]  /*5790*/  SHF.R.U32.HI R7, RZ, UR76, R14 ;  /* 0x0000004cff077c19 */ /* 0x002fca000801160e */
[----:B------:R-:W-:-:S04]  /*57a0*/  IMAD.MOV R21, RZ, RZ, -R7 ;  /* 0x000000ffff157224 */ /* 0x000fc800078e0a07 */
[----:B------:R-:W-:-:S04]  /*57b0*/  IMAD R21, R21, UR30, R33 ;  /* 0x0000001e15157c24 */ /* 0x000fc8000f8e0221 */
[----:B------:R-:W-:Y:S01]  /*57c0*/  IMAD R21, R21, UR5, RZ ;  /* 0x0000000515157c24 */ /* 0x000fe2000f8e02ff */
[C---:B--2---:R-:W-:Y:S02]  /*57d0*/  PRMT R29, R6.reuse, 0x7610, R29 ;  /* 0x00007610061d7816 */ /* 0x044fe4000000001d */
        /* <DEDUP_REMOVED lines=220> */
.L_x_1784:
[----:B------:R-:W-:-:S04]  /*65a0*/  LOP3.LUT R7, R21, 0xfffffffc, RZ, 0xc0, !PT ;  /* 0xfffffffc15077812 */ /* 0x000fc800078ec0ff */
[----:B------:R-:W-:-:S04]  /*65b0*/  IADD3 R6, P1, PT, R7, R16, RZ ;  /* 0x0000001007067210 */ /* 0x000fc80007f3e0ff */
[----:B------:R-:W-:-:S05]  /*65c0*/  IADD3.X R7, PT, PT, RZ, R17, RZ, P1, !PT ;  /* 0x00000011ff077210 */ /* 0x000fca0000ffe4ff */
[----:B------:R-:W2:Y:S01]  /*65d0*/  LDG.E R6, desc[UR36][R6.64] ;  /* 0x0000002406067981 */ /* 0x000ea2000c1e1900 */
[----:B------:R-:W-:Y:S01]  /*65e0*/  MOV R32, RZ ;  /* 0x000000ff00207202 */ /* 0x000fe20000000f00 */
[----:B------:R-:W-:-:S04]  /*65f0*/  VIADD R33, R33, UR4 ;  /* 0x0000000421217c36 */ /* 0x000fc80008000000 */
[----:B------:R-:W-:-:S05]  /*6600*/  IMAD.HI.U32 R14, R33, UR31, R32 ;  /* 0x0000001f210e7c27 */ /* 0x000fca000f8e0020 */
[----:B------:R-:W-:-:S05]  /*6610*/  SHF.R.U32.HI R14, RZ, UR76, R14 ;  /* 0x0000004cff0e7c19 */ /* 0x000fca000801160e */
[----:B------:R-:W-:-:S04]  /*6620*/  IMAD.MOV R15, RZ, RZ, -R14 ;  /* 0x000000ffff0f7224 */ /* 0x000fc800078e0a0e */
[----:B------:R-:W-:-:S04]  /*6630*/  IMAD R22, R15, UR30, R33 ;  /* 0x0000001e0f167c24 */ /* 0x000fc8000f8e0221 */
[----:B------:R-:W-:Y:S01]  /*6640*/  IMAD R22, R22, UR5, RZ ;  /* 0x0000000516167c24 */ /* 0x000fe2000f8e02ff */
[C---:B--2---:R-:W-:Y:S02]  /*6650*/  PRMT R21, R6.reuse, 0x7610, R21 ;  /* 0x0000761006157816 */ /* 0x044fe40000000015 */
[----:B------:R-:W-:Y:S01]  /*6660*/  PRMT R33, R6, 0x7632, R33 ;  /* 0x0000763206217816 */ /* 0x000fe20000000021 */
[----:B------:R-:W-:Y:S06]  /*6670*/  BRA.U !UP0, `(.L_x_1785) ;  /* 0x0000000d08947547 */ /* 0x000fec000b800000 */
[----:B------:R-:W-:Y:S02]  /*6680*/  HFMA2 R6, -RZ, RZ, 0, 0 ;  /* 0x00000000ff067431 */ /* 0x000fe400000001ff */
[----:B------:R-:W-:Y:S01]  /*6690*/  IMAD.MOV.U32 R7, RZ, RZ, R14 ;  /* 0x000000ffff077224 */ /* 0x000fe200078e000e */
[----:B------:R-:W-:Y:S02]  /*66a0*/  ISETP.NE.AND P1, PT, R20, 0x2, PT ;  /* 0x000000021400780c */ /* 0x000fe40003f25270 */
[----:B0-----:R-:W-:-:S05]  /*66b0*/  IMAD.HI.U32 R6, R14, UR32, R6 ;  /* 0x000000200e067c27 */ /* 0x001fca000f8e0006 */
        /* <DEDUP_REMOVED lines=214> */
[----:B------:R-:W-:Y:S02]  /*7420*/  SHF.R.U32.HI R15, RZ, UR7, R14 ;  /* 0x00000007ff0f7c19 */ /* 0x000fe4000801160e */
[----:B------:R-:W-:-:S05]  /*7430*/  @P1 MOV R14, RZ ;  /* 0x000000ff000e1202 */ /* 0x000fca0000000f00 */
[----:B------:R-:W2:Y:S01]  /*7440*/  @P1 LDC R31, c[0x0][0x554] ;  /* 0x00015500ff1f1b82 */ /* 0x000ea20000000800 */
[----:B-1----:R-:W-:-:S04]  /*7450*/  @P1 IMAD.HI.U32 R7, R15, R7, R14 ;  /* 0x000000070f071227 */ /* 0x002fc800078e000e */
[----:B------:R-:W-:Y:S01]  /*7460*/  IMAD.MOV R14, RZ, RZ, -R15 ;  /* 0x000000ffff0e7224 */ /* 0x000fe200078e0a0f */
[----:B0-----:R-:W-:-:S03]  /*7470*/  @P1 SHF.R.U32.HI R7, RZ, R26, R7 ;  /* 0x0000001aff071219 */ /* 0x001fc60000011607 */
[----:B------:R-:W-:Y:S01]  /*7480*/  IMAD R25, R14, UR27, R25 ;  /* 0x0000001b0e197c24 */ /* 0x000fe2000f8e0219 */
[----:B------:R-:W-:-:S03]  /*7490*/  @P1 IADD3 R7, PT, PT, -R7, RZ, RZ ;  /* 0x000000ff07071210 */ /* 0x000fc60007ffe1ff */
[----:B------:R-:W-:Y:S02]  /*74a0*/  IMAD R22, R25, UR28, R22 ;  /* 0x0000001c19167c24 */ /* 0x000fe4000f8e0216 */
[----:B------:R-:W-:-:S04]  /*74b0*/  @P1 IMAD R6, R6, R7, R15 ;  /* 0x0000000706061224 */ /* 0x000fc800078e020f */
[----:B--2---:R-:W-:-:S07]  /*74c0*/  @P1 IMAD R22, R6, R31, R22 ;  /* 0x0000001f06161224 */ /* 0x004fce00078e0216 */
.L_x_1785:
[----:B------:R-:W-:-:S04]  /*74d0*/  LOP3.LUT R7, R22, 0xfffffffc, RZ, 0xc0, !PT ;  /* 0xfffffffc16077812 */ /* 0x000fc800078ec0ff */
[----:B------:R-:W-:-:S04]  /*74e0*/  IADD3 R6, P1, PT, R7, R16, RZ ;  /* 0x0000001007067210 */ /* 0x000fc80007f3e0ff */
[----:B------:R-:W-:-:S05]  /*74f0*/  IADD3.X R7, PT, PT, RZ, R17, RZ, P1, !PT ;  /* 0x00000011ff077210 */ /* 0x000fca0000ffe4ff */
[----:B------:R-:W2:Y:S02]  /*7500*/  LDG.E R6, desc[UR36][R6.64] ;  /* 0x0000002406067981 */ /* 0x000ea4000c1e1900 */
[C---:B--2---:R-:W-:Y:S02]  /*7510*/  PRMT R32, R6.reuse, 0x7610, R32 ;  /* 0x0000761006207816 */ /* 0x044fe40000000020 */
[----:B------:R-:W-:-:S07]  /*7520*/  PRMT R31, R6, 0x7632, R31 ;  /* 0x00007632061f7816 */ /* 0x000fce000000001f */
.L_x_1781:
[----:B------:R-:W2:Y:S01]  /*7530*/  LDCU UR5, c[0x0][0x388] ;  /* 0x00007100ff0577ac */ /* 0x000ea20008000800 */
[----:B------:R-:W-:Y:S01]  /*7540*/  SHF.L.U32 R7, R27, 0x10, RZ ;  /* 0x000000101b077819 */ /* 0x000fe200000006ff */
[----:B------:R-:W-:Y:S01]  /*7550*/  IMAD.U32 R4, R4, 0x10000, RZ ;  /* 0x0001000004047824 */ /* 0x000fe200078e00ff */
[----:B------:R-:W-:Y:S01]  /*7560*/  SHF.L.U32 R5, R5, 0x10, RZ ;  /* 0x0000001005057819 */ /* 0x000fe200000006ff */
[----:B------:R-:W-:Y:S01]  /*7570*/  IMAD.U32 R6, R28, 0x10000, RZ ;  /* 0x000100001c067824 */ /* 0x000fe200078e00ff */
[----:B------:R-:W-:Y:S01]  /*7580*/  SHF.L.U32 R0, R0, 0x10, RZ ;  /* 0x0000001000007819 */ /* 0x000fe200000006ff */
[----:B------:R-:W-:Y:S01]  /*7590*/  FMUL.FTZ R4, R4, R7 ;  /* 0x0000000704047220 */ /* 0x000fe20000410000 */
[----:B-1----:R-:W-:Y:S02]  /*75a0*/  IMAD.U32 R7, RZ, RZ, UR4 ;  /* 0x00000004ff077e24 */ /* 0x002fe4000f8e00ff */
[----:B------:R-:W-:Y:S01]  /*75b0*/  FMUL.FTZ R5, R5, R6 ;  /* 0x0000000605057220 */ /* 0x000fe20000410000 */
[----:B------:R-:W-:Y:S01]  /*75c0*/  SHF.L.U32 R6, R3, 0x10, RZ ;  /* 0x0000001003067819 */ /* 0x000fe200000006ff */
[----:B------:R-:W-:Y:S01]  /*75d0*/  IMAD.U32 R12, R12, 0x10000, RZ ;  /* 0x000100000c0c7824 */ /* 0x000fe200078e00ff */
[----:B------:R-:W-:-:S02]  /*75e0*/  SHF.L.U32 R3, R29, 0x10, RZ ;  /* 0x000000101d037819 */ /* 0x000fc400000006ff */
[----:B------:R-:W-:Y:S02]  /*75f0*/  SHF.L.U32 R15, R21, 0x10, RZ ;  /* 0x00000010150f7819 */ /* 0x000fe400000006ff */
[----:B------:R-:W-:Y:S01]  /*7600*/  SHF.L.U32 R14, R11, 0x10, RZ ;  /* 0x000000100b0e7819 */ /* 0x000fe200000006ff */
[----:B------:R-:W-:Y:S01]  /*7610*/  IMAD.U32 R11, R30, 0x10000, RZ ;  /* 0x000100001e0b7824 */ /* 0x000fe200078e00ff */
[----:B------:R-:W-:Y:S01]  /*7620*/  SHF.L.U32 R25, R33, 0x10, RZ ;  /* 0x0000001021197819 */ /* 0x000fe200000006ff */
[----:B------:R-:W-:Y:S01]  /*7630*/  FMUL.FTZ R0, R0, R3 ;  /* 0x0000000300007220 */ /* 0x000fe20000410000 */
[C---:B------:R-:W-:Y:S01]  /*7640*/  LEA R8, R7.reuse, R8, 0x2 ;  /* 0x0000000807087211 */ /* 0x040fe200078e10ff */
[----:B------:R-:W-:Y:S01]  /*7650*/  FMUL.FTZ R3, R12, R15 ;  /* 0x0000000f0c037220 */ /* 0x000fe20000410000 */
[----:B------:R-:W-:Y:S01]  /*7660*/  FMUL.FTZ R11, R6, R11 ;  /* 0x0000000b060b7220 */ /* 0x000fe20000410000 */
[----:B------:R-:W-:Y:S01]  /*7670*/  FMUL.FTZ R12, R14, R25 ;  /* 0x000000190e0c7220 */ /* 0x000fe20000410000 */
[----:B--2---:R-:W-:Y:S01]  /*7680*/  IMAD.U32 R6, RZ, RZ, UR5 ;  /* 0x00000005ff067e24 */ /* 0x004fe2000f8e00ff */
[----:B------:R-:W-:Y:S01]  /*7690*/  SHF.L.U32 R10, R10, 0x10, RZ ;  /* 0x000000100a0a7819 */ /* 0x000fe200000006ff */
[----:B------:R-:W-:Y:S01]  /*76a0*/  IMAD R25, R7, 0x3, R8 ;  /* 0x0000000307197824 */ /* 0x000fe200078e0208 */
[----:B------:R-:W-:Y:S01]  /*76b0*/  SHF.L.U32 R9, R9, 0x10, RZ ;  /* 0x0000001009097819 */ /* 0x000fe200000006ff */
[----:B------:R-:W-:Y:S01]  /*76c0*/  IMAD.U32 R15, R32, 0x10000, RZ ;  /* 0x00010000200f7824 */ /* 0x000fe200078e00ff */
[----:B------:R-:W-:-:S02]  /*76d0*/  SHF.L.U32 R14, R31, 0x10, RZ ;  /* 0x000000101f0e7819 */ /* 0x000fc400000006ff */
[----:B------:R-:W-:Y:S01]  /*76e0*/  ISETP.GE.U32.AND P1, PT, R25, R6, PT ;  /* 0x000000061900720c */ /* 0x000fe20003f26070 */
[----:B------:R-:W-:Y:S01]  /*76f0*/  FMUL.FTZ R10, R10, R15 ;  /* 0x0000000f0a0a7220 */ /* 0x000fe20000410000 */
[----:B------:R-:W-:Y:S01]  /*7700*/  F2FP.BF16.F32.PACK_AB R4, R5, R4 ;  /* 0x000000040504723e */ /* 0x000fe200000010ff */
[----:B------:R-:W-:Y:S01]  /*7710*/  FMUL.FTZ R9, R9, R14 ;  /* 0x0000000e09097220 */ /* 0x000fe20000410000 */
[----:B------:R-:W-:Y:S02]  /*7720*/  F2FP.BF16.F32.PACK_AB R0, R11, R0 ;  /* 0x000000000b00723e */ /* 0x000fe400000010ff */
[----:B------:R-:W-:Y:S02]  /*7730*/  F2FP.BF16.F32.PACK_AB R12, R12, R3 ;  /* 0x000000030c0c723e */ /* 0x000fe400000010ff */
[----:B------:R-:W-:Y:S02]  /*7740*/  F2FP.BF16.F32.PACK_AB R10, R9, R10 ;  /* 0x0000000a090a723e */ /* 0x000fe400000010ff */
[----:B------:R-:W-:-:S02]  /*7750*/  PRMT R5, R4, 0x7632, R5 ;  /* 0x0000763204057816 */ /* 0x000fc40000000005 */
[----:B------:R-:W-:Y:S02]  /*7760*/  PRMT R3, R0, 0x7632, R3 ;  /* 0x0000763200037816 */ /* 0x000fe40000000003 */
[----:B------:R-:W-:Y:S02]  /*7770*/  PRMT R11, R12, 0x7632, R11 ;  /* 0x000076320c0b7816 */ /* 0x000fe4000000000b */
[----:B------:R-:W-:Y:S01]  /*7780*/  PRMT R9, R10, 0x7632, R9 ;  /* 0x000076320a097816 */ /* 0x000fe20000000009 */
[----:B------:R-:W-:Y:S06]  /*7790*/  @!P1 BRA `(.L_x_1786) ;  /* 0xffffffbc00a09947 */ /* 0x000fec000383ffff */
.L_x_1780:
[----:B0-----:R-:W-:Y:S05]  /*77a0*/  BSYNC.RECONVERGENT B0 ;  /* 0x0000000000007941 */ /* 0x001fea0003800200 */
.L_x_1779:
[----:B------:R-:W-:Y:S01]  /*77b0*/  ISETP.GE.U32.AND P0, PT, R8, R6, PT ;  /* 0x000000060800720c */ /* 0x000fe20003f06070 */
[----:B------:R-:W-:Y:S01]  /*77c0*/  BSSY.RECONVERGENT B0, `(.L_x_1787) ;  /* 0x000047d000007945 */ /* 0x000fe20003800200 */
[----:B------:R-:W-:-:S11]  /*77d0*/  PRMT R13, R21, 0x7610, R13 ;  /* 0x00007610150d7816 */ /* 0x000fd6000000000d */
[----:B------:R-:W-:Y:S05]  /*77e0*/  @P0 BRA `(.L_x_1788) ;  /* 0x0000004400e80947 */ /* 0x000fea0003800000 */
[----:B------:R-:W0:Y:S01]  /*77f0*/  LDC R14, c[0x0][0x3c4] ;  /* 0x0000f100ff0e7b82 */ /* 0x000e220000000800 */
[----:B------:R-:W-:Y:S02]  /*7800*/  CS2R R20, SRZ ;  /* 0x0000000000147805 */ /* 0x000fe4000001ff00 */
[C---:B0-----:R-:W-:Y:S02]  /*7810*/  ISETP.NE.AND P0, PT, R14.reuse, RZ, PT ;  /* 0x000000ff0e00720c */ /* 0x041fe40003f05270 */
[----:B------:R-:W-:-:S04]  /*7820*/  IADD3 R26, PT, PT, R14, -0x1, RZ ;  /* 0xffffffff0e1a7810 */ /* 0x000fc80007ffe0ff */
[----:B------:R-:W-:-:S04]  /*7830*/  VIMNMX.U32 R25, PT, PT, R26, 0x18, PT ;  /* 0x000000181a197848 */ /* 0x000fc80003fe0000 */
[----:B------:R-:W-:-:S03]  /*7840*/  IADD3 R25, PT, PT, R25, 0x1, RZ ;  /* 0x0000000119197810 */ /* 0x000fc60007ffe0ff */
[----:B------:R-:W-:Y:S05]  /*7850*/  @!P0 BRA `(.L_x_1789) ;  /* 0x0000001000508947 */ /* 0x000fea0003800000 */
[----:B------:R-:W0:Y:S01]  /*7860*/  LDCU.64 UR6, c[0x0][0x3c8] ;  /* 0x00007900ff0677ac */ /* 0x000e220008000a00 */
[----:B------:R-:W-:Y:S01]  /*7870*/  MOV R15, R8 ;  /* 0x00000008000f7202 */ /* 0x000fe20000000f00 */
        /* <DEDUP_REMOVED lines=272> */
.L_x_1790:
[----:B------:R-:W-:Y:S01]  /*8980*/  SHF.R.U32.HI R20, RZ, 0x2, R20 ;  /* 0x00000002ff147819 */ /* 0x000fe20000011614 */
[----:B------:R-:W-:-:S07]  /*8990*/  IMAD.MOV.U32 R21, RZ, RZ, RZ ;  /* 0x000000ffff157224 */ /* 0x000fce00078e00ff */
.L_x_1789:
[----:B------:R-:W0:Y:S02]  /*89a0*/  LDCU.64 UR4, c[0x0][0x750] ;  /* 0x0000ea00ff0477ac */ /* 0x000e240008000a00 */
[----:B0-----:R-:W-:-:S04]  /*89b0*/  IADD3 R24, P1, PT, R24, UR4, RZ ;  /* 0x0000000418187c10 */ /* 0x001fc8000ff3e0ff */
[----:B------:R-:W-:Y:S02]  /*89c0*/  IADD3.X R22, PT, PT, RZ, UR5, RZ, P1, !PT ;  /* 0x00000005ff167c10 */ /* 0x000fe40008ffe4ff */
[----:B------:R-:W-:-:S04]  /*89d0*/  LEA R16, P1, R20, R24, 0x2 ;  /* 0x0000001814107211 */ /* 0x000fc800078210ff */
[----:B------:R-:W-:-:S05]  /*89e0*/  LEA.HI.X R17, R20, R22, R21, 0x2, P1 ;  /* 0x0000001614117211 */ /* 0x000fca00008f1415 */
[----:B------:R-:W2:Y:S01]  /*89f0*/  LDG.E R16, desc[UR36][R16.64] ;  /* 0x0000002410107981 */ /* 0x000ea2000c1e1900 */
[----:B------:R-:W-:-:S04]  /*8a00*/  IADD3 R15, PT, PT, R8, R7, RZ ;  /* 0x00000007080f7210 */ /* 0x000fc80007ffe0ff */
[----:B------:R-:W-:Y:S02]  /*8a10*/  ISETP.GE.U32.AND P1, PT, R15, R6, PT ;  /* 0x000000060f00720c */ /* 0x000fe40003f26070 */
[C---:B--2---:R-:W-:Y:S02]  /*8a20*/  PRMT R27, R16.reuse, 0x7610, R27 ;  /* 0x00007610101b7816 */ /* 0x044fe4000000001b */
[----:B------:R-:W-:-:S09]  /*8a30*/  PRMT R28, R16, 0x7632, R28 ;  /* 0x00007632101c7816 */ /* 0x000fd2000000001c */
[----:B------:R-:W-:Y:S05]  /*8a40*/  @P1 BRA `(.L_x_1788) ;  /* 0x0000003400501947 */ /* 0x000fea0003800000 */
        /* <DEDUP_REMOVED lines=275> */
.L_x_1792:
[----:B------:R-:W-:Y:S02]  /*9b80*/  SHF.R.U32.HI R20, RZ, 0x2, R29 ;  /* 0x00000002ff147819 */ /* 0x000fe4000001161d */
[----:B------:R-:W-:-:S07]  /*9b90*/  MOV R21, RZ ;  /* 0x000000ff00157202 */ /* 0x000fce0000000f00 */
.L_x_1791:
[----:B------:R-:W-:-:S04]  /*9ba0*/  LEA R16, P1, R20, R24, 0x2 ;  /* 0x0000001814107211 */ /* 0x000fc800078210ff */
[----:B------:R-:W-:-:S05]  /*9bb0*/  LEA.HI.X R17, R20, R22, R21, 0x2, P1 ;  /* 0x0000001614117211 */ /* 0x000fca00008f1415 */
[----:B------:R-:W2:Y:S01]  /*9bc0*/  LDG.E R16, desc[UR36][R16.64] ;  /* 0x0000002410107981 */ /* 0x000ea2000c1e1900 */
[----:B------:R-:W-:-:S05]  /*9bd0*/  IMAD.IADD R15, R15, 0x1, R7 ;  /* 0x000000010f0f7824 */ /* 0x000fca00078e0207 */
[----:B------:R-:W-:Y:S02]  /*9be0*/  ISETP.GE.U32.AND P1, PT, R15, R6, PT ;  /* 0x000000060f00720c */ /* 0x000fe40003f26070 */
[C---:B--2---:R-:W-:Y:S02]  /*9bf0*/  PRMT R29, R16.reuse, 0x7610, R29 ;  /* 0x00007610101d7816 */ /* 0x044fe4000000001d */
[----:B------:R-:W-:-:S09]  /*9c00*/  PRMT R30, R16, 0x7632, R30 ;  /* 0x00007632101e7816 */ /* 0x000fd2000000001e */
[----:B------:R-:W-:Y:S05]  /*9c10*/  @P1 BRA `(.L_x_1788) ;  /* 0x0000002000dc1947 */ /* 0x000fea0003800000 */
        /* <DEDUP_REMOVED lines=275> */
.L_x_1794:
[----:B------:R-:W-:Y:S01]  /*ad50*/  SHF.R.U32.HI R20, RZ, 0x2, R13 ;  /* 0x00000002ff147819 */ /* 0x000fe2000001160d */
[----:B------:R-:W-:-:S07]  /*ad60*/  IMAD.MOV.U32 R21, RZ, RZ, RZ ;  /* 0x000000ffff157224 */ /* 0x000fce00078e00ff */
.L_x_1793:
        /* <DEDUP_REMOVED lines=283> */
.L_x_1796:
[----:B------:R-:W-:Y:S02]  /*bf20*/  SHF.R.U32.HI R20, RZ, 0x2, R20 ;  /* 0x00000002ff147819 */ /* 0x000fe40000011614 */
[----:B------:R-:W-:-:S07]  /*bf30*/  MOV R21, RZ ;  /* 0x000000ff00157202 */ /* 0x000fce0000000f00 */
.L_x_1795:
[----:B------:R-:W-:-:S04]  /*bf40*/  LEA R24, P0, R20, R24, 0x2 ;  /* 0x0000001814187211 */ /* 0x000fc800078010ff */
[----:B------:R-:W-:-:S05]  /*bf50*/  LEA.HI.X R25, R20, R22, R21, 0x2, P0 ;  /* 0x0000001614197211 */ /* 0x000fca00000f1415 */
[----:B------:R-:W2:Y:S02]  /*bf60*/  LDG.E R24, desc[UR36][R24.64] ;  /* 0x0000002418187981 */ /* 0x000ea4000c1e1900 */
[C---:B--2---:R-:W-:Y:S02]  /*bf70*/  PRMT R32, R24.reuse, 0x7610, R32 ;  /* 0x0000761018207816 */ /* 0x044fe40000000020 */
[----:B------:R-:W-:-:S07]  /*bf80*/  PRMT R31, R24, 0x7632, R31 ;  /* 0x00007632181f7816 */ /* 0x000fce000000001f */
.L_x_1788:
[----:B------:R-:W-:Y:S05]  /*bf90*/  BSYNC.RECONVERGENT B0 ;  /* 0x0000000000007941 */ /* 0x000fea0003800200 */
.L_x_1787:
[----:B------:R-:W-:Y:S01]  /*bfa0*/  ISETP.GE.U32.AND P0, PT, R8, R6, PT ;  /* 0x000000060800720c */ /* 0x000fe20003f06070 */
[----:B------:R-:W-:-:S12]  /*bfb0*/  BSSY.RECONVERGENT B0, `(.L_x_1797) ;  /* 0x000002c000007945 */ /* 0x000fd80003800200 */
[----:B------:R-:W-:Y:S05]  /*bfc0*/  @P0 BRA `(.L_x_1798) ;  /* 0x0000000000a80947 */ /* 0x000fea0003800000 */
[----:B------:R-:W-:Y:S01]  /*bfd0*/  IMAD.IADD R8, R8, 0x1, R7 ;  /* 0x0000000108087824 */ /* 0x000fe200078e0207 */
[----:B------:R-:W-:Y:S01]  /*bfe0*/  SHF.L.U32 R4, R4, 0x10, RZ ;  /* 0x0000001004047819 */ /* 0x000fe200000006ff */
[----:B------:R-:W-:Y:S01]  /*bff0*/  IMAD.U32 R27, R27, 0x10000, RZ ;  /* 0x000100001b1b7824 */ /* 0x000fe200078e00ff */
[----:B------:R-:W-:Y:S02]  /*c000*/  SHF.L.U32 R5, R5, 0x10, RZ ;  /* 0x0000001005057819 */ /* 0x000fe400000006ff */
[----:B------:R-:W-:Y:S01]  /*c010*/  ISETP.GE.U32.AND P0, PT, R8, R6, PT ;  /* 0x000000060800720c */ /* 0x000fe20003f06070 */
[----:B------:R-:W-:Y:S01]  /*c020*/  FMUL.FTZ R4, R4, R27 ;  /* 0x0000001b04047220 */ /* 0x000fe20000410000 */
[----:B------:R-:W-:-:S05]  /*c030*/  SHF.L.U32 R28, R28, 0x10, RZ ;  /* 0x000000101c1c7819 */ /* 0x000fca00000006ff */
[----:B------:R-:W-:-:S05]  /*c040*/  FMUL.FTZ R5, R5, R28 ;  /* 0x0000001c05057220 */ /* 0x000fca0000410000 */
[----:B------:R-:W-:-:S04]  /*c050*/  F2FP.BF16.F32.PACK_AB R4, R5, R4 ;  /* 0x000000040504723e */ /* 0x000fc800000010ff */
[----:B------:R-:W-:Y:S01]  /*c060*/  PRMT R5, R4, 0x7632, R5 ;  /* 0x0000763204057816 */ /* 0x000fe20000000005 */
[----:B------:R-:W-:Y:S06]  /*c070*/  @P0 BRA `(.L_x_1798) ;  /* 0x00000000007c0947 */ /* 0x000fec0003800000 */
[----:B------:R-:W-:Y:S01]  /*c080*/  IADD3 R8, PT, PT, R8, R7, RZ ;  /* 0x0000000708087210 */ /* 0x000fe20007ffe0ff */
[----:B------:R-:W-:Y:S01]  /*c090*/  IMAD.U32 R3, R3, 0x10000, RZ ;  /* 0x0001000003037824 */ /* 0x000fe200078e00ff */
[----:B------:R-:W-:Y:S02]  /*c0a0*/  SHF.L.U32 R0, R0, 0x10, RZ ;  /* 0x0000001000007819 */ /* 0x000fe400000006ff */
[----:B------:R-:W-:Y:S02]  /*c0b0*/  ISETP.GE.U32.AND P0, PT, R8, R6, PT ;  /* 0x000000060800720c */ /* 0x000fe40003f06070 */
[----:B------:R-:W-:Y:S02]  /*c0c0*/  SHF.L.U32 R29, R29, 0x10, RZ ;  /* 0x000000101d1d7819 */ /* 0x000fe400000006ff */
[----:B------:R-:W-:-:S03]  /*c0d0*/  SHF.L.U32 R30, R30, 0x10, RZ ;  /* 0x000000101e1e7819 */ /* 0x000fc600000006ff */
[----:B------:R-:W-:Y:S02]  /*c0e0*/  FMUL.FTZ R0, R0, R29 ;  /* 0x0000001d00007220 */ /* 0x000fe40000410000 */
[----:B------:R-:W-:-:S05]  /*c0f0*/  FMUL.FTZ R3, R3, R30 ;  /* 0x0000001e03037220 */ /* 0x000fca0000410000 */
[----:B------:R-:W-:-:S04]  /*c100*/  F2FP.BF16.F32.PACK_AB R0, R3, R0 ;  /* 0x000000000300723e */ /* 0x000fc800000010ff */
[----:B------:R-:W-:Y:S01]  /*c110*/  PRMT R3, R0, 0x7632, R3 ;  /* 0x0000763200037816 */ /* 0x000fe20000000003 */
[----:B------:R-:W-:Y:S06]  /*c120*/  @P0 BRA `(.L_x_1798) ;  /* 0x0000000000500947 */ /* 0x000fec0003800000 */
[----:B------:R-:W-:Y:S01]  /*c130*/  IMAD.IADD R7, R8, 0x1, R7 ;  /* 0x0000000108077824 */ /* 0x000fe200078e0207 */
[----:B------:R-:W-:Y:S01]  /*c140*/  SHF.L.U32 R12, R12, 0x10, RZ ;  /* 0x000000100c0c7819 */ /* 0x000fe200000006ff */
[----:B------:R-:W-:Y:S01]  /*c150*/  IMAD.U32 R11, R11, 0x10000, RZ ;  /* 0x000100000b0b7824 */ /* 0x000fe200078e00ff */
[----:B------:R-:W-:Y:S02]  /*c160*/  SHF.L.U32 R13, R13, 0x10, RZ ;  /* 0x000000100d0d7819 */ /* 0x000fe400000006ff */
[----:B------:R-:W-:Y:S02]  /*c170*/  ISETP.GE.U32.AND P0, PT, R7, R6, PT ;  /* 0x000000060700720c */ /* 0x000fe40003f06070 */
[----:B------:R-:W-:Y:S01]  /*c180*/  SHF.L.U32 R6, R33, 0x10, RZ ;  /* 0x0000001021067819 */ /* 0x000fe200000006ff */
[----:B------:R-:W-:-:S04]  /*c190*/  FMUL.FTZ R12, R12, R13 ;  /* 0x0000000d0c0c7220 */ /* 0x000fc80000410000 */
[----:B------:R-:W-:-:S05]  /*c1a0*/  FMUL.FTZ R11, R11, R6 ;  /* 0x000000060b0b7220 */ /* 0x000fca0000410000 */
[----:B------:R-:W-:Y:S01]  /*c1b0*/  F2FP.BF16.F32.PACK_AB R12, R11, R12 ;  /* 0x0000000c0b0c723e */ /* 0x000fe200000010ff */
[----:B------:R-:W-:Y:S01]  /*c1c0*/  @!P0 IMAD.U32 R31, R31, 0x10000, RZ ;  /* 0x000100001f1f8824 */ /* 0x000fe200078e00ff */
[----:B------:R-:W-:Y:S02]  /*c1d0*/  @!P0 SHF.L.U32 R32, R32, 0x10, RZ ;  /* 0x0000001020208819 */ /* 0x000fe400000006ff */
[----:B------:R-:W-:Y:S02]  /*c1e0*/  @!P0 SHF.L.U32 R7, R10, 0x10, RZ ;  /* 0x000000100a078819 */ /* 0x000fe400000006ff */
[----:B------:R-:W-:Y:S02]  /*c1f0*/  @!P0 SHF.L.U32 R8, R9, 0x10, RZ ;  /* 0x0000001009088819 */ /* 0x000fe400000006ff */
[----:B------:R-:W-:Y:S01]  /*c200*/  PRMT R11, R12, 0x7632, R11 ;  /* 0x000076320c0b7816 */ /* 0x000fe2000000000b */
[----:B------:R-:W-:Y:S02]  /*c210*/  @!P0 FMUL.FTZ R7, R7, R32 ;  /* 0x0000002007078220 */ /* 0x000fe40000410000 */
[----:B------:R-:W-:-:S03]  /*c220*/  @!P0 FMUL.FTZ R8, R8, R31 ;  /* 0x0000001f08088220 */ /* 0x000fc60000410000 */
[----:B------:R-:W-:Y:S02]  /*c230*/  @!P0 F2FP.BF16.F32.PACK_AB R7, RZ, R7 ;  /* 0x00000007ff07823e */ /* 0x000fe400000010ff */
[----:B------:R-:W-:Y:S02]  /*c240*/  @!P0 F2FP.BF16.F32.PACK_AB R8, RZ, R8 ;  /* 0x00000008ff08823e */ /* 0x000fe400000010ff */
[----:B------:R-:W-:Y:S02]  /*c250*/  @!P0 PRMT R10, R7, 0x7610, R10 ;  /* 0x00007610070a8816 */ /* 0x000fe4000000000a */
[----:B------:R-:W-:-:S07]  /*c260*/  @!P0 PRMT R9, R8, 0x7610, R9 ;  /* 0x0000761008098816 */ /* 0x000fce0000000009 */
.L_x_1798:
[----:B------:R-:W-:Y:S05]  /*c270*/  BSYNC.RECONVERGENT B0 ;  /* 0x0000000000007941 */ /* 0x000fea0003800200 */
.L_x_1797:
[----:B------:R-:W-:Y:S01]  /*c280*/  SHF.L.U32 R7, R0, 0x10, RZ ;  /* 0x0000001000077819 */ /* 0x000fe200000006ff */
[----:B------:R-:W-:Y:S01]  /*c290*/  IMAD.U32 R4, R4, 0x10000, RZ ;  /* 0x0001000004047824 */ /* 0x000fe200078e00ff */
[----:B------:R-:W-:Y:S01]  /*c2a0*/  SHF.L.U32 R5, R5, 0x10, RZ ;  /* 0x0000001005057819 */ /* 0x000fe200000006ff */
[----:B------:R-:W-:Y:S01]  /*c2b0*/  IMAD.U32 R0, R3, 0x10000, RZ ;  /* 0x0001000003007824 */ /* 0x000fe200078e00ff */
[----:B------:R-:W-:Y:S01]  /*c2c0*/  SHF.L.U32 R12, R12, 0x10, RZ ;  /* 0x000000100c0c7819 */ /* 0x000fe200000006ff */
[----:B------:R-:W-:Y:S01]  /*c2d0*/  FMUL.FTZ R4, R4, R7 ;  /* 0x0000000704047220 */ /* 0x000fe20000410000 */
[----:B------:R-:W-:Y:S02]  /*c2e0*/  IMAD.U32 R6, R11, 0x10000, RZ ;  /* 0x000100000b067824 */ /* 0x000fe400078e00ff */
[----:B------:R-:W-:Y:S01]  /*c2f0*/  FMUL.FTZ R0, R5, R0 ;  /* 0x0000000005007220 */ /* 0x000fe20000410000 */
[----:B------:R-:W-:Y:S01]  /*c300*/  SHF.L.U32 R7, R10, 0x10, RZ ;  /* 0x000000100a077819 */ /* 0x000fe200000006ff */
[----:B------:R-:W-:Y:S01]  /*c310*/  IMAD.U32 R9, R9, 0x10000, RZ ;  /* 0x0001000009097824 */ /* 0x000fe200078e00ff */
[----:B------:R-:W0:Y:S08]  /*c320*/  F2F.BF16.F32 R4, R4 ;  /* 0x0000000400047304 */ /* 0x000e300000202000 */
[----:B------:R-:W1:Y:S01]  /*c330*/  F2F.BF16.F32 R0, R0 ;  /* 0x0000000000007304 */ /* 0x000e620000202000 */
[----:B0-----:R-:W-:-:S05]  /*c340*/  SHF.L.U32 R3, R4, 0x10, RZ ;  /* 0x0000001004037819 */ /* 0x001fca00000006ff */
[----:B------:R-:W-:Y:S01]  /*c350*/  FMUL.FTZ R3, R3, R12 ;  /* 0x0000000c03037220 */ /* 0x000fe20000410000 */
[----:B-1----:R-:W-:-:S05]  /*c360*/  SHF.L.U32 R5, R0, 0x10, RZ ;  /* 0x0000001000057819 */ /* 0x002fca00000006ff */
[----:B------:R-:W0:Y:S01]  /*c370*/  F2F.BF16.F32 R3, R3 ;  /* 0x0000000300037304 */ /* 0x000e220000202000 */
[----:B------:R-:W-:-:S07]  /*c380*/  FMUL.FTZ R5, R5, R6 ;  /* 0x0000000605057220 */ /* 0x000fce0000410000 */
[----:B------:R-:W1:Y:S01]  /*c390*/  F2F.BF16.F32 R5, R5 ;  /* 0x0000000500057304 */ /* 0x000e620000202000 */
[----:B0-----:R-:W-:-:S05]  /*c3a0*/  SHF.L.U32 R0, R3, 0x10, RZ ;  /* 0x0000001003007819 */ /* 0x001fca00000006ff */
[----:B------:R-:W-:Y:S01]  /*c3b0*/  FMUL.FTZ R0, R0, R7 ;  /* 0x0000000700007220 */ /* 0x000fe20000410000 */
[----:B-1----:R-:W-:-:S05]  /*c3c0*/  SHF.L.U32 R4, R5, 0x10, RZ ;  /* 0x0000001005047819 */ /* 0x002fca00000006ff */
[----:B------:R-:W-:-:S05]  /*c3d0*/  FMUL.FTZ R9, R4, R9 ;  /* 0x0000000904097220 */ /* 0x000fca0000410000 */
[----:B------:R-:W-:-:S04]  /*c3e0*/  F2FP.BF16.F32.PACK_AB R0, R9, R0 ;  /* 0x000000000900723e */ /* 0x000fc800000010ff */
[C---:B------:R-:W-:Y:S02]  /*c3f0*/  PRMT R17, R0.reuse, 0x7632, R17 ;  /* 0x0000763200117816 */ /* 0x040fe40000000011 */
[----:B------:R-:W-:-:S07]  /*c400*/  PRMT R16, R0, 0x7610, R16 ;  /* 0x0000761000107816 */ /* 0x000fce0000000010 */
.L_x_1749:
[----:B------:R-:W-:Y:S05]  /*c410*/  BSYNC.RECONVERGENT B6 ;  /* 0x0000000000067941 */ /* 0x000fea0003800200 */
.L_x_1748:
[----:B------:R-:W1:Y:S02]  /*c420*/  LDCU UR4, c[0x0][0x3a0] ;  /* 0x00007400ff0477ac */ /* 0x000e640008000800 */
[----:B-1----:R-:W-:-:S09]  /*c430*/  UISETP.NE.AND UP0, UPT, UR4, URZ, UPT ;  /* 0x000000ff0400728c */ /* 0x002fd2000bf05270 */
[----:B------:R-:W-:Y:S05]  /*c440*/  BRA.U !UP0, `(.L_x_1799) ;  /* 0x0000000108a07547 */ /* 0x000fea000b800000 */
[----:B------:R-:W1:Y:S01]  /*c450*/  S2R R4, SR_CgaCtaId ;  /* 0x0000000000047919 */ /* 0x000e620000008800 */
[----:B------:R-:W2:Y:S01]  /*c460*/  LDC R9, c[0x0][0x360] ;  /* 0x0000d800ff097b82 */ /* 0x000ea20000000800 */
[----:B------:R-:W-:Y:S02]  /*c470*/  MOV R0, 0x400 ;  /* 0x0000040000007802 */ /* 0x000fe40000000f00 */
[----:B------:R-:W-:-:S03]  /*c480*/  PRMT R5, R16, 0x5410, R17 ;  /* 0x0000541010057816 */ /* 0x000fc60000000011 */
[----:B------:R-:W-:Y:S02]  /*c490*/  VIADD R3, R0, 0x10 ;  /* 0x0000001000037836 */ /* 0x000fe40000000000 */
[----:B------:R-:W3:Y:S01]  /*c4a0*/  LDC R8, c[0x0][0x364] ;  /* 0x0000d900ff087b82 */ /* 0x000ee20000000800 */
[----:B--2---:R-:W-:Y:S02]  /*c4b0*/  IMAD R0, R23, R9, R18 ;  /* 0x0000000917007224 */ /* 0x004fe400078e0212 */
[----:B-1----:R-:W-:Y:S02]  /*c4c0*/  LEA R3, R4, R3, 0x18 ;  /* 0x0000000304037211 */ /* 0x002fe400078ec0ff */
[----:B---3--:R-:W-:Y:S02]  /*c4d0*/  ISETP.GE.U32.AND P0, PT, R8, 0x2, PT ;  /* 0x000000020800780c */ /* 0x008fe40003f06070 */
[----:B------:R-:W-:-:S05]  /*c4e0*/  LEA R0, R0, R3, 0x2 ;  /* 0x0000000300007211 */ /* 0x000fca00078e10ff */
[----:B------:R1:W-:Y:S06]  /*c4f0*/  STS [R0], R5 ;  /* 0x0000000500007388 */ /* 0x0003ec0000000800 */
[----:B------:R-:W-:Y:S05]  /*c500*/  @!P0 BRA `(.L_x_1799) ;  /* 0x0000000000708947 */ /* 0x000fea0003800000 */
[----:B------:R-:W-:-:S07]  /*c510*/  MOV R4, R8 ;  /* 0x0000000800047202 */ /* 0x000fce0000000f00 */
.L_x_1802:
[----:B------:R-:W-:Y:S01]  /*c520*/  SHF.R.U32.HI R10, RZ, 0x1, R4 ;  /* 0x00000001ff0a7819 */ /* 0x000fe20000011604 */
[----:B------:R-:W-:Y:S05]  /*c530*/  WARPSYNC.ALL ;  /* 0x0000000000007948 */ /* 0x000fea0003800000 */
[----:B-1----:R-:W-:Y:S01]  /*c540*/  IMAD.IADD R5, R10, 0x1, R23 ;  /* 0x000000010a057824 */ /* 0x002fe200078e0217 */
[----:B------:R-:W-:Y:S01]  /*c550*/  BAR.SYNC.DEFER_BLOCKING 0x0 ;  /* 0x0000000000007b1d */ /* 0x000fe20000010000 */
[----:B------:R-:W-:-:S03]  /*c560*/  ISETP.GT.U32.AND P1, PT, R4, 0x3, PT ;  /* 0x000000030400780c */ /* 0x000fc60003f24070 */
[----:B------:R-:W-:Y:S02]  /*c570*/  ISETP.GE.U32.AND P0, PT, R5, R8, PT ;  /* 0x000000080500720c */ /* 0x000fe40003f06070 */
[----:B------:R-:W-:Y:S02]  /*c580*/  BSSY.RECONVERGENT B0, `(.L_x_1800) ;  /* 0x0000012000007945 */ /* 0x000fe40003800200 */
[----:B------:R-:W-:-:S13]  /*c590*/  ISETP.GE.U32.OR P0, PT, R23, R10, P0 ;  /* 0x0000000a1700720c */ /* 0x000fda0000706470 */
[----:B------:R-:W-:Y:S05]  /*c5a0*/  @P0 BRA `(.L_x_1801) ;  /* 0x00000000003c0947 */ /* 0x000fea0003800000 */
[----:B------:R-:W-:Y:S01]  /*c5b0*/  IMAD R4, R5, R9, R18 ;  /* 0x0000000905047224 */ /* 0x000fe200078e0212 */
[----:B------:R-:W-:Y:S01]  /*c5c0*/  SHF.L.U32 R16, R16, 0x10, RZ ;  /* 0x0000001010107819 */ /* 0x000fe200000006ff */
[----:B------:R-:W-:-:S03]  /*c5d0*/  IMAD.U32 R17, R17, 0x10000, RZ ;  /* 0x0001000011117824 */ /* 0x000fc600078e00ff */
[----:B------:R-:W-:-:S06]  /*c5e0*/  LEA R4, R4, R3, 0x2 ;  /* 0x0000000304047211 */ /* 0x000fcc00078e10ff */
[----:B------:R-:W1:Y:S02]  /*c5f0*/  LDS R4, [R4] ;  /* 0x0000000004047984 */ /* 0x000e640000000800 */
[C---:B-1----:R-:W-:Y:S02]  /*c600*/  PRMT R5, R4.reuse, 0x7632, R5 ;  /* 0x0000763204057816 */ /* 0x042fe40000000005 */
[----:B------:R-:W-:Y:S02]  /*c610*/  SHF.L.U32 R7, R4, 0x10, RZ ;  /* 0x0000001004077819 */ /* 0x000fe400000006ff */
[----:B------:R-:W-:-:S03]  /*c620*/  SHF.L.U32 R6, R5, 0x10, RZ ;  /* 0x0000001005067819 */ /* 0x000fc600000006ff */
[----:B------:R-:W-:Y:S02]  /*c630*/  FMUL.FTZ R7, R16, R7 ;  /* 0x0000000710077220 */ /* 0x000fe40000410000 */
[----:B------:R-:W-:-:S05]  /*c640*/  FMUL.FTZ R6, R17, R6 ;  /* 0x0000000611067220 */ /* 0x000fca0000410000 */
[----:B------:R-:W-:-:S04]  /*c650*/  F2FP.BF16.F32.PACK_AB R6, R6, R7 ;  /* 0x000000070606723e */ /* 0x000fc800000010ff */
[C---:B------:R-:W-:Y:S02]  /*c660*/  PRMT R17, R6.reuse, 0x7632, R17 ;  /* 0x0000763206117816 */ /* 0x040fe40000000011 */
[----:B------:R-:W-:-:S04]  /*c670*/  PRMT R16, R6, 0x7610, R16 ;  /* 0x0000761006107816 */ /* 0x000fc80000000010 */
[----:B------:R-:W-:-:S05]  /*c680*/  PRMT R5, R16, 0x5410, R17 ;  /* 0x0000541010057816 */ /* 0x000fca0000000011 */
[----:B------:R1:W-:Y:S02]  /*c690*/  STS [R0], R5 ;  /* 0x0000000500007388 */ /* 0x0003e40000000800 */
.L_x_1801:
[----:B------:R-:W-:Y:S05]  /*c6a0*/  BSYNC.RECONVERGENT B0 ;  /* 0x0000000000007941 */ /* 0x000fea0003800200 */
.L_x_1800:
[----:B------:R-:W-:Y:S01]  /*c6b0*/  IMAD.MOV.U32 R4, RZ, RZ, R10 ;  /* 0x000000ffff047224 */ /* 0x000fe200078e000a */
[----:B------:R-:W-:Y:S06]  /*c6c0*/  @P1 BRA `(.L_x_1802) ;  /* 0xfffffffc00941947 */ /* 0x000fec000383ffff */
.L_x_1799:
[----:B------:R-:W2:Y:S02]  /*c6d0*/  LDCU UR4, c[0x0][0x39c] ;  /* 0x00007380ff0477ac */ /* 0x000ea40008000800 */
[----:B--2---:R-:W-:-:S09]  /*c6e0*/  UISETP.NE.AND UP0, UPT, UR4, URZ, UPT ;  /* 0x000000ff0400728c */ /* 0x004fd2000bf05270 */
[----:B------:R-:W-:Y:S05]  /*c6f0*/  BRA.U !UP0, `(.L_x_1803) ;  /* 0x0000000508007547 */ /* 0x000fea000b800000 */
[----:B------:R-:W2:Y:S02]  /*c700*/  LDC R8, c[0x0][0x360] ;  /* 0x0000d800ff087b82 */ /* 0x000ea40000000800 */
[----:B--2---:R-:W-:Y:S02]  /*c710*/  ISETP.GE.U32.AND P0, PT, R8, 0x21, PT ;  /* 0x000000210800780c */ /* 0x004fe40003f06070 */
[----:B-1----:R-:W-:-:S11]  /*c720*/  MOV R0, R8 ;  /* 0x0000000800007202 */ /* 0x002fd60000000f00 */
[----:B------:R-:W-:Y:S05]  /*c730*/  @!P0 BRA `(.L_x_1804) ;  /* 0x0000000000988947 */ /* 0x000fea0003800000 */
[----:B------:R-:W1:Y:S01]  /*c740*/  S2UR UR5, SR_CgaCtaId ;  /* 0x00000000000579c3 */ /* 0x000e620000008800 */
[----:B------:R-:W-:Y:S01]  /*c750*/  UMOV UR4, 0x400 ;  /* 0x0000040000047882 */ /* 0x000fe20000000000 */
[----:B------:R-:W-:Y:S01]  /*c760*/  IMAD R0, R23, R8, R18 ;  /* 0x0000000817007224 */ /* 0x000fe200078e0212 */
[----:B------:R-:W-:Y:S01]  /*c770*/  UIADD3 UR4, UPT, UPT, UR4, 0x10, URZ ;  /* 0x0000001004047890 */ /* 0x000fe2000fffe0ff */
[----:B------:R-:W-:Y:S02]  /*c780*/  PRMT R4, R16, 0x5410, R17 ;  /* 0x0000541010047816 */ /* 0x000fe40000000011 */
[----:B------:R-:W-:Y:S01]  /*c790*/  ISETP.GE.U32.AND P0, PT, R8, 0x40, PT ;  /* 0x000000400800780c */ /* 0x000fe20003f06070 */
[----:B-1----:R-:W-:-:S06]  /*c7a0*/  ULEA UR4, UR5, UR4, 0x18 ;  /* 0x0000000405047291 */ /* 0x002fcc000f8ec0ff */
[----:B------:R-:W-:Y:S01]  /*c7b0*/  LEA R3, R0, UR4, 0x2 ;  /* 0x0000000400037c11 */ /* 0x000fe2000f8e10ff */
[----:B------:R-:W-:-:S04]  /*c7c0*/  HFMA2 R0, -RZ, RZ, 0, 1.9073486328125e-06 ;  /* 0x00000020ff007431 */ /* 0x000fc800000001ff */
[----:B------:R1:W-:Y:S01]  /*c7d0*/  STS [R3], R4 ;  /* 0x0000000403007388 */ /* 0x0003e20000000800 */
[----:B------:R-:W-:Y:S05]  /*c7e0*/  @!P0 BRA `(.L_x_1804) ;  /* 0x00000000006c8947 */ /* 0x000fea0003800000 */
[----:B-1----:R-:W-:-:S07]  /*c7f0*/  IMAD.MOV.U32 R4, RZ, RZ, R8 ;  /* 0x000000ffff047224 */ /* 0x002fce00078e0008 */
.L_x_1807:
[----:B------:R-:W-:Y:S01]  /*c800*/  SHF.R.U32.HI R7, RZ, 0x1, R4 ;  /* 0x00000001ff077819 */ /* 0x000fe20000011604 */
[----:B------:R-:W-:Y:S05]  /*c810*/  WARPSYNC.ALL ;  /* 0x0000000000007948 */ /* 0x000fea0003800000 */
[----:B------:R-:W-:Y:S01]  /*c820*/  IADD3 R5, PT, PT, R7, R18, RZ ;  /* 0x0000001207057210 */ /* 0x000fe20007ffe0ff */
[----:B------:R-:W-:Y:S01]  /*c830*/  BAR.SYNC.DEFER_BLOCKING 0x0 ;  /* 0x0000000000007b1d */ /* 0x000fe20000010000 */
[----:B------:R-:W-:Y:S02]  /*c840*/  ISETP.GT.U32.AND P1, PT, R4, 0x7f, PT ;  /* 0x0000007f0400780c */ /* 0x000fe40003f24070 */
[----:B------:R-:W-:-:S03]  /*c850*/  ISETP.GE.U32.AND P0, PT, R5, R8, PT ;  /* 0x000000080500720c */ /* 0x000fc60003f06070 */
[----:B------:R-:W-:Y:S01]  /*c860*/  BSSY.RECONVERGENT B0, `(.L_x_1805) ;  /* 0x0000011000007945 */ /* 0x000fe20003800200 */
[----:B------:R-:W-:-:S13]  /*c870*/  ISETP.GE.U32.OR P0, PT, R18, R7, P0 ;  /* 0x000000071200720c */ /* 0x000fda0000706470 */
[----:B------:R-:W-:Y:S05]  /*c880*/  @P0 BRA `(.L_x_1806) ;  /* 0x0000000000380947 */ /* 0x000fea0003800000 */
[----:B------:R-:W-:Y:S01]  /*c890*/  LEA R4, R7, R3, 0x2 ;  /* 0x0000000307047211 */ /* 0x000fe200078e10ff */
[----:B------:R-:W-:Y:S01]  /*c8a0*/  IMAD.U32 R9, R16, 0x10000, RZ ;  /* 0x0001000010097824 */ /* 0x000fe200078e00ff */
[----:B------:R-:W-:-:S04]  /*c8b0*/  SHF.L.U32 R10, R17, 0x10, RZ ;  /* 0x00000010110a7819 */ /* 0x000fc800000006ff */
[----:B------:R-:W1:Y:S02]  /*c8c0*/  LDS R4, [R4] ;  /* 0x0000000004047984 */ /* 0x000e640000000800 */
[C---:B-1----:R-:W-:Y:S02]  /*c8d0*/  PRMT R5, R4.reuse, 0x7632, R5 ;  /* 0x0000763204057816 */ /* 0x042fe40000000005 */
[----:B------:R-:W-:-:S03]  /*c8e0*/  SHF.L.U32 R6, R4, 0x10, RZ ;  /* 0x0000001004067819 */ /* 0x000fc600000006ff */
[----:B------:R-:W-:Y:S02]  /*c8f0*/  IMAD.U32 R5, R5, 0x10000, RZ ;  /* 0x0001000005057824 */ /* 0x000fe400078e00ff */
[----:B------:R-:W-:Y:S02]  /*c900*/  FMUL.FTZ R6, R9, R6 ;  /* 0x0000000609067220 */ /* 0x000fe40000410000 */
[----:B------:R-:W-:-:S05]  /*c910*/  FMUL.FTZ R5, R10, R5 ;  /* 0x000000050a057220 */ /* 0x000fca0000410000 */
[----:B------:R-:W-:-:S04]  /*c920*/  F2FP.BF16.F32.PACK_AB R5, R5, R6 ;  /* 0x000000060505723e */ /* 0x000fc800000010ff */
[C---:B------:R-:W-:Y:S02]  /*c930*/  PRMT R17, R5.reuse, 0x7632, R17 ;  /* 0x0000763205117816 */ /* 0x040fe40000000011 */
[----:B------:R-:W-:-:S04]  /*c940*/  PRMT R16, R5, 0x7610, R16 ;  /* 0x0000761005107816 */ /* 0x000fc80000000010 */
[----:B------:R-:W-:-:S05]  /*c950*/  PRMT R4, R16, 0x5410, R17 ;  /* 0x0000541010047816 */ /* 0x000fca0000000011 */
[----:B------:R1:W-:Y:S02]  /*c960*/  STS [R3], R4 ;  /* 0x0000000403007388 */ /* 0x0003e40000000800 */
.L_x_1806:
[----:B------:R-:W-:Y:S05]  /*c970*/  BSYNC.RECONVERGENT B0 ;  /* 0x0000000000007941 */ /* 0x000fea0003800200 */
.L_x_1805:
[----:B-1----:R-:W-:Y:S01]  /*c980*/  MOV R4, R7 ;  /* 0x0000000700047202 */ /* 0x002fe20000000f00 */
[----:B------:R-:W-:Y:S06]  /*c990*/  @P1 BRA `(.L_x_1807) ;  /* 0xfffffffc00981947 */ /* 0x000fec000383ffff */
.L_x_1804:
[----:B------:R-:W-:Y:S01]  /*c9a0*/  ISETP.GE.U32.AND P0, PT, R0, 0x2, PT ;  /* 0x000000020000780c */ /* 0x000fe20003f06070 */
[----:B------:R-:W-:Y:S05]  /*c9b0*/  WARPSYNC.ALL ;  /* 0x0000000000007948 */ /* 0x000fea0003800000 */
[----:B------:R-:W-:Y:S07]  /*c9c0*/  BAR.SYNC.DEFER_BLOCKING 0x0 ;  /* 0x0000000000007b1d */ /* 0x000fee0000010000 */
[----:B------:R-:W-:Y:S05]  /*c9d0*/  @!P0 BRA `(.L_x_1803) ;  /* 0x0000000000488947 */ /* 0x000fea0003800000 */
[----:B-1----:R-:W-:-:S07]  /*c9e0*/  HFMA2 R3, -RZ, RZ, 0, 5.9604644775390625e-08 ;  /* 0x00000001ff037431 */ /* 0x002fce00000001ff */
.L_x_1808:
[----:B------:R-:W-:Y:S01]  /*c9f0*/  IMAD.U32 R16, R16, 0x10000, RZ ;  /* 0x0001000010107824 */ /* 0x000fe200078e00ff */
[----:B------:R-:W-:-:S04]  /*ca00*/  SHF.L.U32 R6, R17, 0x10, RZ ;  /* 0x0000001011067819 */ /* 0x000fc800000006ff */
[----:B------:R-:W1:Y:S04]  /*ca10*/  SHFL.DOWN PT, R4, R16, R3, 0x1f ;  /* 0x08001f0310047589 */ /* 0x000e6800000e0000 */
[----:B------:R2:W3:Y:S02]  /*ca20*/  SHFL.DOWN PT, R7, R6, R3, 0x1f ;  /* 0x08001f0306077589 */ /* 0x0004e400000e0000 */
[----:B--2---:R-:W-:-:S04]  /*ca30*/  SHF.L.U32 R3, R3, 0x1, RZ ;  /* 0x0000000103037819 */ /* 0x004fc800000006ff */
[----:B------:R-:W-:Y:S01]  /*ca40*/  ISETP.GE.AND P0, PT, R3, R0, PT ;  /* 0x000000000300720c */ /* 0x000fe20003f06270 */
[----:B-1----:R-:W1:Y:S08]  /*ca50*/  F2F.BF16.F32 R4, R4 ;  /* 0x0000000400047304 */ /* 0x002e700000202000 */
[----:B---3--:R-:W2:Y:S01]  /*ca60*/  F2F.BF16.F32 R7, R7 ;  /* 0x0000000700077304 */ /* 0x008ea20000202000 */
[----:B-1----:R-:W-:-:S05]  /*ca70*/  SHF.L.U32 R5, R4, 0x10, RZ ;  /* 0x0000001004057819 */ /* 0x002fca00000006ff */
[----:B------:R-:W-:Y:S01]  /*ca80*/  FMUL.FTZ R5, R16, R5 ;  /* 0x0000000510057220 */ /* 0x000fe20000410000 */
[----:B--2---:R-:W-:-:S04]  /*ca90*/  IMAD.U32 R9, R7, 0x10000, RZ ;  /* 0x0001000007097824 */ /* 0x004fc800078e00ff */
[----:B------:R-:W-:Y:S01]  /*caa0*/  F2FP.BF16.F32.PACK_AB R5, RZ, R5 ;  /* 0x00000005ff05723e */ /* 0x000fe200000010ff */
[----:B------:R-:W-:-:S03]  /*cab0*/  FMUL.FTZ R9, R6, R9 ;  /* 0x0000000906097220 */ /* 0x000fc60000410000 */
[----:B------:R-:W-:Y:S02]  /*cac0*/  PRMT R16, R5, 0x7610, R16 ;  /* 0x0000761005107816 */ /* 0x000fe40000000010 */
[----:B------:R-:W-:-:S04]  /*cad0*/  F2FP.BF16.F32.PACK_AB R9, RZ, R9 ;  /* 0x00000009ff09723e */ /* 0x000fc800000010ff */
[----:B------:R-:W-:Y:S01]  /*cae0*/  PRMT R17, R9, 0x7610, R17 ;  /* 0x0000761009117816 */ /* 0x000fe20000000011 */
[----:B------:R-:W-:Y:S06]  /*caf0*/  @!P0 BRA `(.L_x_1808) ;  /* 0xfffffffc00bc8947 */ /* 0x000fec000383ffff */
.L_x_1803:
[----:B------:R-:W2:Y:S01]  /*cb00*/  LDCU UR9, c[0x0][0x558] ;  /* 0x0000ab00ff0977ac */ /* 0x000ea20008000800 */
[----:B------:R-:W-:Y:S01]  /*cb10*/  MOV R25, RZ ;  /* 0x000000ff00197202 */ /* 0x000fe20000000f00 */
[----:B------:R-:W1:Y:S01]  /*cb20*/  LDCU.64 UR6, c[0x0][0x3a8] ;  /* 0x00007500ff0677ac */ /* 0x000e620008000a00 */
[----:B------:R-:W3:Y:S01]  /*cb30*/  LDCU UR8, c[0x0][0x394] ;  /* 0x00007280ff0877ac */ /* 0x000ee20008000800 */
[----:B--2---:R-:W-:-:S04]  /*cb40*/  UIADD3 UR5, UPT, UPT, UR9, -0x1, URZ ;  /* 0xffffffff09057890 */ /* 0x004fc8000fffe0ff */
[----:B------:R-:W-:Y:S01]  /*cb50*/  UISETP.LT.U32.AND UP0, UPT, UR5, 0x18, UPT ;  /* 0x000000180500788c */ /* 0x000fe2000bf01070 */
[----:B-1----:R-:W-:-:S03]  /*cb60*/  IMAD R0, R18, UR6, RZ ;  /* 0x0000000612007c24 */ /* 0x002fc6000f8e02ff */
[----:B------:R-:W-:Y:S01]  /*cb70*/  USEL UR4, UR5, 0x18, UP0 ;  /* 0x0000001805047887 */ /* 0x000fe20008000000 */
[----:B------:R-:W-:Y:S01]  /*cb80*/  IMAD R0, R23, UR7, R0 ;  /* 0x0000000717007c24 */ /* 0x000fe2000f8e0200 */
[----:B------:R-:W-:Y:S02]  /*cb90*/  UISETP.NE.AND UP0, UPT, UR9, URZ, UPT ;  /* 0x000000ff0900728c */ /* 0x000fe4000bf05270 */
[----:B------:R-:W-:Y:S01]  /*cba0*/  UIADD3 UR4, UPT, UPT, UR4, 0x1, URZ ;  /* 0x0000000104047890 */ /* 0x000fe2000fffe0ff */
[----:B---3--:R-:W-:-:S04]  /*cbb0*/  IMAD R0, R19, UR8, R0 ;  /* 0x0000000813007c24 */ /* 0x008fc8000f8e0200 */
[----:B------:R-:W-:Y:S02]  /*cbc0*/  IMAD.SHL.U32 R7, R0, 0x2, RZ ;  /* 0x0000000200077824 */ /* 0x000fe400078e00ff */
[----:B------:R-:W-:Y:S05]  /*cbd0*/  BRA.U !UP0, `(.L_x_1809) ;  /* 0x0000001108447547 */ /* 0x000fea000b800000 */
[----:B------:R-:W1:Y:S01]  /*cbe0*/  LDCU.64 UR8, c[0x0][0x560] ;  /* 0x0000ac00ff0877ac */ /* 0x000e620008000a00 */
[----:B------:R-:W-:Y:S01]  /*cbf0*/  HFMA2 R6, -RZ, RZ, 0, 0 ;  /* 0x00000000ff067431 */ /* 0x000fe200000001ff */
[----:B------:R-:W2:Y:S01]  /*cc00*/  LDCU UR7, c[0x0][0x55c] ;  /* 0x0000ab80ff0777ac */ /* 0x000ea20008000800 */
[----:B------:R-:W3:Y:S01]  /*cc10*/  LDCU UR6, c[0x0][0x688] ;  /* 0x0000d100ff0677ac */ /* 0x000ee20008000800 */
[----:B------:R-:W-:Y:S02]  /*cc20*/  UISETP.NE.AND UP1, UPT, UR5, URZ, UPT ;  /* 0x000000ff0500728c */ /* 0x000fe4000bf25270 */
[----:B-1----:R-:W-:-:S05]  /*cc30*/  IMAD.HI.U32 R4, R7, UR8, R6 ;  /* 0x0000000807047c27 */ /* 0x002fca000f8e0006 */
[----:B------:R-:W-:-:S04]  /*cc40*/  SHF.R.U32.HI R5, RZ, UR9, R4 ;  /* 0x00000009ff057c19 */ /* 0x000fc80008011604 */
[----:B------:R-:W-:-:S05]  /*cc50*/  IADD3 R3, PT, PT, -R5, RZ, RZ ;  /* 0x000000ff05037210 */ /* 0x000fca0007ffe1ff */
[----:B--2---:R-:W-:-:S04]  /*cc60*/  IMAD R3, R3, UR7, R7 ;  /* 0x0000000703037c24 */ /* 0x004fc8000f8e0207 */
[----:B---3--:R-:W-:Y:S01]  /*cc70*/  IMAD R25, R3, UR6, RZ ;  /* 0x0000000603197c24 */ /* 0x008fe2000f8e02ff */
[----:B------:R-:W-:Y:S06]  /*cc80*/  BRA.U !UP1, `(.L_x_1809) ;  /* 0x0000001109187547 */ /* 0x000fec000b800000 */
[----:B------:R-:W1:Y:S01]  /*cc90*/  LDCU.64 UR8, c[0x0][0x568] ;  /* 0x0000ad00ff0877ac */ /* 0x000e620008000a00 */
[----:B------:R-:W-:Y:S01]  /*cca0*/  IMAD.MOV.U32 R4, RZ, RZ, RZ ;  /* 0x000000ffff047224 */ /* 0x000fe200078e00ff */
[----:B------:R-:W2:Y:S01]  /*ccb0*/  LDCU UR7, c[0x0][0x570] ;  /* 0x0000ae00ff0777ac */ /* 0x000ea20008000800 */
[----:B------:R-:W3:Y:S01]  /*ccc0*/  LDCU UR6, c[0x0][0x690] ;  /* 0x0000d200ff0677ac */ /* 0x000ee20008000800 */
[----:B------:R-:W-:Y:S01]  /*ccd0*/  UISETP.NE.AND UP1, UPT, UR4, 0x2, UPT ;  /* 0x000000020400788c */ /* 0x000fe2000bf25270 */
[----:B-1----:R-:W-:-:S05]  /*cce0*/  IMAD.HI.U32 R8, R5, UR9, R4 ;  /* 0x0000000905087c27 */ /* 0x002fca000f8e0004 */
[----:B--2---:R-:W-:-:S04]  /*ccf0*/  SHF.R.U32.HI R9, RZ, UR7, R8 ;  /* 0x00000007ff097c19 */ /* 0x004fc80008011608 */
[----:B------:R-:W-:-:S05]  /*cd00*/  IADD3 R3, PT, PT, -R9, RZ, RZ ;  /* 0x000000ff09037210 */ /* 0x000fca0007ffe1ff */
        /* <DEDUP_REMOVED lines=20> */
[----:B--2---:R-:W-:-:S04]  /*ce50*/  SHF.R.U32.HI R9, RZ, UR7, R8 ;  /* 0x00000007ff097c19 */ /* 0x004fc80008011608 */
[----:B------:R-:W-:-:S05]  /*ce60*/  IADD3 R3, PT, PT, -R9, RZ, RZ ;  /* 0x000000ff09037210 */ /* 0x000fca0007ffe1ff */
[----:B------:R-:W-:-:S04]  /*ce70*/  IMAD R4, R3, UR8, R5 ;  /* 0x0000000803047c24 */ /* 0x000fc8000f8e0205 */
[----:B---3--:R-:W-:Y:S01]  /*ce80*/  IMAD R25, R4, UR6, R25 ;  /* 0x0000000604197c24 */ /* 0x008fe2000f8e0219 */
[----:B------:R-:W-:Y:S06]  /*ce90*/  BRA.U !UP1, `(.L_x_1809) ;  /* 0x0000000d09947547 */ /* 0x000fec000b800000 */
[----:B------:R-:W1:Y:S01]  /*cea0*/  LDCU.64 UR8, c[0x0][0x590] ;  /* 0x0000b200ff0877ac */ /* 0x000e620008000a00 */
[----:B------:R-:W-:Y:S01]  /*ceb0*/  IMAD.MOV.U32 R8, RZ, RZ, RZ ;  /* 0x000000ffff087224 */ /* 0x000fe200078e00ff */
[----:B------:R-:W2:Y:S01]  /*cec0*/  LDCU UR7, c[0x0][0x58c] ;  /* 0x0000b180ff0777ac */ /* 0x000ea20008000800 */
[----:B------:R-:W3:Y:S01]  /*ced0*/  LDCU UR6, c[0x0][0x6a8] ;  /* 0x0000d500ff0677ac */ /* 0x000ee20008000800 */
[----:B------:R-:W-:Y:S01]  /*cee0*/  UISETP.NE.AND UP1, UPT, UR4, 0x5, UPT ;  /* 0x000000050400788c */ /* 0x000fe2000bf25270 */
[----:B-1----:R-:W-:-:S05]  /*cef0*/  IMAD.HI.U32 R4, R9, UR8, R8 ;  /* 0x0000000809047c27 */ /* 0x002fca000f8e0008 */
[----:B------:R-:W-:-:S04]  /*cf00*/  SHF.R.U32.HI R5, RZ, UR9, R4 ;  /* 0x00000009ff057c19 */ /* 0x000fc80008011604 */
[----:B------:R-:W-:-:S05]  /*cf10*/  IADD3 R3, PT, PT, -R5, RZ, RZ ;  /* 0x000000ff05037210 */ /* 0x000fca0007ffe1ff */
        /* <DEDUP_REMOVED lines=20> */
[----:B------:R-:W-:-:S04]  /*d060*/  SHF.R.U32.HI R5, RZ, UR9, R4 ;  /* 0x00000009ff057c19 */ /* 0x000fc80008011604 */
[----:B------:R-:W-:-:S05]  /*d070*/  IADD3 R3, PT, PT, -R5, RZ, RZ ;  /* 0x000000ff05037210 */ /* 0x000fca0007ffe1ff */
[----:B--2---:R-:W-:-:S04]  /*d080*/  IMAD R8, R3, UR7, R9 ;  /* 0x0000000703087c24 */ /* 0x004fc8000f8e0209 */
        /* <DEDUP_REMOVED lines=192> */
[----:B------:R-:W3:Y:S03]  /*dc90*/  LDCU UR6, c[0x0][0x748] ;  /* 0x0000e900ff0677ac */ /* 0x000ee60008000800 */
[----:B-1----:R-:W-:-:S05]  /*dca0*/  IMAD.HI.U32 R0, R9, UR8, R8 ;  /* 0x0000000809007c27 */ /* 0x002fca000f8e0008 */
[----:B------:R-:W-:-:S04]  /*dcb0*/  SHF.R.U32.HI R0, RZ, UR9, R0 ;  /* 0x00000009ff007c19 */ /* 0x000fc80008011600 */
[----:B------:R-:W-:-:S05]  /*dcc0*/  IADD3 R3, PT, PT, -R0, RZ, RZ ;  /* 0x000000ff00037210 */ /* 0x000fca0007ffe1ff */
[----:B--2---:R-:W-:-:S04]  /*dcd0*/  IMAD R8, R3, UR7, R9 ;  /* 0x0000000703087c24 */ /* 0x004fc8000f8e0209 */
[----:B---3--:R-:W-:-:S07]  /*dce0*/  IMAD R25, R8, UR6, R25 ;  /* 0x0000000608197c24 */ /* 0x008fce000f8e0219 */
.L_x_1809:
[----:B------:R-:W-:Y:S01]  /*dcf0*/  IMAD.MOV.U32 R22, RZ, RZ, RZ ;  /* 0x000000ffff167224 */ /* 0x000fe200078e00ff */
[----:B------:R-:W-:Y:S06]  /*dd00*/  BRA.U !UP0, `(.L_x_1810) ;  /* 0x0000001108487547 */ /* 0x000fec000b800000 */
[----:B------:R-:W1:Y:S01]  /*dd10*/  LDCU.64 UR6, c[0x0][0x560] ;  /* 0x0000ac00ff0677ac */ /* 0x000e620008000a00 */
[----:B------:R-:W-:Y:S02]  /*dd20*/  IADD3 R5, PT, PT, R7, 0x1, RZ ;  /* 0x0000000107057810 */ /* 0x000fe40007ffe0ff */
[----:B------:R-:W-:Y:S01]  /*dd30*/  MOV R4, RZ ;  /* 0x000000ff00047202 */ /* 0x000fe20000000f00 */
[----:B------:R-:W2:Y:S01]  /*dd40*/  LDCU UR8, c[0x0][0x55c] ;  /* 0x0000ab80ff0877ac */ /* 0x000ea20008000800 */
[----:B------:R-:W3:Y:S01]  /*dd50*/  LDCU UR9, c[0x0][0x688] ;  /* 0x0000d100ff0977ac */ /* 0x000ee20008000800 */
[----:B------:R-:W-:Y:S02]  /*dd60*/  UISETP.NE.AND UP1, UPT, UR5, URZ, UPT ;  /* 0x000000ff0500728c */ /* 0x000fe4000bf25270 */
[----:B-1----:R-:W-:-:S05]  /*dd70*/  IMAD.HI.U32 R8, R5, UR6, R4 ;  /* 0x0000000605087c27 */ /* 0x002fca000f8e0004 */
[----:B------:R-:W-:-:S05]  /*dd80*/  SHF.R.U32.HI R9, RZ, UR7, R8 ;  /* 0x00000007ff097c19 */ /* 0x000fca0008011608 */
[----:B------:R-:W-:-:S04]  /*dd90*/  IMAD.MOV R4, RZ, RZ, -R9 ;  /* 0x000000ffff047224 */ /* 0x000fc800078e0a09 */
[----:B--2---:R-:W-:-:S04]  /*dda0*/  IMAD R4, R4, UR8, R5 ;  /* 0x0000000804047c24 */ /* 0x004fc8000f8e0205 */
[----:B---3--:R-:W-:Y:S01]  /*ddb0*/  IMAD R22, R4, UR9, RZ ;  /* 0x0000000904167c24 */ /* 0x008fe2000f8e02ff */
        /* <DEDUP_REMOVED lines=263> */
.L_x_1810:
[----:B------:R-:W1:Y:S01]  /*ee30*/  LDC.64 R8, c[0x0][0x768] ;  /* 0x0001da00ff087b82 */ /* 0x000e620000000a00 */
[----:B------:R-:W2:Y:S02]  /*ee40*/  LDCU UR6, c[0x0][0x3a4] ;  /* 0x00007480ff0677ac */ /* 0x000ea40008000800 */
[----:B--2---:R-:W-:Y:S01]  /*ee50*/  UISETP.NE.AND UP1, UPT, UR6, URZ, UPT ;  /* 0x000000ff0600728c */ /* 0x004fe2000bf25270 */
[----:B-1----:R-:W-:Y:S02]  /*ee60*/  ISETP.NE.U32.AND P0, PT, R8, RZ, PT ;  /* 0x000000ff0800720c */ /* 0x002fe40003f05070 */
[----:B------:R-:W-:Y:S02]  /*ee70*/  IADD3 R4, P1, PT, R25, R8, RZ ;  /* 0x0000000819047210 */ /* 0x000fe40007f3e0ff */
[----:B------:R-:W-:Y:S02]  /*ee80*/  ISETP.NE.AND.EX P0, PT, R9, RZ, PT, P0 ;  /* 0x000000ff0900720c */ /* 0x000fe40003f05300 */
[----:B------:R-:W-:-:S02]  /*ee90*/  IADD3.X R0, PT, PT, RZ, R9, RZ, P1, !PT ;  /* 0x00000009ff007210 */ /* 0x000fc40000ffe4ff */
[----:B------:R-:W-:Y:S02]  /*eea0*/  SEL R4, R4, RZ, P0 ;  /* 0x000000ff04047207 */ /* 0x000fe40000000000 */
[----:B------:R-:W-:Y:S01]  /*eeb0*/  SEL R5, R0, RZ, P0 ;  /* 0x000000ff00057207 */ /* 0x000fe20000000000 */
[----:B------:R-:W-:Y:S06]  /*eec0*/  BRA.U !UP1, `(.L_x_1811) ;  /* 0x0000003909807547 */ /* 0x000fec000b800000 */
[----:B------:R-:W-:Y:S01]  /*eed0*/  HFMA2 R24, -RZ, RZ, 0, 0 ;  /* 0x00000000ff187431 */ /* 0x000fe200000001ff */
[----:B------:R-:W-:Y:S06]  /*eee0*/  BRA.U !UP0, `(.L_x_1812) ;  /* 0x0000001108487547 */ /* 0x000fec000b800000 */
[----:B------:R-:W1:Y:S01]  /*eef0*/  LDCU.64 UR6, c[0x0][0x560] ;  /* 0x0000ac00ff0677ac */ /* 0x000e620008000a00 */
[----:B------:R-:W-:Y:S01]  /*ef00*/  MOV R9, R7 ;  /* 0x0000000700097202 */ /* 0x000fe20000000f00 */
[----:B------:R-:W-:Y:S01]  /*ef10*/  IMAD.MOV.U32 R8, RZ, RZ, RZ ;  /* 0x000000ffff087224 */ /* 0x000fe200078e00ff */
[----:B------:R-:W2:Y:S01]  /*ef20*/  LDCU UR8, c[0x0][0x55c] ;  /* 0x0000ab80ff0877ac */ /* 0x000ea20008000800 */
[----:B------:R-:W3:Y:S01]  /*ef30*/  LDCU UR9, c[0x0][0x688] ;  /* 0x0000d100ff0977ac */ /* 0x000ee20008000800 */
[----:B------:R-:W-:Y:S01]  /*ef40*/  UISETP.NE.AND UP1, UPT, UR5, URZ, UPT ;  /* 0x000000ff0500728c */ /* 0x000fe2000bf25270 */
        /* <DEDUP_REMOVED lines=268> */
.L_x_1812:
        /* <DEDUP_REMOVED lines=276> */
.L_x_1813:
[----:B------:R-:W1:Y:S01]  /*11150*/  LDCU UR4, c[0x0][0x38c] ;  /* 0x00007180ff0477ac */ /* 0x000e620008000800 */
[----:B------:R-:W-:Y:S01]  /*11160*/  BSSY.RECONVERGENT B0, `(.L_x_1814) ;  /* 0x0000017000007945 */ /* 0x000fe20003800200 */
[----:B------:R-:W-:Y:S02]  /*11170*/  LOP3.LUT P3, RZ, R18, R23, RZ, 0xfc, !PT ;  /* 0x0000001712ff7212 */ /* 0x000fe4000786fcff */
[----:B------:R-:W-:Y:S02]  /*11180*/  PLOP3.LUT P0, PT, PT, PT, PT, 0x8, 0x80 ;  /* 0x000000000080781c */ /* 0x000fe40003f0e170 */
[----:B-1----:R-:W-:-:S13]  /*11190*/  ISETP.GE.AND P1, PT, R7, UR4, PT ;  /* 0x0000000407007c0c */ /* 0x002fda000bf26270 */
[----:B------:R-:W-:Y:S05]  /*111a0*/  @P1 BRA `(.L_x_1815) ;  /* 0x0000000000481947 */ /* 0x000fea0003800000 */
[----:B------:R-:W1:Y:S01]  /*111b0*/  LDC R0, c[0x0][0x39c] ;  /* 0x0000e700ff007b82 */ /* 0x000e620000000800 */
[----:B------:R-:W2:Y:S02]  /*111c0*/  LDCU UR4, c[0x0][0x3a0] ;  /* 0x00007400ff0477ac */ /* 0x000ea40008000800 */
[----:B--2---:R-:W-:-:S04]  /*111d0*/  ISETP.NE.AND P1, PT, RZ, UR4, PT ;  /* 0x00000004ff007c0c */ /* 0x004fc8000bf25270 */
[----:B------:R-:W-:Y:S02]  /*111e0*/  ISETP.NE.AND P1, PT, R23, RZ, P1 ;  /* 0x000000ff1700720c */ /* 0x000fe40000f25270 */
[----:B-1----:R-:W-:-:S04]  /*111f0*/  ISETP.NE.AND P2, PT, R0, RZ, PT ;  /* 0x000000ff0000720c */ /* 0x002fc80003f45270 */
[----:B------:R-:W-:-:S04]  /*11200*/  ISETP.NE.AND P2, PT, R18, RZ, P2 ;  /* 0x000000ff1200720c */ /* 0x000fc80001745270 */
[----:B------:R-:W-:-:S13]  /*11210*/  PLOP3.LUT P1, PT, P2, P1, PT, 0xf8, 0x8f ;  /* 0x00000000008f781c */ /* 0x000fda0001723f70 */
[----:B------:R-:W-:Y:S05]  /*11220*/  @P1 BRA `(.L_x_1815) ;  /* 0x0000000000281947 */ /* 0x000fea0003800000 */
[----:B------:R-:W1:Y:S01]  /*11230*/  LDCU UR4, c[0x0][0x374] ;  /* 0x00006e80ff0477ac */ /* 0x000e620008000800 */
[----:B------:R-:W2:Y:S01]  /*11240*/  LDC.64 R6, c[0x0][0x770] ;  /* 0x0001dc00ff067b82 */ /* 0x000ea20000000a00 */
[----:B------:R-:W-:Y:S01]  /*11250*/  ISETP.NE.AND P0, PT, R0, RZ, PT ;  /* 0x000000ff0000720c */ /* 0x000fe20003f05270 */
[----:B------:R-:W3:Y:S01]  /*11260*/  LDCU UR5, c[0x0][0x360] ;  /* 0x00006c00ff0577ac */ /* 0x000ee20008000800 */
[----:B-1----:R-:W-:-:S11]  /*11270*/  IMAD R3, R19, UR4, R2 ;  /* 0x0000000413037c24 */ /* 0x002fd6000f8e0202 */
[----:B---3--:R-:W-:Y:S01]  /*11280*/  @!P0 IMAD R3, R3, UR5, R18 ;  /* 0x0000000503038c24 */ /* 0x008fe2000f8e0212 */
[----:B------:R-:W-:-:S03]  /*11290*/  PLOP3.LUT P0, PT, PT, PT, PT, 0x80, 0x8 ;  /* 0x000000000008781c */ /* 0x000fc60003f0f070 */
[----:B--2---:R-:W-:-:S05]  /*112a0*/  IMAD.WIDE.U32 R2, R3, 0x4, R6 ;  /* 0x0000000403027825 */ /* 0x004fca00078e0006 */
[----:B------:R1:W-:Y:S04]  /*112b0*/  STG.E.U16 desc[UR36][R2.64], R16 ;  /* 0x0000001002007986 */ /* 0x0003e8000c101524 */
[----:B------:R1:W-:Y:S02]  /*112c0*/  STG.E.U16 desc[UR36][R2.64+0x2], R17 ;  /* 0x0000021102007986 */ /* 0x0003e4000c101524 */
.L_x_1815:
[----:B------:R-:W-:Y:S05]  /*112d0*/  BSYNC.RECONVERGENT B0 ;  /* 0x0000000000007941 */ /* 0x000fea0003800200 */
.L_x_1814:
        /* <DEDUP_REMOVED lines=9> */
[----:B------:R-:W-:Y:S05]  /*11370*/  WARPSYNC.ALL ;  /* 0x0000000000007948 */ /* 0x000fea0003800000 */
[----:B------:R-:W-:Y:S06]  /*11380*/  BAR.SYNC.DEFER_BLOCKING 0x0 ;  /* 0x0000000000007b1d */ /* 0x000fec0000010000 */
[----:B------:R-:W-:Y:S02]  /*11390*/  BSSY.RECONVERGENT B0, `(.L_x_1816) ;  /* 0x0000018000007945 */ /* 0x000fe40003800200 */
[----:B------:R-:W-:Y:S06]  /*113a0*/  BAR.SYNC.DEFER_BLOCKING 0x0 ;  /* 0x0000000000007b1d */ /* 0x000fec0000010000 */
[----:B------:R-:W-:Y:S05]  /*113b0*/  @P3 BRA `(.L_x_1817) ;  /* 0x0000000000543947 */ /* 0x000fea0003800000 */
[----:B------:R-:W2:Y:S01]  /*113c0*/  S2R R9, SR_LANEID ;  /* 0x0000000000097919 */ /* 0x000ea20000000000 */
[----:B------:R-:W-:Y:S01]  /*113d0*/  VOTEU.ANY UR5, UPT, PT ;  /* 0x0000000000057886 */ /* 0x000fe200038e0100 */
[----:B-1----:R-:W1:Y:S01]  /*113e0*/  LDC.64 R2, c[0x0][0x778] ;  /* 0x0001de00ff027b82 */ /* 0x002e620000000a00 */
[----:B------:R-:W2:Y:S08]  /*113f0*/  FLO.U32 R6, UR5 ;  /* 0x0000000500067d00 */ /* 0x000eb000080e0000 */
[----:B------:R-:W3:Y:S01]  /*11400*/  POPC R7, UR5 ;  /* 0x0000000500077d09 */ /* 0x000ee20008000000 */
[----:B-1----:R-:W-:Y:S01]  /*11410*/  IMAD.WIDE.U32 R2, R19, 0x4, R2 ;  /* 0x0000000413027825 */ /* 0x002fe200078e0002 */
[----:B--2---:R-:W-:-:S13]  /*11420*/  ISETP.EQ.U32.AND P1, PT, R6, R9, PT ;  /* 0x000000090600720c */ /* 0x004fda0003f22070 */
[----:B---3--:R-:W2:Y:S01]  /*11430*/  @P1 ATOMG.E.ADD.STRONG.GPU PT, R3, desc[UR36][R2.64], R7 ;  /* 0x80000007020319a8 */ /* 0x008ea200081ef124 */
[----:B------:R-:W1:Y:S01]  /*11440*/  S2UR UR6, SR_CgaCtaId ;  /* 0x00000000000679c3 */ /* 0x000e620000008800 */
[----:B------:R-:W3:Y:S01]  /*11450*/  LDCU UR4, c[0x0][0x374] ;  /* 0x00006e80ff0477ac */ /* 0x000ee20008000800 */
[----:B------:R-:W4:Y:S01]  /*11460*/  S2R R8, SR_LTMASK ;  /* 0x0000000000087919 */ /* 0x000f220000003900 */
[----:B---3--:R-:W-:Y:S01]  /*11470*/  UIADD3 UR4, UPT, UPT, UR4, -0x1, URZ ;  /* 0xffffffff04047890 */ /* 0x008fe2000fffe0ff */
[----:B----4-:R-:W-:Y:S01]  /*11480*/  LOP3.LUT R8, R8, UR5, RZ, 0xc0, !PT ;  /* 0x0000000508087c12 */ /* 0x010fe2000f8ec0ff */
[----:B------:R-:W-:Y:S02]  /*11490*/  UMOV UR5, 0x400 ;  /* 0x0000040000057882 */ /* 0x000fe40000000000 */
[----:B-1----:R-:W-:Y:S01]  /*114a0*/  ULEA UR5, UR6, UR5, 0x18 ;  /* 0x0000000506057291 */ /* 0x002fe2000f8ec0ff */
[----:B------:R-:W1:Y:S01]  /*114b0*/  POPC R9, R8 ;  /* 0x0000000800097309 */ /* 0x000e620000000000 */
[----:B--2---:R-:W1:Y:S02]  /*114c0*/  SHFL.IDX PT, R0, R3, R6, 0x1f ;  /* 0x00001f0603007589 */ /* 0x004e6400000e0000 */
[----:B-1----:R-:W-:-:S04]  /*114d0*/  IADD3 R0, PT, PT, R0, R9, RZ ;  /* 0x0000000900007210 */ /* 0x002fc80007ffe0ff */
[----:B------:R-:W-:-:S04]  /*114e0*/  ISETP.NE.AND P1, PT, R0, UR4, PT ;  /* 0x0000000400007c0c */ /* 0x000fc8000bf25270 */
[----:B------:R-:W-:-:S05]  /*114f0*/  SEL R0, RZ, 0x1, P1 ;  /* 0x00000001ff007807 */ /* 0x000fca0000800000 */
[----:B------:R2:W-:Y:S04]  /*11500*/  STS.U8 [UR5], R0 ;  /* 0x00000000ff007988 */ /* 0x0005e80008000005 */
.L_x_1817:
[----:B------:R-:W-:Y:S05]  /*11510*/  BSYNC.RECONVERGENT B0 ;  /* 0x0000000000007941 */ /* 0x000fea0003800200 */
.L_x_1816:
[----:B------:R-:W3:Y:S08]  /*11520*/  S2UR UR6, SR_CgaCtaId ;  /* 0x00000000000679c3 */ /* 0x000ef00000008800 */
[----:B------:R-:W-:Y:S06]  /*11530*/  BAR.SYNC.DEFER_BLOCKING 0x0 ;  /* 0x0000000000007b1d */ /* 0x000fec0000010000 */
[----:B------:R-:W-:-:S02]  /*11540*/  UMOV UR4, 0x400 ;  /* 0x0000040000047882 */ /* 0x000fc40000000000 */
[----:B---3--:R-:W-:-:S09]  /*11550*/  ULEA UR5, UR6, UR4, 0x18 ;  /* 0x0000000406057291 */ /* 0x008fd2000f8ec0ff */
[----:B--2---:R-:W2:Y:S02]  /*11560*/  LDS.U8 R0, [UR5] ;  /* 0x00000005ff007984 */ /* 0x004ea40008000000 */
[----:B--2---:R-:W-:-:S13]  /*11570*/  ISETP.NE.AND P1, PT, R0, RZ, PT ;  /* 0x000000ff0000720c */ /* 0x004fda0003f25270 */
        /* <DEDUP_REMOVED lines=10> */
[----:B------:R-:W2:Y:S01]  /*11620*/  LDCU UR5, c[0x0][0x39c] ;  /* 0x00007380ff0577ac */ /* 0x000ea20008000800 */
[----:B------:R-:W-:Y:S01]  /*11630*/  BSSY.RECONVERGENT B0, `(.L_x_1818) ;  /* 0x000003f000007945 */ /* 0x000fe20003800200 */
[----:B------:R-:W1:Y:S01]  /*11640*/  LDCU.U16 UR9, c[0x0][0x382] ;  /* 0x00007040ff0977ac */ /* 0x000e620008000400 */
[----:B--2---:R-:W-:Y:S01]  /*11650*/  UISETP.NE.AND UP0, UPT, UR5, URZ, UPT ;  /* 0x000000ff0500728c */ /* 0x004fe2000bf05270 */
[----:B-1----:R-:W-:-:S08]  /*11660*/  MOV R2, UR9 ;  /* 0x0000000900027c02 */ /* 0x002fd00008000f00 */
[----:B------:R-:W-:Y:S05]  /*11670*/  BRA.U !UP0, `(.L_x_1819) ;  /* 0x0000000108787547 */ /* 0x000fea000b800000 */
[----:B------:R-:W1:Y:S01]  /*11680*/  LDCU UR5, c[0x0][0x360] ;  /* 0x00006c00ff0577ac */ /* 0x000e620008000800 */
[----:B------:R-:W-:Y:S01]  /*11690*/  IMAD.U32 R25, RZ, RZ, UR9 ;  /* 0x00000009ff197e24 */ /* 0x000fe2000f8e00ff */
[----:B------:R-:W2:Y:S01]  /*116a0*/  LDCU UR8, c[0x0][0x398] ;  /* 0x00007300ff0877ac */ /* 0x000ea20008000800 */
[----:B-1----:R-:W-:-:S05]  /*116b0*/  IMAD R0, R23, UR5, R18 ;  /* 0x0000000517007c24 */ /* 0x002fca000f8e0212 */
[----:B--2---:R-:W-:-:S13]  /*116c0*/  ISETP.GE.U32.AND P1, PT, R0, UR8, PT ;  /* 0x0000000800007c0c */ /* 0x004fda000bf26070 */
[----:B------:R-:W-:Y:S05]  /*116d0*/  @P1 BRA `(.L_x_1820) ;  /* 0x0000000000d01947 */ /* 0x000fea0003800000 */
[----:B------:R-:W1:Y:S01]  /*116e0*/  LDCU UR7, c[0x0][0x374] ;  /* 0x00006e80ff0777ac */ /* 0x000e620008000800 */
[----:B------:R-:W2:Y:S01]  /*116f0*/  LDC R3, c[0x0][0x364] ;  /* 0x0000d900ff037b82 */ /* 0x000ea20000000800 */
[----:B------:R-:W-:Y:S01]  /*11700*/  BSSY.RECONVERGENT B1, `(.L_x_1821) ;  /* 0x0000014000017945 */ /* 0x000fe20003800200 */
[----:B------:R-:W-:-:S06]  /*11710*/  MOV R25, UR9 ;  /* 0x0000000900197c02 */ /* 0x000fcc0008000f00 */
[----:B------:R-:W3:Y:S01]  /*11720*/  LDC.64 R6, c[0x0][0x770] ;  /* 0x0001dc00ff067b82 */ /* 0x000ee20000000a00 */
[----:B-1----:R-:W-:Y:S02]  /*11730*/  IMAD R19, R19, UR7, RZ ;  /* 0x0000000713137c24 */ /* 0x002fe4000f8e02ff */
[----:B--2---:R-:W-:-:S07]  /*11740*/  IMAD R3, R3, UR5, RZ ;  /* 0x0000000503037c24 */ /* 0x004fce000f8e02ff */
.L_x_1822:
[----:B------:R-:W-:-:S05]  /*11750*/  IADD3 R9, PT, PT, R19, R0, RZ ;  /* 0x0000000013097210 */ /* 0x000fca0007ffe0ff */
[----:B---3--:R-:W-:-:S05]  /*11760*/  IMAD.WIDE.U32 R8, R9, 0x4, R6 ;  /* 0x0000000409087825 */ /* 0x008fca00078e0006 */
[----:B------:R-:W2:Y:S04]  /*11770*/  LDG.E.U16 R10, desc[UR36][R8.64] ;  /* 0x00000024080a7981 */ /* 0x000ea8000c1e1500 */
[----:B------:R-:W3:Y:S01]  /*11780*/  LDG.E.U16 R11, desc[UR36][R8.64+0x2] ;  /* 0x00000224080b7981 */ /* 0x000ee2000c1e1500 */
[----:B------:R-:W-:Y:S01]  /*11790*/  IADD3 R0, PT, PT, R3, R0, RZ ;  /* 0x0000000003007210 */ /* 0x000fe20007ffe0ff */
[----:B------:R-:W-:Y:S01]  /*117a0*/  IMAD.U32 R2, R2, 0x10000, RZ ;  /* 0x0001000002027824 */ /* 0x000fe200078e00ff */
[----:B------:R-:W-:Y:S02]  /*117b0*/  SHF.L.U32 R25, R25, 0x10, RZ ;  /* 0x0000001019197819 */ /* 0x000fe400000006ff */
[----:B------:R-:W-:Y:S02]  /*117c0*/  ISETP.GE.U32.AND P1, PT, R0, UR8, PT ;  /* 0x0000000800007c0c */ /* 0x000fe4000bf26070 */
[----:B--2---:R-:W-:Y:S01]  /*117d0*/  SHF.L.U32 R13, R10, 0x10, RZ ;  /* 0x000000100a0d7819 */ /* 0x004fe200000006ff */
[----:B---3--:R-:W-:-:S04]  /*117e0*/  IMAD.U32 R10, R11, 0x10000, RZ ;  /* 0x000100000b0a7824 */ /* 0x008fc800078e00ff */
[----:B------:R-:W-:Y:S01]  /*117f0*/  FMUL.FTZ R2, R2, R13 ;  /* 0x0000000d02027220 */ /* 0x000fe20000410000 */
[----:B------:R-:W-:-:S05]  /*11800*/  FMUL.FTZ R25, R25, R10 ;  /* 0x0000000a19197220 */ /* 0x000fca0000410000 */
[----:B------:R-:W-:-:S04]  /*11810*/  F2FP.BF16.F32.PACK_AB R2, R25, R2 ;  /* 0x000000021902723e */ /* 0x000fc800000010ff */
[----:B------:R-:W-:Y:S01]  /*11820*/  PRMT R25, R2, 0x7632, R25 ;  /* 0x0000763202197816 */ /* 0x000fe20000000019 */
[----:B------:R-:W-:Y:S06]  /*11830*/  @!P1 BRA `(.L_x_1822) ;  /* 0xfffffffc00c49947 */ /* 0x000fec000383ffff */
[----:B------:R-:W-:Y:S05]  /*11840*/  BSYNC.RECONVERGENT B1 ;  /* 0x0000000000017941 */ /* 0x000fea0003800200 */
.L_x_1821:
[----:B------:R-:W-:Y:S05]  /*11850*/  BRA `(.L_x_1820) ;  /* 0x0000000000707947 */ /* 0x000fea0003800000 */
.L_x_1819:
[----:B------:R-:W1:Y:S01]  /*11860*/  LDCU UR7, c[0x0][0x398] ;  /* 0x00007300ff0777ac */ /* 0x000e620008000800 */
[----:B------:R-:W-:Y:S02]  /*11870*/  MOV R25, UR9 ;  /* 0x0000000900197c02 */ /* 0x000fe40008000f00 */
[----:B-1----:R-:W-:-:S13]  /*11880*/  ISETP.GE.U32.AND P1, PT, R23, UR7, PT ;  /* 0x0000000717007c0c */ /* 0x002fda000bf26070 */
[----:B------:R-:W-:Y:S05]  /*11890*/  @P1 BRA `(.L_x_1820) ;  /* 0x0000000000601947 */ /* 0x000fea0003800000 */
[----:B------:R-:W1:Y:S01]  /*118a0*/  LDCU UR5, c[0x0][0x374] ;  /* 0x00006e80ff0577ac */ /* 0x000e620008000800 */
[----:B------:R-:W2:Y:S01]  /*118b0*/  LDC R11, c[0x0][0x360] ;  /* 0x0000d800ff0b7b82 */ /* 0x000ea20000000800 */
[----:B------:R-:W-:Y:S01]  /*118c0*/  IMAD.U32 R25, RZ, RZ, UR9 ;  /* 0x00000009ff197e24 */ /* 0x000fe2000f8e00ff */
[----:B------:R-:W-:-:S06]  /*118d0*/  MOV R0, R23 ;  /* 0x0000001700007202 */ /* 0x000fcc0000000f00 */
[----:B------:R-:W3:Y:S08]  /*118e0*/  LDC.64 R6, c[0x0][0x770] ;  /* 0x0001dc00ff067b82 */ /* 0x000ef00000000a00 */
[----:B------:R-:W4:Y:S01]  /*118f0*/  LDC R13, c[0x0][0x364] ;  /* 0x0000d900ff0d7b82 */ /* 0x000f220000000800 */
[----:B-1----:R-:W-:-:S07]  /*11900*/  IMAD R19, R19, UR5, RZ ;  /* 0x0000000513137c24 */ /* 0x002fce000f8e02ff */
.L_x_1823:
[----:B------:R-:W-:-:S05]  /*11910*/  IADD3 R9, PT, PT, R19, R0, RZ ;  /* 0x0000000013097210 */ /* 0x000fca0007ffe0ff */
[----:B--2---:R-:W-:-:S04]  /*11920*/  IMAD R9, R9, R11, R18 ;  /* 0x0000000b09097224 */ /* 0x004fc800078e0212 */
[----:B---3--:R-:W-:-:S05]  /*11930*/  IMAD.WIDE.U32 R8, R9, 0x4, R6 ;  /* 0x0000000409087825 */ /* 0x008fca00078e0006 */
[----:B------:R-:W2:Y:S04]  /*11940*/  LDG.E.U16 R3, desc[UR36][R8.64] ;  /* 0x0000002408037981 */ /* 0x000ea8000c1e1500 */
[----:B------:R-:W3:Y:S01]  /*11950*/  LDG.E.U16 R10, desc[UR36][R8.64+0x2] ;  /* 0x00000224080a7981 */ /* 0x000ee2000c1e1500 */
[----:B----4-:R-:W-:Y:S01]  /*11960*/  IADD3 R0, PT, PT, R13, R0, RZ ;  /* 0x000000000d007210 */ /* 0x010fe20007ffe0ff */
        /* <DEDUP_REMOVED lines=8> */
[C---:B------:R-:W-:Y:S02]  /*119f0*/  PRMT R25, R3.reuse, 0x7632, R25 ;  /* 0x0000763203197816 */ /* 0x040fe40000000019 */
[----:B------:R-:W-:Y:S01]  /*11a00*/  PRMT R2, R3, 0x7610, R2 ;  /* 0x0000761003027816 */ /* 0x000fe20000000002 */
[----:B------:R-:W-:Y:S06]  /*11a10*/  @!P1 BRA `(.L_x_1823) ;  /* 0xfffffffc00bc9947 */ /* 0x000fec000383ffff */
.L_x_1820:
[----:B------:R-:W-:Y:S05]  /*11a20*/  BSYNC.RECONVERGENT B0 ;  /* 0x0000000000007941 */ /* 0x000fea0003800200 */
.L_x_1818:
[----:B------:R-:W1:Y:S01]  /*11a30*/  LDCU UR5, c[0x0][0x360] ;  /* 0x00006c00ff0577ac */ /* 0x000e620008000800 */
[----:B------:R-:W-:Y:S01]  /*11a40*/  PRMT R3, R2, 0x5410, R25 ;  /* 0x0000541002037816 */ /* 0x000fe20000000019 */
[----:B------:R-:W-:-:S04]  /*11a50*/  UIADD3 UR4, UPT, UPT, UR4, 0x10, URZ ;  /* 0x0000001004047890 */ /* 0x000fc8000fffe0ff */
[----:B------:R-:W-:Y:S01]  /*11a60*/  ULEA UR8, UR6, UR4, 0x18 ;  /* 0x0000000406087291 */ /* 0x000fe2000f8ec0ff */
[----:B------:R-:W2:Y:S01]  /*11a70*/  LDCU UR6, c[0x0][0x364] ;  /* 0x00006c80ff0677ac */ /* 0x000ea20008000800 */
[----:B-1----:R-:W-:-:S05]  /*11a80*/  IMAD R0, R23, UR5, R18 ;  /* 0x0000000517007c24 */ /* 0x002fca000f8e0212 */
[----:B------:R-:W-:-:S05]  /*11a90*/  LEA R0, R0, UR8, 0x2 ;  /* 0x0000000800007c11 */ /* 0x000fca000f8e10ff */
[----:B------:R1:W-:Y:S01]  /*11aa0*/  STS [R0], R3 ;  /* 0x0000000300007388 */ /* 0x0003e20000000800 */
[----:B--2---:R-:W-:-:S09]  /*11ab0*/  UISETP.GE.U32.AND UP0, UPT, UR6, 0x2, UPT ;  /* 0x000000020600788c */ /* 0x004fd2000bf06070 */
[----:B-1----:R-:W-:Y:S05]  /*11ac0*/  BRA.U !UP0, `(.L_x_1824) ;  /* 0x0000000108687547 */ /* 0x002fea000b800000 */
[----:B------:R-:W-:-:S05]  /*11ad0*/  UMOV UR4, UR6 ;  /* 0x0000000600047c82 */ /* 0x000fca0008000000 */
.L_x_1827:
[----:B------:R-:W-:Y:S01]  /*11ae0*/  USHF.R.U32.HI UR7, URZ, 0x1, UR4 ;  /* 0x00000001ff077899 */ /* 0x000fe20008011604 */
[----:B------:R-:W-:Y:S05]  /*11af0*/  BAR.SYNC.DEFER_BLOCKING 0x0 ;  /* 0x0000000000007b1d */ /* 0x000fea0000010000 */
[----:B-1----:R-:W-:Y:S01]  /*11b00*/  IADD3 R3, PT, PT, R23, UR7, RZ ;  /* 0x0000000717037c10 */ /* 0x002fe2000fffe0ff */
[----:B------:R-:W-:Y:S03]  /*11b10*/  BSSY.RECONVERGENT B0, `(.L_x_1825) ;  /* 0x0000012000007945 */ /* 0x000fe60003800200 */
[----:B------:R-:W-:-:S04]  /*11b20*/  ISETP.GE.U32.AND P1, PT, R3, UR6, PT ;  /* 0x0000000603007c0c */ /* 0x000fc8000bf26070 */
[----:B------:R-:W-:-:S13]  /*11b30*/  ISETP.GE.U32.OR P1, PT, R23, UR7, P1 ;  /* 0x0000000717007c0c */ /* 0x000fda0008f26470 */
[----:B------:R-:W-:Y:S05]  /*11b40*/  @P1 BRA `(.L_x_1826) ;  /* 0x0000000000381947 */ /* 0x000fea0003800000 */
[----:B------:R-:W-:Y:S01]  /*11b50*/  IMAD R3, R3, UR5, R18 ;  /* 0x0000000503037c24 */ /* 0x000fe2000f8e0212 */
[----:B------:R-:W-:Y:S01]  /*11b60*/  SHF.L.U32 R25, R25, 0x10, RZ ;  /* 0x0000001019197819 */ /* 0x000fe200000006ff */
[----:B------:R-:W-:-:S03]  /*11b70*/  IMAD.U32 R2, R2, 0x10000, RZ ;  /* 0x0001000002027824 */ /* 0x000fc600078e00ff */
[----:B------:R-:W-:-:S06]  /*11b80*/  LEA R3, R3, UR8, 0x2 ;  /* 0x0000000803037c11 */ /* 0x000fcc000f8e10ff */
[----:B------:R-:W1:Y:S02]  /*11b90*/  LDS R3, [R3] ;  /* 0x0000000003037984 */ /* 0x000e640000000800 */
[C---:B-1----:R-:W-:Y:S02]  /*11ba0*/  PRMT R6, R3.reuse, 0x7632, R6 ;  /* 0x0000763203067816 */ /* 0x042fe40000000006 */
[----:B------:R-:W-:-:S03]  /*11bb0*/  SHF.L.U32 R7, R3, 0x10, RZ ;  /* 0x0000001003077819 */ /* 0x000fc600000006ff */
[----:B------:R-:W-:Y:S02]  /*11bc0*/  IMAD.U32 R6, R6, 0x10000, RZ ;  /* 0x0001000006067824 */ /* 0x000fe400078e00ff */
[----:B------:R-:W-:Y:S02]  /*11bd0*/  FMUL.FTZ R2, R2, R7 ;  /* 0x0000000702027220 */ /* 0x000fe40000410000 */
[----:B------:R-:W-:-:S05]  /*11be0*/  FMUL.FTZ R25, R25, R6 ;  /* 0x0000000619197220 */ /* 0x000fca0000410000 */
[----:B------:R-:W-:-:S04]  /*11bf0*/  F2FP.BF16.F32.PACK_AB R2, R25, R2 ;  /* 0x000000021902723e */ /* 0x000fc800000010ff */
[----:B------:R-:W-:-:S04]  /*11c00*/  PRMT R25, R2, 0x7632, R25 ;  /* 0x0000763202197816 */ /* 0x000fc80000000019 */
[----:B------:R-:W-:-:S05]  /*11c10*/  PRMT R3, R2, 0x5410, R25 ;  /* 0x0000541002037816 */ /* 0x000fca0000000019 */
[----:B------:R1:W-:Y:S02]  /*11c20*/  STS [R0], R3 ;  /* 0x0000000300007388 */ /* 0x0003e40000000800 */
.L_x_1826:
[----:B------:R-:W-:Y:S05]  /*11c30*/  BSYNC.RECONVERGENT B0 ;  /* 0x0000000000007941 */ /* 0x000fea0003800200 */
.L_x_1825:
[----:B------:R-:W-:-:S03]  /*11c40*/  UISETP.GT.U32.AND UP0, UPT, UR4, 0x3, UPT ;  /* 0x000000030400788c */ /* 0x000fc6000bf04070 */
[----:B------:R-:W-:-:S06]  /*11c50*/  UMOV UR4, UR7 ;  /* 0x0000000700047c82 */ /* 0x000fcc0008000000 */
[----:B------:R-:W-:Y:S05]  /*11c60*/  BRA.U UP0, `(.L_x_1827) ;  /* 0xfffffffd009c7547 */ /* 0x000fea000b83ffff */
.L_x_1824:
[----:B------:R-:W2:Y:S02]  /*11c70*/  LDCU UR4, c[0x0][0x39c] ;  /* 0x00007380ff0477ac */ /* 0x000ea40008000800 */
[----:B--2---:R-:W-:-:S09]  /*11c80*/  UISETP.NE.AND UP0, UPT, UR4, URZ, UPT ;  /* 0x000000ff0400728c */ /* 0x004fd2000bf05270 */
[----:B------:R-:W-:Y:S05]  /*11c90*/  BRA.U !UP0, `(.L_x_1828) ;  /* 0x0000000108d47547 */ /* 0x000fea000b800000 */
[----:B------:R-:W-:Y:S02]  /*11ca0*/  UISETP.GE.U32.AND UP0, UPT, UR5, 0x21, UPT ;  /* 0x000000210500788c */ /* 0x000fe4000bf06070 */
[----:B------:R-:W-:-:S07]  /*11cb0*/  UMOV UR4, UR5 ;  /* 0x0000000500047c82 */ /* 0x000fce0008000000 */
[----:B------:R-:W-:Y:S05]  /*11cc0*/  BRA.U !UP0, `(.L_x_1829) ;  /* 0x0000000108787547 */ /* 0x000fea000b800000 */
[----:B-1----:R-:W-:Y:S01]  /*11cd0*/  PRMT R3, R2, 0x5410, R25 ;  /* 0x0000541002037816 */ /* 0x002fe20000000019 */
[----:B------:R-:W-:Y:S01]  /*11ce0*/  UISETP.GE.U32.AND UP0, UPT, UR5, 0x40, UPT ;  /* 0x000000400500788c */ /* 0x000fe2000bf06070 */
[----:B------:R-:W-:-:S03]  /*11cf0*/  UMOV UR4, 0x20 ;  /* 0x0000002000047882 */ /* 0x000fc60000000000 */
[----:B------:R2:W-:Y:S05]  /*11d00*/  STS [R0], R3 ;  /* 0x0000000300007388 */ /* 0x0005ea0000000800 */
[----:B------:R-:W-:Y:S05]  /*11d10*/  BRA.U !UP0, `(.L_x_1829) ;  /* 0x0000000108647547 */ /* 0x000fea000b800000 */
[----:B--2---:R-:W-:-:S07]  /*11d20*/  MOV R3, UR5 ;  /* 0x0000000500037c02 */ /* 0x004fce0008000f00 */
.L_x_1832:
[----:B------:R-:W-:Y:S01]  /*11d30*/  SHF.R.U32.HI R9, RZ, 0x1, R3 ;  /* 0x00000001ff097819 */ /* 0x000fe20000011603 */
[----:B------:R-:W-:Y:S01]  /*11d40*/  BAR.SYNC.DEFER_BLOCKING 0x0 ;  /* 0x0000000000007b1d */ /* 0x000fe20000010000 */
[----:B------:R-:W-:Y:S02]  /*11d50*/  ISETP.GT.U32.AND P2, PT, R3, 0x7f, PT ;  /* 0x0000007f0300780c */ /* 0x000fe40003f44070 */
[----:B------:R-:W-:-:S03]  /*11d60*/  IADD3 R6, PT, PT, R9, R18, RZ ;  /* 0x0000001209067210 */ /* 0x000fc60007ffe0ff */
[----:B------:R-:W-:Y:S01]  /*11d70*/  BSSY.RECONVERGENT B0, `(.L_x_1830) ;  /* 0x0000011000007945 */ /* 0x000fe20003800200 */
[----:B------:R-:W-:-:S04]  /*11d80*/  ISETP.GE.U32.AND P1, PT, R6, UR5, PT ;  /* 0x0000000506007c0c */ /* 0x000fc8000bf26070 */
[----:B------:R-:W-:-:S13]  /*11d90*/  ISETP.GE.U32.OR P1, PT, R18, R9, P1 ;  /* 0x000000091200720c */ /* 0x000fda0000f26470 */
[----:B------:R-:W-:Y:S05]  /*11da0*/  @P1 BRA `(.L_x_1831) ;  /* 0x0000000000341947 */ /* 0x000fea0003800000 */
[----:B------:R-:W-:Y:S01]  /*11db0*/  IMAD R3, R9, 0x4, R0 ;  /* 0x0000000409037824 */ /* 0x000fe200078e0200 */
[----:B------:R-:W-:Y:S02]  /*11dc0*/  SHF.L.U32 R7, R2, 0x10, RZ ;  /* 0x0000001002077819 */ /* 0x000fe400000006ff */
[----:B------:R-:W-:-:S03]  /*11dd0*/  SHF.L.U32 R25, R25, 0x10, RZ ;  /* 0x0000001019197819 */ /* 0x000fc600000006ff */
[----:B------:R-:W1:Y:S02]  /*11de0*/  LDS R3, [R3] ;  /* 0x0000000003037984 */ /* 0x000e640000000800 */
[C---:B-1----:R-:W-:Y:S01]  /*11df0*/  PRMT R6, R3.reuse, 0x7632, R6 ;  /* 0x0000763203067816 */ /* 0x042fe20000000006 */
[----:B------:R-:W-:-:S03]  /*11e00*/  IMAD.U32 R2, R3, 0x10000, RZ ;  /* 0x0001000003027824 */ /* 0x000fc600078e00ff */
[----:B------:R-:W-:Y:S01]  /*11e10*/  SHF.L.U32 R6, R6, 0x10, RZ ;  /* 0x0000001006067819 */ /* 0x000fe200000006ff */
[----:B------:R-:W-:-:S04]  /*11e20*/  FMUL.FTZ R2, R7, R2 ;  /* 0x0000000207027220 */ /* 0x000fc80000410000 */
[----:B------:R-:W-:-:S05]  /*11e30*/  FMUL.FTZ R7, R25, R6 ;  /* 0x0000000619077220 */ /* 0x000fca0000410000 */
[----:B------:R-:W-:-:S04]  /*11e40*/  F2FP.BF16.F32.PACK_AB R2, R7, R2 ;  /* 0x000000020702723e */ /* 0x000fc800000010ff */
[----:B------:R-:W-:-:S04]  /*11e50*/  PRMT R25, R2, 0x7632, R25 ;  /* 0x0000763202197816 */ /* 0x000fc80000000019 */
[----:B------:R-:W-:-:S05]  /*11e60*/  PRMT R3, R2, 0x5410, R25 ;  /* 0x0000541002037816 */ /* 0x000fca0000000019 */
[----:B------:R1:W-:Y:S02]  /*11e70*/  STS [R0], R3 ;  /* 0x0000000300007388 */ /* 0x0003e40000000800 */
.L_x_1831:
[----:B------:R-:W-:Y:S05]  /*11e80*/  BSYNC.RECONVERGENT B0 ;  /* 0x0000000000007941 */ /* 0x000fea0003800200 */
.L_x_1830:
[----:B-1----:R-:W-:Y:S01]  /*11e90*/  MOV R3, R9 ;  /* 0x0000000900037202 */ /* 0x002fe20000000f00 */
[----:B------:R-:W-:Y:S06]  /*11ea0*/  @P2 BRA `(.L_x_1832) ;  /* 0xfffffffc00a02947 */ /* 0x000fec000383ffff */
.L_x_1829:
[----:B------:R-:W-:Y:S01]  /*11eb0*/  BAR.SYNC.DEFER_BLOCKING 0x0 ;  /* 0x0000000000007b1d */ /* 0x000fe20000010000 */
[----:B------:R-:W-:-:S09]  /*11ec0*/  UISETP.GE.U32.AND UP0, UPT, UR4, 0x2, UPT ;  /* 0x000000020400788c */ /* 0x000fd2000bf06070 */
[----:B------:R-:W-:Y:S05]  /*11ed0*/  BRA.U !UP0, `(.L_x_1828) ;  /* 0x0000000108447547 */ /* 0x000fea000b800000 */
[----:B-12---:R-:W-:-:S07]  /*11ee0*/  IMAD.MOV.U32 R0, RZ, RZ, 0x1 ;  /* 0x00000001ff007424 */ /* 0x006fce00078e00ff */
.L_x_1833:
[----:B------:R-:W-:Y:S02]  /*11ef0*/  SHF.L.U32 R25, R25, 0x10, RZ ;  /* 0x0000001019197819 */ /* 0x000fe400000006ff */
[----:B------:R-:W-:-:S03]  /*11f00*/  SHF.L.U32 R9, R2, 0x10, RZ ;  /* 0x0000001002097819 */ /* 0x000fc600000006ff */
[----:B------:R-:W1:Y:S04]  /*11f10*/  SHFL.DOWN PT, R6, R25, R0, 0x1f ;  /* 0x08001f0019067589 */ /* 0x000e6800000e0000 */
[----:B------:R2:W3:Y:S02]  /*11f20*/  SHFL.DOWN PT, R3, R9, R0, 0x1f ;  /* 0x08001f0009037589 */ /* 0x0004e400000e0000 */
[----:B--2---:R-:W-:-:S04]  /*11f30*/  SHF.L.U32 R0, R0, 0x1, RZ ;  /* 0x0000000100007819 */ /* 0x004fc800000006ff */
[----:B------:R-:W-:Y:S01]  /*11f40*/  ISETP.GE.AND P1, PT, R0, UR4, PT ;  /* 0x0000000400007c0c */ /* 0x000fe2000bf26270 */
        /* <DEDUP_REMOVED lines=8> */
[----:B------:R-:W-:Y:S01]  /*11fd0*/  F2FP.BF16.F32.PACK_AB R2, RZ, R2 ;  /* 0x00000002ff02723e */ /* 0x000fe200000010ff */
[----:B------:R-:W-:Y:S06]  /*11fe0*/  @!P1 BRA `(.L_x_1833) ;  /* 0xfffffffc00c09947 */ /* 0x000fec000383ffff */
.L_x_1828:
[----:B------:R-:W-:Y:S05]  /*11ff0*/  @!P0 EXIT ;  /* 0x000000000000894d */ /* 0x000fea0003800000 */
[----:B------:R-:W3:Y:S02]  /*12000*/  LDCU.64 UR4, c[0x0][0x768] ;  /* 0x0000ed00ff0477ac */ /* 0x000ee40008000a00 */
[----:B---3--:R-:W-:-:S04]  /*12010*/  UISETP.NE.U32.AND UP0, UPT, UR4, URZ, UPT ;  /* 0x000000ff0400728c */ /* 0x008fc8000bf05070 */
[----:B------:R-:W-:-:S09]  /*12020*/  UISETP.NE.AND.EX UP0, UPT, UR5, URZ, UPT, UP0 ;  /* 0x000000ff0500728c */ /* 0x000fd2000bf05300 */
[----:B------:R-:W-:Y:S05]  /*12030*/  BRA.U UP0, `(.L_x_1834) ;  /* 0x0000000500147547 */ /* 0x000fea000b800000 */
[----:B------:R-:W3:Y:S01]  /*12040*/  LDCU.U8 UR6, c[0x0][0x788] ;  /* 0x0000f100ff0677ac */ /* 0x000ee20008000000 */
[----:B------:R-:W4:Y:S01]  /*12050*/  LDCU.64 UR4, c[0x0][0x758] ;  /* 0x0000eb00ff0477ac */ /* 0x000f220008000a00 */
[----:B---3--:R-:W-:Y:S02]  /*12060*/  ISETP.NE.AND P0, PT, RZ, UR6, PT ;  /* 0x00000006ff007c0c */ /* 0x008fe4000bf05270 */
[----:B----4-:R-:W-:Y:S02]  /*12070*/  IADD3 R6, P2, PT, R24, UR4, RZ ;  /* 0x0000000418067c10 */ /* 0x010fe4000ff5e0ff */
[----:B------:R-:W-:-:S03]  /*12080*/  IADD3 R4, P1, PT, R22, UR4, RZ ;  /* 0x0000000416047c10 */ /* 0x000fc6000ff3e0ff */
[----:B------:R-:W-:Y:S01]  /*12090*/  IMAD.X R7, RZ, RZ, UR5, P2 ;  /* 0x00000005ff077e24 */ /* 0x000fe200090e06ff */
[----:B------:R-:W-:-:S05]  /*120a0*/  IADD3.X R5, PT, PT, RZ, UR5, RZ, P1, !PT ;  /* 0x00000005ff057c10 */ /* 0x000fca0008ffe4ff */
[----:B-12---:R-:W2:Y:S04]  /*120b0*/  @P0 LDG.E.U16 R0, desc[UR36][R6.64] ;  /* 0x0000002406000981 */ /* 0x006ea8000c1e1500 */
[----:B------:R-:W3:Y:S01]  /*120c0*/  @P0 LDG.E.U16 R3, desc[UR36][R4.64] ;  /* 0x0000002404030981 */ /* 0x000ee2000c1e1500 */
[----:B------:R-:W1:Y:S01]  /*120d0*/  LDCU.U8 UR4, c[0x0][0x789] ;  /* 0x0000f120ff0477ac */ /* 0x000e620008000000 */
[----:B------:R-:W-:Y:S02]  /*120e0*/  @P0 SHF.L.U32 R9, R2, 0x10, RZ ;  /* 0x0000001002090819 */ /* 0x000fe400000006ff */
[----:B------:R-:W-:Y:S02]  /*120f0*/  @P0 SHF.L.U32 R8, R25, 0x10, RZ ;  /* 0x0000001019080819 */ /* 0x000fe400000006ff */
[----:B-1----:R-:W-:Y:S01]  /*12100*/  ISETP.NE.AND P1, PT, RZ, UR4, PT ;  /* 0x00000004ff007c0c */ /* 0x002fe2000bf25270 */
[----:B--2---:R-:W-:Y:S01]  /*12110*/  @P0 IMAD.U32 R0, R0, 0x10000, RZ ;  /* 0x0001000000000824 */ /* 0x004fe200078e00ff */
[----:B---3--:R-:W-:-:S03]  /*12120*/  @P0 SHF.L.U32 R3, R3, 0x10, RZ ;  /* 0x0000001003030819 */ /* 0x008fc600000006ff */
[----:B------:R-:W-:Y:S02]  /*12130*/  @P0 FMUL.FTZ R0, R9, R0 ;  /* 0x0000000009000220 */ /* 0x000fe40000410000 */
[----:B------:R-:W-:-:S03]  /*12140*/  @P0 FMUL.FTZ R3, R8, R3 ;  /* 0x0000000308030220 */ /* 0x000fc60000410000 */
[----:B------:R-:W-:Y:S02]  /*12150*/  @P0 F2FP.BF16.F32.PACK_AB R0, RZ, R0 ;  /* 0x00000000ff00023e */ /* 0x000fe400000010ff */
[----:B------:R-:W-:Y:S02]  /*12160*/  @P0 F2FP.BF16.F32.PACK_AB R3, RZ, R3 ;  /* 0x00000003ff03023e */ /* 0x000fe400000010ff */
[----:B------:R-:W-:Y:S02]  /*12170*/  @P0 PRMT R2, R0, 0x7610, R2 ;  /* 0x0000761000020816 */ /* 0x000fe40000000002 */
[----:B------:R-:W-:-:S03]  /*12180*/  @P0 PRMT R25, R3, 0x7610, R25 ;  /* 0x0000761003190816 */ /* 0x000fc60000000019 */
[----:B------:R1:W-:Y:S04]  /*12190*/  @!P1 STG.E.U16 desc[UR36][R6.64], R2 ;  /* 0x0000000206009986 */ /* 0x0003e8000c101524 */
[----:B------:R1:W-:Y:S01]  /*121a0*/  @!P1 STG.E.U16 desc[UR36][R4.64], R25 ;  /* 0x0000001904009986 */ /* 0x0003e2000c101524 */
[----:B------:R-:W-:Y:S05]  /*121b0*/  @!P1 EXIT ;  /* 0x000000000000994d */ /* 0x000fea0003800000 */
[----:B------:R-:W2:Y:S02]  /*121c0*/  LDCU UR4, c[0x0][0x78c] ;  /* 0x0000f180ff0477ac */ /* 0x000ea40008000800 */
[----:B--2---:R-:W-:-:S09]  /*121d0*/  UISETP.NE.AND UP0, UPT, UR4, 0x1, UPT ;  /* 0x000000010400788c */ /* 0x004fd2000bf05270 */
[----:B------:R-:W-:Y:S05]  /*121e0*/  BRA.U !UP0, `(.L_x_1835) ;  /* 0x0000000108907547 */ /* 0x000fea000b800000 */
[----:B------:R-:W-:Y:S01]  /*121f0*/  MOV R16, 0x660 ;  /* 0x0000066000107802 */ /* 0x000fe20000000f00 */
[----:B------:R-:W1:Y:S01]  /*12200*/  LDCU.64 UR4, c[0x4][0x650] ;  /* 0x0100ca00ff0477ac */ /* 0x000e620008000a00 */
[----:B------:R-:W-:Y:S02]  /*12210*/  HFMA2 R12, -RZ, RZ, 0, 5.9604644775390625e-08 ;  /* 0x00000001ff0c7431 */ /* 0x000fe400000001ff */
[----:B------:R-:W-:Y:S01]  /*12220*/  IMAD.MOV.U32 R8, RZ, RZ, 0x2ef ;  /* 0x000002efff087424 */ /* 0x000fe200078e00ff */
[----:B------:R2:W3:Y:S01]  /*12230*/  LDC.64 R14, c[0x4][R16] ;  /* 0x01000000100e7b82 */ /* 0x0004e20000000a00 */
[----:B------:R-:W4:Y:S01]  /*12240*/  LDCU.64 UR8, c[0x4][0x640] ;  /* 0x0100c800ff0877ac */ /* 0x000f220008000a00 */
[----:B------:R-:W-:Y:S01]  /*12250*/  MOV R13, RZ ;  /* 0x000000ff000d7202 */ /* 0x000fe20000000f00 */
[----:B------:R-:W5:Y:S01]  /*12260*/  LDCU.64 UR6, c[0x4][0x4a8] ;  /* 0x01009500ff0677ac */ /* 0x000f620008000a00 */
[----:B-1----:R-:W-:Y:S01]  /*12270*/  IMAD.U32 R4, RZ, RZ, UR4 ;  /* 0x00000004ff047e24 */ /* 0x002fe2000f8e00ff */
[----:B------:R-:W-:-:S02]  /*12280*/  MOV R5, UR5 ;  /* 0x0000000500057c02 */ /* 0x000fc40008000f00 */
[----:B----4-:R-:W-:Y:S01]  /*12290*/  MOV R6, UR8 ;  /* 0x0000000800067c02 */ /* 0x010fe20008000f00 */
[----:B------:R-:W-:Y:S01]  /*122a0*/  IMAD.U32 R7, RZ, RZ, UR9 ;  /* 0x00000009ff077e24 */ /* 0x000fe2000f8e00ff */
[----:B-----5:R-:W-:Y:S02]  /*122b0*/  MOV R10, UR6 ;  /* 0x00000006000a7c02 */ /* 0x020fe40008000f00 */
[----:B--2---:R-:W-:-:S07]  /*122c0*/  MOV R11, UR7 ;  /* 0x00000007000b7c02 */ /* 0x004fce0008000f00 */
[----:B------:R-:W-:-:S07]  /*122d0*/  LEPC R20, `(.L_x_1836) ;  /* 0x000000001014794e */ /* 0x000fce0000000000 */
[----:B0--3--:R-:W-:Y:S05]  /*122e0*/  CALL.ABS.NOINC R14 ;  /* 0x000000000e007343 */ /* 0x009fea0003c00000 */
.L_x_1836:
[----:B------:R-:W0:Y:S01]  /*122f0*/  LDCU.64 UR4, c[0x0][0x758] ;  /* 0x0000eb00ff0477ac */ /* 0x000e220008000a00 */
[----:B------:R-:W1:Y:S01]  /*12300*/  LDC.64 R16, c[0x4][R16] ;  /* 0x0100000010107b82 */ /* 0x000e620000000a00 */
[----:B------:R-:W-:Y:S01]  /*12310*/  HFMA2 R8, -RZ, RZ, 0, 4.4763088226318359375e-05 ;  /* 0x000002efff087431 */ /* 0x000fe200000001ff */
[----:B------:R-:W-:Y:S01]  /*12320*/  MOV R12, 0x1 ;  /* 0x00000001000c7802 */ /* 0x000fe20000000f00 */
[----:B------:R-:W2:Y:S01]  /*12330*/  LDCU.64 UR6, c[0x4][0x650] ;  /* 0x0100ca00ff0677ac */ /* 0x000ea20008000a00 */
[----:B------:R-:W-:Y:S01]  /*12340*/  IMAD.MOV.U32 R13, RZ, RZ, RZ ;  /* 0x000000ffff0d7224 */ /* 0x000fe200078e00ff */
[----:B------:R-:W3:Y:S01]  /*12350*/  LDCU.64 UR8, c[0x4][0x640] ;  /* 0x0100c800ff0877ac */ /* 0x000ee20008000a00 */
[----:B0-----:R-:W-:Y:S02]  /*12360*/  IADD3 R14, P0, PT, R24, UR4, RZ ;  /* 0x00000004180e7c10 */ /* 0x001fe4000ff1e0ff */
[----:B--2---:R-:W-:-:S03]  /*12370*/  MOV R4, UR6 ;  /* 0x0000000600047c02 */ /* 0x004fc60008000f00 */
[----:B------:R-:W-:Y:S01]  /*12380*/  IMAD.X R15, RZ, RZ, UR5, P0 ;  /* 0x00000005ff0f7e24 */ /* 0x000fe200080e06ff */
[----:B------:R-:W0:Y:S01]  /*12390*/  LDCU.64 UR4, c[0x4][0x4a8] ;  /* 0x01009500ff0477ac */ /* 0x000e220008000a00 */
[----:B------:R-:W-:Y:S01]  /*123a0*/  MOV R5, UR7 ;  /* 0x0000000700057c02 */ /* 0x000fe20008000f00 */
[----:B---3--:R-:W-:Y:S01]  /*123b0*/  IMAD.U32 R6, RZ, RZ, UR8 ;  /* 0x00000008ff067e24 */ /* 0x008fe2000f8e00ff */
[----:B------:R-:W-:Y:S01]  /*123c0*/  MOV R7, UR9 ;  /* 0x0000000900077c02 */ /* 0x000fe20008000f00 */
[----:B------:R2:W-:Y:S01]  /*123d0*/  STG.E.U16 desc[UR36][R14.64], R2 ;  /* 0x000000020e007986 */ /* 0x0005e2000c101524 */
[----:B0-----:R-:W-:Y:S01]  /*123e0*/  MOV R10, UR4 ;  /* 0x00000004000a7c02 */ /* 0x001fe20008000f00 */
[----:B--2---:R-:W-:-:S07]  /*123f0*/  IMAD.U32 R11, RZ, RZ, UR5 ;  /* 0x00000005ff0b7e24 */ /* 0x004fce000f8e00ff */
[----:B------:R-:W-:-:S07]  /*12400*/  LEPC R20, `(.L_x_1837) ;  /* 0x000000001014794e */ /* 0x000fce0000000000 */
[----:B-1----:R-:W-:Y:S05]  /*12410*/  CALL.ABS.NOINC R16 ;  /* 0x0000000010007343 */ /* 0x002fea0003c00000 */
.L_x_1837:
[----:B------:R-:W-:Y:S05]  /*12420*/  BRA `(.L_x_1838) ;  /* 0x0000000000047947 */ /* 0x000fea0003800000 */
.L_x_1835:
[----:B------:R2:W-:Y:S02]  /*12430*/  STG.E.U16 desc[UR36][R6.64], R2 ;  /* 0x0000000206007986 */ /* 0x0005e4000c101524 */
.L_x_1838:
[----:B------:R-:W3:Y:S02]  /*12440*/  LDCU.64 UR4, c[0x0][0x758] ;  /* 0x0000eb00ff0477ac */ /* 0x000ee40008000a00 */
[----:B---3--:R-:W-:-:S04]  /*12450*/  IADD3 R22, P0, PT, R22, UR4, RZ ;  /* 0x0000000416167c10 */ /* 0x008fc8000ff1e0ff */
[----:B------:R-:W-:-:S05]  /*12460*/  IADD3.X R23, PT, PT, RZ, UR5, RZ, P0, !PT ;  /* 0x00000005ff177c10 */ /* 0x000fca00087fe4ff */
[----:B------:R-:W-:Y:S01]  /*12470*/  STG.E.U16 desc[UR36][R22.64], R25 ;  /* 0x0000001916007986 */ /* 0x000fe2000c101524 */
[----:B------:R-:W-:Y:S05]  /*12480*/  EXIT ;  /* 0x000000000000794d */ /* 0x000fea0003800000 */
.L_x_1834:
[----:B------:R-:W3:Y:S01]  /*12490*/  LDCU.U8 UR4, c[0x0][0x788] ;  /* 0x0000f100ff0477ac */ /* 0x000ee20008000000 */
[----:B------:R-:W4:Y:S01]  /*124a0*/  LDCU.U8 UR5, c[0x0][0x789] ;  /* 0x0000f120ff0577ac */ /* 0x000f220008000000 */
[----:B---3--:R-:W-:Y:S02]  /*124b0*/  UISETP.NE.AND UP1, UPT, UR4, URZ, UPT ;  /* 0x000000ff0400728c */ /* 0x008fe4000bf25270 */
[----:B----4-:R-:W-:-:S07]  /*124c0*/  UISETP.NE.AND UP0, UPT, UR5, URZ, UPT ;  /* 0x000000ff0500728c */ /* 0x010fce000bf05270 */
[----:B------:R-:W-:Y:S05]  /*124d0*/  BRA.U !UP1, `(.L_x_1839) ;  /* 0x00000001092c7547 */ /* 0x000fea000b800000 */
[----:B-12---:R-:W2:Y:S04]  /*124e0*/  LDG.E.U16 R0, desc[UR36][R4.64] ;  /* 0x0000002404007981 */ /* 0x006ea8000c1e1500 */
[----:B------:R-:W3:Y:S01]  /*124f0*/  LDG.E.U16 R3, desc[UR36][R4.64+0x2] ;  /* 0x0000022404037981 */ /* 0x000ee2000c1e1500 */
[----:B------:R-:W-:Y:S01]  /*12500*/  SHF.L.U32 R7, R2, 0x10, RZ ;  /* 0x0000001002077819 */ /* 0x000fe200000006ff */
[----:B------:R-:W-:Y:S01]  /*12510*/  IMAD.U32 R2, R25, 0x10000, RZ ;  /* 0x0001000019027824 */ /* 0x000fe200078e00ff */
[----:B--2---:R-:W-:Y:S02]  /*12520*/  SHF.L.U32 R0, R0, 0x10, RZ ;  /* 0x0000001000007819 */ /* 0x004fe400000006ff */
[----:B---3--:R-:W-:-:S03]  /*12530*/  SHF.L.U32 R3, R3, 0x10, RZ ;  /* 0x0000001003037819 */ /* 0x008fc600000006ff */
[----:B------:R-:W-:Y:S02]  /*12540*/  FMUL.FTZ R0, R7, R0 ;  /* 0x0000000007007220 */ /* 0x000fe40000410000 */
[----:B------:R-:W-:-:S05]  /*12550*/  FMUL.FTZ R3, R2, R3 ;  /* 0x0000000302037220 */ /* 0x000fca0000410000 */
[----:B------:R-:W-:-:S04]  /*12560*/  F2FP.BF16.F32.PACK_AB R0, R3, R0 ;  /* 0x000000000300723e */ /* 0x000fc800000010ff */
[C---:B------:R-:W-:Y:S02]  /*12570*/  PRMT R25, R0.reuse, 0x7632, R25 ;  /* 0x0000763200197816 */ /* 0x040fe40000000019 */
[----:B------:R-:W-:-:S07]  /*12580*/  PRMT R2, R0, 0x7610, R2 ;  /* 0x0000761000027816 */ /* 0x000fce0000000002 */
.L_x_1839:
[----:B------:R-:W-:Y:S05]  /*12590*/  BRA.U !UP0, `(.L_x_1840) ;  /* 0x0000000108c07547 */ /* 0x000fea000b800000 */
[----:B------:R-:W3:Y:S02]  /*125a0*/  LDCU UR4, c[0x0][0x78c] ;  /* 0x0000f180ff0477ac */ /* 0x000ee40008000800 */
[----:B---3--:R-:W-:-:S09]  /*125b0*/  UISETP.NE.AND UP0, UPT, UR4, 0x1, UPT ;  /* 0x000000010400788c */ /* 0x008fd2000bf05270 */
[----:B------:R-:W-:Y:S05]  /*125c0*/  BRA.U !UP0, `(.L_x_1841) ;  /* 0x0000000108907547 */ /* 0x000fea000b800000 */
[----:B------:R-:W-:Y:S01]  /*125d0*/  MOV R16, 0x660 ;  /* 0x0000066000107802 */ /* 0x000fe20000000f00 */
[----:B------:R-:W3:Y:S01]  /*125e0*/  LDCU.64 UR4, c[0x4][0x650] ;  /* 0x0100ca00ff0477ac */ /* 0x000ee20008000a00 */
[----:B------:R-:W-:Y:S02]  /*125f0*/  HFMA2 R12, -RZ, RZ, 0, 5.9604644775390625e-08 ;  /* 0x00000001ff0c7431 */ /* 0x000fe400000001ff */
[----:B------:R-:W-:Y:S01]  /*12600*/  IMAD.MOV.U32 R8, RZ, RZ, 0x2ef ;  /* 0x000002efff087424 */ /* 0x000fe200078e00ff */
[----:B------:R4:W0:Y:S01]  /*12610*/  LDC.64 R14, c[0x4][R16] ;  /* 0x01000000100e7b82 */ /* 0x0008220000000a00 */
[----:B------:R-:W5:Y:S01]  /*12620*/  LDCU.64 UR6, c[0x4][0x640] ;  /* 0x0100c800ff0677ac */ /* 0x000f620008000a00 */
[----:B------:R-:W-:Y:S01]  /*12630*/  MOV R13, RZ ;  /* 0x000000ff000d7202 */ /* 0x000fe20000000f00 */
[----:B------:R-:W1:Y:S01]  /*12640*/  LDCU.64 UR8, c[0x4][0x4a8] ;  /* 0x01009500ff0877ac */ /* 0x000e620008000a00 */
[----:B---3--:R-:W-:Y:S01]  /*12650*/  IMAD.U32 R4, RZ, RZ, UR4 ;  /* 0x00000004ff047e24 */ /* 0x008fe2000f8e00ff */
[----:B------:R-:W-:-:S02]  /*12660*/  MOV R5, UR5 ;  /* 0x0000000500057c02 */ /* 0x000fc40008000f00 */
[----:B-----5:R-:W-:Y:S01]  /*12670*/  MOV R6, UR6 ;  /* 0x0000000600067c02 */ /* 0x020fe20008000f00 */
[----:B------:R-:W-:Y:S01]  /*12680*/  IMAD.U32 R7, RZ, RZ, UR7 ;  /* 0x00000007ff077e24 */ /* 0x000fe2000f8e00ff */
[----:B-1----:R-:W-:Y:S02]  /*12690*/  MOV R10, UR8 ;  /* 0x00000008000a7c02 */ /* 0x002fe40008000f00 */
[----:B----4-:R-:W-:-:S07]  /*126a0*/  MOV R11, UR9 ;  /* 0x00000009000b7c02 */ /* 0x010fce0008000f00 */
[----:B------:R-:W-:-:S07]  /*126b0*/  LEPC R20, `(.L_x_1842) ;  /* 0x000000001014794e */ /* 0x000fce0000000000 */
[----:B0-2---:R-:W-:Y:S05]  /*126c0*/  CALL.ABS.NOINC R14 ;  /* 0x000000000e007343 */ /* 0x005fea0003c00000 */
.L_x_1842:
        /* <DEDUP_REMOVED lines=19> */
.L_x_1843:
[----:B------:R-:W-:Y:S05]  /*12800*/  BRA `(.L_x_1844) ;  /* 0x0000000000107947 */ /* 0x000fea0003800000 */
.L_x_1841:
[----:B------:R-:W3:Y:S02]  /*12810*/  LDCU.64 UR4, c[0x0][0x758] ;  /* 0x0000eb00ff0477ac */ /* 0x000ee40008000a00 */
[----:B---3--:R-:W-:-:S04]  /*12820*/  IADD3 R4, P0, PT, R24, UR4, RZ ;  /* 0x0000000418047c10 */ /* 0x008fc8000ff1e0ff */
[----:B------:R-:W-:-:S05]  /*12830*/  IADD3.X R5, PT, PT, RZ, UR5, RZ, P0, !PT ;  /* 0x00000005ff057c10 */ /* 0x000fca00087fe4ff */
[----:B------:R3:W-:Y:S04]  /*12840*/  STG.E.U16 desc[UR36][R4.64], R2 ;  /* 0x0000000204007986 */ /* 0x0007e8000c101524 */
.L_x_1844:
[----:B------:R-:W4:Y:S02]  /*12850*/  LDCU.64 UR4, c[0x0][0x758] ;  /* 0x0000eb00ff0477ac */ /* 0x000f240008000a00 */
[----:B----4-:R-:W-:-:S04]  /*12860*/  IADD3 R22, P0, PT, R22, UR4, RZ ;  /* 0x0000000416167c10 */ /* 0x010fc8000ff1e0ff */
[----:B------:R-:W-:-:S05]  /*12870*/  IADD3.X R23, PT, PT, RZ, UR5, RZ, P0, !PT ;  /* 0x00000005ff177c10 */ /* 0x000fca00087fe4ff */
[----:B------:R-:W-:Y:S01]  /*12880*/  STG.E.U16 desc[UR36][R22.64], R25 ;  /* 0x0000001916007986 */ /* 0x000fe2000c101524 */
[----:B------:R-:W-:Y:S05]  /*12890*/  EXIT ;  /* 0x000000000000794d */ /* 0x000fea0003800000 */
.L_x_1840:
[----:B------:R-:W-:Y:S04]  /*128a0*/  STG.E.U16 desc[UR36][R4.64], R2 ;  /* 0x0000000204007986 */ /* 0x000fe8000c101524 */
[----:B------:R-:W-:Y:S01]  /*128b0*/  STG.E.U16 desc[UR36][R4.64+0x2], R25 ;  /* 0x0000021904007986 */ /* 0x000fe2000c101524 */
[----:B------:R-:W-:Y:S05]  /*128c0*/  EXIT ;  /* 0x000000000000794d */ /* 0x000fea0003800000 */
.L_x_1811:
[----:B------:R-:W1:Y:S02]  /*128d0*/  LDCU UR4, c[0x0][0x38c] ;  /* 0x00007180ff0477ac */ /* 0x000e640008000800 */
[----:B-1----:R-:W-:-:S13]  /*128e0*/  ISETP.GE.AND P0, PT, R7, UR4, PT ;  /* 0x0000000407007c0c */ /* 0x002fda000bf06270 */
[----:B------:R-:W-:Y:S05]  /*128f0*/  @P0 EXIT ;  /* 0x000000000000094d */ /* 0x000fea0003800000 */
[----:B------:R-:W1:Y:S01]  /*12900*/  LDCU UR4, c[0x0][0x39c] ;  /* 0x00007380ff0477ac */ /* 0x000e620008000800 */
[----:B------:R-:W-:Y:S02]  /*12910*/  ISETP.NE.AND P1, PT, R18, RZ, PT ;  /* 0x000000ff1200720c */ /* 0x000fe40003f25270 */
[----:B-1----:R-:W-:-:S13]  /*12920*/  ISETP.NE.AND P0, PT, RZ, UR4, PT ;  /* 0x00000004ff007c0c */ /* 0x002fda000bf05270 */
[----:B------:R-:W-:Y:S05]  /*12930*/  @P0 EXIT P1 ;  /* 0x000000000000094d */ /* 0x000fea0000800000 */
[----:B------:R-:W1:Y:S01]  /*12940*/  LDCU UR4, c[0x0][0x3a0] ;  /* 0x00007400ff0477ac */ /* 0x000e620008000800 */
[----:B------:R-:W-:Y:S02]  /*12950*/  ISETP.NE.AND P1, PT, R23, RZ, PT ;  /* 0x000000ff1700720c */ /* 0x000fe40003f25270 */
[----:B-1----:R-:W-:-:S13]  /*12960*/  ISETP.NE.AND P0, PT, RZ, UR4, PT ;  /* 0x00000004ff007c0c */ /* 0x002fda000bf05270 */
[----:B------:R-:W-:Y:S05]  /*12970*/  @P0 EXIT P1 ;  /* 0x000000000000094d */ /* 0x000fea0000800000 */
[----:B------:R-:W-:-:S04]  /*12980*/  ISETP.NE.U32.AND P0, PT, R8, RZ, PT ;  /* 0x000000ff0800720c */ /* 0x000fc80003f05070 */
[----:B------:R-:W-:-:S13]  /*12990*/  ISETP.NE.AND.EX P0, PT, R9, RZ, PT, P0 ;  /* 0x000000ff0900720c */ /* 0x000fda0003f05300 */
[----:B------:R-:W-:Y:S05]  /*129a0*/  @P0 BRA `(.L_x_1845) ;  /* 0x0000000400140947 */ /* 0x000fea0003800000 */
[----:B------:R-:W1:Y:S01]  /*129b0*/  LDCU.U8 UR6, c[0x0][0x788] ;  /* 0x0000f100ff0677ac */ /* 0x000e620008000000 */
[----:B------:R-:W2:Y:S01]  /*129c0*/  LDCU.64 UR4, c[0x0][0x758] ;  /* 0x0000eb00ff0477ac */ /* 0x000ea20008000a00 */
[----:B-1----:R-:W-:Y:S02]  /*129d0*/  ISETP.NE.AND P2, PT, RZ, UR6, PT ;  /* 0x00000006ff007c0c */ /* 0x002fe4000bf45270 */
[----:B--2---:R-:W-:Y:S02]  /*129e0*/  IADD3 R4, P1, PT, R25, UR4, RZ ;  /* 0x0000000419047c10 */ /* 0x004fe4000ff3e0ff */
[----:B------:R-:W-:-:S03]  /*129f0*/  IADD3 R2, P0, PT, R22, UR4, RZ ;  /* 0x0000000416027c10 */ /* 0x000fc6000ff1e0ff */
[----:B------:R-:W-:Y:S01]  /*12a00*/  IMAD.X R5, RZ, RZ, UR5, P1 ;  /* 0x00000005ff057e24 */ /* 0x000fe200088e06ff */
[----:B------:R-:W-:-:S05]  /*12a10*/  IADD3.X R3, PT, PT, RZ, UR5, RZ, P0, !PT ;  /* 0x00000005ff037c10 */ /* 0x000fca00087fe4ff */
[----:B------:R-:W2:Y:S04]  /*12a20*/  @P2 LDG.E.U16 R0, desc[UR36][R4.64] ;  /* 0x0000002404002981 */ /* 0x000ea8000c1e1500 */
        /* <DEDUP_REMOVED lines=19> */
[----:B-1----:R-:W-:Y:S01]  /*12b60*/  MOV R2, 0x660 ;  /* 0x0000066000027802 */ /* 0x002fe20000000f00 */
        /* <DEDUP_REMOVED lines=15> */
.L_x_1847:
        /* <DEDUP_REMOVED lines=19> */
.L_x_1848:
[----:B------:R-:W-:Y:S05]  /*12d90*/  BRA `(.L_x_1849) ;  /* 0x0000000000047947 */ /* 0x000fea0003800000 */
.L_x_1846:
[----:B------:R2:W-:Y:S02]  /*12da0*/  STG.E.U16 desc[UR36][R4.64], R16 ;  /* 0x0000001004007986 */ /* 0x0005e4000c101524 */
.L_x_1849:
[----:B------:R-:W3:Y:S02]  /*12db0*/  LDCU.64 UR4, c[0x0][0x758] ;  /* 0x0000eb00ff0477ac */ /* 0x000ee40008000a00 */
[----:B---3--:R-:W-:-:S04]  /*12dc0*/  IADD3 R22, P0, PT, R22, UR4, RZ ;  /* 0x0000000416167c10 */ /* 0x008fc8000ff1e0ff */
[----:B------:R-:W-:-:S05]  /*12dd0*/  IADD3.X R23, PT, PT, RZ, UR5, RZ, P0, !PT ;  /* 0x00000005ff177c10 */ /* 0x000fca00087fe4ff */
[----:B------:R-:W-:Y:S01]  /*12de0*/  STG.E.U16 desc[UR36][R22.64], R17 ;  /* 0x0000001116007986 */ /* 0x000fe2000c101524 */
[----:B------:R-:W-:Y:S05]  /*12df0*/  EXIT ;  /* 0x000000000000794d */ /* 0x000fea0003800000 */
.L_x_1845:
[----:B------:R-:W1:Y:S01]  /*12e00*/  LDCU.U8 UR4, c[0x0][0x788] ;  /* 0x0000f100ff0477ac */ /* 0x000e620008000000 */
[----:B------:R-:W2:Y:S01]  /*12e10*/  LDCU.U8 UR5, c[0x0][0x789] ;  /* 0x0000f120ff0577ac */ /* 0x000ea20008000000 */
[----:B-1----:R-:W-:Y:S02]  /*12e20*/  UISETP.NE.AND UP0, UPT, UR4, URZ, UPT ;  /* 0x000000ff0400728c */ /* 0x002fe4000bf05270 */
[----:B--2---:R-:W-:-:S07]  /*12e30*/  UISETP.NE.AND UP1, UPT, UR5, URZ, UPT ;  /* 0x000000ff0500728c */ /* 0x004fce000bf25270 */
[----:B------:R-:W-:Y:S05]  /*12e40*/  BRA.U !UP0, `(.L_x_1850) ;  /* 0x00000001082c7547 */ /* 0x000fea000b800000 */
[----:B------:R-:W2:Y:S04]  /*12e50*/  LDG.E.U16 R0, desc[UR36][R4.64] ;  /* 0x0000002404007981 */ /* 0x000ea8000c1e1500 */
        /* <DEDUP_REMOVED lines=10> */
.L_x_1850:
[----:B------:R-:W-:Y:S05]  /*12f00*/  BRA.U !UP1, `(.L_x_1851) ;  /* 0x0000000109c07547 */ /* 0x000fea000b800000 */
[----:B------:R-:W1:Y:S02]  /*12f10*/  LDCU UR4, c[0x0][0x78c] ;  /* 0x0000f180ff0477ac */ /* 0x000e640008000800 */
[----:B-1----:R-:W-:-:S09]  /*12f20*/  UISETP.NE.AND UP0, UPT, UR4, 0x1, UPT ;  /* 0x000000010400788c */ /* 0x002fd2000bf05270 */
        /* <DEDUP_REMOVED lines=17> */
.L_x_1853:
        /* <DEDUP_REMOVED lines=19> */
.L_x_1854:
[----:B------:R-:W-:Y:S05]  /*13170*/  BRA `(.L_x_1855) ;  /* 0x0000000000107947 */ /* 0x000fea0003800000 */
.L_x_1852:
[----:B------:R-:W1:Y:S02]  /*13180*/  LDCU.64 UR4, c[0x0][0x758] ;  /* 0x0000eb00ff0477ac */ /* 0x000e640008000a00 */
[----:B-1----:R-:W-:-:S04]  /*13190*/  IADD3 R2, P0, PT, R25, UR4, RZ ;  /* 0x0000000419027c10 */ /* 0x002fc8000ff1e0ff */
[----:B------:R-:W-:-:S05]  /*131a0*/  IADD3.X R3, PT, PT, RZ, UR5, RZ, P0, !PT ;  /* 0x00000005ff037c10 */ /* 0x000fca00087fe4ff */
[----:B------:R1:W-:Y:S04]  /*131b0*/  STG.E.U16 desc[UR36][R2.64], R16 ;  /* 0x0000001002007986 */ /* 0x0003e8000c101524 */
.L_x_1855:
[----:B------:R-:W2:Y:S02]  /*131c0*/  LDCU.64 UR4, c[0x0][0x758] ;  /* 0x0000eb00ff0477ac */ /* 0x000ea40008000a00 */
[----:B--2---:R-:W-:-:S04]  /*131d0*/  IADD3 R22, P0, PT, R22, UR4, RZ ;  /* 0x0000000416167c10 */ /* 0x004fc8000ff1e0ff */
[----:B------:R-:W-:-:S05]  /*131e0*/  IADD3.X R23, PT, PT, RZ, UR5, RZ, P0, !PT ;  /* 0x00000005ff177c10 */ /* 0x000fca00087fe4ff */
[----:B------:R-:W-:Y:S01]  /*131f0*/  STG.E.U16 desc[UR36][R22.64], R17 ;  /* 0x0000001116007986 */ /* 0x000fe2000c101524 */
[----:B------:R-:W-:Y:S05]  /*13200*/  EXIT ;  /* 0x000000000000794d */ /* 0x000fea0003800000 */
.L_x_1851:
[----:B------:R-:W-:Y:S04]  /*13210*/  STG.E.U16 desc[UR36][R4.64], R16 ;  /* 0x0000001004007986 */ /* 0x000fe8000c101524 */
[----:B------:R-:W-:Y:S01]  /*13220*/  STG.E.U16 desc[UR36][R4.64+0x2], R17 ;  /* 0x0000021104007986 */ /* 0x000fe2000c101524 */
[----:B------:R-:W-:Y:S05]  /*13230*/  EXIT ;  /* 0x000000000000794d */ /* 0x000fea0003800000 */
.L_x_1856:
        /* <DEDUP_REMOVED lines=12> */
.L_x_8852:


//--------------------- .text._ZN2at6native13reduce_kernelILi128ELi4ENS0_8ReduceOpIN3c108BFloat16ENS0_14func_wrapper_tIS4_NS0_55_GLOBAL__N__0955718d_22_SparseCsrTensorMath_cu_868dd54514ReductionMulOpIS4_EEEEjS4_Li4ELi4EEEEEvT1_ --------------------------
	.section	.text._ZN2at6native13reduce_kernelILi128ELi4ENS0_8ReduceOpIN3c108BFloat16ENS0_14func_wrapper_tIS4_NS0_55_GLOBAL__N__0955718d_22_SparseCsrTensorMath_cu_868dd54514ReductionMulOpIS4_EEEEjS4_Li4ELi4EEEEEvT1_,"ax",@progbits
	.align	128
.text._ZN2at6native13reduce_kernelILi128ELi4ENS0_8ReduceOpIN3c108BFloat16ENS0_14func_wrapper_tIS4_NS0_55_GLOBAL__N__0955718d_22_SparseCsrTensorMath_cu_868dd54514ReductionMulOpIS4_EEEEjS4_Li4ELi4EEEEEvT1_:
        .type           _ZN2at6native13reduce_kernelILi128ELi4ENS0_8ReduceOpIN3c108BFloat16ENS0_14func_wrapper_tIS4_NS0_55_GLOBAL__N__0955718d_22_SparseCsrTensorMath_cu_868dd54514ReductionMulOpIS4_EEEEjS4_Li4ELi4EEEEEvT1_,@function
        .size           _ZN2at6native13reduce_kernelILi128ELi4ENS0_8ReduceOpIN3c108BFloat16ENS0_14func_wrapper_tIS4_NS0_55_GLOBAL__N__0955718d_22_SparseCsrTensorMath_cu_868dd54514ReductionMulOpIS4_EEEEjS4_Li4ELi4EEEEEvT1_,(.L_x_8853 - _ZN2at6native13reduce_kernelILi128ELi4ENS0_8ReduceOpIN3c108BFloat16ENS0_14func_wrapper_tIS4_NS0_55_GLOBAL__N__0955718d_22_SparseCsrTensorMath_cu_868dd54514ReductionMulOpIS4_EEEEjS4_Li4ELi4EEEEEvT1_)
        .other          _ZN2at6native13reduce_kernelILi128ELi4ENS0_8ReduceOpIN3c108BFloat16ENS0_14func_wrapper_tIS4_NS0_55_GLOBAL__N__0955718d_22_SparseCsrTensorMath_cu_868dd54514ReductionMulOpIS4_EEEEjS4_Li4ELi4EEEEEvT1_,@"STO_CUDA_ENTRY STV_DEFAULT"
_ZN2at6native13reduce_kernelILi128ELi4ENS0_8ReduceOpIN3c108BFloat16ENS0_14func_wrapper_tIS4_NS0_55_GLOBAL__N__0955718d_22_SparseCsrTensorMath_cu_868dd54514ReductionMulOpIS4_EEEEjS4_Li4ELi4EEEEEvT1_:
        /* <DEDUP_REMOVED lines=296> */
.L_x_1857:
        /* <DEDUP_REMOVED lines=17> */
[----:B------:R2:W3:Y:S01]  /*1390*/  LDC.64 R14, c[0x4][R0] ;  /* 0x01000000000e7b82 */ /* 0x0004e20000000a00 */
[----:B------:R-:W4:Y:S01]  /*13a0*/  LDCU.64 UR6, c[0x4][0x640] ;  /* 0x0100c800ff0677ac */ /* 0x000f220008000a00 */
[----:B------:R-:W-:Y:S01]  /*13b0*/  MOV R13, RZ ;  /* 0x000000ff000d7202 */ /* 0x000fe20000000f00 */
[----:B------:R-:W5:Y:S01]  /*13c0*/  LDCU.64 UR8, c[0x4][0x498] ;  /* 0x01009300ff0877ac */ /* 0x000f620008000a00 */
[----:B-1----:R-:W-:Y:S01]  /*13d0*/  MOV R4, UR4 ;  /* 0x0000000400047c02 */ /* 0x002fe20008000f00 */
[----:B------:R-:W-:Y:S01]  /*13e0*/  IMAD.U32 R5, RZ, RZ, UR5 ;  /* 0x00000005ff057e24 */ /* 0x000fe2000f8e00ff */
[----:B----4-:R-:W-:Y:S01]  /*13f0*/  MOV R6, UR6 ;  /* 0x0000000600067c02 */ /* 0x010fe20008000f00 */
[----:B------:R-:W-:Y:S01]  /*1400*/  IMAD.U32 R7, RZ, RZ, UR7 ;  /* 0x00000007ff077e24 */ /* 0x000fe2000f8e00ff */
[----:B-----5:R-:W-:Y:S01]  /*1410*/  MOV R10, UR8 ;  /* 0x00000008000a7c02 */ /* 0x020fe20008000f00 */
[----:B--2---:R-:W-:-:S07]  /*1420*/  IMAD.U32 R11, RZ, RZ, UR9 ;  /* 0x00000009ff0b7e24 */ /* 0x004fce000f8e00ff */
[----:B------:R-:W-:-:S07]  /*1430*/  LEPC R20, `(.L_x_1861) ;  /* 0x000000001014794e */ /* 0x000fce0000000000 */
[----:B0--3--:R-:W-:Y:S05]  /*1440*/  CALL.ABS.NOINC R14 ;  /* 0x000000000e007343 */ /* 0x009fea0003c00000 */
.L_x_1861:
        /* <DEDUP_REMOVED lines=33> */
.L_x_1865:
[----:B------:R-:W-:Y:S05]  /*1660*/  BSYNC.RECONVERGENT B1 ;  /* 0x0000000000017941 */ /* 0x000fea0003800200 */
.L_x_1864:
[----:B------:R-:W0:Y:S01]  /*1670*/  LDC R4, c[0x0][0x388] ;  /* 0x0000e200ff047b82 */ /* 0x000e220000000800 */
[----:B------:R-:W-:-:S04]  /*1680*/  IADD3 R22, P0, PT, R22, 0x8, RZ ;  /* 0x0000000816167810 */ /* 0x000fc80007f1e0ff */
[----:B------:R-:W-:Y:S02]  /*1690*/  IADD3.X R23, PT, PT, RZ, R23, RZ, P0, !PT ;  /* 0x00000017ff177210 */ /* 0x000fe400007fe4ff */
[----:B0-----:R-:W-:-:S07]  /*16a0*/  IADD3 R3, PT, PT, R7, -0x4, R4 ;  /* 0xfffffffc07037810 */ /* 0x001fce0007ffe004 */
.L_x_1863:
[----:B------:R-:W-:Y:S05]  /*16b0*/  BSYNC.RECONVERGENT B0 ;  /* 0x0000000000007941 */ /* 0x000fea0003800200 */
.L_x_1862:
        /* <DEDUP_REMOVED lines=16> */
.L_x_1868:
        /* <DEDUP_REMOVED lines=25> */
.L_x_1867:
[----:B------:R-:W-:Y:S05]  /*1950*/  BSYNC.RECONVERGENT B0 ;  /* 0x0000000000007941 */ /* 0x000fea0003800200 */
.L_x_1866:
        /* <DEDUP_REMOVED lines=13> */
.L_x_1870:
[----:B------:R-:W-:Y:S05]  /*1a30*/  BSYNC.RECONVERGENT B0 ;  /* 0x0000000000007941 */ /* 0x000fea0003800200 */
.L_x_1869:
[----:B------:R-:W-:Y:S01]  /*1a40*/  SHF.L.U32 R9, R9, 0x10, RZ ;  /* 0x0000001009097819 */ /* 0x000fe200000006ff */
[----:B------:R-:W-:Y:S01]  /*1a50*/  IMAD.U32 R6, R6, 0x10000, RZ ;  /* 0x0001000006067824 */ /* 0x000fe200078e00ff */
[----:B------:R-:W-:Y:S01]  /*1a60*/  PRMT R24, RZ, 0x7610, R24 ;  /* 0x00007610ff187816 */ /* 0x000fe20000000018 */
[----:B------:R-:W-:Y:S01]  /*1a70*/  IMAD.U32 R8, R8, 0x10000, RZ ;  /* 0x0001000008087824 */ /* 0x000fe200078e00ff */
[----:B------:R-:W-:Y:S01]  /*1a80*/  PRMT R19, RZ, 0x7610, R19 ;  /* 0x00007610ff137816 */ /* 0x000fe20000000013 */
[----:B------:R-:W-:Y:S01]  /*1a90*/  FMUL.FTZ R9, R6, R9 ;  /* 0x0000000906097220 */ /* 0x000fe20000410000 */
[----:B------:R-:W-:Y:S01]  /*1aa0*/  IMAD.U32 R5, R0, 0x10000, RZ ;  /* 0x0001000000057824 */ /* 0x000fe200078e00ff */
[----:B------:R-:W-:-:S04]  /*1ab0*/  PRMT R29, RZ, 0x7610, R29 ;  /* 0x00007610ff1d7816 */ /* 0x000fc8000000001d */
        /* <DEDUP_REMOVED lines=9> */
.L_x_1860:
[----:B------:R-:W1:Y:S08]  /*1b50*/  LDC R36, c[0x0][0x4f4] ;  /* 0x00013d00ff247b82 */ /* 0x000e700000000800 */
[----:B------:R-:W2:Y:S01]  /*1b60*/  LDC R24, c[0x0][0x3c4] ;  /* 0x0000f100ff187b82 */ /* 0x000ea20000000800 */
[----:B-1----:R-:W-:-:S04]  /*1b70*/  SHF.R.U32.HI R36, RZ, 0x1, R36 ;  /* 0x00000001ff247819 */ /* 0x002fc80000011624 */
[----:B------:R-:W-:-:S04]  /*1b80*/  ISETP.NE.AND P0, PT, R36, 0x1, PT ;  /* 0x000000012400780c */ /* 0x000fc80003f05270 */
[----:B--2---:R-:W-:-:S13]  /*1b90*/  ISETP.NE.OR P0, PT, R24, 0x1, P0 ;  /* 0x000000011800780c */ /* 0x004fda0000705670 */
[----:B------:R-:W-:Y:S05]  /*1ba0*/  @P0 BRA `(.L_x_1871) ;  /* 0x0000001000fc0947 */ /* 0x000fea0003800000 */
[----:B------:R-:W1:Y:S01]  /*1bb0*/  LDC R0, c[0x0][0x390] ;  /* 0x0000e400ff007b82 */ /* 0x000e620000000800 */
[----:B------:R-:W-:Y:S01]  /*1bc0*/  BSSY.RECONVERGENT B0, `(.L_x_1872) ;  /* 0x0000091000007945 */ /* 0x000fe20003800200 */
[----:B------:R-:W-:-:S06]  /*1bd0*/  IMAD.MOV.U32 R33, RZ, RZ, R7 ;  /* 0x000000ffff217224 */ /* 0x000fcc00078e0007 */
        /* <DEDUP_REMOVED lines=16> */
[----:B------:R-:W-:Y:S01]  /*1ce0*/  IMAD.MOV.U32 R30, RZ, RZ, R12 ;  /* 0x000000ffff1e7224 */ /* 0x000fe200078e000c */
[----:B------:R-:W-:Y:S01]  /*1cf0*/  MOV R31, R12 ;  /* 0x0000000c001f7202 */ /* 0x000fe20000000f00 */
[----:B------:R-:W-:Y:S06]  /*1d00*/  @P0 BRA `(.L_x_1873) ;  /* 0x0000000400f00947 */ /* 0x000fec0003800000 */
[----:B------:R-:W-:Y:S01]  /*1d10*/  BSSY.RECONVERGENT B1, `(.L_x_1874) ;  /* 0x000006d000017945 */ /* 0x000fe20003800200 */
        /* <DEDUP_REMOVED lines=13> */
[----:B------:R-:W-:-:S07]  /*1df0*/  MOV R31, R12 ;  /* 0x0000000c001f7202 */ /* 0x000fce0000000f00 */
.L_x_1875:
[----:B------:R-:W-:Y:S01]  /*1e00*/  SHF.R.U32.HI R5, RZ, 0x2, R33 ;  /* 0x00000002ff057819 */ /* 0x000fe20000011621 */
[----:B------:R-:W-:-:S04]  /*1e10*/  IMAD.IADD R33, R33, 0x1, R0 ;  /* 0x0000000121217824 */ /* 0x000fc800078e0200 */
[----:B------:R-:W-:Y:S01]  /*1e20*/  IMAD.WIDE.U32 R4, R5, 0x8, R22 ;  /* 0x0000000805047825 */ /* 0x000fe200078e0016 */
[----:B------:R-:W-:Y:S02]  /*1e30*/  SHF.R.U32.HI R7, RZ, 0x2, R33 ;  /* 0x00000002ff077819 */ /* 0x000fe40000011621 */
[----:B------:R-:W-:-:S03]  /*1e40*/  IADD3 R33, PT, PT, R33, R0, RZ ;  /* 0x0000000021217210 */ /* 0x000fc60007ffe0ff */
[----:B------:R-:W2:Y:S01]  /*1e50*/  LDG.E.64 R4, desc[UR36][R4.64] ;  /* 0x0000002404047981 */ /* 0x000ea2000c1e1b00 */
[----:B------:R-:W-:Y:S01]  /*1e60*/  IMAD.WIDE.U32 R6, R7, 0x8, R22 ;  /* 0x0000000807067825 */ /* 0x000fe200078e0016 */
[----:B------:R-:W-:-:S03]  /*1e70*/  SHF.R.U32.HI R9, RZ, 0x2, R33 ;  /* 0x00000002ff097819 */ /* 0x000fc60000011621 */
[----:B------:R-:W-:Y:S02]  /*1e80*/  IMAD.IADD R33, R33, 0x1, R0 ;  /* 0x0000000121217824 */ /* 0x000fe400078e0200 */
[----:B------:R-:W3:Y:S01]  /*1e90*/  LDG.E.64 R6, desc[UR36][R6.64] ;  /* 0x0000002406067981 */ /* 0x000ee2000c1e1b00 */
[----:B------:R-:W-:Y:S02]  /*1ea0*/  IMAD.WIDE.U32 R8, R9, 0x8, R22 ;  /* 0x0000000809087825 */ /* 0x000fe400078e0016 */
[----:B------:R-:W-:-:S04]  /*1eb0*/  SHF.R.U32.HI R11, RZ, 0x2, R33 ;  /* 0x00000002ff0b7819 */ /* 0x000fc80000011621 */
[----:B------:R-:W4:Y:S01]  /*1ec0*/  LDG.E.64 R8, desc[UR36][R8.64] ;  /* 0x0000002408087981 */ /* 0x000f22000c1e1b00 */
[----:B------:R-:W-:-:S06]  /*1ed0*/  IMAD.WIDE.U32 R10, R11, 0x8, R22 ;  /* 0x000000080b0a7825 */ /* 0x000fcc00078e0016 */
[----:B------:R-:W5:Y:S01]  /*1ee0*/  LDG.E.64 R10, desc[UR36][R10.64] ;  /* 0x000000240a0a7981 */ /* 0x000f62000c1e1b00 */
[----:B------:R-:W-:Y:S01]  /*1ef0*/  IADD3 R33, PT, PT, R33, R0, RZ ;  /* 0x0000000021217210 */ /* 0x000fe20007ffe0ff */
[----:B------:R-:W-:Y:S01]  /*1f00*/  IMAD.U32 R31, R31, 0x10000, RZ ;  /* 0x000100001f1f7824 */ /* 0x000fe200078e00ff */
[----:B------:R-:W-:Y:S01]  /*1f10*/  SHF.L.U32 R34, R29, 0x10, RZ ;  /* 0x000000101d227819 */ /* 0x000fe200000006ff */
[----:B------:R-:W-:Y:S01]  /*1f20*/  IMAD.U32 R36, R25, 0x10000, RZ ;  /* 0x0001000019247824 */ /* 0x000fe200078e00ff */
[----:B------:R-:W-:Y:S01]  /*1f30*/  SHF.L.U32 R28, R28, 0x10, RZ ;  /* 0x000000101c1c7819 */ /* 0x000fe200000006ff */
[----:B------:R-:W-:Y:S02]  /*1f40*/  IMAD R29, R0, 0x3, R33 ;  /* 0x00000003001d7824 */ /* 0x000fe400078e0221 */
[----:B------:R-:W-:Y:S02]  /*1f50*/  IMAD.U32 R30, R30, 0x10000, RZ ;  /* 0x000100001e1e7824 */ /* 0x000fe400078e00ff */
[----:B------:R-:W-:Y:S01]  /*1f60*/  IMAD.U32 R38, R15, 0x10000, RZ ;  /* 0x000100000f267824 */ /* 0x000fe200078e00ff */
[----:B------:R-:W-:Y:S01]  /*1f70*/  ISETP.GE.U32.AND P0, PT, R29, R44, PT ;  /* 0x0000002c1d00720c */ /* 0x000fe20003f06070 */
[----:B------:R-:W-:-:S02]  /*1f80*/  IMAD.U32 R24, R24, 0x10000, RZ ;  /* 0x0001000018187824 */ /* 0x000fc400078e00ff */
[----:B------:R-:W-:Y:S02]  /*1f90*/  IMAD.U32 R14, R14, 0x10000, RZ ;  /* 0x000100000e0e7824 */ /* 0x000fe400078e00ff */
[----:B--2---:R-:W-:Y:S01]  /*1fa0*/  IMAD.U32 R32, R4, 0x10000, RZ ;  /* 0x0001000004207824 */ /* 0x004fe200078e00ff */
[----:B------:R-:W-:-:S03]  /*1fb0*/  SHF.L.U32 R35, R5, 0x10, RZ ;  /* 0x0000001005237819 */ /* 0x000fc600000006ff */
[----:B------:R-:W-:Y:S01]  /*1fc0*/  FMUL.FTZ R29, R31, R32 ;  /* 0x000000201f1d7220 */ /* 0x000fe20000410000 */
[----:B------:R-:W-:Y:S01]  /*1fd0*/  IMAD.U32 R32, R27, 0x10000, RZ ;  /* 0x000100001b207824 */ /* 0x000fe200078e00ff */
[----:B------:R-:W-:Y:S01]  /*1fe0*/  PRMT R27, R4, 0x7632, R27 ;  /* 0x00007632041b7816 */ /* 0x000fe2000000001b */
[----:B------:R-:W-:Y:S01]  /*1ff0*/  FMUL.FTZ R31, R34, R35 ;  /* 0x00000023221f7220 */ /* 0x000fe20000410000 */
[----:B------:R-:W-:Y:S01]  /*2000*/  SHF.L.U32 R34, R26, 0x10, RZ ;  /* 0x000000101a227819 */ /* 0x000fe200000006ff */
[----:B---3--:R-:W-:Y:S01]  /*2010*/  IMAD.U32 R41, R7, 0x10000, RZ ;  /* 0x0001000007297824 */ /* 0x008fe200078e00ff */
[----:B------:R-:W-:Y:S02]  /*2020*/  PRMT R25, R6, 0x7632, R25 ;  /* 0x0000763206197816 */ /* 0x000fe40000000019 */
[----:B------:R-:W-:Y:S02]  /*2030*/  PRMT R26, R5, 0x7632, R26 ;  /* 0x00007632051a7816 */ /* 0x000fe4000000001a */
[----:B------:R-:W-:-:S02]  /*2040*/  SHF.L.U32 R27, R27, 0x10, RZ ;  /* 0x000000101b1b7819 */ /* 0x000fc400000006ff */
[----:B------:R-:W-:Y:S01]  /*2050*/  SHF.L.U32 R37, R6, 0x10, RZ ;  /* 0x0000001006257819 */ /* 0x000fe200000006ff */
[----:B------:R-:W-:Y:S01]  /*2060*/  IMAD.U32 R35, R26, 0x10000, RZ ;  /* 0x000100001a237824 */ /* 0x000fe200078e00ff */
[----:B------:R-:W-:Y:S01]  /*2070*/  SHF.L.U32 R39, R25, 0x10, RZ ;  /* 0x0000001019277819 */ /* 0x000fe200000006ff */
[----:B------:R-:W-:Y:S01]  /*2080*/  FMUL.FTZ R26, R30, R27 ;  /* 0x0000001b1e1a7220 */ /* 0x000fe20000410000 */
[----:B------:R-:W-:Y:S01]  /*2090*/  FMUL.FTZ R25, R36, R41 ;  /* 0x0000002924197220 */ /* 0x000fe20000410000 */
[----:B------:R-:W-:Y:S01]  /*20a0*/  FMUL.FTZ R27, R32, R37 ;  /* 0x00000025201b7220 */ /* 0x000fe20000410000 */
[----:B------:R-:W-:Y:S01]  /*20b0*/  SHF.L.U32 R30, R21, 0x10, RZ ;  /* 0x00000010151e7819 */ /* 0x000fe200000006ff */
[----:B------:R-:W-:Y:S01]  /*20c0*/  FMUL.FTZ R32, R34, R39 ;  /* 0x0000002722207220 */ /* 0x000fe20000410000 */
[----:B------:R-:W-:Y:S01]  /*20d0*/  PRMT R21, R7, 0x7632, R21 ;  /* 0x0000763207157816 */ /* 0x000fe20000000015 */
[----:B------:R-:W-:Y:S01]  /*20e0*/  FMUL.FTZ R28, R28, R35 ;  /* 0x000000231c1c7220 */ /* 0x000fe20000410000 */
[----:B------:R-:W-:Y:S01]  /*20f0*/  SHF.L.U32 R36, R19, 0x10, RZ ;  /* 0x0000001013247819 */ /* 0x000fe200000006ff */
[C---:B----4-:R-:W-:Y:S01]  /*2100*/  IMAD.U32 R35, R8.reuse, 0x10000, RZ ;  /* 0x0001000008237824 */ /* 0x050fe200078e00ff */
[----:B------:R-:W-:Y:S01]  /*2110*/  PRMT R15, R8, 0x7632, R15 ;  /* 0x00007632080f7816 */ /* 0x000fe2000000000f */
[----:B------:R-:W-:Y:S01]  /*2120*/  IMAD.U32 R34, R20, 0x10000, RZ ;  /* 0x0001000014227824 */ /* 0x000fe200078e00ff */
[----:B------:R-:W-:-:S02]  /*2130*/  PRMT R19, R9, 0x7632, R19 ;  /* 0x0000763209137816 */ /* 0x000fc40000000013 */
[----:B------:R-:W-:Y:S01]  /*2140*/  SHF.L.U32 R39, R9, 0x10, RZ ;  /* 0x0000001009277819 */ /* 0x000fe200000006ff */
[----:B------:R-:W-:Y:S01]  /*2150*/  IMAD.U32 R37, R15, 0x10000, RZ ;  /* 0x000100000f257824 */ /* 0x000fe200078e00ff */
[----:B------:R-:W-:Y:S02]  /*2160*/  SHF.L.U32 R21, R21, 0x10, RZ ;  /* 0x0000001015157819 */ /* 0x000fe400000006ff */
[----:B------:R-:W-:Y:S01]  /*2170*/  SHF.L.U32 R41, R19, 0x10, RZ ;  /* 0x0000001013297819 */ /* 0x000fe200000006ff */
[----:B------:R-:W-:Y:S01]  /*2180*/  FMUL.FTZ R19, R30, R35 ;  /* 0x000000231e137220 */ /* 0x000fe20000410000 */
[----:B------:R-:W-:Y:S01]  /*2190*/  FMUL.FTZ R15, R36, R39 ;  /* 0x00000027240f7220 */ /* 0x000fe20000410000 */
[----:B------:R-:W-:Y:S01]  /*21a0*/  SHF.L.U32 R30, R13, 0x10, RZ ;  /* 0x000000100d1e7819 */ /* 0x000fe200000006ff */
[----:B------:R-:W-:Y:S01]  /*21b0*/  IMAD.U32 R36, R12, 0x10000, RZ ;  /* 0x000100000c247824 */ /* 0x000fe200078e00ff */
[----:B-----5:R-:W-:Y:S01]  /*21c0*/  PRMT R12, R10, 0x7632, R12 ;  /* 0x000076320a0c7816 */ /* 0x020fe2000000000c */
[----:B------:R-:W-:Y:S01]  /*21d0*/  FMUL.FTZ R20, R24, R21 ;  /* 0x0000001518147220 */ /* 0x000fe20000410000 */
[C---:B------:R-:W-:Y:S01]  /*21e0*/  PRMT R13, R11.reuse, 0x7632, R13 ;  /* 0x000076320b0d7816 */ /* 0x040fe2000000000d */
[----:B------:R-:W-:Y:S01]  /*21f0*/  FMUL.FTZ R24, R34, R37 ;  /* 0x0000002522187220 */ /* 0x000fe20000410000 */
[----:B------:R-:W-:Y:S01]  /*2200*/  FMUL.FTZ R34, R38, R41 ;  /* 0x0000002926227220 */ /* 0x000fe20000410000 */
[----:B------:R-:W-:Y:S01]  /*2210*/  SHF.L.U32 R21, R10, 0x10, RZ ;  /* 0x000000100a157819 */ /* 0x000fe200000006ff */
[----:B------:R-:W-:Y:S01]  /*2220*/  IMAD.U32 R37, R11, 0x10000, RZ ;  /* 0x000100000b257824 */ /* 0x000fe200078e00ff */
[----:B------:R-:W-:Y:S01]  /*2230*/  SHF.L.U32 R38, R3, 0x10, RZ ;  /* 0x0000001003267819 */ /* 0x000fe200000006ff */
[----:B------:R-:W-:Y:S01]  /*2240*/  IMAD.U32 R35, R12, 0x10000, RZ ;  /* 0x000100000c237824 */ /* 0x000fe200078e00ff */
[----:B------:R-:W-:Y:S01]  /*2250*/  SHF.L.U32 R13, R13, 0x10, RZ ;  /* 0x000000100d0d7819 */ /* 0x000fe200000006ff */
[----:B------:R-:W-:Y:S01]  /*2260*/  FMUL.FTZ R3, R14, R21 ;  /* 0x000000150e037220 */ /* 0x000fe20000410000 */
[----:B------:R-:W-:Y:S01]  /*2270*/  FMUL.FTZ R12, R36, R37 ;  /* 0x00000025240c7220 */ /* 0x000fe20000410000 */
[----:B------:R-:W-:Y:S01]  /*2280*/  FMUL.FTZ R14, R30, R35 ;  /* 0x000000231e0e7220 */ /* 0x000fe20000410000 */
[----:B------:R-:W-:Y:S01]  /*2290*/  F2FP.BF16.F32.PACK_AB R26, R26, R29 ;  /* 0x0000001d1a1a723e */ /* 0x000fe200000010ff */
[----:B------:R-:W-:Y:S01]  /*22a0*/  FMUL.FTZ R13, R38, R13 ;  /* 0x0000000d260d7220 */ /* 0x000fe20000410000 */
[----:B------:R-:W-:-:S02]  /*22b0*/  F2FP.BF16.F32.PACK_AB R19, R24, R19 ;  /* 0x000000131813723e */ /* 0x000fc400000010ff */
[----:B------:R-:W-:Y:S02]  /*22c0*/  F2FP.BF16.F32.PACK_AB R29, R28, R31 ;  /* 0x0000001f1c1d723e */ /* 0x000fe400000010ff */
[----:B------:R-:W-:Y:S02]  /*22d0*/  F2FP.BF16.F32.PACK_AB R27, R32, R27 ;  /* 0x0000001b201b723e */ /* 0x000fe400000010ff */
[----:B------:R-:W-:Y:S02]  /*22e0*/  F2FP.BF16.F32.PACK_AB R25, R20, R25 ;  /* 0x000000191419723e */ /* 0x000fe400000010ff */
[----:B------:R-:W-:Y:S02]  /*22f0*/  F2FP.BF16.F32.PACK_AB R34, R34, R15 ;  /* 0x0000000f2222723e */ /* 0x000fe400000010ff */
[----:B------:R-:W-:Y:S02]  /*2300*/  F2FP.BF16.F32.PACK_AB R14, R14, R3 ;  /* 0x000000030e0e723e */ /* 0x000fe400000010ff */
[----:B------:R-:W-:-:S02]  /*2310*/  F2FP.BF16.F32.PACK_AB R12, R13, R12 ;  /* 0x0000000c0d0c723e */ /* 0x000fc400000010ff */
[C---:B------:R-:W-:Y:S02]  /*2320*/  PRMT R30, R26.reuse, 0x7632, R30 ;  /* 0x000076321a1e7816 */ /* 0x040fe4000000001e */
[----:B------:R-:W-:Y:S02]  /*2330*/  PRMT R31, R26, 0x7610, R31 ;  /* 0x000076101a1f7816 */ /* 0x000fe4000000001f */
[C---:B------:R-:W-:Y:S02]  /*2340*/  PRMT R20, R19.reuse, 0x7632, R20 ;  /* 0x0000763213147816 */ /* 0x040fe40000000014 */
[----:B------:R-:W-:Y:S02]  /*2350*/  PRMT R21, R19, 0x7610, R21 ;  /* 0x0000761013157816 */ /* 0x000fe40000000015 */
[----:B------:R-:W-:Y:S02]  /*2360*/  PRMT R28, R29, 0x7632, R28 ;  /* 0x000076321d1c7816 */ /* 0x000fe4000000001c */
[----:B------:R-:W-:-:S02]  /*2370*/  PRMT R26, R27, 0x7632, R26 ;  /* 0x000076321b1a7816 */ /* 0x000fc4000000001a */
[----:B------:R-:W-:Y:S02]  /*2380*/  PRMT R24, R25, 0x7632, R24 ;  /* 0x0000763219187816 */ /* 0x000fe40000000018 */
[C---:B------:R-:W-:Y:S02]  /*2390*/  PRMT R15, R34.reuse, 0x7632, R15 ;  /* 0x00007632220f7816 */ /* 0x040fe4000000000f */
[----:B------:R-:W-:Y:S02]  /*23a0*/  PRMT R19, R34, 0x7610, R19 ;  /* 0x0000761022137816 */ /* 0x000fe40000000013 */
[----:B------:R-:W-:Y:S02]  /*23b0*/  PRMT R13, R14, 0x7632, R13 ;  /* 0x000076320e0d7816 */ /* 0x000fe4000000000d */
[----:B------:R-:W-:Y:S01]  /*23c0*/  PRMT R3, R12, 0x7632, R3 ;  /* 0x000076320c037816 */ /* 0x000fe20000000003 */
[----:B------:R-:W-:Y:S06]  /*23d0*/  @!P0 BRA `(.L_x_1875) ;  /* 0xfffffff800888947 */ /* 0x000fec000383ffff */
[----:B------:R-:W-:Y:S05]  /*23e0*/  BSYNC.RECONVERGENT B1 ;  /* 0x0000000000017941 */ /* 0x000fea0003800200 */
.L_x_1874:
[C---:B------:R-:W-:Y:S02]  /*23f0*/  PRMT R38, R7.reuse, 0x7610, R38 ;  /* 0x0000761007267816 */ /* 0x040fe40000000026 */
[----:B------:R-:W-:Y:S02]  /*2400*/  PRMT R39, R7, 0x7632, R39 ;  /* 0x0000763207277816 */ /* 0x000fe40000000027 */
[C---:B------:R-:W-:Y:S02]  /*2410*/  PRMT R40, R8.reuse, 0x7610, R40 ;  /* 0x0000761008287816 */ /* 0x040fe40000000028 */
[----:B------:R-:W-:Y:S02]  /*2420*/  PRMT R41, R8, 0x7632, R41 ;  /* 0x0000763208297816 */ /* 0x000fe40000000029 */
[----:B------:R-:W-:Y:S02]  /*2430*/  PRMT R7, R10, 0x7610, R7 ;  /* 0x000076100a077816 */ /* 0x000fe40000000007 */
[----:B------:R-:W-:-:S02]  /*2440*/  PRMT R8, R11, 0x7610, R8 ;  /* 0x000076100b087816 */ /* 0x000fc40000000008 */
[C---:B------:R-:W-:Y:S02]  /*2450*/  PRMT R32, R4.reuse, 0x7610, R32 ;  /* 0x0000761004207816 */ /* 0x040fe40000000020 */
[----:B------:R-:W-:Y:S02]  /*2460*/  PRMT R34, R4, 0x7632, R34 ;  /* 0x0000763204227816 */ /* 0x000fe40000000022 */
[C---:B------:R-:W-:Y:S02]  /*2470*/  PRMT R35, R5.reuse, 0x7610, R35 ;  /* 0x0000761005237816 */ /* 0x040fe40000000023 */
[----:B------:R-:W-:Y:S02]  /*2480*/  PRMT R36, R5, 0x7632, R36 ;  /* 0x0000763205247816 */ /* 0x000fe40000000024 */
[----:B------:R-:W-:Y:S02]  /*2490*/  PRMT R37, R6, 0x7632, R37 ;  /* 0x0000763206257816 */ /* 0x000fe40000000025 */
[----:B------:R-:W-:-:S02]  /*24a0*/  PRMT R42, R9, 0x7632, R42 ;  /* 0x00007632092a7816 */ /* 0x000fc4000000002a */
[----:B------:R-:W-:Y:S02]  /*24b0*/  PRMT R10, R10, 0x7632, R10 ;  /* 0x000076320a0a7816 */ /* 0x000fe4000000000a */
[----:B------:R-:W-:-:S07]  /*24c0*/  PRMT R11, R11, 0x7632, R11 ;  /* 0x000076320b0b7816 */ /* 0x000fce000000000b */
.L_x_1873:
[----:B------:R-:W-:Y:S05]  /*24d0*/  BSYNC.RECONVERGENT B0 ;  /* 0x0000000000007941 */ /* 0x000fea0003800200 */
.L_x_1872:
[----:B------:R-:W-:Y:S01]  /*24e0*/  ISETP.GE.U32.AND P0, PT, R33, R44, PT ;  /* 0x0000002c2100720c */ /* 0x000fe20003f06070 */
[----:B------:R-:W-:-:S12]  /*24f0*/  BSSY.RECONVERGENT B0, `(.L_x_1876) ;  /* 0x0000026000007945 */ /* 0x000fd80003800200 */
[----:B------:R-:W-:Y:S05]  /*2500*/  @P0 BRA `(.L_x_1877) ;  /* 0x0000000000900947 */ /* 0x000fea0003800000 */
[----:B------:R-:W-:-:S05]  /*2510*/  SHF.R.U32.HI R5, RZ, 0x2, R33 ;  /* 0x00000002ff057819 */ /* 0x000fca0000011621 */
[----:B------:R-:W-:-:S06]  /*2520*/  IMAD.WIDE.U32 R4, R5, 0x8, R22 ;  /* 0x0000000805047825 */ /* 0x000fcc00078e0016 */
[----:B------:R-:W2:Y:S01]  /*2530*/  LDG.E.64 R4, desc[UR36][R4.64] ;  /* 0x0000002404047981 */ /* 0x000ea2000c1e1b00 */
[----:B------:R-:W-:-:S05]  /*2540*/  IMAD.IADD R43, R33, 0x1, R0 ;  /* 0x00000001212b7824 */ /* 0x000fca00078e0200 */
[----:B------:R-:W-:Y:S02]  /*2550*/  ISETP.GE.U32.AND P1, PT, R43, R44, PT ;  /* 0x0000002c2b00720c */ /* 0x000fe40003f26070 */
[C---:B--2---:R-:W-:Y:S02]  /*2560*/  PRMT R32, R4.reuse, 0x7610, R32 ;  /* 0x0000761004207816 */ /* 0x044fe40000000020 */
[----:B------:R-:W-:Y:S02]  /*2570*/  PRMT R34, R4, 0x7632, R34 ;  /* 0x0000763204227816 */ /* 0x000fe40000000022 */
[C---:B------:R-:W-:Y:S02]  /*2580*/  PRMT R35, R5.reuse, 0x7610, R35 ;  /* 0x0000761005237816 */ /* 0x040fe40000000023 */
[----:B------:R-:W-:-:S05]  /*2590*/  PRMT R36, R5, 0x7632, R36 ;  /* 0x0000763205247816 */ /* 0x000fca0000000024 */
[----:B------:R-:W-:Y:S05]  /*25a0*/  @P1 BRA `(.L_x_1877) ;  /* 0x0000000000681947 */ /* 0x000fea0003800000 */
[----:B------:R-:W-:-:S05]  /*25b0*/  SHF.R.U32.HI R5, RZ, 0x2, R43 ;  /* 0x00000002ff057819 */ /* 0x000fca000001162b */
[----:B------:R-:W-:-:S06]  /*25c0*/  IMAD.WIDE.U32 R4, R5, 0x8, R22 ;  /* 0x0000000805047825 */ /* 0x000fcc00078e0016 */
[----:B------:R-:W2:Y:S01]  /*25d0*/  LDG.E.64 R4, desc[UR36][R4.64] ;  /* 0x0000002404047981 */ /* 0x000ea2000c1e1b00 */
[----:B------:R-:W-:-:S04]  /*25e0*/  IADD3 R43, PT, PT, R43, R0, RZ ;  /* 0x000000002b2b7210 */ /* 0x000fc80007ffe0ff */
[----:B------:R-:W-:Y:S02]  /*25f0*/  ISETP.GE.U32.AND P1, PT, R43, R44, PT ;  /* 0x0000002c2b00720c */ /* 0x000fe40003f26070 */
[C---:B--2---:R-:W-:Y:S02]  /*2600*/  PRMT R6, R4.reuse, 0x7610, R6 ;  /* 0x0000761004067816 */ /* 0x044fe40000000006 */
[----:B------:R-:W-:Y:S02]  /*2610*/  PRMT R37, R4, 0x7632, R37 ;  /* 0x0000763204257816 */ /* 0x000fe40000000025 */
[C---:B------:R-:W-:Y:S02]  /*2620*/  PRMT R38, R5.reuse, 0x7610, R38 ;  /* 0x0000761005267816 */ /* 0x040fe40000000026 */
[----:B------:R-:W-:-:S05]  /*2630*/  PRMT R39, R5, 0x7632, R39 ;  /* 0x0000763205277816 */ /* 0x000fca0000000027 */
[----:B------:R-:W-:Y:S05]  /*2640*/  @P1 BRA `(.L_x_1877) ;  /* 0x0000000000401947 */ /* 0x000fea0003800000 */
[----:B------:R-:W-:Y:S01]  /*2650*/  IMAD.IADD R5, R43, 0x1, R0 ;  /* 0x000000012b057824 */ /* 0x000fe200078e0200 */
[----:B------:R-:W-:-:S04]  /*2660*/  SHF.R.U32.HI R9, RZ, 0x2, R43 ;  /* 0x00000002ff097819 */ /* 0x000fc8000001162b */
[----:B------:R-:W-:-:S13]  /*2670*/  ISETP.GE.U32.AND P1, PT, R5, R44, PT ;  /* 0x0000002c0500720c */ /* 0x000fda0003f26070 */
[----:B------:R-:W-:-:S05]  /*2680*/  @!P1 SHF.R.U32.HI R5, RZ, 0x2, R5 ;  /* 0x00000002ff059819 */ /* 0x000fca0000011605 */
[----:B------:R-:W-:-:S04]  /*2690*/  @!P1 IMAD.WIDE.U32 R4, R5, 0x8, R22 ;  /* 0x0000000805049825 */ /* 0x000fc800078e0016 */
[----:B------:R-:W-:Y:S02]  /*26a0*/  IMAD.WIDE.U32 R22, R9, 0x8, R22 ;  /* 0x0000000809167825 */ /* 0x000fe400078e0016 */
[----:B------:R-:W2:Y:S04]  /*26b0*/  @!P1 LDG.E.64 R4, desc[UR36][R4.64] ;  /* 0x0000002404049981 */ /* 0x000ea8000c1e1b00 */
[----:B------:R-:W3:Y:S01]  /*26c0*/  LDG.E.64 R22, desc[UR36][R22.64] ;  /* 0x0000002416167981 */ /* 0x000ee2000c1e1b00 */
[C---:B--2---:R-:W-:Y:S02]  /*26d0*/  @!P1 PRMT R7, R4.reuse, 0x7610, R7 ;  /* 0x0000761004079816 */ /* 0x044fe40000000007 */
[----:B------:R-:W-:Y:S02]  /*26e0*/  @!P1 PRMT R10, R4, 0x7632, R10 ;  /* 0x00007632040a9816 */ /* 0x000fe4000000000a */
[----:B------:R-:W-:-:S02]  /*26f0*/  @!P1 PRMT R8, R5, 0x7610, R8 ;  /* 0x0000761005089816 */ /* 0x000fc40000000008 */
[----:B------:R-:W-:Y:S02]  /*2700*/  @!P1 PRMT R11, R5, 0x7632, R11 ;  /* 0x00007632050b9816 */ /* 0x000fe4000000000b */
[C---:B---3--:R-:W-:Y:S02]  /*2710*/  PRMT R40, R22.reuse, 0x7610, R40 ;  /* 0x0000761016287816 */ /* 0x048fe40000000028 */
[----:B------:R-:W-:Y:S02]  /*2720*/  PRMT R41, R22, 0x7632, R41 ;  /* 0x0000763216297816 */ /* 0x000fe40000000029 */
[C---:B------:R-:W-:Y:S02]  /*2730*/  PRMT R9, R23.reuse, 0x7610, R9 ;  /* 0x0000761017097816 */ /* 0x040fe40000000009 */
[----:B------:R-:W-:-:S07]  /*2740*/  PRMT R42, R23, 0x7632, R42 ;  /* 0x00007632172a7816 */ /* 0x000fce000000002a */
.L_x_1877:
[----:B------:R-:W-:Y:S05]  /*2750*/  BSYNC.RECONVERGENT B0 ;  /* 0x0000000000007941 */ /* 0x000fea0003800200 */
.L_x_1876:
[----:B------:R-:W-:Y:S04]  /*2760*/  BSSY.RECONVERGENT B0, `(.L_x_1878) ;  /* 0x0000050000007945 */ /* 0x000fe80003800200 */
[----:B------:R-:W-:Y:S05]  /*2770*/  @P0 BRA `(.L_x_1879) ;  /* 0x0000000400380947 */ /* 0x000fea0003800000 */
[----:B------:R-:W-:Y:S01]  /*2780*/  SHF.L.U32 R30, R30, 0x10, RZ ;  /* 0x000000101e1e7819 */ /* 0x000fe200000006ff */
[----:B------:R-:W-:Y:S01]  /*2790*/  IMAD.U32 R5, R34, 0x10000, RZ ;  /* 0x0001000022057824 */ /* 0x000fe200078e00ff */
[----:B------:R-:W-:Y:S01]  /*27a0*/  SHF.L.U32 R31, R31, 0x10, RZ ;  /* 0x000000101f1f7819 */ /* 0x000fe200000006ff */
[----:B------:R-:W-:Y:S01]  /*27b0*/  IMAD.U32 R32, R32, 0x10000, RZ ;  /* 0x0001000020207824 */ /* 0x000fe200078e00ff */
[----:B------:R-:W-:Y:S01]  /*27c0*/  SHF.L.U32 R29, R29, 0x10, RZ ;  /* 0x000000101d1d7819 */ /* 0x000fe200000006ff */
[----:B------:R-:W-:Y:S01]  /*27d0*/  FMUL.FTZ R30, R30, R5 ;  /* 0x000000051e1e7220 */ /* 0x000fe20000410000 */
[----:B------:R-:W-:Y:S01]  /*27e0*/  IADD3 R5, PT, PT, R33, R0, RZ ;  /* 0x0000000021057210 */ /* 0x000fe20007ffe0ff */
[----:B------:R-:W-:Y:S01]  /*27f0*/  IMAD.U32 R4, R35, 0x10000, RZ ;  /* 0x0001000023047824 */ /* 0x000fe200078e00ff */
[----:B------:R-:W-:Y:S01]  /*2800*/  SHF.L.U32 R28, R28, 0x10, RZ ;  /* 0x000000101c1c7819 */ /* 0x000fe200000006ff */
[----:B------:R-:W-:Y:S01]  /*2810*/  IMAD.U32 R23, R36, 0x10000, RZ ;  /* 0x0001000024177824 */ /* 0x000fe200078e00ff */
[----:B------:R-:W-:Y:S01]  /*2820*/  ISETP.GE.U32.AND P0, PT, R5, R44, PT ;  /* 0x0000002c0500720c */ /* 0x000fe20003f06070 */
[----:B------:R-:W-:Y:S01]  /*2830*/  FMUL.FTZ R31, R31, R32 ;  /* 0x000000201f1f7220 */ /* 0x000fe20000410000 */
[----:B------:R-:W-:Y:S01]  /*2840*/  FMUL.FTZ R4, R29, R4 ;  /* 0x000000041d047220 */ /* 0x000fe20000410000 */
[----:B------:R-:W-:-:S03]  /*2850*/  FMUL.FTZ R23, R28, R23 ;  /* 0x000000171c177220 */ /* 0x000fc60000410000 */
[----:B------:R-:W-:Y:S02]  /*2860*/  F2FP.BF16.F32.PACK_AB R31, R30, R31 ;  /* 0x0000001f1e1f723e */ /* 0x000fe400000010ff */
[----:B------:R-:W-:Y:S02]  /*2870*/  F2FP.BF16.F32.PACK_AB R4, R23, R4 ;  /* 0x000000041704723e */ /* 0x000fe400000010ff */
[----:B------:R-:W-:Y:S02]  /*2880*/  PRMT R30, R31, 0x7632, R30 ;  /* 0x000076321f1e7816 */ /* 0x000fe4000000001e */
[C---:B------:R-:W-:Y:S02]  /*2890*/  PRMT R28, R4.reuse, 0x7632, R28 ;  /* 0x00007632041c7816 */ /* 0x040fe4000000001c */
        /* <DEDUP_REMOVED lines=8> */
[----:B------:R-:W-:Y:S01]  /*2920*/  IMAD.U32 R25, R25, 0x10000, RZ ;  /* 0x0001000019197824 */ /* 0x000fe200078e00ff */
[----:B------:R-:W-:Y:S01]  /*2930*/  SHF.L.U32 R38, R38, 0x10, RZ ;  /* 0x0000001026267819 */ /* 0x000fe200000006ff */
[----:B------:R-:W-:Y:S01]  /*2940*/  IMAD.U32 R24, R24, 0x10000, RZ ;  /* 0x0001000018187824 */ /* 0x000fe200078e00ff */
[----:B------:R-:W-:Y:S01]  /*2950*/  SHF.L.U32 R39, R39, 0x10, RZ ;  /* 0x0000001027277819 */ /* 0x000fe200000006ff */
[----:B------:R-:W-:Y:S01]  /*2960*/  FMUL.FTZ R6, R27, R6 ;  /* 0x000000061b067220 */ /* 0x000fe20000410000 */
[----:B------:R-:W-:Y:S01]  /*2970*/  FMUL.FTZ R37, R26, R37 ;  /* 0x000000251a257220 */ /* 0x000fe20000410000 */
[----:B------:R-:W-:-:S02]  /*2980*/  FMUL.FTZ R25, R25, R38 ;  /* 0x0000002619197220 */ /* 0x000fc40000410000 */
[----:B------:R-:W-:Y:S02]  /*2990*/  FMUL.FTZ R24, R24, R39 ;  /* 0x0000002718187220 */ /* 0x000fe40000410000 */
[----:B------:R-:W-:-:S03]  /*29a0*/  F2FP.BF16.F32.PACK_AB R6, R37, R6 ;  /* 0x000000062506723e */ /* 0x000fc600000010ff */
[----:B------:R-:W-:Y:S02]  /*29b0*/  F2FP.BF16.F32.PACK_AB R25, R24, R25 ;  /* 0x000000191819723e */ /* 0x000fe400000010ff */
[C---:B------:R-:W-:Y:S02]  /*29c0*/  PRMT R26, R6.reuse, 0x7632, R26 ;  /* 0x00007632061a7816 */ /* 0x040fe4000000001a */
[----:B------:R-:W-:Y:S02]  /*29d0*/  PRMT R27, R6, 0x7610, R27 ;  /* 0x00007610061b7816 */ /* 0x000fe4000000001b */
[----:B------:R-:W-:Y:S01]  /*29e0*/  PRMT R24, R25, 0x7632, R24 ;  /* 0x0000763219187816 */ /* 0x000fe20000000018 */
[----:B------:R-:W-:Y:S06]  /*29f0*/  @P0 BRA `(.L_x_1879) ;  /* 0x0000000000980947 */ /* 0x000fec0003800000 */
[----:B------:R-:W-:Y:S01]  /*2a00*/  IADD3 R5, PT, PT, R5, R0, RZ ;  /* 0x0000000005057210 */ /* 0x000fe20007ffe0ff */
        /* <DEDUP_REMOVED lines=9> */
[----:B------:R-:W-:Y:S01]  /*2aa0*/  SHF.L.U32 R15, R15, 0x10, RZ ;  /* 0x000000100f0f7819 */ /* 0x000fe200000006ff */
[----:B------:R-:W-:-:S02]  /*2ab0*/  FMUL.FTZ R20, R20, R41 ;  /* 0x0000002914147220 */ /* 0x000fc40000410000 */
[----:B------:R-:W-:Y:S02]  /*2ac0*/  FMUL.FTZ R4, R19, R4 ;  /* 0x0000000413047220 */ /* 0x000fe40000410000 */
[----:B------:R-:W-:Y:S01]  /*2ad0*/  FMUL.FTZ R15, R15, R42 ;  /* 0x0000002a0f0f7220 */ /* 0x000fe20000410000 */
[----:B------:R-:W-:-:S04]  /*2ae0*/  F2FP.BF16.F32.PACK_AB R21, R20, R21 ;  /* 0x000000151415723e */ /* 0x000fc800000010ff */
[----:B------:R-:W-:Y:S02]  /*2af0*/  F2FP.BF16.F32.PACK_AB R4, R15, R4 ;  /* 0x000000040f04723e */ /* 0x000fe400000010ff */
[----:B------:R-:W-:Y:S02]  /*2b00*/  PRMT R20, R21, 0x7632, R20 ;  /* 0x0000763215147816 */ /* 0x000fe40000000014 */
[C---:B------:R-:W-:Y:S02]  /*2b10*/  PRMT R15, R4.reuse, 0x7632, R15 ;  /* 0x00007632040f7816 */ /* 0x040fe4000000000f */
[----:B------:R-:W-:Y:S01]  /*2b20*/  PRMT R19, R4, 0x7610, R19 ;  /* 0x0000761004137816 */ /* 0x000fe20000000013 */
[----:B------:R-:W-:Y:S06]  /*2b30*/  @P0 BRA `(.L_x_1879) ;  /* 0x0000000000480947 */ /* 0x000fec0003800000 */
[----:B------:R-:W-:Y:S01]  /*2b40*/  SHF.L.U32 R7, R7, 0x10, RZ ;  /* 0x0000001007077819 */ /* 0x000fe200000006ff */
[----:B------:R-:W-:Y:S01]  /*2b50*/  IMAD.U32 R14, R14, 0x10000, RZ ;  /* 0x000100000e0e7824 */ /* 0x000fe200078e00ff */
[----:B------:R-:W-:Y:S01]  /*2b60*/  SHF.L.U32 R10, R10, 0x10, RZ ;  /* 0x000000100a0a7819 */ /* 0x000fe200000006ff */
[----:B------:R-:W-:Y:S01]  /*2b70*/  IMAD.U32 R13, R13, 0x10000, RZ ;  /* 0x000100000d0d7824 */ /* 0x000fe200078e00ff */
[----:B------:R-:W-:Y:S01]  /*2b80*/  SHF.L.U32 R5, R8, 0x10, RZ ;  /* 0x0000001008057819 */ /* 0x000fe200000006ff */
[----:B------:R-:W-:Y:S01]  /*2b90*/  IMAD.U32 R12, R12, 0x10000, RZ ;  /* 0x000100000c0c7824 */ /* 0x000fe200078e00ff */
[----:B------:R-:W-:Y:S01]  /*2ba0*/  SHF.L.U32 R0, R11, 0x10, RZ ;  /* 0x000000100b007819 */ /* 0x000fe200000006ff */
[----:B------:R-:W-:Y:S02]  /*2bb0*/  IMAD.U32 R3, R3, 0x10000, RZ ;  /* 0x0001000003037824 */ /* 0x000fe400078e00ff */
[----:B------:R-:W-:Y:S01]  /*2bc0*/  FMUL.FTZ R7, R14, R7 ;  /* 0x000000070e077220 */ /* 0x000fe20000410000 */
[----:B------:R-:W-:Y:S01]  /*2bd0*/  FMUL.FTZ R10, R13, R10 ;  /* 0x0000000a0d0a7220 */ /* 0x000fe20000410000 */
[----:B------:R-:W-:Y:S01]  /*2be0*/  FMUL.FTZ R5, R12, R5 ;  /* 0x000000050c057220 */ /* 0x000fe20000410000 */
[----:B------:R-:W-:-:S03]  /*2bf0*/  FMUL.FTZ R0, R3, R0 ;  /* 0x0000000003007220 */ /* 0x000fc60000410000 */
[----:B------:R-:W-:Y:S02]  /*2c00*/  F2FP.BF16.F32.PACK_AB R7, R10, R7 ;  /* 0x000000070a07723e */ /* 0x000fe400000010ff */
[----:B------:R-:W-:Y:S02]  /*2c10*/  F2FP.BF16.F32.PACK_AB R0, R0, R5 ;  /* 0x000000050000723e */ /* 0x000fe400000010ff */
[C---:B------:R-:W-:Y:S02]  /*2c20*/  PRMT R13, R7.reuse, 0x7632, R13 ;  /* 0x00007632070d7816 */ /* 0x040fe4000000000d */
[----:B------:R-:W-:Y:S02]  /*2c30*/  PRMT R14, R7, 0x7610, R14 ;  /* 0x00007610070e7816 */ /* 0x000fe4000000000e */
[C---:B------:R-:W-:Y:S02]  /*2c40*/  PRMT R3, R0.reuse, 0x7632, R3 ;  /* 0x0000763200037816 */ /* 0x040fe40000000003 */
[----:B------:R-:W-:-:S07]  /*2c50*/  PRMT R12, R0, 0x7610, R12 ;  /* 0x00007610000c7816 */ /* 0x000fce000000000c */
.L_x_1879:
[----:B------:R-:W-:Y:S05]  /*2c60*/  BSYNC.RECONVERGENT B0 ;  /* 0x0000000000007941 */ /* 0x000fea0003800200 */
.L_x_1878:
        /* <DEDUP_REMOVED lines=8> */
[----:B------:R-:W-:Y:S01]  /*2cf0*/  IMAD.U32 R6, R28, 0x10000, RZ ;  /* 0x000100001c067824 */ /* 0x000fe200078e00ff */
[----:B------:R-:W-:Y:S01]  /*2d00*/  SHF.L.U32 R13, R13, 0x10, RZ ;  /* 0x000000100d0d7819 */ /* 0x000fe200000006ff */
[----:B------:R-:W-:Y:S01]  /*2d10*/  IMAD.U32 R0, R31, 0x10000, RZ ;  /* 0x000100001f007824 */ /* 0x000fe200078e00ff */
[----:B------:R-:W1:Y:S01]  /*2d20*/  F2F.BF16.F32 R4, R4 ;  /* 0x0000000400047304 */ /* 0x000e620000202000 */
[----:B------:R-:W-:Y:S01]  /*2d30*/  FMUL.FTZ R6, R6, R7 ;  /* 0x0000000706067220 */ /* 0x000fe20000410000 */
[----:B------:R-:W-:-:S02]  /*2d40*/  IMAD.U32 R7, R20, 0x10000, RZ ;  /* 0x0001000014077824 */ /* 0x000fc400078e00ff */
[----:B------:R-:W-:Y:S01]  /*2d50*/  FMUL.FTZ R0, R0, R27 ;  /* 0x0000001b00007220 */ /* 0x000fe20000410000 */
[----:B------:R-:W-:Y:S01]  /*2d60*/  IMAD.U32 R15, R15, 0x10000, RZ ;  /* 0x000100000f0f7824 */ /* 0x000fe200078e00ff */
[----:B------:R-:W-:Y:S01]  /*2d70*/  SHF.L.U32 R11, R3, 0x10, RZ ;  /* 0x00000010030b7819 */ /* 0x000fe200000006ff */
[----:B------:R-:W-:Y:S01]  /*2d80*/  IMAD.U32 R21, R21, 0x10000, RZ ;  /* 0x0001000015157824 */ /* 0x000fe200078e00ff */
[----:B------:R-:W2:Y:S01]  /*2d90*/  F2F.BF16.F32 R6, R6 ;  /* 0x0000000600067304 */ /* 0x000ea20000202000 */
[----:B------:R-:W-:Y:S02]  /*2da0*/  IMAD.U32 R8, R19, 0x10000, RZ ;  /* 0x0001000013087824 */ /* 0x000fe400078e00ff */
[----:B------:R-:W-:Y:S02]  /*2db0*/  IMAD.U32 R9, R14, 0x10000, RZ ;  /* 0x000100000e097824 */ /* 0x000fe400078e00ff */
[----:B------:R-:W-:Y:S01]  /*2dc0*/  IMAD.U32 R12, R12, 0x10000, RZ ;  /* 0x000100000c0c7824 */ /* 0x000fe200078e00ff */
[----:B-1----:R-:W-:-:S02]  /*2dd0*/  SHF.L.U32 R4, R4, 0x10, RZ ;  /* 0x0000001004047819 */ /* 0x002fc400000006ff */
[----:B------:R-:W1:Y:S03]  /*2de0*/  F2F.BF16.F32 R0, R0 ;  /* 0x0000000000007304 */ /* 0x000e660000202000 */
[----:B------:R-:W-:Y:S01]  /*2df0*/  FMUL.FTZ R4, R7, R4 ;  /* 0x0000000407047220 */ /* 0x000fe20000410000 */
[----:B--2---:R-:W-:-:S04]  /*2e00*/  SHF.L.U32 R6, R6, 0x10, RZ ;  /* 0x0000001006067819 */ /* 0x004fc800000006ff */
[----:B------:R-:W2:Y:S01]  /*2e10*/  F2F.BF16.F32 R5, R5 ;  /* 0x0000000500057304 */ /* 0x000ea20000202000 */
[----:B------:R-:W-:Y:S01]  /*2e20*/  FMUL.FTZ R6, R15, R6 ;  /* 0x000000060f067220 */ /* 0x000fe20000410000 */
[----:B-1----:R-:W-:-:S06]  /*2e30*/  SHF.L.U32 R0, R0, 0x10, RZ ;  /* 0x0000001000007819 */ /* 0x002fcc00000006ff */
[----:B------:R-:W1:Y:S01]  /*2e40*/  F2F.BF16.F32 R4, R4 ;  /* 0x0000000400047304 */ /* 0x000e620000202000 */
[----:B------:R-:W-:Y:S01]  /*2e50*/  FMUL.FTZ R0, R21, R0 ;  /* 0x0000000015007220 */ /* 0x000fe20000410000 */
[----:B--2---:R-:W-:-:S06]  /*2e60*/  SHF.L.U32 R5, R5, 0x10, RZ ;  /* 0x0000001005057819 */ /* 0x004fcc00000006ff */
        /* <DEDUP_REMOVED lines=8> */
[----:B-1----:R-:W-:-:S04]  /*2ef0*/  IMAD.U32 R0, R0, 0x10000, RZ ;  /* 0x0001000000007824 */ /* 0x002fc800078e00ff */
[----:B------:R-:W-:Y:S01]  /*2f00*/  FMUL.FTZ R0, R9, R0 ;  /* 0x0000000009007220 */ /* 0x000fe20000410000 */
[----:B--2---:R-:W-:-:S04]  /*2f10*/  IMAD.U32 R7, R5, 0x10000, RZ ;  /* 0x0001000005077824 */ /* 0x004fc800078e00ff */
[----:B------:R-:W-:Y:S01]  /*2f20*/  F2FP.BF16.F32.PACK_AB R0, R3, R0 ;  /* 0x000000000300723e */ /* 0x000fe200000010ff */
[----:B------:R-:W-:-:S03]  /*2f30*/  FMUL.FTZ R7, R12, R7 ;  /* 0x000000070c077220 */ /* 0x000fc60000410000 */
[C---:B------:R-:W-:Y:S02]  /*2f40*/  PRMT R29, R0.reuse, 0x7632, R29 ;  /* 0x00007632001d7816 */ /* 0x040fe4000000001d */
[----:B------:R-:W-:Y:S02]  /*2f50*/  PRMT R22, R0, 0x7610, R22 ;  /* 0x0000761000167816 */ /* 0x000fe40000000016 */
[----:B------:R-:W-:-:S04]  /*2f60*/  F2FP.BF16.F32.PACK_AB R7, R8, R7 ;  /* 0x000000070807723e */ /* 0x000fc800000010ff */
[C---:B------:R-:W-:Y:S02]  /*2f70*/  PRMT R24, R7.reuse, 0x7632, R24 ;  /* 0x0000763207187816 */ /* 0x040fe40000000018 */
[----:B------:R-:W-:Y:S01]  /*2f80*/  PRMT R19, R7, 0x7610, R19 ;  /* 0x0000761007137816 */ /* 0x000fe20000000013 */
[----:B------:R-:W-:Y:S06]  /*2f90*/  BRA `(.L_x_1859) ;  /* 0x000000a800d87947 */ /* 0x000fec0003800000 */
.L_x_1871:
[----:B------:R-:W-:-:S13]  /*2fa0*/  ISETP.NE.AND P0, PT, R24, 0x1, PT ;  /* 0x000000011800780c */ /* 0x000fda0003f05270 */
        /* <DEDUP_REMOVED lines=19> */
[----:B------:R-:W-:Y:S01]  /*30e0*/  MOV R5, R0 ;  /* 0x0000000000057202 */ /* 0x000fe20000000f00 */
[----:B------:R-:W-:Y:S01]  /*30f0*/  IMAD.MOV.U32 R4, RZ, RZ, R0 ;  /* 0x000000ffff047224 */ /* 0x000fe200078e0000 */
[----:B------:R-:W-:Y:S06]  /*3100*/  @P0 BRA `(.L_x_1882) ;  /* 0x0000000400fc0947 */ /* 0x000fec0003800000 */
[----:B------:R-:W-:Y:S01]  /*3110*/  BSSY.RECONVERGENT B1, `(.L_x_1883) ;  /* 0x0000070000017945 */ /* 0x000fe20003800200 */
        /* <DEDUP_REMOVED lines=13> */
[----:B------:R-:W-:-:S07]  /*31f0*/  IMAD.MOV.U32 R4, RZ, RZ, R0 ;  /* 0x000000ffff047224 */ /* 0x000fce00078e0000 */
.L_x_1884:
[----:B------:R-:W-:Y:S01]  /*3200*/  IMAD R24, R36, R7, RZ ;  /* 0x0000000724187224 */ /* 0x000fe200078e02ff */
[----:B------:R-:W-:-:S04]  /*3210*/  IADD3 R7, PT, PT, R7, R6, RZ ;  /* 0x0000000607077210 */ /* 0x000fc80007ffe0ff */
[----:B------:R-:W-:Y:S01]  /*3220*/  SHF.R.U32.HI R25, RZ, 0x2, R24 ;  /* 0x00000002ff197819 */ /* 0x000fe20000011618 */
[----:B------:R-:W-:Y:S02]  /*3230*/  IMAD R26, R36, R7, RZ ;  /* 0x00000007241a7224 */ /* 0x000fe400078e02ff */
[----:B------:R-:W-:Y:S02]  /*3240*/  IMAD.IADD R7, R7, 0x1, R6 ;  /* 0x0000000107077824 */ /* 0x000fe400078e0206 */
[----:B------:R-:W-:Y:S01]  /*3250*/  IMAD.WIDE.U32 R24, R25, 0x8, R22 ;  /* 0x0000000819187825 */ /* 0x000fe200078e0016 */
[----:B------:R-:W-:-:S03]  /*3260*/  SHF.R.U32.HI R27, RZ, 0x2, R26 ;  /* 0x00000002ff1b7819 */ /* 0x000fc6000001161a */
[----:B------:R-:W-:Y:S02]  /*3270*/  IMAD R28, R36, R7, RZ ;  /* 0x00000007241c7224 */ /* 0x000fe400078e02ff */
[----:B------:R-:W2:Y:S01]  /*3280*/  LDG.E.64 R24, desc[UR36][R24.64] ;  /* 0x0000002418187981 */ /* 0x000ea2000c1e1b00 */
[----:B------:R-:W-:Y:S01]  /*3290*/  IMAD.WIDE.U32 R26, R27, 0x8, R22 ;  /* 0x000000081b1a7825 */ /* 0x000fe200078e0016 */
[----:B------:R-:W-:Y:S02]  /*32a0*/  IADD3 R7, PT, PT, R7, R6, RZ ;  /* 0x0000000607077210 */ /* 0x000fe40007ffe0ff */
[----:B------:R-:W-:-:S03]  /*32b0*/  SHF.R.U32.HI R29, RZ, 0x2, R28 ;  /* 0x00000002ff1d7819 */ /* 0x000fc6000001161c */
[----:B------:R-:W3:Y:S01]  /*32c0*/  LDG.E.64 R26, desc[UR36][R26.64] ;  /* 0x000000241a1a7981 */ /* 0x000ee2000c1e1b00 */
[----:B------:R-:W-:Y:S02]  /*32d0*/  IMAD R30, R36, R7, RZ ;  /* 0x00000007241e7224 */ /* 0x000fe400078e02ff */
[----:B------:R-:W-:-:S03]  /*32e0*/  IMAD.WIDE.U32 R28, R29, 0x8, R22 ;  /* 0x000000081d1c7825 */ /* 0x000fc600078e0016 */
[----:B------:R-:W-:-:S03]  /*32f0*/  SHF.R.U32.HI R31, RZ, 0x2, R30 ;  /* 0x00000002ff1f7819 */ /* 0x000fc6000001161e */
[----:B------:R-:W4:Y:S02]  /*3300*/  LDG.E.64 R28, desc[UR36][R28.64] ;  /* 0x000000241c1c7981 */ /* 0x000f24000c1e1b00 */
[----:B------:R-:W-:-:S06]  /*3310*/  IMAD.WIDE.U32 R30, R31, 0x8, R22 ;  /* 0x000000081f1e7825 */ /* 0x000fcc00078e0016 */
[----:B------:R-:W5:Y:S01]  /*3320*/  LDG.E.64 R30, desc[UR36][R30.64] ;  /* 0x000000241e1e7981 */ /* 0x000f62000c1e1b00 */
[----:B------:R-:W-:Y:S01]  /*3330*/  IMAD.IADD R7, R7, 0x1, R6 ;  /* 0x0000000107077824 */ /* 0x000fe200078e0206 */
[----:B------:R-:W-:Y:S01]  /*3340*/  SHF.L.U32 R4, R4, 0x10, RZ ;  /* 0x0000001004047819 */ /* 0x000fe200000006ff */
[----:B------:R-:W-:Y:S01]  /*3350*/  IMAD.U32 R34, R3, 0x10000, RZ ;  /* 0x0001000003227824 */ /* 0x000fe200078e00ff */
[----:B------:R-:W-:Y:S01]  /*3360*/  SHF.L.U32 R32, R32, 0x10, RZ ;  /* 0x0000001020207819 */ /* 0x000fe200000006ff */
[----:B------:R-:W-:Y:S01]  /*3370*/  IMAD R37, R6, 0x3, R7 ;  /* 0x0000000306257824 */ /* 0x000fe200078e0207 */
[----:B------:R-:W-:Y:S01]  /*3380*/  SHF.L.U32 R39, R12, 0x10, RZ ;  /* 0x000000100c277819 */ /* 0x000fe200000006ff */
[----:B------:R-:W-:Y:S01]  /*3390*/  IMAD.U32 R0, R0, 0x10000, RZ ;  /* 0x0001000000007824 */ /* 0x000fe200078e00ff */
[----:B------:R-:W-:Y:S02]  /*33a0*/  SHF.L.U32 R19, R19, 0x10, RZ ;  /* 0x0000001013137819 */ /* 0x000fe400000006ff */
[----:B------:R-:W-:-:S02]  /*33b0*/  ISETP.GE.U32.AND P0, PT, R37, R44, PT ;  /* 0x0000002c2500720c */ /* 0x000fc40003f06070 */
[----:B------:R-:W-:Y:S02]  /*33c0*/  SHF.L.U32 R37, R20, 0x10, RZ ;  /* 0x0000001014257819 */ /* 0x000fe400000006ff */
[----:B------:R-:W-:Y:S02]  /*33d0*/  SHF.L.U32 R11, R11, 0x10, RZ ;  /* 0x000000100b0b7819 */ /* 0x000fe400000006ff */
[C---:B--2---:R-:W-:Y:S01]  /*33e0*/  PRMT R3, R24.reuse, 0x7632, R3 ;  /* 0x0000763218037816 */ /* 0x044fe20000000003 */
[----:B------:R-:W-:Y:S01]  /*33f0*/  IMAD.U32 R35, R25, 0x10000, RZ ;  /* 0x0001000019237824 */ /* 0x000fe200078e00ff */
[----:B------:R-:W-:-:S03]  /*3400*/  SHF.L.U32 R33, R24, 0x10, RZ ;  /* 0x0000001018217819 */ /* 0x000fc600000006ff */
[----:B------:R-:W-:Y:S02]  /*3410*/  IMAD.U32 R20, R3, 0x10000, RZ ;  /* 0x0001000003147824 */ /* 0x000fe400078e00ff */
[----:B------:R-:W-:Y:S01]  /*3420*/  FMUL.FTZ R0, R0, R35 ;  /* 0x0000002300007220 */ /* 0x000fe20000410000 */
[----:B------:R-:W-:Y:S01]  /*3430*/  FMUL.FTZ R4, R4, R33 ;  /* 0x0000002104047220 */ /* 0x000fe20000410000 */
[C---:B---3--:R-:W-:Y:S01]  /*3440*/  PRMT R3, R26.reuse, 0x7632, R3 ;  /* 0x000076321a037816 */ /* 0x048fe20000000003 */
[----:B------:R-:W-:Y:S01]  /*3450*/  IMAD.U32 R35, R21, 0x10000, RZ ;  /* 0x0001000015237824 */ /* 0x000fe200078e00ff */
[----:B------:R-:W-:Y:S01]  /*3460*/  SHF.L.U32 R33, R5, 0x10, RZ ;  /* 0x0000001005217819 */ /* 0x000fe200000006ff */
[----:B------:R-:W-:Y:S01]  /*3470*/  IMAD.U32 R21, R26, 0x10000, RZ ;  /* 0x000100001a157824 */ /* 0x000fe200078e00ff */
[----:B------:R-:W-:Y:S01]  /*3480*/  PRMT R5, R25, 0x7632, R5 ;  /* 0x0000763219057816 */ /* 0x000fe20000000005 */
[----:B------:R-:W-:Y:S01]  /*3490*/  IMAD.U32 R38, R3, 0x10000, RZ ;  /* 0x0001000003267824 */ /* 0x000fe200078e00ff */
[----:B------:R-:W-:Y:S01]  /*34a0*/  SHF.L.U32 R40, R27, 0x10, RZ ;  /* 0x000000101b287819 */ /* 0x000fe200000006ff */
[----:B------:R-:W-:Y:S01]  /*34b0*/  FMUL.FTZ R3, R33, R20 ;  /* 0x0000001421037220 */ /* 0x000fe20000410000 */
[----:B------:R-:W-:Y:S01]  /*34c0*/  IMAD.U32 R33, R15, 0x10000, RZ ;  /* 0x000100000f217824 */ /* 0x000fe200078e00ff */
[----:B------:R-:W-:Y:S01]  /*34d0*/  PRMT R15, R27, 0x7632, R15 ;  /* 0x000076321b0f7816 */ /* 0x000fe2000000000f */
[----:B------:R-:W-:Y:S01]  /*34e0*/  FMUL.FTZ R21, R32, R21 ;  /* 0x0000001520157220 */ /* 0x000fe20000410000 */
[----:B----4-:R-:W-:Y:S01]  /*34f0*/  PRMT R12, R28, 0x7632, R12 ;  /* 0x000076321c0c7816 */ /* 0x010fe2000000000c */
[----:B------:R-:W-:Y:S01]  /*3500*/  FMUL.FTZ R32, R35, R38 ;  /* 0x0000002623207220 */ /* 0x000fe20000410000 */
[----:B------:R-:W-:Y:S01]  /*3510*/  SHF.L.U32 R5, R5, 0x10, RZ ;  /* 0x0000001005057819 */ /* 0x000fe200000006ff */
[----:B------:R-:W-:Y:S01]  /*3520*/  FMUL.FTZ R20, R37, R40 ;  /* 0x0000002825147220 */ /* 0x000fe20000410000 */
[----:B------:R-:W-:Y:S01]  /*3530*/  SHF.L.U32 R35, R14, 0x10, RZ ;  /* 0x000000100e237819 */ /* 0x000fe200000006ff */
[----:B------:R-:W-:Y:S01]  /*3540*/  IMAD.U32 R14, R15, 0x10000, RZ ;  /* 0x000100000f0e7824 */ /* 0x000fe200078e00ff */
[----:B------:R-:W-:Y:S01]  /*3550*/  SHF.L.U32 R38, R12, 0x10, RZ ;  /* 0x000000100c267819 */ /* 0x000fe200000006ff */
[----:B------:R-:W-:-:S02]  /*3560*/  IMAD.U32 R37, R13, 0x10000, RZ ;  /* 0x000100000d257824 */ /* 0x000fc400078e00ff */
[----:B------:R-:W-:Y:S01]  /*3570*/  FMUL.FTZ R5, R34, R5 ;  /* 0x0000000522057220 */ /* 0x000fe20000410000 */
[----:B------:R-:W-:Y:S01]  /*3580*/  PRMT R13, R29, 0x7632, R13 ;  /* 0x000076321d0d7816 */ /* 0x000fe2000000000d */
[----:B------:R-:W-:Y:S01]  /*3590*/  FMUL.FTZ R15, R19, R14 ;  /* 0x0000000e130f7220 */ /* 0x000fe20000410000 */
[----:B------:R-:W-:Y:S01]  /*35a0*/  SHF.L.U32 R34, R28, 0x10, RZ ;  /* 0x000000101c227819 */ /* 0x000fe200000006ff */
[----:B------:R-:W-:Y:S01]  /*35b0*/  FMUL.FTZ R14, R35, R38 ;  /* 0x00000026230e7220 */ /* 0x000fe20000410000 */
[----:B------:R-:W-:Y:S01]  /*35c0*/  IMAD.U32 R40, R29, 0x10000, RZ ;  /* 0x000100001d287824 */ /* 0x000fe200078e00ff */
[----:B------:R-:W-:Y:S01]  /*35d0*/  SHF.L.U32 R35, R9, 0x10, RZ ;  /* 0x0000001009237819 */ /* 0x000fe200000006ff */
[----:B------:R-:W-:Y:S01]  /*35e0*/  IMAD.U32 R19, R10, 0x10000, RZ ;  /* 0x000100000a137824 */ /* 0x000fe200078e00ff */
[C---:B-----5:R-:W-:Y:S01]  /*35f0*/  PRMT R9, R30.reuse, 0x7632, R9 ;  /* 0x000076321e097816 */ /* 0x060fe20000000009 */
[----:B------:R-:W-:Y:S01]  /*3600*/  IMAD.U32 R42, R13, 0x10000, RZ ;  /* 0x000100000d2a7824 */ /* 0x000fe200078e00ff */
[----:B------:R-:W-:Y:S01]  /*3610*/  PRMT R10, R31, 0x7632, R10 ;  /* 0x000076321f0a7816 */ /* 0x000fe2000000000a */
[----:B------:R-:W-:Y:S01]  /*3620*/  FMUL.FTZ R13, R33, R34 ;  /* 0x00000022210d7220 */ /* 0x000fe20000410000 */
        /* <DEDUP_REMOVED lines=15> */
[----:B------:R-:W-:Y:S02]  /*3720*/  F2FP.BF16.F32.PACK_AB R20, R15, R20 ;  /* 0x000000140f14723e */ /* 0x000fe400000010ff */
[----:B------:R-:W-:Y:S02]  /*3730*/  F2FP.BF16.F32.PACK_AB R33, R33, R12 ;  /* 0x0000000c2121723e */ /* 0x000fe400000010ff */
[----:B------:R-:W-:Y:S02]  /*3740*/  F2FP.BF16.F32.PACK_AB R11, R11, R8 ;  /* 0x000000080b0b723e */ /* 0x000fe400000010ff */
[----:B------:R-:W-:Y:S02]  /*3750*/  F2FP.BF16.F32.PACK_AB R9, R10, R9 ;  /* 0x000000090a09723e */ /* 0x000fe400000010ff */
[C---:B------:R-:W-:Y:S02]  /*3760*/  PRMT R14, R13.reuse, 0x7632, R14 ;  /* 0x000076320d0e7816 */ /* 0x040fe4000000000e */
[----:B------:R-:W-:-:S02]  /*3770*/  PRMT R15, R13, 0x7610, R15 ;  /* 0x000076100d0f7816 */ /* 0x000fc4000000000f */
[----:B------:R-:W-:Y:S02]  /*3780*/  PRMT R5, R4, 0x7632, R5 ;  /* 0x0000763204057816 */ /* 0x000fe40000000005 */
[----:B------:R-:W-:Y:S02]  /*3790*/  PRMT R3, R0, 0x7632, R3 ;  /* 0x0000763200037816 */ /* 0x000fe40000000003 */
[----:B------:R-:W-:Y:S02]  /*37a0*/  PRMT R21, R32, 0x7632, R21 ;  /* 0x0000763220157816 */ /* 0x000fe40000000015 */
[----:B------:R-:W-:Y:S02]  /*37b0*/  PRMT R19, R20, 0x7632, R19 ;  /* 0x0000763214137816 */ /* 0x000fe40000000013 */
[C---:B------:R-:W-:Y:S02]  /*37c0*/  PRMT R12, R33.reuse, 0x7632, R12 ;  /* 0x00007632210c7816 */ /* 0x040fe4000000000c */
[----:B------:R-:W-:-:S02]  /*37d0*/  PRMT R13, R33, 0x7610, R13 ;  /* 0x00007610210d7816 */ /* 0x000fc4000000000d */
[----:B------:R-:W-:Y:S02]  /*37e0*/  PRMT R10, R11, 0x7632, R10 ;  /* 0x000076320b0a7816 */ /* 0x000fe4000000000a */
[----:B------:R-:W-:Y:S01]  /*37f0*/  PRMT R8, R9, 0x7632, R8 ;  /* 0x0000763209087816 */ /* 0x000fe20000000008 */
[----:B------:R-:W-:Y:S06]  /*3800*/  @!P0 BRA `(.L_x_1884) ;  /* 0xfffffff8007c8947 */ /* 0x000fec000383ffff */
[----:B------:R-:W-:Y:S05]  /*3810*/  BSYNC.RECONVERGENT B1 ;  /* 0x0000000000017941 */ /* 0x000fea0003800200 */
.L_x_1883:
[C---:B------:R-:W-:Y:S02]  /*3820*/  PRMT R40, R28.reuse, 0x7610, R40 ;  /* 0x000076101c287816 */ /* 0x040fe40000000028 */
[----:B------:R-:W-:Y:S02]  /*3830*/  PRMT R41, R28, 0x7632, R41 ;  /* 0x000076321c297816 */ /* 0x000fe40000000029 */
[C---:B------:R-:W-:Y:S02]  /*3840*/  PRMT R42, R29.reuse, 0x7610, R42 ;  /* 0x000076101d2a7816 */ /* 0x040fe4000000002a */
[----:B------:R-:W-:Y:S02]  /*3850*/  PRMT R43, R29, 0x7632, R43 ;  /* 0x000076321d2b7816 */ /* 0x000fe4000000002b */
[----:B------:R-:W-:Y:S02]  /*3860*/  PRMT R28, R30, 0x7610, R28 ;  /* 0x000076101e1c7816 */ /* 0x000fe4000000001c */
[----:B------:R-:W-:-:S02]  /*3870*/  PRMT R29, R31, 0x7610, R29 ;  /* 0x000076101f1d7816 */ /* 0x000fc4000000001d */
[----:B------:R-:W-:Y:S02]  /*3880*/  PRMT R33, R24, 0x7632, R33 ;  /* 0x0000763218217816 */ /* 0x000fe40000000021 */
[----:B------:R-:W-:Y:S02]  /*3890*/  PRMT R34, R25, 0x7632, R34 ;  /* 0x0000763219227816 */ /* 0x000fe40000000022 */
[C---:B------:R-:W-:Y:S02]  /*38a0*/  PRMT R35, R26.reuse, 0x7610, R35 ;  /* 0x000076101a237816 */ /* 0x040fe40000000023 */
[----:B------:R-:W-:Y:S02]  /*38b0*/  PRMT R37, R26, 0x7632, R37 ;  /* 0x000076321a257816 */ /* 0x000fe40000000025 */
[C---:B------:R-:W-:Y:S02]  /*38c0*/  PRMT R38, R27.reuse, 0x7610, R38 ;  /* 0x000076101b267816 */ /* 0x040fe40000000026 */
[----:B------:R-:W-:-:S02]  /*38d0*/  PRMT R39, R27, 0x7632, R39 ;  /* 0x000076321b277816 */ /* 0x000fc40000000027 */
[----:B------:R-:W-:Y:S02]  /*38e0*/  PRMT R30, R30, 0x7632, R30 ;  /* 0x000076321e1e7816 */ /* 0x000fe4000000001e */
[----:B------:R-:W-:-:S07]  /*38f0*/  PRMT R31, R31, 0x7632, R31 ;  /* 0x000076321f1f7816 */ /* 0x000fce000000001f */
.L_x_1882:
[----:B------:R-:W-:Y:S05]  /*3900*/  BSYNC.RECONVERGENT B0 ;  /* 0x0000000000007941 */ /* 0x000fea0003800200 */
.L_x_1881:
[----:B------:R-:W-:Y:S01]  /*3910*/  ISETP.GE.U32.AND P0, PT, R7, R44, PT ;  /* 0x0000002c0700720c */ /* 0x000fe20003f06070 */
[----:B------:R-:W-:-:S12]  /*3920*/  BSSY.RECONVERGENT B0, `(.L_x_1885) ;  /* 0x0000028000007945 */ /* 0x000fd80003800200 */
[----:B------:R-:W-:Y:S05]  /*3930*/  @P0 BRA `(.L_x_1886) ;  /* 0x0000000000980947 */ /* 0x000fea0003800000 */
[----:B------:R-:W-:-:S05]  /*3940*/  IMAD R24, R36, R7, RZ ;  /* 0x0000000724187224 */ /* 0x000fca00078e02ff */
[----:B------:R-:W-:-:S05]  /*3950*/  SHF.R.U32.HI R27, RZ, 0x2, R24 ;  /* 0x00000002ff1b7819 */ /* 0x000fca0000011618 */
[----:B------:R-:W-:-:S05]  /*3960*/  IMAD.WIDE.U32 R26, R27, 0x8, R22 ;  /* 0x000000081b1a7825 */ /* 0x000fca00078e0016 */
[----:B------:R-:W2:Y:S01]  /*3970*/  LDG.E.64 R24, desc[UR36][R26.64] ;  /* 0x000000241a187981 */ /* 0x000ea2000c1e1b00 */
[----:B------:R-:W-:-:S04]  /*3980*/  IADD3 R45, PT, PT, R7, R6, RZ ;  /* 0x00000006072d7210 */ /* 0x000fc80007ffe0ff */
[----:B------:R-:W-:Y:S02]  /*3990*/  ISETP.GE.U32.AND P1, PT, R45, R44, PT ;  /* 0x0000002c2d00720c */ /* 0x000fe40003f26070 */
[----:B--2---:R-:W-:Y:S02]  /*39a0*/  PRMT R33, R24, 0x7632, R33 ;  /* 0x0000763218217816 */ /* 0x004fe40000000021 */
[----:B------:R-:W-:-:S09]  /*39b0*/  PRMT R34, R25, 0x7632, R34 ;  /* 0x0000763219227816 */ /* 0x000fd20000000022 */
[----:B------:R-:W-:Y:S05]  /*39c0*/  @P1 BRA `(.L_x_1886) ;  /* 0x0000000000741947 */ /* 0x000fea0003800000 */
[----:B------:R-:W-:-:S05]  /*39d0*/  IMAD R26, R36, R45, RZ ;  /* 0x0000002d241a7224 */ /* 0x000fca00078e02ff */
        /* <DEDUP_REMOVED lines=10> */
[----:B------:R-:W-:-:S04]  /*3a80*/  IADD3 R27, PT, PT, R45, R6, RZ ;  /* 0x000000062d1b7210 */ /* 0x000fc80007ffe0ff */
[----:B------:R-:W-:-:S13]  /*3a90*/  ISETP.GE.U32.AND P1, PT, R27, R44, PT ;  /* 0x0000002c1b00720c */ /* 0x000fda0003f26070 */
[C---:B------:R-:W-:Y:S02]  /*3aa0*/  @!P1 IMAD R26, R36.reuse, R27, RZ ;  /* 0x0000001b241a9224 */ /* 0x040fe400078e02ff */
[----:B------:R-:W-:-:S03]  /*3ab0*/  IMAD R36, R36, R45, RZ ;  /* 0x0000002d24247224 */ /* 0x000fc600078e02ff */
[----:B------:R-:W-:Y:S02]  /*3ac0*/  @!P1 SHF.R.U32.HI R27, RZ, 0x2, R26 ;  /* 0x00000002ff1b9819 */ /* 0x000fe4000001161a */
[----:B------:R-:W-:-:S03]  /*3ad0*/  SHF.R.U32.HI R41, RZ, 0x2, R36 ;  /* 0x00000002ff297819 */ /* 0x000fc60000011624 */
        /* <DEDUP_REMOVED lines=12> */
.L_x_1886:
[----:B------:R-:W-:Y:S05]  /*3ba0*/  BSYNC.RECONVERGENT B0 ;  /* 0x0000000000007941 */ /* 0x000fea0003800200 */
.L_x_1885:
        /* <DEDUP_REMOVED lines=8> */
[----:B------:R-:W-:Y:S01]  /*3c30*/  IMAD.IADD R23, R7, 0x1, R6 ;  /* 0x0000000107177824 */ /* 0x000fe200078e0206 */
[----:B------:R-:W-:Y:S01]  /*3c40*/  SHF.L.U32 R34, R34, 0x10, RZ ;  /* 0x0000001022227819 */ /* 0x000fe200000006ff */
[----:B------:R-:W-:Y:S02]  /*3c50*/  IMAD.U32 R0, R0, 0x10000, RZ ;  /* 0x0001000000007824 */ /* 0x000fe400078e00ff */
[----:B------:R-:W-:Y:S01]  /*3c60*/  FMUL.FTZ R5, R5, R22 ;  /* 0x0000001605057220 */ /* 0x000fe20000410000 */
[----:B------:R-:W-:Y:S01]  /*3c70*/  IMAD.U32 R3, R3, 0x10000, RZ ;  /* 0x0001000003037824 */ /* 0x000fe200078e00ff */
[----:B------:R-:W-:Y:S01]  /*3c80*/  ISETP.GE.U32.AND P0, PT, R23, R44, PT ;  /* 0x0000002c1700720c */ /* 0x000fe20003f06070 */
[----:B------:R-:W-:-:S02]  /*3c90*/  FMUL.FTZ R0, R0, R25 ;  /* 0x0000001900007220 */ /* 0x000fc40000410000 */
[----:B------:R-:W-:Y:S01]  /*3ca0*/  FMUL.FTZ R3, R3, R34 ;  /* 0x0000002203037220 */ /* 0x000fe20000410000 */
[----:B------:R-:W-:-:S04]  /*3cb0*/  F2FP.BF16.F32.PACK_AB R4, R5, R4 ;  /* 0x000000040504723e */ /* 0x000fc800000010ff */
[----:B------:R-:W-:Y:S02]  /*3cc0*/  F2FP.BF16.F32.PACK_AB R0, R3, R0 ;  /* 0x000000000300723e */ /* 0x000fe400000010ff */
        /* <DEDUP_REMOVED lines=39> */
[----:B------:R-:W-:Y:S02]  /*3f40*/  PRMT R14, R15, 0x7632, R14 ;  /* 0x000076320f0e7816 */ /* 0x000fe4000000000e */
        /* <DEDUP_REMOVED lines=16> */
[----:B------:R-:W-:Y:S02]  /*4050*/  PRMT R10, R11, 0x7632, R10 ;  /* 0x000076320b0a7816 */ /* 0x000fe4000000000a */
[C---:B------:R-:W-:Y:S02]  /*4060*/  PRMT R8, R6.reuse, 0x7632, R8 ;  /* 0x0000763206087816 */ /* 0x040fe40000000008 */
[----:B------:R-:W-:-:S07]  /*4070*/  PRMT R9, R6, 0x7610, R9 ;  /* 0x0000761006097816 */ /* 0x000fce0000000009 */
.L_x_1888:
[----:B------:R-:W-:Y:S05]  /*4080*/  BSYNC.RECONVERGENT B0 ;  /* 0x0000000000007941 */ /* 0x000fea0003800200 */
.L_x_1887:
        /* <DEDUP_REMOVED lines=13> */
[----:B------:R-:W-:Y:S01]  /*4160*/  SHF.L.U32 R7, R14, 0x10, RZ ;  /* 0x000000100e077819 */ /* 0x000fe200000006ff */
[----:B------:R-:W-:Y:S01]  /*4170*/  FMUL.FTZ R3, R3, R6 ;  /* 0x0000000603037220 */ /* 0x000fe20000410000 */
[----:B------:R-:W-:Y:S01]  /*4180*/  SHF.L.U32 R6, R13, 0x10, RZ ;  /* 0x000000100d067819 */ /* 0x000fe200000006ff */
[----:B------:R-:W-:Y:S01]  /*4190*/  IMAD.U32 R13, R10, 0x10000, RZ ;  /* 0x000100000a0d7824 */ /* 0x000fe200078e00ff */
[----:B------:R-:W-:Y:S01]  /*41a0*/  SHF.L.U32 R12, R12, 0x10, RZ ;  /* 0x000000100c0c7819 */ /* 0x000fe200000006ff */
[----:B------:R-:W-:Y:S01]  /*41b0*/  IMAD.U32 R8, R8, 0x10000, RZ ;  /* 0x0001000008087824 */ /* 0x000fe200078e00ff */
[----:B------:R-:W2:Y:S01]  /*41c0*/  F2F.BF16.F32 R5, R5 ;  /* 0x0000000500057304 */ /* 0x000ea20000202000 */
[----:B------:R-:W-:-:S02]  /*41d0*/  SHF.L.U32 R11, R11, 0x10, RZ ;  /* 0x000000100b0b7819 */ /* 0x000fc400000006ff */
[----:B------:R-:W-:Y:S01]  /*41e0*/  SHF.L.U32 R9, R9, 0x10, RZ ;  /* 0x0000001009097819 */ /* 0x000fe200000006ff */
[----:B-1----:R-:W-:-:S04]  /*41f0*/  IMAD.U32 R4, R4, 0x10000, RZ ;  /* 0x0001000004047824 */ /* 0x002fc800078e00ff */
[----:B------:R-:W1:Y:S01]  /*4200*/  F2F.BF16.F32 R0, R0 ;  /* 0x0000000000007304 */ /* 0x000e620000202000 */
[----:B------:R-:W-:Y:S01]  /*4210*/  FMUL.FTZ R4, R15, R4 ;  /* 0x000000040f047220 */ /* 0x000fe20000410000 */
[----:B--2---:R-:W-:-:S06]  /*4220*/  IMAD.U32 R5, R5, 0x10000, RZ ;  /* 0x0001000005057824 */ /* 0x004fcc00078e00ff */
[----:B------:R-:W2:Y:S01]  /*4230*/  F2F.BF16.F32 R3, R3 ;  /* 0x0000000300037304 */ /* 0x000ea20000202000 */
[----:B------:R-:W-:Y:S01]  /*4240*/  FMUL.FTZ R5, R6, R5 ;  /* 0x0000000506057220 */ /* 0x000fe20000410000 */
[----:B-1----:R-:W-:-:S06]  /*4250*/  IMAD.U32 R0, R0, 0x10000, RZ ;  /* 0x0001000000007824 */ /* 0x002fcc00078e00ff */
[----:B------:R-:W1:Y:S01]  /*4260*/  F2F.BF16.F32 R4, R4 ;  /* 0x0000000400047304 */ /* 0x000e620000202000 */
[----:B------:R-:W-:Y:S01]  /*4270*/  FMUL.FTZ R0, R7, R0 ;  /* 0x0000000007007220 */ /* 0x000fe20000410000 */
[----:B--2---:R-:W-:-:S06]  /*4280*/  IMAD.U32 R3, R3, 0x10000, RZ ;  /* 0x0001000003037824 */ /* 0x004fcc00078e00ff */
        /* <DEDUP_REMOVED lines=19> */
.L_x_1880:
[----:B------:R-:W1:Y:S01]  /*43c0*/  LDCU UR4, c[0x0][0x390] ;  /* 0x00007200ff0477ac */ /* 0x000e620008000800 */
[----:B------:R-:W2:Y:S01]  /*43d0*/  LDC.U16 R0, c[0x0][0x382] ;  /* 0x0000e080ff007b82 */ /* 0x000ea20000000400 */
[----:B------:R-:W-:Y:S01]  /*43e0*/  BSSY.RECONVERGENT B0, `(.L_x_1889) ;  /* 0x000046d000007945 */ /* 0x000fe20003800200 */
[----:B------:R-:W-:Y:S01]  /*43f0*/  IMAD.MOV.U32 R31, RZ, RZ, R7 ;  /* 0x000000ffff1f7224 */ /* 0x000fe200078e0007 */
[----:B-1----:R-:W-:-:S05]  /*4400*/  MOV R46, UR4 ;  /* 0x00000004002e7c02 */ /* 0x002fca0008000f00 */
[----:B------:R-:W-:Y:S01]  /*4410*/  IMAD R5, R46, 0x3, R7 ;  /* 0x000000032e057824 */ /* 0x000fe200078e0207 */
[-C--:B--2---:R-:W-:Y:S01]  /*4420*/  MOV R3, R0.reuse ;  /* 0x0000000000037202 */ /* 0x084fe20000000f00 */
[--C-:B------:R-:W-:Y:S01]  /*4430*/  IMAD.MOV.U32 R7, RZ, RZ, R0.reuse ;  /* 0x000000ffff077224 */ /* 0x100fe200078e0000 */
[----:B------:R-:W-:Y:S01]  /*4440*/  MOV R4, R0 ;  /* 0x0000000000047202 */ /* 0x000fe20000000f00 */
[--C-:B------:R-:W-:Y:S01]  /*4450*/  IMAD.MOV.U32 R9, RZ, RZ, R0.reuse ;  /* 0x000000ffff097224 */ /* 0x100fe200078e0000 */
[----:B------:R-:W-:Y:S01]  /*4460*/  ISETP.GE.U32.AND P0, PT, R5, R44, PT ;  /* 0x0000002c0500720c */ /* 0x000fe20003f06070 */
        /* <DEDUP_REMOVED lines=9> */
[----:B------:R-:W-:-:S02]  /*4500*/  MOV R14, R0 ;  /* 0x00000000000e7202 */ /* 0x000fc40000000f00 */
[----:B------:R-:W-:Y:S01]  /*4510*/  MOV R19, R0 ;  /* 0x0000000000137202 */ /* 0x000fe20000000f00 */
[----:B------:R-:W-:Y:S06]  /*4520*/  @P0 BRA `(.L_x_1890) ;  /* 0x0000004400600947 */ /* 0x000fec0003800000 */
[----:B------:R-:W-:-:S13]  /*4530*/  ISETP.NE.AND P0, PT, R24, RZ, PT ;  /* 0x000000ff1800720c */ /* 0x000fda0003f05270 */
[----:B------:R1:W5:Y:S01]  /*4540*/  @!P0 LDG.E.64 R26, desc[UR36][R22.64] ;  /* 0x00000024161a8981 */ /* 0x000362000c1e1b00 */
[----:B------:R-:W-:Y:S01]  /*4550*/  VIADD R24, R24, 0xffffffff ;  /* 0xffffffff18187836 */ /* 0x000fe20000000000 */
[-C--:B------:R-:W-:Y:S01]  /*4560*/  MOV R3, R0.reuse ;  /* 0x0000000000037202 */ /* 0x080fe20000000f00 */
[--C-:B------:R-:W-:Y:S01]  /*4570*/  IMAD.MOV.U32 R5, RZ, RZ, R0.reuse ;  /* 0x000000ffff057224 */ /* 0x100fe200078e0000 */
[-C--:B------:R-:W-:Y:S01]  /*4580*/  MOV R4, R0.reuse ;  /* 0x0000000000047202 */ /* 0x080fe20000000f00 */
[--C-:B------:R-:W-:Y:S01]  /*4590*/  IMAD.MOV.U32 R7, RZ, RZ, R0.reuse ;  /* 0x000000ffff077224 */ /* 0x100fe200078e0000 */
[----:B------:R-:W-:Y:S01]  /*45a0*/  VIMNMX.U32 R25, PT, PT, R24, 0x18, PT ;  /* 0x0000001818197848 */ /* 0x000fe20003fe0000 */
        /* <DEDUP_REMOVED lines=9> */
[-C--:B------:R-:W-:Y:S01]  /*4640*/  MOV R14, R0.reuse ;  /* 0x00000000000e7202 */ /* 0x080fe20000000f00 */
[----:B------:R-:W-:Y:S01]  /*4650*/  VIADD R25, R25, 0x1 ;  /* 0x0000000119197836 */ /* 0x000fe20000000000 */
[----:B-1----:R-:W-:-:S07]  /*4660*/  MOV R19, R0 ;  /* 0x0000000000137202 */ /* 0x002fce0000000f00 */
.L_x_1896:
[----:B------:R-:W1:Y:S01]  /*4670*/  LDCU UR4, c[0x0][0x390] ;  /* 0x00007200ff0477ac */ /* 0x000e620008000800 */
[C---:B-----5:R-:W-:Y:S02]  /*4680*/  @!P0 PRMT R28, R26.reuse, 0x7610, R28 ;  /* 0x000076101a1c8816 */ /* 0x060fe4000000001c */
[----:B------:R-:W-:Y:S02]  /*4690*/  @!P0 PRMT R43, R26, 0x7632, R43 ;  /* 0x000076321a2b8816 */ /* 0x000fe4000000002b */
[C---:B------:R-:W-:Y:S02]  /*46a0*/  @!P0 PRMT R29, R27.reuse, 0x7610, R29 ;  /* 0x000076101b1d8816 */ /* 0x040fe4000000001d */
[C---:B------:R-:W-:Y:S02]  /*46b0*/  @!P0 PRMT R45, R27.reuse, 0x7632, R45 ;  /* 0x000076321b2d8816 */ /* 0x040fe4000000002d */
[C---:B------:R-:W-:Y:S02]  /*46c0*/  @!P0 PRMT R41, R27.reuse, 0x7632, R41 ;  /* 0x000076321b298816 */ /* 0x040fe40000000029 */
[----:B------:R-:W-:-:S02]  /*46d0*/  @!P0 PRMT R42, R27, 0x7610, R42 ;  /* 0x000076101b2a8816 */ /* 0x000fc4000000002a */
[C---:B------:R-:W-:Y:S02]  /*46e0*/  @!P0 PRMT R39, R26.reuse, 0x7632, R39 ;  /* 0x000076321a278816 */ /* 0x040fe40000000027 */
[C---:B------:R-:W-:Y:S02]  /*46f0*/  @!P0 PRMT R40, R26.reuse, 0x7610, R40 ;  /* 0x000076101a288816 */ /* 0x040fe40000000028 */
[C---:B------:R-:W-:Y:S02]  /*4700*/  @!P0 PRMT R37, R27.reuse, 0x7632, R37 ;  /* 0x000076321b258816 */ /* 0x040fe40000000025 */
[----:B------:R-:W-:Y:S02]  /*4710*/  @!P0 PRMT R38, R27, 0x7610, R38 ;  /* 0x000076101b268816 */ /* 0x000fe40000000026 */
[C---:B------:R-:W-:Y:S02]  /*4720*/  @!P0 PRMT R35, R26.reuse, 0x7632, R35 ;  /* 0x000076321a238816 */ /* 0x040fe40000000023 */
[----:B------:R-:W-:-:S02]  /*4730*/  @!P0 PRMT R36, R26, 0x7610, R36 ;  /* 0x000076101a248816 */ /* 0x000fc40000000024 */
[C---:B------:R-:W-:Y:S02]  /*4740*/  @!P0 PRMT R33, R27.reuse, 0x7632, R33 ;  /* 0x000076321b218816 */ /* 0x040fe40000000021 */
[----:B------:R-:W-:Y:S02]  /*4750*/  @!P0 PRMT R34, R27, 0x7610, R34 ;  /* 0x000076101b228816 */ /* 0x000fe40000000022 */
[C---:B------:R-:W-:Y:S02]  /*4760*/  @!P0 PRMT R30, R26.reuse, 0x7632, R30 ;  /* 0x000076321a1e8816 */ /* 0x040fe4000000001e */
[----:B------:R-:W-:Y:S01]  /*4770*/  @!P0 PRMT R32, R26, 0x7610, R32 ;  /* 0x000076101a208816 */ /* 0x000fe20000000020 */
[----:B01----:R-:W-:Y:S06]  /*4780*/  @!P0 BRA `(.L_x_1891) ;  /* 0x0000003c00ac8947 */ /* 0x003fec0003800000 */
[----:B------:R-:W1:Y:S01]  /*4790*/  LDCU.64 UR30, c[0x0][0x3c8] ;  /* 0x00007900ff1e77ac */ /* 0x000e620008000a00 */
[----:B------:R-:W-:Y:S01]  /*47a0*/  HFMA2 R30, -RZ, RZ, 0, 0 ;  /* 0x00000000ff1e7431 */ /* 0x000fe200000001ff */
[----:B------:R-:W-:Y:S01]  /*47b0*/  ISETP.NE.AND P1, PT, R24, RZ, PT ;  /* 0x000000ff1800720c */ /* 0x000fe20003f25270 */
[----:B------:R-:W2:Y:S01]  /*47c0*/  LDCU UR76, c[0x0][0x3d0] ;  /* 0x00007a00ff4c77ac */ /* 0x000ea20008000800 */
[----:B------:R-:W3:Y:S01]  /*47d0*/  LDCU UR5, c[0x0][0x4f4] ;  /* 0x00009e80ff0577ac */ /* 0x000ee20008000800 */
[----:B------:R-:W4:Y:S01]  /*47e0*/  LDCU UR75, c[0x0][0x3d4] ;  /* 0x00007a80ff4b77ac */ /* 0x000f220008000800 */
[----:B------:R-:W0:Y:S01]  /*47f0*/  LDCU UR74, c[0x0][0x4f8] ;  /* 0x00009f00ff4a77ac */ /* 0x000e220008000800 */
[----:B-1----:R-:W-:Y:S01]  /*4800*/  IMAD.HI.U32 R28, R31, UR31, R30 ;  /* 0x0000001f1f1c7c27 */ /* 0x002fe2000f8e001e */
[----:B------:R-:W1:Y:S04]  /*4810*/  LDCU UR73, c[0x0][0x3e8] ;  /* 0x00007d00ff4977ac */ /* 0x000e680008000800 */
[----:B--2---:R-:W-:Y:S01]  /*4820*/  SHF.R.U32.HI R32, RZ, UR76, R28 ;  /* 0x0000004cff207c19 */ /* 0x004fe2000801161c */
[----:B------:R-:W2:Y:S04]  /*4830*/  LDCU UR72, c[0x0][0x4fc] ;  /* 0x00009f80ff4877ac */ /* 0x000ea80008000800 */
[----:B------:R-:W-:Y:S01]  /*4840*/  IMAD.MOV R30, RZ, RZ, -R32 ;  /* 0x000000ffff1e7224 */ /* 0x000fe200078e0a20 */
[----:B------:R-:W0:Y:S03]  /*4850*/  LDCU UR71, c[0x0][0x3ec] ;  /* 0x00007d80ff4777ac */ /* 0x000e260008000800 */
[----:B------:R-:W-:Y:S01]  /*4860*/  IMAD R30, R30, UR30, R31 ;  /* 0x0000001e1e1e7c24 */ /* 0x000fe2000f8e021f */
[----:B------:R-:W0:Y:S03]  /*4870*/  LDCU UR70, c[0x0][0x500] ;  /* 0x0000a000ff4677ac */ /* 0x000e260008000800 */
[----:B---3--:R-:W-:Y:S01]  /*4880*/  IMAD R30, R30, UR5, RZ ;  /* 0x000000051e1e7c24 */ /* 0x008fe2000f8e02ff */
[----:B------:R-:W3:Y:S01]  /*4890*/  LDCU UR69, c[0x0][0x400] ;  /* 0x00008000ff4577ac */ /* 0x000ee20008000800 */
        /* <DEDUP_REMOVED lines=48> */
[----:B-1234-:R-:W-:Y:S05]  /*4ba0*/  @!P1 BRA `(.L_x_1892) ;  /* 0x0000000c00949947 */ /* 0x01efea0003800000 */
        /* <DEDUP_REMOVED lines=18> */
[----:B------:R-:W-:Y:S02]  /*4cd0*/  HFMA2 R28, -RZ, RZ, 0, 0 ;  /* 0x00000000ff1c7431 */ /* 0x000fe400000001ff */
[----:B------:R-:W-:Y:S01]  /*4ce0*/  IMAD.MOV.U32 R29, RZ, RZ, R32 ;  /* 0x000000ffff1d7224 */ /* 0x000fe200078e0020 */
[----:B------:R-:W-:Y:S02]  /*4cf0*/  ISETP.NE.AND P2, PT, R25, 0x4, PT ;  /* 0x000000041900780c */ /* 0x000fe40003f45270 */
        /* <DEDUP_REMOVED lines=192> */
[----:B------:R-:W-:Y:S02]  /*5900*/  HFMA2 R32, -RZ, RZ, 0, 0 ;  /* 0x00000000ff207431 */ /* 0x000fe400000001ff */
[----:B------:R-:W-:-:S09]  /*5910*/  IMAD.MOV.U32 R33, RZ, RZ, R35 ;  /* 0x000000ffff217224 */ /* 0x000fd200078e0023 */
[----:B------:R-:W1:Y:S01]  /*5920*/  @P2 LDC.64 R28, c[0x0][0x4e8] ;  /* 0x00013a00ff1c2b82 */ /* 0x000e620000000a00 */
[----:B0-----:R-:W-:-:S07]  /*5930*/  IMAD.HI.U32 R32, R35, UR52, R32 ;  /* 0x0000003423207c27 */ /* 0x001fce000f8e0020 */
[----:B------:R-:W0:Y:S01]  /*5940*/  @P2 LDC R36, c[0x0][0x4f0] ;  /* 0x00013c00ff242b82 */ /* 0x000e220000000800 */
[----:B------:R-:W-:Y:S02]  /*5950*/  SHF.R.U32.HI R33, RZ, UR53, R32 ;  /* 0x00000035ff217c19 */ /* 0x000fe40008011620 */
[----:B------:R-:W-:-:S05]  /*5960*/  @P2 MOV R32, RZ ;  /* 0x000000ff00202202 */ /* 0x000fca0000000f00 */
[----:B------:R-:W2:Y:S01]  /*5970*/  @P2 LDC R37, c[0x0][0x554] ;  /* 0x00015500ff252b82 */ /* 0x000ea20000000800 */
[--C-:B------:R-:W-:Y:S02]  /*5980*/  IMAD.MOV R34, RZ, RZ, -R33.reuse ;  /* 0x000000ffff227224 */ /* 0x100fe400078e0a21 */
[----:B-1----:R-:W-:-:S05]  /*5990*/  @P2 IMAD.HI.U32 R29, R33, R29, R32 ;  /* 0x0000001d211d2227 */ /* 0x002fca00078e0020 */
[----:B0-----:R-:W-:Y:S01]  /*59a0*/  @P2 SHF.R.U32.HI R32, RZ, R36, R29 ;  /* 0x00000024ff202219 */ /* 0x001fe2000001161d */
[----:B------:R-:W-:-:S03]  /*59b0*/  IMAD R29, R34, UR27, R35 ;  /* 0x0000001b221d7c24 */ /* 0x000fc6000f8e0223 */
[----:B------:R-:W-:Y:S01]  /*59c0*/  @P2 IADD3 R35, PT, PT, -R32, RZ, RZ ;  /* 0x000000ff20232210 */ /* 0x000fe20007ffe1ff */
[----:B------:R-:W-:-:S04]  /*59d0*/  IMAD R30, R29, UR28, R30 ;  /* 0x0000001c1d1e7c24 */ /* 0x000fc8000f8e021e */
[----:B------:R-:W-:-:S04]  /*59e0*/  @P2 IMAD R33, R35, R28, R33 ;  /* 0x0000001c23212224 */ /* 0x000fc800078e0221 */
[----:B--2---:R-:W-:-:S07]  /*59f0*/  @P2 IMAD R30, R33, R37, R30 ;  /* 0x00000025211e2224 */ /* 0x004fce00078e021e */
.L_x_1892:
[----:B------:R-:W-:-:S04]  /*5a00*/  LOP3.LUT R29, R30, 0xfffffff8, RZ, 0xc0, !PT ;  /* 0xfffffff81e1d7812 */ /* 0x000fc800078ec0ff */
[----:B------:R-:W-:-:S05]  /*5a10*/  IADD3 R28, P2, PT, R29, R22, RZ ;  /* 0x000000161d1c7210 */ /* 0x000fca0007f5e0ff */
[----:B------:R-:W-:-:S06]  /*5a20*/  IMAD.X R29, RZ, RZ, R23, P2 ;  /* 0x000000ffff1d7224 */ /* 0x000fcc00010e0617 */
[----:B------:R-:W2:Y:S01]  /*5a30*/  LDG.E.64 R28, desc[UR36][R28.64] ;  /* 0x000000241c1c7981 */ /* 0x000ea2000c1e1b00 */
[----:B------:R-:W-:Y:S01]  /*5a40*/  IADD3 R41, PT, PT, R31, UR4, RZ ;  /* 0x000000041f297c10 */ /* 0x000fe2000fffe0ff */
[----:B------:R-:W-:-:S04]  /*5a50*/  IMAD.MOV.U32 R40, RZ, RZ, RZ ;  /* 0x000000ffff287224 */ /* 0x000fc800078e00ff */
[----:B------:R-:W-:-:S05]  /*5a60*/  IMAD.HI.U32 R30, R41, UR31, R40 ;  /* 0x0000001f291e7c27 */ /* 0x000fca000f8e0028 */
[----:B------:R-:W-:-:S04]  /*5a70*/  SHF.R.U32.HI R37, RZ, UR76, R30 ;  /* 0x0000004cff257c19 */ /* 0x000fc8000801161e */
[----:B------:R-:W-:-:S05]  /*5a80*/  IADD3 R35, PT, PT, -R37, RZ, RZ ;  /* 0x000000ff25237210 */ /* 0x000fca0007ffe1ff */
[----:B------:R-:W-:-:S04]  /*5a90*/  IMAD R35, R35, UR30, R41 ;  /* 0x0000001e23237c24 */ /* 0x000fc8000f8e0229 */
[----:B------:R-:W-:Y:S01]  /*5aa0*/  IMAD R35, R35, UR5, RZ ;  /* 0x0000000523237c24 */ /* 0x000fe2000f8e02ff */
[C---:B--2---:R-:W-:Y:S02]  /*5ab0*/  PRMT R32, R28.reuse, 0x7610, R32 ;  /* 0x000076101c207816 */ /* 0x044fe40000000020 */
[----:B------:R-:W-:Y:S02]  /*5ac0*/  PRMT R30, R28, 0x7632, R30 ;  /* 0x000076321c1e7816 */ /* 0x000fe4000000001e */
[C---:B------:R-:W-:Y:S02]  /*5ad0*/  PRMT R34, R29.reuse, 0x7610, R34 ;  /* 0x000076101d227816 */ /* 0x040fe40000000022 */
[----:B------:R-:W-:Y:S01]  /*5ae0*/  PRMT R33, R29, 0x7632, R33 ;  /* 0x000076321d217816 */ /* 0x000fe20000000021 */
[----:B------:R-:W-:Y:S06]  /*5af0*/  @!P1 BRA `(.L_x_1893) ;  /* 0x0000000c00689947 */ /* 0x000fec0003800000 */
        /* <DEDUP_REMOVED lines=202> */
[----:B------:R-:W-:Y:S01]  /*67a0*/  MOV R36, RZ ;  /* 0x000000ff00247202 */ /* 0x000fe20000000f00 */
[----:B------:R-:W-:-:S10]  /*67b0*/  IMAD.MOV.U32 R37, RZ, RZ, R39 ;  /* 0x000000ffff257224 */ /* 0x000fd400078e0027 */
        /* <DEDUP_REMOVED lines=14> */
.L_x_1893:
        /* <DEDUP_REMOVED lines=234> */
.L_x_1894:
        /* <DEDUP_REMOVED lines=234> */
.L_x_1895:
[----:B------:R-:W-:-:S04]  /*85e0*/  LOP3.LUT R43, R43, 0xfffffff8, RZ, 0xc0, !PT ;  /* 0xfffffff82b2b7812 */ /* 0x000fc800078ec0ff */
[----:B------:R-:W-:-:S05]  /*85f0*/  IADD3 R46, P1, PT, R43, R22, RZ ;  /* 0x000000162b2e7210 */ /* 0x000fca0007f3e0ff */
[----:B------:R-:W-:-:S05]  /*8600*/  IMAD.X R47, RZ, RZ, R23, P1 ;  /* 0x000000ffff2f7224 */ /* 0x000fca00008e0617 */
[----:B------:R-:W2:Y:S02]  /*8610*/  LDG.E.64 R28, desc[UR36][R46.64] ;  /* 0x000000242e1c7981 */ /* 0x000ea4000c1e1b00 */
[----:B--2---:R-:W-:Y:S02]  /*8620*/  PRMT R43, R28, 0x7632, R43 ;  /* 0x000076321c2b7816 */ /* 0x004fe4000000002b */
[----:B------:R-:W-:-:S07]  /*8630*/  PRMT R45, R29, 0x7632, R45 ;  /* 0x000076321d2d7816 */ /* 0x000fce000000002d */
.L_x_1891:
[----:B------:R-:W-:Y:S01]  /*8640*/  IMAD.U32 R44, R15, 0x10000, RZ ;  /* 0x000100000f2c7824 */ /* 0x000fe200078e00ff */
[----:B------:R-:W-:Y:S01]  /*8650*/  SHF.L.U32 R19, R19, 0x10, RZ ;  /* 0x0000001013137819 */ /* 0x000fe200000006ff */
        /* <DEDUP_REMOVED lines=11> */
[----:B------:R-:W-:Y:S01]  /*8710*/  FMUL.FTZ R12, R46, R51 ;  /* 0x000000332e0c7220 */ /* 0x000fe20000410000 */
[----:B------:R-:W1:Y:S01]  /*8720*/  LDCU UR5, c[0x0][0x388] ;  /* 0x00007100ff0577ac */ /* 0x000e620008000800 */
[----:B------:R-:W-:Y:S01]  /*8730*/  FMUL.FTZ R14, R14, R47 ;  /* 0x0000002f0e0e7220 */ /* 0x000fe20000410000 */
        /* <DEDUP_REMOVED lines=14> */
[----:B------:R-:W-:Y:S01]  /*8820*/  MOV R46, UR4 ;  /* 0x00000004002e7c02 */ /* 0x000fe20008000f00 */
        /* <DEDUP_REMOVED lines=10> */
[----:B------:R-:W-:Y:S02]  /*88d0*/  IMAD R31, R46, 0x4, R31 ;  /* 0x000000042e1f7824 */ /* 0x000fe400078e021f */
[----:B------:R-:W-:Y:S01]  /*88e0*/  FMUL.FTZ R7, R44, R5 ;  /* 0x000000052c077220 */ /* 0x000fe20000410000 */
[----:B------:R-:W-:Y:S01]  /*88f0*/  FMUL.FTZ R5, R48, R49 ;  /* 0x0000003130057220 */ /* 0x000fe20000410000 */
[----:B-1----:R-:W-:Y:S01]  /*8900*/  MOV R44, UR5 ;  /* 0x00000005002c7c02 */ /* 0x002fe20008000f00 */
[----:B------:R-:W-:Y:S02]  /*8910*/  IMAD R49, R46, 0x3, R31 ;  /* 0x000000032e317824 */ /* 0x000fe400078e021f */
[----:B------:R-:W-:Y:S01]  /*8920*/  FMUL.FTZ R4, R4, R47 ;  /* 0x0000002f04047220 */ /* 0x000fe20000410000 */
[----:B------:R-:W-:Y:S01]  /*8930*/  SHF.L.U32 R0, R0, 0x10, RZ ;  /* 0x0000001000007819 */ /* 0x000fe200000006ff */
[----:B------:R-:W-:Y:S01]  /*8940*/  IMAD.U32 R47, R29, 0x10000, RZ ;  /* 0x000100001d2f7824 */ /* 0x000fe200078e00ff */
[----:B------:R-:W-:Y:S01]  /*8950*/  SHF.L.U32 R3, R3, 0x10, RZ ;  /* 0x0000001003037819 */ /* 0x000fe200000006ff */
[----:B------:R-:W-:Y:S01]  /*8960*/  IMAD.U32 R48, R45, 0x10000, RZ ;  /* 0x000100002d307824 */ /* 0x000fe200078e00ff */
[----:B------:R-:W-:Y:S01]  /*8970*/  ISETP.GE.U32.AND P1, PT, R49, R44, PT ;  /* 0x0000002c3100720c */ /* 0x000fe20003f26070 */
        /* <DEDUP_REMOVED lines=10> */
[----:B------:R-:W-:Y:S02]  /*8a20*/  PRMT R20, R19, 0x7632, R20 ;  /* 0x0000763213147816 */ /* 0x000fe40000000014 */
[----:B------:R-:W-:Y:S02]  /*8a30*/  PRMT R15, R14, 0x7632, R15 ;  /* 0x000076320e0f7816 */ /* 0x000fe4000000000f */
[----:B------:R-:W-:Y:S02]  /*8a40*/  PRMT R13, R12, 0x7632, R13 ;  /* 0x000076320c0d7816 */ /* 0x000fe4000000000d */
[----:B------:R-:W-:Y:S02]  /*8a50*/  PRMT R11, R10, 0x7632, R11 ;  /* 0x000076320a0b7816 */ /* 0x000fe4000000000b */
[----:B------:R-:W-:Y:S02]  /*8a60*/  PRMT R9, R8, 0x7632, R9 ;  /* 0x0000763208097816 */ /* 0x000fe40000000009 */
[----:B------:R-:W-:-:S02]  /*8a70*/  PRMT R7, R6, 0x7632, R7 ;  /* 0x0000763206077816 */ /* 0x000fc40000000007 */
[----:B------:R-:W-:Y:S02]  /*8a80*/  PRMT R5, R4, 0x7632, R5 ;  /* 0x0000763204057816 */ /* 0x000fe40000000005 */
[----:B------:R-:W-:Y:S01]  /*8a90*/  PRMT R3, R0, 0x7632, R3 ;  /* 0x0000763200037816 */ /* 0x000fe20000000003 */
[----:B------:R-:W-:Y:S06]  /*8aa0*/  @!P1 BRA `(.L_x_1896) ;  /* 0xffffffb800f09947 */ /* 0x000fec000383ffff */
.L_x_1890:
[----:B0-----:R-:W-:Y:S05]  /*8ab0*/  BSYNC.RECONVERGENT B0 ;  /* 0x0000000000007941 */ /* 0x001fea0003800200 */
.L_x_1889:
[----:B------:R-:W-:Y:S01]  /*8ac0*/  ISETP.GE.U32.AND P0, PT, R31, R44, PT ;  /* 0x0000002c1f00720c */ /* 0x000fe20003f06070 */
[----:B------:R-:W-:-:S12]  /*8ad0*/  BSSY.RECONVERGENT B0, `(.L_x_1897) ;  /* 0x0000483000007945 */ /* 0x000fd80003800200 */
[----:B------:R-:W-:Y:S05]  /*8ae0*/  @P0 BRA `(.L_x_1898) ;  /* 0x0000004800040947 */ /* 0x000fea0003800000 */
[----:B------:R-:W0:Y:S02]  /*8af0*/  LDC R22, c[0x0][0x3c4] ;  /* 0x0000f100ff167b82 */ /* 0x000e240000000800 */
[C---:B0-----:R-:W-:Y:S01]  /*8b00*/  ISETP.NE.AND P0, PT, R22.reuse, RZ, PT ;  /* 0x000000ff1600720c */ /* 0x041fe20003f05270 */
[----:B------:R-:W-:Y:S01]  /*8b10*/  VIADD R27, R22, 0xffffffff ;  /* 0xffffffff161b7836 */ /* 0x000fe20000000000 */
[----:B------:R-:W-:-:S04]  /*8b20*/  CS2R R22, SRZ ;  /* 0x0000000000167805 */ /* 0x000fc8000001ff00 */
[----:B------:R-:W-:-:S04]  /*8b30*/  VIMNMX.U32 R26, PT, PT, R27, 0x18, PT ;  /* 0x000000181b1a7848 */ /* 0x000fc80003fe0000 */
[----:B------:R-:W-:-:S03]  /*8b40*/  IADD3 R26, PT, PT, R26, 0x1, RZ ;  /* 0x000000011a1a7810 */ /* 0x000fc60007ffe0ff */
[----:B------:R-:W-:Y:S05]  /*8b50*/  @!P0 BRA `(.L_x_1899) ;  /* 0x00000010004c8947 */ /* 0x000fea0003800000 */
        /* <DEDUP_REMOVED lines=273> */
.L_x_1900:
[----:B------:R-:W-:Y:S02]  /*9c70*/  SHF.R.U32.HI R22, RZ, 0x3, R30 ;  /* 0x00000003ff167819 */ /* 0x000fe4000001161e */
[----:B------:R-:W-:-:S07]  /*9c80*/  MOV R23, RZ ;  /* 0x000000ff00177202 */ /* 0x000fce0000000f00 */
.L_x_1899:
[----:B------:R-:W0:Y:S02]  /*9c90*/  LDCU.64 UR4, c[0x0][0x750] ;  /* 0x0000ea00ff0477ac */ /* 0x000e240008000a00 */
[----:B0-----:R-:W-:-:S04]  /*9ca0*/  IADD3 R47, P1, PT, R21, UR4, RZ ;  /* 0x00000004152f7c10 */ /* 0x001fc8000ff3e0ff */
[----:B------:R-:W-:Y:S02]  /*9cb0*/  IADD3.X R21, PT, PT, RZ, UR5, RZ, P1, !PT ;  /* 0x00000005ff157c10 */ /* 0x000fe40008ffe4ff */
[----:B------:R-:W-:-:S04]  /*9cc0*/  LEA R48, P1, R22, R47, 0x3 ;  /* 0x0000002f16307211 */ /* 0x000fc800078218ff */
[----:B------:R-:W-:-:S05]  /*9cd0*/  LEA.HI.X R49, R22, R21, R23, 0x3, P1 ;  /* 0x0000001516317211 */ /* 0x000fca00008f1c17 */
        /* <DEDUP_REMOVED lines=8> */
[----:B------:R-:W-:Y:S01]  /*9d60*/  CS2R R36, SRZ ;  /* 0x0000000000247805 */ /* 0x000fe2000001ff00 */
[----:B------:R-:W-:Y:S06]  /*9d70*/  @!P0 BRA `(.L_x_1901) ;  /* 0x00000010004c8947 */ /* 0x000fec0003800000 */
[----:B------:R-:W0:Y:S01]  /*9d80*/  LDCU.64 UR6, c[0x0][0x3c8] ;  /* 0x00007900ff0677ac */ /* 0x000e220008000a00 */
[----:B------:R-:W-:Y:S01]  /*9d90*/  HFMA2 R24, -RZ, RZ, 0, 0 ;  /* 0x00000000ff187431 */ /* 0x000fe200000001ff */
[----:B------:R-:W-:Y:S01]  /*9da0*/  ISETP.NE.AND P1, PT, R27, RZ, PT ;  /* 0x000000ff1b00720c */ /* 0x000fe20003f25270 */
[----:B------:R-:W1:Y:S01]  /*9db0*/  LDCU UR4, c[0x0][0x3d0] ;  /* 0x00007a00ff0477ac */ /* 0x000e620008000800 */
[----:B------:R-:W2:Y:S02]  /*9dc0*/  LDCU UR5, c[0x0][0x4f4] ;  /* 0x00009e80ff0577ac */ /* 0x000ea40008000800 */
        /* <DEDUP_REMOVED lines=268> */
.L_x_1902:
[----:B------:R-:W-:Y:S01]  /*ae90*/  SHF.R.U32.HI R36, RZ, 0x3, R35 ;  /* 0x00000003ff247819 */ /* 0x000fe20000011623 */
[----:B------:R-:W-:-:S07]  /*aea0*/  IMAD.MOV.U32 R37, RZ, RZ, RZ ;  /* 0x000000ffff257224 */ /* 0x000fce00078e00ff */
.L_x_1901:
[----:B------:R-:W-:-:S04]  /*aeb0*/  LEA R22, P1, R36, R47, 0x3 ;  /* 0x0000002f24167211 */ /* 0x000fc800078218ff */
[----:B------:R-:W-:-:S06]  /*aec0*/  LEA.HI.X R23, R36, R21, R37, 0x3, P1 ;  /* 0x0000001524177211 */ /* 0x000fcc00008f1c25 */
        /* <DEDUP_REMOVED lines=283> */
.L_x_1904:
[----:B------:R-:W-:Y:S02]  /*c080*/  SHF.R.U32.HI R40, RZ, 0x3, R39 ;  /* 0x00000003ff287819 */ /* 0x000fe40000011627 */
[----:B------:R-:W-:-:S07]  /*c090*/  MOV R41, RZ ;  /* 0x000000ff00297202 */ /* 0x000fce0000000f00 */
.L_x_1903:
        /* <DEDUP_REMOVED lines=285> */
.L_x_1906:
[----:B------:R-:W-:Y:S02]  /*d270*/  SHF.R.U32.HI R22, RZ, 0x3, R27 ;  /* 0x00000003ff167819 */ /* 0x000fe4000001161b */
[----:B------:R-:W-:-:S07]  /*d280*/  MOV R23, RZ ;  /* 0x000000ff00177202 */ /* 0x000fce0000000f00 */
.L_x_1905:
[----:B------:R-:W-:-:S04]  /*d290*/  LEA R24, P0, R22, R47, 0x3 ;  /* 0x0000002f16187211 */ /* 0x000fc800078018ff */
[----:B------:R-:W-:-:S05]  /*d2a0*/  LEA.HI.X R25, R22, R21, R23, 0x3, P0 ;  /* 0x0000001516197211 */ /* 0x000fca00000f1c17 */
[----:B------:R-:W2:Y:S02]  /*d2b0*/  LDG.E.64 R22, desc[UR36][R24.64] ;  /* 0x0000002418167981 */ /* 0x000ea4000c1e1b00 */
[C---:B--2---:R-:W-:Y:S02]  /*d2c0*/  PRMT R28, R22.reuse, 0x7610, R28 ;  /* 0x00007610161c7816 */ /* 0x044fe4000000001c */
[----:B------:R-:W-:Y:S02]  /*d2d0*/  PRMT R43, R22, 0x7632, R43 ;  /* 0x00007632162b7816 */ /* 0x000fe4000000002b */
[C---:B------:R-:W-:Y:S02]  /*d2e0*/  PRMT R29, R23.reuse, 0x7610, R29 ;  /* 0x00007610171d7816 */ /* 0x040fe4000000001d */
[----:B------:R-:W-:-:S07]  /*d2f0*/  PRMT R45, R23, 0x7632, R45 ;  /* 0x00007632172d7816 */ /* 0x000fce000000002d */
.L_x_1898:
[----:B------:R-:W-:Y:S05]  /*d300*/  BSYNC.RECONVERGENT B0 ;  /* 0x0000000000007941 */ /* 0x000fea0003800200 */
.L_x_1897:
[----:B------:R-:W-:Y:S01]  /*d310*/  ISETP.GE.U32.AND P0, PT, R31, R44, PT ;  /* 0x0000002c1f00720c */ /* 0x000fe20003f06070 */
[----:B------:R-:W-:-:S12]  /*d320*/  BSSY.RECONVERGENT B0, `(.L_x_1907) ;  /* 0x000004b000007945 */ /* 0x000fd80003800200 */
[----:B------:R-:W-:Y:S05]  /*d330*/  @P0 BRA `(.L_x_1908) ;  /* 0x0000000400240947 */ /* 0x000fea0003800000 */
[----:B------:R-:W-:Y:S01]  /*d340*/  IADD3 R25, PT, PT, R31, R46, RZ ;  /* 0x0000002e1f197210 */ /* 0x000fe20007ffe0ff */
[----:B------:R-:W-:Y:S01]  /*d350*/  IMAD.U32 R19, R19, 0x10000, RZ ;  /* 0x0001000013137824 */ /* 0x000fe200078e00ff */
[----:B------:R-:W-:Y:S01]  /*d360*/  SHF.L.U32 R32, R32, 0x10, RZ ;  /* 0x0000001020207819 */ /* 0x000fe200000006ff */
[----:B------:R-:W-:Y:S01]  /*d370*/  IMAD.U32 R21, R30, 0x10000, RZ ;  /* 0x000100001e157824 */ /* 0x000fe200078e00ff */
[----:B------:R-:W-:Y:S01]  /*d380*/  ISETP.GE.U32.AND P0, PT, R25, R44, PT ;  /* 0x0000002c1900720c */ /* 0x000fe20003f06070 */
[----:B------:R-:W-:Y:S01]  /*d390*/  IMAD.U32 R15, R15, 0x10000, RZ ;  /* 0x000100000f0f7824 */ /* 0x000fe200078e00ff */
[----:B------:R-:W-:Y:S01]  /*d3a0*/  SHF.L.U32 R20, R20, 0x10, RZ ;  /* 0x0000001014147819 */ /* 0x000fe200000006ff */
[----:B------:R-:W-:Y:S01]  /*d3b0*/  FMUL.FTZ R19, R19, R32 ;  /* 0x0000002013137220 */ /* 0x000fe20000410000 */
[----:B------:R-:W-:Y:S02]  /*d3c0*/  SHF.L.U32 R14, R14, 0x10, RZ ;  /* 0x000000100e0e7819 */ /* 0x000fe400000006ff */
[----:B------:R-:W-:Y:S01]  /*d3d0*/  SHF.L.U32 R23, R34, 0x10, RZ ;  /* 0x0000001022177819 */ /* 0x000fe200000006ff */
[----:B------:R-:W-:Y:S01]  /*d3e0*/  FMUL.FTZ R20, R20, R21 ;  /* 0x0000001514147220 */ /* 0x000fe20000410000 */
[----:B------:R-:W-:-:S03]  /*d3f0*/  SHF.L.U32 R22, R33, 0x10, RZ ;  /* 0x0000001021167819 */ /* 0x000fc600000006ff */
[----:B------:R-:W-:Y:S01]  /*d400*/  FMUL.FTZ R14, R14, R23 ;  /* 0x000000170e0e7220 */ /* 0x000fe20000410000 */
[----:B------:R-:W-:Y:S01]  /*d410*/  F2FP.BF16.F32.PACK_AB R19, R20, R19 ;  /* 0x000000131413723e */ /* 0x000fe200000010ff */
[----:B------:R-:W-:-:S03]  /*d420*/  FMUL.FTZ R15, R15, R22 ;  /* 0x000000160f0f7220 */ /* 0x000fc60000410000 */
[----:B------:R-:W-:Y:S02]  /*d430*/  PRMT R20, R19, 0x7632, R20 ;  /* 0x0000763213147816 */ /* 0x000fe40000000014 */
[----:B------:R-:W-:-:S04]  /*d440*/  F2FP.BF16.F32.PACK_AB R14, R15, R14 ;  /* 0x0000000e0f0e723e */ /* 0x000fc800000010ff */
        /* <DEDUP_REMOVED lines=48> */
[----:B------:R-:W-:Y:S01]  /*d750*/  SHF.L.U32 R24, R45, 0x10, RZ ;  /* 0x000000102d187819 */ /* 0x000fe200000006ff */
[----:B------:R-:W-:Y:S02]  /*d760*/  FMUL.FTZ R5, R5, R22 ;  /* 0x0000001605057220 */ /* 0x000fe40000410000 */
[----:B------:R-:W-:-:S02]  /*d770*/  FMUL.FTZ R0, R0, R29 ;  /* 0x0000001d00007220 */ /* 0x000fc40000410000 */
[----:B------:R-:W-:Y:S01]  /*d780*/  FMUL.FTZ R3, R3, R24 ;  /* 0x0000001803037220 */ /* 0x000fe20000410000 */
[----:B------:R-:W-:-:S04]  /*d790*/  F2FP.BF16.F32.PACK_AB R4, R5, R4 ;  /* 0x000000040504723e */ /* 0x000fc800000010ff */
[----:B------:R-:W-:Y:S02]  /*d7a0*/  F2FP.BF16.F32.PACK_AB R0, R3, R0 ;  /* 0x000000000300723e */ /* 0x000fe400000010ff */
[----:B------:R-:W-:Y:S02]  /*d7b0*/  PRMT R5, R4, 0x7632, R5 ;  /* 0x0000763204057816 */ /* 0x000fe40000000005 */
[----:B------:R-:W-:-:S07]  /*d7c0*/  PRMT R3, R0, 0x7632, R3 ;  /* 0x0000763200037816 */ /* 0x000fce0000000003 */
.L_x_1908:
[----:B------:R-:W-:Y:S05]  /*d7d0*/  BSYNC.RECONVERGENT B0 ;  /* 0x0000000000007941 */ /* 0x000fea0003800200 */
.L_x_1907:
[----:B------:R-:W-:Y:S01]  /*d7e0*/  SHF.L.U32 R19, R19, 0x10, RZ ;  /* 0x0000001013137819 */ /* 0x000fe200000006ff */
[----:B------:R-:W-:Y:S01]  /*d7f0*/  IMAD.U32 R12, R12, 0x10000, RZ ;  /* 0x000100000c0c7824 */ /* 0x000fe200078e00ff */
[----:B------:R-:W-:Y:S01]  /*d800*/  SHF.L.U32 R20, R20, 0x10, RZ ;  /* 0x0000001014147819 */ /* 0x000fe200000006ff */
[----:B------:R-:W-:Y:S01]  /*d810*/  IMAD.U32 R14, R14, 0x10000, RZ ;  /* 0x000100000e0e7824 */ /* 0x000fe200078e00ff */
[----:B------:R-:W-:Y:S01]  /*d820*/  SHF.L.U32 R13, R13, 0x10, RZ ;  /* 0x000000100d0d7819 */ /* 0x000fe200000006ff */
[----:B------:R-:W-:Y:S01]  /*d830*/  FMUL.FTZ R12, R19, R12 ;  /* 0x0000000c130c7220 */ /* 0x000fe20000410000 */
[----:B------:R-:W-:Y:S01]  /*d840*/  SHF.L.U32 R19, R10, 0x10, RZ ;  /* 0x000000100a137819 */ /* 0x000fe200000006ff */
[----:B------:R-:W-:Y:S01]  /*d850*/  IMAD.U32 R10, R11, 0x10000, RZ ;  /* 0x000100000b0a7824 */ /* 0x000fe200078e00ff */
[----:B------:R-:W-:Y:S01]  /*d860*/  SHF.L.U32 R15, R15, 0x10, RZ ;  /* 0x000000100f0f7819 */ /* 0x000fe200000006ff */
[----:B------:R-:W-:Y:S01]  /*d870*/  FMUL.FTZ R13, R20, R13 ;  /* 0x0000000d140d7220 */ /* 0x000fe20000410000 */
[----:B------:R-:W-:Y:S01]  /*d880*/  SHF.L.U32 R11, R8, 0x10, RZ ;  /* 0x00000010080b7819 */ /* 0x000fe200000006ff */
[----:B------:R-:W-:Y:S01]  /*d890*/  FMUL.FTZ R14, R14, R19 ;  /* 0x000000130e0e7220 */ /* 0x000fe20000410000 */
[----:B------:R-:W0:Y:S01]  /*d8a0*/  F2F.BF16.F32 R12, R12 ;  /* 0x0000000c000c7304 */ /* 0x000e220000202000 */
[----:B------:R-:W-:Y:S01]  /*d8b0*/  FMUL.FTZ R10, R15, R10 ;  /* 0x0000000a0f0a7220 */ /* 0x000fe20000410000 */
[----:B------:R-:W-:Y:S01]  /*d8c0*/  IMAD.U32 R8, R9, 0x10000, RZ ;  /* 0x0001000009087824 */ /* 0x000fe200078e00ff */
[----:B------:R-:W-:Y:S01]  /*d8d0*/  SHF.L.U32 R7, R7, 0x10, RZ ;  /* 0x0000001007077819 */ /* 0x000fe200000006ff */
[----:B------:R-:W-:Y:S01]  /*d8e0*/  IMAD.U32 R4, R4, 0x10000, RZ ;  /* 0x0001000004047824 */ /* 0x000fe200078e00ff */
[----:B------:R-:W-:Y:S01]  /*d8f0*/  SHF.L.U32 R9, R6, 0x10, RZ ;  /* 0x0000001006097819 */ /* 0x000fe200000006ff */
[----:B------:R-:W-:Y:S01]  /*d900*/  IMAD.U32 R6, R3, 0x10000, RZ ;  /* 0x0001000003067824 */ /* 0x000fe200078e00ff */
[----:B------:R-:W-:Y:S01]  /*d910*/  SHF.L.U32 R5, R5, 0x10, RZ ;  /* 0x0000001005057819 */ /* 0x000fe200000006ff */
[----:B------:R-:W1:Y:S01]  /*d920*/  F2F.BF16.F32 R13, R13 ;  /* 0x0000000d000d7304 */ /* 0x000e620000202000 */
[----:B0-----:R-:W-:-:S07]  /*d930*/  SHF.L.U32 R12, R12, 0x10, RZ ;  /* 0x000000100c0c7819 */ /* 0x001fce00000006ff */
[----:B------:R-:W0:Y:S01]  /*d940*/  F2F.BF16.F32 R10, R10 ;  /* 0x0000000a000a7304 */ /* 0x000e220000202000 */
[----:B------:R-:W-:Y:S01]  /*d950*/  FMUL.FTZ R11, R12, R11 ;  /* 0x0000000b0c0b7220 */ /* 0x000fe20000410000 */
[----:B-1----:R-:W-:-:S06]  /*d960*/  SHF.L.U32 R13, R13, 0x10, RZ ;  /* 0x000000100d0d7819 */ /* 0x002fcc00000006ff */
[----:B------:R-:W1:Y:S01]  /*d970*/  F2F.BF16.F32 R14, R14 ;  /* 0x0000000e000e7304 */ /* 0x000e620000202000 */
[----:B------:R-:W-:Y:S01]  /*d980*/  FMUL.FTZ R8, R13, R8 ;  /* 0x000000080d087220 */ /* 0x000fe20000410000 */
[----:B------:R-:W-:Y:S02]  /*d990*/  SHF.L.U32 R13, R0, 0x10, RZ ;  /* 0x00000010000d7819 */ /* 0x000fe400000006ff */
[----:B0-----:R-:W-:-:S04]  /*d9a0*/  SHF.L.U32 R10, R10, 0x10, RZ ;  /* 0x000000100a0a7819 */ /* 0x001fc800000006ff */
[----:B------:R-:W0:Y:S01]  /*d9b0*/  F2F.BF16.F32 R11, R11 ;  /* 0x0000000b000b7304 */ /* 0x000e220000202000 */
[----:B------:R-:W-:Y:S01]  /*d9c0*/  FMUL.FTZ R7, R10, R7 ;  /* 0x000000070a077220 */ /* 0x000fe20000410000 */
[----:B-1----:R-:W-:-:S06]  /*d9d0*/  IMAD.U32 R14, R14, 0x10000, RZ ;  /* 0x000100000e0e7824 */ /* 0x002fcc00078e00ff */
[----:B------:R-:W1:Y:S01]  /*d9e0*/  F2F.BF16.F32 R8, R8 ;  /* 0x0000000800087304 */ /* 0x000e620000202000 */
[----:B------:R-:W-:Y:S01]  /*d9f0*/  FMUL.FTZ R9, R14, R9 ;  /* 0x000000090e097220 */ /* 0x000fe20000410000 */
[----:B0-----:R-:W-:-:S06]  /*da00*/  SHF.L.U32 R11, R11, 0x10, RZ ;  /* 0x000000100b0b7819 */ /* 0x001fcc00000006ff */
[----:B------:R-:W0:Y:S01]  /*da10*/  F2F.BF16.F32 R7, R7 ;  /* 0x0000000700077304 */ /* 0x000e220000202000 */
[----:B------:R-:W-:Y:S01]  /*da20*/  FMUL.FTZ R4, R11, R4 ;  /* 0x000000040b047220 */ /* 0x000fe20000410000 */
[----:B-1----:R-:W-:-:S06]  /*da30*/  SHF.L.U32 R8, R8, 0x10, RZ ;  /* 0x0000001008087819 */ /* 0x002fcc00000006ff */
[----:B------:R-:W1:Y:S01]  /*da40*/  F2F.BF16.F32 R9, R9 ;  /* 0x0000000900097304 */ /* 0x000e620000202000 */
[----:B------:R-:W-:Y:S01]  /*da50*/  FMUL.FTZ R5, R8, R5 ;  /* 0x0000000508057220 */ /* 0x000fe20000410000 */
[----:B0-----:R-:W-:-:S04]  /*da60*/  SHF.L.U32 R3, R7, 0x10, RZ ;  /* 0x0000001007037819 */ /* 0x001fc800000006ff */
[----:B------:R-:W-:Y:S01]  /*da70*/  F2FP.BF16.F32.PACK_AB R4, R5, R4 ;  /* 0x000000040504723e */ /* 0x000fe200000010ff */
[----:B------:R-:W-:-:S03]  /*da80*/  FMUL.FTZ R3, R3, R6 ;  /* 0x0000000603037220 */ /* 0x000fc60000410000 */
[C---:B------:R-:W-:Y:S01]  /*da90*/  PRMT R29, R4.reuse, 0x7632, R29 ;  /* 0x00007632041d7816 */ /* 0x040fe2000000001d */
[----:B-1----:R-:W-:Y:S01]  /*daa0*/  IMAD.U32 R0, R9, 0x10000, RZ ;  /* 0x0001000009007824 */ /* 0x002fe200078e00ff */
[----:B------:R-:W-:-:S03]  /*dab0*/  PRMT R22, R4, 0x7610, R22 ;  /* 0x0000761004167816 */ /* 0x000fc60000000016 */
[----:B------:R-:W-:-:S05]  /*dac0*/  FMUL.FTZ R0, R0, R13 ;  /* 0x0000000d00007220 */ /* 0x000fca0000410000 */
[----:B------:R-:W-:-:S04]  /*dad0*/  F2FP.BF16.F32.PACK_AB R0, R3, R0 ;  /* 0x000000000300723e */ /* 0x000fc800000010ff */
[C---:B------:R-:W-:Y:S02]  /*dae0*/  PRMT R24, R0.reuse, 0x7632, R24 ;  /* 0x0000763200187816 */ /* 0x040fe40000000018 */
[----:B------:R-:W-:-:S07]  /*daf0*/  PRMT R19, R0, 0x7610, R19 ;  /* 0x0000761000137816 */ /* 0x000fce0000000013 */
.L_x_1859:
[----:B------:R-:W-:Y:S05]  /*db00*/  BSYNC.RECONVERGENT B6 ;  /* 0x0000000000067941 */ /* 0x000fea0003800200 */
.L_x_1858:
[----:B------:R-:W1:Y:S02]  /*db10*/  LDCU UR4, c[0x0][0x3a0] ;  /* 0x00007400ff0477ac */ /* 0x000e640008000800 */
[----:B-1----:R-:W-:-:S09]  /*db20*/  UISETP.NE.AND UP0, UPT, UR4, URZ, UPT ;  /* 0x000000ff0400728c */ /* 0x002fd2000bf05270 */
[----:B------:R-:W-:Y:S05]  /*db30*/  BRA.U !UP0, `(.L_x_1909) ;  /* 0x0000000108d07547 */ /* 0x000fea000b800000 */
[----:B------:R-:W1:Y:S01]  /*db40*/  S2R R4, SR_CgaCtaId ;  /* 0x0000000000047919 */ /* 0x000e620000008800 */
[----:B------:R-:W2:Y:S01]  /*db50*/  LDC R11, c[0x0][0x360] ;  /* 0x0000d800ff0b7b82 */ /* 0x000ea20000000800 */
[----:B------:R-:W-:Y:S02]  /*db60*/  MOV R0, 0x400 ;  /* 0x0000040000007802 */ /* 0x000fe40000000f00 */
[----:B------:R-:W-:Y:S02]  /*db70*/  PRMT R5, R19, 0x5410, R24 ;  /* 0x0000541013057816 */ /* 0x000fe40000000018 */
[----:B------:R-:W-:-:S03]  /*db80*/  IADD3 R3, PT, PT, R0, 0x10, RZ ;  /* 0x0000001000037810 */ /* 0x000fc60007ffe0ff */
[----:B------:R-:W3:Y:S01]  /*db90*/  LDC R12, c[0x0][0x364] ;  /* 0x0000d900ff0c7b82 */ /* 0x000ee20000000800 */
[----:B--2---:R-:W-:Y:S01]  /*dba0*/  IMAD R0, R17, R11, R2 ;  /* 0x0000000b11007224 */ /* 0x004fe200078e0202 */
[----:B-1----:R-:W-:Y:S02]  /*dbb0*/  LEA R3, R4, R3, 0x18 ;  /* 0x0000000304037211 */ /* 0x002fe400078ec0ff */
[----:B------:R-:W-:Y:S02]  /*dbc0*/  PRMT R4, R22, 0x5410, R29 ;  /* 0x0000541016047816 */ /* 0x000fe4000000001d */
[----:B---3--:R-:W-:Y:S01]  /*dbd0*/  ISETP.GE.U32.AND P0, PT, R12, 0x2, PT ;  /* 0x000000020c00780c */ /* 0x008fe20003f06070 */
[----:B------:R-:W-:-:S05]  /*dbe0*/  IMAD R0, R0, 0x8, R3 ;  /* 0x0000000800007824 */ /* 0x000fca00078e0203 */
[----:B------:R1:W-:Y:S07]  /*dbf0*/  STS.64 [R0], R4 ;  /* 0x0000000400007388 */ /* 0x0003ee0000000a00 */
[----:B------:R-:W-:Y:S05]  /*dc00*/  @!P0 BRA `(.L_x_1909) ;  /* 0x00000000009c8947 */ /* 0x000fea0003800000 */
[----:B-1----:R-:W-:-:S07]  /*dc10*/  MOV R4, R12 ;  /* 0x0000000c00047202 */ /* 0x002fce0000000f00 */
.L_x_1912:
        /* <DEDUP_REMOVED lines=9> */
[----:B------:R-:W-:Y:S01]  /*dcb0*/  IMAD R4, R5, R11, R2 ;  /* 0x0000000b05047224 */ /* 0x000fe200078e0202 */
[----:B------:R-:W-:Y:S01]  /*dcc0*/  SHF.L.U32 R29, R29, 0x10, RZ ;  /* 0x000000101d1d7819 */ /* 0x000fe200000006ff */
[----:B------:R-:W-:Y:S01]  /*dcd0*/  IMAD.U32 R22, R22, 0x10000, RZ ;  /* 0x0001000016167824 */ /* 0x000fe200078e00ff */
[----:B------:R-:W-:Y:S01]  /*dce0*/  SHF.L.U32 R19, R19, 0x10, RZ ;  /* 0x0000001013137819 */ /* 0x000fe200000006ff */
[----:B------:R-:W-:Y:S01]  /*dcf0*/  IMAD R4, R4, 0x8, R3 ;  /* 0x0000000804047824 */ /* 0x000fe200078e0203 */
[----:B------:R-:W-:-:S04]  /*dd00*/  SHF.L.U32 R24, R24, 0x10, RZ ;  /* 0x0000001018187819 */ /* 0x000fc800000006ff */
[----:B------:R-:W1:Y:S02]  /*dd10*/  LDS.64 R8, [R4] ;  /* 0x0000000004087984 */ /* 0x000e640000000a00 */
[C---:B-1----:R-:W-:Y:S02]  /*dd20*/  PRMT R5, R8.reuse, 0x7632, R5 ;  /* 0x0000763208057816 */ /* 0x042fe40000000005 */
[----:B------:R-:W-:Y:S02]  /*dd30*/  PRMT R6, R9, 0x7632, R6 ;  /* 0x0000763209067816 */ /* 0x000fe40000000006 */
[----:B------:R-:W-:Y:S01]  /*dd40*/  SHF.L.U32 R7, R8, 0x10, RZ ;  /* 0x0000001008077819 */ /* 0x000fe200000006ff */
[----:B------:R-:W-:Y:S01]  /*dd50*/  IMAD.U32 R8, R5, 0x10000, RZ ;  /* 0x0001000005087824 */ /* 0x000fe200078e00ff */
[----:B------:R-:W-:Y:S02]  /*dd60*/  SHF.L.U32 R10, R9, 0x10, RZ ;  /* 0x00000010090a7819 */ /* 0x000fe400000006ff */
        /* <DEDUP_REMOVED lines=9> */
[C---:B------:R-:W-:Y:S02]  /*de00*/  PRMT R24, R5.reuse, 0x7632, R24 ;  /* 0x0000763205187816 */ /* 0x040fe40000000018 */
[----:B------:R-:W-:Y:S02]  /*de10*/  PRMT R19, R5, 0x7610, R19 ;  /* 0x0000761005137816 */ /* 0x000fe40000000013 */
[----:B------:R-:W-:-:S02]  /*de20*/  PRMT R4, R22, 0x5410, R29 ;  /* 0x0000541016047816 */ /* 0x000fc4000000001d */
[----:B------:R-:W-:-:S05]  /*de30*/  PRMT R5, R19, 0x5410, R24 ;  /* 0x0000541013057816 */ /* 0x000fca0000000018 */
[----:B------:R1:W-:Y:S02]  /*de40*/  STS.64 [R0], R4 ;  /* 0x0000000400007388 */ /* 0x0003e40000000a00 */
.L_x_1911:
[----:B------:R-:W-:Y:S05]  /*de50*/  BSYNC.RECONVERGENT B0 ;  /* 0x0000000000007941 */ /* 0x000fea0003800200 */
.L_x_1910:
[----:B-1----:R-:W-:Y:S01]  /*de60*/  IMAD.MOV.U32 R4, RZ, RZ, R14 ;  /* 0x000000ffff047224 */ /* 0x002fe200078e000e */
[----:B------:R-:W-:Y:S06]  /*de70*/  @P1 BRA `(.L_x_1912) ;  /* 0xfffffffc00681947 */ /* 0x000fec000383ffff */
.L_x_1909:
        /* <DEDUP_REMOVED lines=12> */
[----:B------:R-:W-:Y:S02]  /*df40*/  PRMT R5, R19, 0x5410, R24 ;  /* 0x0000541013057816 */ /* 0x000fe40000000018 */
[----:B------:R-:W-:Y:S01]  /*df50*/  ISETP.GE.U32.AND P0, PT, R10, 0x40, PT ;  /* 0x000000400a00780c */ /* 0x000fe20003f06070 */
[----:B-1----:R-:W-:-:S06]  /*df60*/  ULEA UR4, UR5, UR4, 0x18 ;  /* 0x0000000405047291 */ /* 0x002fcc000f8ec0ff */
[----:B------:R-:W-:Y:S01]  /*df70*/  LEA R3, R0, UR4, 0x3 ;  /* 0x0000000400037c11 */ /* 0x000fe2000f8e18ff */
[----:B------:R-:W-:-:S04]  /*df80*/  HFMA2 R0, -RZ, RZ, 0, 1.9073486328125e-06 ;  /* 0x00000020ff007431 */ /* 0x000fc800000001ff */
[----:B------:R1:W-:Y:S01]  /*df90*/  STS.64 [R3], R4 ;  /* 0x0000000403007388 */ /* 0x0003e20000000a00 */
[----:B------:R-:W-:Y:S05]  /*dfa0*/  @!P0 BRA `(.L_x_1914) ;  /* 0x0000000000988947 */ /* 0x000fea0003800000 */
[----:B-1----:R-:W-:-:S07]  /*dfb0*/  IMAD.MOV.U32 R4, RZ, RZ, R10 ;  /* 0x000000ffff047224 */ /* 0x002fce00078e000a */
.L_x_1917:
        /* <DEDUP_REMOVED lines=11> */
[----:B------:R-:W-:Y:S02]  /*e070*/  SHF.L.U32 R22, R22, 0x10, RZ ;  /* 0x0000001016167819 */ /* 0x000fe400000006ff */
[----:B------:R-:W-:Y:S01]  /*e080*/  SHF.L.U32 R19, R19, 0x10, RZ ;  /* 0x0000001013137819 */ /* 0x000fe200000006ff */
[----:B------:R-:W1:Y:S02]  /*e090*/  LDS.64 R8, [R4] ;  /* 0x0000000004087984 */ /* 0x000e640000000a00 */
[C---:B-1----:R-:W-:Y:S01]  /*e0a0*/  PRMT R5, R8.reuse, 0x7632, R5 ;  /* 0x0000763208057816 */ /* 0x042fe20000000005 */
[----:B------:R-:W-:Y:S01]  /*e0b0*/  IMAD.U32 R7, R8, 0x10000, RZ ;  /* 0x0001000008077824 */ /* 0x000fe200078e00ff */
[----:B------:R-:W-:Y:S02]  /*e0c0*/  PRMT R6, R9, 0x7632, R6 ;  /* 0x0000763209067816 */ /* 0x000fe40000000006 */
[----:B------:R-:W-:Y:S01]  /*e0d0*/  SHF.L.U32 R5, R5, 0x10, RZ ;  /* 0x0000001005057819 */ /* 0x000fe200000006ff */
[----:B------:R-:W-:Y:S01]  /*e0e0*/  FMUL.FTZ R7, R22, R7 ;  /* 0x0000000716077220 */ /* 0x000fe20000410000 */
[----:B------:R-:W-:Y:S01]  /*e0f0*/  SHF.L.U32 R8, R9, 0x10, RZ ;  /* 0x0000001009087819 */ /* 0x000fe200000006ff */
[----:B------:R-:W-:Y:S01]  /*e100*/  IMAD.U32 R9, R24, 0x10000, RZ ;  /* 0x0001000018097824 */ /* 0x000fe200078e00ff */
[----:B------:R-:W-:Y:S01]  /*e110*/  SHF.L.U32 R6, R6, 0x10, RZ ;  /* 0x0000001006067819 */ /* 0x000fe200000006ff */
[----:B------:R-:W-:-:S02]  /*e120*/  FMUL.FTZ R4, R12, R5 ;  /* 0x000000050c047220 */ /* 0x000fc40000410000 */
[----:B------:R-:W-:Y:S02]  /*e130*/  FMUL.FTZ R8, R19, R8 ;  /* 0x0000000813087220 */ /* 0x000fe40000410000 */
[----:B------:R-:W-:Y:S01]  /*e140*/  FMUL.FTZ R5, R9, R6 ;  /* 0x0000000609057220 */ /* 0x000fe20000410000 */
[----:B------:R-:W-:-:S04]  /*e150*/  F2FP.BF16.F32.PACK_AB R4, R4, R7 ;  /* 0x000000070404723e */ /* 0x000fc800000010ff */
        /* <DEDUP_REMOVED lines=8> */
.L_x_1916:
[----:B------:R-:W-:Y:S05]  /*e1e0*/  BSYNC.RECONVERGENT B0 ;  /* 0x0000000000007941 */ /* 0x000fea0003800200 */
.L_x_1915:
[----:B-1----:R-:W-:Y:S01]  /*e1f0*/  MOV R4, R11 ;  /* 0x0000000b00047202 */ /* 0x002fe20000000f00 */
[----:B------:R-:W-:Y:S06]  /*e200*/  @P1 BRA `(.L_x_1917) ;  /* 0xfffffffc006c1947 */ /* 0x000fec000383ffff */
.L_x_1914:
[----:B------:R-:W-:Y:S01]  /*e210*/  ISETP.GE.U32.AND P0, PT, R0, 0x2, PT ;  /* 0x000000020000780c */ /* 0x000fe20003f06070 */
[----:B------:R-:W-:Y:S05]  /*e220*/  WARPSYNC.ALL ;  /* 0x0000000000007948 */ /* 0x000fea0003800000 */
[----:B------:R-:W-:Y:S07]  /*e230*/  BAR.SYNC.DEFER_BLOCKING 0x0 ;  /* 0x0000000000007b1d */ /* 0x000fee0000010000 */
[----:B------:R-:W-:Y:S05]  /*e240*/  @!P0 BRA `(.L_x_1913) ;  /* 0x0000000000808947 */ /* 0x000fea0003800000 */
[----:B-1----:R-:W-:-:S07]  /*e250*/  IMAD.MOV.U32 R3, RZ, RZ, 0x1 ;  /* 0x00000001ff037424 */ /* 0x002fce00078e00ff */
.L_x_1918:
[----:B------:R-:W-:Y:S01]  /*e260*/  SHF.L.U32 R22, R22, 0x10, RZ ;  /* 0x0000001016167819 */ /* 0x000fe200000006ff */
[----:B------:R-:W-:Y:S01]  /*e270*/  IMAD.U32 R8, R19, 0x10000, RZ ;  /* 0x0001000013087824 */ /* 0x000fe200078e00ff */
[----:B------:R-:W-:Y:S02]  /*e280*/  SHF.L.U32 R24, R24, 0x10, RZ ;  /* 0x0000001018187819 */ /* 0x000fe400000006ff */
[----:B------:R-:W-:Y:S01]  /*e290*/  SHF.L.U32 R6, R29, 0x10, RZ ;  /* 0x000000101d067819 */ /* 0x000fe200000006ff */
[----:B------:R-:W1:Y:S04]  /*e2a0*/  SHFL.DOWN PT, R4, R22, R3, 0x1f ;  /* 0x08001f0316047589 */ /* 0x000e6800000e0000 */
[----:B------:R-:W2:Y:S04]  /*e2b0*/  SHFL.DOWN PT, R10, R8, R3, 0x1f ;  /* 0x08001f03080a7589 */ /* 0x000ea800000e0000 */
[----:B------:R-:W3:Y:S04]  /*e2c0*/  SHFL.DOWN PT, R12, R24, R3, 0x1f ;  /* 0x08001f03180c7589 */ /* 0x000ee800000e0000 */
[----:B------:R4:W5:Y:S02]  /*e2d0*/  SHFL.DOWN PT, R7, R6, R3, 0x1f ;  /* 0x08001f0306077589 */ /* 0x00096400000e0000 */
[----:B----4-:R-:W-:Y:S01]  /*e2e0*/  IMAD.SHL.U32 R3, R3, 0x2, RZ ;  /* 0x0000000203037824 */ /* 0x010fe200078e00ff */
[----:B-1----:R-:W1:Y:S04]  /*e2f0*/  F2F.BF16.F32 R4, R4 ;  /* 0x0000000400047304 */ /* 0x002e680000202000 */
[----:B------:R-:W-:-:S04]  /*e300*/  ISETP.GE.AND P0, PT, R3, R0, PT ;  /* 0x000000000300720c */ /* 0x000fc80003f06270 */
[----:B--2---:R-:W2:Y:S01]  /*e310*/  F2F.BF16.F32 R10, R10 ;  /* 0x0000000a000a7304 */ /* 0x004ea20000202000 */
[----:B-1----:R-:W-:-:S07]  /*e320*/  SHF.L.U32 R5, R4, 0x10, RZ ;  /* 0x0000001004057819 */ /* 0x002fce00000006ff */
[----:B---3--:R-:W1:Y:S01]  /*e330*/  F2F.BF16.F32 R12, R12 ;  /* 0x0000000c000c7304 */ /* 0x008e620000202000 */
[----:B------:R-:W-:Y:S01]  /*e340*/  FMUL.FTZ R5, R22, R5 ;  /* 0x0000000516057220 */ /* 0x000fe20000410000 */
[----:B--2---:R-:W-:-:S06]  /*e350*/  SHF.L.U32 R11, R10, 0x10, RZ ;  /* 0x000000100a0b7819 */ /* 0x004fcc00000006ff */
[----:B-----5:R-:W2:Y:S01]  /*e360*/  F2F.BF16.F32 R7, R7 ;  /* 0x0000000700077304 */ /* 0x020ea20000202000 */
[----:B------:R-:W-:Y:S01]  /*e370*/  F2FP.BF16.F32.PACK_AB R5, RZ, R5 ;  /* 0x00000005ff05723e */ /* 0x000fe200000010ff */
[----:B------:R-:W-:-:S03]  /*e380*/  FMUL.FTZ R11, R8, R11 ;  /* 0x0000000b080b7220 */ /* 0x000fc60000410000 */
[----:B------:R-:W-:Y:S02]  /*e390*/  PRMT R22, R5, 0x7610, R22 ;  /* 0x0000761005167816 */ /* 0x000fe40000000016 */
[----:B-1----:R-:W-:Y:S02]  /*e3a0*/  SHF.L.U32 R13, R12, 0x10, RZ ;  /* 0x000000100c0d7819 */ /* 0x002fe400000006ff */
[----:B------:R-:W-:-:S03]  /*e3b0*/  F2FP.BF16.F32.PACK_AB R11, RZ, R11 ;  /* 0x0000000bff0b723e */ /* 0x000fc600000010ff */
[----:B------:R-:W-:Y:S01]  /*e3c0*/  FMUL.FTZ R13, R24, R13 ;  /* 0x0000000d180d7220 */ /* 0x000fe20000410000 */
[----:B------:R-:W-:Y:S01]  /*e3d0*/  PRMT R19, R11, 0x7610, R19 ;  /* 0x000076100b137816 */ /* 0x000fe20000000013 */
[----:B--2---:R-:W-:-:S03]  /*e3e0*/  IMAD.U32 R9, R7, 0x10000, RZ ;  /* 0x0001000007097824 */ /* 0x004fc600078e00ff */
[----:B------:R-:W-:Y:S01]  /*e3f0*/  F2FP.BF16.F32.PACK_AB R13, RZ, R13 ;  /* 0x0000000dff0d723e */ /* 0x000fe200000010ff */
[----:B------:R-:W-:-:S03]  /*e400*/  FMUL.FTZ R9, R6, R9 ;  /* 0x0000000906097220 */ /* 0x000fc60000410000 */
[----:B------:R-:W-:Y:S02]  /*e410*/  PRMT R24, R13, 0x7610, R24 ;  /* 0x000076100d187816 */ /* 0x000fe40000000018 */
[----:B------:R-:W-:-:S04]  /*e420*/  F2FP.BF16.F32.PACK_AB R9, RZ, R9 ;  /* 0x00000009ff09723e */ /* 0x000fc800000010ff */
[----:B------:R-:W-:Y:S01]  /*e430*/  PRMT R29, R9, 0x7610, R29 ;  /* 0x00007610091d7816 */ /* 0x000fe2000000001d */
[----:B------:R-:W-:Y:S06]  /*e440*/  @!P0 BRA `(.L_x_1918) ;  /* 0xfffffffc00848947 */ /* 0x000fec000383ffff */
.L_x_1913:
[----:B------:R-:W2:Y:S01]  /*e450*/  LDCU UR9, c[0x0][0x558] ;  /* 0x0000ab00ff0977ac */ /* 0x000ea20008000800 */
[----:B------:R-:W-:Y:S01]  /*e460*/  HFMA2 R27, -RZ, RZ, 0, 0 ;  /* 0x00000000ff1b7431 */ /* 0x000fe200000001ff */
        /* <DEDUP_REMOVED lines=9> */
[----:B---3--:R-:W-:-:S05]  /*e500*/  IMAD R3, R16, UR8, R3 ;  /* 0x0000000810037c24 */ /* 0x008fca000f8e0203 */
[----:B------:R-:W-:Y:S01]  /*e510*/  SHF.L.U32 R7, R3, 0x2, RZ ;  /* 0x0000000203077819 */ /* 0x000fe200000006ff */
[----:B------:R-:W-:Y:S06]  /*e520*/  BRA.U !UP0, `(.L_x_1919) ;  /* 0x0000001108447547 */ /* 0x000fec000b800000 */
[----:B------:R-:W1:Y:S01]  /*e530*/  LDCU.64 UR8, c[0x0][0x560] ;  /* 0x0000ac00ff0877ac */ /* 0x000e620008000a00 */
        /* <DEDUP_REMOVED lines=266> */
[----:B------:R-:W3:Y:S02]  /*f5e0*/  LDCU UR6, c[0x0][0x748] ;  /* 0x0000e900ff0677ac */ /* 0x000ee40008000800 */
[----:B-1----:R-:W-:-:S05]  /*f5f0*/  IMAD.HI.U32 R0, R9, UR8, R8 ;  /* 0x0000000809007c27 */ /* 0x002fca000f8e0008 */
[----:B------:R-:W-:-:S04]  /*f600*/  SHF.R.U32.HI R0, RZ, UR9, R0 ;  /* 0x00000009ff007c19 */ /* 0x000fc80008011600 */
[----:B------:R-:W-:-:S05]  /*f610*/  IADD3 R3, PT, PT, -R0, RZ, RZ ;  /* 0x000000ff00037210 */ /* 0x000fca0007ffe1ff */
[----:B--2---:R-:W-:-:S04]  /*f620*/  IMAD R8, R3, UR7, R9 ;  /* 0x0000000703087c24 */ /* 0x004fc8000f8e0209 */
[----:B---3--:R-:W-:-:S07]  /*f630*/  IMAD R27, R8, UR6, R27 ;  /* 0x00000006081b7c24 */ /* 0x008fce000f8e021b */
.L_x_1919:
[----:B------:R-:W-:Y:S01]  /*f640*/  MOV R26, RZ ;  /* 0x000000ff001a7202 */ /* 0x000fe20000000f00 */
[----:B------:R-:W-:Y:S06]  /*f650*/  BRA.U !UP0, `(.L_x_1920) ;  /* 0x0000001108487547 */ /* 0x000fec000b800000 */
[----:B------:R-:W1:Y:S01]  /*f660*/  LDCU.64 UR6, c[0x0][0x560] ;  /* 0x0000ac00ff0677ac */ /* 0x000e620008000a00 */
[----:B------:R-:W-:Y:S01]  /*f670*/  MOV R4, RZ ;  /* 0x000000ff00047202 */ /* 0x000fe20000000f00 */
[----:B------:R-:W-:Y:S01]  /*f680*/  VIADD R5, R7, 0x1 ;  /* 0x0000000107057836 */ /* 0x000fe20000000000 */
        /* <DEDUP_REMOVED lines=271> */
.L_x_1920:
        /* <DEDUP_REMOVED lines=276> */
.L_x_1921:
[----:B------:R-:W-:Y:S01]  /*118c0*/  MOV R23, RZ ;  /* 0x000000ff00177202 */ /* 0x000fe20000000f00 */
[----:B------:R-:W-:Y:S06]  /*118d0*/  BRA.U !UP0, `(.L_x_1922) ;  /* 0x0000001108487547 */ /* 0x000fec000b800000 */
[----:B------:R-:W1:Y:S01]  /*118e0*/  LDCU.64 UR6, c[0x0][0x560] ;  /* 0x0000ac00ff0677ac */ /* 0x000e620008000a00 */
[----:B------:R-:W-:Y:S01]  /*118f0*/  IADD3 R5, PT, PT, R7, 0x3, RZ ;  /* 0x0000000307057810 */ /* 0x000fe20007ffe0ff */
        /* <DEDUP_REMOVED lines=272> */
.L_x_1922:
        /* <DEDUP_REMOVED lines=10> */
[----:B------:R-:W-:Y:S01]  /*12aa0*/  IMAD.MOV.U32 R28, RZ, RZ, RZ ;  /* 0x000000ffff1c7224 */ /* 0x000fe200078e00ff */
[----:B------:R-:W-:Y:S06]  /*12ab0*/  BRA.U !UP0, `(.L_x_1924) ;  /* 0x0000001108487547 */ /* 0x000fec000b800000 */
[----:B------:R-:W1:Y:S01]  /*12ac0*/  LDCU.64 UR6, c[0x0][0x560] ;  /* 0x0000ac00ff0677ac */ /* 0x000e620008000a00 */
[----:B------:R-:W-:Y:S02]  /*12ad0*/  MOV R8, RZ ;  /* 0x000000ff00087202 */ /* 0x000fe40000000f00 */
[----:B------:R-:W-:Y:S01]  /*12ae0*/  MOV R9, R7 ;  /* 0x0000000700097202 */ /* 0x000fe20000000f00 */
[----:B------:R-:W2:Y:S01]  /*12af0*/  LDCU UR8, c[0x0][0x55c] ;  /* 0x0000ab80ff0877ac */ /* 0x000ea20008000800 */
[----:B------:R-:W3:Y:S01]  /*12b00*/  LDCU UR9, c[0x0][0x688] ;  /* 0x0000d100ff0977ac */ /* 0x000ee20008000800 */
        /* <DEDUP_REMOVED lines=269> */
.L_x_1924:
        /* <DEDUP_REMOVED lines=276> */
.L_x_1925:
        /* <DEDUP_REMOVED lines=276> */
.L_x_1926:
        /* <DEDUP_REMOVED lines=276> */
.L_x_1927:
        /* <DEDUP_REMOVED lines=23> */
[----:B------:R1:W-:Y:S04]  /*17110*/  STG.E.U16 desc[UR36][R6.64+0x2], R29 ;  /* 0x0000021d06007986 */ /* 0x0003e8000c101524 */
[----:B------:R1:W-:Y:S04]  /*17120*/  STG.E.U16 desc[UR36][R6.64+0x4], R19 ;  /* 0x0000041306007986 */ /* 0x0003e8000c101524 */
[----:B------:R1:W-:Y:S02]  /*17130*/  STG.E.U16 desc[UR36][R6.64+0x6], R24 ;  /* 0x0000061806007986 */ /* 0x0003e4000c101524 */
.L_x_1929:
[----:B------:R-:W-:Y:S05]  /*17140*/  BSYNC.RECONVERGENT B0 ;  /* 0x0000000000007941 */ /* 0x000fea0003800200 */
.L_x_1928:
        /* <DEDUP_REMOVED lines=28> */
[----:B-1----:R-:W-:-:S03]  /*17310*/  ULEA UR5, UR6, UR5, 0x18 ;  /* 0x0000000506057291 */ /* 0x002fc6000f8ec0ff */
[----:B------:R-:W1:Y:S01]  /*17320*/  POPC R9, R9 ;  /* 0x0000000900097309 */ /* 0x000e620000000000 */
[----:B--2---:R-:W1:Y:S02]  /*17330*/  SHFL.IDX PT, R0, R3, R8, 0x1f ;  /* 0x00001f0803007589 */ /* 0x004e6400000e0000 */
[----:B-1----:R-:W-:-:S04]  /*17340*/  IADD3 R0, PT, PT, R0, R9, RZ ;  /* 0x0000000900007210 */ /* 0x002fc80007ffe0ff */
[----:B------:R-:W-:-:S04]  /*17350*/  ISETP.NE.AND P1, PT, R0, UR4, PT ;  /* 0x0000000400007c0c */ /* 0x000fc8000bf25270 */
[----:B------:R-:W-:-:S05]  /*17360*/  SEL R0, RZ, 0x1, P1 ;  /* 0x00000001ff007807 */ /* 0x000fca0000800000 */
[----:B------:R2:W-:Y:S04]  /*17370*/  STS.U8 [UR5], R0 ;  /* 0x00000000ff007988 */ /* 0x0005e80008000005 */
.L_x_1931:
[----:B------:R-:W-:Y:S05]  /*17380*/  BSYNC.RECONVERGENT B0 ;  /* 0x0000000000007941 */ /* 0x000fea0003800200 */
.L_x_1930:
        /* <DEDUP_REMOVED lines=24> */
[----:B------:R-:W-:Y:S01]  /*17510*/  MOV R18, UR9 ;  /* 0x0000000900127c02 */ /* 0x000fe20008000f00 */
[----:B------:R-:W2:Y:S01]  /*17520*/  LDCU UR8, c[0x0][0x398] ;  /* 0x00007300ff0877ac */ /* 0x000ea20008000800 */
[----:B------:R-:W-:Y:S01]  /*17530*/  MOV R25, UR9 ;  /* 0x0000000900197c02 */ /* 0x000fe20008000f00 */
[----:B-1----:R-:W-:-:S05]  /*17540*/  IMAD R0, R17, UR5, R2 ;  /* 0x0000000511007c24 */ /* 0x002fca000f8e0202 */
[----:B--2---:R-:W-:-:S13]  /*17550*/  ISETP.GE.U32.AND P1, PT, R0, UR8, PT ;  /* 0x0000000800007c0c */ /* 0x004fda000bf26070 */
[----:B------:R-:W-:Y:S05]  /*17560*/  @P1 BRA `(.L_x_1934) ;  /* 0x0000000400441947 */ /* 0x000fea0003800000 */
[----:B------:R-:W1:Y:S01]  /*17570*/  LDCU UR7, c[0x0][0x374] ;  /* 0x00006e80ff0777ac */ /* 0x000e620008000800 */
[----:B------:R-:W2:Y:S01]  /*17580*/  LDC R11, c[0x0][0x364] ;  /* 0x0000d900ff0b7b82 */ /* 0x000ea20000000800 */
[----:B------:R-:W-:Y:S01]  /*17590*/  BSSY.RECONVERGENT B1, `(.L_x_1935) ;  /* 0x0000022000017945 */ /* 0x000fe20003800200 */
[----:B------:R-:W-:Y:S01]  /*175a0*/  IMAD.U32 R22, RZ, RZ, UR9 ;  /* 0x00000009ff167e24 */ /* 0x000fe2000f8e00ff */
[----:B------:R-:W-:Y:S02]  /*175b0*/  MOV R18, UR9 ;  /* 0x0000000900127c02 */ /* 0x000fe40008000f00 */
[----:B------:R-:W-:-:S03]  /*175c0*/  MOV R25, UR9 ;  /* 0x0000000900197c02 */ /* 0x000fc60008000f00 */
[----:B------:R-:W3:Y:S01]  /*175d0*/  LDC.64 R6, c[0x0][0x770] ;  /* 0x0001dc00ff067b82 */ /* 0x000ee20000000a00 */
[----:B-1----:R-:W-:Y:S02]  /*175e0*/  IMAD R3, R16, UR7, RZ ;  /* 0x0000000710037c24 */ /* 0x002fe4000f8e02ff */
[----:B--2---:R-:W-:-:S07]  /*175f0*/  IMAD R11, R11, UR5, RZ ;  /* 0x000000050b0b7c24 */ /* 0x004fce000f8e02ff */
.L_x_1936:
[----:B------:R-:W-:-:S04]  /*17600*/  IMAD.IADD R9, R3, 0x1, R0 ;  /* 0x0000000103097824 */ /* 0x000fc800078e0200 */
[----:B---3--:R-:W-:-:S05]  /*17610*/  IMAD.WIDE.U32 R8, R9, 0x8, R6 ;  /* 0x0000000809087825 */ /* 0x008fca00078e0006 */
[----:B------:R-:W2:Y:S04]  /*17620*/  LDG.E.U16 R10, desc[UR36][R8.64] ;  /* 0x00000024080a7981 */ /* 0x000ea8000c1e1500 */
[----:B------:R-:W3:Y:S04]  /*17630*/  LDG.E.U16 R13, desc[UR36][R8.64+0x4] ;  /* 0x00000424080d7981 */ /* 0x000ee8000c1e1500 */
[----:B------:R-:W4:Y:S04]  /*17640*/  LDG.E.U16 R14, desc[UR36][R8.64+0x6] ;  /* 0x00000624080e7981 */ /* 0x000f28000c1e1500 */
[----:B------:R-:W5:Y:S01]  /*17650*/  LDG.E.U16 R12, desc[UR36][R8.64+0x2] ;  /* 0x00000224080c7981 */ /* 0x000f62000c1e1500 */
[----:B------:R-:W-:Y:S01]  /*17660*/  IMAD.IADD R0, R11, 0x1, R0 ;  /* 0x000000010b007824 */ /* 0x000fe200078e0200 */
[----:B------:R-:W-:Y:S01]  /*17670*/  SHF.L.U32 R19, R19, 0x10, RZ ;  /* 0x0000001013137819 */ /* 0x000fe200000006ff */
[----:B------:R-:W-:Y:S01]  /*17680*/  IMAD.U32 R18, R18, 0x10000, RZ ;  /* 0x0001000012127824 */ /* 0x000fe200078e00ff */
[----:B------:R-:W-:-:S02]  /*17690*/  SHF.L.U32 R22, R22, 0x10, RZ ;  /* 0x0000001016167819 */ /* 0x000fc400000006ff */
[----:B------:R-:W-:Y:S02]  /*176a0*/  ISETP.GE.U32.AND P1, PT, R0, UR8, PT ;  /* 0x0000000800007c0c */ /* 0x000fe4000bf26070 */
[----:B------:R-:W-:Y:S02]  /*176b0*/  SHF.L.U32 R25, R25, 0x10, RZ ;  /* 0x0000001019197819 */ /* 0x000fe400000006ff */
        /* <DEDUP_REMOVED lines=10> */
[C---:B------:R-:W-:Y:S02]  /*17760*/  PRMT R25, R13.reuse, 0x7632, R25 ;  /* 0x000076320d197816 */ /* 0x040fe40000000019 */
[C---:B------:R-:W-:Y:S02]  /*17770*/  PRMT R22, R10.reuse, 0x7632, R22 ;  /* 0x000076320a167816 */ /* 0x040fe40000000016 */
[----:B------:R-:W-:Y:S02]  /*17780*/  PRMT R19, R10, 0x7610, R19 ;  /* 0x000076100a137816 */ /* 0x000fe40000000013 */
[----:B------:R-:W-:Y:S01]  /*17790*/  PRMT R18, R13, 0x7610, R18 ;  /* 0x000076100d127816 */ /* 0x000fe20000000012 */
[----:B------:R-:W-:Y:S06]  /*177a0*/  @!P1 BRA `(.L_x_1936) ;  /* 0xfffffffc00949947 */ /* 0x000fec000383ffff */
[----:B------:R-:W-:Y:S05]  /*177b0*/  BSYNC.RECONVERGENT B1 ;  /* 0x0000000000017941 */ /* 0x000fea0003800200 */
.L_x_1935:
[----:B------:R-:W-:Y:S05]  /*177c0*/  BRA `(.L_x_1934) ;  /* 0x0000000000ac7947 */ /* 0x000fea0003800000 */
.L_x_1933:
[----:B------:R-:W1:Y:S01]  /*177d0*/  LDCU UR7, c[0x0][0x398] ;  /* 0x00007300ff0777ac */ /* 0x000e620008000800 */
[----:B------:R-:W-:Y:S01]  /*177e0*/  MOV R22, UR9 ;  /* 0x0000000900167c02 */ /* 0x000fe20008000f00 */
[----:B------:R-:W-:Y:S01]  /*177f0*/  IMAD.U32 R25, RZ, RZ, UR9 ;  /* 0x00000009ff197e24 */ /* 0x000fe2000f8e00ff */
[----:B------:R-:W-:Y:S02]  /*17800*/  MOV R18, UR9 ;  /* 0x0000000900127c02 */ /* 0x000fe40008000f00 */
[----:B-1----:R-:W-:-:S13]  /*17810*/  ISETP.GE.U32.AND P1, PT, R17, UR7, PT ;  /* 0x0000000711007c0c */ /* 0x002fda000bf26070 */
[----:B------:R-:W-:Y:S05]  /*17820*/  @P1 BRA `(.L_x_1934) ;  /* 0x0000000000941947 */ /* 0x000fea0003800000 */
[----:B------:R-:W1:Y:S01]  /*17830*/  LDCU UR5, c[0x0][0x374] ;  /* 0x00006e80ff0577ac */ /* 0x000e620008000800 */
[----:B------:R-:W2:Y:S01]  /*17840*/  LDC R14, c[0x0][0x360] ;  /* 0x0000d800ff0e7b82 */ /* 0x000ea20000000800 */
[----:B------:R-:W-:Y:S01]  /*17850*/  MOV R22, UR9 ;  /* 0x0000000900167c02 */ /* 0x000fe20008000f00 */
[----:B------:R-:W-:Y:S01]  /*17860*/  IMAD.U32 R25, RZ, RZ, UR9 ;  /* 0x00000009ff197e24 */ /* 0x000fe2000f8e00ff */
[----:B------:R-:W-:Y:S02]  /*17870*/  MOV R18, UR9 ;  /* 0x0000000900127c02 */ /* 0x000fe40008000f00 */
[----:B------:R-:W-:-:S03]  /*17880*/  MOV R3, R17 ;  /* 0x0000001100037202 */ /* 0x000fc60000000f00 */
[----:B------:R-:W3:Y:S08]  /*17890*/  LDC.64 R6, c[0x0][0x770] ;  /* 0x0001dc00ff067b82 */ /* 0x000ef00000000a00 */
[----:B------:R-:W4:Y:S01]  /*178a0*/  LDC R20, c[0x0][0x364] ;  /* 0x0000d900ff147b82 */ /* 0x000f220000000800 */
[----:B-1----:R-:W-:-:S07]  /*178b0*/  IMAD R16, R16, UR5, RZ ;  /* 0x0000000510107c24 */ /* 0x002fce000f8e02ff */
.L_x_1937:
[----:B------:R-:W-:-:S05]  /*178c0*/  IADD3 R9, PT, PT, R16, R3, RZ ;  /* 0x0000000310097210 */ /* 0x000fca0007ffe0ff */
[----:B--2---:R-:W-:-:S04]  /*178d0*/  IMAD R9, R9, R14, R2 ;  /* 0x0000000e09097224 */ /* 0x004fc800078e0202 */
[----:B---3--:R-:W-:-:S05]  /*178e0*/  IMAD.WIDE.U32 R8, R9, 0x8, R6 ;  /* 0x0000000809087825 */ /* 0x008fca00078e0006 */
[----:B------:R-:W2:Y:S04]  /*178f0*/  LDG.E.U16 R0, desc[UR36][R8.64] ;  /* 0x0000002408007981 */ /* 0x000ea8000c1e1500 */
[----:B------:R-:W3:Y:S04]  /*17900*/  LDG.E.U16 R10, desc[UR36][R8.64+0x2] ;  /* 0x00000224080a7981 */ /* 0x000ee8000c1e1500 */
[----:B------:R-:W5:Y:S04]  /*17910*/  LDG.E.U16 R12, desc[UR36][R8.64+0x6] ;  /* 0x00000624080c7981 */ /* 0x000f68000c1e1500 */
[----:B------:R-:W5:Y:S01]  /*17920*/  LDG.E.U16 R11, desc[UR36][R8.64+0x4] ;  /* 0x00000424080b7981 */ /* 0x000f62000c1e1500 */
[----:B----4-:R-:W-:Y:S01]  /*17930*/  IADD3 R3, PT, PT, R20, R3, RZ ;  /* 0x0000000314037210 */ /* 0x010fe20007ffe0ff */
[----:B------:R-:W-:Y:S01]  /*17940*/  IMAD.U32 R19, R19, 0x10000, RZ ;  /* 0x0001000013137824 */ /* 0x000fe200078e00ff */
[----:B------:R-:W-:-:S02]  /*17950*/  SHF.L.U32 R15, R22, 0x10, RZ ;  /* 0x00000010160f7819 */ /* 0x000fc400000006ff */
[----:B------:R-:W-:Y:S01]  /*17960*/  ISETP.GE.U32.AND P1, PT, R3, UR7, PT ;  /* 0x0000000703007c0c */ /* 0x000fe2000bf26070 */
[----:B------:R-:W-:Y:S01]  /*17970*/  IMAD.U32 R25, R25, 0x10000, RZ ;  /* 0x0001000019197824 */ /* 0x000fe200078e00ff */
[----:B------:R-:W-:Y:S02]  /*17980*/  SHF.L.U32 R18, R18, 0x10, RZ ;  /* 0x0000001012127819 */ /* 0x000fe400000006ff */
[----:B--2---:R-:W-:Y:S02]  /*17990*/  SHF.L.U32 R0, R0, 0x10, RZ ;  /* 0x0000001000007819 */ /* 0x004fe400000006ff */
[----:B---3--:R-:W-:Y:S02]  /*179a0*/  SHF.L.U32 R10, R10, 0x10, RZ ;  /* 0x000000100a0a7819 */ /* 0x008fe400000006ff */
[----:B-----5:R-:W-:Y:S01]  /*179b0*/  SHF.L.U32 R12, R12, 0x10, RZ ;  /* 0x000000100c0c7819 */ /* 0x020fe200000006ff */
        /* <DEDUP_REMOVED lines=10> */
[----:B------:R-:W-:Y:S01]  /*17a60*/  PRMT R18, R12, 0x7610, R18 ;  /* 0x000076100c127816 */ /* 0x000fe20000000012 */
[----:B------:R-:W-:Y:S06]  /*17a70*/  @!P1 BRA `(.L_x_1937) ;  /* 0xfffffffc00909947 */ /* 0x000fec000383ffff */
.L_x_1934:
[----:B------:R-:W-:Y:S05]  /*17a80*/  BSYNC.RECONVERGENT B0 ;  /* 0x0000000000007941 */ /* 0x000fea0003800200 */
.L_x_1932:
[----:B------:R-:W1:Y:S01]  /*17a90*/  LDCU UR5, c[0x0][0x360] ;  /* 0x00006c00ff0577ac */ /* 0x000e620008000800 */
[----:B------:R-:W-:Y:S02]  /*17aa0*/  PRMT R6, R19, 0x5410, R22 ;  /* 0x0000541013067816 */ /* 0x000fe40000000016 */
[----:B------:R-:W-:Y:S01]  /*17ab0*/  PRMT R7, R18, 0x5410, R25 ;  /* 0x0000541012077816 */ /* 0x000fe20000000019 */
[----:B------:R-:W-:-:S04]  /*17ac0*/  UIADD3 UR4, UPT, UPT, UR4, 0x10, URZ ;  /* 0x0000001004047890 */ /* 0x000fc8000fffe0ff */
[----:B------:R-:W-:Y:S01]  /*17ad0*/  ULEA UR8, UR6, UR4, 0x18 ;  /* 0x0000000406087291 */ /* 0x000fe2000f8ec0ff */
[----:B------:R-:W2:Y:S01]  /*17ae0*/  LDCU UR6, c[0x0][0x364] ;  /* 0x00006c80ff0677ac */ /* 0x000ea20008000800 */
[----:B-1----:R-:W-:-:S05]  /*17af0*/  IMAD R0, R17, UR5, R2 ;  /* 0x0000000511007c24 */ /* 0x002fca000f8e0202 */
[----:B------:R-:W-:-:S05]  /*17b00*/  LEA R0, R0, UR8, 0x3 ;  /* 0x0000000800007c11 */ /* 0x000fca000f8e18ff */
[----:B------:R1:W-:Y:S01]  /*17b10*/  STS.64 [R0], R6 ;  /* 0x0000000600007388 */ /* 0x0003e20000000a00 */
[----:B--2---:R-:W-:-:S09]  /*17b20*/  UISETP.GE.U32.AND UP0, UPT, UR6, 0x2, UPT ;  /* 0x000000020600788c */ /* 0x004fd2000bf06070 */
[----:B------:R-:W-:Y:S05]  /*17b30*/  BRA.U !UP0, `(.L_x_1938) ;  /* 0x0000000108987547 */ /* 0x000fea000b800000 */
[----:B------:R-:W-:-:S05]  /*17b40*/  UMOV UR4, UR6 ;  /* 0x0000000600047c82 */ /* 0x000fca0008000000 */
.L_x_1941:
[----:B------:R-:W-:Y:S01]  /*17b50*/  USHF.R.U32.HI UR7, URZ, 0x1, UR4 ;  /* 0x00000001ff077899 */ /* 0x000fe20008011604 */
[----:B------:R-:W-:Y:S05]  /*17b60*/  BAR.SYNC.DEFER_BLOCKING 0x0 ;  /* 0x0000000000007b1d */ /* 0x000fea0000010000 */
[----:B------:R-:W-:Y:S01]  /*17b70*/  VIADD R3, R17, UR7 ;  /* 0x0000000711037c36 */ /* 0x000fe20008000000 */
[----:B------:R-:W-:Y:S04]  /*17b80*/  BSSY.RECONVERGENT B0, `(.L_x_1939) ;  /* 0x000001e000007945 */ /* 0x000fe80003800200 */
[----:B------:R-:W-:-:S04]  /*17b90*/  ISETP.GE.U32.AND P1, PT, R3, UR6, PT ;  /* 0x0000000603007c0c */ /* 0x000fc8000bf26070 */
[----:B------:R-:W-:-:S13]  /*17ba0*/  ISETP.GE.U32.OR P1, PT, R17, UR7, P1 ;  /* 0x0000000711007c0c */ /* 0x000fda0008f26470 */
[----:B--2---:R-:W-:Y:S05]  /*17bb0*/  @P1 BRA `(.L_x_1940) ;  /* 0x0000000000681947 */ /* 0x004fea0003800000 */
[----:B------:R-:W-:Y:S01]  /*17bc0*/  IMAD R3, R3, UR5, R2 ;  /* 0x0000000503037c24 */ /* 0x000fe2000f8e0202 */
[----:B------:R-:W-:Y:S01]  /*17bd0*/  SHF.L.U32 R22, R22, 0x10, RZ ;  /* 0x0000001016167819 */ /* 0x000fe200000006ff */
[----:B------:R-:W-:Y:S01]  /*17be0*/  IMAD.U32 R19, R19, 0x10000, RZ ;  /* 0x0001000013137824 */ /* 0x000fe200078e00ff */
[----:B------:R-:W-:Y:S02]  /*17bf0*/  SHF.L.U32 R18, R18, 0x10, RZ ;  /* 0x0000001012127819 */ /* 0x000fe400000006ff */
[----:B------:R-:W-:Y:S02]  /*17c00*/  LEA R3, R3, UR8, 0x3 ;  /* 0x0000000803037c11 */ /* 0x000fe4000f8e18ff */
[----:B------:R-:W-:-:S03]  /*17c10*/  SHF.L.U32 R25, R25, 0x10, RZ ;  /* 0x0000001019197819 */ /* 0x000fc600000006ff */
[----:B------:R-:W1:Y:S02]  /*17c20*/  LDS.64 R8, [R3] ;  /* 0x0000000003087984 */ /* 0x000e640000000a00 */
[----:B-1----:R-:W-:Y:S02]  /*17c30*/  PRMT R6, R8, 0x7632, R6 ;  /* 0x0000763208067816 */ /* 0x002fe40000000006 */
[C---:B------:R-:W-:Y:S02]  /*17c40*/  PRMT R7, R9.reuse, 0x7632, R7 ;  /* 0x0000763209077816 */ /* 0x040fe40000000007 */
[----:B------:R-:W-:Y:S01]  /*17c50*/  SHF.L.U32 R11, R9, 0x10, RZ ;  /* 0x00000010090b7819 */ /* 0x000fe200000006ff */
[----:B------:R-:W-:Y:S01]  /*17c60*/  IMAD.U32 R9, R6, 0x10000, RZ ;  /* 0x0001000006097824 */ /* 0x000fe200078e00ff */
[----:B------:R-:W-:Y:S02]  /*17c70*/  SHF.L.U32 R8, R8, 0x10, RZ ;  /* 0x0000001008087819 */ /* 0x000fe400000006ff */
[----:B------:R-:W-:Y:S01]  /*17c80*/  SHF.L.U32 R6, R7, 0x10, RZ ;  /* 0x0000001007067819 */ /* 0x000fe200000006ff */
[----:B------:R-:W-:Y:S01]  /*17c90*/  FMUL.FTZ R9, R22, R9 ;  /* 0x0000000916097220 */ /* 0x000fe20000410000 */
[----:B------:R-:W-:Y:S01]  /*17ca0*/  FMUL.FTZ R11, R18, R11 ;  /* 0x0000000b120b7220 */ /* 0x000fe20000410000 */
[----:B------:R-:W-:-:S02]  /*17cb0*/  FMUL.FTZ R8, R19, R8 ;  /* 0x0000000813087220 */ /* 0x000fc40000410000 */
[----:B------:R-:W-:-:S03]  /*17cc0*/  FMUL.FTZ R6, R25, R6 ;  /* 0x0000000619067220 */ /* 0x000fc60000410000 */
[----:B------:R-:W-:Y:S02]  /*17cd0*/  F2FP.BF16.F32.PACK_AB R8, R9, R8 ;  /* 0x000000080908723e */ /* 0x000fe400000010ff */
[----:B------:R-:W-:Y:S02]  /*17ce0*/  F2FP.BF16.F32.PACK_AB R6, R6, R11 ;  /* 0x0000000b0606723e */ /* 0x000fe400000010ff */
[C---:B------:R-:W-:Y:S02]  /*17cf0*/  PRMT R22, R8.reuse, 0x7632, R22 ;  /* 0x0000763208167816 */ /* 0x040fe40000000016 */
[----:B------:R-:W-:Y:S02]  /*17d00*/  PRMT R19, R8, 0x7610, R19 ;  /* 0x0000761008137816 */ /* 0x000fe40000000013 */
[C---:B------:R-:W-:Y:S02]  /*17d10*/  PRMT R25, R6.reuse, 0x7632, R25 ;  /* 0x0000763206197816 */ /* 0x040fe40000000019 */
[----:B------:R-:W-:-:S02]  /*17d20*/  PRMT R18, R6, 0x7610, R18 ;  /* 0x0000761006127816 */ /* 0x000fc40000000012 */
[----:B------:R-:W-:Y:S02]  /*17d30*/  PRMT R6, R19, 0x5410, R22 ;  /* 0x0000541013067816 */ /* 0x000fe40000000016 */
[----:B------:R-:W-:-:S05]  /*17d40*/  PRMT R7, R18, 0x5410, R25 ;  /* 0x0000541012077816 */ /* 0x000fca0000000019 */
[----:B------:R2:W-:Y:S02]  /*17d50*/  STS.64 [R0], R6 ;  /* 0x0000000600007388 */ /* 0x0005e40000000a00 */
.L_x_1940:
[----:B------:R-:W-:Y:S05]  /*17d60*/  BSYNC.RECONVERGENT B0 ;  /* 0x0000000000007941 */ /* 0x000fea0003800200 */
.L_x_1939:
[----:B------:R-:W-:-:S03]  /*17d70*/  UISETP.GT.U32.AND UP0, UPT, UR4, 0x3, UPT ;  /* 0x000000030400788c */ /* 0x000fc6000bf04070 */
[----:B------:R-:W-:-:S06]  /*17d80*/  UMOV UR4, UR7 ;  /* 0x0000000700047c82 */ /* 0x000fcc0008000000 */
[----:B------:R-:W-:Y:S05]  /*17d90*/  BRA.U UP0, `(.L_x_1941) ;  /* 0xfffffffd006c7547 */ /* 0x000fea000b83ffff */
.L_x_1938:
[----:B------:R-:W3:Y:S02]  /*17da0*/  LDCU UR4, c[0x0][0x39c] ;  /* 0x00007380ff0477ac */ /* 0x000ee40008000800 */
[----:B---3--:R-:W-:-:S09]  /*17db0*/  UISETP.NE.AND UP0, UPT, UR4, URZ, UPT ;  /* 0x000000ff0400728c */ /* 0x008fd2000bf05270 */
[----:B------:R-:W-:Y:S05]  /*17dc0*/  BRA.U !UP0, `(.L_x_1942) ;  /* 0x0000000508447547 */ /* 0x000fea000b800000 */
[----:B------:R-:W-:Y:S02]  /*17dd0*/  UISETP.GE.U32.AND UP0, UPT, UR5, 0x21, UPT ;  /* 0x000000210500788c */ /* 0x000fe4000bf06070 */
[----:B------:R-:W-:-:S07]  /*17de0*/  UMOV UR4, UR5 ;  /* 0x0000000500047c82 */ /* 0x000fce0008000000 */
[----:B------:R-:W-:Y:S05]  /*17df0*/  BRA.U !UP0, `(.L_x_1943) ;  /* 0x0000000108ac7547 */ /* 0x000fea000b800000 */
[----:B-12---:R-:W-:Y:S01]  /*17e00*/  PRMT R6, R19, 0x5410, R22 ;  /* 0x0000541013067816 */ /* 0x006fe20000000016 */
[----:B------:R-:W-:Y:S01]  /*17e10*/  UISETP.GE.U32.AND UP0, UPT, UR5, 0x40, UPT ;  /* 0x000000400500788c */ /* 0x000fe2000bf06070 */
[----:B------:R-:W-:Y:S01]  /*17e20*/  PRMT R7, R18, 0x5410, R25 ;  /* 0x0000541012077816 */ /* 0x000fe20000000019 */
[----:B------:R-:W-:-:S04]  /*17e30*/  UMOV UR4, 0x20 ;  /* 0x0000002000047882 */ /* 0x000fc80000000000 */
[----:B------:R3:W-:Y:S03]  /*17e40*/  STS.64 [R0], R6 ;  /* 0x0000000600007388 */ /* 0x0007e60000000a00 */
[----:B------:R-:W-:Y:S05]  /*17e50*/  BRA.U !UP0, `(.L_x_1943) ;  /* 0x0000000108947547 */ /* 0x000fea000b800000 */
[----:B------:R-:W-:-:S07]  /*17e60*/  IMAD.U32 R3, RZ, RZ, UR5 ;  /* 0x00000005ff037e24 */ /* 0x000fce000f8e00ff */
.L_x_1946:
[----:B------:R-:W-:Y:S01]  /*17e70*/  SHF.R.U32.HI R11, RZ, 0x1, R3 ;  /* 0x00000001ff0b7819 */ /* 0x000fe20000011603 */
[----:B------:R-:W-:Y:S01]  /*17e80*/  BAR.SYNC.DEFER_BLOCKING 0x0 ;  /* 0x0000000000007b1d */ /* 0x000fe20000010000 */
[----:B------:R-:W-:Y:S02]  /*17e90*/  ISETP.GT.U32.AND P2, PT, R3, 0x7f, PT ;  /* 0x0000007f0300780c */ /* 0x000fe40003f44070 */
[----:B-1-3--:R-:W-:-:S03]  /*17ea0*/  IADD3 R6, PT, PT, R11, R2, RZ ;  /* 0x000000020b067210 */ /* 0x00afc60007ffe0ff */
[----:B------:R-:W-:Y:S01]  /*17eb0*/  BSSY.RECONVERGENT B0, `(.L_x_1944) ;  /* 0x000001d000007945 */ /* 0x000fe20003800200 */
[----:B------:R-:W-:-:S04]  /*17ec0*/  ISETP.GE.U32.AND P1, PT, R6, UR5, PT ;  /* 0x0000000506007c0c */ /* 0x000fc8000bf26070 */
[----:B------:R-:W-:-:S13]  /*17ed0*/  ISETP.GE.U32.OR P1, PT, R2, R11, P1 ;  /* 0x0000000b0200720c */ /* 0x000fda0000f26470 */
[----:B------:R-:W-:Y:S05]  /*17ee0*/  @P1 BRA `(.L_x_1945) ;  /* 0x0000000000641947 */ /* 0x000fea0003800000 */
[----:B------:R-:W-:Y:S01]  /*17ef0*/  LEA R3, R11, R0, 0x3 ;  /* 0x000000000b037211 */ /* 0x000fe200078e18ff */
[----:B------:R-:W-:Y:S01]  /*17f00*/  IMAD.U32 R13, R22, 0x10000, RZ ;  /* 0x00010000160d7824 */ /* 0x000fe200078e00ff */
[----:B------:R-:W-:Y:S01]  /*17f10*/  SHF.L.U32 R19, R19, 0x10, RZ ;  /* 0x0000001013137819 */ /* 0x000fe200000006ff */
[----:B------:R-:W-:Y:S01]  /*17f20*/  IMAD.U32 R10, R25, 0x10000, RZ ;  /* 0x00010000190a7824 */ /* 0x000fe200078e00ff */
[----:B------:R-:W-:Y:S01]  /*17f30*/  SHF.L.U32 R18, R18, 0x10, RZ ;  /* 0x0000001012127819 */ /* 0x000fe200000006ff */
[----:B------:R-:W1:Y:S02]  /*17f40*/  LDS.64 R8, [R3] ;  /* 0x0000000003087984 */ /* 0x000e640000000a00 */
[C---:B-1----:R-:W-:Y:S01]  /*17f50*/  PRMT R6, R8.reuse, 0x7632, R6 ;  /* 0x0000763208067816 */ /* 0x042fe20000000006 */
[----:B------:R-:W-:Y:S01]  /*17f60*/  IMAD.U32 R8, R8, 0x10000, RZ ;  /* 0x0001000008087824 */ /* 0x000fe200078e00ff */
[----:B------:R-:W-:Y:S02]  /*17f70*/  PRMT R7, R9, 0x7632, R7 ;  /* 0x0000763209077816 */ /* 0x000fe40000000007 */
[----:B------:R-:W-:Y:S01]  /*17f80*/  SHF.L.U32 R6, R6, 0x10, RZ ;  /* 0x0000001006067819 */ /* 0x000fe200000006ff */
[----:B------:R-:W-:Y:S01]  /*17f90*/  FMUL.FTZ R8, R19, R8 ;  /* 0x0000000813087220 */ /* 0x000fe20000410000 */
[----:B------:R-:W-:-:S02]  /*17fa0*/  SHF.L.U32 R9, R9, 0x10, RZ ;  /* 0x0000001009097819 */ /* 0x000fc400000006ff */
[----:B------:R-:W-:Y:S01]  /*17fb0*/  SHF.L.U32 R7, R7, 0x10, RZ ;  /* 0x0000001007077819 */ /* 0x000fe200000006ff */
[----:B------:R-:W-:Y:S02]  /*17fc0*/  FMUL.FTZ R3, R13, R6 ;  /* 0x000000060d037220 */ /* 0x000fe40000410000 */
        /* <DEDUP_REMOVED lines=11> */
.L_x_1945:
[----:B------:R-:W-:Y:S05]  /*18080*/  BSYNC.RECONVERGENT B0 ;  /* 0x0000000000007941 */ /* 0x000fea0003800200 */
.L_x_1944:
[----:B------:R-:W-:Y:S01]  /*18090*/  MOV R3, R11 ;  /* 0x0000000b00037202 */ /* 0x000fe20000000f00 */
[----:B------:R-:W-:Y:S06]  /*180a0*/  @P2 BRA `(.L_x_1946) ;  /* 0xfffffffc00702947 */ /* 0x000fec000383ffff */
.L_x_1943:
[----:B------:R-:W-:Y:S01]  /*180b0*/  BAR.SYNC.DEFER_BLOCKING 0x0 ;  /* 0x0000000000007b1d */ /* 0x000fe20000010000 */
[----:B------:R-:W-:-:S09]  /*180c0*/  UISETP.GE.U32.AND UP0, UPT, UR4, 0x2, UPT ;  /* 0x000000020400788c */ /* 0x000fd2000bf06070 */
[----:B------:R-:W-:Y:S05]  /*180d0*/  BRA.U !UP0, `(.L_x_1942) ;  /* 0x0000000108807547 */ /* 0x000fea000b800000 */
[----:B-123--:R-:W-:-:S07]  /*180e0*/  IMAD.MOV.U32 R0, RZ, RZ, 0x1 ;  /* 0x00000001ff007424 */ /* 0x00efce00078e00ff */
.L_x_1947:
        /* <DEDUP_REMOVED lines=10> */
[----:B------:R-:W-:-:S04]  /*18190*/  ISETP.GE.AND P1, PT, R0, UR4, PT ;  /* 0x0000000400007c0c */ /* 0x000fc8000bf26270 */
        /* <DEDUP_REMOVED lines=20> */
.L_x_1942:
[----:B------:R-:W-:Y:S05]  /*182e0*/  @!P0 EXIT ;  /* 0x000000000000894d */ /* 0x000fea0003800000 */
[----:B------:R-:W4:Y:S02]  /*182f0*/  LDCU.64 UR4, c[0x0][0x768] ;  /* 0x0000ed00ff0477ac */ /* 0x000f240008000a00 */
[----:B----4-:R-:W-:-:S04]  /*18300*/  UISETP.NE.U32.AND UP0, UPT, UR4, URZ, UPT ;  /* 0x000000ff0400728c */ /* 0x010fc8000bf05070 */
[----:B------:R-:W-:-:S09]  /*18310*/  UISETP.NE.AND.EX UP0, UPT, UR5, URZ, UPT, UP0 ;  /* 0x000000ff0500728c */ /* 0x000fd2000bf05300 */
[----:B------:R-:W-:Y:S05]  /*18320*/  BRA.U UP0, `(.L_x_1948) ;  /* 0x0000000900147547 */ /* 0x000fea000b800000 */
[----:B------:R-:W4:Y:S01]  /*18330*/  LDCU.U8 UR6, c[0x0][0x788] ;  /* 0x0000f100ff0677ac */ /* 0x000f220008000000 */
[----:B------:R-:W5:Y:S01]  /*18340*/  LDCU.64 UR4, c[0x0][0x758] ;  /* 0x0000eb00ff0477ac */ /* 0x000f620008000a00 */
[----:B----4-:R-:W-:Y:S02]  /*18350*/  ISETP.NE.AND P0, PT, RZ, UR6, PT ;  /* 0x00000006ff007c0c */ /* 0x010fe4000bf05270 */
[----:B-----5:R-:W-:Y:S02]  /*18360*/  IADD3 R2, P4, PT, R28, UR4, RZ ;  /* 0x000000041c027c10 */ /* 0x020fe4000ff9e0ff */
[----:B------:R-:W-:Y:S02]  /*18370*/  IADD3 R8, P3, PT, R27, UR4, RZ ;  /* 0x000000041b087c10 */ /* 0x000fe4000ff7e0ff */
[----:B-123--:R-:W-:Y:S01]  /*18380*/  IADD3 R6, P2, PT, R26, UR4, RZ ;  /* 0x000000041a067c10 */ /* 0x00efe2000ff5e0ff */
[----:B------:R-:W-:Y:S01]  /*18390*/  IMAD.X R3, RZ, RZ, UR5, P4 ;  /* 0x00000005ff037e24 */ /* 0x000fe2000a0e06ff */
[----:B------:R-:W-:-:S02]  /*183a0*/  IADD3 R4, P1, PT, R23, UR4, RZ ;  /* 0x0000000417047c10 */ /* 0x000fc4000ff3e0ff */
[----:B------:R-:W-:Y:S02]  /*183b0*/  IADD3.X R9, PT, PT, RZ, UR5, RZ, P3, !PT ;  /* 0x00000005ff097c10 */ /* 0x000fe40009ffe4ff */
[----:B------:R-:W-:Y:S01]  /*183c0*/  IADD3.X R7, PT, PT, RZ, UR5, RZ, P2, !PT ;  /* 0x00000005ff077c10 */ /* 0x000fe200097fe4ff */
[----:B------:R-:W2:Y:S01]  /*183d0*/  @P0 LDG.E.U16 R0, desc[UR36][R2.64] ;  /* 0x0000002402000981 */ /* 0x000ea2000c1e1500 */
[----:B------:R-:W-:-:S03]  /*183e0*/  IADD3.X R5, PT, PT, RZ, UR5, RZ, P1, !PT ;  /* 0x00000005ff057c10 */ /* 0x000fc60008ffe4ff */
[----:B------:R-:W3:Y:S04]  /*183f0*/  @P0 LDG.E.U16 R10, desc[UR36][R8.64] ;  /* 0x00000024080a0981 */ /* 0x000ee8000c1e1500 */
[----:B------:R-:W4:Y:S04]  /*18400*/  @P0 LDG.E.U16 R11, desc[UR36][R6.64] ;  /* 0x00000024060b0981 */ /* 0x000f28000c1e1500 */
[----:B------:R-:W5:Y:S01]  /*18410*/  @P0 LDG.E.U16 R12, desc[UR36][R4.64] ;  /* 0x00000024040c0981 */ /* 0x000f62000c1e1500 */
[----:B------:R-:W1:Y:S01]  /*18420*/  LDCU.U8 UR4, c[0x0][0x789] ;  /* 0x0000f120ff0477ac */ /* 0x000e620008000000 */
[----:B------:R-:W-:Y:S01]  /*18430*/  @P0 SHF.L.U32 R13, R19, 0x10, RZ ;  /* 0x00000010130d0819 */ /* 0x000fe200000006ff */
[----:B------:R-:W-:Y:S01]  /*18440*/  @P0 IMAD.U32 R15, R22, 0x10000, RZ ;  /* 0x00010000160f0824 */ /* 0x000fe200078e00ff */
[----:B------:R-:W-:-:S02]  /*18450*/  @P0 SHF.L.U32 R14, R18, 0x10, RZ ;  /* 0x00000010120e0819 */ /* 0x000fc400000006ff */
[----:B------:R-:W-:Y:S02]  /*18460*/  @P0 SHF.L.U32 R17, R25, 0x10, RZ ;  /* 0x0000001019110819 */ /* 0x000fe400000006ff */
[----:B-1----:R-:W-:Y:S01]  /*18470*/  ISETP.NE.AND P1, PT, RZ, UR4, PT ;  /* 0x00000004ff007c0c */ /* 0x002fe2000bf25270 */
[----:B--2---:R-:W-:Y:S01]  /*18480*/  @P0 IMAD.U32 R0, R0, 0x10000, RZ ;  /* 0x0001000000000824 */ /* 0x004fe200078e00ff */
[----:B---3--:R-:W-:-:S03]  /*18490*/  @P0 SHF.L.U32 R10, R10, 0x10, RZ ;  /* 0x000000100a0a0819 */ /* 0x008fc600000006ff */
[----:B------:R-:W-:Y:S01]  /*184a0*/  @P0 FMUL.FTZ R0, R13, R0 ;  /* 0x000000000d000220 */ /* 0x000fe20000410000 */
[----:B----4-:R-:W-:Y:S01]  /*184b0*/  @P0 SHF.L.U32 R11, R11, 0x10, RZ ;  /* 0x000000100b0b0819 */ /* 0x010fe200000006ff */
[----:B------:R-:W-:Y:S01]  /*184c0*/  @P0 FMUL.FTZ R10, R15, R10 ;  /* 0x0000000a0f0a0220 */ /* 0x000fe20000410000 */
[----:B-----5:R-:W-:-:S03]  /*184d0*/  @P0 IMAD.U32 R12, R12, 0x10000, RZ ;  /* 0x000100000c0c0824 */ /* 0x020fc600078e00ff */
[----:B------:R-:W-:Y:S01]  /*184e0*/  @P0 FMUL.FTZ R11, R14, R11 ;  /* 0x0000000b0e0b0220 */ /* 0x000fe20000410000 */
[----:B------:R-:W-:Y:S01]  /*184f0*/  @P0 F2FP.BF16.F32.PACK_AB R0, RZ, R0 ;  /* 0x00000000ff00023e */ /* 0x000fe200000010ff */
[----:B------:R-:W-:Y:S01]  /*18500*/  @P0 FMUL.FTZ R12, R17, R12 ;  /* 0x0000000c110c0220 */ /* 0x000fe20000410000 */
[----:B------:R-:W-:Y:S02]  /*18510*/  @P0 F2FP.BF16.F32.PACK_AB R10, RZ, R10 ;  /* 0x0000000aff0a023e */ /* 0x000fe400000010ff */
[----:B------:R-:W-:Y:S02]  /*18520*/  @P0 F2FP.BF16.F32.PACK_AB R11, RZ, R11 ;  /* 0x0000000bff0b023e */ /* 0x000fe400000010ff */
[----:B------:R-:W-:Y:S02]  /*18530*/  @P0 F2FP.BF16.F32.PACK_AB R12, RZ, R12 ;  /* 0x0000000cff0c023e */ /* 0x000fe400000010ff */
[----:B------:R-:W-:Y:S02]  /*18540*/  @P0 PRMT R19, R0, 0x7610, R19 ;  /* 0x0000761000130816 */ /* 0x000fe40000000013 */
[----:B------:R-:W-:-:S02]  /*18550*/  @P0 PRMT R22, R10, 0x7610, R22 ;  /* 0x000076100a160816 */ /* 0x000fc40000000016 */
[----:B------:R-:W-:Y:S02]  /*18560*/  @P0 PRMT R18, R11, 0x7610, R18 ;  /* 0x000076100b120816 */ /* 0x000fe40000000012 */
[----:B------:R-:W-:Y:S01]  /*18570*/  @P0 PRMT R25, R12, 0x7610, R25 ;  /* 0x000076100c190816 */ /* 0x000fe20000000019 */
[----:B------:R1:W-:Y:S04]  /*18580*/  @!P1 STG.E.U16 desc[UR36][R2.64], R19 ;  /* 0x0000001302009986 */ /* 0x0003e8000c101524 */
[----:B------:R1:W-:Y:S04]  /*18590*/  @!P1 STG.E.U16 desc[UR36][R8.64], R22 ;  /* 0x0000001608009986 */ /* 0x0003e8000c101524 */
        /* <DEDUP_REMOVED lines=8> */
[----:B------:R-:W-:Y:S01]  /*18620*/  HFMA2 R8, -RZ, RZ, 0, 4.4763088226318359375e-05 ;  /* 0x000002efff087431 */ /* 0x000fe200000001ff */
[----:B------:R-:W-:Y:S01]  /*18630*/  MOV R12, 0x1 ;  /* 0x00000001000c7802 */ /* 0x000fe20000000f00 */
[----:B------:R2:W3:Y:S01]  /*18640*/  LDC.64 R14, c[0x4][R2] ;  /* 0x01000000020e7b82 */ /* 0x0004e20000000a00 */
[----:B------:R-:W4:Y:S01]  /*18650*/  LDCU.64 UR8, c[0x4][0x640] ;  /* 0x0100c800ff0877ac */ /* 0x000f220008000a00 */
[----:B------:R-:W-:Y:S01]  /*18660*/  IMAD.MOV.U32 R13, RZ, RZ, RZ ;  /* 0x000000ffff0d7224 */ /* 0x000fe200078e00ff */
[----:B------:R-:W5:Y:S01]  /*18670*/  LDCU.64 UR6, c[0x4][0x4a8] ;  /* 0x01009500ff0677ac */ /* 0x000f620008000a00 */
[----:B-1----:R-:W-:Y:S02]  /*18680*/  MOV R4, UR4 ;  /* 0x0000000400047c02 */ /* 0x002fe40008000f00 */
[----:B------:R-:W-:Y:S01]  /*18690*/  MOV R5, UR5 ;  /* 0x0000000500057c02 */ /* 0x000fe20008000f00 */
[----:B----4-:R-:W-:Y:S01]  /*186a0*/  IMAD.U32 R6, RZ, RZ, UR8 ;  /* 0x00000008ff067e24 */ /* 0x010fe2000f8e00ff */
[----:B------:R-:W-:-:S02]  /*186b0*/  MOV R7, UR9 ;  /* 0x0000000900077c02 */ /* 0x000fc40008000f00 */
[----:B-----5:R-:W-:Y:S01]  /*186c0*/  MOV R10, UR6 ;  /* 0x00000006000a7c02 */ /* 0x020fe20008000f00 */
[----:B--2---:R-:W-:-:S07]  /*186d0*/  IMAD.U32 R11, RZ, RZ, UR7 ;  /* 0x00000007ff0b7e24 */ /* 0x004fce000f8e00ff */
[----:B------:R-:W-:-:S07]  /*186e0*/  LEPC R20, `(.L_x_1950) ;  /* 0x000000001014794e */ /* 0x000fce0000000000 */
[----:B0--3--:R-:W-:Y:S05]  /*186f0*/  CALL.ABS.NOINC R14 ;  /* 0x000000000e007343 */ /* 0x009fea0003c00000 */
.L_x_1950:
[----:B------:R-:W0:Y:S01]  /*18700*/  LDCU.64 UR4, c[0x0][0x758] ;  /* 0x0000eb00ff0477ac */ /* 0x000e220008000a00 */
[----:B------:R-:W1:Y:S01]  /*18710*/  LDC.64 R2, c[0x4][R2] ;  /* 0x0100000002027b82 */ /* 0x000e620000000a00 */
[----:B------:R-:W-:Y:S02]  /*18720*/  HFMA2 R8, -RZ, RZ, 0, 4.4763088226318359375e-05 ;  /* 0x000002efff087431 */ /* 0x000fe400000001ff */
[----:B------:R-:W-:Y:S01]  /*18730*/  IMAD.MOV.U32 R12, RZ, RZ, 0x1 ;  /* 0x00000001ff0c7424 */ /* 0x000fe200078e00ff */
[----:B------:R-:W2:Y:S01]  /*18740*/  LDCU.64 UR6, c[0x4][0x650] ;  /* 0x0100ca00ff0677ac */ /* 0x000ea20008000a00 */
[----:B------:R-:W-:Y:S01]  /*18750*/  MOV R13, RZ ;  /* 0x000000ff000d7202 */ /* 0x000fe20000000f00 */
[----:B------:R-:W3:Y:S01]  /*18760*/  LDCU.64 UR8, c[0x4][0x640] ;  /* 0x0100c800ff0877ac */ /* 0x000ee20008000a00 */
[----:B0-----:R-:W-:-:S04]  /*18770*/  IADD3 R14, P0, PT, R28, UR4, RZ ;  /* 0x000000041c0e7c10 */ /* 0x001fc8000ff1e0ff */
[----:B------:R-:W-:Y:S01]  /*18780*/  IADD3.X R15, PT, PT, RZ, UR5, RZ, P0, !PT ;  /* 0x00000005ff0f7c10 */ /* 0x000fe200087fe4ff */
[----:B------:R-:W0:Y:S01]  /*18790*/  LDCU.64 UR4, c[0x4][0x4a8] ;  /* 0x01009500ff0477ac */ /* 0x000e220008000a00 */
[----:B--2---:R-:W-:Y:S01]  /*187a0*/  MOV R4, UR6 ;  /* 0x0000000600047c02 */ /* 0x004fe20008000f00 */
[----:B------:R-:W-:Y:S01]  /*187b0*/  IMAD.U32 R5, RZ, RZ, UR7 ;  /* 0x00000007ff057e24 */ /* 0x000fe2000f8e00ff */
[----:B---3--:R-:W-:Y:S01]  /*187c0*/  MOV R6, UR8 ;  /* 0x0000000800067c02 */ /* 0x008fe20008000f00 */
[----:B------:R2:W-:Y:S01]  /*187d0*/  STG.E.U16 desc[UR36][R14.64], R19 ;  /* 0x000000130e007986 */ /* 0x0005e2000c101524 */
[----:B------:R-:W-:Y:S01]  /*187e0*/  MOV R7, UR9 ;  /* 0x0000000900077c02 */ /* 0x000fe20008000f00 */
[----:B0-----:R-:W-:Y:S01]  /*187f0*/  IMAD.U32 R10, RZ, RZ, UR4 ;  /* 0x00000004ff0a7e24 */ /* 0x001fe2000f8e00ff */
[----:B--2---:R-:W-:-:S07]  /*18800*/  MOV R11, UR5 ;  /* 0x00000005000b7c02 */ /* 0x004fce0008000f00 */
[----:B------:R-:W-:-:S07]  /*18810*/  LEPC R20, `(.L_x_1951) ;  /* 0x000000001014794e */ /* 0x000fce0000000000 */
[----:B-1----:R-:W-:Y:S05]  /*18820*/  CALL.ABS.NOINC R2 ;  /* 0x0000000002007343 */ /* 0x002fea0003c00000 */
.L_x_1951:
[----:B------:R-:W-:Y:S05]  /*18830*/  BRA `(.L_x_1952) ;  /* 0x0000000000047947 */ /* 0x000fea0003800000 */
.L_x_1949:
[----:B------:R2:W-:Y:S02]  /*18840*/  STG.E.U16 desc[UR36][R2.64], R19 ;  /* 0x0000001302007986 */ /* 0x0005e4000c101524 */
.L_x_1952:
[----:B------:R-:W1:Y:S01]  /*18850*/  LDCU.64 UR6, c[0x0][0x758] ;  /* 0x0000eb00ff0677ac */ /* 0x000e620008000a00 */
[----:B------:R-:W3:Y:S01]  /*18860*/  LDCU UR4, c[0x0][0x78c] ;  /* 0x0000f180ff0477ac */ /* 0x000ee20008000800 */
[----:B-12---:R-:W-:-:S04]  /*18870*/  IADD3 R2, P0, PT, R27, UR6, RZ ;  /* 0x000000061b027c10 */ /* 0x006fc8000ff1e0ff */
[----:B------:R-:W-:Y:S01]  /*18880*/  IADD3.X R3, PT, PT, RZ, UR7, RZ, P0, !PT ;  /* 0x00000007ff037c10 */ /* 0x000fe200087fe4ff */
[----:B---3--:R-:W-:-:S04]  /*18890*/  UISETP.NE.AND UP0, UPT, UR4, 0x1, UPT ;  /* 0x000000010400788c */ /* 0x008fc8000bf05270 */
[----:B------:R1:W-:Y:S05]  /*188a0*/  STG.E.U16 desc[UR36][R2.64], R22 ;  /* 0x0000001602007986 */ /* 0x0003ea000c101524 */
        /* <DEDUP_REMOVED lines=17> */
.L_x_1954:
        /* <DEDUP_REMOVED lines=19> */
.L_x_1955:
[----:B------:R-:W-:Y:S05]  /*18af0*/  BRA `(.L_x_1956) ;  /* 0x00000000000c7947 */ /* 0x000fea0003800000 */
.L_x_1953:
[----:B------:R-:W-:-:S04]  /*18b00*/  IADD3 R26, P0, PT, R26, UR6, RZ ;  /* 0x000000061a1a7c10 */ /* 0x000fc8000ff1e0ff */
[----:B------:R-:W-:-:S05]  /*18b10*/  IADD3.X R27, PT, PT, RZ, UR7, RZ, P0, !PT ;  /* 0x00000007ff1b7c10 */ /* 0x000fca00087fe4ff */
[----:B------:R2:W-:Y:S04]  /*18b20*/  STG.E.U16 desc[UR36][R26.64], R18 ;  /* 0x000000121a007986 */ /* 0x0005e8000c101524 */
.L_x_1956:
[----:B------:R-:W1:Y:S02]  /*18b30*/  LDCU.64 UR4, c[0x0][0x758] ;  /* 0x0000eb00ff0477ac */ /* 0x000e640008000a00 */
[----:B-1----:R-:W-:-:S04]  /*18b40*/  IADD3 R2, P0, PT, R23, UR4, RZ ;  /* 0x0000000417027c10 */ /* 0x002fc8000ff1e0ff */
[----:B------:R-:W-:-:S05]  /*18b50*/  IADD3.X R3, PT, PT, RZ, UR5, RZ, P0, !PT ;  /* 0x00000005ff037c10 */ /* 0x000fca00087fe4ff */
[----:B------:R-:W-:Y:S01]  /*18b60*/  STG.E.U16 desc[UR36][R2.64], R25 ;  /* 0x0000001902007986 */ /* 0x000fe2000c101524 */
[----:B------:R-:W-:Y:S05]  /*18b70*/  EXIT ;  /* 0x000000000000794d */ /* 0x000fea0003800000 */
.L_x_1948:
[----:B------:R-:W4:Y:S01]  /*18b80*/  LDCU.U8 UR4, c[0x0][0x788] ;  /* 0x0000f100ff0477ac */ /* 0x000f220008000000 */
[----:B------:R-:W5:Y:S01]  /*18b90*/  LDCU.U8 UR5, c[0x0][0x789] ;  /* 0x0000f120ff0577ac */ /* 0x000f620008000000 */
[----:B----4-:R-:W-:Y:S02]  /*18ba0*/  UISETP.NE.AND UP1, UPT, UR4, URZ, UPT ;  /* 0x000000ff0400728c */ /* 0x010fe4000bf25270 */
[----:B-----5:R-:W-:-:S07]  /*18bb0*/  UISETP.NE.AND UP0, UPT, UR5, URZ, UPT ;  /* 0x000000ff0500728c */ /* 0x020fce000bf05270 */
[----:B------:R-:W-:Y:S05]  /*18bc0*/  BRA.U !UP1, `(.L_x_1957) ;  /* 0x0000000109587547 */ /* 0x000fea000b800000 */
[----:B-123--:R-:W2:Y:S04]  /*18bd0*/  LDG.E.U16 R0, desc[UR36][R4.64] ;  /* 0x0000002404007981 */ /* 0x00eea8000c1e1500 */
[----:B------:R-:W3:Y:S04]  /*18be0*/  LDG.E.U16 R2, desc[UR36][R4.64+0x2] ;  /* 0x0000022404027981 */ /* 0x000ee8000c1e1500 */
[----:B------:R-:W4:Y:S04]  /*18bf0*/  LDG.E.U16 R7, desc[UR36][R4.64+0x6] ;  /* 0x0000062404077981 */ /* 0x000f28000c1e1500 */
[----:B------:R-:W5:Y:S01]  /*18c00*/  LDG.E.U16 R3, desc[UR36][R4.64+0x4] ;  /* 0x0000042404037981 */ /* 0x000f62000c1e1500 */
[----:B------:R-:W-:Y:S01]  /*18c10*/  SHF.L.U32 R9, R22, 0x10, RZ ;  /* 0x0000001016097819 */ /* 0x000fe200000006ff */
[----:B------:R-:W-:Y:S01]  /*18c20*/  IMAD.U32 R19, R19, 0x10000, RZ ;  /* 0x0001000013137824 */ /* 0x000fe200078e00ff */
[----:B------:R-:W-:Y:S01]  /*18c30*/  SHF.L.U32 R11, R18, 0x10, RZ ;  /* 0x00000010120b7819 */ /* 0x000fe200000006ff */
[----:B------:R-:W-:Y:S01]  /*18c40*/  IMAD.U32 R8, R25, 0x10000, RZ ;  /* 0x0001000019087824 */ /* 0x000fe200078e00ff */
[----:B--2---:R-:W-:-:S02]  /*18c50*/  SHF.L.U32 R0, R0, 0x10, RZ ;  /* 0x0000001000007819 */ /* 0x004fc400000006ff */
[----:B---3--:R-:W-:Y:S02]  /*18c60*/  SHF.L.U32 R2, R2, 0x10, RZ ;  /* 0x0000001002027819 */ /* 0x008fe400000006ff */
[----:B----4-:R-:W-:Y:S01]  /*18c70*/  SHF.L.U32 R7, R7, 0x10, RZ ;  /* 0x0000001007077819 */ /* 0x010fe200000006ff */
[----:B-----5:R-:W-:Y:S02]  /*18c80*/  IMAD.U32 R6, R3, 0x10000, RZ ;  /* 0x0001000003067824 */ /* 0x020fe400078e00ff */
        /* <DEDUP_REMOVED lines=10> */
.L_x_1957:
[----:B------:R-:W-:Y:S05]  /*18d30*/  BRA.U !UP0, `(.L_x_1958) ;  /* 0x0000000508787547 */ /* 0x000fea000b800000 */
[----:B------:R-:W4:Y:S02]  /*18d40*/  LDCU UR4, c[0x0][0x78c] ;  /* 0x0000f180ff0477ac */ /* 0x000f240008000800 */
[----:B----4-:R-:W-:-:S09]  /*18d50*/  UISETP.NE.AND UP0, UPT, UR4, 0x1, UPT ;  /* 0x000000010400788c */ /* 0x010fd2000bf05270 */
[----:B------:R-:W-:Y:S05]  /*18d60*/  BRA.U !UP0, `(.L_x_1959) ;  /* 0x0000000108907547 */ /* 0x000fea000b800000 */
[----:B------:R-:W-:Y:S01]  /*18d70*/  MOV R2, 0x660 ;  /* 0x0000066000027802 */ /* 0x000fe20000000f00 */
[----:B------:R-:W4:Y:S01]  /*18d80*/  LDCU.64 UR4, c[0x4][0x650] ;  /* 0x0100ca00ff0477ac */ /* 0x000f220008000a00 */
[----:B------:R-:W-:Y:S02]  /*18d90*/  HFMA2 R8, -RZ, RZ, 0, 4.4763088226318359375e-05 ;  /* 0x000002efff087431 */ /* 0x000fe400000001ff */
[----:B------:R-:W-:Y:S01]  /*18da0*/  IMAD.MOV.U32 R12, RZ, RZ, 0x1 ;  /* 0x00000001ff0c7424 */ /* 0x000fe200078e00ff */
[----:B------:R0:W0:Y:S01]  /*18db0*/  LDC.64 R14, c[0x4][R2] ;  /* 0x01000000020e7b82 */ /* 0x0000220000000a00 */
[----:B------:R-:W1:Y:S01]  /*18dc0*/  LDCU.64 UR6, c[0x4][0x640] ;  /* 0x0100c800ff0677ac */ /* 0x000e620008000a00 */
[----:B------:R-:W-:Y:S01]  /*18dd0*/  MOV R13, RZ ;  /* 0x000000ff000d7202 */ /* 0x000fe20000000f00 */
[----:B------:R-:W5:Y:S01]  /*18de0*/  LDCU.64 UR8, c[0x4][0x4a8] ;  /* 0x01009500ff0877ac */ /* 0x000f620008000a00 */
[----:B----4-:R-:W-:Y:S01]  /*18df0*/  MOV R4, UR4 ;  /* 0x0000000400047c02 */ /* 0x010fe20008000f00 */
[----:B------:R-:W-:Y:S01]  /*18e00*/  IMAD.U32 R5, RZ, RZ, UR5 ;  /* 0x00000005ff057e24 */ /* 0x000fe2000f8e00ff */
[----:B-123--:R-:W-:-:S02]  /*18e10*/  MOV R6, UR6 ;  /* 0x0000000600067c02 */ /* 0x00efc40008000f00 */
[----:B------:R-:W-:Y:S01]  /*18e20*/  MOV R7, UR7 ;  /* 0x0000000700077c02 */ /* 0x000fe20008000f00 */
[----:B-----5:R-:W-:Y:S01]  /*18e30*/  IMAD.U32 R10, RZ, RZ, UR8 ;  /* 0x00000008ff0a7e24 */ /* 0x020fe2000f8e00ff */
[----:B------:R-:W-:-:S07]  /*18e40*/  MOV R11, UR9 ;  /* 0x00000009000b7c02 */ /* 0x000fce0008000f00 */
[----:B------:R-:W-:-:S07]  /*18e50*/  LEPC R20, `(.L_x_1960) ;  /* 0x000000001014794e */ /* 0x000fce0000000000 */
[----:B0-----:R-:W-:Y:S05]  /*18e60*/  CALL.ABS.NOINC R14 ;  /* 0x000000000e007343 */ /* 0x001fea0003c00000 */
.L_x_1960:
[----:B------:R-:W0:Y:S01]  /*18e70*/  LDCU.64 UR4, c[0x0][0x758] ;  /* 0x0000eb00ff0477ac */ /* 0x000e220008000a00 */
[----:B------:R-:W1:Y:S01]  /*18e80*/  LDC.64 R2, c[0x4][R2] ;  /* 0x0100000002027b82 */ /* 0x000e620000000a00 */
[----:B------:R-:W-:Y:S02]  /*18e90*/  HFMA2 R12, -RZ, RZ, 0, 5.9604644775390625e-08 ;  /* 0x00000001ff0c7431 */ /* 0x000fe400000001ff */
[----:B------:R-:W-:Y:S01]  /*18ea0*/  IMAD.MOV.U32 R8, RZ, RZ, 0x2ef ;  /* 0x000002efff087424 */ /* 0x000fe200078e00ff */
[----:B------:R-:W2:Y:S01]  /*18eb0*/  LDCU.64 UR6, c[0x4][0x650] ;  /* 0x0100ca00ff0677ac */ /* 0x000ea20008000a00 */
[----:B------:R-:W-:Y:S01]  /*18ec0*/  MOV R13, RZ ;  /* 0x000000ff000d7202 */ /* 0x000fe20000000f00 */
[----:B------:R-:W3:Y:S01]  /*18ed0*/  LDCU.64 UR8, c[0x4][0x640] ;  /* 0x0100c800ff0877ac */ /* 0x000ee20008000a00 */
[----:B0-----:R-:W-:-:S04]  /*18ee0*/  IADD3 R14, P0, PT, R28, UR4, RZ ;  /* 0x000000041c0e7c10 */ /* 0x001fc8000ff1e0ff */
[----:B------:R-:W-:Y:S01]  /*18ef0*/  IADD3.X R15, PT, PT, RZ, UR5, RZ, P0, !PT ;  /* 0x00000005ff0f7c10 */ /* 0x000fe200087fe4ff */
[----:B------:R-:W0:Y:S01]  /*18f00*/  LDCU.64 UR4, c[0x4][0x4a8] ;  /* 0x01009500ff0477ac */ /* 0x000e220008000a00 */
[----:B--2---:R-:W-:Y:S01]  /*18f10*/  IMAD.U32 R4, RZ, RZ, UR6 ;  /* 0x00000006ff047e24 */ /* 0x004fe2000f8e00ff */
[----:B------:R-:W-:Y:S01]  /*18f20*/  MOV R5, UR7 ;  /* 0x0000000700057c02 */ /* 0x000fe20008000f00 */
[----:B---3--:R-:W-:Y:S01]  /*18f30*/  IMAD.U32 R7, RZ, RZ, UR9 ;  /* 0x00000009ff077e24 */ /* 0x008fe2000f8e00ff */
[----:B------:R2:W-:Y:S01]  /*18f40*/  STG.E.U16 desc[UR36][R14.64], R19 ;  /* 0x000000130e007986 */ /* 0x0005e2000c101524 */
[----:B------:R-:W-:Y:S02]  /*18f50*/  MOV R6, UR8 ;  /* 0x0000000800067c02 */ /* 0x000fe40008000f00 */
[----:B0-----:R-:W-:Y:S02]  /*18f60*/  MOV R10, UR4 ;  /* 0x00000004000a7c02 */ /* 0x001fe40008000f00 */
[----:B--2---:R-:W-:-:S07]  /*18f70*/  MOV R11, UR5 ;  /* 0x00000005000b7c02 */ /* 0x004fce0008000f00 */
[----:B------:R-:W-:-:S07]  /*18f80*/  LEPC R20, `(.L_x_1961) ;  /* 0x000000001014794e */ /* 0x000fce0000000000 */
[----:B-1----:R-:W-:Y:S05]  /*18f90*/  CALL.ABS.NOINC R2 ;  /* 0x0000000002007343 */ /* 0x002fea0003c00000 */
.L_x_1961:
[----:B------:R-:W-:Y:S05]  /*18fa0*/  BRA `(.L_x_1962) ;  /* 0x0000000000107947 */ /* 0x000fea0003800000 */
.L_x_1959:
[----:B------:R-:W4:Y:S02]  /*18fb0*/  LDCU.64 UR4, c[0x0][0x758] ;  /* 0x0000eb00ff0477ac */ /* 0x000f240008000a00 */
[----:B----4-:R-:W-:-:S05]  /*18fc0*/  IADD3 R28, P0, PT, R28, UR4, RZ ;  /* 0x000000041c1c7c10 */ /* 0x010fca000ff1e0ff */
[----:B------:R-:W-:-:S05]  /*18fd0*/  IMAD.X R29, RZ, RZ, UR5, P0 ;  /* 0x00000005ff1d7e24 */ /* 0x000fca00080e06ff */
[----:B------:R4:W-:Y:S03]  /*18fe0*/  STG.E.U16 desc[UR36][R28.64], R19 ;  /* 0x000000131c007986 */ /* 0x0009e6000c101524 */
.L_x_1962:
[----:B------:R-:W5:Y:S01]  /*18ff0*/  LDCU.64 UR6, c[0x0][0x758] ;  /* 0x0000eb00ff0677ac */ /* 0x000f620008000a00 */
[----:B------:R-:W0:Y:S01]  /*19000*/  LDCU UR4, c[0x0][0x78c] ;  /* 0x0000f180ff0477ac */ /* 0x000e220008000800 */
[----:B-----5:R-:W-:-:S04]  /*19010*/  IADD3 R2, P0, PT, R27, UR6, RZ ;  /* 0x000000061b027c10 */ /* 0x020fc8000ff1e0ff */
[----:B------:R-:W-:Y:S01]  /*19020*/  IADD3.X R3, PT, PT, RZ, UR7, RZ, P0, !PT ;  /* 0x00000007ff037c10 */ /* 0x000fe200087fe4ff */
[----:B0-----:R-:W-:-:S04]  /*19030*/  UISETP.NE.AND UP0, UPT, UR4, 0x1, UPT ;  /* 0x000000010400788c */ /* 0x001fc8000bf05270 */
[----:B------:R0:W-:Y:S05]  /*19040*/  STG.E.U16 desc[UR36][R2.64], R22 ;  /* 0x0000001602007986 */ /* 0x0001ea000c101524 */
[----:B------:R-:W-:Y:S05]  /*19050*/  BRA.U !UP0, `(.L_x_1963) ;  /* 0x0000000108907547 */ /* 0x000fea000b800000 */
[----:B0-----:R-:W-:Y:S01]  /*19060*/  MOV R2, 0x660 ;  /* 0x0000066000027802 */ /* 0x001fe20000000f00 */
[----:B------:R-:W0:Y:S01]  /*19070*/  LDCU.64 UR4, c[0x4][0x650] ;  /* 0x0100ca00ff0477ac */ /* 0x000e220008000a00 */
[----:B------:R-:W-:Y:S02]  /*19080*/  HFMA2 R8, -RZ, RZ, 0, 4.4763088226318359375e-05 ;  /* 0x000002efff087431 */ /* 0x000fe400000001ff */
[----:B------:R-:W-:Y:S01]  /*19090*/  IMAD.MOV.U32 R12, RZ, RZ, 0x1 ;  /* 0x00000001ff0c7424 */ /* 0x000fe200078e00ff */
[----:B------:R0:W4:Y:S01]  /*190a0*/  LDC.64 R14, c[0x4][R2] ;  /* 0x01000000020e7b82 */ /* 0x0001220000000a00 */
[----:B------:R-:W1:Y:S01]  /*190b0*/  LDCU.64 UR6, c[0x4][0x640] ;  /* 0x0100c800ff0677ac */ /* 0x000e620008000a00 */
[----:B------:R-:W-:Y:S01]  /*190c0*/  MOV R13, RZ ;  /* 0x000000ff000d7202 */ /* 0x000fe20000000f00 */
[----:B------:R-:W5:Y:S01]  /*190d0*/  LDCU.64 UR8, c[0x4][0x4a8] ;  /* 0x01009500ff0877ac */ /* 0x000f620008000a00 */
[----:B0-----:R-:W-:Y:S01]  /*190e0*/  MOV R4, UR4 ;  /* 0x0000000400047c02 */ /* 0x001fe20008000f00 */
[----:B------:R-:W-:Y:S01]  /*190f0*/  IMAD.U32 R5, RZ, RZ, UR5 ;  /* 0x00000005ff057e24 */ /* 0x000fe2000f8e00ff */
[----:B-123--:R-:W-:-:S02]  /*19100*/  MOV R6, UR6 ;  /* 0x0000000600067c02 */ /* 0x00efc40008000f00 */
[----:B------:R-:W-:Y:S01]  /*19110*/  MOV R7, UR7 ;  /* 0x0000000700077c02 */ /* 0x000fe20008000f00 */
[----:B-----5:R-:W-:Y:S01]  /*19120*/  IMAD.U32 R10, RZ, RZ, UR8 ;  /* 0x00000008ff0a7e24 */ /* 0x020fe2000f8e00ff */
[----:B------:R-:W-:-:S07]  /*19130*/  MOV R11, UR9 ;  /* 0x00000009000b7c02 */ /* 0x000fce0008000f00 */
[----:B------:R-:W-:-:S07]  /*19140*/  LEPC R20, `(.L_x_1964) ;  /* 0x000000001014794e */ /* 0x000fce0000000000 */
[----:B----4-:R-:W-:Y:S05]  /*19150*/  CALL.ABS.NOINC R14 ;  /* 0x000000000e007343 */ /* 0x010fea0003c00000 */
.L_x_1964:
        /* <DEDUP_REMOVED lines=19> */
.L_x_1965:
[----:B------:R-:W-:Y:S05]  /*19290*/  BRA `(.L_x_1966) ;  /* 0x00000000000c7947 */ /* 0x000fea0003800000 */
.L_x_1963:
[----:B------:R-:W-:-:S05]  /*192a0*/  IADD3 R26, P0, PT, R26, UR6, RZ ;  /* 0x000000061a1a7c10 */ /* 0x000fca000ff1e0ff */
[----:B------:R-:W-:-:S05]  /*192b0*/  IMAD.X R27, RZ, RZ, UR7, P0 ;  /* 0x00000007ff1b7e24 */ /* 0x000fca00080e06ff */
[----:B------:R0:W-:Y:S03]  /*192c0*/  STG.E.U16 desc[UR36][R26.64], R18 ;  /* 0x000000121a007986 */ /* 0x0001e6000c101524 */
.L_x_1966:
[----:B------:R-:W0:Y:S02]  /*192d0*/  LDCU.64 UR4, c[0x0][0x758] ;  /* 0x0000eb00ff0477ac */ /* 0x000e240008000a00 */
[----:B0-----:R-:W-:-:S04]  /*192e0*/  IADD3 R2, P0, PT, R23, UR4, RZ ;  /* 0x0000000417027c10 */ /* 0x001fc8000ff1e0ff */
[----:B------:R-:W-:-:S05]  /*192f0*/  IADD3.X R3, PT, PT, RZ, UR5, RZ, P0, !PT ;  /* 0x00000005ff037c10 */ /* 0x000fca00087fe4ff */
[----:B------:R-:W-:Y:S01]  /*19300*/  STG.E.U16 desc[UR36][R2.64], R25 ;  /* 0x0000001902007986 */ /* 0x000fe2000c101524 */
[----:B------:R-:W-:Y:S05]  /*19310*/  EXIT ;  /* 0x000000000000794d */ /* 0x000fea0003800000 */
.L_x_1958:
[----:B------:R-:W-:Y:S04]  /*19320*/  STG.E.U16 desc[UR36][R4.64], R19 ;  /* 0x0000001304007986 */ /* 0x000fe8000c101524 */
[----:B------:R-:W-:Y:S04]  /*19330*/  STG.E.U16 desc[UR36][R4.64+0x2], R22 ;  /* 0x0000021604007986 */ /* 0x000fe8000c101524 */
[----:B------:R-:W-:Y:S04]  /*19340*/  STG.E.U16 desc[UR36][R4.64+0x4], R18 ;  /* 0x0000041204007986 */ /* 0x000fe8000c101524 */
[----:B------:R-:W-:Y:S01]  /*19350*/  STG.E.U16 desc[UR36][R4.64+0x6], R25 ;  /* 0x0000061904007986 */ /* 0x000fe2000c101524 */
[----:B------:R-:W-:Y:S05]  /*19360*/  EXIT ;  /* 0x000000000000794d */ /* 0x000fea0003800000 */
.L_x_1923:
        /* <DEDUP_REMOVED lines=18> */
[----:B------:R-:W-:Y:S02]  /*19490*/  IADD3 R8, P3, PT, R26, UR4, RZ ;  /* 0x000000041a087c10 */ /* 0x000fe4000ff7e0ff */
[----:B------:R-:W-:Y:S02]  /*194a0*/  IADD3 R6, P2, PT, R25, UR4, RZ ;  /* 0x0000000419067c10 */ /* 0x000fe4000ff5e0ff */
[----:B------:R-:W-:Y:S01]  /*194b0*/  IADD3 R4, P1, PT, R23, UR4, RZ ;  /* 0x0000000417047c10 */ /* 0x000fe2000ff3e0ff */
[----:B------:R-:W-:Y:S01]  /*194c0*/  IMAD.X R9, RZ, RZ, UR5, P3 ;  /* 0x00000005ff097e24 */ /* 0x000fe200098e06ff */
[----:B------:R-:W-:-:S02]  /*194d0*/  IADD3.X R3, PT, PT, RZ, UR5, RZ, P4, !PT ;  /* 0x00000005ff037c10 */ /* 0x000fc4000a7fe4ff */
[----:B------:R-:W-:Y:S02]  /*194e0*/  IADD3.X R7, PT, PT, RZ, UR5, RZ, P2, !PT ;  /* 0x00000005ff077c10 */ /* 0x000fe400097fe4ff */
[----:B------:R-:W-:Y:S01]  /*194f0*/  IADD3.X R5, PT, PT, RZ, UR5, RZ, P1, !PT ;  /* 0x00000005ff057c10 */ /* 0x000fe20008ffe4ff */
[----:B------:R-:W2:Y:S04]  /*19500*/  @P0 LDG.E.U16 R0, desc[UR36][R2.64] ;  /* 0x0000002402000981 */ /* 0x000ea8000c1e1500 */
[----:B------:R-:W3:Y:S04]  /*19510*/  @P0 LDG.E.U16 R10, desc[UR36][R8.64] ;  /* 0x00000024080a0981 */ /* 0x000ee8000c1e1500 */
[----:B------:R-:W4:Y:S04]  /*19520*/  @P0 LDG.E.U16 R11, desc[UR36][R6.64] ;  /* 0x00000024060b0981 */ /* 0x000f28000c1e1500 */
[----:B------:R-:W5:Y:S01]  /*19530*/  @P0 LDG.E.U16 R12, desc[UR36][R4.64] ;  /* 0x00000024040c0981 */ /* 0x000f62000c1e1500 */
[----:B------:R-:W1:Y:S01]  /*19540*/  LDCU.U8 UR4, c[0x0][0x789] ;  /* 0x0000f120ff0477ac */ /* 0x000e620008000000 */
[----:B------:R-:W-:-:S02]  /*19550*/  @P0 SHF.L.U32 R13, R22, 0x10, RZ ;  /* 0x00000010160d0819 */ /* 0x000fc400000006ff */
[----:B------:R-:W-:Y:S01]  /*19560*/  @P0 SHF.L.U32 R15, R29, 0x10, RZ ;  /* 0x000000101d0f0819 */ /* 0x000fe200000006ff */
[----:B------:R-:W-:Y:S01]  /*19570*/  @P0 IMAD.U32 R14, R19, 0x10000, RZ ;  /* 0x00010000130e0824 */ /* 0x000fe200078e00ff */
[----:B------:R-:W-:Y:S02]  /*19580*/  @P0 SHF.L.U32 R17, R24, 0x10, RZ ;  /* 0x0000001018110819 */ /* 0x000fe400000006ff */
[----:B-1----:R-:W-:Y:S02]  /*19590*/  ISETP.NE.AND P1, PT, RZ, UR4, PT ;  /* 0x00000004ff007c0c */ /* 0x002fe4000bf25270 */
[----:B--2---:R-:W-:Y:S01]  /*195a0*/  @P0 SHF.L.U32 R0, R0, 0x10, RZ ;  /* 0x0000001000000819 */ /* 0x004fe200000006ff */
[----:B---3--:R-:W-:-:S04]  /*195b0*/  @P0 IMAD.U32 R10, R10, 0x10000, RZ ;  /* 0x000100000a0a0824 */ /* 0x008fc800078e00ff */
[----:B------:R-:W-:Y:S01]  /*195c0*/  @P0 FMUL.FTZ R0, R13, R0 ;  /* 0x000000000d000220 */ /* 0x000fe20000410000 */
[----:B----4-:R-:W-:Y:S02]  /*195d0*/  @P0 IMAD.U32 R11, R11, 0x10000, RZ ;  /* 0x000100000b0b0824 */ /* 0x010fe400078e00ff */
[----:B------:R-:W-:Y:S01]  /*195e0*/  @P0 FMUL.FTZ R10, R15, R10 ;  /* 0x0000000a0f0a0220 */ /* 0x000fe20000410000 */
[----:B-----5:R-:W-:Y:S01]  /*195f0*/  @P0 SHF.L.U32 R12, R12, 0x10, RZ ;  /* 0x000000100c0c0819 */ /* 0x020fe200000006ff */
[----:B------:R-:W-:Y:S01]  /*19600*/  @P0 FMUL.FTZ R11, R14, R11 ;  /* 0x0000000b0e0b0220 */ /* 0x000fe20000410000 */
[----:B------:R-:W-:-:S03]  /*19610*/  @P0 F2FP.BF16.F32.PACK_AB R0, RZ, R0 ;  /* 0x00000000ff00023e */ /* 0x000fc600000010ff */
[----:B------:R-:W-:Y:S01]  /*19620*/  @P0 FMUL.FTZ R12, R17, R12 ;  /* 0x0000000c110c0220 */ /* 0x000fe20000410000 */
[----:B------:R-:W-:Y:S02]  /*19630*/  @P0 F2FP.BF16.F32.PACK_AB R10, RZ, R10 ;  /* 0x0000000aff0a023e */ /* 0x000fe400000010ff */
[----:B------:R-:W-:Y:S02]  /*19640*/  @P0 F2FP.BF16.F32.PACK_AB R11, RZ, R11 ;  /* 0x0000000bff0b023e */ /* 0x000fe400000010ff */
[----:B------:R-:W-:Y:S02]  /*19650*/  @P0 F2FP.BF16.F32.PACK_AB R12, RZ, R12 ;  /* 0x0000000cff0c023e */ /* 0x000fe400000010ff */
[----:B------:R-:W-:Y:S02]  /*19660*/  @P0 PRMT R22, R0, 0x7610, R22 ;  /* 0x0000761000160816 */ /* 0x000fe40000000016 */
[----:B------:R-:W-:Y:S02]  /*19670*/  @P0 PRMT R29, R10, 0x7610, R29 ;  /* 0x000076100a1d0816 */ /* 0x000fe4000000001d */
[----:B------:R-:W-:-:S02]  /*19680*/  @P0 PRMT R19, R11, 0x7610, R19 ;  /* 0x000076100b130816 */ /* 0x000fc40000000013 */
        /* <DEDUP_REMOVED lines=11> */
[----:B------:R-:W-:Y:S02]  /*19740*/  HFMA2 R8, -RZ, RZ, 0, 4.4763088226318359375e-05 ;  /* 0x000002efff087431 */ /* 0x000fe400000001ff */
[----:B------:R-:W-:Y:S01]  /*19750*/  IMAD.MOV.U32 R12, RZ, RZ, 0x1 ;  /* 0x00000001ff0c7424 */ /* 0x000fe200078e00ff */
[----:B------:R2:W3:Y:S01]  /*19760*/  LDC.64 R14, c[0x4][R2] ;  /* 0x01000000020e7b82 */ /* 0x0004e20000000a00 */
[----:B------:R-:W4:Y:S01]  /*19770*/  LDCU.64 UR6, c[0x4][0x640] ;  /* 0x0100c800ff0677ac */ /* 0x000f220008000a00 */
[----:B------:R-:W-:Y:S01]  /*19780*/  MOV R13, RZ ;  /* 0x000000ff000d7202 */ /* 0x000fe20000000f00 */
[----:B------:R-:W5:Y:S01]  /*19790*/  LDCU.64 UR8, c[0x4][0x4a8] ;  /* 0x01009500ff0877ac */ /* 0x000f620008000a00 */
[----:B-1----:R-:W-:Y:S01]  /*197a0*/  MOV R4, UR4 ;  /* 0x0000000400047c02 */ /* 0x002fe20008000f00 */
[----:B------:R-:W-:Y:S01]  /*197b0*/  IMAD.U32 R5, RZ, RZ, UR5 ;  /* 0x00000005ff057e24 */ /* 0x000fe2000f8e00ff */
[----:B----4-:R-:W-:-:S02]  /*197c0*/  MOV R6, UR6 ;  /* 0x0000000600067c02 */ /* 0x010fc40008000f00 */
[----:B------:R-:W-:Y:S01]  /*197d0*/  MOV R7, UR7 ;  /* 0x0000000700077c02 */ /* 0x000fe20008000f00 */
[----:B-----5:R-:W-:Y:S01]  /*197e0*/  IMAD.U32 R10, RZ, RZ, UR8 ;  /* 0x00000008ff0a7e24 */ /* 0x020fe2000f8e00ff */
[----:B--2---:R-:W-:-:S07]  /*197f0*/  MOV R11, UR9 ;  /* 0x00000009000b7c02 */ /* 0x004fce0008000f00 */
[----:B------:R-:W-:-:S07]  /*19800*/  LEPC R20, `(.L_x_1969) ;  /* 0x000000001014794e */ /* 0x000fce0000000000 */
[----:B0--3--:R-:W-:Y:S05]  /*19810*/  CALL.ABS.NOINC R14 ;  /* 0x000000000e007343 */ /* 0x009fea0003c00000 */
.L_x_1969:
        /* <DEDUP_REMOVED lines=19> */
.L_x_1970:
[----:B------:R-:W-:Y:S05]  /*19950*/  BRA `(.L_x_1971) ;  /* 0x0000000000047947 */ /* 0x000fea0003800000 */
.L_x_1968:
[----:B------:R2:W-:Y:S02]  /*19960*/  STG.E.U16 desc[UR36][R2.64], R22 ;  /* 0x0000001602007986 */ /* 0x0005e4000c101524 */
.L_x_1971:
[----:B------:R-:W3:Y:S01]  /*19970*/  LDCU.64 UR6, c[0x0][0x758] ;  /* 0x0000eb00ff0677ac */ /* 0x000ee20008000a00 */
[----:B------:R-:W4:Y:S01]  /*19980*/  LDCU UR4, c[0x0][0x78c] ;  /* 0x0000f180ff0477ac */ /* 0x000f220008000800 */
[----:B---3--:R-:W-:Y:S01]  /*19990*/  IADD3 R26, P0, PT, R26, UR6, RZ ;  /* 0x000000061a1a7c10 */ /* 0x008fe2000ff1e0ff */
[----:B----4-:R-:W-:-:S04]  /*199a0*/  UISETP.NE.AND UP0, UPT, UR4, 0x1, UPT ;  /* 0x000000010400788c */ /* 0x010fc8000bf05270 */
[----:B------:R-:W-:-:S05]  /*199b0*/  IMAD.X R27, RZ, RZ, UR7, P0 ;  /* 0x00000007ff1b7e24 */ /* 0x000fca00080e06ff */
[----:B------:R3:W-:Y:S01]  /*199c0*/  STG.E.U16 desc[UR36][R26.64], R29 ;  /* 0x0000001d1a007986 */ /* 0x0007e2000c101524 */
[----:B------:R-:W-:Y:S05]  /*199d0*/  BRA.U !UP0, `(.L_x_1972) ;  /* 0x0000000108907547 */ /* 0x000fea000b800000 */
[----:B-12---:R-:W-:Y:S01]  /*199e0*/  MOV R2, 0x660 ;  /* 0x0000066000027802 */ /* 0x006fe20000000f00 */
[----:B------:R-:W1:Y:S01]  /*199f0*/  LDCU.64 UR4, c[0x4][0x650] ;  /* 0x0100ca00ff0477ac */ /* 0x000e620008000a00 */
[----:B------:R-:W-:Y:S01]  /*19a00*/  HFMA2 R8, -RZ, RZ, 0, 4.4763088226318359375e-05 ;  /* 0x000002efff087431 */ /* 0x000fe200000001ff */
[----:B------:R-:W-:Y:S01]  /*19a10*/  MOV R12, 0x1 ;  /* 0x00000001000c7802 */ /* 0x000fe20000000f00 */
[----:B------:R2:W4:Y:S01]  /*19a20*/  LDC.64 R14, c[0x4][R2] ;  /* 0x01000000020e7b82 */ /* 0x0005220000000a00 */
[----:B------:R-:W5:Y:S01]  /*19a30*/  LDCU.64 UR6, c[0x4][0x640] ;  /* 0x0100c800ff0677ac */ /* 0x000f620008000a00 */
[----:B------:R-:W-:Y:S01]  /*19a40*/  IMAD.MOV.U32 R13, RZ, RZ, RZ ;  /* 0x000000ffff0d7224 */ /* 0x000fe200078e00ff */
[----:B------:R-:W0:Y:S01]  /*19a50*/  LDCU.64 UR8, c[0x4][0x4a8] ;  /* 0x01009500ff0877ac */ /* 0x000e220008000a00 */
[----:B-1----:R-:W-:Y:S02]  /*19a60*/  MOV R4, UR4 ;  /* 0x0000000400047c02 */ /* 0x002fe40008000f00 */
[----:B------:R-:W-:Y:S01]  /*19a70*/  MOV R5, UR5 ;  /* 0x0000000500057c02 */ /* 0x000fe20008000f00 */
[----:B-----5:R-:W-:Y:S01]  /*19a80*/  IMAD.U32 R6, RZ, RZ, UR6 ;  /* 0x00000006ff067e24 */ /* 0x020fe2000f8e00ff */
[----:B------:R-:W-:-:S02]  /*19a90*/  MOV R7, UR7 ;  /* 0x0000000700077c02 */ /* 0x000fc40008000f00 */
[----:B0-----:R-:W-:Y:S01]  /*19aa0*/  MOV R10, UR8 ;  /* 0x00000008000a7c02 */ /* 0x001fe20008000f00 */
[----:B--2---:R-:W-:-:S07]  /*19ab0*/  IMAD.U32 R11, RZ, RZ, UR9 ;  /* 0x00000009ff0b7e24 */ /* 0x004fce000f8e00ff */
[----:B------:R-:W-:-:S07]  /*19ac0*/  LEPC R20, `(.L_x_1973) ;  /* 0x000000001014794e */ /* 0x000fce0000000000 */
[----:B---34-:R-:W-:Y:S05]  /*19ad0*/  CALL.ABS.NOINC R14 ;  /* 0x000000000e007343 */ /* 0x018fea0003c00000 */
.L_x_1973:
        /* <DEDUP_REMOVED lines=19> */
.L_x_1974:
[----:B------:R-:W-:Y:S05]  /*19c10*/  BRA `(.L_x_1975) ;  /* 0x00000000000c7947 */ /* 0x000fea0003800000 */
.L_x_1972:
[----:B-12---:R-:W-:-:S04]  /*19c20*/  IADD3 R2, P0, PT, R25, UR6, RZ ;  /* 0x0000000619027c10 */ /* 0x006fc8000ff1e0ff */
[----:B------:R-:W-:-:S05]  /*19c30*/  IADD3.X R3, PT, PT, RZ, UR7, RZ, P0, !PT ;  /* 0x00000007ff037c10 */ /* 0x000fca00087fe4ff */
[----:B------:R1:W-:Y:S04]  /*19c40*/  STG.E.U16 desc[UR36][R2.64], R19 ;  /* 0x0000001302007986 */ /* 0x0003e8000c101524 */
.L_x_1975:
[----:B------:R-:W1:Y:S02]  /*19c50*/  LDCU.64 UR4, c[0x0][0x758] ;  /* 0x0000eb00ff0477ac */ /* 0x000e640008000a00 */
[----:B-1----:R-:W-:-:S05]  /*19c60*/  IADD3 R2, P0, PT, R23, UR4, RZ ;  /* 0x0000000417027c10 */ /* 0x002fca000ff1e0ff */
[----:B------:R-:W-:-:S05]  /*19c70*/  IMAD.X R3, RZ, RZ, UR5, P0 ;  /* 0x00000005ff037e24 */ /* 0x000fca00080e06ff */
[----:B------:R-:W-:Y:S01]  /*19c80*/  STG.E.U16 desc[UR36][R2.64], R24 ;  /* 0x0000001802007986 */ /* 0x000fe2000c101524 */
[----:B------:R-:W-:Y:S05]  /*19c90*/  EXIT ;  /* 0x000000000000794d */ /* 0x000fea0003800000 */
.L_x_1967:
[----:B------:R-:W1:Y:S01]  /*19ca0*/  LDCU.U8 UR4, c[0x0][0x788] ;  /* 0x0000f100ff0477ac */ /* 0x000e620008000000 */
[----:B------:R-:W2:Y:S01]  /*19cb0*/  LDCU.U8 UR5, c[0x0][0x789] ;  /* 0x0000f120ff0577ac */ /* 0x000ea20008000000 */
[----:B-1----:R-:W-:Y:S02]  /*19cc0*/  UISETP.NE.AND UP0, UPT, UR4, URZ, UPT ;  /* 0x000000ff0400728c */ /* 0x002fe4000bf05270 */
[----:B--2---:R-:W-:-:S07]  /*19cd0*/  UISETP.NE.AND UP1, UPT, UR5, URZ, UPT ;  /* 0x000000ff0500728c */ /* 0x004fce000bf25270 */
[----:B------:R-:W-:Y:S05]  /*19ce0*/  BRA.U !UP0, `(.L_x_1976) ;  /* 0x0000000108587547 */ /* 0x000fea000b800000 */
[----:B------:R-:W2:Y:S04]  /*19cf0*/  LDG.E.U16 R0, desc[UR36][R4.64] ;  /* 0x0000002404007981 */ /* 0x000ea8000c1e1500 */
[----:B------:R-:W3:Y:S04]  /*19d00*/  LDG.E.U16 R3, desc[UR36][R4.64+0x4] ;  /* 0x0000042404037981 */ /* 0x000ee8000c1e1500 */
[----:B------:R-:W4:Y:S04]  /*19d10*/  LDG.E.U16 R7, desc[UR36][R4.64+0x6] ;  /* 0x0000062404077981 */ /* 0x000f28000c1e1500 */
[----:B------:R-:W5:Y:S01]  /*19d20*/  LDG.E.U16 R2, desc[UR36][R4.64+0x2] ;  /* 0x0000022404027981 */ /* 0x000f62000c1e1500 */
[----:B------:R-:W-:Y:S01]  /*19d30*/  SHF.L.U32 R9, R22, 0x10, RZ ;  /* 0x0000001016097819 */ /* 0x000fe200000006ff */
[----:B------:R-:W-:Y:S01]  /*19d40*/  IMAD.U32 R19, R19, 0x10000, RZ ;  /* 0x0001000013137824 */ /* 0x000fe200078e00ff */
[----:B------:R-:W-:-:S02]  /*19d50*/  SHF.L.U32 R29, R29, 0x10, RZ ;  /* 0x000000101d1d7819 */ /* 0x000fc400000006ff */
        /* <DEDUP_REMOVED lines=12> */
[C---:B------:R-:W-:Y:S02]  /*19e20*/  PRMT R29, R0.reuse, 0x7632, R29 ;  /* 0x00007632001d7816 */ /* 0x040fe4000000001d */
[----:B------:R-:W-:Y:S02]  /*19e30*/  PRMT R22, R0, 0x7610, R22 ;  /* 0x0000761000167816 */ /* 0x000fe40000000016 */
[----:B------:R-:W-:-:S07]  /*19e40*/  PRMT R19, R6, 0x7610, R19 ;  /* 0x0000761006137816 */ /* 0x000fce0000000013 */
.L_x_1976:
        /* <DEDUP_REMOVED lines=20> */
.L_x_1979:
        /* <DEDUP_REMOVED lines=19> */
.L_x_1980:
[----:B------:R-:W-:Y:S05]  /*1a0c0*/  BRA `(.L_x_1981) ;  /* 0x0000000000107947 */ /* 0x000fea0003800000 */
.L_x_1978:
[----:B------:R-:W1:Y:S02]  /*1a0d0*/  LDCU.64 UR4, c[0x0][0x758] ;  /* 0x0000eb00ff0477ac */ /* 0x000e640008000a00 */
[----:B-1----:R-:W-:-:S04]  /*1a0e0*/  IADD3 R2, P0, PT, R27, UR4, RZ ;  /* 0x000000041b027c10 */ /* 0x002fc8000ff1e0ff */
[----:B------:R-:W-:-:S05]  /*1a0f0*/  IADD3.X R3, PT, PT, RZ, UR5, RZ, P0, !PT ;  /* 0x00000005ff037c10 */ /* 0x000fca00087fe4ff */
[----:B------:R1:W-:Y:S04]  /*1a100*/  STG.E.U16 desc[UR36][R2.64], R22 ;  /* 0x0000001602007986 */ /* 0x0003e8000c101524 */
.L_x_1981:
[----:B------:R-:W2:Y:S01]  /*1a110*/  LDCU.64 UR6, c[0x0][0x758] ;  /* 0x0000eb00ff0677ac */ /* 0x000ea20008000a00 */
[----:B------:R-:W3:Y:S01]  /*1a120*/  LDCU UR4, c[0x0][0x78c] ;  /* 0x0000f180ff0477ac */ /* 0x000ee20008000800 */
[----:B--2---:R-:W-:-:S04]  /*1a130*/  IADD3 R26, P0, PT, R26, UR6, RZ ;  /* 0x000000061a1a7c10 */ /* 0x004fc8000ff1e0ff */
        /* <DEDUP_REMOVED lines=8> */
[----:B------:R3:W4:Y:S01]  /*1a1c0*/  LDC.64 R14, c[0x4][R2] ;  /* 0x01000000020e7b82 */ /* 0x0007220000000a00 */
[----:B------:R-:W5:Y:S01]  /*1a1d0*/  LDCU.64 UR6, c[0x4][0x640] ;  /* 0x0100c800ff0677ac */ /* 0x000f620008000a00 */
[----:B------:R-:W-:Y:S01]  /*1a1e0*/  MOV R13, RZ ;  /* 0x000000ff000d7202 */ /* 0x000fe20000000f00 */
[----:B------:R-:W0:Y:S01]  /*1a1f0*/  LDCU.64 UR8, c[0x4][0x4a8] ;  /* 0x01009500ff0877ac */ /* 0x000e220008000a00 */
[----:B-1----:R-:W-:Y:S01]  /*1a200*/  IMAD.U32 R4, RZ, RZ, UR4 ;  /* 0x00000004ff047e24 */ /* 0x002fe2000f8e00ff */
[----:B------:R-:W-:-:S02]  /*1a210*/  MOV R5, UR5 ;  /* 0x0000000500057c02 */ /* 0x000fc40008000f00 */
[----:B-----5:R-:W-:Y:S01]  /*1a220*/  MOV R6, UR6 ;  /* 0x0000000600067c02 */ /* 0x020fe20008000f00 */
[----:B------:R-:W-:Y:S01]  /*1a230*/  IMAD.U32 R7, RZ, RZ, UR7 ;  /* 0x00000007ff077e24 */ /* 0x000fe2000f8e00ff */
[----:B0-----:R-:W-:Y:S02]  /*1a240*/  MOV R10, UR8 ;  /* 0x00000008000a7c02 */ /* 0x001fe40008000f00 */
[----:B---3--:R-:W-:-:S07]  /*1a250*/  MOV R11, UR9 ;  /* 0x00000009000b7c02 */ /* 0x008fce0008000f00 */
[----:B------:R-:W-:-:S07]  /*1a260*/  LEPC R20, `(.L_x_1983) ;  /* 0x000000001014794e */ /* 0x000fce0000000000 */
[----:B--2-4-:R-:W-:Y:S05]  /*1a270*/  CALL.ABS.NOINC R14 ;  /* 0x000000000e007343 */ /* 0x014fea0003c00000 */
.L_x_1983:
        /* <DEDUP_REMOVED lines=19> */
.L_x_1984:
[----:B------:R-:W-:Y:S05]  /*1a3b0*/  BRA `(.L_x_1985) ;  /* 0x00000000000c7947 */ /* 0x000fea0003800000 */
.L_x_1982:
[----:B-1----:R-:W-:-:S04]  /*1a3c0*/  IADD3 R2, P0, PT, R25, UR6, RZ ;  /* 0x0000000619027c10 */ /* 0x002fc8000ff1e0ff */
[----:B------:R-:W-:-:S05]  /*1a3d0*/  IADD3.X R3, PT, PT, RZ, UR7, RZ, P0, !PT ;  /* 0x00000007ff037c10 */ /* 0x000fca00087fe4ff */
[----:B------:R1:W-:Y:S04]  /*1a3e0*/  STG.E.U16 desc[UR36][R2.64], R19 ;  /* 0x0000001302007986 */ /* 0x0003e8000c101524 */
.L_x_1985:
[----:B------:R-:W1:Y:S02]  /*1a3f0*/  LDCU.64 UR4, c[0x0][0x758] ;  /* 0x0000eb00ff0477ac */ /* 0x000e640008000a00 */
[----:B-1----:R-:W-:-:S04]  /*1a400*/  IADD3 R2, P0, PT, R23, UR4, RZ ;  /* 0x0000000417027c10 */ /* 0x002fc8000ff1e0ff */
[----:B------:R-:W-:-:S05]  /*1a410*/  IADD3.X R3, PT, PT, RZ, UR5, RZ, P0, !PT ;  /* 0x00000005ff037c10 */ /* 0x000fca00087fe4ff */
[----:B------:R-:W-:Y:S01]  /*1a420*/  STG.E.U16 desc[UR36][R2.64], R24 ;  /* 0x0000001802007986 */ /* 0x000fe2000c101524 */
[----:B------:R-:W-:Y:S05]  /*1a430*/  EXIT ;  /* 0x000000000000794d */ /* 0x000fea0003800000 */
.L_x_1977:
[----:B------:R-:W-:Y:S04]  /*1a440*/  STG.E.U16 desc[UR36][R4.64], R22 ;  /* 0x0000001604007986 */ /* 0x000fe8000c101524 */
[----:B------:R-:W-:Y:S04]  /*1a450*/  STG.E.U16 desc[UR36][R4.64+0x2], R29 ;  /* 0x0000021d04007986 */ /* 0x000fe8000c101524 */
[----:B------:R-:W-:Y:S04]  /*1a460*/  STG.E.U16 desc[UR36][R4.64+0x4], R19 ;  /* 0x0000041304007986 */ /* 0x000fe8000c101524 */
[----:B------:R-:W-:Y:S01]  /*1a470*/  STG.E.U16 desc[UR36][R4.64+0x6], R24 ;  /* 0x0000061804007986 */ /* 0x000fe2000c101524 */
[----:B------:R-:W-:Y:S05]  /*1a480*/  EXIT ;  /* 0x000000000000794d */ /* 0x000fea0003800000 */
.L_x_1986:
        /* <DEDUP_REMOVED lines=15> */
.L_x_8853:


//--------------------- .text._ZN2at6native13reduce_kernelILi512ELi1ENS0_8ReduceOpIN3c104HalfENS0_14func_wrapper_tIS4_NS0_55_GLOBAL__N__0955718d_22_SparseCsrTensorMath_cu_868dd54514ReductionMulOpIS4_EEEEjS4_Li4ELi4EEEEEvT1_ --------------------------
	.section	.text._ZN2at6native13reduce_kernelILi512ELi1ENS0_8ReduceOpIN3c104HalfENS0_14func_wrapper_tIS4_NS0_55_GLOBAL__N__0955718d_22_SparseCsrTensorMath_cu_868dd54514ReductionMulOpIS4_EEEEjS4_Li4ELi4EEEEEvT1_,"ax",@progbits
	.align	128
.text._ZN2at6native13reduce_kernelILi512ELi1ENS0_8ReduceOpIN3c104HalfENS0_14func_wrapper_tIS4_NS0_55_GLOBAL__N__0955718d_22_SparseCsrTensorMath_cu_868dd54514ReductionMulOpIS4_EEEEjS4_Li4ELi4EEEEEvT1_:
        .type           _ZN2at6native13reduce_kernelILi512ELi1ENS0_8ReduceOpIN3c104HalfENS0_14func_wrapper_tIS4_NS0_55_GLOBAL__N__0955718d_22_SparseCsrTensorMath_cu_868dd54514ReductionMulOpIS4_EEEEjS4_Li4ELi4EEEEEvT1_,@function
        .size           _ZN2at6native13reduce_kernelILi512ELi1ENS0_8ReduceOpIN3c104HalfENS0_14func_wrapper_tIS4_NS0_55_GLOBAL__N__0955718d_22_SparseCsrTensorMath_cu_868dd54514ReductionMulOpIS4_EEEEjS4_Li4ELi4EEEEEvT1_,(.L_x_8854 - _ZN2at6native13reduce_kernelILi512ELi1ENS0_8ReduceOpIN3c104HalfENS0_14func_wrapper_tIS4_NS0_55_GLOBAL__N__0955718d_22_SparseCsrTensorMath_cu_868dd54514ReductionMulOpIS4_EEEEjS4_Li4ELi4EEEEEvT1_)
        .other          _ZN2at6native13reduce_kernelILi512ELi1ENS0_8ReduceOpIN3c104HalfENS0_14func_wrapper_tIS4_NS0_55_GLOBAL__N__0955718d_22_SparseCsrTensorMath_cu_868dd54514ReductionMulOpIS4_EEEEjS4_Li4ELi4EEEEEvT1_,@"STO_CUDA_ENTRY STV_DEFAULT"
_ZN2at6native13reduce_kernelILi512ELi1ENS0_8ReduceOpIN3c104HalfENS0_14func_wrapper_tIS4_NS0_55_GLOBAL__N__0955718d_22_SparseCsrTensorMath_cu_868dd54514ReductionMulOpIS4_EEEEjS4_Li4ELi4EEEEEvT1_:
        /* <DEDUP_REMOVED lines=26> */
[----:B------:R-:W-:-:S04]  /*01a0*/  IMAD.MOV R7, RZ, RZ, -R5 ;  /* 0x000000ffff077224 */ /* 0x000fc800078e0a05 */
[----:B-1----:R-:W-:-:S04]  /*01b0*/  IMAD R14, R7, UR5, R3 ;  /* 0x00000005070e7c24 */ /* 0x002fc8000f8e0203 */
[----:B--2---:R-:W-:Y:S01]  /*01c0*/  IMAD R14, R14, UR8, RZ ;  /* 0x000000080e0e7c24 */ /* 0x004fe2000f8e02ff */
[----:B------:R-:W-:Y:S06]  /*01d0*/  BRA.U !UP0, `(.L_x_1987) ;  /* 0x0000001108247547 */ /* 0x000fec000b800000 */
[----:B------:R-:W0:Y:S01]  /*01e0*/  LDCU.64 UR6, c[0x0][0x568] ;  /* 0x0000ad00ff0677ac */ /* 0x000e220008000a00 */
[----:B------:R-:W-:Y:S01]  /*01f0*/  MOV R4, RZ ;  /* 0x000000ff00047202 */ /* 0x000fe20000000f00 */
        /* <DEDUP_REMOVED lines=263> */
.L_x_1987:
[----:B------:R-:W0:Y:S01]  /*1270*/  LDCU.64 UR4, c[0x0][0x388] ;  /* 0x00007100ff0477ac */ /* 0x000e220008000a00 */
[----:B------:R-:W-:Y:S01]  /*1280*/  BSSY.RECONVERGENT B0, `(.L_x_1988) ;  /* 0x0000a3a000007945 */ /* 0x000fe20003800200 */
[----:B------:R-:W1:Y:S01]  /*1290*/  LDCU.64 UR36, c[0x0][0x358] ;  /* 0x00006b00ff2477ac */ /* 0x000e620008000a00 */
[----:B0-----:R-:W-:-:S04]  /*12a0*/  MOV R22, UR4 ;  /* 0x0000000400167c02 */ /* 0x001fc80008000f00 */
        /* <DEDUP_REMOVED lines=15> */
[-C--:B0-----:R-:W-:Y:S02]  /*13a0*/  MOV R4, R11.reuse ;  /* 0x0000000b00047202 */ /* 0x081fe40000000f00 */
[----:B------:R-:W-:-:S09]  /*13b0*/  MOV R10, R11 ;  /* 0x0000000b000a7202 */ /* 0x000fd20000000f00 */
[----:B------:R-:W-:Y:S05]  /*13c0*/  @!P0 BRA `(.L_x_1992) ;  /* 0x0000000000688947 */ /* 0x000fea0003800000 */
[C---:B------:R-:W-:Y:S01]  /*13d0*/  ISETP.GT.U32.AND P0, PT, R24.reuse, 0x3, PT ;  /* 0x000000031800780c */ /* 0x040fe20003f04070 */
[----:B------:R-:W-:Y:S01]  /*13e0*/  IMAD.MOV R5, RZ, RZ, -R9 ;  /* 0x000000ffff057224 */ /* 0x000fe200078e0a09 */
[----:B------:R-:W-:Y:S01]  /*13f0*/  BSSY.RECONVERGENT B2, `(.L_x_1993) ;  /* 0x0000014000027945 */ /* 0x000fe20003800200 */
[----:B------:R-:W-:Y:S02]  /*1400*/  MOV R10, R11 ;  /* 0x0000000b000a7202 */ /* 0x000fe40000000f00 */
[----:B------:R-:W-:Y:S01]  /*1410*/  ISETP.LT.U32.OR P0, PT, R24, R9, P0 ;  /* 0x000000091800720c */ /* 0x000fe20000701470 */
[----:B------:R-:W-:-:S12]  /*1420*/  IMAD.WIDE R2, R5, 0x2, R2 ;  /* 0x0000000205027825 */ /* 0x000fd800078e0202 */
        /* <DEDUP_REMOVED lines=11> */
[----:B------:R-:W-:Y:S02]  /*14e0*/  HADD2.F32 R5, -RZ, R11.H0_H0 ;  /* 0x2000000bff057230 */ /* 0x000fe40000004100 */
[----:B--2---:R-:W-:-:S05]  /*14f0*/  HADD2.F32 R8, -RZ, R6.H0_H0 ;  /* 0x20000006ff087230 */ /* 0x004fca0000004100 */
[----:B------:R-:W-:-:S05]  /*1500*/  FMUL.FTZ R5, R5, R8 ;  /* 0x0000000805057220 */ /* 0x000fca0000410000 */
[----:B------:R-:W-:-:S04]  /*1510*/  F2FP.F16.F32.PACK_AB R5, RZ, R5 ;  /* 0x00000005ff05723e */ /* 0x000fc800000000ff */
[----:B------:R-:W-:-:S07]  /*1520*/  PRMT R10, R5, 0x7610, R10 ;  /* 0x00007610050a7816 */ /* 0x000fce000000000a */
.L_x_1994:
[----:B------:R-:W-:Y:S05]  /*1530*/  BSYNC.RECONVERGENT B2 ;  /* 0x0000000000027941 */ /* 0x000fea0003800200 */
.L_x_1993:
[----:B------:R-:W-:Y:S02]  /*1540*/  IADD3 R2, P0, PT, R2, 0x8, RZ ;  /* 0x0000000802027810 */ /* 0x000fe40007f1e0ff */
[----:B------:R-:W-:Y:S02]  /*1550*/  IADD3 R5, PT, PT, R9, -0x4, R22 ;  /* 0xfffffffc09057810 */ /* 0x000fe40007ffe016 */
[----:B------:R-:W-:-:S09]  /*1560*/  IADD3.X R3, PT, PT, RZ, R3, RZ, P0, !PT ;  /* 0x00000003ff037210 */ /* 0x000fd200007fe4ff */
.L_x_1992:
[----:B------:R-:W-:Y:S05]  /*1570*/  BSYNC.RECONVERGENT B1 ;  /* 0x0000000000017941 */ /* 0x000fea0003800200 */
.L_x_1991:
[----:B------:R-:W-:Y:S01]  /*1580*/  LEA R6, R19, 0x3, 0x2 ;  /* 0x0000000313067811 */ /* 0x000fe200078e10ff */
[----:B------:R-:W-:Y:S01]  /*1590*/  BSSY.RECONVERGENT B1, `(.L_x_1995) ;  /* 0x0000024000017945 */ /* 0x000fe20003800200 */
[----:B------:R-:W-:Y:S02]  /*15a0*/  ISETP.NE.AND P1, PT, RZ, UR21, PT ;  /* 0x00000015ff007c0c */ /* 0x000fe4000bf25270 */
[----:B------:R-:W-:Y:S01]  /*15b0*/  ISETP.GE.U32.AND P2, PT, R6, R5, PT ;  /* 0x000000050600720c */ /* 0x000fe20003f46070 */
[----:B------:R-:W-:Y:S01]  /*15c0*/  IMAD.MOV.U32 R6, RZ, RZ, R11 ;  /* 0x000000ffff067224 */ /* 0x000fe200078e000b */
[----:B------:R-:W-:Y:S02]  /*15d0*/  ISETP.NE.AND P0, PT, RZ, UR20, PT ;  /* 0x00000014ff007c0c */ /* 0x000fe4000bf05270 */
[----:B------:R-:W-:Y:S02]  /*15e0*/  ISETP.NE.AND P1, PT, R0, RZ, P1 ;  /* 0x000000ff0000720c */ /* 0x000fe40000f25270 */
[----:B------:R-:W-:-:S02]  /*15f0*/  ISETP.NE.AND P0, PT, R21, RZ, P0 ;  /* 0x000000ff1500720c */ /* 0x000fc40000705270 */
[----:B------:R-:W-:Y:S02]  /*1600*/  MOV R0, R11 ;  /* 0x0000000b00007202 */ /* 0x000fe40000000f00 */
[----:B------:R-:W-:-:S03]  /*1610*/  PLOP3.LUT P0, PT, P0, P1, PT, 0xf8, 0x8f ;  /* 0x00000000008f781c */ /* 0x000fc60000703f70 */
[----:B------:R-:W-:Y:S10]  /*1620*/  @P2 BRA `(.L_x_1996) ;  /* 0x0000000000682947 */ /* 0x000ff40003800000 */
[-C--:B------:R-:W-:Y:S02]  /*1630*/  MOV R0, R11.reuse ;  /* 0x0000000b00007202 */ /* 0x080fe40000000f00 */
[----:B------:R-:W-:-:S07]  /*1640*/  MOV R6, R11 ;  /* 0x0000000b00067202 */ /* 0x000fce0000000f00 */
.L_x_1997:
[----:B------:R-:W-:Y:S01]  /*1650*/  IMAD.WIDE.U32 R8, R19, 0x8, R2 ;  /* 0x0000000813087825 */ /* 0x000fe200078e0002 */
[----:B------:R-:W0:Y:S05]  /*1660*/  LDCU UR4, c[0x0][0x390] ;  /* 0x00007200ff0477ac */ /* 0x000e2a0008000800 */
[----:B------:R-:W2:Y:S01]  /*1670*/  LDG.E.64 R8, desc[UR36][R8.64] ;  /* 0x0000002408087981 */ /* 0x000ea2000c1e1b00 */
[----:B------:R-:W-:Y:S02]  /*1680*/  HADD2.F32 R4, -RZ, R4.H0_H0 ;  /* 0x20000004ff047230 */ /* 0x000fe40000004100 */
[----:B------:R-:W-:Y:S02]  /*1690*/  HADD2.F32 R10, -RZ, R10.H0_H0 ;  /* 0x2000000aff0a7230 */ /* 0x000fe40000004100 */
[----:B------:R-:W-:-:S02]  /*16a0*/  HADD2.F32 R6, -RZ, R6.H0_H0 ;  /* 0x20000006ff067230 */ /* 0x000fc40000004100 */
[----:B------:R-:W-:Y:S02]  /*16b0*/  HADD2.F32 R0, -RZ, R0.H0_H0 ;  /* 0x20000000ff007230 */ /* 0x000fe40000004100 */
[----:B0-----:R-:W-:Y:S02]  /*16c0*/  VIADD R19, R19, UR4 ;  /* 0x0000000413137c36 */ /* 0x001fe40008000000 */
[--C-:B--2---:R-:W-:Y:S02]  /*16d0*/  HADD2.F32 R15, -RZ, R9.reuse.H1_H1 ;  /* 0x30000009ff0f7230 */ /* 0x104fe40000004100 */
[--C-:B------:R-:W-:Y:S02]  /*16e0*/  HADD2.F32 R7, -RZ, R8.reuse.H0_H0 ;  /* 0x20000008ff077230 */ /* 0x100fe40000004100 */
[----:B------:R-:W-:Y:S02]  /*16f0*/  HADD2.F32 R11, -RZ, R8.H1_H1 ;  /* 0x30000008ff0b7230 */ /* 0x000fe40000004100 */
[----:B------:R-:W-:Y:S01]  /*1700*/  FMUL.FTZ R15, R4, R15 ;  /* 0x0000000f040f7220 */ /* 0x000fe20000410000 */
[----:B------:R-:W-:Y:S01]  /*1710*/  LEA R4, R19, 0x3, 0x2 ;  /* 0x0000000313047811 */ /* 0x000fe200078e10ff */
[----:B------:R-:W-:-:S02]  /*1720*/  HADD2.F32 R13, -RZ, R9.H0_H0 ;  /* 0x20000009ff0d7230 */ /* 0x000fc40000004100 */
[----:B------:R-:W-:Y:S01]  /*1730*/  FMUL.FTZ R7, R10, R7 ;  /* 0x000000070a077220 */ /* 0x000fe20000410000 */
[----:B------:R-:W-:Y:S01]  /*1740*/  FMUL.FTZ R6, R6, R11 ;  /* 0x0000000b06067220 */ /* 0x000fe20000410000 */
[----:B------:R-:W-:Y:S01]  /*1750*/  ISETP.GE.U32.AND P1, PT, R4, R5, PT ;  /* 0x000000050400720c */ /* 0x000fe20003f26070 */
[----:B------:R-:W-:-:S03]  /*1760*/  FMUL.FTZ R0, R0, R13 ;  /* 0x0000000d00007220 */ /* 0x000fc60000410000 */
[----:B------:R-:W-:Y:S02]  /*1770*/  F2FP.F16.F32.PACK_AB R7, R6, R7 ;  /* 0x000000070607723e */ /* 0x000fe400000000ff */
[----:B------:R-:W-:Y:S02]  /*1780*/  F2FP.F16.F32.PACK_AB R0, R15, R0 ;  /* 0x000000000f00723e */ /* 0x000fe400000000ff */
[C---:B------:R-:W-:Y:S02]  /*1790*/  PRMT R6, R7.reuse, 0x7632, R6 ;  /* 0x0000763207067816 */ /* 0x040fe40000000006 */
[----:B------:R-:W-:Y:S02]  /*17a0*/  PRMT R10, R7, 0x7610, R10 ;  /* 0x00007610070a7816 */ /* 0x000fe4000000000a */
[----:B------:R-:W-:Y:S01]  /*17b0*/  PRMT R4, R0, 0x7632, R4 ;  /* 0x0000763200047816 */ /* 0x000fe20000000004 */
[----:B------:R-:W-:Y:S06]  /*17c0*/  @!P1 BRA `(.L_x_1997) ;  /* 0xfffffffc00a09947 */ /* 0x000fec000383ffff */
.L_x_1996:
[----:B------:R-:W-:Y:S05]  /*17d0*/  BSYNC.RECONVERGENT B1 ;  /* 0x0000000000017941 */ /* 0x000fea0003800200 */
.L_x_1995:
        /* <DEDUP_REMOVED lines=8> */
[----:B------:R-:W-:Y:S02]  /*1860*/  HADD2.F32 R10, -RZ, R10.H0_H0 ;  /* 0x2000000aff0a7230 */ /* 0x000fe40000004100 */
[----:B--2---:R-:W-:-:S05]  /*1870*/  HADD2.F32 R5, -RZ, R2.H0_H0 ;  /* 0x20000002ff057230 */ /* 0x004fca0000004100 */
[----:B------:R-:W-:-:S05]  /*1880*/  FMUL.FTZ R5, R10, R5 ;  /* 0x000000050a057220 */ /* 0x000fca0000410000 */
[----:B------:R-:W-:-:S04]  /*1890*/  F2FP.F16.F32.PACK_AB R5, RZ, R5 ;  /* 0x00000005ff05723e */ /* 0x000fc800000000ff */
[----:B------:R-:W-:-:S07]  /*18a0*/  PRMT R10, R5, 0x7610, R10 ;  /* 0x00007610050a7816 */ /* 0x000fce000000000a */
.L_x_1999:
[----:B------:R-:W-:Y:S05]  /*18b0*/  BSYNC.RECONVERGENT B1 ;  /* 0x0000000000017941 */ /* 0x000fea0003800200 */
.L_x_1998:
[----:B------:R-:W-:Y:S02]  /*18c0*/  HADD2.F32 R3, -RZ, R10.H0_H0 ;  /* 0x2000000aff037230 */ /* 0x000fe40000004100 */
[----:B------:R-:W-:Y:S02]  /*18d0*/  HADD2.F32 R6, -RZ, R6.H0_H0 ;  /* 0x20000006ff067230 */ /* 0x000fe40000004100 */
[----:B------:R-:W-:-:S03]  /*18e0*/  HADD2.F32 R4, -RZ, R4.H0_H0 ;  /* 0x20000004ff047230 */ /* 0x000fc60000004100 */
[----:B------:R-:W-:Y:S01]  /*18f0*/  FMUL.FTZ R6, R3, R6 ;  /* 0x0000000603067220 */ /* 0x000fe20000410000 */
[----:B------:R-:W-:-:S04]  /*1900*/  HADD2.F32 R3, -RZ, R0.H0_H0 ;  /* 0x20000000ff037230 */ /* 0x000fc80000004100 */
[----:B------:R-:W-:-:S05]  /*1910*/  F2FP.F16.F32.PACK_AB R6, RZ, R6 ;  /* 0x00000006ff06723e */ /* 0x000fca00000000ff */
[----:B------:R-:W-:-:S05]  /*1920*/  HADD2.F32 R6, -RZ, R6.H0_H0 ;  /* 0x20000006ff067230 */ /* 0x000fca0000004100 */
[----:B------:R-:W-:-:S05]  /*1930*/  FMUL.FTZ R3, R6, R3 ;  /* 0x0000000306037220 */ /* 0x000fca0000410000 */
[----:B------:R-:W-:-:S05]  /*1940*/  F2FP.F16.F32.PACK_AB R3, RZ, R3 ;  /* 0x00000003ff03723e */ /* 0x000fca00000000ff */
[----:B------:R-:W-:-:S05]  /*1950*/  HADD2.F32 R3, -RZ, R3.H0_H0 ;  /* 0x20000003ff037230 */ /* 0x000fca0000004100 */
[----:B------:R-:W-:-:S05]  /*1960*/  FMUL.FTZ R3, R3, R4 ;  /* 0x0000000403037220 */ /* 0x000fca0000410000 */
[----:B------:R-:W-:-:S04]  /*1970*/  F2FP.F16.F32.PACK_AB R3, RZ, R3 ;  /* 0x00000003ff03723e */ /* 0x000fc800000000ff */
[----:B------:R-:W-:Y:S01]  /*1980*/  PRMT R17, R3, 0x7610, R17 ;  /* 0x0000761003117816 */ /* 0x000fe20000000011 */
[----:B------:R-:W-:Y:S06]  /*1990*/  BRA `(.L_x_1989) ;  /* 0x0000009c00207947 */ /* 0x000fec0003800000 */
.L_x_1990:
        /* <DEDUP_REMOVED lines=16> */
[----:B------:R-:W-:Y:S01]  /*1aa0*/  MOV R12, R10 ;  /* 0x0000000a000c7202 */ /* 0x000fe20000000f00 */
[----:B------:R-:W-:-:S07]  /*1ab0*/  IMAD.MOV.U32 R11, RZ, RZ, R10 ;  /* 0x000000ffff0b7224 */ /* 0x000fce00078e000a */
.L_x_2004:
[C---:B------:R-:W-:Y:S01]  /*1ac0*/  IADD3 R5, PT, PT, R19.reuse, R0, RZ ;  /* 0x0000000013057210 */ /* 0x040fe20007ffe0ff */
[----:B------:R-:W-:-:S03]  /*1ad0*/  IMAD.WIDE.U32 R14, R19, 0x2, R2 ;  /* 0x00000002130e7825 */ /* 0x000fc600078e0002 */
[C---:B------:R-:W-:Y:S01]  /*1ae0*/  IADD3 R7, PT, PT, R5.reuse, R0, RZ ;  /* 0x0000000005077210 */ /* 0x040fe20007ffe0ff */
[----:B------:R-:W-:Y:S02]  /*1af0*/  IMAD.WIDE.U32 R4, R5, 0x2, R2 ;  /* 0x0000000205047825 */ /* 0x000fe400078e0002 */
[----:B------:R-:W2:Y:S02]  /*1b00*/  LDG.E.U16 R14, desc[UR36][R14.64] ;  /* 0x000000240e0e7981 */ /* 0x000ea4000c1e1500 */
[C---:B------:R-:W-:Y:S02]  /*1b10*/  IMAD.IADD R17, R7.reuse, 0x1, R0 ;  /* 0x0000000107117824 */ /* 0x040fe400078e0200 */
[--C-:B------:R-:W-:Y:S01]  /*1b20*/  IMAD.WIDE.U32 R6, R7, 0x2, R2.reuse ;  /* 0x0000000207067825 */ /* 0x100fe200078e0002 */
[----:B------:R-:W3:Y:S03]  /*1b30*/  LDG.E.U16 R4, desc[UR36][R4.64] ;  /* 0x0000002404047981 */ /* 0x000ee6000c1e1500 */
[----:B------:R-:W-:-:S02]  /*1b40*/  IMAD.WIDE.U32 R8, R17, 0x2, R2 ;  /* 0x0000000211087825 */ /* 0x000fc400078e0002 */
[----:B------:R0:W4:Y:S04]  /*1b50*/  LDG.E.U16 R6, desc[UR36][R6.64] ;  /* 0x0000002406067981 */ /* 0x000128000c1e1500 */
[----:B------:R-:W5:Y:S01]  /*1b60*/  LDG.E.U16 R8, desc[UR36][R8.64] ;  /* 0x0000002408087981 */ /* 0x000f62000c1e1500 */
[----:B------:R-:W-:-:S05]  /*1b70*/  IADD3 R19, PT, PT, R17, R0, RZ ;  /* 0x0000000011137210 */ /* 0x000fca0007ffe0ff */
[----:B0-----:R-:W-:Y:S02]  /*1b80*/  IMAD R7, R0, 0x3, R19 ;  /* 0x0000000300077824 */ /* 0x001fe400078e0213 */
[----:B------:R-:W-:Y:S02]  /*1b90*/  HADD2.F32 R16, -RZ, R11.H0_H0 ;  /* 0x2000000bff107230 */ /* 0x000fe40000004100 */
[----:B------:R-:W-:Y:S01]  /*1ba0*/  HADD2.F32 R18, -RZ, R13.H0_H0 ;  /* 0x2000000dff127230 */ /* 0x000fe20000004100 */
[----:B------:R-:W-:Y:S01]  /*1bb0*/  ISETP.GE.U32.AND P0, PT, R7, R22, PT ;  /* 0x000000160700720c */ /* 0x000fe20003f06070 */
[----:B------:R-:W-:Y:S02]  /*1bc0*/  HADD2.F32 R10, -RZ, R10.H0_H0 ;  /* 0x2000000aff0a7230 */ /* 0x000fe40000004100 */
[----:B------:R-:W-:Y:S02]  /*1bd0*/  HADD2.F32 R12, -RZ, R12.H0_H0 ;  /* 0x2000000cff0c7230 */ /* 0x000fe40000004100 */
[----:B--2---:R-:W-:-:S02]  /*1be0*/  HADD2.F32 R11, -RZ, R14.H0_H0 ;  /* 0x2000000eff0b7230 */ /* 0x004fc40000004100 */
[----:B---3--:R-:W-:Y:S02]  /*1bf0*/  HADD2.F32 R13, -RZ, R4.H0_H0 ;  /* 0x20000004ff0d7230 */ /* 0x008fe40000004100 */
[----:B----4-:R-:W-:Y:S02]  /*1c00*/  HADD2.F32 R23, -RZ, R6.H0_H0 ;  /* 0x20000006ff177230 */ /* 0x010fe40000004100 */
[----:B-----5:R-:W-:Y:S02]  /*1c10*/  HADD2.F32 R5, -RZ, R8.H0_H0 ;  /* 0x20000008ff057230 */ /* 0x020fe40000004100 */
[----:B------:R-:W-:Y:S01]  /*1c20*/  FMUL.FTZ R10, R10, R11 ;  /* 0x0000000b0a0a7220 */ /* 0x000fe20000410000 */
[----:B------:R-:W-:Y:S01]  /*1c30*/  FMUL.FTZ R13, R16, R13 ;  /* 0x0000000d100d7220 */ /* 0x000fe20000410000 */
[----:B------:R-:W-:Y:S01]  /*1c40*/  FMUL.FTZ R12, R12, R23 ;  /* 0x000000170c0c7220 */ /* 0x000fe20000410000 */
[----:B------:R-:W-:-:S03]  /*1c50*/  FMUL.FTZ R5, R18, R5 ;  /* 0x0000000512057220 */ /* 0x000fc60000410000 */
[----:B------:R-:W-:Y:S02]  /*1c60*/  F2FP.F16.F32.PACK_AB R10, R13, R10 ;  /* 0x0000000a0d0a723e */ /* 0x000fe400000000ff */
[----:B------:R-:W-:Y:S02]  /*1c70*/  F2FP.F16.F32.PACK_AB R12, R5, R12 ;  /* 0x0000000c050c723e */ /* 0x000fe400000000ff */
[----:B------:R-:W-:Y:S02]  /*1c80*/  PRMT R11, R10, 0x7632, R11 ;  /* 0x000076320a0b7816 */ /* 0x000fe4000000000b */
[----:B------:R-:W-:Y:S01]  /*1c90*/  PRMT R13, R12, 0x7632, R13 ;  /* 0x000076320c0d7816 */ /* 0x000fe2000000000d */
[----:B------:R-:W-:Y:S06]  /*1ca0*/  @!P0 BRA `(.L_x_2004) ;  /* 0xfffffffc00848947 */ /* 0x000fec000383ffff */
[----:B------:R-:W-:Y:S05]  /*1cb0*/  BSYNC.RECONVERGENT B2 ;  /* 0x0000000000027941 */ /* 0x000fea0003800200 */
.L_x_2003:
[----:B------:R-:W-:Y:S02]  /*1cc0*/  PRMT R7, R4, 0x7610, R7 ;  /* 0x0000761004077816 */ /* 0x000fe40000000007 */
[----:B------:R-:W-:-:S07]  /*1cd0*/  PRMT R4, R6, 0x7610, R4 ;  /* 0x0000761006047816 */ /* 0x000fce0000000004 */
.L_x_2002:
[----:B------:R-:W-:Y:S05]  /*1ce0*/  BSYNC.RECONVERGENT B1 ;  /* 0x0000000000017941 */ /* 0x000fea0003800200 */
.L_x_2001:
        /* <DEDUP_REMOVED lines=19> */
.L_x_2006:
[----:B------:R-:W-:Y:S05]  /*1e20*/  BSYNC.RECONVERGENT B1 ;  /* 0x0000000000017941 */ /* 0x000fea0003800200 */
.L_x_2005:
[----:B------:R-:W-:Y:S04]  /*1e30*/  BSSY.RECONVERGENT B1, `(.L_x_2007) ;  /* 0x000001e000017945 */ /* 0x000fe80003800200 */
[----:B------:R-:W-:Y:S05]  /*1e40*/  @P0 BRA `(.L_x_2008) ;  /* 0x0000000000700947 */ /* 0x000fea0003800000 */
[----:B------:R-:W-:Y:S01]  /*1e50*/  IADD3 R19, PT, PT, R19, R0, RZ ;  /* 0x0000000013137210 */ /* 0x000fe20007ffe0ff */
[----:B------:R-:W-:Y:S02]  /*1e60*/  HADD2.F32 R10, -RZ, R10.H0_H0 ;  /* 0x2000000aff0a7230 */ /* 0x000fe40000004100 */
[----:B0----5:R-:W-:Y:S01]  /*1e70*/  HADD2.F32 R3, -RZ, R14.H0_H0 ;  /* 0x2000000eff037230 */ /* 0x021fe20000004100 */
[----:B------:R-:W-:-:S04]  /*1e80*/  ISETP.GE.U32.AND P0, PT, R19, R22, PT ;  /* 0x000000161300720c */ /* 0x000fc80003f06070 */
[----:B------:R-:W-:-:S05]  /*1e90*/  FMUL.FTZ R3, R10, R3 ;  /* 0x000000030a037220 */ /* 0x000fca0000410000 */
[----:B------:R-:W-:-:S04]  /*1ea0*/  F2FP.F16.F32.PACK_AB R3, RZ, R3 ;  /* 0x00000003ff03723e */ /* 0x000fc800000000ff */
[----:B------:R-:W-:Y:S01]  /*1eb0*/  PRMT R10, R3, 0x7610, R10 ;  /* 0x00007610030a7816 */ /* 0x000fe2000000000a */
[----:B------:R-:W-:Y:S06]  /*1ec0*/  @P0 BRA `(.L_x_2008) ;  /* 0x0000000000500947 */ /* 0x000fec0003800000 */
[----:B------:R-:W-:Y:S02]  /*1ed0*/  IMAD.IADD R3, R19, 0x1, R0 ;  /* 0x0000000113037824 */ /* 0x000fe400078e0200 */
[----:B------:R-:W-:Y:S02]  /*1ee0*/  HADD2.F32 R11, -RZ, R11.H0_H0 ;  /* 0x2000000bff0b7230 */ /* 0x000fe40000004100 */
[----:B------:R-:W-:Y:S01]  /*1ef0*/  HADD2.F32 R2, -RZ, R7.H0_H0 ;  /* 0x20000007ff027230 */ /* 0x000fe20000004100 */
[----:B------:R-:W-:-:S04]  /*1f00*/  ISETP.GE.U32.AND P0, PT, R3, R22, PT ;  /* 0x000000160300720c */ /* 0x000fc80003f06070 */
[----:B------:R-:W-:-:S05]  /*1f10*/  FMUL.FTZ R2, R11, R2 ;  /* 0x000000020b027220 */ /* 0x000fca0000410000 */
[----:B------:R-:W-:-:S04]  /*1f20*/  F2FP.F16.F32.PACK_AB R2, RZ, R2 ;  /* 0x00000002ff02723e */ /* 0x000fc800000000ff */
[----:B------:R-:W-:Y:S01]  /*1f30*/  PRMT R11, R2, 0x7610, R11 ;  /* 0x00007610020b7816 */ /* 0x000fe2000000000b */
[----:B------:R-:W-:Y:S06]  /*1f40*/  @P0 BRA `(.L_x_2008) ;  /* 0x0000000000300947 */ /* 0x000fec0003800000 */
[----:B------:R-:W-:Y:S01]  /*1f50*/  IADD3 R3, PT, PT, R3, R0, RZ ;  /* 0x0000000003037210 */ /* 0x000fe20007ffe0ff */
[----:B------:R-:W-:-:S03]  /*1f60*/  HADD2.F32 R12, -RZ, R12.H0_H0 ;  /* 0x2000000cff0c7230 */ /* 0x000fc60000004100 */
[----:B------:R-:W-:Y:S01]  /*1f70*/  ISETP.GE.U32.AND P0, PT, R3, R22, PT ;  /* 0x000000160300720c */ /* 0x000fe20003f06070 */
[----:B------:R-:W-:-:S05]  /*1f80*/  HADD2.F32 R3, -RZ, R4.H0_H0 ;  /* 0x20000004ff037230 */ /* 0x000fca0000004100 */
[----:B------:R-:W-:-:S05]  /*1f90*/  FMUL.FTZ R3, R12, R3 ;  /* 0x000000030c037220 */ /* 0x000fca0000410000 */
[----:B------:R-:W-:Y:S02]  /*1fa0*/  F2FP.F16.F32.PACK_AB R3, RZ, R3 ;  /* 0x00000003ff03723e */ /* 0x000fe400000000ff */
[----:B------:R-:W-:Y:S02]  /*1fb0*/  @!P0 HADD2.F32 R5, -RZ, R8.H0_H0 ;  /* 0x20000008ff058230 */ /* 0x000fe40000004100 */
[----:B------:R-:W-:Y:S01]  /*1fc0*/  @!P0 HADD2.F32 R0, -RZ, R13.H0_H0 ;  /* 0x2000000dff008230 */ /* 0x000fe20000004100 */
[----:B------:R-:W-:-:S04]  /*1fd0*/  PRMT R12, R3, 0x7610, R12 ;  /* 0x00007610030c7816 */ /* 0x000fc8000000000c */
[----:B------:R-:W-:-:S05]  /*1fe0*/  @!P0 FMUL.FTZ R0, R0, R5 ;  /* 0x0000000500008220 */ /* 0x000fca0000410000 */
[----:B------:R-:W-:-:S04]  /*1ff0*/  @!P0 F2FP.F16.F32.PACK_AB R0, RZ, R0 ;  /* 0x00000000ff00823e */ /* 0x000fc800000000ff */
[----:B------:R-:W-:-:S07]  /*2000*/  @!P0 PRMT R13, R0, 0x7610, R13 ;  /* 0x00007610000d8816 */ /* 0x000fce000000000d */
.L_x_2008:
[----:B------:R-:W-:Y:S05]  /*2010*/  BSYNC.RECONVERGENT B1 ;  /* 0x0000000000017941 */ /* 0x000fea0003800200 */
.L_x_2007:
[----:B------:R-:W-:Y:S02]  /*2020*/  HADD2.F32 R0, -RZ, R10.H0_H0 ;  /* 0x2000000aff007230 */ /* 0x000fe40000004100 */
[----:B------:R-:W-:Y:S02]  /*2030*/  HADD2.F32 R11, -RZ, R11.H0_H0 ;  /* 0x2000000bff0b7230 */ /* 0x000fe40000004100 */
[----:B0-----:R-:W-:Y:S02]  /*2040*/  HADD2.F32 R3, -RZ, R12.H0_H0 ;  /* 0x2000000cff037230 */ /* 0x001fe40000004100 */
[----:B------:R-:W-:Y:S02]  /*2050*/  HADD2.F32 R13, -RZ, R13.H0_H0 ;  /* 0x2000000dff0d7230 */ /* 0x000fe40000004100 */
[----:B------:R-:W-:-:S05]  /*2060*/  FMUL.FTZ R0, R0, R11 ;  /* 0x0000000b00007220 */ /* 0x000fca0000410000 */
        /* <DEDUP_REMOVED lines=9> */
.L_x_2000:
        /* <DEDUP_REMOVED lines=14> */
.L_x_2013:
[----:B------:R-:W-:Y:S01]  /*21e0*/  IADD3 R7, PT, PT, R19, R0, RZ ;  /* 0x0000000013077210 */ /* 0x000fe20007ffe0ff */
        /* <DEDUP_REMOVED lines=10> */
[----:B------:R0:W3:Y:S02]  /*2290*/  LDG.E.U16 R6, desc[UR36][R6.64] ;  /* 0x0000002406067981 */ /* 0x0000e4000c1e1500 */
[----:B------:R-:W-:Y:S02]  /*22a0*/  IMAD.WIDE.U32 R10, R11, 0x2, R2 ;  /* 0x000000020b0a7825 */ /* 0x000fe400078e0002 */
[----:B------:R-:W4:Y:S04]  /*22b0*/  LDG.E.U16 R8, desc[UR36][R8.64] ;  /* 0x0000002408087981 */ /* 0x000f28000c1e1500 */
[----:B------:R-:W5:Y:S01]  /*22c0*/  LDG.E.U16 R10, desc[UR36][R10.64] ;  /* 0x000000240a0a7981 */ /* 0x000f62000c1e1500 */
[----:B------:R-:W-:Y:S01]  /*22d0*/  IADD3 R19, PT, PT, R19, R0, RZ ;  /* 0x0000000013137210 */ /* 0x000fe20007ffe0ff */
[----:B------:R-:W-:-:S04]  /*22e0*/  HADD2.F32 R17, -RZ, R12.H0_H0 ;  /* 0x2000000cff117230 */ /* 0x000fc80000004100 */
[----:B0-----:R-:W-:Y:S02]  /*22f0*/  IMAD R7, R0, 0x3, R19 ;  /* 0x0000000300077824 */ /* 0x001fe400078e0213 */
[----:B------:R-:W-:Y:S02]  /*2300*/  HADD2.F32 R20, -RZ, R13.H0_H0 ;  /* 0x2000000dff147230 */ /* 0x000fe40000004100 */
[----:B------:R-:W-:Y:S01]  /*2310*/  HADD2.F32 R14, -RZ, R14.H0_H0 ;  /* 0x2000000eff0e7230 */ /* 0x000fe20000004100 */
[----:B------:R-:W-:Y:S01]  /*2320*/  ISETP.GE.U32.AND P0, PT, R7, R22, PT ;  /* 0x000000160700720c */ /* 0x000fe20003f06070 */
[----:B------:R-:W-:Y:S02]  /*2330*/  HADD2.F32 R15, -RZ, R15.H0_H0 ;  /* 0x2000000fff0f7230 */ /* 0x000fe40000004100 */
[----:B--2---:R-:W-:Y:S02]  /*2340*/  HADD2.F32 R13, -RZ, R4.H0_H0 ;  /* 0x20000004ff0d7230 */ /* 0x004fe40000004100 */
[----:B---3--:R-:W-:-:S02]  /*2350*/  HADD2.F32 R12, -RZ, R6.H0_H0 ;  /* 0x20000006ff0c7230 */ /* 0x008fc40000004100 */
        /* <DEDUP_REMOVED lines=8> */
[C---:B------:R-:W-:Y:S02]  /*23e0*/  PRMT R15, R12.reuse, 0x7632, R15 ;  /* 0x000076320c0f7816 */ /* 0x040fe4000000000f */
[----:B------:R-:W-:Y:S02]  /*23f0*/  PRMT R14, R12, 0x7610, R14 ;  /* 0x000076100c0e7816 */ /* 0x000fe4000000000e */
[C---:B------:R-:W-:Y:S02]  /*2400*/  PRMT R13, R17.reuse, 0x7632, R13 ;  /* 0x00007632110d7816 */ /* 0x040fe4000000000d */
[----:B------:R-:W-:Y:S01]  /*2410*/  PRMT R12, R17, 0x7610, R12 ;  /* 0x00007610110c7816 */ /* 0x000fe2000000000c */
[----:B------:R-:W-:Y:S06]  /*2420*/  @!P0 BRA `(.L_x_2013) ;  /* 0xfffffffc006c8947 */ /* 0x000fec000383ffff */
[----:B------:R-:W-:Y:S05]  /*2430*/  BSYNC.RECONVERGENT B2 ;  /* 0x0000000000027941 */ /* 0x000fea0003800200 */
.L_x_2012:
[----:B------:R-:W-:-:S07]  /*2440*/  PRMT R7, R4, 0x7610, R7 ;  /* 0x0000761004077816 */ /* 0x000fce0000000007 */
.L_x_2011:
[----:B------:R-:W-:Y:S05]  /*2450*/  BSYNC.RECONVERGENT B1 ;  /* 0x0000000000017941 */ /* 0x000fea0003800200 */
.L_x_2010:
[----:B------:R-:W-:Y:S01]  /*2460*/  ISETP.GE.U32.AND P0, PT, R19, R22, PT ;  /* 0x000000161300720c */ /* 0x000fe20003f06070 */
[----:B------:R-:W-:-:S12]  /*2470*/  BSSY.RECONVERGENT B1, `(.L_x_2014) ;  /* 0x0000016000017945 */ /* 0x000fd80003800200 */
[----:B------:R-:W-:Y:S05]  /*2480*/  @P0 BRA `(.L_x_2015) ;  /* 0x0000000000500947 */ /* 0x000fea0003800000 */
[----:B------:R-:W-:-:S04]  /*2490*/  IMAD R5, R16, R19, RZ ;  /* 0x0000001310057224 */ /* 0x000fc800078e02ff */
[----:B------:R-:W-:-:S05]  /*24a0*/  IMAD.WIDE.U32 R4, R5, 0x2, R2 ;  /* 0x0000000205047825 */ /* 0x000fca00078e0002 */
[----:B------:R0:W5:Y:S01]  /*24b0*/  LDG.E.U16 R7, desc[UR36][R4.64] ;  /* 0x0000002404077981 */ /* 0x000162000c1e1500 */
[----:B------:R-:W-:-:S04]  /*24c0*/  IADD3 R9, PT, PT, R19, R0, RZ ;  /* 0x0000000013097210 */ /* 0x000fc80007ffe0ff */
[----:B------:R-:W-:-:S13]  /*24d0*/  ISETP.GE.U32.AND P1, PT, R9, R22, PT ;  /* 0x000000160900720c */ /* 0x000fda0003f26070 */
[----:B0-----:R-:W-:Y:S05]  /*24e0*/  @P1 BRA `(.L_x_2015) ;  /* 0x0000000000381947 */ /* 0x001fea0003800000 */
[----:B------:R-:W-:-:S04]  /*24f0*/  IMAD R5, R16, R9, RZ ;  /* 0x0000000910057224 */ /* 0x000fc800078e02ff */
[----:B------:R-:W-:-:S05]  /*2500*/  IMAD.WIDE.U32 R4, R5, 0x2, R2 ;  /* 0x0000000205047825 */ /* 0x000fca00078e0002 */
[----:B------:R0:W5:Y:S01]  /*2510*/  LDG.E.U16 R6, desc[UR36][R4.64] ;  /* 0x0000002404067981 */ /* 0x000162000c1e1500 */
[----:B------:R-:W-:-:S05]  /*2520*/  IMAD.IADD R9, R9, 0x1, R0 ;  /* 0x0000000109097824 */ /* 0x000fca00078e0200 */
[----:B------:R-:W-:-:S13]  /*2530*/  ISETP.GE.U32.AND P1, PT, R9, R22, PT ;  /* 0x000000160900720c */ /* 0x000fda0003f26070 */
[----:B0-----:R-:W-:Y:S05]  /*2540*/  @P1 BRA `(.L_x_2015) ;  /* 0x0000000000201947 */ /* 0x001fea0003800000 */
[----:B------:R-:W-:Y:S01]  /*2550*/  IADD3 R11, PT, PT, R9, R0, RZ ;  /* 0x00000000090b7210 */ /* 0x000fe20007ffe0ff */
[----:B------:R-:W-:-:S03]  /*2560*/  IMAD R5, R16, R9, RZ ;  /* 0x0000000910057224 */ /* 0x000fc600078e02ff */
[----:B------:R-:W-:Y:S01]  /*2570*/  ISETP.GE.U32.AND P1, PT, R11, R22, PT ;  /* 0x000000160b00720c */ /* 0x000fe20003f26070 */
[----:B------:R-:W-:-:S05]  /*2580*/  IMAD.WIDE.U32 R4, R5, 0x2, R2 ;  /* 0x0000000205047825 */ /* 0x000fca00078e0002 */
[----:B------:R0:W5:Y:S07]  /*2590*/  LDG.E.U16 R8, desc[UR36][R4.64] ;  /* 0x0000002404087981 */ /* 0x00016e000c1e1500 */
[----:B------:R-:W-:-:S04]  /*25a0*/  @!P1 IMAD R9, R16, R11, RZ ;  /* 0x0000000b10099224 */ /* 0x000fc800078e02ff */
[----:B------:R-:W-:-:S05]  /*25b0*/  @!P1 IMAD.WIDE.U32 R2, R9, 0x2, R2 ;  /* 0x0000000209029825 */ /* 0x000fca00078e0002 */
[----:B------:R0:W5:Y:S02]  /*25c0*/  @!P1 LDG.E.U16 R10, desc[UR36][R2.64] ;  /* 0x00000024020a9981 */ /* 0x000164000c1e1500 */
.L_x_2015:
[----:B------:R-:W-:Y:S05]  /*25d0*/  BSYNC.RECONVERGENT B1 ;  /* 0x0000000000017941 */ /* 0x000fea0003800200 */
.L_x_2014:
[----:B------:R-:W-:Y:S04]  /*25e0*/  BSSY.RECONVERGENT B1, `(.L_x_2016) ;  /* 0x000001e000017945 */ /* 0x000fe80003800200 */
[----:B------:R-:W-:Y:S05]  /*25f0*/  @P0 BRA `(.L_x_2017) ;  /* 0x0000000000700947 */ /* 0x000fea0003800000 */
[----:B0-----:R-:W-:Y:S01]  /*2600*/  IADD3 R3, PT, PT, R19, R0, RZ ;  /* 0x0000000013037210 */ /* 0x001fe20007ffe0ff */
[----:B------:R-:W-:Y:S02]  /*2610*/  HADD2.F32 R14, -RZ, R14.H0_H0 ;  /* 0x2000000eff0e7230 */ /* 0x000fe40000004100 */
[----:B-----5:R-:W-:Y:S01]  /*2620*/  HADD2.F32 R7, -RZ, R7.H0_H0 ;  /* 0x20000007ff077230 */ /* 0x020fe20000004100 */
        /* <DEDUP_REMOVED lines=25> */
.L_x_2017:
[----:B------:R-:W-:Y:S05]  /*27c0*/  BSYNC.RECONVERGENT B1 ;  /* 0x0000000000017941 */ /* 0x000fea0003800200 */
.L_x_2016:
        /* <DEDUP_REMOVED lines=14> */
.L_x_2009:
[----:B------:R-:W0:Y:S01]  /*28b0*/  LDCU UR4, c[0x0][0x390] ;  /* 0x00007200ff0477ac */ /* 0x000e220008000800 */
[----:B------:R-:W1:Y:S01]  /*28c0*/  LDC.U16 R9, c[0x0][0x382] ;  /* 0x0000e080ff097b82 */ /* 0x000e620000000400 */
[----:B------:R-:W-:Y:S01]  /*28d0*/  BSSY.RECONVERGENT B1, `(.L_x_2018) ;  /* 0x0000430000017945 */ /* 0x000fe20003800200 */
[----:B0-----:R-:W-:-:S05]  /*28e0*/  MOV R20, UR4 ;  /* 0x0000000400147c02 */ /* 0x001fca0008000f00 */
[----:B------:R-:W-:Y:S02]  /*28f0*/  IMAD R5, R20, 0x3, R19 ;  /* 0x0000000314057824 */ /* 0x000fe400078e0213 */
[----:B-1----:R-:W-:Y:S01]  /*2900*/  IMAD.MOV.U32 R18, RZ, RZ, R9 ;  /* 0x000000ffff127224 */ /* 0x002fe200078e0009 */
[-C--:B------:R-:W-:Y:S02]  /*2910*/  MOV R11, R9.reuse ;  /* 0x00000009000b7202 */ /* 0x080fe40000000f00 */
[----:B------:R-:W-:Y:S02]  /*2920*/  ISETP.GE.U32.AND P0, PT, R5, R22, PT ;  /* 0x000000160500720c */ /* 0x000fe40003f06070 */
[----:B------:R-:W-:-:S11]  /*2930*/  MOV R10, R9 ;  /* 0x00000009000a7202 */ /* 0x000fd60000000f00 */
[----:B------:R-:W-:Y:S05]  /*2940*/  @P0 BRA `(.L_x_2019) ;  /* 0x0000004000a00947 */ /* 0x000fea0003800000 */
[----:B------:R-:W-:-:S13]  /*2950*/  ISETP.NE.AND P0, PT, R0, RZ, PT ;  /* 0x000000ff0000720c */ /* 0x000fda0003f05270 */
[----:B------:R0:W5:Y:S01]  /*2960*/  @!P0 LDG.E.U16 R15, desc[UR36][R2.64] ;  /* 0x00000024020f8981 */ /* 0x000162000c1e1500 */
[----:B------:R-:W-:Y:S01]  /*2970*/  VIADD R0, R0, 0xffffffff ;  /* 0xffffffff00007836 */ /* 0x000fe20000000000 */
[-C--:B------:R-:W-:Y:S01]  /*2980*/  MOV R18, R9.reuse ;  /* 0x0000000900127202 */ /* 0x080fe20000000f00 */
[----:B------:R-:W-:Y:S01]  /*2990*/  IMAD.MOV.U32 R10, RZ, RZ, R9 ;  /* 0x000000ffff0a7224 */ /* 0x000fe200078e0009 */
[----:B------:R-:W-:Y:S02]  /*29a0*/  MOV R11, R9 ;  /* 0x00000009000b7202 */ /* 0x000fe40000000f00 */
[----:B------:R-:W-:-:S04]  /*29b0*/  VIMNMX.U32 R0, PT, PT, R0, 0x18, PT ;  /* 0x0000001800007848 */ /* 0x000fc80003fe0000 */
[----:B0-----:R-:W-:-:S07]  /*29c0*/  IADD3 R8, PT, PT, R0, 0x1, RZ ;  /* 0x0000000100087810 */ /* 0x001fce0007ffe0ff */
.L_x_2025:
[----:B------:R-:W0:Y:S01]  /*29d0*/  LDCU UR4, c[0x0][0x390] ;  /* 0x00007200ff0477ac */ /* 0x000e220008000800 */
[C---:B-----5:R-:W-:Y:S02]  /*29e0*/  @!P0 PRMT R4, R15.reuse, 0x7610, R4 ;  /* 0x000076100f048816 */ /* 0x060fe40000000004 */
[C---:B------:R-:W-:Y:S02]  /*29f0*/  @!P0 PRMT R0, R15.reuse, 0x7610, R0 ;  /* 0x000076100f008816 */ /* 0x040fe40000000000 */
[C---:B------:R-:W-:Y:S02]  /*2a00*/  @!P0 PRMT R7, R15.reuse, 0x7610, R7 ;  /* 0x000076100f078816 */ /* 0x040fe40000000007 */
[----:B------:R-:W-:Y:S01]  /*2a10*/  @!P0 PRMT R6, R15, 0x7610, R6 ;  /* 0x000076100f068816 */ /* 0x000fe20000000006 */
[----:B------:R-:W-:Y:S06]  /*2a20*/  @!P0 BRA `(.L_x_2020) ;  /* 0x00000040000c8947 */ /* 0x000fec0003800000 */
[----:B------:R-:W1:Y:S01]  /*2a30*/  LDCU.64 UR30, c[0x0][0x3c8] ;  /* 0x00007900ff1e77ac */ /* 0x000e620008000a00 */
[----:B------:R-:W-:Y:S02]  /*2a40*/  HFMA2 R4, -RZ, RZ, 0, 0 ;  /* 0x00000000ff047431 */ /* 0x000fe400000001ff */
[----:B------:R-:W-:Y:S01]  /*2a50*/  IMAD.MOV.U32 R5, RZ, RZ, R19 ;  /* 0x000000ffff057224 */ /* 0x000fe200078e0013 */
[----:B------:R-:W2:Y:S01]  /*2a60*/  LDCU UR51, c[0x0][0x3d0] ;  /* 0x00007a00ff3377ac */ /* 0x000ea20008000800 */
[----:B------:R-:W3:Y:S01]  /*2a70*/  LDCU UR50, c[0x0][0x3c4] ;  /* 0x00007880ff3277ac */ /* 0x000ee20008000800 */
[----:B------:R-:W4:Y:S01]  /*2a80*/  LDCU UR5, c[0x0][0x4f4] ;  /* 0x00009e80ff0577ac */ /* 0x000f220008000800 */
[----:B------:R-:W0:Y:S01]  /*2a90*/  LDCU UR77, c[0x0][0x3d4] ;  /* 0x00007a80ff4d77ac */ /* 0x000e220008000800 */
[----:B-1----:R-:W-:Y:S01]  /*2aa0*/  IMAD.HI.U32 R0, R19, UR31, R4 ;  /* 0x0000001f13007c27 */ /* 0x002fe2000f8e0004 */
[----:B------:R-:W1:Y:S04]  /*2ab0*/  LDCU UR76, c[0x0][0x4f8] ;  /* 0x00009f00ff4c77ac */ /* 0x000e680008000800 */
[----:B--2---:R-:W-:Y:S01]  /*2ac0*/  SHF.R.U32.HI R6, RZ, UR51, R0 ;  /* 0x00000033ff067c19 */ /* 0x004fe20008011600 */
[----:B------:R-:W2:Y:S03]  /*2ad0*/  LDCU UR75, c[0x0][0x3e8] ;  /* 0x00007d00ff4b77ac */ /* 0x000ea60008000800 */
[----:B------:R-:W-:Y:S01]  /*2ae0*/  IADD3 R0, PT, PT, -R6, RZ, RZ ;  /* 0x000000ff06007210 */ /* 0x000fe20007ffe1ff */
[----:B---3--:R-:W-:Y:S01]  /*2af0*/  UISETP.NE.AND UP0, UPT, UR50, 0x1, UPT ;  /* 0x000000013200788c */ /* 0x008fe2000bf05270 */
        /* <DEDUP_REMOVED lines=274> */
[----:B------:R-:W-:Y:S02]  /*3c20*/  @P1 MOV R4, RZ ;  /* 0x000000ff00041202 */ /* 0x000fe40000000f00 */
[----:B------:R-:W-:-:S03]  /*3c30*/  IADD3 R12, PT, PT, -R5, RZ, RZ ;  /* 0x000000ff050c7210 */ /* 0x000fc60007ffe1ff */
[----:B------:R-:W2:Y:S01]  /*3c40*/  @P1 LDC R17, c[0x0][0x554] ;  /* 0x00015500ff111b82 */ /* 0x000ea20000000800 */
[----:B-1----:R-:W-:-:S05]  /*3c50*/  @P1 IMAD.HI.U32 R7, R5, R7, R4 ;  /* 0x0000000705071227 */ /* 0x002fca00078e0004 */
[----:B0-----:R-:W-:Y:S01]  /*3c60*/  @P1 SHF.R.U32.HI R4, RZ, R16, R7 ;  /* 0x00000010ff041219 */ /* 0x001fe20000011607 */
[----:B------:R-:W-:-:S04]  /*3c70*/  IMAD R7, R12, UR28, R13 ;  /* 0x0000001c0c077c24 */ /* 0x000fc8000f8e020d */
[----:B------:R-:W-:Y:S02]  /*3c80*/  @P1 IMAD.MOV R13, RZ, RZ, -R4 ;  /* 0x000000ffff0d1224 */ /* 0x000fe400078e0a04 */
[----:B------:R-:W-:Y:S02]  /*3c90*/  IMAD R0, R7, UR29, R0 ;  /* 0x0000001d07007c24 */ /* 0x000fe4000f8e0200 */
[----:B------:R-:W-:-:S04]  /*3ca0*/  @P1 IMAD R5, R13, R6, R5 ;  /* 0x000000060d051224 */ /* 0x000fc800078e0205 */
[----:B--2---:R-:W-:-:S07]  /*3cb0*/  @P1 IMAD R0, R5, R17, R0 ;  /* 0x0000001105001224 */ /* 0x004fce00078e0200 */
.L_x_2021:
[----:B------:R-:W-:Y:S01]  /*3cc0*/  LOP3.LUT R7, R0, 0xfffffffe, RZ, 0xc0, !PT ;  /* 0xfffffffe00077812 */ /* 0x000fe200078ec0ff */
[----:B------:R-:W1:Y:S03]  /*3cd0*/  LDCU UR52, c[0x0][0x3d0] ;  /* 0x00007a00ff3477ac */ /* 0x000e660008000800 */
[----:B------:R-:W-:-:S04]  /*3ce0*/  IADD3 R6, P1, PT, R7, R2, RZ ;  /* 0x0000000207067210 */ /* 0x000fc80007f3e0ff */
[----:B------:R-:W-:-:S05]  /*3cf0*/  IADD3.X R7, PT, PT, RZ, R3, RZ, P1, !PT ;  /* 0x00000003ff077210 */ /* 0x000fca0000ffe4ff */
[----:B------:R2:W5:Y:S01]  /*3d00*/  LDG.E.U16 R6, desc[UR36][R6.64] ;  /* 0x0000002406067981 */ /* 0x000562000c1e1500 */
[----:B0-----:R-:W-:Y:S01]  /*3d10*/  IADD3 R13, PT, PT, R19, UR4, RZ ;  /* 0x00000004130d7c10 */ /* 0x001fe2000fffe0ff */
[----:B------:R-:W-:-:S04]  /*3d20*/  IMAD.MOV.U32 R12, RZ, RZ, RZ ;  /* 0x000000ffff0c7224 */ /* 0x000fc800078e00ff */
[----:B------:R-:W-:-:S05]  /*3d30*/  IMAD.HI.U32 R0, R13, UR31, R12 ;  /* 0x0000001f0d007c27 */ /* 0x000fca000f8e000c */
[----:B-1----:R-:W-:-:S04]  /*3d40*/  SHF.R.U32.HI R16, RZ, UR52, R0 ;  /* 0x00000034ff107c19 */ /* 0x002fc80008011600 */
[----:B------:R-:W-:-:S05]  /*3d50*/  IADD3 R5, PT, PT, -R16, RZ, RZ ;  /* 0x000000ff10057210 */ /* 0x000fca0007ffe1ff */
[----:B------:R-:W-:-:S04]  /*3d60*/  IMAD R0, R5, UR30, R13 ;  /* 0x0000001e05007c24 */ /* 0x000fc8000f8e020d */
[----:B------:R-:W-:Y:S01]  /*3d70*/  IMAD R0, R0, UR5, RZ ;  /* 0x0000000500007c24 */ /* 0x000fe2000f8e02ff */
[----:B--2---:R-:W-:Y:S06]  /*3d80*/  BRA.U !UP0, `(.L_x_2022) ;  /* 0x0000000d08947547 */ /* 0x004fec000b800000 */
        /* <DEDUP_REMOVED lines=212> */
[----:B------:R-:W-:Y:S01]  /*4ad0*/  ISETP.NE.AND P1, PT, R8, 0x18, PT ;  /* 0x000000180800780c */ /* 0x000fe20003f25270 */
[----:B------:R-:W-:Y:S01]  /*4ae0*/  IMAD.MOV.U32 R5, RZ, RZ, R7 ;  /* 0x000000ffff057224 */ /* 0x000fe200078e0007 */
[----:B------:R-:W-:-:S11]  /*4af0*/  MOV R4, RZ ;  /* 0x000000ff00047202 */ /* 0x000fd60000000f00 */
[----:B------:R-:W1:Y:S01]  /*4b00*/  @P1 LDC R20, c[0x0][0x4f0] ;  /* 0x00013c00ff141b82 */ /* 0x000e620000000800 */
[----:B0-----:R-:W-:-:S07]  /*4b10*/  IMAD.HI.U32 R16, R7, UR52, R4 ;  /* 0x0000003407107c27 */ /* 0x001fce000f8e0004 */
[----:B------:R-:W0:Y:S01]  /*4b20*/  @P1 LDC.64 R4, c[0x0][0x4e8] ;  /* 0x00013a00ff041b82 */ /* 0x000e220000000a00 */
[----:B------:R-:W-:Y:S02]  /*4b30*/  SHF.R.U32.HI R17, RZ, UR53, R16 ;  /* 0x00000035ff117c19 */ /* 0x000fe40008011610 */
[----:B------:R-:W-:-:S05]  /*4b40*/  @P1 MOV R16, RZ ;  /* 0x000000ff00101202 */ /* 0x000fca0000000f00 */
[----:B------:R-:W2:Y:S01]  /*4b50*/  @P1 LDC R22, c[0x0][0x554] ;  /* 0x00015500ff161b82 */ /* 0x000ea20000000800 */
[C---:B0-----:R-:W-:Y:S01]  /*4b60*/  @P1 IMAD.HI.U32 R5, R17.reuse, R5, R16 ;  /* 0x0000000511051227 */ /* 0x041fe200078e0010 */
[----:B------:R-:W-:-:S04]  /*4b70*/  IADD3 R16, PT, PT, -R17, RZ, RZ ;  /* 0x000000ff11107210 */ /* 0x000fc80007ffe1ff */
[----:B-1----:R-:W-:Y:S01]  /*4b80*/  @P1 SHF.R.U32.HI R5, RZ, R20, R5 ;  /* 0x00000014ff051219 */ /* 0x002fe20000011605 */
[----:B------:R-:W-:-:S04]  /*4b90*/  IMAD R7, R16, UR28, R7 ;  /* 0x0000001c10077c24 */ /* 0x000fc8000f8e0207 */
[----:B------:R-:W-:Y:S02]  /*4ba0*/  @P1 IMAD.MOV R5, RZ, RZ, -R5 ;  /* 0x000000ffff051224 */ /* 0x000fe400078e0a05 */
[----:B------:R-:W-:Y:S02]  /*4bb0*/  IMAD R0, R7, UR29, R0 ;  /* 0x0000001d07007c24 */ /* 0x000fe4000f8e0200 */
[----:B------:R-:W-:-:S04]  /*4bc0*/  @P1 IMAD R17, R4, R5, R17 ;  /* 0x0000000504111224 */ /* 0x000fc800078e0211 */
[----:B--2---:R-:W-:-:S07]  /*4bd0*/  @P1 IMAD R0, R17, R22, R0 ;  /* 0x0000001611001224 */ /* 0x004fce00078e0200 */
.L_x_2022:
[----:B------:R-:W-:Y:S01]  /*4be0*/  LOP3.LUT R5, R0, 0xfffffffe, RZ, 0xc0, !PT ;  /* 0xfffffffe00057812 */ /* 0x000fe200078ec0ff */
[----:B------:R-:W0:Y:S03]  /*4bf0*/  LDCU UR52, c[0x0][0x3d0] ;  /* 0x00007a00ff3477ac */ /* 0x000e260008000800 */
[----:B------:R-:W-:-:S04]  /*4c00*/  IADD3 R4, P1, PT, R5, R2, RZ ;  /* 0x0000000205047210 */ /* 0x000fc80007f3e0ff */
[----:B------:R-:W-:-:S05]  /*4c10*/  IADD3.X R5, PT, PT, RZ, R3, RZ, P1, !PT ;  /* 0x00000003ff057210 */ /* 0x000fca0000ffe4ff */
[----:B------:R1:W5:Y:S01]  /*4c20*/  LDG.E.U16 R7, desc[UR36][R4.64] ;  /* 0x0000002404077981 */ /* 0x000362000c1e1500 */
[----:B------:R-:W-:Y:S01]  /*4c30*/  IADD3 R13, PT, PT, R13, UR4, RZ ;  /* 0x000000040d0d7c10 */ /* 0x000fe2000fffe0ff */
[----:B------:R-:W-:-:S04]  /*4c40*/  IMAD.MOV.U32 R12, RZ, RZ, RZ ;  /* 0x000000ffff0c7224 */ /* 0x000fc800078e00ff */
[----:B------:R-:W-:-:S05]  /*4c50*/  IMAD.HI.U32 R0, R13, UR31, R12 ;  /* 0x0000001f0d007c27 */ /* 0x000fca000f8e000c */
[----:B0-----:R-:W-:-:S04]  /*4c60*/  SHF.R.U32.HI R16, RZ, UR52, R0 ;  /* 0x00000034ff107c19 */ /* 0x001fc80008011600 */
[----:B------:R-:W-:-:S05]  /*4c70*/  IADD3 R17, PT, PT, -R16, RZ, RZ ;  /* 0x000000ff10117210 */ /* 0x000fca0007ffe1ff */
[----:B------:R-:W-:-:S04]  /*4c80*/  IMAD R0, R17, UR30, R13 ;  /* 0x0000001e11007c24 */ /* 0x000fc8000f8e020d */
[----:B------:R-:W-:Y:S01]  /*4c90*/  IMAD R0, R0, UR5, RZ ;  /* 0x0000000500007c24 */ /* 0x000fe2000f8e02ff */
[----:B-1----:R-:W-:Y:S06]  /*4ca0*/  BRA.U !UP0, `(.L_x_2023) ;  /* 0x0000000d08947547 */ /* 0x002fec000b800000 */
        /* <DEDUP_REMOVED lines=213> */
[----:B------:R-:W-:Y:S01]  /*5a00*/  IMAD.MOV.U32 R4, RZ, RZ, RZ ;  /* 0x000000ffff047224 */ /* 0x000fe200078e00ff */
[----:B------:R-:W-:-:S11]  /*5a10*/  MOV R5, R23 ;  /* 0x0000001700057202 */ /* 0x000fd60000000f00 */
        /* <DEDUP_REMOVED lines=14> */
.L_x_2023:
[----:B------:R-:W-:Y:S01]  /*5b00*/  LOP3.LUT R5, R0, 0xfffffffe, RZ, 0xc0, !PT ;  /* 0xfffffffe00057812 */ /* 0x000fe200078ec0ff */
[----:B------:R-:W0:Y:S03]  /*5b10*/  LDCU UR52, c[0x0][0x3d0] ;  /* 0x00007a00ff3477ac */ /* 0x000e260008000800 */
[----:B------:R-:W-:-:S04]  /*5b20*/  IADD3 R4, P1, PT, R5, R2, RZ ;  /* 0x0000000205047210 */ /* 0x000fc80007f3e0ff */
[----:B------:R-:W-:-:S05]  /*5b30*/  IADD3.X R5, PT, PT, RZ, R3, RZ, P1, !PT ;  /* 0x00000003ff057210 */ /* 0x000fca0000ffe4ff */
        /* <DEDUP_REMOVED lines=238> */
.L_x_2024:
[----:B------:R-:W-:-:S04]  /*6a20*/  LOP3.LUT R5, R16, 0xfffffffe, RZ, 0xc0, !PT ;  /* 0xfffffffe10057812 */ /* 0x000fc800078ec0ff */
[----:B------:R-:W-:-:S05]  /*6a30*/  IADD3 R4, P1, PT, R5, R2, RZ ;  /* 0x0000000205047210 */ /* 0x000fca0007f3e0ff */
[----:B------:R-:W-:-:S05]  /*6a40*/  IMAD.X R5, RZ, RZ, R3, P1 ;  /* 0x000000ffff057224 */ /* 0x000fca00008e0603 */
[----:B------:R1:W5:Y:S03]  /*6a50*/  LDG.E.U16 R4, desc[UR36][R4.64] ;  /* 0x0000002404047981 */ /* 0x000366000c1e1500 */
.L_x_2020:
[----:B------:R-:W2:Y:S01]  /*6a60*/  LDCU UR5, c[0x0][0x388] ;  /* 0x00007100ff0577ac */ /* 0x000ea20008000800 */
[----:B0-----:R-:W-:Y:S01]  /*6a70*/  MOV R20, UR4 ;  /* 0x0000000400147c02 */ /* 0x001fe20008000f00 */
[----:B-1----:R-:W-:Y:S02]  /*6a80*/  HADD2.F32 R5, -RZ, R10.H0_H0 ;  /* 0x2000000aff057230 */ /* 0x002fe40000004100 */
[----:B-----5:R-:W-:Y:S01]  /*6a90*/  HADD2.F32 R12, -RZ, R7.H0_H0 ;  /* 0x20000007ff0c7230 */ /* 0x020fe20000004100 */
[C---:B------:R-:W-:Y:S01]  /*6aa0*/  LEA R19, R20.reuse, R19, 0x2 ;  /* 0x0000001314137211 */ /* 0x040fe200078e10ff */
[----:B------:R-:W-:Y:S02]  /*6ab0*/  HADD2.F32 R9, -RZ, R9.H0_H0 ;  /* 0x20000009ff097230 */ /* 0x000fe40000004100 */
[----:B------:R-:W-:Y:S02]  /*6ac0*/  HADD2.F32 R11, -RZ, R11.H0_H0 ;  /* 0x2000000bff0b7230 */ /* 0x000fe40000004100 */
[----:B------:R-:W-:Y:S01]  /*6ad0*/  FMUL.FTZ R12, R5, R12 ;  /* 0x0000000c050c7220 */ /* 0x000fe20000410000 */
[----:B------:R-:W-:-:S02]  /*6ae0*/  IMAD R5, R20, 0x3, R19 ;  /* 0x0000000314057824 */ /* 0x000fc400078e0213 */
[----:B------:R-:W-:Y:S02]  /*6af0*/  HADD2.F32 R18, -RZ, R18.H0_H0 ;  /* 0x20000012ff127230 */ /* 0x000fe40000004100 */
[----:B------:R-:W-:Y:S02]  /*6b00*/  HADD2.F32 R10, -RZ, R6.H0_H0 ;  /* 0x20000006ff0a7230 */ /* 0x000fe40000004100 */
[----:B------:R-:W-:Y:S01]  /*6b10*/  HADD2.F32 R16, -RZ, R0.H0_H0 ;  /* 0x20000000ff107230 */ /* 0x000fe20000004100 */
[----:B--2---:R-:W-:Y:S01]  /*6b20*/  MOV R22, UR5 ;  /* 0x0000000500167c02 */ /* 0x004fe20008000f00 */
[----:B------:R-:W-:Y:S02]  /*6b30*/  HADD2.F32 R13, -RZ, R4.H0_H0 ;  /* 0x20000004ff0d7230 */ /* 0x000fe40000004100 */
[----:B------:R-:W-:Y:S01]  /*6b40*/  FMUL.FTZ R9, R9, R10 ;  /* 0x0000000a09097220 */ /* 0x000fe20000410000 */
[----:B------:R-:W-:Y:S01]  /*6b50*/  FMUL.FTZ R11, R11, R16 ;  /* 0x000000100b0b7220 */ /* 0x000fe20000410000 */
[----:B------:R-:W-:Y:S01]  /*6b60*/  ISETP.GE.U32.AND P1, PT, R5, R22, PT ;  /* 0x000000160500720c */ /* 0x000fe20003f26070 */
[----:B------:R-:W-:-:S02]  /*6b70*/  FMUL.FTZ R18, R18, R13 ;  /* 0x0000000d12127220 */ /* 0x000fc40000410000 */
[----:B------:R-:W-:-:S03]  /*6b80*/  F2FP.F16.F32.PACK_AB R9, R12, R9 ;  /* 0x000000090c09723e */ /* 0x000fc600000000ff */
[----:B------:R-:W-:Y:S02]  /*6b90*/  F2FP.F16.F32.PACK_AB R11, R18, R11 ;  /* 0x0000000b120b723e */ /* 0x000fe400000000ff */
[----:B------:R-:W-:Y:S02]  /*6ba0*/  PRMT R10, R9, 0x7632, R10 ;  /* 0x00007632090a7816 */ /* 0x000fe4000000000a */
[----:B------:R-:W-:-:S03]  /*6bb0*/  PRMT R18, R11, 0x7632, R18 ;  /* 0x000076320b127816 */ /* 0x000fc60000000012 */
[----:B------:R-:W-:Y:S05]  /*6bc0*/  @!P1 BRA `(.L_x_2025) ;  /* 0xffffffbc00809947 */ /* 0x000fea000383ffff */
.L_x_2019:
[----:B------:R-:W-:Y:S05]  /*6bd0*/  BSYNC.RECONVERGENT B1 ;  /* 0x0000000000017941 */ /* 0x000fea0003800200 */
.L_x_2018:
        /* <DEDUP_REMOVED lines=12> */
[----:B------:R-:W-:Y:S01]  /*6ca0*/  HFMA2 R2, -RZ, RZ, 0, 0 ;  /* 0x00000000ff027431 */ /* 0x000fe200000001ff */
[----:B------:R-:W-:Y:S01]  /*6cb0*/  MOV R3, R19 ;  /* 0x0000001300037202 */ /* 0x000fe20000000f00 */
[----:B------:R-:W1:Y:S01]  /*6cc0*/  LDCU UR4, c[0x0][0x3d0] ;  /* 0x00007a00ff0477ac */ /* 0x000e620008000800 */
[----:B------:R-:W-:Y:S01]  /*6cd0*/  ISETP.NE.AND P1, PT, R5, RZ, PT ;  /* 0x000000ff0500720c */ /* 0x000fe20003f25270 */
        /* <DEDUP_REMOVED lines=269> */
.L_x_2029:
[----:B------:R-:W-:Y:S02]  /*7db0*/  SHF.R.U32.HI R12, RZ, 0x1, R6 ;  /* 0x00000001ff0c7819 */ /* 0x000fe40000011606 */
[----:B------:R-:W-:-:S07]  /*7dc0*/  MOV R13, RZ ;  /* 0x000000ff000d7202 */ /* 0x000fce0000000f00 */
.L_x_2028:
[----:B------:R-:W0:Y:S02]  /*7dd0*/  LDCU.64 UR4, c[0x0][0x750] ;  /* 0x0000ea00ff0477ac */ /* 0x000e240008000a00 */
[----:B0-----:R-:W-:-:S04]  /*7de0*/  IADD3 R3, P1, PT, R14, UR4, RZ ;  /* 0x000000040e037c10 */ /* 0x001fc8000ff3e0ff */
[----:B------:R-:W-:Y:S02]  /*7df0*/  IADD3.X R2, PT, PT, RZ, UR5, RZ, P1, !PT ;  /* 0x00000005ff027c10 */ /* 0x000fe40008ffe4ff */
        /* <DEDUP_REMOVED lines=281> */
.L_x_2031:
[----:B------:R-:W-:Y:S02]  /*8f90*/  SHF.R.U32.HI R16, RZ, 0x1, R7 ;  /* 0x00000001ff107819 */ /* 0x000fe40000011607 */
[----:B------:R-:W-:-:S07]  /*8fa0*/  MOV R17, RZ ;  /* 0x000000ff00117202 */ /* 0x000fce0000000f00 */
.L_x_2030:
        /* <DEDUP_REMOVED lines=281> */
.L_x_2033:
[----:B------:R-:W-:Y:S02]  /*a140*/  SHF.R.U32.HI R16, RZ, 0x1, R0 ;  /* 0x00000001ff107819 */ /* 0x000fe40000011600 */
[----:B------:R-:W-:-:S07]  /*a150*/  MOV R17, RZ ;  /* 0x000000ff00117202 */ /* 0x000fce0000000f00 */
.L_x_2032:
        /* <DEDUP_REMOVED lines=281> */
.L_x_2035:
[----:B------:R-:W-:Y:S02]  /*b2f0*/  SHF.R.U32.HI R12, RZ, 0x1, R5 ;  /* 0x00000001ff0c7819 */ /* 0x000fe40000011605 */
[----:B------:R-:W-:-:S07]  /*b300*/  MOV R13, RZ ;  /* 0x000000ff000d7202 */ /* 0x000fce0000000f00 */
.L_x_2034:
[----:B------:R-:W-:-:S04]  /*b310*/  LEA R4, P0, R12, R3, 0x1 ;  /* 0x000000030c047211 */ /* 0x000fc800078008ff */
[----:B------:R-:W-:-:S05]  /*b320*/  LEA.HI.X R5, R12, R2, R13, 0x1, P0 ;  /* 0x000000020c057211 */ /* 0x000fca00000f0c0d */
[----:B------:R0:W5:Y:S04]  /*b330*/  LDG.E.U16 R8, desc[UR36][R4.64] ;  /* 0x0000002404087981 */ /* 0x000168000c1e1500 */
.L_x_2027:
[----:B------:R-:W-:Y:S05]  /*b340*/  BSYNC.RECONVERGENT B1 ;  /* 0x0000000000017941 */ /* 0x000fea0003800200 */
.L_x_2026:
[----:B------:R-:W-:Y:S01]  /*b350*/  ISETP.GE.U32.AND P0, PT, R19, R22, PT ;  /* 0x000000161300720c */ /* 0x000fe20003f06070 */
[----:B------:R-:W-:-:S12]  /*b360*/  BSSY.RECONVERGENT B1, `(.L_x_2036) ;  /* 0x000001e000017945 */ /* 0x000fd80003800200 */
[----:B------:R-:W-:Y:S05]  /*b370*/  @P0 BRA `(.L_x_2037) ;  /* 0x0000000000700947 */ /* 0x000fea0003800000 */
[----:B------:R-:W-:Y:S01]  /*b380*/  IADD3 R3, PT, PT, R19, R20, RZ ;  /* 0x0000001413037210 */ /* 0x000fe20007ffe0ff */
        /* <DEDUP_REMOVED lines=16> */
[----:B------:R-:W-:Y:S02]  /*b490*/  HADD2.F32 R11, -RZ, R11.H0_H0 ;  /* 0x2000000bff0b7230 */ /* 0x000fe40000004100 */
[----:B------:R-:W-:Y:S01]  /*b4a0*/  HADD2.F32 R0, -RZ, R0.H0_H0 ;  /* 0x20000000ff007230 */ /* 0x000fe20000004100 */
[----:B------:R-:W-:-:S04]  /*b4b0*/  ISETP.GE.U32.AND P0, PT, R3, R22, PT ;  /* 0x000000160300720c */ /* 0x000fc80003f06070 */
[----:B------:R-:W-:-:S05]  /*b4c0*/  FMUL.FTZ R0, R11, R0 ;  /* 0x000000000b007220 */ /* 0x000fca0000410000 */
[----:B------:R-:W-:-:S04]  /*b4d0*/  F2FP.F16.F32.PACK_AB R0, RZ, R0 ;  /* 0x00000000ff00723e */ /* 0x000fc800000000ff */
[----:B------:R-:W-:Y:S01]  /*b4e0*/  @!P0 HADD2.F32 R3, -RZ, R8.H0_H0 ;  /* 0x20000008ff038230 */ /* 0x000fe20000004100 */
[----:B------:R-:W-:Y:S01]  /*b4f0*/  PRMT R11, R0, 0x7610, R11 ;  /* 0x00007610000b7816 */ /* 0x000fe2000000000b */
[----:B------:R-:W-:-:S05]  /*b500*/  @!P0 HADD2.F32 R2, -RZ, R18.H0_H0 ;  /* 0x20000012ff028230 */ /* 0x000fca0000004100 */
[----:B------:R-:W-:-:S05]  /*b510*/  @!P0 FMUL.FTZ R2, R2, R3 ;  /* 0x0000000302028220 */ /* 0x000fca0000410000 */
[----:B------:R-:W-:-:S04]  /*b520*/  @!P0 F2FP.F16.F32.PACK_AB R2, RZ, R2 ;  /* 0x00000002ff02823e */ /* 0x000fc800000000ff */
[----:B------:R-:W-:-:S07]  /*b530*/  @!P0 PRMT R18, R2, 0x7610, R18 ;  /* 0x0000761002128816 */ /* 0x000fce0000000012 */
.L_x_2037:
[----:B------:R-:W-:Y:S05]  /*b540*/  BSYNC.RECONVERGENT B1 ;  /* 0x0000000000017941 */ /* 0x000fea0003800200 */
.L_x_2036:
[----:B------:R-:W-:Y:S02]  /*b550*/  HADD2.F32 R9, -RZ, R9.H0_H0 ;  /* 0x20000009ff097230 */ /* 0x000fe40000004100 */
[----:B------:R-:W-:Y:S02]  /*b560*/  HADD2.F32 R10, -RZ, R10.H0_H0 ;  /* 0x2000000aff0a7230 */ /* 0x000fe40000004100 */
[----:B-----5:R-:W-:Y:S02]  /*b570*/  HADD2.F32 R0, -RZ, R11.H0_H0 ;  /* 0x2000000bff007230 */ /* 0x020fe40000004100 */
        /* <DEDUP_REMOVED lines=9> */
[----:B------:R-:W-:-:S07]  /*b610*/  PRMT R17, R0, 0x7610, R17 ;  /* 0x0000761000117816 */ /* 0x000fce0000000011 */
.L_x_1989:
[----:B------:R-:W-:Y:S05]  /*b620*/  BSYNC.RECONVERGENT B0 ;  /* 0x0000000000007941 */ /* 0x000fea0003800200 */
.L_x_1988:
        /* <DEDUP_REMOVED lines=15> */
.L_x_2039:
[----:B------:R-:W-:Y:S01]  /*b720*/  USHF.R.U32.HI UR7, URZ, 0x1, UR5 ;  /* 0x00000001ff077899 */ /* 0x000fe20008011605 */
[----:B------:R-:W-:Y:S01]  /*b730*/  BAR.SYNC.DEFER_BLOCKING 0x0 ;  /* 0x0000000000007b1d */ /* 0x000fe20000010000 */
[----:B------:R-:W-:-:S04]  /*b740*/  UISETP.GT.U32.AND UP0, UPT, UR5, 0x3, UPT ;  /* 0x000000030500788c */ /* 0x000fc8000bf04070 */
[----:B------:R-:W-:Y:S01]  /*b750*/  IADD3 R3, PT, PT, R21, UR7, RZ ;  /* 0x0000000715037c10 */ /* 0x000fe2000fffe0ff */
[----:B------:R-:W-:-:S03]  /*b760*/  UMOV UR5, UR7 ;  /* 0x0000000700057c82 */ /* 0x000fc60008000000 */
[----:B------:R-:W-:-:S04]  /*b770*/  ISETP.GE.U32.AND P0, PT, R3, UR6, PT ;  /* 0x0000000603007c0c */ /* 0x000fc8000bf06070 */
[----:B------:R-:W-:-:S13]  /*b780*/  ISETP.GE.U32.OR P0, PT, R21, UR7, P0 ;  /* 0x0000000715007c0c */ /* 0x000fda0008706470 */
[----:B------:R-:W-:Y:S02]  /*b790*/  @!P0 IMAD R2, R3, UR8, R24 ;  /* 0x0000000803028c24 */ /* 0x000fe4000f8e0218 */
[----:B------:R-:W-:-:S03]  /*b7a0*/  @!P0 HADD2.F32 R3, -RZ, R17.H0_H0 ;  /* 0x20000011ff038230 */ /* 0x000fc60000004100 */
[----:B------:R-:W-:-:S06]  /*b7b0*/  @!P0 LEA R2, R2, UR4, 0x1 ;  /* 0x0000000402028c11 */ /* 0x000fcc000f8e08ff */
[----:B------:R-:W0:Y:S02]  /*b7c0*/  @!P0 LDS.U16 R2, [R2] ;  /* 0x0000000002028984 */ /* 0x000e240000000400 */
[----:B0----5:R-:W-:-:S05]  /*b7d0*/  @!P0 HADD2.F32 R4, -RZ, R2.H0_H0 ;  /* 0x20000002ff048230 */ /* 0x021fca0000004100 */
[----:B------:R-:W-:-:S05]  /*b7e0*/  @!P0 FMUL.FTZ R3, R3, R4 ;  /* 0x0000000403038220 */ /* 0x000fca0000410000 */
[----:B------:R-:W-:-:S04]  /*b7f0*/  @!P0 F2FP.F16.F32.PACK_AB R3, RZ, R3 ;  /* 0x00000003ff03823e */ /* 0x000fc800000000ff */
[----:B-12---:R-:W-:-:S05]  /*b800*/  @!P0 PRMT R17, R3, 0x7610, R17 ;  /* 0x0000761003118816 */ /* 0x006fca0000000011 */
[----:B------:R2:W-:Y:S01]  /*b810*/  @!P0 STS.U16 [R0], R17 ;  /* 0x0000001100008388 */ /* 0x0005e20000000400 */
[----:B------:R-:W-:Y:S05]  /*b820*/  BRA.U UP0, `(.L_x_2039) ;  /* 0xfffffffd00bc7547 */ /* 0x000fea000b83ffff */
.L_x_2038:
        /* <DEDUP_REMOVED lines=18> */
.L_x_2042:
[----:B------:R-:W-:Y:S01]  /*b950*/  USHF.R.U32.HI UR7, URZ, 0x1, UR5 ;  /* 0x00000001ff077899 */ /* 0x000fe20008011605 */
[----:B------:R-:W-:Y:S05]  /*b960*/  BAR.SYNC.DEFER_BLOCKING 0x0 ;  /* 0x0000000000007b1d */ /* 0x000fea0000010000 */
[----:B------:R-:W-:-:S04]  /*b970*/  IADD3 R2, PT, PT, R24, UR7, RZ ;  /* 0x0000000718027c10 */ /* 0x000fc8000fffe0ff */
[----:B------:R-:W-:-:S04]  /*b980*/  ISETP.GE.U32.AND P0, PT, R2, UR6, PT ;  /* 0x0000000602007c0c */ /* 0x000fc8000bf06070 */
[----:B------:R-:W-:-:S13]  /*b990*/  ISETP.GE.U32.OR P0, PT, R24, UR7, P0 ;  /* 0x0000000718007c0c */ /* 0x000fda0008706470 */
[----:B------:R-:W-:Y:S01]  /*b9a0*/  VOTEU.ALL UP0, P0 ;  /* 0x0000000000ff7886 */ /* 0x000fe20000000000 */
[----:B------:R-:W-:-:S04]  /*b9b0*/  @!P0 HADD2.F32 R3, -RZ, R17.H0_H0 ;  /* 0x20000011ff038230 */ /* 0x000fc80000004100 */
[----:B------:R-:W-:Y:S02]  /*b9c0*/  @!UP0 ULOP3.LUT UR8, UR5, 0x7fe, URZ, 0xc0, !UPT ;  /* 0x000007fe05088892 */ /* 0x000fe4000f8ec0ff */
[----:B------:R-:W-:-:S03]  /*b9d0*/  UISETP.GT.U32.AND UP0, UPT, UR5, 0x7f, UPT ;  /* 0x0000007f0500788c */ /* 0x000fc6000bf04070 */
[----:B------:R-:W-:-:S04]  /*b9e0*/  UMOV UR5, UR7 ;  /* 0x0000000700057c82 */ /* 0x000fc80008000000 */
[----:B------:R-:W1:Y:S02]  /*b9f0*/  @!P0 LDS.U16 R2, [R0+UR8] ;  /* 0x0000000800028984 */ /* 0x000e640008000400 */
[----:B-1----:R-:W-:-:S05]  /*ba00*/  @!P0 HADD2.F32 R2, -RZ, R2.H0_H0 ;  /* 0x20000002ff028230 */ /* 0x002fca0000004100 */
[----:B------:R-:W-:-:S05]  /*ba10*/  @!P0 FMUL.FTZ R2, R3, R2 ;  /* 0x0000000203028220 */ /* 0x000fca0000410000 */
[----:B------:R-:W-:-:S04]  /*ba20*/  @!P0 F2FP.F16.F32.PACK_AB R2, RZ, R2 ;  /* 0x00000002ff02823e */ /* 0x000fc800000000ff */
[----:B---34-:R-:W-:-:S05]  /*ba30*/  @!P0 PRMT R17, R2, 0x7610, R17 ;  /* 0x0000761002118816 */ /* 0x018fca0000000011 */
[----:B------:R4:W-:Y:S01]  /*ba40*/  @!P0 STS.U16 [R0], R17 ;  /* 0x0000001100008388 */ /* 0x0009e20000000400 */
[----:B------:R-:W-:Y:S05]  /*ba50*/  BRA.U UP0, `(.L_x_2042) ;  /* 0xfffffffd00bc7547 */ /* 0x000fea000b83ffff */
.L_x_2041:
[----:B------:R-:W-:Y:S01]  /*ba60*/  BAR.SYNC.DEFER_BLOCKING 0x0 ;  /* 0x0000000000007b1d */ /* 0x000fe20000010000 */
[----:B------:R-:W-:-:S09]  /*ba70*/  UISETP.GE.U32.AND UP0, UPT, UR4, 0x2, UPT ;  /* 0x000000020400788c */ /* 0x000fd2000bf06070 */
[----:B------:R-:W-:Y:S05]  /*ba80*/  BRA.U !UP0, `(.L_x_2040) ;  /* 0x00000001082c7547 */ /* 0x000fea000b800000 */
[----:B-1234-:R-:W-:-:S07]  /*ba90*/  IMAD.MOV.U32 R0, RZ, RZ, 0x1 ;  /* 0x00000001ff007424 */ /* 0x01efce00078e00ff */
.L_x_2043:
[----:B------:R-:W-:Y:S01]  /*baa0*/  LOP3.LUT R3, R17, 0xffff, RZ, 0xc0, !PT ;  /* 0x0000ffff11037812 */ /* 0x000fe200078ec0ff */
[----:B------:R-:W-:-:S05]  /*bab0*/  HADD2.F32 R17, -RZ, R17.H0_H0 ;  /* 0x20000011ff117230 */ /* 0x000fca0000004100 */
[----:B------:R1:W2:Y:S02]  /*bac0*/  SHFL.DOWN PT, R3, R3, R0, 0x1f ;  /* 0x08001f0003037589 */ /* 0x0002a400000e0000 */
[----:B-1----:R-:W-:-:S04]  /*bad0*/  SHF.L.U32 R0, R0, 0x1, RZ ;  /* 0x0000000100007819 */ /* 0x002fc800000006ff */
[----:B------:R-:W-:Y:S01]  /*bae0*/  ISETP.GE.AND P0, PT, R0, UR4, PT ;  /* 0x0000000400007c0c */ /* 0x000fe2000bf06270 */
[----:B--2---:R-:W-:-:S05]  /*baf0*/  HADD2.F32 R2, -RZ, R3.H0_H0 ;  /* 0x20000003ff027230 */ /* 0x004fca0000004100 */
[----:B------:R-:W-:-:S05]  /*bb00*/  FMUL.FTZ R2, R17, R2 ;  /* 0x0000000211027220 */ /* 0x000fca0000410000 */
[----:B------:R-:W-:-:S04]  /*bb10*/  F2FP.F16.F32.PACK_AB R2, RZ, R2 ;  /* 0x00000002ff02723e */ /* 0x000fc800000000ff */
[----:B------:R-:W-:Y:S01]  /*bb20*/  PRMT R17, R2, 0x7610, R17 ;  /* 0x0000761002117816 */ /* 0x000fe20000000011 */
[----:B------:R-:W-:Y:S06]  /*bb30*/  @!P0 BRA `(.L_x_2043) ;  /* 0xfffffffc00d88947 */ /* 0x000fec000383ffff */
.L_x_2040:
        /* <DEDUP_REMOVED lines=11> */
[----:B-----5:R-:W-:Y:S01]  /*bbf0*/  MOV R4, RZ ;  /* 0x000000ff00047202 */ /* 0x020fe20000000f00 */
        /* <DEDUP_REMOVED lines=275> */
.L_x_2044:
        /* <DEDUP_REMOVED lines=10> */
[----:B------:R-:W-:Y:S01]  /*cdd0*/  MOV R16, RZ ;  /* 0x000000ff00107202 */ /* 0x000fe20000000f00 */
[----:B------:R-:W-:Y:S06]  /*cde0*/  BRA.U !UP0, `(.L_x_2046) ;  /* 0x0000001108587547 */ /* 0x000fec000b800000 */
[----:B------:R-:W0:Y:S01]  /*cdf0*/  LDCU.64 UR6, c[0x0][0x560] ;  /* 0x0000ac00ff0677ac */ /* 0x000e220008000a00 */
[----:B-----5:R-:W-:Y:S02]  /*ce00*/  HFMA2 R6, -RZ, RZ, 0, 0 ;  /* 0x00000000ff067431 */ /* 0x020fe400000001ff */
[----:B------:R-:W-:Y:S01]  /*ce10*/  IMAD.MOV.U32 R7, RZ, RZ, R5 ;  /* 0x000000ffff077224 */ /* 0x000fe200078e0005 */
        /* <DEDUP_REMOVED lines=275> */
.L_x_2046:
        /* <DEDUP_REMOVED lines=25> */
.L_x_2048:
[----:B------:R-:W-:Y:S05]  /*e0e0*/  BSYNC.RECONVERGENT B0 ;  /* 0x0000000000007941 */ /* 0x000fea0003800200 */
.L_x_2047:
        /* <DEDUP_REMOVED lines=16> */
[----:B0----5:R-:W0:Y:S01]  /*e1f0*/  LDC.64 R4, c[0x0][0x778] ;  /* 0x0001de00ff047b82 */ /* 0x021e220000000a00 */
[----:B------:R-:W1:Y:S08]  /*e200*/  FLO.U32 R8, UR5 ;  /* 0x0000000500087d00 */ /* 0x000e7000080e0000 */
        /* <DEDUP_REMOVED lines=13> */
[----:B0-----:R-:W-:-:S04]  /*e2e0*/  IADD3 R6, PT, PT, R6, R9, RZ ;  /* 0x0000000906067210 */ /* 0x001fc80007ffe0ff */
[----:B------:R-:W-:-:S04]  /*e2f0*/  ISETP.NE.AND P1, PT, R6, UR4, PT ;  /* 0x0000000406007c0c */ /* 0x000fc8000bf25270 */
[----:B------:R-:W-:-:S05]  /*e300*/  SEL R4, RZ, 0x1, P1 ;  /* 0x00000001ff047807 */ /* 0x000fca0000800000 */
[----:B------:R1:W-:Y:S04]  /*e310*/  STS.U8 [UR5], R4 ;  /* 0x00000004ff007988 */ /* 0x0003e80008000005 */
.L_x_2050:
[----:B------:R-:W-:Y:S05]  /*e320*/  BSYNC.RECONVERGENT B0 ;  /* 0x0000000000007941 */ /* 0x000fea0003800200 */
.L_x_2049:
[----:B------:R-:W-:Y:S01]  /*e330*/  BAR.SYNC.DEFER_BLOCKING 0x0 ;  /* 0x0000000000007b1d */ /* 0x000fe20000010000 */
[----:B------:R-:W-:-:S09]  /*e340*/  ULEA UR4, UR8, UR7, 0x18 ;  /* 0x0000000708047291 */ /* 0x000fd2000f8ec0ff */
[----:B01---5:R-:W0:Y:S02]  /*e350*/  LDS.U8 R4, [UR4] ;  /* 0x00000004ff047984 */ /* 0x023e240008000000 */
        /* <DEDUP_REMOVED lines=19> */
[----:B0-----:R-:W-:-:S05]  /*e490*/  IMAD R6, R21, UR4, R24 ;  /* 0x0000000415067c24 */ /* 0x001fca000f8e0218 */
[----:B-1----:R-:W-:-:S13]  /*e4a0*/  ISETP.GE.U32.AND P1, PT, R6, UR6, PT ;  /* 0x0000000606007c0c */ /* 0x002fda000bf26070 */
[----:B------:R-:W-:Y:S05]  /*e4b0*/  @P1 BRA `(.L_x_2053) ;  /* 0x0000000000a41947 */ /* 0x000fea0003800000 */
[----:B------:R-:W0:Y:S01]  /*e4c0*/  LDCU UR5, c[0x0][0x374] ;  /* 0x00006e80ff0577ac */ /* 0x000e220008000800 */
[----:B------:R-:W1:Y:S01]  /*e4d0*/  LDC R11, c[0x0][0x364] ;  /* 0x0000d900ff0b7b82 */ /* 0x000e620000000800 */
[----:B------:R-:W-:Y:S01]  /*e4e0*/  BSSY.RECONVERGENT B1, `(.L_x_2054) ;  /* 0x0000010000017945 */ /* 0x000fe20003800200 */
[----:B------:R-:W-:-:S06]  /*e4f0*/  IMAD.MOV.U32 R8, RZ, RZ, R6 ;  /* 0x000000ffff087224 */ /* 0x000fcc00078e0006 */
[----:B------:R-:W2:Y:S01]  /*e500*/  LDC.64 R4, c[0x0][0x770] ;  /* 0x0001dc00ff047b82 */ /* 0x000ea20000000a00 */
[----:B0-----:R-:W-:Y:S02]  /*e510*/  IMAD R9, R0, UR5, RZ ;  /* 0x0000000500097c24 */ /* 0x001fe4000f8e02ff */
[----:B-1----:R-:W-:-:S07]  /*e520*/  IMAD R11, R11, UR4, RZ ;  /* 0x000000040b0b7c24 */ /* 0x002fce000f8e02ff */
.L_x_2055:
[----:B------:R-:W-:-:S05]  /*e530*/  IADD3 R7, PT, PT, R9, R8, RZ ;  /* 0x0000000809077210 */ /* 0x000fca0007ffe0ff */
[----:B--2---:R-:W-:-:S06]  /*e540*/  IMAD.WIDE.U32 R6, R7, 0x2, R4 ;  /* 0x0000000207067825 */ /* 0x004fcc00078e0004 */
[----:B------:R-:W2:Y:S01]  /*e550*/  LDG.E.U16 R6, desc[UR36][R6.64] ;  /* 0x0000002406067981 */ /* 0x000ea2000c1e1500 */
[----:B------:R-:W-:Y:S01]  /*e560*/  IADD3 R8, PT, PT, R11, R8, RZ ;  /* 0x000000080b087210 */ /* 0x000fe20007ffe0ff */
[----:B------:R-:W-:-:S03]  /*e570*/  HADD2.F32 R17, -RZ, R17.H0_H0 ;  /* 0x20000011ff117230 */ /* 0x000fc60000004100 */
[----:B------:R-:W-:Y:S01]  /*e580*/  ISETP.GE.U32.AND P1, PT, R8, UR6, PT ;  /* 0x0000000608007c0c */ /* 0x000fe2000bf26070 */
[----:B--2---:R-:W-:-:S05]  /*e590*/  HADD2.F32 R0, -RZ, R6.H0_H0 ;  /* 0x20000006ff007230 */ /* 0x004fca0000004100 */
[----:B------:R-:W-:-:S05]  /*e5a0*/  FMUL.FTZ R0, R17, R0 ;  /* 0x0000000011007220 */ /* 0x000fca0000410000 */
[----:B------:R-:W-:-:S04]  /*e5b0*/  F2FP.F16.F32.PACK_AB R0, RZ, R0 ;  /* 0x00000000ff00723e */ /* 0x000fc800000000ff */
[----:B------:R-:W-:Y:S01]  /*e5c0*/  PRMT R17, R0, 0x7610, R17 ;  /* 0x0000761000117816 */ /* 0x000fe20000000011 */
[----:B------:R-:W-:Y:S06]  /*e5d0*/  @!P1 BRA `(.L_x_2055) ;  /* 0xfffffffc00d49947 */ /* 0x000fec000383ffff */
[----:B------:R-:W-:Y:S05]  /*e5e0*/  BSYNC.RECONVERGENT B1 ;  /* 0x0000000000017941 */ /* 0x000fea0003800200 */
.L_x_2054:
[----:B------:R-:W-:Y:S05]  /*e5f0*/  BRA `(.L_x_2053) ;  /* 0x0000000000547947 */ /* 0x000fea0003800000 */
.L_x_2052:
[----:B------:R-:W0:Y:S02]  /*e600*/  LDCU UR5, c[0x0][0x398] ;  /* 0x00007300ff0577ac */ /* 0x000e240008000800 */
[----:B0-----:R-:W-:-:S13]  /*e610*/  ISETP.GE.U32.AND P1, PT, R21, UR5, PT ;  /* 0x0000000515007c0c */ /* 0x001fda000bf26070 */
[----:B------:R-:W-:Y:S05]  /*e620*/  @P1 BRA `(.L_x_2053) ;  /* 0x0000000000481947 */ /* 0x000fea0003800000 */
[----:B------:R-:W0:Y:S01]  /*e630*/  LDCU UR4, c[0x0][0x374] ;  /* 0x00006e80ff0477ac */ /* 0x000e220008000800 */
[----:B------:R-:W1:Y:S01]  /*e640*/  LDC R10, c[0x0][0x360] ;  /* 0x0000d800ff0a7b82 */ /* 0x000e620000000800 */
[----:B------:R-:W-:-:S07]  /*e650*/  MOV R9, R21 ;  /* 0x0000001500097202 */ /* 0x000fce0000000f00 */
[----:B------:R-:W2:Y:S08]  /*e660*/  LDC.64 R4, c[0x0][0x770] ;  /* 0x0001dc00ff047b82 */ /* 0x000eb00000000a00 */
[----:B------:R-:W3:Y:S01]  /*e670*/  LDC R12, c[0x0][0x364] ;  /* 0x0000d900ff0c7b82 */ /* 0x000ee20000000800 */
[----:B0-----:R-:W-:-:S07]  /*e680*/  IMAD R0, R0, UR4, RZ ;  /* 0x0000000400007c24 */ /* 0x001fce000f8e02ff */
.L_x_2056:
[----:B------:R-:W-:-:S04]  /*e690*/  IMAD.IADD R7, R0, 0x1, R9 ;  /* 0x0000000100077824 */ /* 0x000fc800078e0209 */
[----:B-1----:R-:W-:-:S04]  /*e6a0*/  IMAD R7, R7, R10, R24 ;  /* 0x0000000a07077224 */ /* 0x002fc800078e0218 */
[----:B--2---:R-:W-:-:S06]  /*e6b0*/  IMAD.WIDE.U32 R6, R7, 0x2, R4 ;  /* 0x0000000207067825 */ /* 0x004fcc00078e0004 */
[----:B------:R-:W2:Y:S01]  /*e6c0*/  LDG.E.U16 R6, desc[UR36][R6.64] ;  /* 0x0000002406067981 */ /* 0x000ea2000c1e1500 */
[----:B---3--:R-:W-:Y:S01]  /*e6d0*/  IADD3 R9, PT, PT, R12, R9, RZ ;  /* 0x000000090c097210 */ /* 0x008fe20007ffe0ff */
[----:B------:R-:W-:-:S03]  /*e6e0*/  HADD2.F32 R17, -RZ, R17.H0_H0 ;  /* 0x20000011ff117230 */ /* 0x000fc60000004100 */
[----:B------:R-:W-:Y:S01]  /*e6f0*/  ISETP.GE.U32.AND P1, PT, R9, UR5, PT ;  /* 0x0000000509007c0c */ /* 0x000fe2000bf26070 */
[----:B--2---:R-:W-:-:S05]  /*e700*/  HADD2.F32 R8, -RZ, R6.H0_H0 ;  /* 0x20000006ff087230 */ /* 0x004fca0000004100 */
[----:B------:R-:W-:-:S05]  /*e710*/  FMUL.FTZ R8, R17, R8 ;  /* 0x0000000811087220 */ /* 0x000fca0000410000 */
[----:B------:R-:W-:-:S04]  /*e720*/  F2FP.F16.F32.PACK_AB R8, RZ, R8 ;  /* 0x00000008ff08723e */ /* 0x000fc800000000ff */
[----:B------:R-:W-:Y:S01]  /*e730*/  PRMT R17, R8, 0x7610, R17 ;  /* 0x0000761008117816 */ /* 0x000fe20000000011 */
[----:B------:R-:W-:Y:S06]  /*e740*/  @!P1 BRA `(.L_x_2056) ;  /* 0xfffffffc00d09947 */ /* 0x000fec000383ffff */
.L_x_2053:
[----:B------:R-:W-:Y:S05]  /*e750*/  BSYNC.RECONVERGENT B0 ;  /* 0x0000000000007941 */ /* 0x000fea0003800200 */
.L_x_2051:
        /* <DEDUP_REMOVED lines=12> */
.L_x_2058:
        /* <DEDUP_REMOVED lines=10> */
[----:B-1----:R-:W1:Y:S02]  /*e8c0*/  @!P1 LDS.U16 R4, [R4] ;  /* 0x0000000004049984 */ /* 0x002e640000000400 */
[----:B-1----:R-:W-:-:S05]  /*e8d0*/  @!P1 HADD2.F32 R6, -RZ, R4.H0_H0 ;  /* 0x20000004ff069230 */ /* 0x002fca0000004100 */
[----:B------:R-:W-:-:S05]  /*e8e0*/  @!P1 FMUL.FTZ R5, R5, R6 ;  /* 0x0000000605059220 */ /* 0x000fca0000410000 */
[----:B------:R-:W-:-:S04]  /*e8f0*/  @!P1 F2FP.F16.F32.PACK_AB R5, RZ, R5 ;  /* 0x00000005ff05923e */ /* 0x000fc800000000ff */
[----:B0-----:R-:W-:-:S05]  /*e900*/  @!P1 PRMT R17, R5, 0x7610, R17 ;  /* 0x0000761005119816 */ /* 0x001fca0000000011 */
[----:B------:R1:W-:Y:S01]  /*e910*/  @!P1 STS.U16 [R0], R17 ;  /* 0x0000001100009388 */ /* 0x0003e20000000400 */
[----:B------:R-:W-:Y:S05]  /*e920*/  BRA.U UP1, `(.L_x_2058) ;  /* 0xfffffffd01bc7547 */ /* 0x000fea000b83ffff */
.L_x_2057:
        /* <DEDUP_REMOVED lines=9> */
.L_x_2061:
        /* <DEDUP_REMOVED lines=10> */
[----:B--2---:R-:W2:Y:S02]  /*ea60*/  @!P1 LDS.U16 R4, [R0+UR8] ;  /* 0x0000000800049984 */ /* 0x004ea40008000400 */
[----:B--2---:R-:W-:-:S05]  /*ea70*/  @!P1 HADD2.F32 R4, -RZ, R4.H0_H0 ;  /* 0x20000004ff049230 */ /* 0x004fca0000004100 */
[----:B------:R-:W-:-:S05]  /*ea80*/  @!P1 FMUL.FTZ R4, R5, R4 ;  /* 0x0000000405049220 */ /* 0x000fca0000410000 */
[----:B------:R-:W-:-:S04]  /*ea90*/  @!P1 F2FP.F16.F32.PACK_AB R4, RZ, R4 ;  /* 0x00000004ff04923e */ /* 0x000fc800000000ff */
[----:B01----:R-:W-:-:S05]  /*eaa0*/  @!P1 PRMT R17, R4, 0x7610, R17 ;  /* 0x0000761004119816 */ /* 0x003fca0000000011 */
[----:B------:R2:W-:Y:S01]  /*eab0*/  @!P1 STS.U16 [R0], R17 ;  /* 0x0000001100009388 */ /* 0x0005e20000000400 */
[----:B------:R-:W-:Y:S05]  /*eac0*/  BRA.U UP0, `(.L_x_2061) ;  /* 0xfffffffd00bc7547 */ /* 0x000fea000b83ffff */
.L_x_2060:
[----:B------:R-:W-:Y:S01]  /*ead0*/  BAR.SYNC.DEFER_BLOCKING 0x0 ;  /* 0x0000000000007b1d */ /* 0x000fe20000010000 */
[----:B------:R-:W-:-:S09]  /*eae0*/  UISETP.GE.U32.AND UP0, UPT, UR4, 0x2, UPT ;  /* 0x000000020400788c */ /* 0x000fd2000bf06070 */
[----:B------:R-:W-:Y:S05]  /*eaf0*/  BRA.U !UP0, `(.L_x_2059) ;  /* 0x00000001082c7547 */ /* 0x000fea000b800000 */
[----:B012---:R-:W-:-:S07]  /*eb00*/  IMAD.MOV.U32 R0, RZ, RZ, 0x1 ;  /* 0x00000001ff007424 */ /* 0x007fce00078e00ff */
.L_x_2062:
[----:B------:R-:W-:Y:S01]  /*eb10*/  LOP3.LUT R5, R17, 0xffff, RZ, 0xc0, !PT ;  /* 0x0000ffff11057812 */ /* 0x000fe200078ec0ff */
[----:B------:R-:W-:-:S05]  /*eb20*/  HADD2.F32 R17, -RZ, R17.H0_H0 ;  /* 0x20000011ff117230 */ /* 0x000fca0000004100 */
[----:B------:R0:W1:Y:S02]  /*eb30*/  SHFL.DOWN PT, R5, R5, R0, 0x1f ;  /* 0x08001f0005057589 */ /* 0x00006400000e0000 */
[----:B0-----:R-:W-:-:S04]  /*eb40*/  SHF.L.U32 R0, R0, 0x1, RZ ;  /* 0x0000000100007819 */ /* 0x001fc800000006ff */
[----:B------:R-:W-:Y:S01]  /*eb50*/  ISETP.GE.AND P1, PT, R0, UR4, PT ;  /* 0x0000000400007c0c */ /* 0x000fe2000bf26270 */
[----:B-1----:R-:W-:-:S05]  /*eb60*/  HADD2.F32 R4, -RZ, R5.H0_H0 ;  /* 0x20000005ff047230 */ /* 0x002fca0000004100 */
[----:B------:R-:W-:-:S05]  /*eb70*/  FMUL.FTZ R4, R17, R4 ;  /* 0x0000000411047220 */ /* 0x000fca0000410000 */
[----:B------:R-:W-:-:S04]  /*eb80*/  F2FP.F16.F32.PACK_AB R4, RZ, R4 ;  /* 0x00000004ff04723e */ /* 0x000fc800000000ff */
[----:B------:R-:W-:Y:S01]  /*eb90*/  PRMT R17, R4, 0x7610, R17 ;  /* 0x0000761004117816 */ /* 0x000fe20000000011 */
[----:B------:R-:W-:Y:S06]  /*eba0*/  @!P1 BRA `(.L_x_2062) ;  /* 0xfffffffc00d89947 */ /* 0x000fec000383ffff */
.L_x_2059:
[----:B------:R-:W-:Y:S05]  /*ebb0*/  @!P0 EXIT ;  /* 0x000000000000894d */ /* 0x000fea0003800000 */
[----:B------:R-:W3:Y:S02]  /*ebc0*/  LDCU.64 UR4, c[0x0][0x768] ;  /* 0x0000ed00ff0477ac */ /* 0x000ee40008000a00 */
[----:B---3--:R-:W-:-:S04]  /*ebd0*/  UISETP.NE.U32.AND UP0, UPT, UR4, URZ, UPT ;  /* 0x000000ff0400728c */ /* 0x008fc8000bf05070 */
[----:B------:R-:W-:-:S09]  /*ebe0*/  UISETP.NE.AND.EX UP0, UPT, UR5, URZ, UPT, UP0 ;  /* 0x000000ff0500728c */ /* 0x000fd2000bf05300 */
[----:B------:R-:W-:Y:S05]  /*ebf0*/  BRA.U UP0, `(.L_x_2063) ;  /* 0x0000000100a47547 */ /* 0x000fea000b800000 */
[----:B------:R-:W3:Y:S01]  /*ec00*/  LDCU.U8 UR6, c[0x0][0x788] ;  /* 0x0000f100ff0677ac */ /* 0x000ee20008000000 */
[----:B------:R-:W4:Y:S01]  /*ec10*/  LDCU.64 UR4, c[0x0][0x758] ;  /* 0x0000eb00ff0477ac */ /* 0x000f220008000a00 */
[----:B------:R-:W5:Y:S01]  /*ec20*/  LDCU.U8 UR7, c[0x0][0x789] ;  /* 0x0000f120ff0777ac */ /* 0x000f620008000000 */
[----:B---3--:R-:W-:Y:S01]  /*ec30*/  UISETP.NE.AND UP0, UPT, UR6, URZ, UPT ;  /* 0x000000ff0600728c */ /* 0x008fe2000bf05270 */
[----:B----4-:R-:W-:-:S04]  /*ec40*/  IADD3 R2, P0, PT, R16, UR4, RZ ;  /* 0x0000000410027c10 */ /* 0x010fc8000ff1e0ff */
[----:B------:R-:W-:Y:S01]  /*ec50*/  IADD3.X R3, PT, PT, RZ, UR5, RZ, P0, !PT ;  /* 0x00000005ff037c10 */ /* 0x000fe200087fe4ff */
[----:B-----5:R-:W-:-:S03]  /*ec60*/  UISETP.NE.AND UP1, UPT, UR7, URZ, UPT ;  /* 0x000000ff0700728c */ /* 0x020fc6000bf25270 */
[----:B------:R-:W-:Y:S08]  /*ec70*/  BRA.U !UP0, `(.L_x_2064) ;  /* 0x0000000108187547 */ /* 0x000ff0000b800000 */
[----:B012---:R-:W2:Y:S01]  /*ec80*/  LDG.E.U16 R0, desc[UR36][R2.64] ;  /* 0x0000002402007981 */ /* 0x007ea2000c1e1500 */
[----:B------:R-:W-:Y:S02]  /*ec90*/  HADD2.F32 R17, -RZ, R17.H0_H0 ;  /* 0x20000011ff117230 */ /* 0x000fe40000004100 */
[----:B--2---:R-:W-:-:S05]  /*eca0*/  HADD2.F32 R0, -RZ, R0.H0_H0 ;  /* 0x20000000ff007230 */ /* 0x004fca0000004100 */
[----:B------:R-:W-:-:S05]  /*ecb0*/  FMUL.FTZ R0, R17, R0 ;  /* 0x0000000011007220 */ /* 0x000fca0000410000 */
[----:B------:R-:W-:-:S04]  /*ecc0*/  F2FP.F16.F32.PACK_AB R0, RZ, R0 ;  /* 0x00000000ff00723e */ /* 0x000fc800000000ff */
[----:B------:R-:W-:-:S07]  /*ecd0*/  PRMT R17, R0, 0x7610, R17 ;  /* 0x0000761000117816 */ /* 0x000fce0000000011 */
.L_x_2064:
[----:B------:R-:W-:Y:S05]  /*ece0*/  BRA.U !UP1, `(.L_x_2065) ;  /* 0x0000000109607547 */ /* 0x000fea000b800000 */
[----:B------:R-:W3:Y:S02]  /*ecf0*/  LDCU UR4, c[0x0][0x78c] ;  /* 0x0000f180ff0477ac */ /* 0x000ee40008000800 */
[----:B---3--:R-:W-:-:S09]  /*ed00*/  UISETP.NE.AND UP0, UPT, UR4, 0x1, UPT ;  /* 0x000000010400788c */ /* 0x008fd2000bf05270 */
[----:B------:R-:W-:Y:S05]  /*ed10*/  BRA.U !UP0, `(.L_x_2066) ;  /* 0x0000000108407547 */ /* 0x000fea000b800000 */
[----:B------:R-:W-:Y:S01]  /*ed20*/  MOV R2, 0x660 ;  /* 0x0000066000027802 */ /* 0x000fe20000000f00 */
[----:B------:R-:W3:Y:S01]  /*ed30*/  LDCU.64 UR4, c[0x4][0x650] ;  /* 0x0100ca00ff0477ac */ /* 0x000ee20008000a00 */
[----:B------:R-:W-:Y:S01]  /*ed40*/  HFMA2 R8, -RZ, RZ, 0, 4.4763088226318359375e-05 ;  /* 0x000002efff087431 */ /* 0x000fe200000001ff */
[----:B------:R-:W-:Y:S01]  /*ed50*/  MOV R12, 0x1 ;  /* 0x00000001000c7802 */ /* 0x000fe20000000f00 */
[----:B------:R-:W-:Y:S01]  /*ed60*/  HFMA2 R13, -RZ, RZ, 0, 0 ;  /* 0x00000000ff0d7431 */ /* 0x000fe200000001ff */
[----:B------:R-:W4:Y:S01]  /*ed70*/  LDCU.64 UR6, c[0x4][0x640] ;  /* 0x0100c800ff0677ac */ /* 0x000f220008000a00 */
[----:B------:R-:W0:Y:S01]  /*ed80*/  LDC.64 R2, c[0x4][R2] ;  /* 0x0100000002027b82 */ /* 0x000e220000000a00 */
[----:B------:R-:W5:Y:S01]  /*ed90*/  LDCU.64 UR8, c[0x4][0x470] ;  /* 0x01008e00ff0877ac */ /* 0x000f620008000a00 */
[----:B---3--:R-:W-:Y:S01]  /*eda0*/  MOV R4, UR4 ;  /* 0x0000000400047c02 */ /* 0x008fe20008000f00 */
[----:B------:R-:W-:Y:S01]  /*edb0*/  IMAD.U32 R5, RZ, RZ, UR5 ;  /* 0x00000005ff057e24 */ /* 0x000fe2000f8e00ff */
[----:B----4-:R-:W-:-:S02]  /*edc0*/  MOV R6, UR6 ;  /* 0x0000000600067c02 */ /* 0x010fc40008000f00 */
[----:B------:R-:W-:Y:S02]  /*edd0*/  MOV R7, UR7 ;  /* 0x0000000700077c02 */ /* 0x000fe40008000f00 */
[----:B-----5:R-:W-:Y:S01]  /*ede0*/  MOV R10, UR8 ;  /* 0x00000008000a7c02 */ /* 0x020fe20008000f00 */
[----:B------:R-:W-:-:S07]  /*edf0*/  IMAD.U32 R11, RZ, RZ, UR9 ;  /* 0x00000009ff0b7e24 */ /* 0x000fce000f8e00ff */
[----:B------:R-:W-:-:S07]  /*ee00*/  LEPC R20, `(.L_x_2066) ;  /* 0x000000001014794e */ /* 0x000fce0000000000 */
[----:B012---:R-:W-:Y:S05]  /*ee10*/  CALL.ABS.NOINC R2 ;  /* 0x0000000002007343 */ /* 0x007fea0003c00000 */
.L_x_2066:
[----:B------:R-:W3:Y:S02]  /*ee20*/  LDCU.64 UR4, c[0x0][0x758] ;  /* 0x0000eb00ff0477ac */ /* 0x000ee40008000a00 */
[----:B---3--:R-:W-:-:S05]  /*ee30*/  IADD3 R2, P0, PT, R16, UR4, RZ ;  /* 0x0000000410027c10 */ /* 0x008fca000ff1e0ff */
[----:B------:R-:W-:-:S05]  /*ee40*/  IMAD.X R3, RZ, RZ, UR5, P0 ;  /* 0x00000005ff037e24 */ /* 0x000fca00080e06ff */
[----:B------:R-:W-:Y:S01]  /*ee50*/  STG.E.U16 desc[UR36][R2.64], R17 ;  /* 0x0000001102007986 */ /* 0x000fe2000c101524 */
[----:B------:R-:W-:Y:S05]  /*ee60*/  EXIT ;  /* 0x000000000000794d */ /* 0x000fea0003800000 */
.L_x_2065:
[----:B------:R-:W-:Y:S01]  /*ee70*/  STG.E.U16 desc[UR36][R2.64], R17 ;  /* 0x0000001102007986 */ /* 0x000fe2000c101524 */
[----:B------:R-:W-:Y:S05]  /*ee80*/  EXIT ;  /* 0x000000000000794d */ /* 0x000fea0003800000 */
.L_x_2063:
[----:B------:R-:W3:Y:S01]  /*ee90*/  LDCU.U8 UR4, c[0x0][0x788] ;  /* 0x0000f100ff0477ac */ /* 0x000ee20008000000 */
[----:B------:R-:W4:Y:S01]  /*eea0*/  LDCU.U8 UR5, c[0x0][0x789] ;  /* 0x0000f120ff0577ac */ /* 0x000f220008000000 */
[----:B---3--:R-:W-:Y:S02]  /*eeb0*/  UISETP.NE.AND UP0, UPT, UR4, URZ, UPT ;  /* 0x000000ff0400728c */ /* 0x008fe4000bf05270 */
[----:B----4-:R-:W-:-:S07]  /*eec0*/  UISETP.NE.AND UP1, UPT, UR5, URZ, UPT ;  /* 0x000000ff0500728c */ /* 0x010fce000bf25270 */
[----:B------:R-:W-:Y:S05]  /*eed0*/  BRA.U !UP0, `(.L_x_2067) ;  /* 0x0000000108187547 */ /* 0x000fea000b800000 */
[----:B012---:R-:W2:Y:S01]  /*eee0*/  LDG.E.U16 R0, desc[UR36][R2.64] ;  /* 0x0000002402007981 */ /* 0x007ea2000c1e1500 */
[----:B------:R-:W-:Y:S02]  /*eef0*/  HADD2.F32 R17, -RZ, R17.H0_H0 ;  /* 0x20000011ff117230 */ /* 0x000fe40000004100 */
[----:B--2---:R-:W-:-:S05]  /*ef00*/  HADD2.F32 R0, -RZ, R0.H0_H0 ;  /* 0x20000000ff007230 */ /* 0x004fca0000004100 */
[----:B------:R-:W-:-:S05]  /*ef10*/  FMUL.FTZ R0, R17, R0 ;  /* 0x0000000011007220 */ /* 0x000fca0000410000 */
[----:B------:R-:W-:-:S04]  /*ef20*/  F2FP.F16.F32.PACK_AB R0, RZ, R0 ;  /* 0x00000000ff00723e */ /* 0x000fc800000000ff */
[----:B------:R-:W-:-:S07]  /*ef30*/  PRMT R17, R0, 0x7610, R17 ;  /* 0x0000761000117816 */ /* 0x000fce0000000011 */
.L_x_2067:
[----:B------:R-:W-:Y:S05]  /*ef40*/  BRA.U !UP1, `(.L_x_2068) ;  /* 0x0000000109607547 */ /* 0x000fea000b800000 */
[----:B------:R-:W3:Y:S02]  /*ef50*/  LDCU UR4, c[0x0][0x78c] ;  /* 0x0000f180ff0477ac */ /* 0x000ee40008000800 */
[----:B---3--:R-:W-:-:S09]  /*ef60*/  UISETP.NE.AND UP0, UPT, UR4, 0x1, UPT ;  /* 0x000000010400788c */ /* 0x008fd2000bf05270 */
[----:B------:R-:W-:Y:S05]  /*ef70*/  BRA.U !UP0, `(.L_x_2069) ;  /* 0x0000000108407547 */ /* 0x000fea000b800000 */
[----:B------:R-:W-:Y:S01]  /*ef80*/  MOV R2, 0x660 ;  /* 0x0000066000027802 */ /* 0x000fe20000000f00 */
[----:B------:R-:W3:Y:S01]  /*ef90*/  LDCU.64 UR4, c[0x4][0x650] ;  /* 0x0100ca00ff0477ac */ /* 0x000ee20008000a00 */
[----:B------:R-:W-:Y:S02]  /*efa0*/  HFMA2 R8, -RZ, RZ, 0, 4.4763088226318359375e-05 ;  /* 0x000002efff087431 */ /* 0x000fe400000001ff */
[----:B------:R-:W-:Y:S01]  /*efb0*/  IMAD.MOV.U32 R12, RZ, RZ, 0x1 ;  /* 0x00000001ff0c7424 */ /* 0x000fe200078e00ff */
[----:B------:R-:W-:Y:S01]  /*efc0*/  MOV R13, RZ ;  /* 0x000000ff000d7202 */ /* 0x000fe20000000f00 */
[----:B------:R-:W4:Y:S01]  /*efd0*/  LDCU.64 UR6, c[0x4][0x640] ;  /* 0x0100c800ff0677ac */ /* 0x000f220008000a00 */
[----:B------:R-:W0:Y:S01]  /*efe0*/  LDC.64 R2, c[0x4][R2] ;  /* 0x0100000002027b82 */ /* 0x000e220000000a00 */
[----:B------:R-:W5:Y:S01]  /*eff0*/  LDCU.64 UR8, c[0x4][0x470] ;  /* 0x01008e00ff0877ac */ /* 0x000f620008000a00 */
[----:B---3--:R-:W-:Y:S02]  /*f000*/  MOV R4, UR4 ;  /* 0x0000000400047c02 */ /* 0x008fe40008000f00 */
[----:B------:R-:W-:-:S02]  /*f010*/  MOV R5, UR5 ;  /* 0x0000000500057c02 */ /* 0x000fc40008000f00 */
[----:B----4-:R-:W-:Y:S01]  /*f020*/  MOV R6, UR6 ;  /* 0x0000000600067c02 */ /* 0x010fe20008000f00 */
[----:B------:R-:W-:Y:S01]  /*f030*/  IMAD.U32 R7, RZ, RZ, UR7 ;  /* 0x00000007ff077e24 */ /* 0x000fe2000f8e00ff */
[----:B-----5:R-:W-:Y:S02]  /*f040*/  MOV R10, UR8 ;  /* 0x00000008000a7c02 */ /* 0x020fe40008000f00 */
[----:B------:R-:W-:-:S07]  /*f050*/  MOV R11, UR9 ;  /* 0x00000009000b7c02 */ /* 0x000fce0008000f00 */
[----:B------:R-:W-:-:S07]  /*f060*/  LEPC R20, `(.L_x_2069) ;  /* 0x000000001014794e */ /* 0x000fce0000000000 */
[----:B012---:R-:W-:Y:S05]  /*f070*/  CALL.ABS.NOINC R2 ;  /* 0x0000000002007343 */ /* 0x007fea0003c00000 */
.L_x_2069:
[----:B------:R-:W3:Y:S02]  /*f080*/  LDCU.64 UR4, c[0x0][0x758] ;  /* 0x0000eb00ff0477ac */ /* 0x000ee40008000a00 */
[----:B---3--:R-:W-:-:S04]  /*f090*/  IADD3 R2, P0, PT, R16, UR4, RZ ;  /* 0x0000000410027c10 */ /* 0x008fc8000ff1e0ff */
[----:B------:R-:W-:-:S05]  /*f0a0*/  IADD3.X R3, PT, PT, RZ, UR5, RZ, P0, !PT ;  /* 0x00000005ff037c10 */ /* 0x000fca00087fe4ff */
[----:B------:R-:W-:Y:S01]  /*f0b0*/  STG.E.U16 desc[UR36][R2.64], R17 ;  /* 0x0000001102007986 */ /* 0x000fe2000c101524 */
[----:B------:R-:W-:Y:S05]  /*f0c0*/  EXIT ;  /* 0x000000000000794d */ /* 0x000fea0003800000 */
.L_x_2068:
[----:B------:R-:W-:Y:S01]  /*f0d0*/  STG.E.U16 desc[UR36][R2.64], R17 ;  /* 0x0000001102007986 */ /* 0x000fe2000c101524 */
[----:B------:R-:W-:Y:S05]  /*f0e0*/  EXIT ;  /* 0x000000000000794d */ /* 0x000fea0003800000 */
.L_x_2045:
        /* <DEDUP_REMOVED lines=23> */
[----:B------:R-:W-:Y:S02]  /*f260*/  HADD2.F32 R17, -RZ, R17.H0_H0 ;  /* 0x20000011ff117230 */ /* 0x000fe40000004100 */
[----:B--2---:R-:W-:-:S05]  /*f270*/  HADD2.F32 R0, -RZ, R0.H0_H0 ;  /* 0x20000000ff007230 */ /* 0x004fca0000004100 */
[----:B------:R-:W-:-:S05]  /*f280*/  FMUL.FTZ R0, R17, R0 ;  /* 0x0000000011007220 */ /* 0x000fca0000410000 */
[----:B------:R-:W-:-:S04]  /*f290*/  F2FP.F16.F32.PACK_AB R0, RZ, R0 ;  /* 0x00000000ff00723e */ /* 0x000fc800000000ff */
[----:B------:R-:W-:-:S07]  /*f2a0*/  PRMT R17, R0, 0x7610, R17 ;  /* 0x0000761000117816 */ /* 0x000fce0000000011 */
.L_x_2071:
        /* <DEDUP_REMOVED lines=9> */
[----:B------:R-:W1:Y:S01]  /*f340*/  LDCU.64 UR6, c[0x4][0x640] ;  /* 0x0100c800ff0677ac */ /* 0x000e620008000a00 */
[----:B------:R-:W2:Y:S01]  /*f350*/  LDC.64 R2, c[0x4][R2] ;  /* 0x0100000002027b82 */ /* 0x000ea20000000a00 */
[----:B------:R-:W3:Y:S01]  /*f360*/  LDCU.64 UR8, c[0x4][0x470] ;  /* 0x01008e00ff0877ac */ /* 0x000ee20008000a00 */
[----:B0-----:R-:W-:Y:S01]  /*f370*/  IMAD.U32 R4, RZ, RZ, UR4 ;  /* 0x00000004ff047e24 */ /* 0x001fe2000f8e00ff */
[----:B------:R-:W-:Y:S02]  /*f380*/  MOV R5, UR5 ;  /* 0x0000000500057c02 */ /* 0x000fe40008000f00 */
[----:B-1----:R-:W-:-:S02]  /*f390*/  MOV R6, UR6 ;  /* 0x0000000600067c02 */ /* 0x002fc40008000f00 */
[----:B------:R-:W-:Y:S01]  /*f3a0*/  MOV R7, UR7 ;  /* 0x0000000700077c02 */ /* 0x000fe20008000f00 */
[----:B---3--:R-:W-:Y:S01]  /*f3b0*/  IMAD.U32 R10, RZ, RZ, UR8 ;  /* 0x00000008ff0a7e24 */ /* 0x008fe2000f8e00ff */
[----:B------:R-:W-:-:S07]  /*f3c0*/  MOV R11, UR9 ;  /* 0x00000009000b7c02 */ /* 0x000fce0008000f00 */
[----:B------:R-:W-:-:S07]  /*f3d0*/  LEPC R20, `(.L_x_2073) ;  /* 0x000000001014794e */ /* 0x000fce0000000000 */
[----:B--2---:R-:W-:Y:S05]  /*f3e0*/  CALL.ABS.NOINC R2 ;  /* 0x0000000002007343 */ /* 0x004fea0003c00000 */
.L_x_2073:
[----:B------:R-:W0:Y:S02]  /*f3f0*/  LDCU.64 UR4, c[0x0][0x758] ;  /* 0x0000eb00ff0477ac */ /* 0x000e240008000a00 */
[----:B0-----:R-:W-:-:S04]  /*f400*/  IADD3 R2, P0, PT, R16, UR4, RZ ;  /* 0x0000000410027c10 */ /* 0x001fc8000ff1e0ff */
[----:B------:R-:W-:-:S05]  /*f410*/  IADD3.X R3, PT, PT, RZ, UR5, RZ, P0, !PT ;  /* 0x00000005ff037c10 */ /* 0x000fca00087fe4ff */
[----:B------:R-:W-:Y:S01]  /*f420*/  STG.E.U16 desc[UR36][R2.64], R17 ;  /* 0x0000001102007986 */ /* 0x000fe2000c101524 */
[----:B------:R-:W-:Y:S05]  /*f430*/  EXIT ;  /* 0x000000000000794d */ /* 0x000fea0003800000 */
.L_x_2072:
[----:B------:R-:W-:Y:S01]  /*f440*/  STG.E.U16 desc[UR36][R2.64], R17 ;  /* 0x0000001102007986 */ /* 0x000fe2000c101524 */
[----:B------:R-:W-:Y:S05]  /*f450*/  EXIT ;  /* 0x000000000000794d */ /* 0x000fea0003800000 */
.L_x_2070:
[----:B------:R-:W0:Y:S01]  /*f460*/  LDCU.U8 UR4, c[0x0][0x788] ;  /* 0x0000f100ff0477ac */ /* 0x000e220008000000 */
[----:B------:R-:W1:Y:S01]  /*f470*/  LDCU.U8 UR5, c[0x0][0x789] ;  /* 0x0000f120ff0577ac */ /* 0x000e620008000000 */
[----:B0-----:R-:W-:Y:S02]  /*f480*/  UISETP.NE.AND UP0, UPT, UR4, URZ, UPT ;  /* 0x000000ff0400728c */ /* 0x001fe4000bf05270 */
[----:B-1----:R-:W-:-:S07]  /*f490*/  UISETP.NE.AND UP1, UPT, UR5, URZ, UPT ;  /* 0x000000ff0500728c */ /* 0x002fce000bf25270 */
[----:B------:R-:W-:Y:S05]  /*f4a0*/  BRA.U !UP0, `(.L_x_2074) ;  /* 0x0000000108187547 */ /* 0x000fea000b800000 */
[----:B------:R-:W2:Y:S01]  /*f4b0*/  LDG.E.U16 R0, desc[UR36][R2.64] ;  /* 0x0000002402007981 */ /* 0x000ea2000c1e1500 */
[----:B------:R-:W-:Y:S02]  /*f4c0*/  HADD2.F32 R17, -RZ, R17.H0_H0 ;  /* 0x20000011ff117230 */ /* 0x000fe40000004100 */
[----:B--2---:R-:W-:-:S05]  /*f4d0*/  HADD2.F32 R0, -RZ, R0.H0_H0 ;  /* 0x20000000ff007230 */ /* 0x004fca0000004100 */
[----:B------:R-:W-:-:S05]  /*f4e0*/  FMUL.FTZ R0, R17, R0 ;  /* 0x0000000011007220 */ /* 0x000fca0000410000 */
[----:B------:R-:W-:-:S04]  /*f4f0*/  F2FP.F16.F32.PACK_AB R0, RZ, R0 ;  /* 0x00000000ff00723e */ /* 0x000fc800000000ff */
[----:B------:R-:W-:-:S07]  /*f500*/  PRMT R17, R0, 0x7610, R17 ;  /* 0x0000761000117816 */ /* 0x000fce0000000011 */
.L_x_2074:
[----:B------:R-:W-:Y:S05]  /*f510*/  BRA.U !UP1, `(.L_x_2075) ;  /* 0x0000000109607547 */ /* 0x000fea000b800000 */
[----:B------:R-:W0:Y:S02]  /*f520*/  LDCU UR4, c[0x0][0x78c] ;  /* 0x0000f180ff0477ac */ /* 0x000e240008000800 */
[----:B0-----:R-:W-:-:S09]  /*f530*/  UISETP.NE.AND UP0, UPT, UR4, 0x1, UPT ;  /* 0x000000010400788c */ /* 0x001fd2000bf05270 */
[----:B------:R-:W-:Y:S05]  /*f540*/  BRA.U !UP0, `(.L_x_2076) ;  /* 0x0000000108407547 */ /* 0x000fea000b800000 */
[----:B------:R-:W-:Y:S01]  /*f550*/  MOV R2, 0x660 ;  /* 0x0000066000027802 */ /* 0x000fe20000000f00 */
[----:B------:R-:W0:Y:S01]  /*f560*/  LDCU.64 UR4, c[0x4][0x650] ;  /* 0x0100ca00ff0477ac */ /* 0x000e220008000a00 */
[----:B------:R-:W-:Y:S02]  /*f570*/  HFMA2 R12, -RZ, RZ, 0, 5.9604644775390625e-08 ;  /* 0x00000001ff0c7431 */ /* 0x000fe400000001ff */
[----:B-----5:R-:W-:Y:S01]  /*f580*/  IMAD.MOV.U32 R8, RZ, RZ, 0x2ef ;  /* 0x000002efff087424 */ /* 0x020fe200078e00ff */
[----:B------:R-:W-:Y:S01]  /*f590*/  MOV R13, RZ ;  /* 0x000000ff000d7202 */ /* 0x000fe20000000f00 */
[----:B------:R-:W1:Y:S01]  /*f5a0*/  LDCU.64 UR6, c[0x4][0x640] ;  /* 0x0100c800ff0677ac */ /* 0x000e620008000a00 */
[----:B------:R-:W2:Y:S01]  /*f5b0*/  LDC.64 R2, c[0x4][R2] ;  /* 0x0100000002027b82 */ /* 0x000ea20000000a00 */
[----:B------:R-:W3:Y:S01]  /*f5c0*/  LDCU.64 UR8, c[0x4][0x470] ;  /* 0x01008e00ff0877ac */ /* 0x000ee20008000a00 */
[----:B0-----:R-:W-:Y:S02]  /*f5d0*/  MOV R4, UR4 ;  /* 0x0000000400047c02 */ /* 0x001fe40008000f00 */
[----:B------:R-:W-:Y:S01]  /*f5e0*/  MOV R5, UR5 ;  /* 0x0000000500057c02 */ /* 0x000fe20008000f00 */
[----:B-1----:R-:W-:Y:S01]  /*f5f0*/  IMAD.U32 R6, RZ, RZ, UR6 ;  /* 0x00000006ff067e24 */ /* 0x002fe2000f8e00ff */
[----:B------:R-:W-:-:S02]  /*f600*/  MOV R7, UR7 ;  /* 0x0000000700077c02 */ /* 0x000fc40008000f00 */
[----:B---3--:R-:W-:Y:S02]  /*f610*/  MOV R10, UR8 ;  /* 0x00000008000a7c02 */ /* 0x008fe40008000f00 */
[----:B------:R-:W-:-:S07]  /*f620*/  MOV R11, UR9 ;  /* 0x00000009000b7c02 */ /* 0x000fce0008000f00 */
[----:B------:R-:W-:-:S07]  /*f630*/  LEPC R20, `(.L_x_2076) ;  /* 0x000000001014794e */ /* 0x000fce0000000000 */
[----:B--2---:R-:W-:Y:S05]  /*f640*/  CALL.ABS.NOINC R2 ;  /* 0x0000000002007343 */ /* 0x004fea0003c00000 */
.L_x_2076:
[----:B------:R-:W0:Y:S02]  /*f650*/  LDCU.64 UR4, c[0x0][0x758] ;  /* 0x0000eb00ff0477ac */ /* 0x000e240008000a00 */
[----:B0-----:R-:W-:-:S04]  /*f660*/  IADD3 R2, P0, PT, R16, UR4, RZ ;  /* 0x0000000410027c10 */ /* 0x001fc8000ff1e0ff */
[----:B------:R-:W-:-:S05]  /*f670*/  IADD3.X R3, PT, PT, RZ, UR5, RZ, P0, !PT ;  /* 0x00000005ff037c10 */ /* 0x000fca00087fe4ff */
[----:B------:R-:W-:Y:S01]  /*f680*/  STG.E.U16 desc[UR36][R2.64], R17 ;  /* 0x0000001102007986 */ /* 0x000fe2000c101524 */
[----:B------:R-:W-:Y:S05]  /*f690*/  EXIT ;  /* 0x000000000000794d */ /* 0x000fea0003800000 */
.L_x_2075:
[----:B------:R-:W-:Y:S01]  /*f6a0*/  STG.E.U16 desc[UR36][R2.64], R17 ;  /* 0x0000001102007986 */ /* 0x000fe2000c101524 */
[----:B------:R-:W-:Y:S05]  /*f6b0*/  EXIT ;  /* 0x000000000000794d */ /* 0x000fea0003800000 */
.L_x_2077:
        /* <DEDUP_REMOVED lines=12> */
.L_x_8854:


//--------------------- .text._ZN2at6native13reduce_kernelILi256ELi2ENS0_8ReduceOpIN3c104HalfENS0_14func_wrapper_tIS4_NS0_55_GLOBAL__N__0955718d_22_SparseCsrTensorMath_cu_868dd54514ReductionMulOpIS4_EEEEjS4_Li4ELi4EEEEEvT1_ --------------------------
	.section	.text._ZN2at6native13reduce_kernelILi256ELi2ENS0_8ReduceOpIN3c104HalfENS0_14func_wrapper_tIS4_NS0_55_GLOBAL__N__0955718d_22_SparseCsrTensorMath_cu_868dd54514ReductionMulOpIS4_EEEEjS4_Li4ELi4EEEEEvT1_,"ax",@progbits
	.align	128
.text._ZN2at6native13reduce_kernelILi256ELi2ENS0_8ReduceOpIN3c104HalfENS0_14func_wrapper_tIS4_NS0_55_GLOBAL__N__0955718d_22_SparseCsrTensorMath_cu_868dd54514ReductionMulOpIS4_EEEEjS4_Li4ELi4EEEEEvT1_:
        .type           _ZN2at6native13reduce_kernelILi256ELi2ENS0_8ReduceOpIN3c104HalfENS0_14func_wrapper_tIS4_NS0_55_GLOBAL__N__0955718d_22_SparseCsrTensorMath_cu_868dd54514ReductionMulOpIS4_EEEEjS4_Li4ELi4EEEEEvT1_,@function
        .size           _ZN2at6native13reduce_kernelILi256ELi2ENS0_8ReduceOpIN3c104HalfENS0_14func_wrapper_tIS4_NS0_55_GLOBAL__N__0955718d_22_SparseCsrTensorMath_cu_868dd54514ReductionMulOpIS4_EEEEjS4_Li4ELi4EEEEEvT1_,(.L_x_8855 - _ZN2at6native13reduce_kernelILi256ELi2ENS0_8ReduceOpIN3c104HalfENS0_14func_wrapper_tIS4_NS0_55_GLOBAL__N__0955718d_22_SparseCsrTensorMath_cu_868dd54514ReductionMulOpIS4_EEEEjS4_Li4ELi4EEEEEvT1_)
        .other          _ZN2at6native13reduce_kernelILi256ELi2ENS0_8ReduceOpIN3c104HalfENS0_14func_wrapper_tIS4_NS0_55_GLOBAL__N__0955718d_22_SparseCsrTensorMath_cu_868dd54514ReductionMulOpIS4_EEEEjS4_Li4ELi4EEEEEvT1_,@"STO_CUDA_ENTRY STV_DEFAULT"
_ZN2at6native13reduce_kernelILi256ELi2ENS0_8ReduceOpIN3c104HalfENS0_14func_wrapper_tIS4_NS0_55_GLOBAL__N__0955718d_22_SparseCsrTensorMath_cu_868dd54514ReductionMulOpIS4_EEEEjS4_Li4ELi4EEEEEvT1_:
        /* <DEDUP_REMOVED lines=16> */
[----:B------:R-:W-:-:S03]  /*0100*/  IMAD R25, R2, UR9, R25 ;  /* 0x0000000902197c24 */ /* 0x000fc6000f8e0219 */
[----:B------:R-:W-:Y:S01]  /*0110*/  SHF.L.U32 R5, R0, 0x1, RZ ;  /* 0x0000000100057819 */ /* 0x000fe200000006ff */
[----:B------:R-:W-:Y:S06]  /*0120*/  BRA.U !UP0, `(.L_x_2078) ;  /* 0x0000001108547547 */ /* 0x000fec000b800000 */
[----:B------:R-:W1:Y:S01]  /*0130*/  LDCU.64 UR6, c[0x0][0x560] ;  /* 0x0000ac00ff0677ac */ /* 0x000e620008000a00 */
[----:B------:R-:W-:Y:S01]  /*0140*/  IMAD.MOV.U32 R4, RZ, RZ, RZ ;  /* 0x000000ffff047224 */ /* 0x000fe200078e00ff */
[----:B------:R-:W2:Y:S01]  /*0150*/  LDCU UR5, c[0x0][0x55c] ;  /* 0x0000ab80ff0577ac */ /* 0x000ea20008000800 */
[----:B------:R-:W3:Y:S01]  /*0160*/  LDCU UR8, c[0x0][0x68c] ;  /* 0x0000d180ff0877ac */ /* 0x000ee20008000800 */
[----:B------:R-:W-:-:S04]  /*0170*/  UIADD3 UR4, UPT, UPT, UR4, -0x1, URZ ;  /* 0xffffffff04047890 */ /* 0x000fc8000fffe0ff */
        /* <DEDUP_REMOVED lines=272> */
.L_x_2078:
        /* <DEDUP_REMOVED lines=15> */
[----:B------:R-:W-:Y:S01]  /*1370*/  HFMA2 R8, -RZ, RZ, 0, 2.8789043426513671875e-05 ;  /* 0x000001e3ff087431 */ /* 0x000fe200000001ff */
[----:B------:R-:W-:Y:S01]  /*1380*/  MOV R12, 0x1 ;  /* 0x00000001000c7802 */ /* 0x000fe20000000f00 */
[----:B------:R-:W-:Y:S01]  /*1390*/  IMAD.MOV.U32 R13, RZ, RZ, RZ ;  /* 0x000000ffff0d7224 */ /* 0x000fe200078e00ff */
[----:B------:R-:W2:Y:S01]  /*13a0*/  LDCU.64 UR6, c[0x4][0x640] ;  /* 0x0100c800ff0677ac */ /* 0x000ea20008000a00 */
[----:B------:R-:W3:Y:S01]  /*13b0*/  LDC.64 R14, c[0x4][R14] ;  /* 0x010000000e0e7b82 */ /* 0x000ee20000000a00 */
[----:B------:R-:W4:Y:S01]  /*13c0*/  LDCU.64 UR8, c[0x4][0x480] ;  /* 0x01009000ff0877ac */ /* 0x000f220008000a00 */
[----:B-1----:R-:W-:Y:S02]  /*13d0*/  MOV R4, UR4 ;  /* 0x0000000400047c02 */ /* 0x002fe40008000f00 */
[----:B------:R-:W-:Y:S01]  /*13e0*/  MOV R5, UR5 ;  /* 0x0000000500057c02 */ /* 0x000fe20008000f00 */
[----:B--2---:R-:W-:Y:S01]  /*13f0*/  IMAD.U32 R6, RZ, RZ, UR6 ;  /* 0x00000006ff067e24 */ /* 0x004fe2000f8e00ff */
[----:B------:R-:W-:-:S02]  /*1400*/  MOV R7, UR7 ;  /* 0x0000000700077c02 */ /* 0x000fc40008000f00 */
[----:B----4-:R-:W-:Y:S01]  /*1410*/  MOV R10, UR8 ;  /* 0x00000008000a7c02 */ /* 0x010fe20008000f00 */
[----:B------:R-:W-:-:S07]  /*1420*/  IMAD.U32 R11, RZ, RZ, UR9 ;  /* 0x00000009ff0b7e24 */ /* 0x000fce000f8e00ff */
[----:B------:R-:W-:-:S07]  /*1430*/  LEPC R20, `(.L_x_2082) ;  /* 0x000000001014794e */ /* 0x000fce0000000000 */
[----:B0--3--:R-:W-:Y:S05]  /*1440*/  CALL.ABS.NOINC R14 ;  /* 0x000000000e007343 */ /* 0x009fea0003c00000 */
.L_x_2082:
[----:B------:R-:W0:Y:S01]  /*1450*/  LDC.U16 R8, c[0x0][0x382] ;  /* 0x0000e080ff087b82 */ /* 0x000e220000000400 */
[----:B------:R-:W1:Y:S01]  /*1460*/  LDCU UR4, c[0x0][0x388] ;  /* 0x00007100ff0477ac */ /* 0x000e620008000800 */
[----:B------:R-:W-:Y:S01]  /*1470*/  SHF.R.U32.HI R0, RZ, 0x1, R16 ;  /* 0x00000001ff007819 */ /* 0x000fe20000011610 */
[----:B------:R-:W-:Y:S03]  /*1480*/  BSSY.RECONVERGENT B0, `(.L_x_2083) ;  /* 0x0000023000007945 */ /* 0x000fe60003800200 */
[----:B------:R-:W-:Y:S02]  /*1490*/  LOP3.LUT P0, R7, R0, 0x3, RZ, 0xc0, !PT ;  /* 0x0000000300077812 */ /* 0x000fe4000780c0ff */
[----:B-1----:R-:W-:Y:S02]  /*14a0*/  MOV R3, UR4 ;  /* 0x0000000400037c02 */ /* 0x002fe40008000f00 */
[----:B0-----:R-:W-:Y:S01]  /*14b0*/  MOV R0, R8 ;  /* 0x0000000800007202 */ /* 0x001fe20000000f00 */
[----:B------:R-:W-:-:S08]  /*14c0*/  IMAD.MOV.U32 R6, RZ, RZ, R8 ;  /* 0x000000ffff067224 */ /* 0x000fd000078e0008 */
[----:B------:R-:W-:Y:S05]  /*14d0*/  @!P0 BRA `(.L_x_2084) ;  /* 0x0000000000748947 */ /* 0x000fea0003800000 */
[C---:B------:R-:W-:Y:S01]  /*14e0*/  ISETP.GT.U32.AND P0, PT, R18.reuse, 0x3, PT ;  /* 0x000000031200780c */ /* 0x040fe20003f04070 */
[----:B------:R-:W-:Y:S01]  /*14f0*/  BSSY.RECONVERGENT B1, `(.L_x_2085) ;  /* 0x0000017000017945 */ /* 0x000fe20003800200 */
[----:B------:R-:W-:Y:S02]  /*1500*/  IADD3 R3, PT, PT, -R7, RZ, RZ ;  /* 0x000000ff07037210 */ /* 0x000fe40007ffe1ff */
[----:B------:R-:W-:Y:S02]  /*1510*/  ISETP.LT.U32.OR P0, PT, R18, R7, P0 ;  /* 0x000000071200720c */ /* 0x000fe40000701470 */
[----:B------:R-:W-:Y:S01]  /*1520*/  MOV R6, R8 ;  /* 0x0000000800067202 */ /* 0x000fe20000000f00 */
[----:B------:R-:W-:-:S10]  /*1530*/  IMAD.WIDE R16, R3, 0x2, R16 ;  /* 0x0000000203107825 */ /* 0x000fd400078e0210 */
[----:B------:R-:W-:Y:S05]  /*1540*/  @P0 BRA `(.L_x_2086) ;  /* 0x0000000000440947 */ /* 0x000fea0003800000 */
[----:B------:R-:W0:Y:S01]  /*1550*/  LDCU UR4, c[0x0][0x3a0] ;  /* 0x00007400ff0477ac */ /* 0x000e220008000800 */
[----:B------:R-:W-:Y:S01]  /*1560*/  ISETP.NE.AND P1, PT, R23, RZ, PT ;  /* 0x000000ff1700720c */ /* 0x000fe20003f25270 */
[----:B------:R-:W-:Y:S01]  /*1570*/  IMAD.MOV.U32 R6, RZ, RZ, R8 ;  /* 0x000000ffff067224 */ /* 0x000fe200078e0008 */
[----:B0-----:R-:W-:-:S13]  /*1580*/  ISETP.NE.AND P0, PT, RZ, UR4, PT ;  /* 0x00000004ff007c0c */ /* 0x001fda000bf05270 */
[----:B------:R-:W-:Y:S05]  /*1590*/  @P0 BRA P1, `(.L_x_2086) ;  /* 0x0000000000300947 */ /* 0x000fea0000800000 */
[----:B------:R-:W0:Y:S01]  /*15a0*/  LDCU UR4, c[0x0][0x3a4] ;  /* 0x00007480ff0477ac */ /* 0x000e220008000800 */
[----:B------:R-:W-:Y:S02]  /*15b0*/  ISETP.NE.AND P1, PT, R2, RZ, PT ;  /* 0x000000ff0200720c */ /* 0x000fe40003f25270 */
[----:B------:R-:W-:Y:S02]  /*15c0*/  MOV R6, R8 ;  /* 0x0000000800067202 */ /* 0x000fe40000000f00 */
[----:B0-----:R-:W-:-:S13]  /*15d0*/  ISETP.NE.AND P0, PT, RZ, UR4, PT ;  /* 0x00000004ff007c0c */ /* 0x001fda000bf05270 */
        /* <DEDUP_REMOVED lines=8> */
.L_x_2086:
[----:B------:R-:W-:Y:S05]  /*1660*/  BSYNC.RECONVERGENT B1 ;  /* 0x0000000000017941 */ /* 0x000fea0003800200 */
.L_x_2085:
[----:B------:R-:W0:Y:S01]  /*1670*/  LDC R4, c[0x0][0x388] ;  /* 0x0000e200ff047b82 */ /* 0x000e220000000800 */
[----:B------:R-:W-:-:S04]  /*1680*/  IADD3 R16, P0, PT, R16, 0x8, RZ ;  /* 0x0000000810107810 */ /* 0x000fc80007f1e0ff */
[----:B------:R-:W-:Y:S02]  /*1690*/  IADD3.X R17, PT, PT, RZ, R17, RZ, P0, !PT ;  /* 0x00000011ff117210 */ /* 0x000fe400007fe4ff */
[----:B0-----:R-:W-:-:S07]  /*16a0*/  IADD3 R3, PT, PT, R7, -0x4, R4 ;  /* 0xfffffffc07037810 */ /* 0x001fce0007ffe004 */
.L_x_2084:
[----:B------:R-:W-:Y:S05]  /*16b0*/  BSYNC.RECONVERGENT B0 ;  /* 0x0000000000007941 */ /* 0x000fea0003800200 */
.L_x_2083:
        /* <DEDUP_REMOVED lines=16> */
.L_x_2089:
[----:B------:R-:W-:Y:S01]  /*17c0*/  IMAD.WIDE.U32 R4, R7, 0x8, R16 ;  /* 0x0000000807047825 */ /* 0x000fe200078e0010 */
[----:B------:R-:W0:Y:S05]  /*17d0*/  LDCU UR4, c[0x0][0x390] ;  /* 0x00007200ff0477ac */ /* 0x000e2a0008000800 */
[----:B------:R-:W2:Y:S01]  /*17e0*/  LDG.E.64 R4, desc[UR36][R4.64] ;  /* 0x0000002404047981 */ /* 0x000ea2000c1e1b00 */
[----:B------:R-:W-:Y:S02]  /*17f0*/  HADD2.F32 R0, -RZ, R0.H0_H0 ;  /* 0x20000000ff007230 */ /* 0x000fe40000004100 */
[----:B------:R-:W-:Y:S02]  /*1800*/  HADD2.F32 R6, -RZ, R6.H0_H0 ;  /* 0x20000006ff067230 */ /* 0x000fe40000004100 */
[----:B------:R-:W-:-:S02]  /*1810*/  HADD2.F32 R9, -RZ, R9.H0_H0 ;  /* 0x20000009ff097230 */ /* 0x000fc40000004100 */
[----:B------:R-:W-:Y:S01]  /*1820*/  HADD2.F32 R8, -RZ, R8.H0_H0 ;  /* 0x20000008ff087230 */ /* 0x000fe20000004100 */
[----:B0-----:R-:W-:Y:S01]  /*1830*/  IADD3 R7, PT, PT, R7, UR4, RZ ;  /* 0x0000000407077c10 */ /* 0x001fe2000fffe0ff */
        /* <DEDUP_REMOVED lines=12> */
[----:B------:R-:W-:Y:S02]  /*1900*/  PRMT R9, R6, 0x7632, R9 ;  /* 0x0000763206097816 */ /* 0x000fe40000000009 */
[----:B------:R-:W-:-:S03]  /*1910*/  PRMT R0, R8, 0x7632, R0 ;  /* 0x0000763208007816 */ /* 0x000fc60000000000 */
[----:B------:R-:W-:Y:S05]  /*1920*/  @!P1 BRA `(.L_x_2089) ;  /* 0xfffffffc00a49947 */ /* 0x000fea000383ffff */
.L_x_2088:
[----:B------:R-:W-:Y:S05]  /*1930*/  BSYNC.RECONVERGENT B0 ;  /* 0x0000000000007941 */ /* 0x000fea0003800200 */
.L_x_2087:
[----:B------:R-:W-:Y:S04]  /*1940*/  BSSY.RECONVERGENT B0, `(.L_x_2090) ;  /* 0x000000d000007945 */ /* 0x000fe80003800200 */
[----:B------:R-:W-:Y:S05]  /*1950*/  @P0 BRA `(.L_x_2091) ;  /* 0x00000000002c0947 */ /* 0x000fea0003800000 */
[----:B------:R-:W-:-:S05]  /*1960*/  LOP3.LUT R5, R3, 0xfffffffc, RZ, 0xc0, !PT ;  /* 0xfffffffc03057812 */ /* 0x000fca00078ec0ff */
[----:B------:R-:W-:-:S05]  /*1970*/  IMAD.IADD R5, R5, 0x1, R18 ;  /* 0x0000000105057824 */ /* 0x000fca00078e0212 */
        /* <DEDUP_REMOVED lines=9> */
.L_x_2091:
[----:B------:R-:W-:Y:S05]  /*1a10*/  BSYNC.RECONVERGENT B0 ;  /* 0x0000000000007941 */ /* 0x000fea0003800200 */
.L_x_2090:
[----:B------:R-:W-:Y:S01]  /*1a20*/  HADD2.F32 R6, -RZ, R6.H0_H0 ;  /* 0x20000006ff067230 */ /* 0x000fe20000004100 */
[----:B------:R-:W-:Y:S01]  /*1a30*/  PRMT R17, RZ, 0x7610, R17 ;  /* 0x00007610ff117816 */ /* 0x000fe20000000011 */
[----:B------:R-:W-:Y:S02]  /*1a40*/  HADD2.F32 R9, -RZ, R9.H0_H0 ;  /* 0x20000009ff097230 */ /* 0x000fe40000004100 */
[----:B------:R-:W-:Y:S02]  /*1a50*/  HADD2.F32 R8, -RZ, R8.H0_H0 ;  /* 0x20000008ff087230 */ /* 0x000fe40000004100 */
        /* <DEDUP_REMOVED lines=11> */
.L_x_2081:
        /* <DEDUP_REMOVED lines=14> */
[----:B------:R-:W-:Y:S01]  /*1bf0*/  IMAD.MOV.U32 R11, RZ, RZ, R10 ;  /* 0x000000ffff0b7224 */ /* 0x000fe200078e000a */
[-C--:B------:R-:W-:Y:S02]  /*1c00*/  MOV R14, R10.reuse ;  /* 0x0000000a000e7202 */ /* 0x080fe40000000f00 */
[-C--:B------:R-:W-:Y:S02]  /*1c10*/  MOV R13, R10.reuse ;  /* 0x0000000a000d7202 */ /* 0x080fe40000000f00 */
[----:B------:R-:W-:-:S03]  /*1c20*/  MOV R3, R10 ;  /* 0x0000000a00037202 */ /* 0x000fc60000000f00 */
[----:B------:R-:W-:Y:S05]  /*1c30*/  @P0 BRA `(.L_x_2094) ;  /* 0x0000000400180947 */ /* 0x000fea0003800000 */
[----:B------:R-:W-:Y:S01]  /*1c40*/  BSSY.RECONVERGENT B1, `(.L_x_2095) ;  /* 0x0000040000017945 */ /* 0x000fe20003800200 */
[-C--:B------:R-:W-:Y:S01]  /*1c50*/  MOV R20, R10.reuse ;  /* 0x0000000a00147202 */ /* 0x080fe20000000f00 */
[--C-:B------:R-:W-:Y:S01]  /*1c60*/  IMAD.MOV.U32 R15, RZ, RZ, R10.reuse ;  /* 0x000000ffff0f7224 */ /* 0x100fe200078e000a */
[-C--:B------:R-:W-:Y:S01]  /*1c70*/  MOV R14, R10.reuse ;  /* 0x0000000a000e7202 */ /* 0x080fe20000000f00 */
[----:B------:R-:W-:Y:S01]  /*1c80*/  IMAD.MOV.U32 R11, RZ, RZ, R10 ;  /* 0x000000ffff0b7224 */ /* 0x000fe200078e000a */
[-C--:B------:R-:W-:Y:S02]  /*1c90*/  MOV R13, R10.reuse ;  /* 0x0000000a000d7202 */ /* 0x080fe40000000f00 */
[----:B------:R-:W-:-:S07]  /*1ca0*/  MOV R3, R10 ;  /* 0x0000000a00037202 */ /* 0x000fce0000000f00 */
.L_x_2096:
[----:B------:R-:W-:Y:S02]  /*1cb0*/  SHF.R.U32.HI R27, RZ, 0x1, R25 ;  /* 0x00000001ff1b7819 */ /* 0x000fe40000011619 */
[-C--:B------:R-:W-:Y:S02]  /*1cc0*/  IADD3 R25, PT, PT, R25, R0.reuse, RZ ;  /* 0x0000000019197210 */ /* 0x080fe40007ffe0ff */
[C---:B------:R-:W-:Y:S01]  /*1cd0*/  IADD3 R4, PT, PT, R27.reuse, R0, RZ ;  /* 0x000000001b047210 */ /* 0x040fe20007ffe0ff */
[----:B------:R-:W-:-:S04]  /*1ce0*/  IMAD.WIDE.U32 R26, R27, 0x4, R16 ;  /* 0x000000041b1a7825 */ /* 0x000fc800078e0010 */
[----:B------:R-:W-:Y:S01]  /*1cf0*/  IMAD.SHL.U32 R5, R4, 0x4, RZ ;  /* 0x0000000404057824 */ /* 0x000fe200078e00ff */
[----:B------:R-:W-:Y:S01]  /*1d00*/  SHF.R.U32.HI R4, RZ, 0x1e, R4 ;  /* 0x0000001eff047819 */ /* 0x000fe20000011604 */
[----:B------:R-:W-:Y:S01]  /*1d10*/  IMAD R29, R0, 0x2, R25 ;  /* 0x00000002001d7824 */ /* 0x000fe200078e0219 */
[----:B------:R1:W2:Y:S02]  /*1d20*/  LDG.E R26, desc[UR36][R26.64] ;  /* 0x000000241a1a7981 */ /* 0x0002a4000c1e1900 */
[----:B------:R-:W-:Y:S02]  /*1d30*/  LOP3.LUT R5, R5, 0xfffffffc, RZ, 0xc0, !PT ;  /* 0xfffffffc05057812 */ /* 0x000fe400078ec0ff */
[----:B------:R-:W-:Y:S02]  /*1d40*/  LOP3.LUT R7, R4, 0x1, RZ, 0xc0, !PT ;  /* 0x0000000104077812 */ /* 0x000fe400078ec0ff */
[----:B------:R-:W-:Y:S02]  /*1d50*/  IADD3 R4, P0, PT, R16, R5, RZ ;  /* 0x0000000510047210 */ /* 0x000fe40007f1e0ff */
[----:B------:R-:W-:-:S02]  /*1d60*/  SHF.R.U32.HI R9, RZ, 0x1, R29 ;  /* 0x00000001ff097819 */ /* 0x000fc4000001161d */
[----:B------:R-:W-:Y:S02]  /*1d70*/  IADD3.X R5, PT, PT, R17, R7, RZ, P0, !PT ;  /* 0x0000000711057210 */ /* 0x000fe400007fe4ff */
[----:B------:R-:W-:Y:S01]  /*1d80*/  SHF.R.U32.HI R7, RZ, 0x1, R25 ;  /* 0x00000001ff077819 */ /* 0x000fe20000011619 */
[--C-:B------:R-:W-:Y:S02]  /*1d90*/  IMAD.WIDE.U32 R8, R9, 0x4, R16.reuse ;  /* 0x0000000409087825 */ /* 0x100fe400078e0010 */
[----:B------:R3:W4:Y:S02]  /*1da0*/  LDG.E R4, desc[UR36][R4.64] ;  /* 0x0000002404047981 */ /* 0x000724000c1e1900 */
[----:B------:R-:W-:Y:S02]  /*1db0*/  IMAD.WIDE.U32 R6, R7, 0x4, R16 ;  /* 0x0000000407067825 */ /* 0x000fe400078e0010 */
[----:B------:R-:W5:Y:S04]  /*1dc0*/  LDG.E R8, desc[UR36][R8.64] ;  /* 0x0000002408087981 */ /* 0x000f68000c1e1900 */
[----:B------:R0:W5:Y:S01]  /*1dd0*/  LDG.E R6, desc[UR36][R6.64] ;  /* 0x0000002406067981 */ /* 0x000162000c1e1900 */
[----:B------:R-:W-:Y:S01]  /*1de0*/  IADD3 R25, PT, PT, R29, R0, RZ ;  /* 0x000000001d197210 */ /* 0x000fe20007ffe0ff */
[----:B------:R-:W-:-:S02]  /*1df0*/  HADD2.F32 R22, -RZ, R10.H0_H0 ;  /* 0x2000000aff167230 */ /* 0x000fc40000004100 */
[----:B------:R-:W-:Y:S02]  /*1e00*/  HADD2.F32 R24, -RZ, R15.H0_H0 ;  /* 0x2000000fff187230 */ /* 0x000fe40000004100 */
[----:B------:R-:W-:Y:S02]  /*1e10*/  HADD2.F32 R3, -RZ, R3.H0_H0 ;  /* 0x20000003ff037230 */ /* 0x000fe40000004100 */
[----:B------:R-:W-:Y:S02]  /*1e20*/  HADD2.F32 R14, -RZ, R14.H0_H0 ;  /* 0x2000000eff0e7230 */ /* 0x000fe40000004100 */
[----:B-1----:R-:W-:Y:S02]  /*1e30*/  IMAD R27, R0, 0x3, R25 ;  /* 0x00000003001b7824 */ /* 0x002fe400078e0219 */
[----:B------:R-:W-:Y:S02]  /*1e40*/  HADD2.F32 R11, -RZ, R11.H0_H0 ;  /* 0x2000000bff0b7230 */ /* 0x000fe40000004100 */
[----:B------:R-:W-:Y:S01]  /*1e50*/  HADD2.F32 R13, -RZ, R13.H0_H0 ;  /* 0x2000000dff0d7230 */ /* 0x000fe20000004100 */
[----:B------:R-:W-:Y:S01]  /*1e60*/  ISETP.GE.U32.AND P0, PT, R27, R12, PT ;  /* 0x0000000c1b00720c */ /* 0x000fe20003f06070 */
[----:B------:R-:W-:-:S02]  /*1e70*/  HADD2.F32 R20, -RZ, R20.H0_H0 ;  /* 0x20000014ff147230 */ /* 0x000fc40000004100 */
[----:B------:R-:W-:Y:S02]  /*1e80*/  HADD2.F32 R21, -RZ, R21.H0_H0 ;  /* 0x20000015ff157230 */ /* 0x000fe40000004100 */
[--C-:B--2---:R-:W-:Y:S02]  /*1e90*/  HADD2.F32 R10, -RZ, R26.reuse.H0_H0 ;  /* 0x2000001aff0a7230 */ /* 0x104fe40000004100 */
[----:B---3--:R-:W-:-:S03]  /*1ea0*/  HADD2.F32 R5, -RZ, R26.H1_H1 ;  /* 0x3000001aff057230 */ /* 0x008fc60000004100 */
[----:B------:R-:W-:Y:S02]  /*1eb0*/  FMUL.FTZ R3, R3, R10 ;  /* 0x0000000a03037220 */ /* 0x000fe40000410000 */
[----:B------:R-:W-:Y:S01]  /*1ec0*/  FMUL.FTZ R22, R22, R5 ;  /* 0x0000000516167220 */ /* 0x000fe20000410000 */
[--C-:B----4-:R-:W-:Y:S02]  /*1ed0*/  HADD2.F32 R15, -RZ, R4.reuse.H0_H0 ;  /* 0x20000004ff0f7230 */ /* 0x110fe40000004100 */
[----:B0-----:R-:W-:Y:S02]  /*1ee0*/  HADD2.F32 R7, -RZ, R4.H1_H1 ;  /* 0x30000004ff077230 */ /* 0x001fe40000004100 */
[--C-:B-----5:R-:W-:Y:S02]  /*1ef0*/  HADD2.F32 R5, -RZ, R8.reuse.H0_H0 ;  /* 0x20000008ff057230 */ /* 0x120fe40000004100 */
[----:B------:R-:W-:Y:S01]  /*1f00*/  FMUL.FTZ R15, R14, R15 ;  /* 0x0000000f0e0f7220 */ /* 0x000fe20000410000 */
[----:B------:R-:W-:-:S02]  /*1f10*/  HADD2.F32 R28, -RZ, R8.H1_H1 ;  /* 0x30000008ff1c7230 */ /* 0x000fc40000004100 */
[--C-:B------:R-:W-:Y:S02]  /*1f20*/  HADD2.F32 R10, -RZ, R6.reuse.H0_H0 ;  /* 0x20000006ff0a7230 */ /* 0x100fe40000004100 */
[----:B------:R-:W-:Y:S02]  /*1f30*/  HADD2.F32 R14, -RZ, R6.H1_H1 ;  /* 0x30000006ff0e7230 */ /* 0x000fe40000004100 */
[----:B------:R-:W-:Y:S01]  /*1f40*/  FMUL.FTZ R24, R24, R7 ;  /* 0x0000000718187220 */ /* 0x000fe20000410000 */
[----:B------:R-:W-:Y:S01]  /*1f50*/  FMUL.FTZ R5, R20, R5 ;  /* 0x0000000514057220 */ /* 0x000fe20000410000 */
[----:B------:R-:W-:Y:S01]  /*1f60*/  FMUL.FTZ R11, R11, R10 ;  /* 0x0000000a0b0b7220 */ /* 0x000fe20000410000 */
[----:B------:R-:W-:Y:S01]  /*1f70*/  FMUL.FTZ R28, R21, R28 ;  /* 0x0000001c151c7220 */ /* 0x000fe20000410000 */
[----:B------:R-:W-:Y:S01]  /*1f80*/  FMUL.FTZ R14, R13, R14 ;  /* 0x0000000e0d0e7220 */ /* 0x000fe20000410000 */
[----:B------:R-:W-:Y:S02]  /*1f90*/  F2FP.F16.F32.PACK_AB R3, R22, R3 ;  /* 0x000000031603723e */ /* 0x000fe400000000ff */
[----:B------:R-:W-:-:S02]  /*1fa0*/  F2FP.F16.F32.PACK_AB R24, R24, R15 ;  /* 0x0000000f1818723e */ /* 0x000fc400000000ff */
[----:B------:R-:W-:Y:S02]  /*1fb0*/  F2FP.F16.F32.PACK_AB R11, R14, R11 ;  /* 0x0000000b0e0b723e */ /* 0x000fe400000000ff */
[----:B------:R-:W-:Y:S02]  /*1fc0*/  F2FP.F16.F32.PACK_AB R5, R28, R5 ;  /* 0x000000051c05723e */ /* 0x000fe400000000ff */
[----:B------:R-:W-:Y:S02]  /*1fd0*/  PRMT R10, R3, 0x7632, R10 ;  /* 0x00007632030a7816 */ /* 0x000fe4000000000a */
[C---:B------:R-:W-:Y:S02]  /*1fe0*/  PRMT R15, R24.reuse, 0x7632, R15 ;  /* 0x00007632180f7816 */ /* 0x040fe4000000000f */
[----:B------:R-:W-:Y:S02]  /*1ff0*/  PRMT R14, R24, 0x7610, R14 ;  /* 0x00007610180e7816 */ /* 0x000fe4000000000e */
[----:B------:R-:W-:-:S02]  /*2000*/  PRMT R13, R11, 0x7632, R13 ;  /* 0x000076320b0d7816 */ /* 0x000fc4000000000d */
[C---:B------:R-:W-:Y:S02]  /*2010*/  PRMT R21, R5.reuse, 0x7632, R21 ;  /* 0x0000763205157816 */ /* 0x040fe40000000015 */
[----:B------:R-:W-:Y:S01]  /*2020*/  PRMT R20, R5, 0x7610, R20 ;  /* 0x0000761005147816 */ /* 0x000fe20000000014 */
[----:B------:R-:W-:Y:S06]  /*2030*/  @!P0 BRA `(.L_x_2096) ;  /* 0xfffffffc001c8947 */ /* 0x000fec000383ffff */
[----:B------:R-:W-:Y:S05]  /*2040*/  BSYNC.RECONVERGENT B1 ;  /* 0x0000000000017941 */ /* 0x000fea0003800200 */
.L_x_2095:
[----:B------:R-:W-:Y:S02]  /*2050*/  PRMT R7, R6, 0x5432, R4 ;  /* 0x0000543206077816 */ /* 0x000fe40000000004 */
[----:B------:R-:W-:Y:S02]  /*2060*/  PRMT R9, R4, 0x5432, R26 ;  /* 0x0000543204097816 */ /* 0x000fe4000000001a */
[----:B------:R-:W-:Y:S02]  /*2070*/  PRMT R6, R6, 0x5410, R8 ;  /* 0x0000541006067816 */ /* 0x000fe40000000008 */
[----:B------:R-:W-:Y:S02]  /*2080*/  PRMT R26, R26, 0x7632, R26 ;  /* 0x000076321a1a7816 */ /* 0x000fe4000000001a */
[----:B------:R-:W-:-:S07]  /*2090*/  PRMT R8, R8, 0x7632, R8 ;  /* 0x0000763208087816 */ /* 0x000fce0000000008 */
.L_x_2094:
[----:B------:R-:W-:Y:S05]  /*20a0*/  BSYNC.RECONVERGENT B0 ;  /* 0x0000000000007941 */ /* 0x000fea0003800200 */
.L_x_2093:
        /* <DEDUP_REMOVED lines=8> */
[----:B--2---:R-:W-:Y:S02]  /*2130*/  PRMT R9, R9, 0x5410, R4 ;  /* 0x0000541009097816 */ /* 0x004fe40000000004 */
        /* <DEDUP_REMOVED lines=18> */
[----:B--2---:R-:W-:Y:S02]  /*2260*/  PRMT R7, R7, 0x5410, R4 ;  /* 0x0000541007077816 */ /* 0x004fe40000000004 */
[----:B------:R-:W-:Y:S02]  /*2270*/  PRMT R9, R4, 0x7632, R9 ;  /* 0x0000763204097816 */ /* 0x000fe40000000009 */
[----:B---3--:R-:W-:Y:S02]  /*2280*/  @!P1 PRMT R6, R6, 0x5410, R16 ;  /* 0x0000541006069816 */ /* 0x008fe40000000010 */
[----:B------:R-:W-:-:S07]  /*2290*/  @!P1 PRMT R8, R16, 0x7632, R8 ;  /* 0x0000763210089816 */ /* 0x000fce0000000008 */
.L_x_2098:
[----:B------:R-:W-:Y:S05]  /*22a0*/  BSYNC.RECONVERGENT B0 ;  /* 0x0000000000007941 */ /* 0x000fea0003800200 */
.L_x_2097:
[----:B------:R-:W-:Y:S04]  /*22b0*/  BSSY.RECONVERGENT B0, `(.L_x_2099) ;  /* 0x000002e000007945 */ /* 0x000fe80003800200 */
[----:B------:R-:W-:Y:S05]  /*22c0*/  @P0 BRA `(.L_x_2100) ;  /* 0x0000000000b00947 */ /* 0x000fea0003800000 */
[----:B------:R-:W-:Y:S01]  /*22d0*/  IADD3 R25, PT, PT, R25, R0, RZ ;  /* 0x0000000019197210 */ /* 0x000fe20007ffe0ff */
[----:B------:R-:W-:Y:S02]  /*22e0*/  HADD2.F32 R3, -RZ, R3.H0_H0 ;  /* 0x20000003ff037230 */ /* 0x000fe40000004100 */
[----:B------:R-:W-:Y:S01]  /*22f0*/  HADD2.F32 R4, -RZ, R9.H1_H1 ;  /* 0x30000009ff047230 */ /* 0x000fe20000004100 */
[----:B------:R-:W-:Y:S01]  /*2300*/  ISETP.GE.U32.AND P0, PT, R25, R12, PT ;  /* 0x0000000c1900720c */ /* 0x000fe20003f06070 */
[----:B------:R-:W-:Y:S02]  /*2310*/  HADD2.F32 R10, -RZ, R10.H0_H0 ;  /* 0x2000000aff0a7230 */ /* 0x000fe40000004100 */
[----:B------:R-:W-:Y:S02]  /*2320*/  HADD2.F32 R5, -RZ, R26.H0_H0 ;  /* 0x2000001aff057230 */ /* 0x000fe40000004100 */
[----:B------:R-:W-:-:S03]  /*2330*/  FMUL.FTZ R3, R3, R4 ;  /* 0x0000000403037220 */ /* 0x000fc60000410000 */
[----:B------:R-:W-:-:S05]  /*2340*/  FMUL.FTZ R10, R10, R5 ;  /* 0x000000050a0a7220 */ /* 0x000fca0000410000 */
[----:B------:R-:W-:-:S04]  /*2350*/  F2FP.F16.F32.PACK_AB R3, R10, R3 ;  /* 0x000000030a03723e */ /* 0x000fc800000000ff */
[----:B------:R-:W-:Y:S01]  /*2360*/  PRMT R10, R3, 0x7632, R10 ;  /* 0x00007632030a7816 */ /* 0x000fe2000000000a */
[----:B------:R-:W-:Y:S06]  /*2370*/  @P0 BRA `(.L_x_2100) ;  /* 0x0000000000840947 */ /* 0x000fec0003800000 */
[----:B------:R-:W-:Y:S02]  /*2380*/  IMAD.IADD R5, R25, 0x1, R0 ;  /* 0x0000000119057824 */ /* 0x000fe400078e0200 */
[----:B------:R-:W-:Y:S02]  /*2390*/  HADD2.F32 R11, -RZ, R11.H0_H0 ;  /* 0x2000000bff0b7230 */ /* 0x000fe40000004100 */
[----:B------:R-:W-:Y:S01]  /*23a0*/  HADD2.F32 R4, -RZ, R6.H0_H0 ;  /* 0x20000006ff047230 */ /* 0x000fe20000004100 */
[----:B------:R-:W-:Y:S01]  /*23b0*/  ISETP.GE.U32.AND P0, PT, R5, R12, PT ;  /* 0x0000000c0500720c */ /* 0x000fe20003f06070 */
[----:B------:R-:W-:Y:S02]  /*23c0*/  HADD2.F32 R13, -RZ, R13.H0_H0 ;  /* 0x2000000dff0d7230 */ /* 0x000fe40000004100 */
[----:B------:R-:W-:Y:S02]  /*23d0*/  HADD2.F32 R16, -RZ, R7.H0_H0 ;  /* 0x20000007ff107230 */ /* 0x000fe40000004100 */
[----:B------:R-:W-:-:S03]  /*23e0*/  FMUL.FTZ R4, R11, R4 ;  /* 0x000000040b047220 */ /* 0x000fc60000410000 */
[----:B------:R-:W-:-:S05]  /*23f0*/  FMUL.FTZ R13, R13, R16 ;  /* 0x000000100d0d7220 */ /* 0x000fca0000410000 */
[----:B------:R-:W-:-:S04]  /*2400*/  F2FP.F16.F32.PACK_AB R4, R13, R4 ;  /* 0x000000040d04723e */ /* 0x000fc800000000ff */
[C---:B------:R-:W-:Y:S02]  /*2410*/  PRMT R13, R4.reuse, 0x7632, R13 ;  /* 0x00007632040d7816 */ /* 0x040fe4000000000d */
[----:B------:R-:W-:Y:S01]  /*2420*/  PRMT R11, R4, 0x7610, R11 ;  /* 0x00007610040b7816 */ /* 0x000fe2000000000b */
[----:B------:R-:W-:Y:S06]  /*2430*/  @P0 BRA `(.L_x_2100) ;  /* 0x0000000000540947 */ /* 0x000fec0003800000 */
[----:B------:R-:W-:Y:S01]  /*2440*/  IADD3 R5, PT, PT, R5, R0, RZ ;  /* 0x0000000005057210 */ /* 0x000fe20007ffe0ff */
[----:B------:R-:W-:Y:S02]  /*2450*/  HADD2.F32 R0, -RZ, R9.H0_H0 ;  /* 0x20000009ff007230 */ /* 0x000fe40000004100 */
[----:B------:R-:W-:Y:S01]  /*2460*/  HADD2.F32 R14, -RZ, R14.H0_H0 ;  /* 0x2000000eff0e7230 */ /* 0x000fe20000004100 */
[----:B------:R-:W-:Y:S01]  /*2470*/  ISETP.GE.U32.AND P0, PT, R5, R12, PT ;  /* 0x0000000c0500720c */ /* 0x000fe20003f06070 */
[----:B------:R-:W-:Y:S02]  /*2480*/  HADD2.F32 R15, -RZ, R15.H0_H0 ;  /* 0x2000000fff0f7230 */ /* 0x000fe40000004100 */
[----:B------:R-:W-:-:S03]  /*2490*/  HADD2.F32 R7, -RZ, R7.H1_H1 ;  /* 0x30000007ff077230 */ /* 0x000fc60000004100 */
[----:B------:R-:W-:Y:S02]  /*24a0*/  FMUL.FTZ R0, R15, R0 ;  /* 0x000000000f007220 */ /* 0x000fe40000410000 */
[----:B------:R-:W-:-:S05]  /*24b0*/  FMUL.FTZ R7, R14, R7 ;  /* 0x000000070e077220 */ /* 0x000fca0000410000 */
[----:B------:R-:W-:Y:S01]  /*24c0*/  @!P0 HADD2.F32 R5, -RZ, R6.H1_H1 ;  /* 0x30000006ff058230 */ /* 0x000fe20000004100 */
[----:B------:R-:W-:Y:S01]  /*24d0*/  F2FP.F16.F32.PACK_AB R0, R0, R7 ;  /* 0x000000070000723e */ /* 0x000fe200000000ff */
[----:B------:R-:W-:Y:S02]  /*24e0*/  @!P0 HADD2.F32 R9, -RZ, R8.H0_H0 ;  /* 0x20000008ff098230 */ /* 0x000fe40000004100 */
[----:B------:R-:W-:Y:S01]  /*24f0*/  @!P0 HADD2.F32 R4, -RZ, R20.H0_H0 ;  /* 0x20000014ff048230 */ /* 0x000fe20000004100 */
[C---:B------:R-:W-:Y:S01]  /*2500*/  PRMT R15, R0.reuse, 0x7632, R15 ;  /* 0x00007632000f7816 */ /* 0x040fe2000000000f */
[----:B------:R-:W-:Y:S01]  /*2510*/  @!P0 HADD2.F32 R6, -RZ, R21.H0_H0 ;  /* 0x20000015ff068230 */ /* 0x000fe20000004100 */
[----:B------:R-:W-:Y:S02]  /*2520*/  PRMT R14, R0, 0x7610, R14 ;  /* 0x00007610000e7816 */ /* 0x000fe4000000000e */
[----:B------:R-:W-:Y:S02]  /*2530*/  @!P0 FMUL.FTZ R4, R4, R5 ;  /* 0x0000000504048220 */ /* 0x000fe40000410000 */
[----:B------:R-:W-:-:S03]  /*2540*/  @!P0 FMUL.FTZ R6, R6, R9 ;  /* 0x0000000906068220 */ /* 0x000fc60000410000 */
[----:B------:R-:W-:Y:S02]  /*2550*/  @!P0 F2FP.F16.F32.PACK_AB R4, RZ, R4 ;  /* 0x00000004ff04823e */ /* 0x000fe400000000ff */
[----:B------:R-:W-:Y:S02]  /*2560*/  @!P0 F2FP.F16.F32.PACK_AB R6, RZ, R6 ;  /* 0x00000006ff06823e */ /* 0x000fe400000000ff */
[----:B------:R-:W-:Y:S02]  /*2570*/  @!P0 PRMT R20, R4, 0x7610, R20 ;  /* 0x0000761004148816 */ /* 0x000fe40000000014 */
[----:B------:R-:W-:-:S07]  /*2580*/  @!P0 PRMT R21, R6, 0x7610, R21 ;  /* 0x0000761006158816 */ /* 0x000fce0000000015 */
.L_x_2100:
[----:B------:R-:W-:Y:S05]  /*2590*/  BSYNC.RECONVERGENT B0 ;  /* 0x0000000000007941 */ /* 0x000fea0003800200 */
.L_x_2099:
[----:B------:R-:W-:Y:S02]  /*25a0*/  HADD2.F32 R0, -RZ, R3.H0_H0 ;  /* 0x20000003ff007230 */ /* 0x000fe40000004100 */
[----:B------:R-:W-:Y:S02]  /*25b0*/  HADD2.F32 R11, -RZ, R11.H0_H0 ;  /* 0x2000000bff0b7230 */ /* 0x000fe40000004100 */
[----:B------:R-:W-:Y:S02]  /*25c0*/  HADD2.F32 R3, -RZ, R10.H0_H0 ;  /* 0x2000000aff037230 */ /* 0x000fe40000004100 */
[----:B------:R-:W-:Y:S02]  /*25d0*/  HADD2.F32 R4, -RZ, R13.H0_H0 ;  /* 0x2000000dff047230 */ /* 0x000fe40000004100 */
[----:B------:R-:W-:Y:S01]  /*25e0*/  FMUL.FTZ R0, R0, R11 ;  /* 0x0000000b00007220 */ /* 0x000fe20000410000 */
[----:B------:R-:W-:Y:S02]  /*25f0*/  HADD2.F32 R14, -RZ, R14.H0_H0 ;  /* 0x2000000eff0e7230 */ /* 0x000fe40000004100 */
[----:B------:R-:W-:-:S02]  /*2600*/  HADD2.F32 R15, -RZ, R15.H0_H0 ;  /* 0x2000000fff0f7230 */ /* 0x000fc40000004100 */
[----:B------:R-:W-:Y:S01]  /*2610*/  FMUL.FTZ R3, R3, R4 ;  /* 0x0000000403037220 */ /* 0x000fe20000410000 */
[----:B------:R-:W-:Y:S02]  /*2620*/  HADD2.F32 R5, -RZ, R20.H0_H0 ;  /* 0x20000014ff057230 */ /* 0x000fe40000004100 */
[----:B------:R-:W-:Y:S02]  /*2630*/  HADD2.F32 R4, -RZ, R21.H0_H0 ;  /* 0x20000015ff047230 */ /* 0x000fe40000004100 */
[----:B------:R-:W-:-:S05]  /*2640*/  F2FP.F16.F32.PACK_AB R0, R3, R0 ;  /* 0x000000000300723e */ /* 0x000fca00000000ff */
[--C-:B------:R-:W-:Y:S02]  /*2650*/  HADD2.F32 R3, -RZ, R0.reuse.H0_H0 ;  /* 0x20000000ff037230 */ /* 0x100fe40000004100 */
[----:B------:R-:W-:-:S03]  /*2660*/  HADD2.F32 R0, -RZ, R0.H1_H1 ;  /* 0x30000000ff007230 */ /* 0x000fc60000004100 */
[----:B------:R-:W-:Y:S02]  /*2670*/  FMUL.FTZ R3, R14, R3 ;  /* 0x000000030e037220 */ /* 0x000fe40000410000 */
[----:B------:R-:W-:-:S05]  /*2680*/  FMUL.FTZ R0, R15, R0 ;  /* 0x000000000f007220 */ /* 0x000fca0000410000 */
[----:B------:R-:W-:-:S05]  /*2690*/  F2FP.F16.F32.PACK_AB R3, R0, R3 ;  /* 0x000000030003723e */ /* 0x000fca00000000ff */
[--C-:B------:R-:W-:Y:S02]  /*26a0*/  HADD2.F32 R0, -RZ, R3.reuse.H0_H0 ;  /* 0x20000003ff007230 */ /* 0x100fe40000004100 */
[----:B------:R-:W-:-:S03]  /*26b0*/  HADD2.F32 R3, -RZ, R3.H1_H1 ;  /* 0x30000003ff037230 */ /* 0x000fc60000004100 */
[----:B------:R-:W-:Y:S02]  /*26c0*/  FMUL.FTZ R0, R5, R0 ;  /* 0x0000000005007220 */ /* 0x000fe40000410000 */
[----:B------:R-:W-:-:S05]  /*26d0*/  FMUL.FTZ R3, R4, R3 ;  /* 0x0000000304037220 */ /* 0x000fca0000410000 */
[----:B------:R-:W-:-:S04]  /*26e0*/  F2FP.F16.F32.PACK_AB R0, R3, R0 ;  /* 0x000000000300723e */ /* 0x000fc800000000ff */
[C---:B------:R-:W-:Y:S02]  /*26f0*/  PRMT R17, R0.reuse, 0x7632, R17 ;  /* 0x0000763200117816 */ /* 0x040fe40000000011 */
[----:B------:R-:W-:Y:S01]  /*2700*/  PRMT R16, R0, 0x7610, R16 ;  /* 0x0000761000107816 */ /* 0x000fe20000000010 */
[----:B------:R-:W-:Y:S06]  /*2710*/  BRA `(.L_x_2080) ;  /* 0x0000009c00407947 */ /* 0x000fec0003800000 */
.L_x_2092:
        /* <DEDUP_REMOVED lines=16> */
[--C-:B------:R-:W-:Y:S01]  /*2820*/  IMAD.MOV.U32 R3, RZ, RZ, R11.reuse ;  /* 0x000000ffff037224 */ /* 0x100fe200078e000b */
[-C--:B------:R-:W-:Y:S01]  /*2830*/  MOV R13, R11.reuse ;  /* 0x0000000b000d7202 */ /* 0x080fe20000000f00 */
[----:B------:R-:W-:Y:S01]  /*2840*/  IMAD.MOV.U32 R14, RZ, RZ, R11 ;  /* 0x000000ffff0e7224 */ /* 0x000fe200078e000b */
[-C--:B------:R-:W-:Y:S02]  /*2850*/  MOV R15, R11.reuse ;  /* 0x0000000b000f7202 */ /* 0x080fe40000000f00 */
[-C--:B------:R-:W-:Y:S02]  /*2860*/  MOV R21, R11.reuse ;  /* 0x0000000b00157202 */ /* 0x080fe40000000f00 */
[----:B------:R-:W-:-:S07]  /*2870*/  MOV R20, R11 ;  /* 0x0000000b00147202 */ /* 0x000fce0000000f00 */
.L_x_2105:
[----:B------:R-:W-:Y:S02]  /*2880*/  IMAD.IADD R5, R25, 0x1, R0 ;  /* 0x0000000119057824 */ /* 0x000fe400078e0200 */
[C---:B------:R-:W-:Y:S02]  /*2890*/  IMAD R25, R22.reuse, R25, RZ ;  /* 0x0000001916197224 */ /* 0x040fe400078e02ff */
[----:B------:R-:W-:Y:S01]  /*28a0*/  IMAD R4, R22, R5, RZ ;  /* 0x0000000516047224 */ /* 0x000fe200078e02ff */
[----:B------:R-:W-:Y:S02]  /*28b0*/  IADD3 R7, PT, PT, R5, R0, RZ ;  /* 0x0000000005077210 */ /* 0x000fe40007ffe0ff */
[----:B------:R-:W-:Y:S02]  /*28c0*/  SHF.R.U32.HI R25, RZ, 0x1, R25 ;  /* 0x00000001ff197819 */ /* 0x000fe40000011619 */
[----:B------:R-:W-:-:S03]  /*28d0*/  SHF.R.U32.HI R5, RZ, 0x1, R4 ;  /* 0x00000001ff057819 */ /* 0x000fc60000011604 */
[----:B------:R-:W-:Y:S01]  /*28e0*/  IMAD.WIDE.U32 R26, R25, 0x4, R16 ;  /* 0x00000004191a7825 */ /* 0x000fe200078e0010 */
[----:B------:R-:W-:-:S03]  /*28f0*/  IADD3 R25, PT, PT, R7, R0, RZ ;  /* 0x0000000007197210 */ /* 0x000fc60007ffe0ff */
[C---:B------:R-:W-:Y:S02]  /*2900*/  IMAD R7, R22.reuse, R7, RZ ;  /* 0x0000000716077224 */ /* 0x040fe400078e02ff */
[----:B------:R-:W-:Y:S01]  /*2910*/  IMAD R6, R22, R25, RZ ;  /* 0x0000001916067224 */ /* 0x000fe200078e02ff */
[----:B------:R1:W2:Y:S01]  /*2920*/  LDG.E R26, desc[UR36][R26.64] ;  /* 0x000000241a1a7981 */ /* 0x0002a2000c1e1900 */
        /* <DEDUP_REMOVED lines=8> */
[----:B------:R-:W-:Y:S02]  /*29b0*/  IMAD.IADD R25, R25, 0x1, R0 ;  /* 0x0000000119197824 */ /* 0x000fe400078e0200 */
[----:B-1----:R-:W-:Y:S02]  /*29c0*/  HADD2.F32 R27, -RZ, R15.H0_H0 ;  /* 0x2000000fff1b7230 */ /* 0x002fe40000004100 */
[----:B------:R-:W-:-:S02]  /*29d0*/  HADD2.F32 R20, -RZ, R20.H0_H0 ;  /* 0x20000014ff147230 */ /* 0x000fc40000004100 */
[----:B------:R-:W-:Y:S02]  /*29e0*/  HADD2.F32 R24, -RZ, R14.H0_H0 ;  /* 0x2000000eff187230 */ /* 0x000fe40000004100 */
[----:B------:R-:W-:Y:S02]  /*29f0*/  IMAD R29, R0, 0x3, R25 ;  /* 0x00000003001d7824 */ /* 0x000fe400078e0219 */
[----:B----4-:R-:W-:Y:S02]  /*2a00*/  HADD2.F32 R7, -RZ, R10.H0_H0 ;  /* 0x2000000aff077230 */ /* 0x010fe40000004100 */
[----:B------:R-:W-:Y:S01]  /*2a10*/  HADD2.F32 R21, -RZ, R21.H0_H0 ;  /* 0x20000015ff157230 */ /* 0x000fe20000004100 */
[----:B------:R-:W-:Y:S01]  /*2a20*/  ISETP.GE.U32.AND P0, PT, R29, R12, PT ;  /* 0x0000000c1d00720c */ /* 0x000fe20003f06070 */
[----:B------:R-:W-:Y:S02]  /*2a30*/  HADD2.F32 R11, -RZ, R11.H0_H0 ;  /* 0x2000000bff0b7230 */ /* 0x000fe40000004100 */
[----:B------:R-:W-:-:S02]  /*2a40*/  HADD2.F32 R13, -RZ, R13.H0_H0 ;  /* 0x2000000dff0d7230 */ /* 0x000fc40000004100 */
[----:B------:R-:W-:Y:S02]  /*2a50*/  HADD2.F32 R3, -RZ, R3.H0_H0 ;  /* 0x20000003ff037230 */ /* 0x000fe40000004100 */
[----:B--2---:R-:W-:Y:S02]  /*2a60*/  HADD2.F32 R5, -RZ, R26.H0_H0 ;  /* 0x2000001aff057230 */ /* 0x004fe40000004100 */
[----:B---3--:R-:W-:-:S03]  /*2a70*/  HADD2.F32 R15, -RZ, R4.H0_H0 ;  /* 0x20000004ff0f7230 */ /* 0x008fc60000004100 */
[----:B------:R-:W-:Y:S01]  /*2a80*/  FMUL.FTZ R5, R20, R5 ;  /* 0x0000000514057220 */ /* 0x000fe20000410000 */
[----:B------:R-:W-:Y:S02]  /*2a90*/  HADD2.F32 R14, -RZ, R26.H1_H1 ;  /* 0x3000001aff0e7230 */ /* 0x000fe40000004100 */
[----:B------:R-:W-:Y:S02]  /*2aa0*/  HADD2.F32 R28, -RZ, R4.H1_H1 ;  /* 0x30000004ff1c7230 */ /* 0x000fe40000004100 */
[----:B------:R-:W-:Y:S01]  /*2ab0*/  FMUL.FTZ R15, R24, R15 ;  /* 0x0000000f180f7220 */ /* 0x000fe20000410000 */
[--C-:B-----5:R-:W-:Y:S02]  /*2ac0*/  HADD2.F32 R20, -RZ, R6.reuse.H0_H0 ;  /* 0x20000006ff147230 */ /* 0x120fe40000004100 */
[----:B------:R-:W-:Y:S02]  /*2ad0*/  HADD2.F32 R24, -RZ, R6.H1_H1 ;  /* 0x30000006ff187230 */ /* 0x000fe40000004100 */
[----:B------:R-:W-:-:S02]  /*2ae0*/  HADD2.F32 R10, -RZ, R8.H0_H0 ;  /* 0x20000008ff0a7230 */ /* 0x000fc40000004100 */
[----:B------:R-:W-:Y:S02]  /*2af0*/  HADD2.F32 R30, -RZ, R8.H1_H1 ;  /* 0x30000008ff1e7230 */ /* 0x000fe40000004100 */
[----:B------:R-:W-:Y:S01]  /*2b00*/  FMUL.FTZ R14, R21, R14 ;  /* 0x0000000e150e7220 */ /* 0x000fe20000410000 */
        /* <DEDUP_REMOVED lines=9> */
[C---:B------:R-:W-:Y:S02]  /*2ba0*/  PRMT R21, R5.reuse, 0x7632, R21 ;  /* 0x0000763205157816 */ /* 0x040fe40000000015 */
[----:B------:R-:W-:Y:S02]  /*2bb0*/  PRMT R20, R5, 0x7610, R20 ;  /* 0x0000761005147816 */ /* 0x000fe40000000014 */
[C---:B------:R-:W-:Y:S02]  /*2bc0*/  PRMT R15, R28.reuse, 0x7632, R15 ;  /* 0x000076321c0f7816 */ /* 0x040fe4000000000f */
[----:B------:R-:W-:-:S02]  /*2bd0*/  PRMT R14, R28, 0x7610, R14 ;  /* 0x000076101c0e7816 */ /* 0x000fc4000000000e */
[----:B------:R-:W-:Y:S02]  /*2be0*/  PRMT R13, R11, 0x7632, R13 ;  /* 0x000076320b0d7816 */ /* 0x000fe4000000000d */
[----:B------:R-:W-:Y:S01]  /*2bf0*/  PRMT R10, R3, 0x7632, R10 ;  /* 0x00007632030a7816 */ /* 0x000fe2000000000a */
[----:B------:R-:W-:Y:S06]  /*2c00*/  @!P0 BRA `(.L_x_2105) ;  /* 0xfffffffc001c8947 */ /* 0x000fec000383ffff */
[----:B------:R-:W-:Y:S05]  /*2c10*/  BSYNC.RECONVERGENT B1 ;  /* 0x0000000000017941 */ /* 0x000fea0003800200 */
.L_x_2104:
[----:B------:R-:W-:Y:S02]  /*2c20*/  PRMT R9, R6, 0x5410, R26 ;  /* 0x0000541006097816 */ /* 0x000fe4000000001a */
[----:B------:R-:W-:Y:S02]  /*2c30*/  PRMT R6, R8, 0x7610, R6 ;  /* 0x0000761008067816 */ /* 0x000fe40000000006 */
[----:B------:R-:W-:Y:S02]  /*2c40*/  PRMT R26, R26, 0x7632, R26 ;  /* 0x000076321a1a7816 */ /* 0x000fe4000000001a */
[----:B------:R-:W-:Y:S02]  /*2c50*/  PRMT R7, R4, 0x7610, R4 ;  /* 0x0000761004077816 */ /* 0x000fe40000000004 */
[----:B------:R-:W-:-:S07]  /*2c60*/  PRMT R8, R8, 0x7632, R8 ;  /* 0x0000763208087816 */ /* 0x000fce0000000008 */
.L_x_2103:
[----:B------:R-:W-:Y:S05]  /*2c70*/  BSYNC.RECONVERGENT B0 ;  /* 0x0000000000007941 */ /* 0x000fea0003800200 */
.L_x_2102:
[----:B------:R-:W-:Y:S01]  /*2c80*/  ISETP.GE.U32.AND P0, PT, R25, R12, PT ;  /* 0x0000000c1900720c */ /* 0x000fe20003f06070 */
[----:B------:R-:W-:-:S12]  /*2c90*/  BSSY.RECONVERGENT B0, `(.L_x_2106) ;  /* 0x0000021000007945 */ /* 0x000fd80003800200 */
[----:B------:R-:W-:Y:S05]  /*2ca0*/  @P0 BRA `(.L_x_2107) ;  /* 0x00000000007c0947 */ /* 0x000fea0003800000 */
[----:B------:R-:W-:-:S05]  /*2cb0*/  IMAD R4, R22, R25, RZ ;  /* 0x0000001916047224 */ /* 0x000fca00078e02ff */
        /* <DEDUP_REMOVED lines=14> */
[----:B--2---:R-:W-:-:S11]  /*2da0*/  PRMT R7, R4, 0x7610, R4 ;  /* 0x0000761004077816 */ /* 0x004fd60000000004 */
        /* <DEDUP_REMOVED lines=11> */
[----:B--2---:R-:W-:Y:S02]  /*2e60*/  PRMT R6, R6, 0x7610, R4 ;  /* 0x0000761006067816 */ /* 0x004fe40000000004 */
[----:B------:R-:W-:Y:S02]  /*2e70*/  PRMT R9, R4, 0x7610, R9 ;  /* 0x0000761004097816 */ /* 0x000fe40000000009 */
[----:B---3--:R-:W-:-:S02]  /*2e80*/  @!P1 PRMT R6, R16, 0x7610, R6 ;  /* 0x0000761010069816 */ /* 0x008fc40000000006 */
[----:B------:R-:W-:-:S07]  /*2e90*/  @!P1 PRMT R8, R16, 0x7632, R8 ;  /* 0x0000763210089816 */ /* 0x000fce0000000008 */
.L_x_2107:
[----:B------:R-:W-:Y:S05]  /*2ea0*/  BSYNC.RECONVERGENT B0 ;  /* 0x0000000000007941 */ /* 0x000fea0003800200 */
.L_x_2106:
        /* <DEDUP_REMOVED lines=14> */
[--C-:B------:R-:W-:Y:S02]  /*2f90*/  HADD2.F32 R5, -RZ, R7.reuse.H0_H0 ;  /* 0x20000007ff057230 */ /* 0x100fe40000004100 */
[----:B------:R-:W-:Y:S01]  /*2fa0*/  HADD2.F32 R4, -RZ, R7.H1_H1 ;  /* 0x30000007ff047230 */ /* 0x000fe20000004100 */
[----:B------:R-:W-:Y:S01]  /*2fb0*/  IADD3 R7, PT, PT, R25, R0, RZ ;  /* 0x0000000019077210 */ /* 0x000fe20007ffe0ff */
[----:B------:R-:W-:Y:S02]  /*2fc0*/  HADD2.F32 R14, -RZ, R14.H0_H0 ;  /* 0x2000000eff0e7230 */ /* 0x000fe40000004100 */
[----:B------:R-:W-:Y:S01]  /*2fd0*/  HADD2.F32 R15, -RZ, R15.H0_H0 ;  /* 0x2000000fff0f7230 */ /* 0x000fe20000004100 */
[----:B------:R-:W-:Y:S02]  /*2fe0*/  ISETP.GE.U32.AND P0, PT, R7, R12, PT ;  /* 0x0000000c0700720c */ /* 0x000fe40003f06070 */
[----:B------:R-:W-:Y:S02]  /*2ff0*/  FMUL.FTZ R5, R14, R5 ;  /* 0x000000050e057220 */ /* 0x000fe40000410000 */
[----:B------:R-:W-:-:S05]  /*3000*/  FMUL.FTZ R4, R15, R4 ;  /* 0x000000040f047220 */ /* 0x000fca0000410000 */
[----:B------:R-:W-:-:S04]  /*3010*/  F2FP.F16.F32.PACK_AB R4, R4, R5 ;  /* 0x000000050404723e */ /* 0x000fc800000000ff */
[C---:B------:R-:W-:Y:S02]  /*3020*/  PRMT R15, R4.reuse, 0x7632, R15 ;  /* 0x00007632040f7816 */ /* 0x040fe4000000000f */
[----:B------:R-:W-:Y:S01]  /*3030*/  PRMT R14, R4, 0x7610, R14 ;  /* 0x00007610040e7816 */ /* 0x000fe2000000000e */
[----:B------:R-:W-:Y:S06]  /*3040*/  @P0 BRA `(.L_x_2109) ;  /* 0x0000000000540947 */ /* 0x000fec0003800000 */
[----:B------:R-:W-:Y:S02]  /*3050*/  IMAD.IADD R5, R7, 0x1, R0 ;  /* 0x0000000107057824 */ /* 0x000fe400078e0200 */
[----:B------:R-:W-:Y:S02]  /*3060*/  HADD2.F32 R4, -RZ, R6.H1_H1 ;  /* 0x30000006ff047230 */ /* 0x000fe40000004100 */
[----:B------:R-:W-:Y:S01]  /*3070*/  HADD2.F32 R11, -RZ, R11.H0_H0 ;  /* 0x2000000bff0b7230 */ /* 0x000fe20000004100 */
[----:B------:R-:W-:Y:S01]  /*3080*/  ISETP.GE.U32.AND P0, PT, R5, R12, PT ;  /* 0x0000000c0500720c */ /* 0x000fe20003f06070 */
[----:B------:R-:W-:Y:S02]  /*3090*/  HADD2.F32 R13, -RZ, R13.H0_H0 ;  /* 0x2000000dff0d7230 */ /* 0x000fe40000004100 */
[----:B------:R-:W-:-:S03]  /*30a0*/  HADD2.F32 R0, -RZ, R9.H0_H0 ;  /* 0x20000009ff007230 */ /* 0x000fc60000004100 */
[----:B------:R-:W-:Y:S02]  /*30b0*/  FMUL.FTZ R13, R13, R4 ;  /* 0x000000040d0d7220 */ /* 0x000fe40000410000 */
[----:B------:R-:W-:-:S05]  /*30c0*/  FMUL.FTZ R0, R11, R0 ;  /* 0x000000000b007220 */ /* 0x000fca0000410000 */
[----:B------:R-:W-:Y:S01]  /*30d0*/  @!P0 HADD2.F32 R6, -RZ, R6.H0_H0 ;  /* 0x20000006ff068230 */ /* 0x000fe20000004100 */
        /* <DEDUP_REMOVED lines=12> */
.L_x_2109:
[----:B------:R-:W-:Y:S05]  /*31a0*/  BSYNC.RECONVERGENT B0 ;  /* 0x0000000000007941 */ /* 0x000fea0003800200 */
.L_x_2108:
[----:B------:R-:W-:Y:S02]  /*31b0*/  HADD2.F32 R0, -RZ, R20.H0_H0 ;  /* 0x20000014ff007230 */ /* 0x000fe40000004100 */
[----:B------:R-:W-:Y:S02]  /*31c0*/  HADD2.F32 R5, -RZ, R14.H0_H0 ;  /* 0x2000000eff057230 */ /* 0x000fe40000004100 */
[----:B------:R-:W-:Y:S02]  /*31d0*/  HADD2.F32 R21, -RZ, R21.H0_H0 ;  /* 0x20000015ff157230 */ /* 0x000fe40000004100 */
[----:B------:R-:W-:Y:S02]  /*31e0*/  HADD2.F32 R4, -RZ, R15.H0_H0 ;  /* 0x2000000fff047230 */ /* 0x000fe40000004100 */
[----:B------:R-:W-:Y:S01]  /*31f0*/  FMUL.FTZ R0, R0, R5 ;  /* 0x0000000500007220 */ /* 0x000fe20000410000 */
[----:B------:R-:W-:Y:S02]  /*3200*/  HADD2.F32 R11, -RZ, R11.H0_H0 ;  /* 0x2000000bff0b7230 */ /* 0x000fe40000004100 */
[----:B------:R-:W-:-:S02]  /*3210*/  HADD2.F32 R3, -RZ, R3.H0_H0 ;  /* 0x20000003ff037230 */ /* 0x000fc40000004100 */
[----:B------:R-:W-:-:S05]  /*3220*/  FMUL.FTZ R5, R21, R4 ;  /* 0x0000000415057220 */ /* 0x000fca0000410000 */
[----:B------:R-:W-:Y:S01]  /*3230*/  F2FP.F16.F32.PACK_AB R0, R5, R0 ;  /* 0x000000000500723e */ /* 0x000fe200000000ff */
[----:B------:R-:W-:-:S04]  /*3240*/  HADD2.F32 R5, -RZ, R13.H0_H0 ;  /* 0x2000000dff057230 */ /* 0x000fc80000004100 */
[--C-:B------:R-:W-:Y:S02]  /*3250*/  HADD2.F32 R4, -RZ, R0.reuse.H0_H0 ;  /* 0x20000000ff047230 */ /* 0x100fe40000004100 */
[----:B------:R-:W-:-:S03]  /*3260*/  HADD2.F32 R0, -RZ, R0.H1_H1 ;  /* 0x30000000ff007230 */ /* 0x000fc60000004100 */
[----:B------:R-:W-:Y:S02]  /*3270*/  FMUL.FTZ R4, R11, R4 ;  /* 0x000000040b047220 */ /* 0x000fe40000410000 */
[----:B------:R-:W-:-:S05]  /*3280*/  FMUL.FTZ R5, R5, R0 ;  /* 0x0000000005057220 */ /* 0x000fca0000410000 */
[----:B------:R-:W-:Y:S01]  /*3290*/  F2FP.F16.F32.PACK_AB R4, R5, R4 ;  /* 0x000000040504723e */ /* 0x000fe200000000ff */
[----:B------:R-:W-:-:S04]  /*32a0*/  HADD2.F32 R5, -RZ, R10.H0_H0 ;  /* 0x2000000aff057230 */ /* 0x000fc80000004100 */
        /* <DEDUP_REMOVED lines=8> */
.L_x_2101:
[----:B------:R-:W1:Y:S01]  /*3330*/  LDCU UR4, c[0x0][0x390] ;  /* 0x00007200ff0477ac */ /* 0x000e620008000800 */
[----:B------:R-:W2:Y:S01]  /*3340*/  LDC.U16 R4, c[0x0][0x382] ;  /* 0x0000e080ff047b82 */ /* 0x000ea20000000400 */
[----:B------:R-:W-:Y:S01]  /*3350*/  BSSY.RECONVERGENT B0, `(.L_x_2110) ;  /* 0x000044d000007945 */ /* 0x000fe20003800200 */
[----:B------:R-:W-:Y:S02]  /*3360*/  MOV R11, R25 ;  /* 0x00000019000b7202 */ /* 0x000fe40000000f00 */
[----:B-1----:R-:W-:-:S05]  /*3370*/  MOV R10, UR4 ;  /* 0x00000004000a7c02 */ /* 0x002fca0008000f00 */
[----:B------:R-:W-:Y:S02]  /*3380*/  IMAD R3, R10, 0x3, R25 ;  /* 0x000000030a037824 */ /* 0x000fe400078e0219 */
[--C-:B--2---:R-:W-:Y:S01]  /*3390*/  IMAD.MOV.U32 R9, RZ, RZ, R4.reuse ;  /* 0x000000ffff097224 */ /* 0x104fe200078e0004 */
[----:B------:R-:W-:Y:S01]  /*33a0*/  MOV R8, R4 ;  /* 0x0000000400087202 */ /* 0x000fe20000000f00 */
[--C-:B------:R-:W-:Y:S01]  /*33b0*/  IMAD.MOV.U32 R6, RZ, RZ, R4.reuse ;  /* 0x000000ffff067224 */ /* 0x100fe200078e0004 */
[----:B------:R-:W-:Y:S01]  /*33c0*/  ISETP.GE.U32.AND P0, PT, R3, R12, PT ;  /* 0x0000000c0300720c */ /* 0x000fe20003f06070 */
[----:B------:R-:W-:Y:S01]  /*33d0*/  IMAD.MOV.U32 R0, RZ, RZ, R4 ;  /* 0x000000ffff007224 */ /* 0x000fe200078e0004 */
[-C--:B------:R-:W-:Y:S02]  /*33e0*/  MOV R7, R4.reuse ;  /* 0x0000000400077202 */ /* 0x080fe40000000f00 */
[-C--:B------:R-:W-:Y:S02]  /*33f0*/  MOV R5, R4.reuse ;  /* 0x0000000400057202 */ /* 0x080fe40000000f00 */
[----:B------:R-:W-:-:S07]  /*3400*/  MOV R3, R4 ;  /* 0x0000000400037202 */ /* 0x000fce0000000f00 */
[----:B------:R-:W-:Y:S05]  /*3410*/  @P0 BRA `(.L_x_2111) ;  /* 0x0000004400000947 */ /* 0x000fea0003800000 */
[----:B------:R-:W-:-:S13]  /*3420*/  ISETP.NE.AND P0, PT, R14, RZ, PT ;  /* 0x000000ff0e00720c */ /* 0x000fda0003f05270 */
[----:B------:R1:W5:Y:S01]  /*3430*/  @!P0 LDG.E R13, desc[UR36][R16.64] ;  /* 0x00000024100d8981 */ /* 0x000362000c1e1900 */
[----:B------:R-:W-:Y:S01]  /*3440*/  IADD3 R0, PT, PT, R14, -0x1, RZ ;  /* 0xffffffff0e007810 */ /* 0x000fe20007ffe0ff */
[--C-:B------:R-:W-:Y:S01]  /*3450*/  IMAD.MOV.U32 R8, RZ, RZ, R4.reuse ;  /* 0x000000ffff087224 */ /* 0x100fe200078e0004 */
[-C--:B------:R-:W-:Y:S01]  /*3460*/  MOV R9, R4.reuse ;  /* 0x0000000400097202 */ /* 0x080fe20000000f00 */
[----:B------:R-:W-:Y:S01]  /*3470*/  IMAD.MOV.U32 R5, RZ, RZ, R4 ;  /* 0x000000ffff057224 */ /* 0x000fe200078e0004 */
[----:B------:R-:W-:Y:S02]  /*3480*/  VIMNMX.U32 R22, PT, PT, R0, 0x18, PT ;  /* 0x0000001800167848 */ /* 0x000fe40003fe0000 */
[-C--:B------:R-:W-:Y:S02]  /*3490*/  MOV R7, R4.reuse ;  /* 0x0000000400077202 */ /* 0x080fe40000000f00 */
[-C--:B------:R-:W-:Y:S01]  /*34a0*/  MOV R6, R4.reuse ;  /* 0x0000000400067202 */ /* 0x080fe20000000f00 */
[----:B------:R-:W-:Y:S01]  /*34b0*/  VIADD R22, R22, 0x1 ;  /* 0x0000000116167836 */ /* 0x000fe20000000000 */
[----:B------:R-:W-:-:S02]  /*34c0*/  MOV R3, R4 ;  /* 0x0000000400037202 */ /* 0x000fc40000000f00 */
[----:B-1----:R-:W-:-:S07]  /*34d0*/  MOV R0, R4 ;  /* 0x0000000400007202 */ /* 0x002fce0000000f00 */
.L_x_2117:
[--C-:B-----5:R-:W-:Y:S01]  /*34e0*/  @!P0 PRMT R29, R29, 0x5410, R13.reuse ;  /* 0x000054101d1d8816 */ /* 0x120fe2000000000d */
[----:B------:R-:W1:Y:S01]  /*34f0*/  LDCU UR4, c[0x0][0x390] ;  /* 0x00007200ff0477ac */ /* 0x000e620008000800 */
[--C-:B------:R-:W-:Y:S02]  /*3500*/  @!P0 PRMT R30, R30, 0x7610, R13.reuse ;  /* 0x000076101e1e8816 */ /* 0x100fe4000000000d */
[--C-:B------:R-:W-:Y:S02]  /*3510*/  @!P0 PRMT R28, R28, 0x7610, R13.reuse ;  /* 0x000076101c1c8816 */ /* 0x100fe4000000000d */
[----:B------:R-:W-:Y:S02]  /*3520*/  @!P0 PRMT R27, R27, 0x7610, R13 ;  /* 0x000076101b1b8816 */ /* 0x000fe4000000000d */
[C---:B------:R-:W-:Y:S02]  /*3530*/  @!P0 PRMT R29, R13.reuse, 0x7632, R29 ;  /* 0x000076320d1d8816 */ /* 0x040fe4000000001d */
[----:B------:R-:W-:-:S02]  /*3540*/  @!P0 PRMT R30, R13, 0x7610, R30 ;  /* 0x000076100d1e8816 */ /* 0x000fc4000000001e */
[C---:B------:R-:W-:Y:S02]  /*3550*/  @!P0 PRMT R28, R13.reuse, 0x7610, R28 ;  /* 0x000076100d1c8816 */ /* 0x040fe4000000001c */
[----:B------:R-:W-:Y:S01]  /*3560*/  @!P0 PRMT R27, R13, 0x7610, R27 ;  /* 0x000076100d1b8816 */ /* 0x000fe2000000001b */
[----:B0-----:R-:W-:Y:S06]  /*3570*/  @!P0 BRA `(.L_x_2112) ;  /* 0x00000040000c8947 */ /* 0x001fec0003800000 */
[----:B------:R-:W2:Y:S01]  /*3580*/  LDCU.64 UR30, c[0x0][0x3c8] ;  /* 0x00007900ff1e77ac */ /* 0x000ea20008000a00 */
[----:B------:R-:W-:Y:S01]  /*3590*/  HFMA2 R10, -RZ, RZ, 0, 0 ;  /* 0x00000000ff0a7431 */ /* 0x000fe200000001ff */
[----:B------:R-:W3:Y:S01]  /*35a0*/  LDCU UR76, c[0x0][0x3d0] ;  /* 0x00007a00ff4c77ac */ /* 0x000ee20008000800 */
[----:B------:R-:W4:Y:S01]  /*35b0*/  LDCU UR52, c[0x0][0x3c4] ;  /* 0x00007880ff3477ac */ /* 0x000f220008000800 */
[----:B------:R-:W5:Y:S01]  /*35c0*/  LDCU UR5, c[0x0][0x4f4] ;  /* 0x00009e80ff0577ac */ /* 0x000f620008000800 */
[----:B------:R-:W0:Y:S01]  /*35d0*/  LDCU UR75, c[0x0][0x3d4] ;  /* 0x00007a80ff4b77ac */ /* 0x000e220008000800 */
[----:B--2---:R-:W-:Y:S01]  /*35e0*/  IMAD.HI.U32 R10, R11, UR31, R10 ;  /* 0x0000001f0b0a7c27 */ /* 0x004fe2000f8e000a */
[----:B------:R-:W2:Y:S04]  /*35f0*/  LDCU UR74, c[0x0][0x4f8] ;  /* 0x00009f00ff4a77ac */ /* 0x000ea80008000800 */
[----:B---3--:R-:W-:Y:S01]  /*3600*/  SHF.R.U32.HI R20, RZ, UR76, R10 ;  /* 0x0000004cff147c19 */ /* 0x008fe2000801160a */
[----:B------:R-:W3:Y:S03]  /*3610*/  LDCU UR73, c[0x0][0x3e8] ;  /* 0x00007d00ff4977ac */ /* 0x000ee60008000800 */
[----:B------:R-:W-:Y:S01]  /*3620*/  IADD3 R10, PT, PT, -R20, RZ, RZ ;  /* 0x000000ff140a7210 */ /* 0x000fe20007ffe1ff */
[----:B----4-:R-:W-:Y:S01]  /*3630*/  UISETP.NE.AND UP0, UPT, UR52, 0x1, UPT ;  /* 0x000000013400788c */ /* 0x010fe2000bf05270 */
        /* <DEDUP_REMOVED lines=273> */
[----:B------:R-:W-:Y:S02]  /*4750*/  SHF.R.U32.HI R21, RZ, UR53, R20 ;  /* 0x00000035ff157c19 */ /* 0x000fe40008011614 */
[----:B------:R-:W-:-:S05]  /*4760*/  @P1 MOV R20, RZ ;  /* 0x000000ff00141202 */ /* 0x000fca0000000f00 */
[----:B------:R-:W3:Y:S01]  /*4770*/  @P1 LDC R26, c[0x0][0x554] ;  /* 0x00015500ff1a1b82 */ /* 0x000ee20000000800 */
[----:B--2---:R-:W-:-:S04]  /*4780*/  @P1 IMAD.HI.U32 R15, R21, R15, R20 ;  /* 0x0000000f150f1227 */ /* 0x004fc800078e0014 */
[----:B------:R-:W-:Y:S01]  /*4790*/  IMAD.MOV R20, RZ, RZ, -R21 ;  /* 0x000000ffff147224 */ /* 0x000fe200078e0a15 */
[----:B0-----:R-:W-:-:S03]  /*47a0*/  @P1 SHF.R.U32.HI R12, RZ, R12, R15 ;  /* 0x0000000cff0c1219 */ /* 0x001fc6000001160f */
[----:B------:R-:W-:Y:S01]  /*47b0*/  IMAD R15, R20, UR27, R25 ;  /* 0x0000001b140f7c24 */ /* 0x000fe2000f8e0219 */
[----:B------:R-:W-:-:S03]  /*47c0*/  @P1 IADD3 R25, PT, PT, -R12, RZ, RZ ;  /* 0x000000ff0c191210 */ /* 0x000fc60007ffe1ff */
[----:B------:R-:W-:Y:S02]  /*47d0*/  IMAD R10, R15, UR28, R10 ;  /* 0x0000001c0f0a7c24 */ /* 0x000fe4000f8e020a */
[----:B------:R-:W-:-:S04]  /*47e0*/  @P1 IMAD R21, R25, R14, R21 ;  /* 0x0000000e19151224 */ /* 0x000fc800078e0215 */
[----:B---3--:R-:W-:-:S07]  /*47f0*/  @P1 IMAD R10, R21, R26, R10 ;  /* 0x0000001a150a1224 */ /* 0x008fce00078e020a */
.L_x_2113:
[----:B------:R-:W-:-:S04]  /*4800*/  LOP3.LUT R15, R10, 0xfffffffc, RZ, 0xc0, !PT ;  /* 0xfffffffc0a0f7812 */ /* 0x000fc800078ec0ff */
[----:B------:R-:W-:-:S04]  /*4810*/  IADD3 R14, P1, PT, R15, R16, RZ ;  /* 0x000000100f0e7210 */ /* 0x000fc80007f3e0ff */
[----:B------:R-:W-:-:S05]  /*4820*/  IADD3.X R15, PT, PT, RZ, R17, RZ, P1, !PT ;  /* 0x00000011ff0f7210 */ /* 0x000fca0000ffe4ff */
[----:B------:R-:W2:Y:S01]  /*4830*/  LDG.E R14, desc[UR36][R14.64] ;  /* 0x000000240e0e7981 */ /* 0x000ea2000c1e1900 */
[----:B------:R-:W-:Y:S01]  /*4840*/  MOV R30, RZ ;  /* 0x000000ff001e7202 */ /* 0x000fe20000000f00 */
[----:B-1----:R-:W-:-:S04]  /*4850*/  VIADD R31, R11, UR4 ;  /* 0x000000040b1f7c36 */ /* 0x002fc80008000000 */
[----:B------:R-:W-:-:S05]  /*4860*/  IMAD.HI.U32 R10, R31, UR31, R30 ;  /* 0x0000001f1f0a7c27 */ /* 0x000fca000f8e001e */
[----:B------:R-:W-:-:S04]  /*4870*/  SHF.R.U32.HI R20, RZ, UR76, R10 ;  /* 0x0000004cff147c19 */ /* 0x000fc8000801160a */
[----:B------:R-:W-:-:S05]  /*4880*/  IADD3 R21, PT, PT, -R20, RZ, RZ ;  /* 0x000000ff14157210 */ /* 0x000fca0007ffe1ff */
[----:B------:R-:W-:-:S04]  /*4890*/  IMAD R10, R21, UR30, R31 ;  /* 0x0000001e150a7c24 */ /* 0x000fc8000f8e021f */
[----:B------:R-:W-:Y:S01]  /*48a0*/  IMAD R10, R10, UR5, RZ ;  /* 0x000000050a0a7c24 */ /* 0x000fe2000f8e02ff */
[----:B--2---:R-:W-:Y:S01]  /*48b0*/  PRMT R27, R14, 0x7610, R14 ;  /* 0x000076100e1b7816 */ /* 0x004fe2000000000e */
[----:B------:R-:W-:Y:S06]  /*48c0*/  BRA.U !UP0, `(.L_x_2114) ;  /* 0x0000000d08947547 */ /* 0x000fec000b800000 */
        /* <DEDUP_REMOVED lines=219> */
[----:B------:R-:W-:Y:S02]  /*5680*/  @P1 MOV R20, RZ ;  /* 0x000000ff00141202 */ /* 0x000fe40000000f00 */
[----:B------:R-:W-:-:S03]  /*5690*/  IADD3 R12, PT, PT, -R21, RZ, RZ ;  /* 0x000000ff150c7210 */ /* 0x000fc60007ffe1ff */
[----:B------:R-:W2:Y:S02]  /*56a0*/  @P1 LDC R28, c[0x0][0x554] ;  /* 0x00015500ff1c1b82 */ /* 0x000ea40000000800 */
[----:B------:R-:W-:Y:S02]  /*56b0*/  IMAD R25, R12, UR27, R25 ;  /* 0x0000001b0c197c24 */ /* 0x000fe4000f8e0219 */
[----:B-1----:R-:W-:-:S04]  /*56c0*/  @P1 IMAD.HI.U32 R15, R21, R15, R20 ;  /* 0x0000000f150f1227 */ /* 0x002fc800078e0014 */
[----:B------:R-:W-:Y:S01]  /*56d0*/  IMAD R10, R25, UR28, R10 ;  /* 0x0000001c190a7c24 */ /* 0x000fe2000f8e020a */
[----:B0-----:R-:W-:-:S05]  /*56e0*/  @P1 SHF.R.U32.HI R15, RZ, R26, R15 ;  /* 0x0000001aff0f1219 */ /* 0x001fca000001160f */
[----:B------:R-:W-:-:S04]  /*56f0*/  @P1 IMAD.MOV R15, RZ, RZ, -R15 ;  /* 0x000000ffff0f1224 */ /* 0x000fc800078e0a0f */
[----:B------:R-:W-:-:S04]  /*5700*/  @P1 IMAD R21, R14, R15, R21 ;  /* 0x0000000f0e151224 */ /* 0x000fc800078e0215 */
[----:B--2---:R-:W-:-:S07]  /*5710*/  @P1 IMAD R10, R21, R28, R10 ;  /* 0x0000001c150a1224 */ /* 0x004fce00078e020a */
.L_x_2114:
[----:B------:R-:W-:-:S04]  /*5720*/  LOP3.LUT R15, R10, 0xfffffffc, RZ, 0xc0, !PT ;  /* 0xfffffffc0a0f7812 */ /* 0x000fc800078ec0ff */
[----:B------:R-:W-:-:S04]  /*5730*/  IADD3 R14, P1, PT, R15, R16, RZ ;  /* 0x000000100f0e7210 */ /* 0x000fc80007f3e0ff */
[----:B------:R-:W-:-:S05]  /*5740*/  IADD3.X R15, PT, PT, RZ, R17, RZ, P1, !PT ;  /* 0x00000011ff0f7210 */ /* 0x000fca0000ffe4ff */
[----:B------:R-:W2:Y:S01]  /*5750*/  LDG.E R14, desc[UR36][R14.64] ;  /* 0x000000240e0e7981 */ /* 0x000ea2000c1e1900 */
[----:B------:R-:W-:Y:S02]  /*5760*/  IADD3 R31, PT, PT, R31, UR4, RZ ;  /* 0x000000041f1f7c10 */ /* 0x000fe4000fffe0ff */
[----:B------:R-:W-:-:S05]  /*5770*/  MOV R30, RZ ;  /* 0x000000ff001e7202 */ /* 0x000fca0000000f00 */
[----:B------:R-:W-:-:S05]  /*5780*/  IMAD.HI.U32 R10, R31, UR31, R30 ;  /* 0x0000001f1f0a7c27 */ /* 0x000fca000f8e001e */
[----:B------:R-:W-:-:S05]  /*5790*/  SHF.R.U32.HI R20, RZ, UR76, R10 ;  /* 0x0000004cff147c19 */ /* 0x000fca000801160a */
[----:B------:R-:W-:-:S04]  /*57a0*/  IMAD.MOV R21, RZ, RZ, -R20 ;  /* 0x000000ffff157224 */ /* 0x000fc800078e0a14 */
[----:B------:R-:W-:-:S04]  /*57b0*/  IMAD R10, R21, UR30, R31 ;  /* 0x0000001e150a7c24 */ /* 0x000fc8000f8e021f */
[----:B------:R-:W-:Y:S01]  /*57c0*/  IMAD R10, R10, UR5, RZ ;  /* 0x000000050a0a7c24 */ /* 0x000fe2000f8e02ff */
[----:B--2---:R-:W-:Y:S01]  /*57d0*/  PRMT R28, R14, 0x7610, R14 ;  /* 0x000076100e1c7816 */ /* 0x004fe2000000000e */
[----:B------:R-:W-:Y:S06]  /*57e0*/  BRA.U !UP0, `(.L_x_2115) ;  /* 0x0000000d08947547 */ /* 0x000fec000b800000 */
[----:B------:R-:W-:Y:S01]  /*57f0*/  HFMA2 R14, -RZ, RZ, 0, 0 ;  /* 0x00000000ff0e7431 */ /* 0x000fe200000001ff */
[----:B------:R-:W-:Y:S02]  /*5800*/  MOV R15, R20 ;  /* 0x00000014000f7202 */ /* 0x000fe40000000f00 */
        /* <DEDUP_REMOVED lines=223> */
[----:B0-----:R-:W-:-:S04]  /*6600*/  @P1 SHF.R.U32.HI R15, RZ, R26, R15 ;  /* 0x0000001aff0f1219 */ /* 0x001fc8000001160f */
[----:B------:R-:W-:-:S05]  /*6610*/  @P1 IADD3 R15, PT, PT, -R15, RZ, RZ ;  /* 0x000000ff0f0f1210 */ /* 0x000fca0007ffe1ff */
[----:B------:R-:W-:-:S04]  /*6620*/  @P1 IMAD R14, R14, R15, R21 ;  /* 0x0000000f0e0e1224 */ /* 0x000fc800078e0215 */
[----:B--2---:R-:W-:-:S07]  /*6630*/  @P1 IMAD R10, R14, R29, R10 ;  /* 0x0000001d0e0a1224 */ /* 0x004fce00078e020a */
.L_x_2115:
[----:B------:R-:W-:-:S04]  /*6640*/  LOP3.LUT R15, R10, 0xfffffffc, RZ, 0xc0, !PT ;  /* 0xfffffffc0a0f7812 */ /* 0x000fc800078ec0ff */
[----:B------:R-:W-:-:S05]  /*6650*/  IADD3 R14, P1, PT, R15, R16, RZ ;  /* 0x000000100f0e7210 */ /* 0x000fca0007f3e0ff */
[----:B------:R-:W-:-:S05]  /*6660*/  IMAD.X R15, RZ, RZ, R17, P1 ;  /* 0x000000ffff0f7224 */ /* 0x000fca00008e0611 */
[----:B------:R-:W2:Y:S01]  /*6670*/  LDG.E R14, desc[UR36][R14.64] ;  /* 0x000000240e0e7981 */ /* 0x000ea2000c1e1900 */
[----:B------:R-:W-:Y:S02]  /*6680*/  IADD3 R31, PT, PT, R31, UR4, RZ ;  /* 0x000000041f1f7c10 */ /* 0x000fe4000fffe0ff */
[----:B------:R-:W-:-:S05]  /*6690*/  MOV R30, RZ ;  /* 0x000000ff001e7202 */ /* 0x000fca0000000f00 */
        /* <DEDUP_REMOVED lines=236> */
.L_x_2116:
[----:B------:R-:W-:-:S04]  /*7560*/  LOP3.LUT R15, R10, 0xfffffffc, RZ, 0xc0, !PT ;  /* 0xfffffffc0a0f7812 */ /* 0x000fc800078ec0ff */
[----:B------:R-:W-:-:S04]  /*7570*/  IADD3 R14, P1, PT, R15, R16, RZ ;  /* 0x000000100f0e7210 */ /* 0x000fc80007f3e0ff */
[----:B------:R-:W-:-:S05]  /*7580*/  IADD3.X R15, PT, PT, RZ, R17, RZ, P1, !PT ;  /* 0x00000011ff0f7210 */ /* 0x000fca0000ffe4ff */
[----:B------:R-:W2:Y:S02]  /*7590*/  LDG.E R14, desc[UR36][R14.64] ;  /* 0x000000240e0e7981 */ /* 0x000ea4000c1e1900 */
[----:B--2---:R-:W-:-:S07]  /*75a0*/  PRMT R29, R14, 0x5432, R14 ;  /* 0x000054320e1d7816 */ /* 0x004fce000000000e */
.L_x_2112:
[----:B------:R-:W2:Y:S01]  /*75b0*/  LDCU UR5, c[0x0][0x388] ;  /* 0x00007100ff0577ac */ /* 0x000ea20008000800 */
[----:B------:R-:W-:Y:S02]  /*75c0*/  HADD2.F32 R3, -RZ, R3.H0_H0 ;  /* 0x20000003ff037230 */ /* 0x000fe40000004100 */
[--C-:B------:R-:W-:Y:S02]  /*75d0*/  HADD2.F32 R10, -RZ, R27.reuse.H1_H1 ;  /* 0x3000001bff0a7230 */ /* 0x100fe40000004100 */
[----:B------:R-:W-:Y:S02]  /*75e0*/  HADD2.F32 R0, -RZ, R0.H0_H0 ;  /* 0x20000000ff007230 */ /* 0x000fe40000004100 */
[----:B------:R-:W-:Y:S02]  /*75f0*/  HADD2.F32 R15, -RZ, R27.H0_H0 ;  /* 0x2000001bff0f7230 */ /* 0x000fe40000004100 */
[----:B------:R-:W-:Y:S01]  /*7600*/  FMUL.FTZ R3, R3, R10 ;  /* 0x0000000a03037220 */ /* 0x000fe20000410000 */
[----:B-1----:R-:W-:-:S02]  /*7610*/  IMAD.U32 R10, RZ, RZ, UR4 ;  /* 0x00000004ff0a7e24 */ /* 0x002fc4000f8e00ff */
[----:B------:R-:W-:Y:S02]  /*7620*/  HADD2.F32 R12, -RZ, R5.H0_H0 ;  /* 0x20000005ff0c7230 */ /* 0x000fe40000004100 */
[----:B------:R-:W-:Y:S01]  /*7630*/  FMUL.FTZ R0, R0, R15 ;  /* 0x0000000f00007220 */ /* 0x000fe20000410000 */
[----:B------:R-:W-:Y:S01]  /*7640*/  HADD2.F32 R4, -RZ, R4.H0_H0 ;  /* 0x20000004ff047230 */ /* 0x000fe20000004100 */
[----:B------:R-:W-:Y:S01]  /*7650*/  LEA R11, R10, R11, 0x2 ;  /* 0x0000000b0a0b7211 */ /* 0x000fe200078e10ff */
[----:B------:R-:W-:Y:S02]  /*7660*/  HADD2.F32 R5, -RZ, R28.H0_H0 ;  /* 0x2000001cff057230 */ /* 0x000fe40000004100 */
[----:B------:R-:W-:Y:S01]  /*7670*/  HADD2.F32 R6, -RZ, R6.H0_H0 ;  /* 0x20000006ff067230 */ /* 0x000fe20000004100 */
[----:B------:R-:W-:Y:S01]  /*7680*/  F2FP.F16.F32.PACK_AB R0, R3, R0 ;  /* 0x000000000300723e */ /* 0x000fe200000000ff */
[--C-:B------:R-:W-:Y:S02]  /*7690*/  HADD2.F32 R15, -RZ, R30.reuse.H0_H0 ;  /* 0x2000001eff0f7230 */ /* 0x100fe40000004100 */
[----:B------:R-:W-:Y:S01]  /*76a0*/  FMUL.FTZ R4, R4, R5 ;  /* 0x0000000504047220 */ /* 0x000fe20000410000 */
[----:B------:R-:W-:Y:S01]  /*76b0*/  HADD2.F32 R14, -RZ, R7.H0_H0 ;  /* 0x20000007ff0e7230 */ /* 0x000fe20000004100 */
[----:B------:R-:W-:Y:S01]  /*76c0*/  PRMT R3, R0, 0x7632, R3 ;  /* 0x0000763200037816 */ /* 0x000fe20000000003 */
[----:B------:R-:W-:-:S02]  /*76d0*/  HADD2.F32 R21, -RZ, R30.H1_H1 ;  /* 0x3000001eff157230 */ /* 0x000fc40000004100 */
[----:B------:R-:W-:Y:S01]  /*76e0*/  FMUL.FTZ R5, R6, R15 ;  /* 0x0000000f06057220 */ /* 0x000fe20000410000 */
[----:B------:R-:W-:Y:S02]  /*76f0*/  HADD2.F32 R7, -RZ, R28.H1_H1 ;  /* 0x3000001cff077230 */ /* 0x000fe40000004100 */
[----:B------:R-:W-:Y:S02]  /*7700*/  HADD2.F32 R8, -RZ, R8.H0_H0 ;  /* 0x20000008ff087230 */ /* 0x000fe40000004100 */
[----:B------:R-:W-:Y:S01]  /*7710*/  FMUL.FTZ R6, R14, R21 ;  /* 0x000000150e067220 */ /* 0x000fe20000410000 */
[----:B------:R-:W-:Y:S02]  /*7720*/  IMAD R21, R10, 0x3, R11 ;  /* 0x000000030a157824 */ /* 0x000fe400078e020b */
[----:B------:R-:W-:Y:S01]  /*7730*/  FMUL.FTZ R7, R12, R7 ;  /* 0x000000070c077220 */ /* 0x000fe20000410000 */
[----:B--2---:R-:W-:Y:S01]  /*7740*/  MOV R12, UR5 ;  /* 0x00000005000c7c02 */ /* 0x004fe20008000f00 */
[----:B------:R-:W-:Y:S01]  /*7750*/  HADD2.F32 R15, -RZ, R29.H1_H1 ;  /* 0x3000001dff0f7230 */ /* 0x000fe20000004100 */
[----:B------:R-:W-:Y:S01]  /*7760*/  F2FP.F16.F32.PACK_AB R6, R6, R5 ;  /* 0x000000050606723e */ /* 0x000fe200000000ff */
[----:B------:R-:W-:Y:S01]  /*7770*/  HADD2.F32 R9, -RZ, R9.H0_H0 ;  /* 0x20000009ff097230 */ /* 0x000fe20000004100 */
[----:B------:R-:W-:Y:S01]  /*7780*/  ISETP.GE.U32.AND P1, PT, R21, R12, PT ;  /* 0x0000000c1500720c */ /* 0x000fe20003f26070 */
[----:B------:R-:W-:-:S02]  /*7790*/  HADD2.F32 R14, -RZ, R29.H0_H0 ;  /* 0x2000001dff0e7230 */ /* 0x000fc40000004100 */
[----:B------:R-:W-:Y:S01]  /*77a0*/  FMUL.FTZ R8, R8, R15 ;  /* 0x0000000f08087220 */ /* 0x000fe20000410000 */
[----:B------:R-:W-:Y:S02]  /*77b0*/  F2FP.F16.F32.PACK_AB R4, R7, R4 ;  /* 0x000000040704723e */ /* 0x000fe400000000ff */
[----:B------:R-:W-:Y:S01]  /*77c0*/  PRMT R7, R6, 0x7632, R7 ;  /* 0x0000763206077816 */ /* 0x000fe20000000007 */
[----:B------:R-:W-:Y:S01]  /*77d0*/  FMUL.FTZ R9, R9, R14 ;  /* 0x0000000e09097220 */ /* 0x000fe20000410000 */
[----:B------:R-:W-:-:S04]  /*77e0*/  PRMT R5, R4, 0x7632, R5 ;  /* 0x0000763204057816 */ /* 0x000fc80000000005 */
[----:B------:R-:W-:-:S04]  /*77f0*/  F2FP.F16.F32.PACK_AB R8, R9, R8 ;  /* 0x000000080908723e */ /* 0x000fc800000000ff */
[----:B------:R-:W-:Y:S01]  /*7800*/  PRMT R9, R8, 0x7632, R9 ;  /* 0x0000763208097816 */ /* 0x000fe20000000009 */
[----:B------:R-:W-:Y:S06]  /*7810*/  @!P1 BRA `(.L_x_2117) ;  /* 0xffffffbc00309947 */ /* 0x000fec000383ffff */
.L_x_2111:
[----:B0-----:R-:W-:Y:S05]  /*7820*/  BSYNC.RECONVERGENT B0 ;  /* 0x0000000000007941 */ /* 0x001fea0003800200 */
.L_x_2110:
[----:B------:R-:W-:Y:S01]  /*7830*/  ISETP.GE.U32.AND P0, PT, R11, R12, PT ;  /* 0x0000000c0b00720c */ /* 0x000fe20003f06070 */
[----:B------:R-:W-:-:S12]  /*7840*/  BSSY.RECONVERGENT B0, `(.L_x_2118) ;  /* 0x0000478000007945 */ /* 0x000fd80003800200 */
[----:B------:R-:W-:Y:S05]  /*7850*/  @P0 BRA `(.L_x_2119) ;  /* 0x0000004400d80947 */ /* 0x000fea0003800000 */
[----:B------:R-:W0:Y:S01]  /*7860*/  LDC R13, c[0x0][0x3c4] ;  /* 0x0000f100ff0d7b82 */ /* 0x000e220000000800 */
[----:B------:R-:W-:Y:S02]  /*7870*/  CS2R R14, SRZ ;  /* 0x00000000000e7805 */ /* 0x000fe4000001ff00 */
[C---:B0-----:R-:W-:Y:S02]  /*7880*/  ISETP.NE.AND P0, PT, R13.reuse, RZ, PT ;  /* 0x000000ff0d00720c */ /* 0x041fe40003f05270 */
[----:B------:R-:W-:-:S04]  /*7890*/  IADD3 R26, PT, PT, R13, -0x1, RZ ;  /* 0xffffffff0d1a7810 */ /* 0x000fc80007ffe0ff */
[----:B------:R-:W-:-:S05]  /*78a0*/  VIMNMX.U32 R25, PT, PT, R26, 0x18, PT ;  /* 0x000000181a197848 */ /* 0x000fca0003fe0000 */
[----:B------:R-:W-:Y:S02]  /*78b0*/  VIADD R25, R25, 0x1 ;  /* 0x0000000119197836 */ /* 0x000fe40000000000 */
[----:B------:R-:W-:Y:S05]  /*78c0*/  @!P0 BRA `(.L_x_2120) ;  /* 0x0000001000508947 */ /* 0x000fea0003800000 */
[----:B------:R-:W0:Y:S01]  /*78d0*/  LDCU.64 UR6, c[0x0][0x3c8] ;  /* 0x00007900ff0677ac */ /* 0x000e220008000a00 */
[----:B------:R-:W-:Y:S02]  /*78e0*/  MOV R14, RZ ;  /* 0x000000ff000e7202 */ /* 0x000fe40000000f00 */
[----:B------:R-:W-:Y:S01]  /*78f0*/  MOV R15, R11 ;  /* 0x0000000b000f7202 */ /* 0x000fe20000000f00 */
[----:B------:R-:W1:Y:S01]  /*7900*/  LDCU UR4, c[0x0][0x3d0] ;  /* 0x00007a00ff0477ac */ /* 0x000e620008000800 */
[----:B------:R-:W-:Y:S01]  /*7910*/  ISETP.NE.AND P1, PT, R26, RZ, PT ;  /* 0x000000ff1a00720c */ /* 0x000fe20003f25270 */
        /* <DEDUP_REMOVED lines=265> */
[----:B-1----:R-:W-:-:S04]  /*89b0*/  SHF.R.U32.HI R14, RZ, UR4, R14 ;  /* 0x00000004ff0e7c19 */ /* 0x002fc8000801160e */
[----:B------:R-:W-:-:S05]  /*89c0*/  IADD3 R14, PT, PT, -R14, RZ, RZ ;  /* 0x000000ff0e0e7210 */ /* 0x000fca0007ffe1ff */
[----:B------:R-:W-:-:S04]  /*89d0*/  IMAD R14, R14, UR6, R15 ;  /* 0x000000060e0e7c24 */ /* 0x000fc8000f8e020f */
[----:B--2---:R-:W-:-:S07]  /*89e0*/  IMAD R13, R14, UR5, R13 ;  /* 0x000000050e0d7c24 */ /* 0x004fce000f8e020d */
.L_x_2121:
[----:B------:R-:W-:Y:S01]  /*89f0*/  SHF.R.U32.HI R14, RZ, 0x2, R13 ;  /* 0x00000002ff0e7819 */ /* 0x000fe2000001160d */
[----:B------:R-:W-:-:S07]  /*8a00*/  IMAD.MOV.U32 R15, RZ, RZ, RZ ;  /* 0x000000ffff0f7224 */ /* 0x000fce00078e00ff */
.L_x_2120:
        /* <DEDUP_REMOVED lines=8> */
[----:B--2---:R-:W-:-:S11]  /*8a90*/  PRMT R27, R20, 0x7610, R20 ;  /* 0x00007610141b7816 */ /* 0x004fd60000000014 */
        /* <DEDUP_REMOVED lines=272> */
[----:B-1----:R-:W-:-:S05]  /*9ba0*/  SHF.R.U32.HI R14, RZ, UR4, R14 ;  /* 0x00000004ff0e7c19 */ /* 0x002fca000801160e */
[----:B------:R-:W-:-:S04]  /*9bb0*/  IMAD.MOV R14, RZ, RZ, -R14 ;  /* 0x000000ffff0e7224 */ /* 0x000fc800078e0a0e */
[----:B------:R-:W-:-:S04]  /*9bc0*/  IMAD R14, R14, UR6, R15 ;  /* 0x000000060e0e7c24 */ /* 0x000fc8000f8e020f */
[----:B--2---:R-:W-:-:S07]  /*9bd0*/  IMAD R13, R14, UR5, R13 ;  /* 0x000000050e0d7c24 */ /* 0x004fce000f8e020d */
.L_x_2123:
[----:B------:R-:W-:Y:S02]  /*9be0*/  SHF.R.U32.HI R20, RZ, 0x2, R13 ;  /* 0x00000002ff147819 */ /* 0x000fe4000001160d */
[----:B------:R-:W-:-:S07]  /*9bf0*/  MOV R21, RZ ;  /* 0x000000ff00157202 */ /* 0x000fce0000000f00 */
.L_x_2122:
        /* <DEDUP_REMOVED lines=282> */
.L_x_2125:
[----:B------:R-:W-:Y:S02]  /*ada0*/  SHF.R.U32.HI R20, RZ, 0x2, R13 ;  /* 0x00000002ff147819 */ /* 0x000fe4000001160d */
[----:B------:R-:W-:-:S07]  /*adb0*/  MOV R21, RZ ;  /* 0x000000ff00157202 */ /* 0x000fce0000000f00 */
.L_x_2124:
        /* <DEDUP_REMOVED lines=282> */
.L_x_2127:
[----:B------:R-:W-:Y:S02]  /*bf60*/  SHF.R.U32.HI R14, RZ, 0x2, R13 ;  /* 0x00000002ff0e7819 */ /* 0x000fe4000001160d */
[----:B------:R-:W-:-:S07]  /*bf70*/  MOV R15, RZ ;  /* 0x000000ff000f7202 */ /* 0x000fce0000000f00 */
.L_x_2126:
[----:B------:R-:W-:-:S04]  /*bf80*/  LEA R24, P0, R14, R24, 0x2 ;  /* 0x000000180e187211 */ /* 0x000fc800078010ff */
[----:B------:R-:W-:-:S05]  /*bf90*/  LEA.HI.X R25, R14, R22, R15, 0x2, P0 ;  /* 0x000000160e197211 */ /* 0x000fca00000f140f */
[----:B------:R-:W2:Y:S02]  /*bfa0*/  LDG.E R24, desc[UR36][R24.64] ;  /* 0x0000002418187981 */ /* 0x000ea4000c1e1900 */
[----:B--2---:R-:W-:-:S07]  /*bfb0*/  PRMT R29, R24, 0x5432, R24 ;  /* 0x00005432181d7816 */ /* 0x004fce0000000018 */
.L_x_2119:
[----:B------:R-:W-:Y:S05]  /*bfc0*/  BSYNC.RECONVERGENT B0 ;  /* 0x0000000000007941 */ /* 0x000fea0003800200 */
.L_x_2118:
[----:B------:R-:W-:Y:S01]  /*bfd0*/  ISETP.GE.U32.AND P0, PT, R11, R12, PT ;  /* 0x0000000c0b00720c */ /* 0x000fe20003f06070 */
[----:B------:R-:W-:-:S12]  /*bfe0*/  BSSY.RECONVERGENT B0, `(.L_x_2128) ;  /* 0x000002c000007945 */ /* 0x000fd80003800200 */
[----:B------:R-:W-:Y:S05]  /*bff0*/  @P0 BRA `(.L_x_2129) ;  /* 0x0000000000a80947 */ /* 0x000fea0003800000 */
[----:B------:R-:W-:Y:S02]  /*c000*/  HADD2.F32 R0, -RZ, R0.H0_H0 ;  /* 0x20000000ff007230 */ /* 0x000fe40000004100 */
[----:B------:R-:W-:Y:S02]  /*c010*/  HADD2.F32 R13, -RZ, R27.H0_H0 ;  /* 0x2000001bff0d7230 */ /* 0x000fe40000004100 */
[----:B------:R-:W-:Y:S02]  /*c020*/  HADD2.F32 R3, -RZ, R3.H0_H0 ;  /* 0x20000003ff037230 */ /* 0x000fe40000004100 */
[----:B------:R-:W-:Y:S02]  /*c030*/  HADD2.F32 R14, -RZ, R27.H1_H1 ;  /* 0x3000001bff0e7230 */ /* 0x000fe40000004100 */
[----:B------:R-:W-:Y:S01]  /*c040*/  FMUL.FTZ R0, R0, R13 ;  /* 0x0000000d00007220 */ /* 0x000fe20000410000 */
[----:B------:R-:W-:Y:S02]  /*c050*/  IADD3 R13, PT, PT, R11, R10, RZ ;  /* 0x0000000a0b0d7210 */ /* 0x000fe40007ffe0ff */
[----:B------:R-:W-:-:S02]  /*c060*/  FMUL.FTZ R3, R3, R14 ;  /* 0x0000000e03037220 */ /* 0x000fc40000410000 */
[----:B------:R-:W-:-:S03]  /*c070*/  ISETP.GE.U32.AND P0, PT, R13, R12, PT ;  /* 0x0000000c0d00720c */ /* 0x000fc60003f06070 */
[----:B------:R-:W-:-:S04]  /*c080*/  F2FP.F16.F32.PACK_AB R0, R3, R0 ;  /* 0x000000000300723e */ /* 0x000fc800000000ff */
[----:B------:R-:W-:-:S06]  /*c090*/  PRMT R3, R0, 0x7632, R3 ;  /* 0x0000763200037816 */ /* 0x000fcc0000000003 */
[----:B------:R-:W-:Y:S05]  /*c0a0*/  @P0 BRA `(.L_x_2129) ;  /* 0x00000000007c0947 */ /* 0x000fea0003800000 */
[----:B------:R-:W-:Y:S02]  /*c0b0*/  HADD2.F32 R4, -RZ, R4.H0_H0 ;  /* 0x20000004ff047230 */ /* 0x000fe40000004100 */
[--C-:B------:R-:W-:Y:S02]  /*c0c0*/  HADD2.F32 R11, -RZ, R28.reuse.H0_H0 ;  /* 0x2000001cff0b7230 */ /* 0x100fe40000004100 */
        /* <DEDUP_REMOVED lines=9> */
[----:B------:R-:W-:Y:S02]  /*c160*/  IMAD.IADD R11, R11, 0x1, R10 ;  /* 0x000000010b0b7824 */ /* 0x000fe400078e020a */
[----:B------:R-:W-:Y:S02]  /*c170*/  HADD2.F32 R10, -RZ, R7.H0_H0 ;  /* 0x20000007ff0a7230 */ /* 0x000fe40000004100 */
[----:B------:R-:W-:Y:S01]  /*c180*/  HADD2.F32 R6, -RZ, R6.H0_H0 ;  /* 0x20000006ff067230 */ /* 0x000fe20000004100 */
[----:B------:R-:W-:Y:S01]  /*c190*/  ISETP.GE.U32.AND P0, PT, R11, R12, PT ;  /* 0x0000000c0b00720c */ /* 0x000fe20003f06070 */
[--C-:B------:R-:W-:Y:S02]  /*c1a0*/  HADD2.F32 R7, -RZ, R30.reuse.H0_H0 ;  /* 0x2000001eff077230 */ /* 0x100fe40000004100 */
[----:B------:R-:W-:-:S03]  /*c1b0*/  HADD2.F32 R11, -RZ, R30.H1_H1 ;  /* 0x3000001eff0b7230 */ /* 0x000fc60000004100 */
[----:B------:R-:W-:Y:S02]  /*c1c0*/  FMUL.FTZ R6, R6, R7 ;  /* 0x0000000706067220 */ /* 0x000fe40000410000 */
[----:B------:R-:W-:-:S05]  /*c1d0*/  FMUL.FTZ R11, R10, R11 ;  /* 0x0000000b0a0b7220 */ /* 0x000fca0000410000 */
[--C-:B------:R-:W-:Y:S01]  /*c1e0*/  @!P0 HADD2.F32 R13, -RZ, R29.reuse.H1_H1 ;  /* 0x3000001dff0d8230 */ /* 0x100fe20000004100 */
[----:B------:R-:W-:Y:S01]  /*c1f0*/  F2FP.F16.F32.PACK_AB R6, R11, R6 ;  /* 0x000000060b06723e */ /* 0x000fe200000000ff */
[----:B------:R-:W-:Y:S02]  /*c200*/  @!P0 HADD2.F32 R29, -RZ, R29.H0_H0 ;  /* 0x2000001dff1d8230 */ /* 0x000fe40000004100 */
[----:B------:R-:W-:Y:S01]  /*c210*/  @!P0 HADD2.F32 R12, -RZ, R8.H0_H0 ;  /* 0x20000008ff0c8230 */ /* 0x000fe20000004100 */
[----:B------:R-:W-:Y:S01]  /*c220*/  PRMT R7, R6, 0x7632, R7 ;  /* 0x0000763206077816 */ /* 0x000fe20000000007 */
[----:B------:R-:W-:-:S03]  /*c230*/  @!P0 HADD2.F32 R14, -RZ, R9.H0_H0 ;  /* 0x20000009ff0e8230 */ /* 0x000fc60000004100 */
[----:B------:R-:W-:Y:S02]  /*c240*/  @!P0 FMUL.FTZ R12, R12, R13 ;  /* 0x0000000d0c0c8220 */ /* 0x000fe40000410000 */
[----:B------:R-:W-:-:S03]  /*c250*/  @!P0 FMUL.FTZ R14, R14, R29 ;  /* 0x0000001d0e0e8220 */ /* 0x000fc60000410000 */
[----:B------:R-:W-:Y:S02]  /*c260*/  @!P0 F2FP.F16.F32.PACK_AB R12, RZ, R12 ;  /* 0x0000000cff0c823e */ /* 0x000fe400000000ff */
[----:B------:R-:W-:Y:S02]  /*c270*/  @!P0 F2FP.F16.F32.PACK_AB R14, RZ, R14 ;  /* 0x0000000eff0e823e */ /* 0x000fe400000000ff */
[----:B------:R-:W-:Y:S02]  /*c280*/  @!P0 PRMT R8, R12, 0x7610, R8 ;  /* 0x000076100c088816 */ /* 0x000fe40000000008 */
[----:B------:R-:W-:-:S07]  /*c290*/  @!P0 PRMT R9, R14, 0x7610, R9 ;  /* 0x000076100e098816 */ /* 0x000fce0000000009 */
.L_x_2129:
[----:B------:R-:W-:Y:S05]  /*c2a0*/  BSYNC.RECONVERGENT B0 ;  /* 0x0000000000007941 */ /* 0x000fea0003800200 */
.L_x_2128:
        /* <DEDUP_REMOVED lines=22> */
[----:B------:R-:W-:-:S07]  /*c410*/  PRMT R16, R0, 0x7610, R16 ;  /* 0x0000761000107816 */ /* 0x000fce0000000010 */
.L_x_2080:
[----:B------:R-:W-:Y:S05]  /*c420*/  BSYNC.RECONVERGENT B6 ;  /* 0x0000000000067941 */ /* 0x000fea0003800200 */
.L_x_2079:
        /* <DEDUP_REMOVED lines=11> */
[----:B---3--:R-:W-:Y:S02]  /*c4e0*/  ISETP.GE.U32.AND P0, PT, R8, 0x2, PT ;  /* 0x000000020800780c */ /* 0x008fe40003f06070 */
[----:B------:R-:W-:-:S05]  /*c4f0*/  LEA R0, R0, R3, 0x2 ;  /* 0x0000000300007211 */ /* 0x000fca00078e10ff */
[----:B------:R1:W-:Y:S06]  /*c500*/  STS [R0], R5 ;  /* 0x0000000500007388 */ /* 0x0003ec0000000800 */
[----:B------:R-:W-:Y:S05]  /*c510*/  @!P0 BRA `(.L_x_2130) ;  /* 0x00000000006c8947 */ /* 0x000fea0003800000 */
[----:B------:R-:W-:-:S07]  /*c520*/  MOV R4, R8 ;  /* 0x0000000800047202 */ /* 0x000fce0000000f00 */
.L_x_2133:
        /* <DEDUP_REMOVED lines=9> */
[----:B------:R-:W-:Y:S02]  /*c5c0*/  IMAD R4, R5, R7, R18 ;  /* 0x0000000705047224 */ /* 0x000fe400078e0212 */
[----:B------:R-:W-:Y:S02]  /*c5d0*/  HADD2.F32 R16, -RZ, R16.H0_H0 ;  /* 0x20000010ff107230 */ /* 0x000fe40000004100 */
[----:B------:R-:W-:Y:S01]  /*c5e0*/  HADD2.F32 R17, -RZ, R17.H0_H0 ;  /* 0x20000011ff117230 */ /* 0x000fe20000004100 */
[----:B------:R-:W-:-:S06]  /*c5f0*/  LEA R4, R4, R3, 0x2 ;  /* 0x0000000304047211 */ /* 0x000fcc00078e10ff */
[----:B------:R-:W1:Y:S02]  /*c600*/  LDS R4, [R4] ;  /* 0x0000000004047984 */ /* 0x000e640000000800 */
[--C-:B-1----:R-:W-:Y:S02]  /*c610*/  HADD2.F32 R5, -RZ, R4.reuse.H0_H0 ;  /* 0x20000004ff057230 */ /* 0x102fe40000004100 */
[----:B------:R-:W-:-:S03]  /*c620*/  HADD2.F32 R6, -RZ, R4.H1_H1 ;  /* 0x30000004ff067230 */ /* 0x000fc60000004100 */
[----:B------:R-:W-:Y:S02]  /*c630*/  FMUL.FTZ R5, R16, R5 ;  /* 0x0000000510057220 */ /* 0x000fe40000410000 */
[----:B------:R-:W-:-:S05]  /*c640*/  FMUL.FTZ R6, R17, R6 ;  /* 0x0000000611067220 */ /* 0x000fca0000410000 */
[----:B------:R-:W-:-:S04]  /*c650*/  F2FP.F16.F32.PACK_AB R5, R6, R5 ;  /* 0x000000050605723e */ /* 0x000fc800000000ff */
[C---:B------:R-:W-:Y:S02]  /*c660*/  PRMT R17, R5.reuse, 0x7632, R17 ;  /* 0x0000763205117816 */ /* 0x040fe40000000011 */
[----:B------:R-:W-:-:S04]  /*c670*/  PRMT R16, R5, 0x7610, R16 ;  /* 0x0000761005107816 */ /* 0x000fc80000000010 */
[----:B------:R-:W-:-:S05]  /*c680*/  PRMT R5, R16, 0x5410, R17 ;  /* 0x0000541010057816 */ /* 0x000fca0000000011 */
[----:B------:R1:W-:Y:S02]  /*c690*/  STS [R0], R5 ;  /* 0x0000000500007388 */ /* 0x0003e40000000800 */
.L_x_2132:
[----:B------:R-:W-:Y:S05]  /*c6a0*/  BSYNC.RECONVERGENT B0 ;  /* 0x0000000000007941 */ /* 0x000fea0003800200 */
.L_x_2131:
[----:B------:R-:W-:Y:S01]  /*c6b0*/  MOV R4, R10 ;  /* 0x0000000a00047202 */ /* 0x000fe20000000f00 */
[----:B------:R-:W-:Y:S06]  /*c6c0*/  @P1 BRA `(.L_x_2133) ;  /* 0xfffffffc00981947 */ /* 0x000fec000383ffff */
.L_x_2130:
        /* <DEDUP_REMOVED lines=15> */
[----:B------:R-:W-:-:S04]  /*c7c0*/  IMAD.MOV.U32 R0, RZ, RZ, 0x20 ;  /* 0x00000020ff007424 */ /* 0x000fc800078e00ff */
[----:B------:R1:W-:Y:S01]  /*c7d0*/  STS [R3], R4 ;  /* 0x0000000403007388 */ /* 0x0003e20000000800 */
[----:B------:R-:W-:Y:S05]  /*c7e0*/  @!P0 BRA `(.L_x_2135) ;  /* 0x0000000000688947 */ /* 0x000fea0003800000 */
[----:B-1----:R-:W-:-:S07]  /*c7f0*/  MOV R4, R8 ;  /* 0x0000000800047202 */ /* 0x002fce0000000f00 */
.L_x_2138:
        /* <DEDUP_REMOVED lines=10> */
[----:B------:R-:W-:Y:S02]  /*c8a0*/  HADD2.F32 R16, -RZ, R16.H0_H0 ;  /* 0x20000010ff107230 */ /* 0x000fe40000004100 */
[----:B------:R-:W-:-:S03]  /*c8b0*/  HADD2.F32 R17, -RZ, R17.H0_H0 ;  /* 0x20000011ff117230 */ /* 0x000fc60000004100 */
        /* <DEDUP_REMOVED lines=10> */
.L_x_2137:
[----:B------:R-:W-:Y:S05]  /*c960*/  BSYNC.RECONVERGENT B0 ;  /* 0x0000000000007941 */ /* 0x000fea0003800200 */
.L_x_2136:
[----:B-1----:R-:W-:Y:S01]  /*c970*/  IMAD.MOV.U32 R4, RZ, RZ, R7 ;  /* 0x000000ffff047224 */ /* 0x002fe200078e0007 */
[----:B------:R-:W-:Y:S06]  /*c980*/  @P1 BRA `(.L_x_2138) ;  /* 0xfffffffc009c1947 */ /* 0x000fec000383ffff */
.L_x_2135:
[----:B------:R-:W-:Y:S01]  /*c990*/  ISETP.GE.U32.AND P0, PT, R0, 0x2, PT ;  /* 0x000000020000780c */ /* 0x000fe20003f06070 */
[----:B------:R-:W-:Y:S05]  /*c9a0*/  WARPSYNC.ALL ;  /* 0x0000000000007948 */ /* 0x000fea0003800000 */
[----:B------:R-:W-:Y:S07]  /*c9b0*/  BAR.SYNC.DEFER_BLOCKING 0x0 ;  /* 0x0000000000007b1d */ /* 0x000fee0000010000 */
[----:B------:R-:W-:Y:S05]  /*c9c0*/  @!P0 BRA `(.L_x_2134) ;  /* 0x0000000000488947 */ /* 0x000fea0003800000 */
[----:B-1----:R-:W-:-:S07]  /*c9d0*/  HFMA2 R3, -RZ, RZ, 0, 5.9604644775390625e-08 ;  /* 0x00000001ff037431 */ /* 0x002fce00000001ff */
.L_x_2139:
[----:B------:R-:W-:Y:S01]  /*c9e0*/  LOP3.LUT R4, R16, 0xffff, RZ, 0xc0, !PT ;  /* 0x0000ffff10047812 */ /* 0x000fe200078ec0ff */
[----:B------:R-:W-:Y:S01]  /*c9f0*/  HADD2.F32 R16, -RZ, R16.H0_H0 ;  /* 0x20000010ff107230 */ /* 0x000fe20000004100 */
[----:B------:R-:W-:Y:S01]  /*ca00*/  LOP3.LUT R6, R17, 0xffff, RZ, 0xc0, !PT ;  /* 0x0000ffff11067812 */ /* 0x000fe200078ec0ff */
[----:B------:R-:W-:-:S03]  /*ca10*/  HADD2.F32 R17, -RZ, R17.H0_H0 ;  /* 0x20000011ff117230 */ /* 0x000fc60000004100 */
[----:B------:R-:W1:Y:S04]  /*ca20*/  SHFL.DOWN PT, R4, R4, R3, 0x1f ;  /* 0x08001f0304047589 */ /* 0x000e6800000e0000 */
[----:B------:R2:W3:Y:S02]  /*ca30*/  SHFL.DOWN PT, R6, R6, R3, 0x1f ;  /* 0x08001f0306067589 */ /* 0x0004e400000e0000 */
[----:B--2---:R-:W-:-:S04]  /*ca40*/  SHF.L.U32 R3, R3, 0x1, RZ ;  /* 0x0000000103037819 */ /* 0x004fc800000006ff */
[----:B------:R-:W-:Y:S01]  /*ca50*/  ISETP.GE.AND P0, PT, R3, R0, PT ;  /* 0x000000000300720c */ /* 0x000fe20003f06270 */
[----:B-1----:R-:W-:Y:S02]  /*ca60*/  HADD2.F32 R5, -RZ, R4.H0_H0 ;  /* 0x20000004ff057230 */ /* 0x002fe40000004100 */
[----:B---3--:R-:W-:-:S03]  /*ca70*/  HADD2.F32 R8, -RZ, R6.H0_H0 ;  /* 0x20000006ff087230 */ /* 0x008fc60000004100 */
[----:B------:R-:W-:Y:S02]  /*ca80*/  FMUL.FTZ R5, R16, R5 ;  /* 0x0000000510057220 */ /* 0x000fe40000410000 */
[----:B------:R-:W-:-:S03]  /*ca90*/  FMUL.FTZ R8, R17, R8 ;  /* 0x0000000811087220 */ /* 0x000fc60000410000 */
[----:B------:R-:W-:Y:S02]  /*caa0*/  F2FP.F16.F32.PACK_AB R5, RZ, R5 ;  /* 0x00000005ff05723e */ /* 0x000fe400000000ff */
[----:B------:R-:W-:Y:S02]  /*cab0*/  F2FP.F16.F32.PACK_AB R8, RZ, R8 ;  /* 0x00000008ff08723e */ /* 0x000fe400000000ff */
[----:B------:R-:W-:Y:S02]  /*cac0*/  PRMT R16, R5, 0x7610, R16 ;  /* 0x0000761005107816 */ /* 0x000fe40000000010 */
[----:B------:R-:W-:Y:S01]  /*cad0*/  PRMT R17, R8, 0x7610, R17 ;  /* 0x0000761008117816 */ /* 0x000fe20000000011 */
[----:B------:R-:W-:Y:S06]  /*cae0*/  @!P0 BRA `(.L_x_2139) ;  /* 0xfffffffc00bc8947 */ /* 0x000fec000383ffff */
.L_x_2134:
        /* <DEDUP_REMOVED lines=287> */
.L_x_2140:
        /* <DEDUP_REMOVED lines=272> */
[----:B------:R-:W-:-:S04]  /*ede0*/  SHF.R.U32.HI R0, RZ, UR7, R0 ;  /* 0x00000007ff007c19 */ /* 0x000fc80008011600 */
[----:B------:R-:W-:-:S05]  /*edf0*/  IADD3 R3, PT, PT, -R0, RZ, RZ ;  /* 0x000000ff00037210 */ /* 0x000fca0007ffe1ff */
[----:B--2---:R-:W-:-:S04]  /*ee00*/  IMAD R5, R3, UR8, R5 ;  /* 0x0000000803057c24 */ /* 0x004fc8000f8e0205 */
[----:B---3--:R-:W-:-:S07]  /*ee10*/  IMAD R22, R5, UR9, R22 ;  /* 0x0000000905167c24 */ /* 0x008fce000f8e0216 */
.L_x_2141:
        /* <DEDUP_REMOVED lines=13> */
[----:B------:R-:W-:Y:S01]  /*eef0*/  HFMA2 R8, -RZ, RZ, 0, 0 ;  /* 0x00000000ff087431 */ /* 0x000fe200000001ff */
[----:B------:R-:W-:Y:S01]  /*ef00*/  MOV R9, R7 ;  /* 0x0000000700097202 */ /* 0x000fe20000000f00 */
        /* <DEDUP_REMOVED lines=271> */
.L_x_2143:
[----:B------:R-:W-:Y:S01]  /*10000*/  IMAD.MOV.U32 R22, RZ, RZ, RZ ;  /* 0x000000ffff167224 */ /* 0x000fe200078e00ff */
[----:B------:R-:W-:Y:S06]  /*10010*/  BRA.U !UP0, `(.L_x_2144) ;  /* 0x0000001108487547 */ /* 0x000fec000b800000 */
[----:B------:R-:W1:Y:S01]  /*10020*/  LDCU.64 UR6, c[0x0][0x560] ;  /* 0x0000ac00ff0677ac */ /* 0x000e620008000a00 */
[----:B------:R-:W-:Y:S01]  /*10030*/  HFMA2 R8, -RZ, RZ, 0, 0 ;  /* 0x00000000ff087431 */ /* 0x000fe200000001ff */
[----:B------:R-:W-:Y:S01]  /*10040*/  IADD3 R9, PT, PT, R7, 0x1, RZ ;  /* 0x0000000107097810 */ /* 0x000fe20007ffe0ff */
        /* <DEDUP_REMOVED lines=271> */
.L_x_2144:
        /* <DEDUP_REMOVED lines=24> */
.L_x_2146:
[----:B------:R-:W-:Y:S05]  /*112c0*/  BSYNC.RECONVERGENT B0 ;  /* 0x0000000000007941 */ /* 0x000fea0003800200 */
.L_x_2145:
        /* <DEDUP_REMOVED lines=31> */
[----:B-1----:R-:W-:-:S05]  /*114c0*/  IMAD.IADD R0, R0, 0x1, R9 ;  /* 0x0000000100007824 */ /* 0x002fca00078e0209 */
[----:B------:R-:W-:-:S04]  /*114d0*/  ISETP.NE.AND P1, PT, R0, UR4, PT ;  /* 0x0000000400007c0c */ /* 0x000fc8000bf25270 */
[----:B------:R-:W-:-:S05]  /*114e0*/  SEL R0, RZ, 0x1, P1 ;  /* 0x00000001ff007807 */ /* 0x000fca0000800000 */
[----:B------:R2:W-:Y:S04]  /*114f0*/  STS.U8 [UR5], R0 ;  /* 0x00000000ff007988 */ /* 0x0005e80008000005 */
.L_x_2148:
[----:B------:R-:W-:Y:S05]  /*11500*/  BSYNC.RECONVERGENT B0 ;  /* 0x0000000000007941 */ /* 0x000fea0003800200 */
.L_x_2147:
        /* <DEDUP_REMOVED lines=23> */
[----:B------:R-:W-:Y:S01]  /*11680*/  MOV R25, UR9 ;  /* 0x0000000900197c02 */ /* 0x000fe20008000f00 */
        /* <DEDUP_REMOVED lines=11> */
.L_x_2153:
[----:B------:R-:W-:-:S04]  /*11740*/  IMAD.IADD R9, R19, 0x1, R0 ;  /* 0x0000000113097824 */ /* 0x000fc800078e0200 */
[----:B---3--:R-:W-:-:S05]  /*11750*/  IMAD.WIDE.U32 R8, R9, 0x4, R6 ;  /* 0x0000000409087825 */ /* 0x008fca00078e0006 */
[----:B------:R-:W2:Y:S04]  /*11760*/  LDG.E.U16 R10, desc[UR36][R8.64] ;  /* 0x00000024080a7981 */ /* 0x000ea8000c1e1500 */
[----:B------:R-:W3:Y:S01]  /*11770*/  LDG.E.U16 R11, desc[UR36][R8.64+0x2] ;  /* 0x00000224080b7981 */ /* 0x000ee2000c1e1500 */
[----:B------:R-:W-:Y:S01]  /*11780*/  IADD3 R0, PT, PT, R3, R0, RZ ;  /* 0x0000000003007210 */ /* 0x000fe20007ffe0ff */
[----:B------:R-:W-:Y:S02]  /*11790*/  HADD2.F32 R2, -RZ, R2.H0_H0 ;  /* 0x20000002ff027230 */ /* 0x000fe40000004100 */
[----:B------:R-:W-:Y:S01]  /*117a0*/  HADD2.F32 R25, -RZ, R25.H0_H0 ;  /* 0x20000019ff197230 */ /* 0x000fe20000004100 */
[----:B------:R-:W-:Y:S01]  /*117b0*/  ISETP.GE.U32.AND P1, PT, R0, UR8, PT ;  /* 0x0000000800007c0c */ /* 0x000fe2000bf26070 */
[----:B--2---:R-:W-:-:S02]  /*117c0*/  HADD2.F32 R13, -RZ, R10.H0_H0 ;  /* 0x2000000aff0d7230 */ /* 0x004fc40000004100 */
[----:B---3--:R-:W-:-:S03]  /*117d0*/  HADD2.F32 R10, -RZ, R11.H0_H0 ;  /* 0x2000000bff0a7230 */ /* 0x008fc60000004100 */
[----:B------:R-:W-:Y:S02]  /*117e0*/  FMUL.FTZ R2, R2, R13 ;  /* 0x0000000d02027220 */ /* 0x000fe40000410000 */
[----:B------:R-:W-:-:S05]  /*117f0*/  FMUL.FTZ R25, R25, R10 ;  /* 0x0000000a19197220 */ /* 0x000fca0000410000 */
[----:B------:R-:W-:-:S04]  /*11800*/  F2FP.F16.F32.PACK_AB R2, R25, R2 ;  /* 0x000000021902723e */ /* 0x000fc800000000ff */
[----:B------:R-:W-:Y:S01]  /*11810*/  PRMT R25, R2, 0x7632, R25 ;  /* 0x0000763202197816 */ /* 0x000fe20000000019 */
[----:B------:R-:W-:Y:S06]  /*11820*/  @!P1 BRA `(.L_x_2153) ;  /* 0xfffffffc00c49947 */ /* 0x000fec000383ffff */
[----:B------:R-:W-:Y:S05]  /*11830*/  BSYNC.RECONVERGENT B1 ;  /* 0x0000000000017941 */ /* 0x000fea0003800200 */
.L_x_2152:
[----:B------:R-:W-:Y:S05]  /*11840*/  BRA `(.L_x_2151) ;  /* 0x0000000000707947 */ /* 0x000fea0003800000 */
.L_x_2150:
[----:B------:R-:W1:Y:S01]  /*11850*/  LDCU UR7, c[0x0][0x398] ;  /* 0x00007300ff0777ac */ /* 0x000e620008000800 */
[----:B------:R-:W-:Y:S02]  /*11860*/  MOV R25, UR9 ;  /* 0x0000000900197c02 */ /* 0x000fe40008000f00 */
[----:B-1----:R-:W-:-:S13]  /*11870*/  ISETP.GE.U32.AND P1, PT, R23, UR7, PT ;  /* 0x0000000717007c0c */ /* 0x002fda000bf26070 */
[----:B------:R-:W-:Y:S05]  /*11880*/  @P1 BRA `(.L_x_2151) ;  /* 0x0000000000601947 */ /* 0x000fea0003800000 */
[----:B------:R-:W1:Y:S01]  /*11890*/  LDCU UR5, c[0x0][0x374] ;  /* 0x00006e80ff0577ac */ /* 0x000e620008000800 */
[----:B------:R-:W2:Y:S01]  /*118a0*/  LDC R11, c[0x0][0x360] ;  /* 0x0000d800ff0b7b82 */ /* 0x000ea20000000800 */
[----:B------:R-:W-:Y:S01]  /*118b0*/  MOV R25, UR9 ;  /* 0x0000000900197c02 */ /* 0x000fe20008000f00 */
[----:B------:R-:W-:-:S06]  /*118c0*/  IMAD.MOV.U32 R0, RZ, RZ, R23 ;  /* 0x000000ffff007224 */ /* 0x000fcc00078e0017 */
[----:B------:R-:W3:Y:S08]  /*118d0*/  LDC.64 R6, c[0x0][0x770] ;  /* 0x0001dc00ff067b82 */ /* 0x000ef00000000a00 */
[----:B------:R-:W4:Y:S01]  /*118e0*/  LDC R13, c[0x0][0x364] ;  /* 0x0000d900ff0d7b82 */ /* 0x000f220000000800 */
[----:B-1----:R-:W-:-:S07]  /*118f0*/  IMAD R19, R19, UR5, RZ ;  /* 0x0000000513137c24 */ /* 0x002fce000f8e02ff */
.L_x_2154:
[----:B------:R-:W-:-:S05]  /*11900*/  IADD3 R9, PT, PT, R19, R0, RZ ;  /* 0x0000000013097210 */ /* 0x000fca0007ffe0ff */
[----:B--2---:R-:W-:-:S04]  /*11910*/  IMAD R9, R9, R11, R18 ;  /* 0x0000000b09097224 */ /* 0x004fc800078e0212 */
[----:B---3--:R-:W-:-:S05]  /*11920*/  IMAD.WIDE.U32 R8, R9, 0x4, R6 ;  /* 0x0000000409087825 */ /* 0x008fca00078e0006 */
[----:B------:R-:W2:Y:S04]  /*11930*/  LDG.E.U16 R3, desc[UR36][R8.64] ;  /* 0x0000002408037981 */ /* 0x000ea8000c1e1500 */
[----:B------:R-:W3:Y:S01]  /*11940*/  LDG.E.U16 R10, desc[UR36][R8.64+0x2] ;  /* 0x00000224080a7981 */ /* 0x000ee2000c1e1500 */
[----:B----4-:R-:W-:Y:S01]  /*11950*/  IADD3 R0, PT, PT, R13, R0, RZ ;  /* 0x000000000d007210 */ /* 0x010fe20007ffe0ff */
        /* <DEDUP_REMOVED lines=8> */
[C---:B------:R-:W-:Y:S02]  /*119e0*/  PRMT R25, R3.reuse, 0x7632, R25 ;  /* 0x0000763203197816 */ /* 0x040fe40000000019 */
[----:B------:R-:W-:Y:S01]  /*119f0*/  PRMT R2, R3, 0x7610, R2 ;  /* 0x0000761003027816 */ /* 0x000fe20000000002 */
[----:B------:R-:W-:Y:S06]  /*11a00*/  @!P1 BRA `(.L_x_2154) ;  /* 0xfffffffc00bc9947 */ /* 0x000fec000383ffff */
.L_x_2151:
[----:B------:R-:W-:Y:S05]  /*11a10*/  BSYNC.RECONVERGENT B0 ;  /* 0x0000000000007941 */ /* 0x000fea0003800200 */
.L_x_2149:
        /* <DEDUP_REMOVED lines=11> */
.L_x_2158:
[----:B------:R-:W-:Y:S01]  /*11ad0*/  USHF.R.U32.HI UR7, URZ, 0x1, UR4 ;  /* 0x00000001ff077899 */ /* 0x000fe20008011604 */
[----:B------:R-:W-:Y:S05]  /*11ae0*/  BAR.SYNC.DEFER_BLOCKING 0x0 ;  /* 0x0000000000007b1d */ /* 0x000fea0000010000 */
[----:B-1----:R-:W-:Y:S01]  /*11af0*/  IADD3 R3, PT, PT, R23, UR7, RZ ;  /* 0x0000000717037c10 */ /* 0x002fe2000fffe0ff */
[----:B------:R-:W-:Y:S03]  /*11b00*/  BSSY.RECONVERGENT B0, `(.L_x_2156) ;  /* 0x0000011000007945 */ /* 0x000fe60003800200 */
[----:B------:R-:W-:-:S04]  /*11b10*/  ISETP.GE.U32.AND P1, PT, R3, UR6, PT ;  /* 0x0000000603007c0c */ /* 0x000fc8000bf26070 */
[----:B------:R-:W-:-:S13]  /*11b20*/  ISETP.GE.U32.OR P1, PT, R23, UR7, P1 ;  /* 0x0000000717007c0c */ /* 0x000fda0008f26470 */
[----:B------:R-:W-:Y:S05]  /*11b30*/  @P1 BRA `(.L_x_2157) ;  /* 0x0000000000341947 */ /* 0x000fea0003800000 */
[----:B------:R-:W-:Y:S02]  /*11b40*/  IMAD R3, R3, UR5, R18 ;  /* 0x0000000503037c24 */ /* 0x000fe4000f8e0212 */
[----:B------:R-:W-:Y:S02]  /*11b50*/  HADD2.F32 R2, -RZ, R2.H0_H0 ;  /* 0x20000002ff027230 */ /* 0x000fe40000004100 */
[----:B------:R-:W-:Y:S01]  /*11b60*/  HADD2.F32 R25, -RZ, R25.H0_H0 ;  /* 0x20000019ff197230 */ /* 0x000fe20000004100 */
[----:B------:R-:W-:-:S06]  /*11b70*/  LEA R3, R3, UR8, 0x2 ;  /* 0x0000000803037c11 */ /* 0x000fcc000f8e10ff */
[----:B------:R-:W1:Y:S02]  /*11b80*/  LDS R3, [R3] ;  /* 0x0000000003037984 */ /* 0x000e640000000800 */
[--C-:B-1----:R-:W-:Y:S02]  /*11b90*/  HADD2.F32 R7, -RZ, R3.reuse.H0_H0 ;  /* 0x20000003ff077230 */ /* 0x102fe40000004100 */
[----:B------:R-:W-:-:S03]  /*11ba0*/  HADD2.F32 R6, -RZ, R3.H1_H1 ;  /* 0x30000003ff067230 */ /* 0x000fc60000004100 */
[----:B------:R-:W-:Y:S02]  /*11bb0*/  FMUL.FTZ R2, R2, R7 ;  /* 0x0000000702027220 */ /* 0x000fe40000410000 */
[----:B------:R-:W-:-:S05]  /*11bc0*/  FMUL.FTZ R25, R25, R6 ;  /* 0x0000000619197220 */ /* 0x000fca0000410000 */
[----:B------:R-:W-:-:S04]  /*11bd0*/  F2FP.F16.F32.PACK_AB R2, R25, R2 ;  /* 0x000000021902723e */ /* 0x000fc800000000ff */
[----:B------:R-:W-:-:S04]  /*11be0*/  PRMT R25, R2, 0x7632, R25 ;  /* 0x0000763202197816 */ /* 0x000fc80000000019 */
[----:B------:R-:W-:-:S05]  /*11bf0*/  PRMT R3, R2, 0x5410, R25 ;  /* 0x0000541002037816 */ /* 0x000fca0000000019 */
[----:B------:R1:W-:Y:S02]  /*11c00*/  STS [R0], R3 ;  /* 0x0000000300007388 */ /* 0x0003e40000000800 */
.L_x_2157:
[----:B------:R-:W-:Y:S05]  /*11c10*/  BSYNC.RECONVERGENT B0 ;  /* 0x0000000000007941 */ /* 0x000fea0003800200 */
.L_x_2156:
[----:B------:R-:W-:-:S03]  /*11c20*/  UISETP.GT.U32.AND UP0, UPT, UR4, 0x3, UPT ;  /* 0x000000030400788c */ /* 0x000fc6000bf04070 */
[----:B------:R-:W-:-:S06]  /*11c30*/  UMOV UR4, UR7 ;  /* 0x0000000700047c82 */ /* 0x000fcc0008000000 */
[----:B------:R-:W-:Y:S05]  /*11c40*/  BRA.U UP0, `(.L_x_2158) ;  /* 0xfffffffd00a07547 */ /* 0x000fea000b83ffff */
.L_x_2155:
        /* <DEDUP_REMOVED lines=11> */
[----:B--2---:R-:W-:-:S07]  /*11d00*/  IMAD.U32 R3, RZ, RZ, UR5 ;  /* 0x00000005ff037e24 */ /* 0x004fce000f8e00ff */
.L_x_2163:
        /* <DEDUP_REMOVED lines=20> */
.L_x_2162:
[----:B------:R-:W-:Y:S05]  /*11e50*/  BSYNC.RECONVERGENT B0 ;  /* 0x0000000000007941 */ /* 0x000fea0003800200 */
.L_x_2161:
[----:B-1----:R-:W-:Y:S01]  /*11e60*/  MOV R3, R9 ;  /* 0x0000000900037202 */ /* 0x002fe20000000f00 */
[----:B------:R-:W-:Y:S06]  /*11e70*/  @P2 BRA `(.L_x_2163) ;  /* 0xfffffffc00a42947 */ /* 0x000fec000383ffff */
.L_x_2160:
[----:B------:R-:W-:Y:S01]  /*11e80*/  BAR.SYNC.DEFER_BLOCKING 0x0 ;  /* 0x0000000000007b1d */ /* 0x000fe20000010000 */
[----:B------:R-:W-:-:S09]  /*11e90*/  UISETP.GE.U32.AND UP0, UPT, UR4, 0x2, UPT ;  /* 0x000000020400788c */ /* 0x000fd2000bf06070 */
[----:B------:R-:W-:Y:S05]  /*11ea0*/  BRA.U !UP0, `(.L_x_2159) ;  /* 0x0000000108447547 */ /* 0x000fea000b800000 */
[----:B-12---:R-:W-:-:S07]  /*11eb0*/  IMAD.MOV.U32 R0, RZ, RZ, 0x1 ;  /* 0x00000001ff007424 */ /* 0x006fce00078e00ff */
.L_x_2164:
[----:B------:R-:W-:Y:S01]  /*11ec0*/  LOP3.LUT R7, R25, 0xffff, RZ, 0xc0, !PT ;  /* 0x0000ffff19077812 */ /* 0x000fe200078ec0ff */
[----:B------:R-:W-:Y:S01]  /*11ed0*/  HADD2.F32 R25, -RZ, R25.H0_H0 ;  /* 0x20000019ff197230 */ /* 0x000fe20000004100 */
[----:B------:R-:W-:Y:S01]  /*11ee0*/  LOP3.LUT R3, R2, 0xffff, RZ, 0xc0, !PT ;  /* 0x0000ffff02037812 */ /* 0x000fe200078ec0ff */
[----:B------:R-:W-:-:S03]  /*11ef0*/  HADD2.F32 R9, -RZ, R2.H0_H0 ;  /* 0x20000002ff097230 */ /* 0x000fc60000004100 */
[----:B------:R-:W1:Y:S04]  /*11f00*/  SHFL.DOWN PT, R7, R7, R0, 0x1f ;  /* 0x08001f0007077589 */ /* 0x000e6800000e0000 */
[----:B------:R2:W3:Y:S02]  /*11f10*/  SHFL.DOWN PT, R3, R3, R0, 0x1f ;  /* 0x08001f0003037589 */ /* 0x0004e400000e0000 */
[----:B--2---:R-:W-:-:S04]  /*11f20*/  SHF.L.U32 R0, R0, 0x1, RZ ;  /* 0x0000000100007819 */ /* 0x004fc800000006ff */
[----:B------:R-:W-:Y:S01]  /*11f30*/  ISETP.GE.AND P1, PT, R0, UR4, PT ;  /* 0x0000000400007c0c */ /* 0x000fe2000bf26270 */
[----:B-1----:R-:W-:Y:S02]  /*11f40*/  HADD2.F32 R6, -RZ, R7.H0_H0 ;  /* 0x20000007ff067230 */ /* 0x002fe40000004100 */
[----:B---3--:R-:W-:-:S03]  /*11f50*/  HADD2.F32 R2, -RZ, R3.H0_H0 ;  /* 0x20000003ff027230 */ /* 0x008fc60000004100 */
[----:B------:R-:W-:Y:S02]  /*11f60*/  FMUL.FTZ R6, R25, R6 ;  /* 0x0000000619067220 */ /* 0x000fe40000410000 */
[----:B------:R-:W-:-:S03]  /*11f70*/  FMUL.FTZ R2, R9, R2 ;  /* 0x0000000209027220 */ /* 0x000fc60000410000 */
[----:B------:R-:W-:Y:S02]  /*11f80*/  F2FP.F16.F32.PACK_AB R6, RZ, R6 ;  /* 0x00000006ff06723e */ /* 0x000fe400000000ff */
[----:B------:R-:W-:Y:S02]  /*11f90*/  F2FP.F16.F32.PACK_AB R2, RZ, R2 ;  /* 0x00000002ff02723e */ /* 0x000fe400000000ff */
[----:B------:R-:W-:Y:S01]  /*11fa0*/  PRMT R25, R6, 0x7610, R25 ;  /* 0x0000761006197816 */ /* 0x000fe20000000019 */
[----:B------:R-:W-:Y:S06]  /*11fb0*/  @!P1 BRA `(.L_x_2164) ;  /* 0xfffffffc00c09947 */ /* 0x000fec000383ffff */
.L_x_2159:
        /* <DEDUP_REMOVED lines=9> */
[----:B------:R-:W-:Y:S02]  /*12050*/  IADD3 R4, P1, PT, R22, UR4, RZ ;  /* 0x0000000416047c10 */ /* 0x000fe4000ff3e0ff */
[----:B------:R-:W-:Y:S02]  /*12060*/  IADD3.X R7, PT, PT, RZ, UR5, RZ, P2, !PT ;  /* 0x00000005ff077c10 */ /* 0x000fe400097fe4ff */
[----:B------:R-:W-:-:S05]  /*12070*/  IADD3.X R5, PT, PT, RZ, UR5, RZ, P1, !PT ;  /* 0x00000005ff057c10 */ /* 0x000fca0008ffe4ff */
[----:B-12---:R-:W2:Y:S04]  /*12080*/  @P0 LDG.E.U16 R0, desc[UR36][R6.64] ;  /* 0x0000002406000981 */ /* 0x006ea8000c1e1500 */
[----:B------:R-:W3:Y:S01]  /*12090*/  @P0 LDG.E.U16 R3, desc[UR36][R4.64] ;  /* 0x0000002404030981 */ /* 0x000ee2000c1e1500 */
[----:B------:R-:W1:Y:S01]  /*120a0*/  LDCU.U8 UR4, c[0x0][0x789] ;  /* 0x0000f120ff0477ac */ /* 0x000e620008000000 */
[----:B------:R-:W-:Y:S02]  /*120b0*/  @P0 HADD2.F32 R9, -RZ, R2.H0_H0 ;  /* 0x20000002ff090230 */ /* 0x000fe40000004100 */
[----:B------:R-:W-:Y:S01]  /*120c0*/  @P0 HADD2.F32 R8, -RZ, R25.H0_H0 ;  /* 0x20000019ff080230 */ /* 0x000fe20000004100 */
[----:B-1----:R-:W-:Y:S01]  /*120d0*/  ISETP.NE.AND P1, PT, RZ, UR4, PT ;  /* 0x00000004ff007c0c */ /* 0x002fe2000bf25270 */
[----:B--2---:R-:W-:-:S02]  /*120e0*/  @P0 HADD2.F32 R0, -RZ, R0.H0_H0 ;  /* 0x20000000ff000230 */ /* 0x004fc40000004100 */
[----:B---3--:R-:W-:-:S03]  /*120f0*/  @P0 HADD2.F32 R3, -RZ, R3.H0_H0 ;  /* 0x20000003ff030230 */ /* 0x008fc60000004100 */
[----:B------:R-:W-:Y:S02]  /*12100*/  @P0 FMUL.FTZ R0, R9, R0 ;  /* 0x0000000009000220 */ /* 0x000fe40000410000 */
[----:B------:R-:W-:-:S03]  /*12110*/  @P0 FMUL.FTZ R3, R8, R3 ;  /* 0x0000000308030220 */ /* 0x000fc60000410000 */
[----:B------:R-:W-:Y:S02]  /*12120*/  @P0 F2FP.F16.F32.PACK_AB R0, RZ, R0 ;  /* 0x00000000ff00023e */ /* 0x000fe400000000ff */
[----:B------:R-:W-:Y:S02]  /*12130*/  @P0 F2FP.F16.F32.PACK_AB R3, RZ, R3 ;  /* 0x00000003ff03023e */ /* 0x000fe400000000ff */
        /* <DEDUP_REMOVED lines=10> */
[----:B------:R-:W-:Y:S01]  /*121e0*/  HFMA2 R8, -RZ, RZ, 0, 4.4763088226318359375e-05 ;  /* 0x000002efff087431 */ /* 0x000fe200000001ff */
[----:B------:R-:W-:Y:S01]  /*121f0*/  MOV R12, 0x1 ;  /* 0x00000001000c7802 */ /* 0x000fe20000000f00 */
[----:B------:R2:W3:Y:S01]  /*12200*/  LDC.64 R14, c[0x4][R16] ;  /* 0x01000000100e7b82 */ /* 0x0004e20000000a00 */
[----:B------:R-:W4:Y:S01]  /*12210*/  LDCU.64 UR8, c[0x4][0x640] ;  /* 0x0100c800ff0877ac */ /* 0x000f220008000a00 */
[----:B------:R-:W-:Y:S01]  /*12220*/  IMAD.MOV.U32 R13, RZ, RZ, RZ ;  /* 0x000000ffff0d7224 */ /* 0x000fe200078e00ff */
[----:B------:R-:W5:Y:S01]  /*12230*/  LDCU.64 UR6, c[0x4][0x470] ;  /* 0x01008e00ff0677ac */ /* 0x000f620008000a00 */
[----:B-1----:R-:W-:Y:S01]  /*12240*/  IMAD.U32 R4, RZ, RZ, UR4 ;  /* 0x00000004ff047e24 */ /* 0x002fe2000f8e00ff */
[----:B------:R-:W-:Y:S02]  /*12250*/  MOV R5, UR5 ;  /* 0x0000000500057c02 */ /* 0x000fe40008000f00 */
[----:B----4-:R-:W-:-:S02]  /*12260*/  MOV R6, UR8 ;  /* 0x0000000800067c02 */ /* 0x010fc40008000f00 */
[----:B------:R-:W-:Y:S01]  /*12270*/  MOV R7, UR9 ;  /* 0x0000000900077c02 */ /* 0x000fe20008000f00 */
[----:B-----5:R-:W-:Y:S01]  /*12280*/  IMAD.U32 R10, RZ, RZ, UR6 ;  /* 0x00000006ff0a7e24 */ /* 0x020fe2000f8e00ff */
[----:B--2---:R-:W-:-:S07]  /*12290*/  MOV R11, UR7 ;  /* 0x00000007000b7c02 */ /* 0x004fce0008000f00 */
[----:B------:R-:W-:-:S07]  /*122a0*/  LEPC R20, `(.L_x_2167) ;  /* 0x000000001014794e */ /* 0x000fce0000000000 */
[----:B0--3--:R-:W-:Y:S05]  /*122b0*/  CALL.ABS.NOINC R14 ;  /* 0x000000000e007343 */ /* 0x009fea0003c00000 */
.L_x_2167:
        /* <DEDUP_REMOVED lines=10> */
[----:B--2---:R-:W-:Y:S02]  /*12360*/  MOV R4, UR6 ;  /* 0x0000000600047c02 */ /* 0x004fe40008000f00 */
[----:B------:R-:W-:Y:S01]  /*12370*/  MOV R5, UR7 ;  /* 0x0000000700057c02 */ /* 0x000fe20008000f00 */
[----:B------:R2:W-:Y:S01]  /*12380*/  STG.E.U16 desc[UR36][R14.64], R2 ;  /* 0x000000020e007986 */ /* 0x0005e2000c101524 */
[----:B---3--:R-:W-:Y:S01]  /*12390*/  IMAD.U32 R6, RZ, RZ, UR8 ;  /* 0x00000008ff067e24 */ /* 0x008fe2000f8e00ff */
[----:B------:R-:W-:Y:S02]  /*123a0*/  MOV R7, UR9 ;  /* 0x0000000900077c02 */ /* 0x000fe40008000f00 */
[----:B0-----:R-:W-:Y:S02]  /*123b0*/  MOV R10, UR4 ;  /* 0x00000004000a7c02 */ /* 0x001fe40008000f00 */
[----:B--2---:R-:W-:-:S07]  /*123c0*/  MOV R11, UR5 ;  /* 0x00000005000b7c02 */ /* 0x004fce0008000f00 */
[----:B------:R-:W-:-:S07]  /*123d0*/  LEPC R20, `(.L_x_2168) ;  /* 0x000000001014794e */ /* 0x000fce0000000000 */
[----:B-1----:R-:W-:Y:S05]  /*123e0*/  CALL.ABS.NOINC R16 ;  /* 0x0000000010007343 */ /* 0x002fea0003c00000 */
.L_x_2168:
[----:B------:R-:W-:Y:S05]  /*123f0*/  BRA `(.L_x_2169) ;  /* 0x0000000000047947 */ /* 0x000fea0003800000 */
.L_x_2166:
[----:B------:R2:W-:Y:S02]  /*12400*/  STG.E.U16 desc[UR36][R6.64], R2 ;  /* 0x0000000206007986 */ /* 0x0005e4000c101524 */
.L_x_2169:
[----:B------:R-:W3:Y:S02]  /*12410*/  LDCU.64 UR4, c[0x0][0x758] ;  /* 0x0000eb00ff0477ac */ /* 0x000ee40008000a00 */
[----:B---3--:R-:W-:-:S04]  /*12420*/  IADD3 R22, P0, PT, R22, UR4, RZ ;  /* 0x0000000416167c10 */ /* 0x008fc8000ff1e0ff */
[----:B------:R-:W-:-:S05]  /*12430*/  IADD3.X R23, PT, PT, RZ, UR5, RZ, P0, !PT ;  /* 0x00000005ff177c10 */ /* 0x000fca00087fe4ff */
[----:B------:R-:W-:Y:S01]  /*12440*/  STG.E.U16 desc[UR36][R22.64], R25 ;  /* 0x0000001916007986 */ /* 0x000fe2000c101524 */
[----:B------:R-:W-:Y:S05]  /*12450*/  EXIT ;  /* 0x000000000000794d */ /* 0x000fea0003800000 */
.L_x_2165:
[----:B------:R-:W3:Y:S01]  /*12460*/  LDCU.U8 UR4, c[0x0][0x788] ;  /* 0x0000f100ff0477ac */ /* 0x000ee20008000000 */
[----:B------:R-:W4:Y:S01]  /*12470*/  LDCU.U8 UR5, c[0x0][0x789] ;  /* 0x0000f120ff0577ac */ /* 0x000f220008000000 */
[----:B---3--:R-:W-:Y:S02]  /*12480*/  UISETP.NE.AND UP1, UPT, UR4, URZ, UPT ;  /* 0x000000ff0400728c */ /* 0x008fe4000bf25270 */
[----:B----4-:R-:W-:-:S07]  /*12490*/  UISETP.NE.AND UP0, UPT, UR5, URZ, UPT ;  /* 0x000000ff0500728c */ /* 0x010fce000bf05270 */
[----:B------:R-:W-:Y:S05]  /*124a0*/  BRA.U !UP1, `(.L_x_2170) ;  /* 0x00000001092c7547 */ /* 0x000fea000b800000 */
[----:B-12---:R-:W2:Y:S04]  /*124b0*/  LDG.E.U16 R0, desc[UR36][R4.64] ;  /* 0x0000002404007981 */ /* 0x006ea8000c1e1500 */
[----:B------:R-:W3:Y:S01]  /*124c0*/  LDG.E.U16 R3, desc[UR36][R4.64+0x2] ;  /* 0x0000022404037981 */ /* 0x000ee2000c1e1500 */
[----:B------:R-:W-:Y:S02]  /*124d0*/  HADD2.F32 R7, -RZ, R2.H0_H0 ;  /* 0x20000002ff077230 */ /* 0x000fe40000004100 */
[----:B------:R-:W-:Y:S02]  /*124e0*/  HADD2.F32 R2, -RZ, R25.H0_H0 ;  /* 0x20000019ff027230 */ /* 0x000fe40000004100 */
[----:B--2---:R-:W-:Y:S02]  /*124f0*/  HADD2.F32 R0, -RZ, R0.H0_H0 ;  /* 0x20000000ff007230 */ /* 0x004fe40000004100 */
[----:B---3--:R-:W-:-:S03]  /*12500*/  HADD2.F32 R3, -RZ, R3.H0_H0 ;  /* 0x20000003ff037230 */ /* 0x008fc60000004100 */
[----:B------:R-:W-:Y:S02]  /*12510*/  FMUL.FTZ R0, R7, R0 ;  /* 0x0000000007007220 */ /* 0x000fe40000410000 */
[----:B------:R-:W-:-:S05]  /*12520*/  FMUL.FTZ R3, R2, R3 ;  /* 0x0000000302037220 */ /* 0x000fca0000410000 */
[----:B------:R-:W-:-:S04]  /*12530*/  F2FP.F16.F32.PACK_AB R0, R3, R0 ;  /* 0x000000000300723e */ /* 0x000fc800000000ff */
[C---:B------:R-:W-:Y:S02]  /*12540*/  PRMT R25, R0.reuse, 0x7632, R25 ;  /* 0x0000763200197816 */ /* 0x040fe40000000019 */
[----:B------:R-:W-:-:S07]  /*12550*/  PRMT R2, R0, 0x7610, R2 ;  /* 0x0000761000027816 */ /* 0x000fce0000000002 */
.L_x_2170:
        /* <DEDUP_REMOVED lines=8> */
[----:B------:R4:W0:Y:S01]  /*125e0*/  LDC.64 R14, c[0x4][R16] ;  /* 0x01000000100e7b82 */ /* 0x0008220000000a00 */
[----:B------:R-:W5:Y:S01]  /*125f0*/  LDCU.64 UR6, c[0x4][0x640] ;  /* 0x0100c800ff0677ac */ /* 0x000f620008000a00 */
[----:B------:R-:W-:Y:S01]  /*12600*/  IMAD.MOV.U32 R13, RZ, RZ, RZ ;  /* 0x000000ffff0d7224 */ /* 0x000fe200078e00ff */
[----:B------:R-:W1:Y:S01]  /*12610*/  LDCU.64 UR8, c[0x4][0x470] ;  /* 0x01008e00ff0877ac */ /* 0x000e620008000a00 */
[----:B---3--:R-:W-:Y:S01]  /*12620*/  IMAD.U32 R4, RZ, RZ, UR4 ;  /* 0x00000004ff047e24 */ /* 0x008fe2000f8e00ff */
[----:B------:R-:W-:Y:S02]  /*12630*/  MOV R5, UR5 ;  /* 0x0000000500057c02 */ /* 0x000fe40008000f00 */
[----:B-----5:R-:W-:-:S02]  /*12640*/  MOV R6, UR6 ;  /* 0x0000000600067c02 */ /* 0x020fc40008000f00 */
[----:B------:R-:W-:Y:S01]  /*12650*/  MOV R7, UR7 ;  /* 0x0000000700077c02 */ /* 0x000fe20008000f00 */
[----:B-1----:R-:W-:Y:S01]  /*12660*/  IMAD.U32 R10, RZ, RZ, UR8 ;  /* 0x00000008ff0a7e24 */ /* 0x002fe2000f8e00ff */
[----:B----4-:R-:W-:-:S07]  /*12670*/  MOV R11, UR9 ;  /* 0x00000009000b7c02 */ /* 0x010fce0008000f00 */
[----:B------:R-:W-:-:S07]  /*12680*/  LEPC R20, `(.L_x_2173) ;  /* 0x000000001014794e */ /* 0x000fce0000000000 */
[----:B0-2---:R-:W-:Y:S05]  /*12690*/  CALL.ABS.NOINC R14 ;  /* 0x000000000e007343 */ /* 0x005fea0003c00000 */
.L_x_2173:
        /* <DEDUP_REMOVED lines=19> */
.L_x_2174:
[----:B------:R-:W-:Y:S05]  /*127d0*/  BRA `(.L_x_2175) ;  /* 0x0000000000107947 */ /* 0x000fea0003800000 */
.L_x_2172:
[----:B------:R-:W3:Y:S02]  /*127e0*/  LDCU.64 UR4, c[0x0][0x758] ;  /* 0x0000eb00ff0477ac */ /* 0x000ee40008000a00 */
[----:B---3--:R-:W-:-:S04]  /*127f0*/  IADD3 R4, P0, PT, R24, UR4, RZ ;  /* 0x0000000418047c10 */ /* 0x008fc8000ff1e0ff */
[----:B------:R-:W-:-:S05]  /*12800*/  IADD3.X R5, PT, PT, RZ, UR5, RZ, P0, !PT ;  /* 0x00000005ff057c10 */ /* 0x000fca00087fe4ff */
[----:B------:R3:W-:Y:S04]  /*12810*/  STG.E.U16 desc[UR36][R4.64], R2 ;  /* 0x0000000204007986 */ /* 0x0007e8000c101524 */
.L_x_2175:
[----:B------:R-:W4:Y:S02]  /*12820*/  LDCU.64 UR4, c[0x0][0x758] ;  /* 0x0000eb00ff0477ac */ /* 0x000f240008000a00 */
[----:B----4-:R-:W-:-:S05]  /*12830*/  IADD3 R22, P0, PT, R22, UR4, RZ ;  /* 0x0000000416167c10 */ /* 0x010fca000ff1e0ff */
[----:B------:R-:W-:-:S05]  /*12840*/  IMAD.X R23, RZ, RZ, UR5, P0 ;  /* 0x00000005ff177e24 */ /* 0x000fca00080e06ff */
[----:B------:R-:W-:Y:S01]  /*12850*/  STG.E.U16 desc[UR36][R22.64], R25 ;  /* 0x0000001916007986 */ /* 0x000fe2000c101524 */
[----:B------:R-:W-:Y:S05]  /*12860*/  EXIT ;  /* 0x000000000000794d */ /* 0x000fea0003800000 */
.L_x_2171:
[----:B------:R-:W-:Y:S04]  /*12870*/  STG.E.U16 desc[UR36][R4.64], R2 ;  /* 0x0000000204007986 */ /* 0x000fe8000c101524 */
[----:B------:R-:W-:Y:S01]  /*12880*/  STG.E.U16 desc[UR36][R4.64+0x2], R25 ;  /* 0x0000021904007986 */ /* 0x000fe2000c101524 */
[----:B------:R-:W-:Y:S05]  /*12890*/  EXIT ;  /* 0x000000000000794d */ /* 0x000fea0003800000 */
.L_x_2142:
        /* <DEDUP_REMOVED lines=19> */
[----:B------:R-:W-:Y:S02]  /*129d0*/  IADD3.X R5, PT, PT, RZ, UR5, RZ, P1, !PT ;  /* 0x00000005ff057c10 */ /* 0x000fe40008ffe4ff */
[----:B------:R-:W-:-:S05]  /*129e0*/  IADD3.X R3, PT, PT, RZ, UR5, RZ, P0, !PT ;  /* 0x00000005ff037c10 */ /* 0x000fca00087fe4ff */
[----:B------:R-:W2:Y:S04]  /*129f0*/  @P2 LDG.E.U16 R0, desc[UR36][R4.64] ;  /* 0x0000002404002981 */ /* 0x000ea8000c1e1500 */
        /* <DEDUP_REMOVED lines=25> */
[----:B------:R-:W-:Y:S01]  /*12b90*/  HFMA2 R13, -RZ, RZ, 0, 0 ;  /* 0x00000000ff0d7431 */ /* 0x000fe200000001ff */
[----:B------:R-:W5:Y:S01]  /*12ba0*/  LDCU.64 UR8, c[0x4][0x470] ;  /* 0x01008e00ff0877ac */ /* 0x000f620008000a00 */
[----:B-1----:R-:W-:Y:S01]  /*12bb0*/  MOV R4, UR4 ;  /* 0x0000000400047c02 */ /* 0x002fe20008000f00 */
[----:B------:R-:W-:Y:S01]  /*12bc0*/  IMAD.U32 R5, RZ, RZ, UR5 ;  /* 0x00000005ff057e24 */ /* 0x000fe2000f8e00ff */
[----:B----4-:R-:W-:-:S02]  /*12bd0*/  MOV R6, UR6 ;  /* 0x0000000600067c02 */ /* 0x010fc40008000f00 */
[----:B------:R-:W-:Y:S02]  /*12be0*/  MOV R7, UR7 ;  /* 0x0000000700077c02 */ /* 0x000fe40008000f00 */
[----:B-----5:R-:W-:Y:S01]  /*12bf0*/  MOV R10, UR8 ;  /* 0x00000008000a7c02 */ /* 0x020fe20008000f00 */
[----:B--2---:R-:W-:-:S07]  /*12c00*/  IMAD.U32 R11, RZ, RZ, UR9 ;  /* 0x00000009ff0b7e24 */ /* 0x004fce000f8e00ff */
[----:B------:R-:W-:-:S07]  /*12c10*/  LEPC R20, `(.L_x_2178) ;  /* 0x000000001014794e */ /* 0x000fce0000000000 */
[----:B0--3--:R-:W-:Y:S05]  /*12c20*/  CALL.ABS.NOINC R14 ;  /* 0x000000000e007343 */ /* 0x009fea0003c00000 */
.L_x_2178:
[----:B------:R-:W0:Y:S01]  /*12c30*/  LDCU.64 UR4, c[0x0][0x758] ;  /* 0x0000eb00ff0477ac */ /* 0x000e220008000a00 */
[----:B------:R-:W1:Y:S01]  /*12c40*/  LDC.64 R2, c[0x4][R2] ;  /* 0x0100000002027b82 */ /* 0x000e620000000a00 */
[----:B------:R-:W-:Y:S02]  /*12c50*/  HFMA2 R8, -RZ, RZ, 0, 4.4763088226318359375e-05 ;  /* 0x000002efff087431 */ /* 0x000fe400000001ff */
[----:B------:R-:W-:Y:S01]  /*12c60*/  IMAD.MOV.U32 R12, RZ, RZ, 0x1 ;  /* 0x00000001ff0c7424 */ /* 0x000fe200078e00ff */
[----:B------:R-:W2:Y:S01]  /*12c70*/  LDCU.64 UR6, c[0x4][0x650] ;  /* 0x0100ca00ff0677ac */ /* 0x000ea20008000a00 */
[----:B------:R-:W-:Y:S01]  /*12c80*/  MOV R13, RZ ;  /* 0x000000ff000d7202 */ /* 0x000fe20000000f00 */
        /* <DEDUP_REMOVED lines=9> */
[----:B0-----:R-:W-:Y:S02]  /*12d20*/  MOV R10, UR4 ;  /* 0x00000004000a7c02 */ /* 0x001fe40008000f00 */
[----:B--2---:R-:W-:-:S07]  /*12d30*/  MOV R11, UR5 ;  /* 0x00000005000b7c02 */ /* 0x004fce0008000f00 */
[----:B------:R-:W-:-:S07]  /*12d40*/  LEPC R20, `(.L_x_2179) ;  /* 0x000000001014794e */ /* 0x000fce0000000000 */
[----:B-1----:R-:W-:Y:S05]  /*12d50*/  CALL.ABS.NOINC R2 ;  /* 0x0000000002007343 */ /* 0x002fea0003c00000 */
.L_x_2179:
[----:B------:R-:W-:Y:S05]  /*12d60*/  BRA `(.L_x_2180) ;  /* 0x0000000000047947 */ /* 0x000fea0003800000 */
.L_x_2177:
[----:B------:R2:W-:Y:S02]  /*12d70*/  STG.E.U16 desc[UR36][R4.64], R16 ;  /* 0x0000001004007986 */ /* 0x0005e4000c101524 */
.L_x_2180:
[----:B------:R-:W3:Y:S02]  /*12d80*/  LDCU.64 UR4, c[0x0][0x758] ;  /* 0x0000eb00ff0477ac */ /* 0x000ee40008000a00 */
[----:B---3--:R-:W-:-:S04]  /*12d90*/  IADD3 R22, P0, PT, R22, UR4, RZ ;  /* 0x0000000416167c10 */ /* 0x008fc8000ff1e0ff */
[----:B------:R-:W-:-:S05]  /*12da0*/  IADD3.X R23, PT, PT, RZ, UR5, RZ, P0, !PT ;  /* 0x00000005ff177c10 */ /* 0x000fca00087fe4ff */
[----:B------:R-:W-:Y:S01]  /*12db0*/  STG.E.U16 desc[UR36][R22.64], R17 ;  /* 0x0000001116007986 */ /* 0x000fe2000c101524 */
[----:B------:R-:W-:Y:S05]  /*12dc0*/  EXIT ;  /* 0x000000000000794d */ /* 0x000fea0003800000 */
.L_x_2176:
[----:B------:R-:W1:Y:S01]  /*12dd0*/  LDCU.U8 UR4, c[0x0][0x788] ;  /* 0x0000f100ff0477ac */ /* 0x000e620008000000 */
[----:B------:R-:W2:Y:S01]  /*12de0*/  LDCU.U8 UR5, c[0x0][0x789] ;  /* 0x0000f120ff0577ac */ /* 0x000ea20008000000 */
[----:B-1----:R-:W-:Y:S02]  /*12df0*/  UISETP.NE.AND UP0, UPT, UR4, URZ, UPT ;  /* 0x000000ff0400728c */ /* 0x002fe4000bf05270 */
[----:B--2---:R-:W-:-:S07]  /*12e00*/  UISETP.NE.AND UP1, UPT, UR5, URZ, UPT ;  /* 0x000000ff0500728c */ /* 0x004fce000bf25270 */
[----:B------:R-:W-:Y:S05]  /*12e10*/  BRA.U !UP0, `(.L_x_2181) ;  /* 0x00000001082c7547 */ /* 0x000fea000b800000 */
[----:B------:R-:W2:Y:S04]  /*12e20*/  LDG.E.U16 R0, desc[UR36][R4.64] ;  /* 0x0000002404007981 */ /* 0x000ea8000c1e1500 */
        /* <DEDUP_REMOVED lines=10> */
.L_x_2181:
[----:B------:R-:W-:Y:S05]  /*12ed0*/  BRA.U !UP1, `(.L_x_2182) ;  /* 0x0000000109c07547 */ /* 0x000fea000b800000 */
[----:B------:R-:W1:Y:S02]  /*12ee0*/  LDCU UR4, c[0x0][0x78c] ;  /* 0x0000f180ff0477ac */ /* 0x000e640008000800 */
[----:B-1----:R-:W-:-:S09]  /*12ef0*/  UISETP.NE.AND UP0, UPT, UR4, 0x1, UPT ;  /* 0x000000010400788c */ /* 0x002fd2000bf05270 */
[----:B------:R-:W-:Y:S05]  /*12f00*/  BRA.U !UP0, `(.L_x_2183) ;  /* 0x0000000108907547 */ /* 0x000fea000b800000 */
[----:B------:R-:W-:Y:S01]  /*12f10*/  MOV R2, 0x660 ;  /* 0x0000066000027802 */ /* 0x000fe20000000f00 */
        /* <DEDUP_REMOVED lines=15> */
.L_x_2184:
        /* <DEDUP_REMOVED lines=19> */
.L_x_2185:
[----:B------:R-:W-:Y:S05]  /*13140*/  BRA `(.L_x_2186) ;  /* 0x0000000000107947 */ /* 0x000fea0003800000 */
.L_x_2183:
[----:B------:R-:W1:Y:S02]  /*13150*/  LDCU.64 UR4, c[0x0][0x758] ;  /* 0x0000eb00ff0477ac */ /* 0x000e640008000a00 */
[----:B-1----:R-:W-:-:S04]  /*13160*/  IADD3 R2, P0, PT, R25, UR4, RZ ;  /* 0x0000000419027c10 */ /* 0x002fc8000ff1e0ff */
[----:B------:R-:W-:-:S05]  /*13170*/  IADD3.X R3, PT, PT, RZ, UR5, RZ, P0, !PT ;  /* 0x00000005ff037c10 */ /* 0x000fca00087fe4ff */
[----:B------:R1:W-:Y:S04]  /*13180*/  STG.E.U16 desc[UR36][R2.64], R16 ;  /* 0x0000001002007986 */ /* 0x0003e8000c101524 */
.L_x_2186:
[----:B------:R-:W2:Y:S02]  /*13190*/  LDCU.64 UR4, c[0x0][0x758] ;  /* 0x0000eb00ff0477ac */ /* 0x000ea40008000a00 */
[----:B--2---:R-:W-:-:S04]  /*131a0*/  IADD3 R22, P0, PT, R22, UR4, RZ ;  /* 0x0000000416167c10 */ /* 0x004fc8000ff1e0ff */
[----:B------:R-:W-:-:S05]  /*131b0*/  IADD3.X R23, PT, PT, RZ, UR5, RZ, P0, !PT ;  /* 0x00000005ff177c10 */ /* 0x000fca00087fe4ff */
[----:B------:R-:W-:Y:S01]  /*131c0*/  STG.E.U16 desc[UR36][R22.64], R17 ;  /* 0x0000001116007986 */ /* 0x000fe2000c101524 */
[----:B------:R-:W-:Y:S05]  /*131d0*/  EXIT ;  /* 0x000000000000794d */ /* 0x000fea0003800000 */
.L_x_2182:
[----:B------:R-:W-:Y:S04]  /*131e0*/  STG.E.U16 desc[UR36][R4.64], R16 ;  /* 0x0000001004007986 */ /* 0x000fe8000c101524 */
[----:B------:R-:W-:Y:S01]  /*131f0*/  STG.E.U16 desc[UR36][R4.64+0x2], R17 ;  /* 0x0000021104007986 */ /* 0x000fe2000c101524 */
[----:B------:R-:W-:Y:S05]  /*13200*/  EXIT ;  /* 0x000000000000794d */ /* 0x000fea0003800000 */
.L_x_2187:
        /* <DEDUP_REMOVED lines=15> */
.L_x_8855:


//--------------------- .text._ZN2at6native13reduce_kernelILi128ELi4ENS0_8ReduceOpIN3c104HalfENS0_14func_wrapper_tIS4_NS0_55_GLOBAL__N__0955718d_22_SparseCsrTensorMath_cu_868dd54514ReductionMulOpIS4_EEEEjS4_Li4ELi4EEEEEvT1_ --------------------------
	.section	.text._ZN2at6native13reduce_kernelILi128ELi4ENS0_8ReduceOpIN3c104HalfENS0_14func_wrapper_tIS4_NS0_55_GLOBAL__N__0955718d_22_SparseCsrTensorMath_cu_868dd54514ReductionMulOpIS4_EEEEjS4_Li4ELi4EEEEEvT1_,"ax",@progbits
	.align	128
.text._ZN2at6native13reduce_kernelILi128ELi4ENS0_8ReduceOpIN3c104HalfENS0_14func_wrapper_tIS4_NS0_55_GLOBAL__N__0955718d_22_SparseCsrTensorMath_cu_868dd54514ReductionMulOpIS4_EEEEjS4_Li4ELi4EEEEEvT1_:
        .type           _ZN2at6native13reduce_kernelILi128ELi4ENS0_8ReduceOpIN3c104HalfENS0_14func_wrapper_tIS4_NS0_55_GLOBAL__N__0955718d_22_SparseCsrTensorMath_cu_868dd54514ReductionMulOpIS4_EEEEjS4_Li4ELi4EEEEEvT1_,@function
        .size           _ZN2at6native13reduce_kernelILi128ELi4ENS0_8ReduceOpIN3c104HalfENS0_14func_wrapper_tIS4_NS0_55_GLOBAL__N__0955718d_22_SparseCsrTensorMath_cu_868dd54514ReductionMulOpIS4_EEEEjS4_Li4ELi4EEEEEvT1_,(.L_x_8856 - _ZN2at6native13reduce_kernelILi128ELi4ENS0_8ReduceOpIN3c104HalfENS0_14func_wrapper_tIS4_NS0_55_GLOBAL__N__0955718d_22_SparseCsrTensorMath_cu_868dd54514ReductionMulOpIS4_EEEEjS4_Li4ELi4EEEEEvT1_)
        .other          _ZN2at6native13reduce_kernelILi128ELi4ENS0_8ReduceOpIN3c104HalfENS0_14func_wrapper_tIS4_NS0_55_GLOBAL__N__0955718d_22_SparseCsrTensorMath_cu_868dd54514ReductionMulOpIS4_EEEEjS4_Li4ELi4EEEEEvT1_,@"STO_CUDA_ENTRY STV_DEFAULT"
_ZN2at6native13reduce_kernelILi128ELi4ENS0_8ReduceOpIN3c104HalfENS0_14func_wrapper_tIS4_NS0_55_GLOBAL__N__0955718d_22_SparseCsrTensorMath_cu_868dd54514ReductionMulOpIS4_EEEEjS4_Li4ELi4EEEEEvT1_:
        /* <DEDUP_REMOVED lines=40> */
[----:B------:R-:W-:-:S03]  /*0280*/  UISETP.NE.AND UP0, UPT, UR4, 0x2, UPT ;  /* 0x000000020400788c */ /* 0x000fc6000bf05270 */
[----:B------:R-:W-:-:S05]  /*0290*/  IADD3 R3, PT, PT, -R9, RZ, RZ ;  /* 0x000000ff09037210 */ /* 0x000fca0007ffe1ff */
        /* <DEDUP_REMOVED lines=254> */
.L_x_2188:
        /* <DEDUP_REMOVED lines=10> */
[----:B--2---:R-:W-:-:S04]  /*1320*/  IADD3 R16, P0, PT, R30, UR4, RZ ;  /* 0x000000041e107c10 */ /* 0x004fc8000ff1e0ff */
[----:B------:R-:W-:-:S04]  /*1330*/  IADD3.X R17, PT, PT, RZ, UR5, RZ, P0, !PT ;  /* 0x00000005ff117c10 */ /* 0x000fc800087fe4ff */
[----:B------:R-:W-:Y:S05]  /*1340*/  BRA.U !UP0, `(.L_x_2191) ;  /* 0x0000000508f87547 */ /* 0x000fea000b800000 */
[----:B------:R-:W-:Y:S01]  /*1350*/  MOV R0, 0x660 ;  /* 0x0000066000007802 */ /* 0x000fe20000000f00 */
[----:B------:R-:W1:Y:S01]  /*1360*/  LDCU.64 UR4, c[0x4][0x638] ;  /* 0x0100c700ff0477ac */ /* 0x000e620008000a00 */
[----:B------:R-:W-:Y:S01]  /*1370*/  HFMA2 R8, -RZ, RZ, 0, 2.8789043426513671875e-05 ;  /* 0x000001e3ff087431 */ /* 0x000fe200000001ff */
        /* <DEDUP_REMOVED lines=13> */
.L_x_2192:
        /* <DEDUP_REMOVED lines=33> */
.L_x_2196:
[----:B------:R-:W-:Y:S05]  /*1660*/  BSYNC.RECONVERGENT B1 ;  /* 0x0000000000017941 */ /* 0x000fea0003800200 */
.L_x_2195:
[----:B------:R-:W0:Y:S01]  /*1670*/  LDC R4, c[0x0][0x388] ;  /* 0x0000e200ff047b82 */ /* 0x000e220000000800 */
[----:B------:R-:W-:-:S04]  /*1680*/  IADD3 R16, P0, PT, R16, 0x8, RZ ;  /* 0x0000000810107810 */ /* 0x000fc80007f1e0ff */
[----:B------:R-:W-:Y:S02]  /*1690*/  IADD3.X R17, PT, PT, RZ, R17, RZ, P0, !PT ;  /* 0x00000011ff117210 */ /* 0x000fe400007fe4ff */
[----:B0-----:R-:W-:-:S07]  /*16a0*/  IADD3 R3, PT, PT, R7, -0x4, R4 ;  /* 0xfffffffc07037810 */ /* 0x001fce0007ffe004 */
.L_x_2194:
[----:B------:R-:W-:Y:S05]  /*16b0*/  BSYNC.RECONVERGENT B0 ;  /* 0x0000000000007941 */ /* 0x000fea0003800200 */
.L_x_2193:
        /* <DEDUP_REMOVED lines=16> */
.L_x_2199:
        /* <DEDUP_REMOVED lines=23> */
.L_x_2198:
[----:B------:R-:W-:Y:S05]  /*1930*/  BSYNC.RECONVERGENT B0 ;  /* 0x0000000000007941 */ /* 0x000fea0003800200 */
.L_x_2197:
        /* <DEDUP_REMOVED lines=13> */
.L_x_2201:
[----:B------:R-:W-:Y:S05]  /*1a10*/  BSYNC.RECONVERGENT B0 ;  /* 0x0000000000007941 */ /* 0x000fea0003800200 */
.L_x_2200:
[----:B------:R-:W-:Y:S01]  /*1a20*/  HADD2.F32 R6, -RZ, R6.H0_H0 ;  /* 0x20000006ff067230 */ /* 0x000fe20000004100 */
[----:B------:R-:W-:Y:S01]  /*1a30*/  PRMT R25, RZ, 0x7610, R25 ;  /* 0x00007610ff197816 */ /* 0x000fe20000000019 */
[----:B------:R-:W-:Y:S01]  /*1a40*/  HADD2.F32 R9, -RZ, R9.H0_H0 ;  /* 0x20000009ff097230 */ /* 0x000fe20000004100 */
[----:B------:R-:W-:Y:S01]  /*1a50*/  PRMT R16, RZ, 0x7610, R16 ;  /* 0x00007610ff107816 */ /* 0x000fe20000000010 */
[----:B------:R-:W-:Y:S01]  /*1a60*/  HADD2.F32 R8, -RZ, R8.H0_H0 ;  /* 0x20000008ff087230 */ /* 0x000fe20000004100 */
[----:B------:R-:W-:Y:S01]  /*1a70*/  PRMT R28, RZ, 0x7610, R28 ;  /* 0x00007610ff1c7816 */ /* 0x000fe2000000001c */
        /* <DEDUP_REMOVED lines=11> */
.L_x_2191:
        /* <DEDUP_REMOVED lines=17> */
[----:B------:R-:W-:Y:S01]  /*1c40*/  IMAD.MOV.U32 R30, RZ, RZ, R4 ;  /* 0x000000ffff1e7224 */ /* 0x000fe200078e0004 */
[-C--:B------:R-:W-:Y:S02]  /*1c50*/  MOV R10, R4.reuse ;  /* 0x00000004000a7202 */ /* 0x080fe40000000f00 */
[----:B------:R-:W-:-:S02]  /*1c60*/  MOV R11, R4 ;  /* 0x00000004000b7202 */ /* 0x000fc40000000f00 */
[-C--:B------:R-:W-:Y:S02]  /*1c70*/  MOV R12, R4.reuse ;  /* 0x00000004000c7202 */ /* 0x080fe40000000f00 */
[-C--:B------:R-:W-:Y:S02]  /*1c80*/  MOV R14, R4.reuse ;  /* 0x00000004000e7202 */ /* 0x080fe40000000f00 */
[-C--:B------:R-:W-:Y:S02]  /*1c90*/  MOV R15, R4.reuse ;  /* 0x00000004000f7202 */ /* 0x080fe40000000f00 */
[-C--:B------:R-:W-:Y:S02]  /*1ca0*/  MOV R22, R4.reuse ;  /* 0x0000000400167202 */ /* 0x080fe40000000f00 */
[-C--:B------:R-:W-:Y:S02]  /*1cb0*/  MOV R31, R4.reuse ;  /* 0x00000004001f7202 */ /* 0x080fe40000000f00 */
[----:B------:R-:W-:Y:S01]  /*1cc0*/  MOV R32, R4 ;  /* 0x0000000400207202 */ /* 0x000fe20000000f00 */
        /* <DEDUP_REMOVED lines=15> */
[----:B------:R-:W-:-:S07]  /*1dc0*/  MOV R31, R4 ;  /* 0x00000004001f7202 */ /* 0x000fce0000000f00 */
.L_x_2206:
[----:B------:R-:W-:Y:S02]  /*1dd0*/  SHF.R.U32.HI R21, RZ, 0x2, R33 ;  /* 0x00000002ff157819 */ /* 0x000fe40000011621 */
[----:B------:R-:W-:-:S03]  /*1de0*/  IADD3 R33, PT, PT, R33, R0, RZ ;  /* 0x0000000021217210 */ /* 0x000fc60007ffe0ff */
[----:B------:R-:W-:Y:S01]  /*1df0*/  IMAD.WIDE.U32 R20, R21, 0x8, R16 ;  /* 0x0000000815147825 */ /* 0x000fe200078e0010 */
[----:B------:R-:W-:Y:S02]  /*1e00*/  SHF.R.U32.HI R25, RZ, 0x2, R33 ;  /* 0x00000002ff197819 */ /* 0x000fe40000011621 */
[----:B------:R-:W-:-:S03]  /*1e10*/  IADD3 R33, PT, PT, R33, R0, RZ ;  /* 0x0000000021217210 */ /* 0x000fc60007ffe0ff */
[----:B------:R-:W2:Y:S01]  /*1e20*/  LDG.E.64 R20, desc[UR36][R20.64] ;  /* 0x0000002414147981 */ /* 0x000ea2000c1e1b00 */
[----:B------:R-:W-:Y:S01]  /*1e30*/  IMAD.WIDE.U32 R24, R25, 0x8, R16 ;  /* 0x0000000819187825 */ /* 0x000fe200078e0010 */
[----:B------:R-:W-:Y:S02]  /*1e40*/  SHF.R.U32.HI R27, RZ, 0x2, R33 ;  /* 0x00000002ff1b7819 */ /* 0x000fe40000011621 */
[----:B------:R-:W-:-:S03]  /*1e50*/  IADD3 R33, PT, PT, R33, R0, RZ ;  /* 0x0000000021217210 */ /* 0x000fc60007ffe0ff */
[----:B------:R-:W3:Y:S01]  /*1e60*/  LDG.E.64 R24, desc[UR36][R24.64] ;  /* 0x0000002418187981 */ /* 0x000ee2000c1e1b00 */
[----:B------:R-:W-:Y:S01]  /*1e70*/  IMAD.WIDE.U32 R26, R27, 0x8, R16 ;  /* 0x000000081b1a7825 */ /* 0x000fe200078e0010 */
[----:B------:R-:W-:-:S05]  /*1e80*/  SHF.R.U32.HI R29, RZ, 0x2, R33 ;  /* 0x00000002ff1d7819 */ /* 0x000fca0000011621 */
[----:B------:R-:W4:Y:S01]  /*1e90*/  LDG.E.64 R26, desc[UR36][R26.64] ;  /* 0x000000241a1a7981 */ /* 0x000f22000c1e1b00 */
[----:B------:R-:W-:-:S06]  /*1ea0*/  IMAD.WIDE.U32 R28, R29, 0x8, R16 ;  /* 0x000000081d1c7825 */ /* 0x000fcc00078e0010 */
[----:B------:R-:W5:Y:S01]  /*1eb0*/  LDG.E.64 R28, desc[UR36][R28.64] ;  /* 0x000000241c1c7981 */ /* 0x000f62000c1e1b00 */
[----:B------:R-:W-:Y:S02]  /*1ec0*/  HADD2.F32 R34, -RZ, R31.H0_H0 ;  /* 0x2000001fff227230 */ /* 0x000fe40000004100 */
[----:B------:R-:W-:Y:S02]  /*1ed0*/  HADD2.F32 R32, -RZ, R32.H0_H0 ;  /* 0x20000020ff207230 */ /* 0x000fe40000004100 */
[----:B------:R-:W-:Y:S02]  /*1ee0*/  IMAD.IADD R33, R33, 0x1, R0 ;  /* 0x0000000121217824 */ /* 0x000fe400078e0200 */
[----:B------:R-:W-:Y:S02]  /*1ef0*/  HADD2.F32 R22, -RZ, R22.H0_H0 ;  /* 0x20000016ff167230 */ /* 0x000fe40000004100 */
[----:B------:R-:W-:Y:S02]  /*1f00*/  IMAD R37, R0, 0x3, R33 ;  /* 0x0000000300257824 */ /* 0x000fe400078e0221 */
[----:B------:R-:W-:-:S02]  /*1f10*/  HADD2.F32 R38, -RZ, R13.H0_H0 ;  /* 0x2000000dff267230 */ /* 0x000fc40000004100 */
[----:B------:R-:W-:Y:S01]  /*1f20*/  HADD2.F32 R30, -RZ, R30.H0_H0 ;  /* 0x2000001eff1e7230 */ /* 0x000fe20000004100 */
[----:B------:R-:W-:Y:S01]  /*1f30*/  ISETP.GE.U32.AND P0, PT, R37, R6, PT ;  /* 0x000000062500720c */ /* 0x000fe20003f06070 */
[----:B------:R-:W-:Y:S02]  /*1f40*/  HADD2.F32 R36, -RZ, R14.H0_H0 ;  /* 0x2000000eff247230 */ /* 0x000fe40000004100 */
[----:B------:R-:W-:Y:S02]  /*1f50*/  HADD2.F32 R12, -RZ, R12.H0_H0 ;  /* 0x2000000cff0c7230 */ /* 0x000fe40000004100 */
[----:B------:R-:W-:Y:S02]  /*1f60*/  HADD2.F32 R11, -RZ, R11.H0_H0 ;  /* 0x2000000bff0b7230 */ /* 0x000fe40000004100 */
[----:B------:R-:W-:Y:S02]  /*1f70*/  HADD2.F32 R7, -RZ, R7.H0_H0 ;  /* 0x20000007ff077230 */ /* 0x000fe40000004100 */
[----:B------:R-:W-:-:S02]  /*1f80*/  HADD2.F32 R5, -RZ, R5.H0_H0 ;  /* 0x20000005ff057230 */ /* 0x000fc40000004100 */
[--C-:B--2---:R-:W-:Y:S02]  /*1f90*/  HADD2.F32 R31, -RZ, R20.reuse.H0_H0 ;  /* 0x20000014ff1f7230 */ /* 0x104fe40000004100 */
[----:B------:R-:W-:Y:S02]  /*1fa0*/  HADD2.F32 R35, -RZ, R20.H1_H1 ;  /* 0x30000014ff237230 */ /* 0x000fe40000004100 */
[----:B------:R-:W-:Y:S02]  /*1fb0*/  HADD2.F32 R13, -RZ, R21.H0_H0 ;  /* 0x20000015ff0d7230 */ /* 0x000fe40000004100 */
[----:B------:R-:W-:Y:S01]  /*1fc0*/  FMUL.FTZ R31, R32, R31 ;  /* 0x0000001f201f7220 */ /* 0x000fe20000410000 */
[----:B------:R-:W-:Y:S01]  /*1fd0*/  FMUL.FTZ R32, R34, R35 ;  /* 0x0000002322207220 */ /* 0x000fe20000410000 */
[----:B------:R-:W-:Y:S02]  /*1fe0*/  HADD2.F32 R34, -RZ, R15.H0_H0 ;  /* 0x2000000fff227230 */ /* 0x000fe40000004100 */
[----:B------:R-:W-:Y:S01]  /*1ff0*/  FMUL.FTZ R14, R30, R13 ;  /* 0x0000000d1e0e7220 */ /* 0x000fe20000410000 */
[----:B------:R-:W-:-:S02]  /*2000*/  HADD2.F32 R15, -RZ, R21.H1_H1 ;  /* 0x30000015ff0f7230 */ /* 0x000fc40000004100 */
[--C-:B---3--:R-:W-:Y:S01]  /*2010*/  HADD2.F32 R35, -RZ, R24.reuse.H0_H0 ;  /* 0x20000018ff237230 */ /* 0x108fe20000004100 */
[----:B------:R-:W-:Y:S01]  /*2020*/  F2FP.F16.F32.PACK_AB R32, R32, R31 ;  /* 0x0000001f2020723e */ /* 0x000fe200000000ff */
[----:B------:R-:W-:Y:S02]  /*2030*/  HADD2.F32 R37, -RZ, R24.H1_H1 ;  /* 0x30000018ff257230 */ /* 0x000fe40000004100 */
[----:B------:R-:W-:Y:S01]  /*2040*/  FMUL.FTZ R15, R22, R15 ;  /* 0x0000000f160f7220 */ /* 0x000fe20000410000 */
[----:B------:R-:W-:Y:S02]  /*2050*/  HADD2.F32 R39, -RZ, R25.H0_H0 ;  /* 0x20000019ff277230 */ /* 0x000fe40000004100 */
[----:B------:R-:W-:Y:S01]  /*2060*/  FMUL.FTZ R22, R34, R35 ;  /* 0x0000002322167220 */ /* 0x000fe20000410000 */
[----:B------:R-:W-:Y:S02]  /*2070*/  HADD2.F32 R34, -RZ, R9.H0_H0 ;  /* 0x20000009ff227230 */ /* 0x000fe40000004100 */
[----:B------:R-:W-:Y:S01]  /*2080*/  FMUL.FTZ R35, R36, R37 ;  /* 0x0000002524237220 */ /* 0x000fe20000410000 */
[----:B------:R-:W-:-:S02]  /*2090*/  HADD2.F32 R30, -RZ, R10.H0_H0 ;  /* 0x2000000aff1e7230 */ /* 0x000fc40000004100 */
[----:B------:R-:W-:Y:S01]  /*20a0*/  FMUL.FTZ R13, R38, R39 ;  /* 0x00000027260d7220 */ /* 0x000fe20000410000 */
[----:B------:R-:W-:Y:S01]  /*20b0*/  HADD2.F32 R9, -RZ, R25.H1_H1 ;  /* 0x30000019ff097230 */ /* 0x000fe20000004100 */
[----:B------:R-:W-:Y:S01]  /*20c0*/  F2FP.F16.F32.PACK_AB R14, R15, R14 ;  /* 0x0000000e0f0e723e */ /* 0x000fe200000000ff */
[--C-:B----4-:R-:W-:Y:S01]  /*20d0*/  HADD2.F32 R10, -RZ, R26.reuse.H0_H0 ;  /* 0x2000001aff0a7230 */ /* 0x110fe20000004100 */
[----:B------:R-:W-:Y:S01]  /*20e0*/  F2FP.F16.F32.PACK_AB R35, R35, R22 ;  /* 0x000000162323723e */ /* 0x000fe200000000ff */
[----:B------:R-:W-:Y:S01]  /*20f0*/  HADD2.F32 R37, -RZ, R26.H1_H1 ;  /* 0x3000001aff257230 */ /* 0x000fe20000004100 */
[----:B------:R-:W-:Y:S01]  /*2100*/  PRMT R22, R14, 0x7632, R22 ;  /* 0x000076320e167816 */ /* 0x000fe20000000016 */
[----:B------:R-:W-:Y:S02]  /*2110*/  HADD2.F32 R36, -RZ, R8.H0_H0 ;  /* 0x20000008ff247230 */ /* 0x000fe40000004100 */
[----:B------:R-:W-:Y:S01]  /*2120*/  FMUL.FTZ R8, R12, R9 ;  /* 0x000000090c087220 */ /* 0x000fe20000410000 */
[----:B------:R-:W-:-:S02]  /*2130*/  HADD2.F32 R39, -RZ, R27.H0_H0 ;  /* 0x2000001bff277230 */ /* 0x000fc40000004100 */
[----:B------:R-:W-:Y:S01]  /*2140*/  FMUL.FTZ R9, R11, R10 ;  /* 0x0000000a0b097220 */ /* 0x000fe20000410000 */
[----:B------:R-:W-:Y:S02]  /*2150*/  HADD2.F32 R41, -RZ, R27.H1_H1 ;  /* 0x3000001bff297230 */ /* 0x000fe40000004100 */
[----:B------:R-:W-:Y:S01]  /*2160*/  FMUL.FTZ R10, R30, R37 ;  /* 0x000000251e0a7220 */ /* 0x000fe20000410000 */
[----:B------:R-:W-:Y:S02]  /*2170*/  HADD2.F32 R30, -RZ, R4.H0_H0 ;  /* 0x20000004ff1e7230 */ /* 0x000fe40000004100 */
[----:B------:R-:W-:Y:S01]  /*2180*/  FMUL.FTZ R11, R34, R39 ;  /* 0x00000027220b7220 */ /* 0x000fe20000410000 */
[--C-:B-----5:R-:W-:Y:S02]  /*2190*/  HADD2.F32 R4, -RZ, R28.reuse.H0_H0 ;  /* 0x2000001cff047230 */ /* 0x120fe40000004100 */
[----:B------:R-:W-:Y:S01]  /*21a0*/  FMUL.FTZ R34, R36, R41 ;  /* 0x0000002924227220 */ /* 0x000fe20000410000 */
[----:B------:R-:W-:Y:S01]  /*21b0*/  HADD2.F32 R12, -RZ, R28.H1_H1 ;  /* 0x3000001cff0c7230 */ /* 0x000fe20000004100 */
[----:B------:R-:W-:Y:S01]  /*21c0*/  F2FP.F16.F32.PACK_AB R9, R10, R9 ;  /* 0x000000090a09723e */ /* 0x000fe200000000ff */
[----:B------:R-:W-:-:S02]  /*21d0*/  HADD2.F32 R36, -RZ, R3.H0_H0 ;  /* 0x20000003ff247230 */ /* 0x000fc40000004100 */
[----:B------:R-:W-:Y:S01]  /*21e0*/  FMUL.FTZ R3, R7, R4 ;  /* 0x0000000407037220 */ /* 0x000fe20000410000 */
[--C-:B------:R-:W-:Y:S02]  /*21f0*/  HADD2.F32 R37, -RZ, R29.reuse.H0_H0 ;  /* 0x2000001dff257230 */ /* 0x100fe40000004100 */
[----:B------:R-:W-:Y:S01]  /*2200*/  FMUL.FTZ R4, R5, R12 ;  /* 0x0000000c05047220 */ /* 0x000fe20000410000 */
[----:B------:R-:W-:Y:S01]  /*2210*/  HADD2.F32 R39, -RZ, R29.H1_H1 ;  /* 0x3000001dff277230 */ /* 0x000fe20000004100 */
[----:B------:R-:W-:Y:S01]  /*2220*/  F2FP.F16.F32.PACK_AB R13, R8, R13 ;  /* 0x0000000d080d723e */ /* 0x000fe200000000ff */
[----:B------:R-:W-:Y:S02]  /*2230*/  FMUL.FTZ R5, R30, R37 ;  /* 0x000000251e057220 */ /* 0x000fe40000410000 */
[----:B------:R-:W-:Y:S01]  /*2240*/  F2FP.F16.F32.PACK_AB R3, R4, R3 ;  /* 0x000000030403723e */ /* 0x000fe200000000ff */
[----:B------:R-:W-:Y:S01]  /*2250*/  FMUL.FTZ R36, R36, R39 ;  /* 0x0000002724247220 */ /* 0x000fe20000410000 */
[----:B------:R-:W-:-:S02]  /*2260*/  F2FP.F16.F32.PACK_AB R34, R34, R11 ;  /* 0x0000000b2222723e */ /* 0x000fc400000000ff */
[----:B------:R-:W-:Y:S02]  /*2270*/  PRMT R30, R14, 0x7610, R30 ;  /* 0x000076100e1e7816 */ /* 0x000fe4000000001e */
[----:B------:R-:W-:Y:S02]  /*2280*/  F2FP.F16.F32.PACK_AB R36, R36, R5 ;  /* 0x000000052424723e */ /* 0x000fe400000000ff */
[C---:B------:R-:W-:Y:S02]  /*2290*/  PRMT R10, R9.reuse, 0x7632, R10 ;  /* 0x00007632090a7816 */ /* 0x040fe4000000000a */
[----:B------:R-:W-:Y:S02]  /*22a0*/  PRMT R11, R9, 0x7610, R11 ;  /* 0x00007610090b7816 */ /* 0x000fe4000000000b */
[C---:B------:R-:W-:Y:S02]  /*22b0*/  PRMT R5, R3.reuse, 0x7632, R5 ;  /* 0x0000763203057816 */ /* 0x040fe40000000005 */
[----:B------:R-:W-:-:S02]  /*22c0*/  PRMT R7, R3, 0x7610, R7 ;  /* 0x0000761003077816 */ /* 0x000fc40000000007 */
[----:B------:R-:W-:Y:S02]  /*22d0*/  PRMT R31, R32, 0x7632, R31 ;  /* 0x00007632201f7816 */ /* 0x000fe4000000001f */
[C---:B------:R-:W-:Y:S02]  /*22e0*/  PRMT R14, R35.reuse, 0x7632, R14 ;  /* 0x00007632230e7816 */ /* 0x040fe4000000000e */
[----:B------:R-:W-:Y:S02]  /*22f0*/  PRMT R15, R35, 0x7610, R15 ;  /* 0x00007610230f7816 */ /* 0x000fe4000000000f */
[----:B------:R-:W-:Y:S02]  /*2300*/  PRMT R12, R13, 0x7632, R12 ;  /* 0x000076320d0c7816 */ /* 0x000fe4000000000c */
[C---:B------:R-:W-:Y:S02]  /*2310*/  PRMT R8, R34.reuse, 0x7632, R8 ;  /* 0x0000763222087816 */ /* 0x040fe40000000008 */
[----:B------:R-:W-:-:S02]  /*2320*/  PRMT R9, R34, 0x7610, R9 ;  /* 0x0000761022097816 */ /* 0x000fc40000000009 */
[C---:B------:R-:W-:Y:S02]  /*2330*/  PRMT R3, R36.reuse, 0x7632, R3 ;  /* 0x0000763224037816 */ /* 0x040fe40000000003 */
[----:B------:R-:W-:Y:S01]  /*2340*/  PRMT R4, R36, 0x7610, R4 ;  /* 0x0000761024047816 */ /* 0x000fe20000000004 */
[----:B------:R-:W-:Y:S06]  /*2350*/  @!P0 BRA `(.L_x_2206) ;  /* 0xfffffff8009c8947 */ /* 0x000fec000383ffff */
[----:B------:R-:W-:Y:S05]  /*2360*/  BSYNC.RECONVERGENT B1 ;  /* 0x0000000000017941 */ /* 0x000fea0003800200 */
.L_x_2205:
[----:B------:R-:W-:Y:S02]  /*2370*/  PRMT R38, R25, 0x7610, R25 ;  /* 0x0000761019267816 */ /* 0x000fe40000000019 */
[----:B------:R-:W-:Y:S02]  /*2380*/  PRMT R25, R26, 0x7610, R26 ;  /* 0x000076101a197816 */ /* 0x000fe4000000001a */
[----:B------:R-:W-:Y:S02]  /*2390*/  PRMT R26, R28, 0x5410, R29 ;  /* 0x000054101c1a7816 */ /* 0x000fe4000000001d */
[----:B------:R-:W-:Y:S02]  /*23a0*/  PRMT R34, R20, 0x7610, R20 ;  /* 0x0000761014227816 */ /* 0x000fe40000000014 */
[----:B------:R-:W-:Y:S02]  /*23b0*/  PRMT R35, R21, 0x7610, R21 ;  /* 0x0000761015237816 */ /* 0x000fe40000000015 */
[----:B------:R-:W-:-:S02]  /*23c0*/  PRMT R36, R24, 0x7610, R24 ;  /* 0x0000761018247816 */ /* 0x000fc40000000018 */
[----:B------:R-:W-:Y:S02]  /*23d0*/  PRMT R28, R28, 0x7632, R28 ;  /* 0x000076321c1c7816 */ /* 0x000fe4000000001c */
[----:B------:R-:W-:-:S07]  /*23e0*/  PRMT R29, R29, 0x7632, R29 ;  /* 0x000076321d1d7816 */ /* 0x000fce000000001d */
.L_x_2204:
[----:B------:R-:W-:Y:S05]  /*23f0*/  BSYNC.RECONVERGENT B0 ;  /* 0x0000000000007941 */ /* 0x000fea0003800200 */
.L_x_2203:
[----:B------:R-:W-:Y:S01]  /*2400*/  ISETP.GE.U32.AND P0, PT, R33, R6, PT ;  /* 0x000000062100720c */ /* 0x000fe20003f06070 */
[----:B------:R-:W-:-:S12]  /*2410*/  BSSY.RECONVERGENT B0, `(.L_x_2207) ;  /* 0x0000020000007945 */ /* 0x000fd80003800200 */
[----:B------:R-:W-:Y:S05]  /*2420*/  @P0 BRA `(.L_x_2208) ;  /* 0x0000000000780947 */ /* 0x000fea0003800000 */
[----:B------:R-:W-:-:S05]  /*2430*/  SHF.R.U32.HI R21, RZ, 0x2, R33 ;  /* 0x00000002ff157819 */ /* 0x000fca0000011621 */
[----:B------:R-:W-:-:S06]  /*2440*/  IMAD.WIDE.U32 R20, R21, 0x8, R16 ;  /* 0x0000000815147825 */ /* 0x000fcc00078e0010 */
[----:B------:R-:W2:Y:S01]  /*2450*/  LDG.E.64 R20, desc[UR36][R20.64] ;  /* 0x0000002414147981 */ /* 0x000ea2000c1e1b00 */
[----:B------:R-:W-:-:S04]  /*2460*/  IADD3 R37, PT, PT, R33, R0, RZ ;  /* 0x0000000021257210 */ /* 0x000fc80007ffe0ff */
[----:B------:R-:W-:Y:S02]  /*2470*/  ISETP.GE.U32.AND P1, PT, R37, R6, PT ;  /* 0x000000062500720c */ /* 0x000fe40003f26070 */
[----:B--2---:R-:W-:Y:S02]  /*2480*/  PRMT R34, R20, 0x7610, R20 ;  /* 0x0000761014227816 */ /* 0x004fe40000000014 */
[----:B------:R-:W-:-:S09]  /*2490*/  PRMT R35, R21, 0x7610, R21 ;  /* 0x0000761015237816 */ /* 0x000fd20000000015 */
        /* <DEDUP_REMOVED lines=9> */
[----:B------:R-:W-:Y:S02]  /*2530*/  IADD3 R21, PT, PT, R37, R0, RZ ;  /* 0x0000000025157210 */ /* 0x000fe40007ffe0ff */
[----:B------:R-:W-:Y:S02]  /*2540*/  SHF.R.U32.HI R25, RZ, 0x2, R37 ;  /* 0x00000002ff197819 */ /* 0x000fe40000011625 */
[----:B------:R-:W-:-:S03]  /*2550*/  ISETP.GE.U32.AND P1, PT, R21, R6, PT ;  /* 0x000000061500720c */ /* 0x000fc60003f26070 */
[----:B------:R-:W-:-:S10]  /*2560*/  IMAD.WIDE.U32 R24, R25, 0x8, R16 ;  /* 0x0000000819187825 */ /* 0x000fd400078e0010 */
[----:B------:R-:W-:-:S05]  /*2570*/  @!P1 SHF.R.U32.HI R21, RZ, 0x2, R21 ;  /* 0x00000002ff159819 */ /* 0x000fca0000011615 */
[----:B------:R-:W-:Y:S02]  /*2580*/  @!P1 IMAD.WIDE.U32 R20, R21, 0x8, R16 ;  /* 0x0000000815149825 */ /* 0x000fe400078e0010 */
[----:B------:R-:W2:Y:S04]  /*2590*/  LDG.E.64 R16, desc[UR36][R24.64] ;  /* 0x0000002418107981 */ /* 0x000ea8000c1e1b00 */
[----:B------:R-:W3:Y:S01]  /*25a0*/  @!P1 LDG.E.64 R20, desc[UR36][R20.64] ;  /* 0x0000002414149981 */ /* 0x000ee2000c1e1b00 */
[----:B--2---:R-:W-:Y:S02]  /*25b0*/  PRMT R25, R16, 0x7610, R16 ;  /* 0x0000761010197816 */ /* 0x004fe40000000010 */
[----:B------:R-:W-:Y:S02]  /*25c0*/  PRMT R27, R17, 0x7610, R17 ;  /* 0x00007610111b7816 */ /* 0x000fe40000000011 */
[----:B---3--:R-:W-:-:S02]  /*25d0*/  @!P1 PRMT R26, R20, 0x7610, R26 ;  /* 0x00007610141a9816 */ /* 0x008fc4000000001a */
[----:B------:R-:W-:Y:S02]  /*25e0*/  @!P1 PRMT R28, R20, 0x7632, R28 ;  /* 0x00007632141c9816 */ /* 0x000fe4000000001c */
[----:B------:R-:W-:Y:S02]  /*25f0*/  @!P1 PRMT R26, R26, 0x5410, R21 ;  /* 0x000054101a1a9816 */ /* 0x000fe40000000015 */
[----:B------:R-:W-:-:S07]  /*2600*/  @!P1 PRMT R29, R21, 0x7632, R29 ;  /* 0x00007632151d9816 */ /* 0x000fce000000001d */
.L_x_2208:
[----:B------:R-:W-:Y:S05]  /*2610*/  BSYNC.RECONVERGENT B0 ;  /* 0x0000000000007941 */ /* 0x000fea0003800200 */
.L_x_2207:
[----:B------:R-:W-:Y:S04]  /*2620*/  BSSY.RECONVERGENT B0, `(.L_x_2209) ;  /* 0x0000052000007945 */ /* 0x000fe80003800200 */
[----:B------:R-:W-:Y:S05]  /*2630*/  @P0 BRA `(.L_x_2210) ;  /* 0x0000000400400947 */ /* 0x000fea0003800000 */
[----:B------:R-:W-:Y:S02]  /*2640*/  IMAD.IADD R33, R33, 0x1, R0 ;  /* 0x0000000121217824 */ /* 0x000fe400078e0200 */
[----:B------:R-:W-:Y:S02]  /*2650*/  HADD2.F32 R17, -RZ, R34.H0_H0 ;  /* 0x20000022ff117230 */ /* 0x000fe40000004100 */
[----:B------:R-:W-:Y:S01]  /*2660*/  HADD2.F32 R21, -RZ, R35.H0_H0 ;  /* 0x20000023ff157230 */ /* 0x000fe20000004100 */
[----:B------:R-:W-:Y:S01]  /*2670*/  ISETP.GE.U32.AND P0, PT, R33, R6, PT ;  /* 0x000000062100720c */ /* 0x000fe20003f06070 */
[----:B------:R-:W-:Y:S02]  /*2680*/  HADD2.F32 R32, -RZ, R32.H0_H0 ;  /* 0x20000020ff207230 */ /* 0x000fe40000004100 */
[----:B------:R-:W-:Y:S02]  /*2690*/  HADD2.F32 R31, -RZ, R31.H0_H0 ;  /* 0x2000001fff1f7230 */ /* 0x000fe40000004100 */
[----:B------:R-:W-:-:S02]  /*26a0*/  HADD2.F32 R30, -RZ, R30.H0_H0 ;  /* 0x2000001eff1e7230 */ /* 0x000fc40000004100 */
[----:B------:R-:W-:Y:S01]  /*26b0*/  FMUL.FTZ R17, R32, R17 ;  /* 0x0000001120117220 */ /* 0x000fe20000410000 */
[----:B------:R-:W-:Y:S02]  /*26c0*/  HADD2.F32 R22, -RZ, R22.H0_H0 ;  /* 0x20000016ff167230 */ /* 0x000fe40000004100 */
[----:B------:R-:W-:Y:S02]  /*26d0*/  HADD2.F32 R34, -RZ, R34.H1_H1 ;  /* 0x30000022ff227230 */ /* 0x000fe40000004100 */
[----:B------:R-:W-:Y:S01]  /*26e0*/  FMUL.FTZ R21, R30, R21 ;  /* 0x000000151e157220 */ /* 0x000fe20000410000 */
[----:B------:R-:W-:Y:S02]  /*26f0*/  HADD2.F32 R35, -RZ, R35.H1_H1 ;  /* 0x30000023ff237230 */ /* 0x000fe40000004100 */
[----:B------:R-:W-:-:S03]  /*2700*/  FMUL.FTZ R34, R31, R34 ;  /* 0x000000221f227220 */ /* 0x000fc60000410000 */
[----:B------:R-:W-:Y:S02]  /*2710*/  FMUL.FTZ R22, R22, R35 ;  /* 0x0000002316167220 */ /* 0x000fe40000410000 */
[----:B------:R-:W-:-:S03]  /*2720*/  F2FP.F16.F32.PACK_AB R17, R34, R17 ;  /* 0x000000112211723e */ /* 0x000fc600000000ff */
[----:B------:R-:W-:Y:S02]  /*2730*/  F2FP.F16.F32.PACK_AB R21, R22, R21 ;  /* 0x000000151615723e */ /* 0x000fe400000000ff */
[C---:B------:R-:W-:Y:S02]  /*2740*/  PRMT R31, R17.reuse, 0x7632, R31 ;  /* 0x00007632111f7816 */ /* 0x040fe4000000001f */
[----:B------:R-:W-:Y:S02]  /*2750*/  PRMT R32, R17, 0x7610, R32 ;  /* 0x0000761011207816 */ /* 0x000fe40000000020 */
        /* <DEDUP_REMOVED lines=8> */
[----:B------:R-:W-:Y:S02]  /*27e0*/  HADD2.F32 R14, -RZ, R14.H0_H0 ;  /* 0x2000000eff0e7230 */ /* 0x000fe40000004100 */
[--C-:B------:R-:W-:Y:S02]  /*27f0*/  HADD2.F32 R12, -RZ, R36.reuse.H0_H0 ;  /* 0x20000024ff0c7230 */ /* 0x100fe40000004100 */
[----:B------:R-:W-:-:S02]  /*2800*/  HADD2.F32 R13, -RZ, R36.H1_H1 ;  /* 0x30000024ff0d7230 */ /* 0x000fc40000004100 */
[--C-:B------:R-:W-:Y:S02]  /*2810*/  HADD2.F32 R17, -RZ, R38.reuse.H0_H0 ;  /* 0x20000026ff117230 */ /* 0x100fe40000004100 */
[----:B------:R-:W-:Y:S01]  /*2820*/  FMUL.FTZ R12, R15, R12 ;  /* 0x0000000c0f0c7220 */ /* 0x000fe20000410000 */
[----:B------:R-:W-:Y:S02]  /*2830*/  HADD2.F32 R21, -RZ, R38.H1_H1 ;  /* 0x30000026ff157230 */ /* 0x000fe40000004100 */
[----:B------:R-:W-:Y:S01]  /*2840*/  FMUL.FTZ R13, R14, R13 ;  /* 0x0000000d0e0d7220 */ /* 0x000fe20000410000 */
[----:B------:R-:W-:Y:S02]  /*2850*/  FMUL.FTZ R16, R16, R17 ;  /* 0x0000001110107220 */ /* 0x000fe40000410000 */
        /* <DEDUP_REMOVED lines=14> */
[----:B------:R-:W-:Y:S02]  /*2940*/  HADD2.F32 R25, -RZ, R25.H1_H1 ;  /* 0x30000019ff197230 */ /* 0x000fe40000004100 */
[----:B------:R-:W-:Y:S01]  /*2950*/  FMUL.FTZ R8, R11, R8 ;  /* 0x000000080b087220 */ /* 0x000fe20000410000 */
[----:B------:R-:W-:-:S02]  /*2960*/  HADD2.F32 R9, -RZ, R9.H0_H0 ;  /* 0x20000009ff097230 */ /* 0x000fc40000004100 */
[--C-:B------:R-:W-:Y:S02]  /*2970*/  HADD2.F32 R16, -RZ, R27.reuse.H0_H0 ;  /* 0x2000001bff107230 */ /* 0x100fe40000004100 */
[----:B------:R-:W-:Y:S01]  /*2980*/  FMUL.FTZ R25, R10, R25 ;  /* 0x000000190a197220 */ /* 0x000fe20000410000 */
[----:B------:R-:W-:Y:S02]  /*2990*/  HADD2.F32 R20, -RZ, R27.H1_H1 ;  /* 0x3000001bff147230 */ /* 0x000fe40000004100 */
[----:B------:R-:W-:Y:S02]  /*29a0*/  FMUL.FTZ R9, R9, R16 ;  /* 0x0000001009097220 */ /* 0x000fe40000410000 */
[----:B------:R-:W-:Y:S01]  /*29b0*/  F2FP.F16.F32.PACK_AB R8, R25, R8 ;  /* 0x000000081908723e */ /* 0x000fe200000000ff */
[----:B------:R-:W-:-:S03]  /*29c0*/  FMUL.FTZ R20, R17, R20 ;  /* 0x0000001411147220 */ /* 0x000fc60000410000 */
[----:B------:R-:W-:Y:S02]  /*29d0*/  PRMT R10, R8, 0x7632, R10 ;  /* 0x00007632080a7816 */ /* 0x000fe4000000000a */
[----:B------:R-:W-:Y:S02]  /*29e0*/  F2FP.F16.F32.PACK_AB R9, R20, R9 ;  /* 0x000000091409723e */ /* 0x000fe400000000ff */
[----:B------:R-:W-:Y:S02]  /*29f0*/  PRMT R11, R8, 0x7610, R11 ;  /* 0x00007610080b7816 */ /* 0x000fe4000000000b */
[----:B------:R-:W-:Y:S01]  /*2a00*/  PRMT R8, R9, 0x7632, R8 ;  /* 0x0000763209087816 */ /* 0x000fe20000000008 */
[----:B------:R-:W-:Y:S06]  /*2a10*/  @P0 BRA `(.L_x_2210) ;  /* 0x0000000000480947 */ /* 0x000fec0003800000 */
[----:B------:R-:W-:Y:S02]  /*2a20*/  HADD2.F32 R6, -RZ, R3.H0_H0 ;  /* 0x20000003ff067230 */ /* 0x000fe40000004100 */
[----:B------:R-:W-:Y:S02]  /*2a30*/  HADD2.F32 R7, -RZ, R7.H0_H0 ;  /* 0x20000007ff077230 */ /* 0x000fe40000004100 */
[----:B------:R-:W-:Y:S02]  /*2a40*/  HADD2.F32 R5, -RZ, R5.H0_H0 ;  /* 0x20000005ff057230 */ /* 0x000fe40000004100 */
[----:B------:R-:W-:Y:S02]  /*2a50*/  HADD2.F32 R4, -RZ, R4.H0_H0 ;  /* 0x20000004ff047230 */ /* 0x000fe40000004100 */
[----:B------:R-:W-:Y:S02]  /*2a60*/  HADD2.F32 R0, -RZ, R26.H0_H0 ;  /* 0x2000001aff007230 */ /* 0x000fe40000004100 */
[----:B------:R-:W-:-:S02]  /*2a70*/  HADD2.F32 R28, -RZ, R28.H0_H0 ;  /* 0x2000001cff1c7230 */ /* 0x000fc40000004100 */
[----:B------:R-:W-:Y:S02]  /*2a80*/  HADD2.F32 R3, -RZ, R26.H1_H1 ;  /* 0x3000001aff037230 */ /* 0x000fe40000004100 */
[----:B------:R-:W-:Y:S01]  /*2a90*/  FMUL.FTZ R0, R7, R0 ;  /* 0x0000000007007220 */ /* 0x000fe20000410000 */
[----:B------:R-:W-:Y:S02]  /*2aa0*/  HADD2.F32 R29, -RZ, R29.H0_H0 ;  /* 0x2000001dff1d7230 */ /* 0x000fe40000004100 */
        /* <DEDUP_REMOVED lines=8> */
[----:B------:R-:W-:-:S07]  /*2b30*/  PRMT R4, R6, 0x7610, R4 ;  /* 0x0000761006047816 */ /* 0x000fce0000000004 */
.L_x_2210:
[----:B------:R-:W-:Y:S05]  /*2b40*/  BSYNC.RECONVERGENT B0 ;  /* 0x0000000000007941 */ /* 0x000fea0003800200 */
.L_x_2209:
        /* <DEDUP_REMOVED lines=10> */
[----:B------:R-:W-:Y:S01]  /*2bf0*/  FMUL.FTZ R6, R6, R17 ;  /* 0x0000001106067220 */ /* 0x000fe20000410000 */
[----:B------:R-:W-:Y:S01]  /*2c00*/  F2FP.F16.F32.PACK_AB R0, R13, R0 ;  /* 0x000000000d00723e */ /* 0x000fe200000000ff */
[----:B------:R-:W-:Y:S02]  /*2c10*/  HADD2.F32 R11, -RZ, R11.H0_H0 ;  /* 0x2000000bff0b7230 */ /* 0x000fe40000004100 */
[----:B------:R-:W-:Y:S01]  /*2c20*/  FMUL.FTZ R15, R22, R21 ;  /* 0x00000015160f7220 */ /* 0x000fe20000410000 */
[----:B------:R-:W-:-:S02]  /*2c30*/  HADD2.F32 R17, -RZ, R8.H0_H0 ;  /* 0x20000008ff117230 */ /* 0x000fc40000004100 */
[----:B------:R-:W-:Y:S02]  /*2c40*/  HADD2.F32 R12, -RZ, R0.H0_H0 ;  /* 0x20000000ff0c7230 */ /* 0x000fe40000004100 */
[----:B------:R-:W-:Y:S01]  /*2c50*/  F2FP.F16.F32.PACK_AB R6, R15, R6 ;  /* 0x000000060f06723e */ /* 0x000fe200000000ff */
[----:B------:R-:W-:Y:S02]  /*2c60*/  HADD2.F32 R15, -RZ, R10.H0_H0 ;  /* 0x2000000aff0f7230 */ /* 0x000fe40000004100 */
[----:B------:R-:W-:Y:S02]  /*2c70*/  HADD2.F32 R0, -RZ, R0.H1_H1 ;  /* 0x30000000ff007230 */ /* 0x000fe40000004100 */
[----:B------:R-:W-:Y:S01]  /*2c80*/  FMUL.FTZ R12, R11, R12 ;  /* 0x0000000c0b0c7220 */ /* 0x000fe20000410000 */
[--C-:B------:R-:W-:Y:S02]  /*2c90*/  HADD2.F32 R13, -RZ, R6.reuse.H0_H0 ;  /* 0x20000006ff0d7230 */ /* 0x100fe40000004100 */
[----:B------:R-:W-:-:S02]  /*2ca0*/  HADD2.F32 R6, -RZ, R6.H1_H1 ;  /* 0x30000006ff067230 */ /* 0x000fc40000004100 */
[----:B------:R-:W-:Y:S02]  /*2cb0*/  HADD2.F32 R10, -RZ, R9.H0_H0 ;  /* 0x20000009ff0a7230 */ /* 0x000fe40000004100 */
[----:B------:R-:W-:Y:S01]  /*2cc0*/  FMUL.FTZ R9, R15, R0 ;  /* 0x000000000f097220 */ /* 0x000fe20000410000 */
[----:B------:R-:W-:Y:S02]  /*2cd0*/  HADD2.F32 R7, -RZ, R7.H0_H0 ;  /* 0x20000007ff077230 */ /* 0x000fe40000004100 */
[----:B------:R-:W-:Y:S01]  /*2ce0*/  FMUL.FTZ R6, R17, R6 ;  /* 0x0000000611067220 */ /* 0x000fe20000410000 */
[----:B------:R-:W-:Y:S02]  /*2cf0*/  HADD2.F32 R5, -RZ, R5.H0_H0 ;  /* 0x20000005ff057230 */ /* 0x000fe40000004100 */
[----:B------:R-:W-:Y:S01]  /*2d00*/  FMUL.FTZ R13, R10, R13 ;  /* 0x0000000d0a0d7220 */ /* 0x000fe20000410000 */
[----:B------:R-:W-:Y:S01]  /*2d10*/  F2FP.F16.F32.PACK_AB R12, R9, R12 ;  /* 0x0000000c090c723e */ /* 0x000fe200000000ff */
[----:B------:R-:W-:-:S02]  /*2d20*/  HADD2.F32 R9, -RZ, R4.H0_H0 ;  /* 0x20000004ff097230 */ /* 0x000fc40000004100 */
[----:B------:R-:W-:Y:S01]  /*2d30*/  HADD2.F32 R4, -RZ, R3.H0_H0 ;  /* 0x20000003ff047230 */ /* 0x000fe20000004100 */
[----:B------:R-:W-:Y:S01]  /*2d40*/  F2FP.F16.F32.PACK_AB R13, R6, R13 ;  /* 0x0000000d060d723e */ /* 0x000fe200000000ff */
[--C-:B------:R-:W-:Y:S02]  /*2d50*/  HADD2.F32 R0, -RZ, R12.reuse.H0_H0 ;  /* 0x2000000cff007230 */ /* 0x100fe40000004100 */
[----:B------:R-:W-:Y:S02]  /*2d60*/  HADD2.F32 R12, -RZ, R12.H1_H1 ;  /* 0x3000000cff0c7230 */ /* 0x000fe40000004100 */
[--C-:B------:R-:W-:Y:S02]  /*2d70*/  HADD2.F32 R6, -RZ, R13.reuse.H0_H0 ;  /* 0x2000000dff067230 */ /* 0x100fe40000004100 */
[----:B------:R-:W-:Y:S01]  /*2d80*/  FMUL.FTZ R0, R7, R0 ;  /* 0x0000000007007220 */ /* 0x000fe20000410000 */
[----:B------:R-:W-:Y:S02]  /*2d90*/  HADD2.F32 R13, -RZ, R13.H1_H1 ;  /* 0x3000000dff0d7230 */ /* 0x000fe40000004100 */
[----:B------:R-:W-:Y:S01]  /*2da0*/  FMUL.FTZ R3, R5, R12 ;  /* 0x0000000c05037220 */ /* 0x000fe20000410000 */
[----:B------:R-:W-:-:S02]  /*2db0*/  FMUL.FTZ R6, R9, R6 ;  /* 0x0000000609067220 */ /* 0x000fc40000410000 */
[----:B------:R-:W-:Y:S02]  /*2dc0*/  FMUL.FTZ R13, R4, R13 ;  /* 0x0000000d040d7220 */ /* 0x000fe40000410000 */
[----:B------:R-:W-:-:S03]  /*2dd0*/  F2FP.F16.F32.PACK_AB R0, R3, R0 ;  /* 0x000000000300723e */ /* 0x000fc600000000ff */
[----:B------:R-:W-:Y:S02]  /*2de0*/  F2FP.F16.F32.PACK_AB R6, R13, R6 ;  /* 0x000000060d06723e */ /* 0x000fe400000000ff */
[C---:B------:R-:W-:Y:S02]  /*2df0*/  PRMT R28, R0.reuse, 0x7632, R28 ;  /* 0x00007632001c7816 */ /* 0x040fe4000000001c */
[----:B------:R-:W-:Y:S02]  /*2e00*/  PRMT R17, R0, 0x7610, R17 ;  /* 0x0000761000117816 */ /* 0x000fe40000000011 */
[C---:B------:R-:W-:Y:S02]  /*2e10*/  PRMT R25, R6.reuse, 0x7632, R25 ;  /* 0x0000763206197816 */ /* 0x040fe40000000019 */
[----:B------:R-:W-:Y:S01]  /*2e20*/  PRMT R16, R6, 0x7610, R16 ;  /* 0x0000761006107816 */ /* 0x000fe20000000010 */
[----:B------:R-:W-:Y:S06]  /*2e30*/  BRA `(.L_x_2190) ;  /* 0x000000a8008c7947 */ /* 0x000fec0003800000 */
.L_x_2202:
        /* <DEDUP_REMOVED lines=29> */
[----:B------:R-:W-:Y:S01]  /*3010*/  IMAD.MOV.U32 R22, RZ, RZ, R4 ;  /* 0x000000ffff167224 */ /* 0x000fe200078e0004 */
[-C--:B------:R-:W-:Y:S02]  /*3020*/  MOV R10, R4.reuse ;  /* 0x00000004000a7202 */ /* 0x080fe40000000f00 */
[-C--:B------:R-:W-:Y:S02]  /*3030*/  MOV R11, R4.reuse ;  /* 0x00000004000b7202 */ /* 0x080fe40000000f00 */
[----:B------:R-:W-:-:S02]  /*3040*/  MOV R13, R4 ;  /* 0x00000004000d7202 */ /* 0x000fc40000000f00 */
[-C--:B------:R-:W-:Y:S02]  /*3050*/  MOV R14, R4.reuse ;  /* 0x00000004000e7202 */ /* 0x080fe40000000f00 */
[-C--:B------:R-:W-:Y:S02]  /*3060*/  MOV R15, R4.reuse ;  /* 0x00000004000f7202 */ /* 0x080fe40000000f00 */
[-C--:B------:R-:W-:Y:S02]  /*3070*/  MOV R30, R4.reuse ;  /* 0x00000004001e7202 */ /* 0x080fe40000000f00 */
[-C--:B------:R-:W-:Y:S02]  /*3080*/  MOV R31, R4.reuse ;  /* 0x00000004001f7202 */ /* 0x080fe40000000f00 */
[----:B------:R-:W-:-:S07]  /*3090*/  MOV R32, R4 ;  /* 0x0000000400207202 */ /* 0x000fce0000000f00 */
.L_x_2215:
[----:B------:R-:W-:Y:S02]  /*30a0*/  IMAD R20, R34, R33, RZ ;  /* 0x0000002122147224 */ /* 0x000fe400078e02ff */
[----:B------:R-:W-:-:S03]  /*30b0*/  IMAD.IADD R33, R33, 0x1, R0 ;  /* 0x0000000121217824 */ /* 0x000fc600078e0200 */
[----:B------:R-:W-:Y:S01]  /*30c0*/  SHF.R.U32.HI R21, RZ, 0x2, R20 ;  /* 0x00000002ff157819 */ /* 0x000fe20000011614 */
[----:B------:R-:W-:Y:S01]  /*30d0*/  IMAD R24, R34, R33, RZ ;  /* 0x0000002122187224 */ /* 0x000fe200078e02ff */
[----:B------:R-:W-:-:S03]  /*30e0*/  IADD3 R33, PT, PT, R33, R0, RZ ;  /* 0x0000000021217210 */ /* 0x000fc60007ffe0ff */
        /* <DEDUP_REMOVED lines=14> */
[----:B------:R-:W-:Y:S01]  /*31d0*/  IADD3 R33, PT, PT, R33, R0, RZ ;  /* 0x0000000021217210 */ /* 0x000fe20007ffe0ff */
[----:B------:R-:W-:Y:S02]  /*31e0*/  HADD2.F32 R35, -RZ, R31.H0_H0 ;  /* 0x2000001fff237230 */ /* 0x000fe40000004100 */
[----:B------:R-:W-:Y:S02]  /*31f0*/  HADD2.F32 R32, -RZ, R32.H0_H0 ;  /* 0x20000020ff207230 */ /* 0x000fe40000004100 */
[----:B------:R-:W-:Y:S02]  /*3200*/  IMAD R37, R0, 0x3, R33 ;  /* 0x0000000300257824 */ /* 0x000fe400078e0221 */
[----:B------:R-:W-:Y:S02]  /*3210*/  HADD2.F32 R22, -RZ, R22.H0_H0 ;  /* 0x20000016ff167230 */ /* 0x000fe40000004100 */
[----:B------:R-:W-:Y:S01]  /*3220*/  HADD2.F32 R39, -RZ, R13.H0_H0 ;  /* 0x2000000dff277230 */ /* 0x000fe20000004100 */
[----:B------:R-:W-:Y:S01]  /*3230*/  ISETP.GE.U32.AND P0, PT, R37, R6, PT ;  /* 0x000000062500720c */ /* 0x000fe20003f06070 */
[----:B------:R-:W-:-:S02]  /*3240*/  HADD2.F32 R37, -RZ, R14.H0_H0 ;  /* 0x2000000eff257230 */ /* 0x000fc40000004100 */
[----:B------:R-:W-:Y:S02]  /*3250*/  HADD2.F32 R30, -RZ, R30.H0_H0 ;  /* 0x2000001eff1e7230 */ /* 0x000fe40000004100 */
[----:B------:R-:W-:Y:S02]  /*3260*/  HADD2.F32 R11, -RZ, R11.H0_H0 ;  /* 0x2000000bff0b7230 */ /* 0x000fe40000004100 */
[----:B------:R-:W-:Y:S02]  /*3270*/  HADD2.F32 R12, -RZ, R12.H0_H0 ;  /* 0x2000000cff0c7230 */ /* 0x000fe40000004100 */
[----:B------:R-:W-:Y:S02]  /*3280*/  HADD2.F32 R7, -RZ, R7.H0_H0 ;  /* 0x20000007ff077230 */ /* 0x000fe40000004100 */
[----:B------:R-:W-:Y:S02]  /*3290*/  HADD2.F32 R5, -RZ, R5.H0_H0 ;  /* 0x20000005ff057230 */ /* 0x000fe40000004100 */
[----:B--2---:R-:W-:-:S02]  /*32a0*/  HADD2.F32 R31, -RZ, R20.H0_H0 ;  /* 0x20000014ff1f7230 */ /* 0x004fc40000004100 */
[----:B------:R-:W-:Y:S02]  /*32b0*/  HADD2.F32 R36, -RZ, R20.H1_H1 ;  /* 0x30000014ff247230 */ /* 0x000fe40000004100 */
[----:B------:R-:W-:Y:S02]  /*32c0*/  HADD2.F32 R13, -RZ, R21.H0_H0 ;  /* 0x20000015ff0d7230 */ /* 0x000fe40000004100 */
[----:B------:R-:W-:Y:S01]  /*32d0*/  FMUL.FTZ R31, R32, R31 ;  /* 0x0000001f201f7220 */ /* 0x000fe20000410000 */
[----:B------:R-:W-:Y:S01]  /*32e0*/  FMUL.FTZ R32, R35, R36 ;  /* 0x0000002423207220 */ /* 0x000fe20000410000 */
[----:B------:R-:W-:Y:S02]  /*32f0*/  HADD2.F32 R35, -RZ, R15.H0_H0 ;  /* 0x2000000fff237230 */ /* 0x000fe40000004100 */
[----:B------:R-:W-:Y:S01]  /*3300*/  FMUL.FTZ R14, R30, R13 ;  /* 0x0000000d1e0e7220 */ /* 0x000fe20000410000 */
[----:B------:R-:W-:Y:S02]  /*3310*/  HADD2.F32 R15, -RZ, R21.H1_H1 ;  /* 0x30000015ff0f7230 */ /* 0x000fe40000004100 */
[--C-:B---3--:R-:W-:Y:S01]  /*3320*/  HADD2.F32 R36, -RZ, R24.reuse.H0_H0 ;  /* 0x20000018ff247230 */ /* 0x108fe20000004100 */
[----:B------:R-:W-:Y:S01]  /*3330*/  F2FP.F16.F32.PACK_AB R32, R32, R31 ;  /* 0x0000001f2020723e */ /* 0x000fe200000000ff */
[----:B------:R-:W-:-:S02]  /*3340*/  HADD2.F32 R38, -RZ, R24.H1_H1 ;  /* 0x30000018ff267230 */ /* 0x000fc40000004100 */
[----:B------:R-:W-:Y:S01]  /*3350*/  FMUL.FTZ R15, R22, R15 ;  /* 0x0000000f160f7220 */ /* 0x000fe20000410000 */
[----:B------:R-:W-:Y:S02]  /*3360*/  HADD2.F32 R40, -RZ, R25.H0_H0 ;  /* 0x20000019ff287230 */ /* 0x000fe40000004100 */
[----:B------:R-:W-:Y:S01]  /*3370*/  FMUL.FTZ R22, R35, R36 ;  /* 0x0000002423167220 */ /* 0x000fe20000410000 */
[----:B------:R-:W-:Y:S02]  /*3380*/  HADD2.F32 R36, -RZ, R9.H0_H0 ;  /* 0x20000009ff247230 */ /* 0x000fe40000004100 */
[----:B------:R-:W-:Y:S01]  /*3390*/  FMUL.FTZ R35, R37, R38 ;  /* 0x0000002625237220 */ /* 0x000fe20000410000 */
[----:B------:R-:W-:Y:S02]  /*33a0*/  HADD2.F32 R38, -RZ, R8.H0_H0 ;  /* 0x20000008ff267230 */ /* 0x000fe40000004100 */
[----:B------:R-:W-:Y:S01]  /*33b0*/  FMUL.FTZ R13, R39, R40 ;  /* 0x00000028270d7220 */ /* 0x000fe20000410000 */
[----:B----4-:R-:W-:Y:S01]  /*33c0*/  HADD2.F32 R8, -RZ, R26.H0_H0 ;  /* 0x2000001aff087230 */ /* 0x010fe20000004100 */
[----:B------:R-:W-:Y:S01]  /*33d0*/  F2FP.F16.F32.PACK_AB R14, R15, R14 ;  /* 0x0000000e0f0e723e */ /* 0x000fe200000000ff */
[----:B------:R-:W-:Y:S01]  /*33e0*/  HADD2.F32 R39, -RZ, R27.H0_H0 ;  /* 0x2000001bff277230 */ /* 0x000fe20000004100 */
[----:B------:R-:W-:Y:S01]  /*33f0*/  F2FP.F16.F32.PACK_AB R35, R35, R22 ;  /* 0x000000162323723e */ /* 0x000fe200000000ff */
[----:B------:R-:W-:-:S02]  /*3400*/  HADD2.F32 R9, -RZ, R25.H1_H1 ;  /* 0x30000019ff097230 */ /* 0x000fc40000004100 */
[----:B------:R-:W-:Y:S01]  /*3410*/  FMUL.FTZ R11, R11, R8 ;  /* 0x000000080b0b7220 */ /* 0x000fe20000410000 */
[----:B------:R-:W-:Y:S02]  /*3420*/  HADD2.F32 R30, -RZ, R10.H0_H0 ;  /* 0x2000000aff1e7230 */ /* 0x000fe40000004100 */
[----:B------:R-:W-:Y:S01]  /*3430*/  FMUL.FTZ R8, R36, R39 ;  /* 0x0000002724087220 */ /* 0x000fe20000410000 */
[----:B------:R-:W-:Y:S02]  /*3440*/  HADD2.F32 R37, -RZ, R26.H1_H1 ;  /* 0x3000001aff257230 */ /* 0x000fe40000004100 */
[----:B------:R-:W-:Y:S01]  /*3450*/  FMUL.FTZ R10, R12, R9 ;  /* 0x000000090c0a7220 */ /* 0x000fe20000410000 */
[----:B------:R-:W-:Y:S01]  /*3460*/  HADD2.F32 R41, -RZ, R27.H1_H1 ;  /* 0x3000001bff297230 */ /* 0x000fe20000004100 */
[----:B------:R-:W-:Y:S01]  /*3470*/  PRMT R22, R14, 0x7632, R22 ;  /* 0x000076320e167816 */ /* 0x000fe20000000016 */
[----:B------:R-:W-:Y:S02]  /*3480*/  HADD2.F32 R36, -RZ, R4.H0_H0 ;  /* 0x20000004ff247230 */ /* 0x000fe40000004100 */
[----:B------:R-:W-:Y:S01]  /*3490*/  FMUL.FTZ R12, R30, R37 ;  /* 0x000000251e0c7220 */ /* 0x000fe20000410000 */
[----:B-----5:R-:W-:-:S02]  /*34a0*/  HADD2.F32 R4, -RZ, R28.H0_H0 ;  /* 0x2000001cff047230 */ /* 0x020fc40000004100 */
[----:B------:R-:W-:Y:S01]  /*34b0*/  FMUL.FTZ R9, R38, R41 ;  /* 0x0000002926097220 */ /* 0x000fe20000410000 */
[----:B------:R-:W-:Y:S01]  /*34c0*/  HADD2.F32 R30, -RZ, R28.H1_H1 ;  /* 0x3000001cff1e7230 */ /* 0x000fe20000004100 */
[----:B------:R-:W-:Y:S01]  /*34d0*/  F2FP.F16.F32.PACK_AB R13, R10, R13 ;  /* 0x0000000d0a0d723e */ /* 0x000fe200000000ff */
[----:B------:R-:W-:Y:S01]  /*34e0*/  HADD2.F32 R37, -RZ, R29.H0_H0 ;  /* 0x2000001dff257230 */ /* 0x000fe20000004100 */
[----:B------:R-:W-:Y:S01]  /*34f0*/  F2FP.F16.F32.PACK_AB R11, R12, R11 ;  /* 0x0000000b0c0b723e */ /* 0x000fe200000000ff */
[----:B------:R-:W-:Y:S02]  /*3500*/  HADD2.F32 R38, -RZ, R3.H0_H0 ;  /* 0x20000003ff267230 */ /* 0x000fe40000004100 */
[----:B------:R-:W-:Y:S01]  /*3510*/  FMUL.FTZ R3, R7, R4 ;  /* 0x0000000407037220 */ /* 0x000fe20000410000 */
[----:B------:R-:W-:Y:S02]  /*3520*/  HADD2.F32 R39, -RZ, R29.H1_H1 ;  /* 0x3000001dff277230 */ /* 0x000fe40000004100 */
[----:B------:R-:W-:Y:S01]  /*3530*/  FMUL.FTZ R4, R5, R30 ;  /* 0x0000001e05047220 */ /* 0x000fe20000410000 */
[----:B------:R-:W-:Y:S01]  /*3540*/  FMUL.FTZ R5, R36, R37 ;  /* 0x0000002524057220 */ /* 0x000fe20000410000 */
[----:B------:R-:W-:Y:S01]  /*3550*/  F2FP.F16.F32.PACK_AB R9, R9, R8 ;  /* 0x000000080909723e */ /* 0x000fe200000000ff */
[----:B------:R-:W-:-:S02]  /*3560*/  FMUL.FTZ R36, R38, R39 ;  /* 0x0000002726247220 */ /* 0x000fc40000410000 */
[----:B------:R-:W-:Y:S02]  /*3570*/  F2FP.F16.F32.PACK_AB R3, R4, R3 ;  /* 0x000000030403723e */ /* 0x000fe400000000ff */
[----:B------:R-:W-:Y:S02]  /*3580*/  PRMT R30, R14, 0x7610, R30 ;  /* 0x000076100e1e7816 */ /* 0x000fe4000000001e */
[----:B------:R-:W-:Y:S02]  /*3590*/  F2FP.F16.F32.PACK_AB R36, R36, R5 ;  /* 0x000000052424723e */ /* 0x000fe400000000ff */
[C---:B------:R-:W-:Y:S02]  /*35a0*/  PRMT R5, R3.reuse, 0x7632, R5 ;  /* 0x0000763203057816 */ /* 0x040fe40000000005 */
[----:B------:R-:W-:Y:S02]  /*35b0*/  PRMT R7, R3, 0x7610, R7 ;  /* 0x0000761003077816 */ /* 0x000fe40000000007 */
[----:B------:R-:W-:-:S02]  /*35c0*/  PRMT R31, R32, 0x7632, R31 ;  /* 0x00007632201f7816 */ /* 0x000fc4000000001f */
[C---:B------:R-:W-:Y:S02]  /*35d0*/  PRMT R14, R35.reuse, 0x7632, R14 ;  /* 0x00007632230e7816 */ /* 0x040fe4000000000e */
[----:B------:R-:W-:Y:S02]  /*35e0*/  PRMT R15, R35, 0x7610, R15 ;  /* 0x00007610230f7816 */ /* 0x000fe4000000000f */
[----:B------:R-:W-:Y:S02]  /*35f0*/  PRMT R12, R13, 0x7632, R12 ;  /* 0x000076320d0c7816 */ /* 0x000fe4000000000c */
[----:B------:R-:W-:Y:S02]  /*3600*/  PRMT R10, R11, 0x7632, R10 ;  /* 0x000076320b0a7816 */ /* 0x000fe4000000000a */
[----:B------:R-:W-:Y:S02]  /*3610*/  PRMT R8, R9, 0x7632, R8 ;  /* 0x0000763209087816 */ /* 0x000fe40000000008 */
[----:B------:R-:W-:-:S02]  /*3620*/  PRMT R3, R36, 0x7632, R3 ;  /* 0x0000763224037816 */ /* 0x000fc40000000003 */
[----:B------:R-:W-:Y:S01]  /*3630*/  PRMT R4, R36, 0x7610, R4 ;  /* 0x0000761024047816 */ /* 0x000fe20000000004 */
[----:B------:R-:W-:Y:S06]  /*3640*/  @!P0 BRA `(.L_x_2215) ;  /* 0xfffffff800948947 */ /* 0x000fec000383ffff */
[----:B------:R-:W-:Y:S05]  /*3650*/  BSYNC.RECONVERGENT B1 ;  /* 0x0000000000017941 */ /* 0x000fea0003800200 */
.L_x_2214:
        /* <DEDUP_REMOVED lines=8> */
[----:B------:R-:W-:Y:S02]  /*36e0*/  PRMT R28, R28, 0x7632, R28 ;  /* 0x000076321c1c7816 */ /* 0x000fe4000000001c */
[----:B------:R-:W-:-:S07]  /*36f0*/  PRMT R29, R29, 0x7632, R29 ;  /* 0x000076321d1d7816 */ /* 0x000fce000000001d */
.L_x_2213:
[----:B------:R-:W-:Y:S05]  /*3700*/  BSYNC.RECONVERGENT B0 ;  /* 0x0000000000007941 */ /* 0x000fea0003800200 */
.L_x_2212:
[----:B------:R-:W-:Y:S01]  /*3710*/  ISETP.GE.U32.AND P0, PT, R33, R6, PT ;  /* 0x000000062100720c */ /* 0x000fe20003f06070 */
[----:B------:R-:W-:-:S12]  /*3720*/  BSSY.RECONVERGENT B0, `(.L_x_2216) ;  /* 0x0000028000007945 */ /* 0x000fd80003800200 */
[----:B------:R-:W-:Y:S05]  /*3730*/  @P0 BRA `(.L_x_2217) ;  /* 0x0000000000980947 */ /* 0x000fea0003800000 */
[----:B------:R-:W-:-:S05]  /*3740*/  IMAD R20, R34, R33, RZ ;  /* 0x0000002122147224 */ /* 0x000fca00078e02ff */
[----:B------:R-:W-:-:S05]  /*3750*/  SHF.R.U32.HI R21, RZ, 0x2, R20 ;  /* 0x00000002ff157819 */ /* 0x000fca0000011614 */
[----:B------:R-:W-:-:S06]  /*3760*/  IMAD.WIDE.U32 R20, R21, 0x8, R16 ;  /* 0x0000000815147825 */ /* 0x000fcc00078e0010 */
[----:B------:R-:W2:Y:S01]  /*3770*/  LDG.E.64 R20, desc[UR36][R20.64] ;  /* 0x0000002414147981 */ /* 0x000ea2000c1e1b00 */
[----:B------:R-:W-:-:S05]  /*3780*/  IMAD.IADD R39, R33, 0x1, R0 ;  /* 0x0000000121277824 */ /* 0x000fca00078e0200 */
[----:B------:R-:W-:Y:S02]  /*3790*/  ISETP.GE.U32.AND P1, PT, R39, R6, PT ;  /* 0x000000062700720c */ /* 0x000fe40003f26070 */
[----:B--2---:R-:W-:Y:S02]  /*37a0*/  PRMT R36, R36, 0x5410, R20 ;  /* 0x0000541024247816 */ /* 0x004fe40000000014 */
[----:B------:R-:W-:Y:S02]  /*37b0*/  PRMT R37, R20, 0x5432, R21 ;  /* 0x0000543214257816 */ /* 0x000fe40000000015 */
[----:B------:R-:W-:-:S07]  /*37c0*/  PRMT R38, R21, 0x7632, R38 ;  /* 0x0000763215267816 */ /* 0x000fce0000000026 */
[----:B------:R-:W-:Y:S05]  /*37d0*/  @P1 BRA `(.L_x_2217) ;  /* 0x0000000000701947 */ /* 0x000fea0003800000 */
[----:B------:R-:W-:-:S05]  /*37e0*/  IMAD R20, R34, R39, RZ ;  /* 0x0000002722147224 */ /* 0x000fca00078e02ff */
[----:B------:R-:W-:-:S05]  /*37f0*/  SHF.R.U32.HI R21, RZ, 0x2, R20 ;  /* 0x00000002ff157819 */ /* 0x000fca0000011614 */
[----:B------:R-:W-:-:S06]  /*3800*/  IMAD.WIDE.U32 R20, R21, 0x8, R16 ;  /* 0x0000000815147825 */ /* 0x000fcc00078e0010 */
[----:B------:R-:W2:Y:S01]  /*3810*/  LDG.E.64 R20, desc[UR36][R20.64] ;  /* 0x0000002414147981 */ /* 0x000ea2000c1e1b00 */
[----:B------:R-:W-:-:S04]  /*3820*/  IADD3 R39, PT, PT, R39, R0, RZ ;  /* 0x0000000027277210 */ /* 0x000fc80007ffe0ff */
[----:B------:R-:W-:Y:S02]  /*3830*/  ISETP.GE.U32.AND P1, PT, R39, R6, PT ;  /* 0x000000062700720c */ /* 0x000fe40003f26070 */
[--C-:B--2---:R-:W-:Y:S02]  /*3840*/  PRMT R35, R35, 0x5410, R20.reuse ;  /* 0x0000541023237816 */ /* 0x104fe40000000014 */
[----:B------:R-:W-:Y:S02]  /*3850*/  PRMT R38, R38, 0x7610, R20 ;  /* 0x0000761026267816 */ /* 0x000fe40000000014 */
[C---:B------:R-:W-:Y:S02]  /*3860*/  PRMT R36, R21.reuse, 0x7610, R36 ;  /* 0x0000761015247816 */ /* 0x040fe40000000024 */
[----:B------:R-:W-:-:S05]  /*3870*/  PRMT R40, R21, 0x7632, R40 ;  /* 0x0000763215287816 */ /* 0x000fca0000000028 */
[----:B------:R-:W-:Y:S05]  /*3880*/  @P1 BRA `(.L_x_2217) ;  /* 0x0000000000441947 */ /* 0x000fea0003800000 */
[----:B------:R-:W-:Y:S01]  /*3890*/  IADD3 R21, PT, PT, R39, R0, RZ ;  /* 0x0000000027157210 */ /* 0x000fe20007ffe0ff */
[----:B------:R-:W-:-:S03]  /*38a0*/  IMAD R39, R34, R39, RZ ;  /* 0x0000002722277224 */ /* 0x000fc600078e02ff */
[----:B------:R-:W-:Y:S02]  /*38b0*/  ISETP.GE.U32.AND P1, PT, R21, R6, PT ;  /* 0x000000061500720c */ /* 0x000fe40003f26070 */
[----:B------:R-:W-:-:S05]  /*38c0*/  SHF.R.U32.HI R25, RZ, 0x2, R39 ;  /* 0x00000002ff197819 */ /* 0x000fca0000011627 */
[----:B------:R-:W-:-:S06]  /*38d0*/  IMAD.WIDE.U32 R24, R25, 0x8, R16 ;  /* 0x0000000819187825 */ /* 0x000fcc00078e0010 */
[----:B------:R-:W-:-:S05]  /*38e0*/  @!P1 IMAD R34, R34, R21, RZ ;  /* 0x0000001522229224 */ /* 0x000fca00078e02ff */
[----:B------:R-:W-:-:S05]  /*38f0*/  @!P1 SHF.R.U32.HI R21, RZ, 0x2, R34 ;  /* 0x00000002ff159819 */ /* 0x000fca0000011622 */
[----:B------:R-:W-:Y:S02]  /*3900*/  @!P1 IMAD.WIDE.U32 R20, R21, 0x8, R16 ;  /* 0x0000000815149825 */ /* 0x000fe400078e0010 */
[----:B------:R-:W2:Y:S04]  /*3910*/  LDG.E.64 R16, desc[UR36][R24.64] ;  /* 0x0000002418107981 */ /* 0x000ea8000c1e1b00 */
[----:B------:R-:W3:Y:S01]  /*3920*/  @!P1 LDG.E.64 R20, desc[UR36][R20.64] ;  /* 0x0000002414149981 */ /* 0x000ee2000c1e1b00 */
[C---:B--2---:R-:W-:Y:S02]  /*3930*/  PRMT R25, R16.reuse, 0x5410, R17 ;  /* 0x0000541010197816 */ /* 0x044fe40000000011 */
[----:B------:R-:W-:Y:S02]  /*3940*/  PRMT R35, R16, 0x7632, R35 ;  /* 0x0000763210237816 */ /* 0x000fe40000000023 */
[----:B---3--:R-:W-:-:S02]  /*3950*/  @!P1 PRMT R26, R20, 0x7610, R26 ;  /* 0x00007610141a9816 */ /* 0x008fc4000000001a */
[----:B------:R-:W-:Y:S02]  /*3960*/  PRMT R27, R17, 0x7632, R27 ;  /* 0x00007632111b7816 */ /* 0x000fe4000000001b */
[----:B------:R-:W-:Y:S02]  /*3970*/  @!P1 PRMT R28, R20, 0x7632, R28 ;  /* 0x00007632141c9816 */ /* 0x000fe4000000001c */
[----:B------:R-:W-:Y:S02]  /*3980*/  @!P1 PRMT R26, R26, 0x5410, R21 ;  /* 0x000054101a1a9816 */ /* 0x000fe40000000015 */
[----:B------:R-:W-:-:S07]  /*3990*/  @!P1 PRMT R29, R21, 0x7632, R29 ;  /* 0x00007632151d9816 */ /* 0x000fce000000001d */
.L_x_2217:
[----:B------:R-:W-:Y:S05]  /*39a0*/  BSYNC.RECONVERGENT B0 ;  /* 0x0000000000007941 */ /* 0x000fea0003800200 */
.L_x_2216:
[----:B------:R-:W-:Y:S04]  /*39b0*/  BSSY.RECONVERGENT B0, `(.L_x_2218) ;  /* 0x0000051000007945 */ /* 0x000fe80003800200 */
[----:B------:R-:W-:Y:S05]  /*39c0*/  @P0 BRA `(.L_x_2219) ;  /* 0x00000004003c0947 */ /* 0x000fea0003800000 */
[----:B------:R-:W-:Y:S01]  /*39d0*/  IADD3 R33, PT, PT, R33, R0, RZ ;  /* 0x0000000021217210 */ /* 0x000fe20007ffe0ff */
[----:B------:R-:W-:Y:S02]  /*39e0*/  HADD2.F32 R16, -RZ, R37.H0_H0 ;  /* 0x20000025ff107230 */ /* 0x000fe40000004100 */
[----:B------:R-:W-:Y:S01]  /*39f0*/  HADD2.F32 R32, -RZ, R32.H0_H0 ;  /* 0x20000020ff207230 */ /* 0x000fe20000004100 */
[----:B------:R-:W-:Y:S01]  /*3a00*/  ISETP.GE.U32.AND P0, PT, R33, R6, PT ;  /* 0x000000062100720c */ /* 0x000fe20003f06070 */
[----:B------:R-:W-:Y:S02]  /*3a10*/  HADD2.F32 R31, -RZ, R31.H0_H0 ;  /* 0x2000001fff1f7230 */ /* 0x000fe40000004100 */
[----:B------:R-:W-:Y:S02]  /*3a20*/  HADD2.F32 R30, -RZ, R30.H0_H0 ;  /* 0x2000001eff1e7230 */ /* 0x000fe40000004100 */
[----:B------:R-:W-:Y:S02]  /*3a30*/  HADD2.F32 R22, -RZ, R22.H0_H0 ;  /* 0x20000016ff167230 */ /* 0x000fe40000004100 */
[----:B------:R-:W-:Y:S01]  /*3a40*/  FMUL.FTZ R16, R31, R16 ;  /* 0x000000101f107220 */ /* 0x000fe20000410000 */
[----:B------:R-:W-:-:S02]  /*3a50*/  HADD2.F32 R17, -RZ, R36.H1_H1 ;  /* 0x30000024ff117230 */ /* 0x000fc40000004100 */
[----:B------:R-:W-:Y:S02]  /*3a60*/  HADD2.F32 R37, -RZ, R37.H1_H1 ;  /* 0x30000025ff257230 */ /* 0x000fe40000004100 */
        /* <DEDUP_REMOVED lines=16> */
[----:B------:R-:W-:-:S02]  /*3b70*/  HADD2.F32 R12, -RZ, R35.H1_H1 ;  /* 0x30000023ff0c7230 */ /* 0x000fc40000004100 */
[----:B------:R-:W-:Y:S02]  /*3b80*/  HADD2.F32 R13, -RZ, R38.H1_H1 ;  /* 0x30000026ff0d7230 */ /* 0x000fe40000004100 */
[----:B------:R-:W-:Y:S02]  /*3b90*/  HADD2.F32 R17, -RZ, R36.H0_H0 ;  /* 0x20000024ff117230 */ /* 0x000fe40000004100 */
[----:B------:R-:W-:Y:S01]  /*3ba0*/  FMUL.FTZ R12, R15, R12 ;  /* 0x0000000c0f0c7220 */ /* 0x000fe20000410000 */
[----:B------:R-:W-:Y:S02]  /*3bb0*/  HADD2.F32 R21, -RZ, R40.H0_H0 ;  /* 0x20000028ff157230 */ /* 0x000fe40000004100 */
[----:B------:R-:W-:Y:S01]  /*3bc0*/  FMUL.FTZ R13, R14, R13 ;  /* 0x0000000d0e0d7220 */ /* 0x000fe20000410000 */
[----:B------:R-:W-:Y:S02]  /*3bd0*/  FMUL.FTZ R16, R16, R17 ;  /* 0x0000001110107220 */ /* 0x000fe40000410000 */
[----:B------:R-:W-:-:S02]  /*3be0*/  FMUL.FTZ R21, R20, R21 ;  /* 0x0000001514157220 */ /* 0x000fc40000410000 */
        /* <DEDUP_REMOVED lines=13> */
[----:B------:R-:W-:Y:S02]  /*3cc0*/  HADD2.F32 R35, -RZ, R35.H0_H0 ;  /* 0x20000023ff237230 */ /* 0x000fe40000004100 */
[----:B------:R-:W-:-:S02]  /*3cd0*/  HADD2.F32 R9, -RZ, R9.H0_H0 ;  /* 0x20000009ff097230 */ /* 0x000fc40000004100 */
[----:B------:R-:W-:Y:S01]  /*3ce0*/  FMUL.FTZ R8, R11, R8 ;  /* 0x000000080b087220 */ /* 0x000fe20000410000 */
[----:B------:R-:W-:Y:S02]  /*3cf0*/  HADD2.F32 R16, -RZ, R25.H1_H1 ;  /* 0x30000019ff107230 */ /* 0x000fe40000004100 */
[----:B------:R-:W-:Y:S01]  /*3d00*/  FMUL.FTZ R35, R10, R35 ;  /* 0x000000230a237220 */ /* 0x000fe20000410000 */
[----:B------:R-:W-:Y:S02]  /*3d10*/  HADD2.F32 R20, -RZ, R27.H0_H0 ;  /* 0x2000001bff147230 */ /* 0x000fe40000004100 */
        /* <DEDUP_REMOVED lines=26> */
.L_x_2219:
[----:B------:R-:W-:Y:S05]  /*3ec0*/  BSYNC.RECONVERGENT B0 ;  /* 0x0000000000007941 */ /* 0x000fea0003800200 */
.L_x_2218:
        /* <DEDUP_REMOVED lines=47> */
.L_x_2211:
        /* <DEDUP_REMOVED lines=20> */
[----:B------:R-:W-:-:S02]  /*4300*/  MOV R10, R8 ;  /* 0x00000008000a7202 */ /* 0x000fc40000000f00 */
[----:B------:R-:W-:Y:S01]  /*4310*/  MOV R9, R8 ;  /* 0x0000000800097202 */ /* 0x000fe20000000f00 */
[----:B------:R-:W-:Y:S06]  /*4320*/  @P0 BRA `(.L_x_2221) ;  /* 0x0000004400340947 */ /* 0x000fec0003800000 */
[----:B------:R-:W-:-:S13]  /*4330*/  ISETP.NE.AND P0, PT, R3, RZ, PT ;  /* 0x000000ff0300720c */ /* 0x000fda0003f05270 */
[----:B------:R1:W5:Y:S01]  /*4340*/  @!P0 LDG.E.64 R4, desc[UR36][R16.64] ;  /* 0x0000002410048981 */ /* 0x000362000c1e1b00 */
        /* <DEDUP_REMOVED lines=16> */
[----:B------:R-:W-:Y:S02]  /*4450*/  MOV R9, R8 ;  /* 0x0000000800097202 */ /* 0x000fe40000000f00 */
[----:B-1----:R-:W-:-:S07]  /*4460*/  IADD3 R0, PT, PT, R0, 0x1, RZ ;  /* 0x0000000100007810 */ /* 0x002fce0007ffe0ff */
.L_x_2227:
[C---:B-----5:R-:W-:Y:S01]  /*4470*/  @!P0 PRMT R40, R4.reuse, 0x7610, R40 ;  /* 0x0000761004288816 */ /* 0x060fe20000000028 */
[----:B------:R-:W1:Y:S01]  /*4480*/  LDCU UR4, c[0x0][0x390] ;  /* 0x00007200ff0477ac */ /* 0x000e620008000800 */
[----:B------:R-:W-:Y:S02]  /*4490*/  @!P0 PRMT R42, R4, 0x7632, R42 ;  /* 0x00007632042a8816 */ /* 0x000fe4000000002a */
[--C-:B------:R-:W-:Y:S02]  /*44a0*/  @!P0 PRMT R38, R38, 0x7610, R5.reuse ;  /* 0x0000761026268816 */ /* 0x100fe40000000005 */
[--C-:B------:R-:W-:Y:S02]  /*44b0*/  @!P0 PRMT R37, R37, 0x5410, R5.reuse ;  /* 0x0000541025258816 */ /* 0x100fe40000000005 */
[--C-:B------:R-:W-:Y:S02]  /*44c0*/  @!P0 PRMT R35, R35, 0x7610, R5.reuse ;  /* 0x0000761023238816 */ /* 0x100fe40000000005 */
[----:B------:R-:W-:-:S02]  /*44d0*/  @!P0 PRMT R33, R33, 0x5410, R5 ;  /* 0x0000541021218816 */ /* 0x000fc40000000005 */
[--C-:B------:R-:W-:Y:S02]  /*44e0*/  @!P0 PRMT R32, R32, 0x7610, R5.reuse ;  /* 0x0000761020208816 */ /* 0x100fe40000000005 */
[--C-:B------:R-:W-:Y:S02]  /*44f0*/  @!P0 PRMT R31, R31, 0x5410, R5.reuse ;  /* 0x000054101f1f8816 */ /* 0x100fe40000000005 */
[--C-:B------:R-:W-:Y:S02]  /*4500*/  @!P0 PRMT R40, R40, 0x5410, R5.reuse ;  /* 0x0000541028288816 */ /* 0x100fe40000000005 */
[----:B------:R-:W-:Y:S02]  /*4510*/  @!P0 PRMT R42, R42, 0x7610, R5 ;  /* 0x000076102a2a8816 */ /* 0x000fe40000000005 */
[C---:B------:R-:W-:Y:S02]  /*4520*/  @!P0 PRMT R38, R4.reuse, 0x7632, R38 ;  /* 0x0000763204268816 */ /* 0x040fe40000000026 */
[----:B------:R-:W-:-:S02]  /*4530*/  @!P0 PRMT R37, R4, 0x7610, R37 ;  /* 0x0000761004258816 */ /* 0x000fc40000000025 */
[C---:B------:R-:W-:Y:S02]  /*4540*/  @!P0 PRMT R35, R4.reuse, 0x7632, R35 ;  /* 0x0000763204238816 */ /* 0x040fe40000000023 */
[C---:B------:R-:W-:Y:S02]  /*4550*/  @!P0 PRMT R33, R4.reuse, 0x7610, R33 ;  /* 0x0000761004218816 */ /* 0x040fe40000000021 */
[C---:B------:R-:W-:Y:S02]  /*4560*/  @!P0 PRMT R32, R4.reuse, 0x7632, R32 ;  /* 0x0000763204208816 */ /* 0x040fe40000000020 */
[----:B------:R-:W-:Y:S01]  /*4570*/  @!P0 PRMT R31, R4, 0x7610, R31 ;  /* 0x00007610041f8816 */ /* 0x000fe2000000001f */
[----:B01----:R-:W-:Y:S06]  /*4580*/  @!P0 BRA `(.L_x_2222) ;  /* 0x0000003c00688947 */ /* 0x003fec0003800000 */
[----:B------:R-:W1:Y:S01]  /*4590*/  LDCU.64 UR30, c[0x0][0x3c8] ;  /* 0x00007900ff1e77ac */ /* 0x000e620008000a00 */
[----:B------:R-:W-:Y:S01]  /*45a0*/  MOV R7, R29 ;  /* 0x0000001d00077202 */ /* 0x000fe20000000f00 */
[----:B------:R-:W-:Y:S01]  /*45b0*/  IMAD.MOV.U32 R6, RZ, RZ, RZ ;  /* 0x000000ffff067224 */ /* 0x000fe200078e00ff */
        /* <DEDUP_REMOVED lines=10> */
[----:B------:R-:W0:Y:S04]  /*4660*/  LDCU UR71, c[0x0][0x3ec] ;  /* 0x00007d80ff4777ac */ /* 0x000e280008000800 */
        /* <DEDUP_REMOVED lines=271> */
.L_x_2223:
[----:B------:R-:W-:-:S04]  /*5760*/  LOP3.LUT R7, R31, 0xfffffff8, RZ, 0xc0, !PT ;  /* 0xfffffff81f077812 */ /* 0x000fc800078ec0ff */
[----:B------:R-:W-:-:S04]  /*5770*/  IADD3 R6, P2, PT, R7, R16, RZ ;  /* 0x0000001007067210 */ /* 0x000fc80007f5e0ff */
[----:B------:R-:W-:-:S06]  /*5780*/  IADD3.X R7, PT, PT, RZ, R17, RZ, P2, !PT ;  /* 0x00000011ff077210 */ /* 0x000fcc00017fe4ff */
[----:B------:R-:W2:Y:S01]  /*5790*/  LDG.E.64 R6, desc[UR36][R6.64] ;  /* 0x0000002406067981 */ /* 0x000ea2000c1e1b00 */
[----:B------:R-:W-:Y:S01]  /*57a0*/  MOV R36, RZ ;  /* 0x000000ff00247202 */ /* 0x000fe20000000f00 */
[----:B------:R-:W-:-:S04]  /*57b0*/  VIADD R37, R29, UR4 ;  /* 0x000000041d257c36 */ /* 0x000fc80008000000 */
[----:B------:R-:W-:-:S05]  /*57c0*/  IMAD.HI.U32 R31, R37, UR31, R36 ;  /* 0x0000001f251f7c27 */ /* 0x000fca000f8e0024 */
[----:B------:R-:W-:-:S04]  /*57d0*/  SHF.R.U32.HI R35, RZ, UR76, R31 ;  /* 0x0000004cff237c19 */ /* 0x000fc8000801161f */
[----:B------:R-:W-:-:S05]  /*57e0*/  IADD3 R33, PT, PT, -R35, RZ, RZ ;  /* 0x000000ff23217210 */ /* 0x000fca0007ffe1ff */
[----:B------:R-:W-:-:S04]  /*57f0*/  IMAD R33, R33, UR30, R37 ;  /* 0x0000001e21217c24 */ /* 0x000fc8000f8e0225 */
[----:B------:R-:W-:Y:S01]  /*5800*/  IMAD R33, R33, UR5, RZ ;  /* 0x0000000521217c24 */ /* 0x000fe2000f8e02ff */
[C-C-:B--2---:R-:W-:Y:S02]  /*5810*/  PRMT R31, R6.reuse, 0x5410, R7.reuse ;  /* 0x00005410061f7816 */ /* 0x144fe40000000007 */
[----:B------:R-:W-:Y:S01]  /*5820*/  PRMT R32, R6, 0x7632, R7 ;  /* 0x0000763206207816 */ /* 0x000fe20000000007 */
[----:B------:R-:W-:Y:S06]  /*5830*/  @!P1 BRA `(.L_x_2224) ;  /* 0x0000000c00689947 */ /* 0x000fec0003800000 */
        /* <DEDUP_REMOVED lines=218> */
.L_x_2224:
        /* <DEDUP_REMOVED lines=216> */
[----:B------:R-:W-:-:S11]  /*7360*/  MOV R40, RZ ;  /* 0x000000ff00287202 */ /* 0x000fd60000000f00 */
[----:B------:R-:W1:Y:S01]  /*7370*/  @P2 LDC.64 R6, c[0x0][0x4e8] ;  /* 0x00013a00ff062b82 */ /* 0x000e620000000a00 */
[----:B0-----:R-:W-:-:S07]  /*7380*/  IMAD.HI.U32 R42, R41, UR52, R40 ;  /* 0x00000034292a7c27 */ /* 0x001fce000f8e0028 */
[----:B------:R-:W0:Y:S01]  /*7390*/  @P2 LDC R38, c[0x0][0x4f0] ;  /* 0x00013c00ff262b82 */ /* 0x000e220000000800 */
[----:B------:R-:W-:Y:S02]  /*73a0*/  SHF.R.U32.HI R43, RZ, UR53, R42 ;  /* 0x00000035ff2b7c19 */ /* 0x000fe4000801162a */
[----:B------:R-:W-:-:S05]  /*73b0*/  @P2 MOV R42, RZ ;  /* 0x000000ff002a2202 */ /* 0x000fca0000000f00 */
[----:B------:R-:W2:Y:S01]  /*73c0*/  @P2 LDC R34, c[0x0][0x554] ;  /* 0x00015500ff222b82 */ /* 0x000ea20000000800 */
[----:B------:R-:W-:-:S04]  /*73d0*/  IMAD.MOV R40, RZ, RZ, -R43 ;  /* 0x000000ffff287224 */ /* 0x000fc800078e0a2b */
[----:B------:R-:W-:Y:S02]  /*73e0*/  IMAD R40, R40, UR27, R41 ;  /* 0x0000001b28287c24 */ /* 0x000fe4000f8e0229 */
[----:B-1----:R-:W-:-:S04]  /*73f0*/  @P2 IMAD.HI.U32 R7, R43, R7, R42 ;  /* 0x000000072b072227 */ /* 0x002fc800078e002a */
[----:B------:R-:W-:Y:S01]  /*7400*/  IMAD R39, R40, UR28, R39 ;  /* 0x0000001c28277c24 */ /* 0x000fe2000f8e0227 */
[----:B0-----:R-:W-:-:S04]  /*7410*/  @P2 SHF.R.U32.HI R7, RZ, R38, R7 ;  /* 0x00000026ff072219 */ /* 0x001fc80000011607 */
[----:B------:R-:W-:-:S05]  /*7420*/  @P2 IADD3 R7, PT, PT, -R7, RZ, RZ ;  /* 0x000000ff07072210 */ /* 0x000fca0007ffe1ff */
[----:B------:R-:W-:-:S04]  /*7430*/  @P2 IMAD R6, R6, R7, R43 ;  /* 0x0000000706062224 */ /* 0x000fc800078e022b */
[----:B--2---:R-:W-:-:S07]  /*7440*/  @P2 IMAD R39, R6, R34, R39 ;  /* 0x0000002206272224 */ /* 0x004fce00078e0227 */
.L_x_2225:
[----:B------:R-:W-:-:S04]  /*7450*/  LOP3.LUT R7, R39, 0xfffffff8, RZ, 0xc0, !PT ;  /* 0xfffffff827077812 */ /* 0x000fc800078ec0ff */
[----:B------:R-:W-:-:S04]  /*7460*/  IADD3 R6, P2, PT, R7, R16, RZ ;  /* 0x0000001007067210 */ /* 0x000fc80007f5e0ff */
[----:B------:R-:W-:-:S06]  /*7470*/  IADD3.X R7, PT, PT, RZ, R17, RZ, P2, !PT ;  /* 0x00000011ff077210 */ /* 0x000fcc00017fe4ff */
        /* <DEDUP_REMOVED lines=229> */
.L_x_2226:
[----:B------:R-:W-:-:S04]  /*82d0*/  LOP3.LUT R7, R41, 0xfffffff8, RZ, 0xc0, !PT ;  /* 0xfffffff829077812 */ /* 0x000fc800078ec0ff */
[----:B------:R-:W-:-:S04]  /*82e0*/  IADD3 R6, P1, PT, R7, R16, RZ ;  /* 0x0000001007067210 */ /* 0x000fc80007f3e0ff */
[----:B------:R-:W-:-:S06]  /*82f0*/  IADD3.X R7, PT, PT, RZ, R17, RZ, P1, !PT ;  /* 0x00000011ff077210 */ /* 0x000fcc0000ffe4ff */
[----:B------:R-:W2:Y:S02]  /*8300*/  LDG.E.64 R6, desc[UR36][R6.64] ;  /* 0x0000002406067981 */ /* 0x000ea4000c1e1b00 */
[C-C-:B--2---:R-:W-:Y:S02]  /*8310*/  PRMT R40, R6.reuse, 0x5410, R7.reuse ;  /* 0x0000541006287816 */ /* 0x144fe40000000007 */
[----:B------:R-:W-:-:S07]  /*8320*/  PRMT R42, R6, 0x7632, R7 ;  /* 0x00007632062a7816 */ /* 0x000fce0000000007 */
.L_x_2222:
[----:B------:R-:W-:Y:S01]  /*8330*/  HADD2.F32 R34, -RZ, R9.H0_H0 ;  /* 0x20000009ff227230 */ /* 0x000fe20000004100 */
[----:B------:R-:W1:Y:S01]  /*8340*/  LDCU UR5, c[0x0][0x388] ;  /* 0x00007100ff0577ac */ /* 0x000e620008000800 */
[----:B------:R-:W-:Y:S02]  /*8350*/  HADD2.F32 R7, -RZ, R12.H0_H0 ;  /* 0x2000000cff077230 */ /* 0x000fe40000004100 */
[----:B------:R-:W-:Y:S02]  /*8360*/  HADD2.F32 R9, -RZ, R11.H0_H0 ;  /* 0x2000000bff097230 */ /* 0x000fe40000004100 */
[----:B------:R-:W-:Y:S02]  /*8370*/  HADD2.F32 R12, -RZ, R32.H1_H1 ;  /* 0x30000020ff0c7230 */ /* 0x000fe40000004100 */
[----:B------:R-:W-:Y:S02]  /*8380*/  HADD2.F32 R36, -RZ, R8.H0_H0 ;  /* 0x20000008ff247230 */ /* 0x000fe40000004100 */
[----:B------:R-:W-:-:S02]  /*8390*/  HADD2.F32 R41, -RZ, R31.H0_H0 ;  /* 0x2000001fff297230 */ /* 0x000fc40000004100 */
[----:B------:R-:W-:Y:S01]  /*83a0*/  FMUL.FTZ R9, R9, R12 ;  /* 0x0000000c09097220 */ /* 0x000fe20000410000 */
[----:B------:R-:W-:Y:S02]  /*83b0*/  HADD2.F32 R8, -RZ, R10.H0_H0 ;  /* 0x2000000aff087230 */ /* 0x000fe40000004100 */
[----:B------:R-:W-:Y:S02]  /*83c0*/  HADD2.F32 R39, -RZ, R31.H1_H1 ;  /* 0x3000001fff277230 */ /* 0x000fe40000004100 */
[----:B------:R-:W-:Y:S01]  /*83d0*/  FMUL.FTZ R10, R36, R41 ;  /* 0x00000029240a7220 */ /* 0x000fe20000410000 */
[----:B------:R-:W-:Y:S02]  /*83e0*/  HADD2.F32 R6, -RZ, R33.H0_H0 ;  /* 0x20000021ff067230 */ /* 0x000fe40000004100 */
[----:B------:R-:W-:Y:S02]  /*83f0*/  HADD2.F32 R11, -RZ, R32.H0_H0 ;  /* 0x20000020ff0b7230 */ /* 0x000fe40000004100 */
[----:B------:R-:W-:Y:S01]  /*8400*/  FMUL.FTZ R8, R8, R39 ;  /* 0x0000002708087220 */ /* 0x000fe20000410000 */
[----:B------:R-:W-:-:S02]  /*8410*/  HADD2.F32 R12, -RZ, R14.H0_H0 ;  /* 0x2000000eff0c7230 */ /* 0x000fc40000004100 */
[----:B------:R-:W-:Y:S01]  /*8420*/  FMUL.FTZ R7, R7, R6 ;  /* 0x0000000607077220 */ /* 0x000fe20000410000 */
[----:B------:R-:W-:Y:S02]  /*8430*/  HADD2.F32 R36, -RZ, R13.H0_H0 ;  /* 0x2000000dff247230 */ /* 0x000fe40000004100 */
[----:B------:R-:W-:Y:S01]  /*8440*/  FMUL.FTZ R11, R34, R11 ;  /* 0x0000000b220b7220 */ /* 0x000fe20000410000 */
[----:B------:R-:W-:Y:S01]  /*8450*/  HADD2.F32 R14, -RZ, R20.H0_H0 ;  /* 0x20000014ff0e7230 */ /* 0x000fe20000004100 */
[----:B------:R-:W-:Y:S01]  /*8460*/  MOV R34, UR4 ;  /* 0x0000000400227c02 */ /* 0x000fe20008000f00 */
[----:B------:R-:W-:Y:S02]  /*8470*/  HADD2.F32 R13, -RZ, R15.H0_H0 ;  /* 0x2000000fff0d7230 */ /* 0x000fe40000004100 */
[----:B------:R-:W-:Y:S01]  /*8480*/  HADD2.F32 R20, -RZ, R35.H1_H1 ;  /* 0x30000023ff147230 */ /* 0x000fe20000004100 */
[----:B------:R-:W-:Y:S01]  /*8490*/  F2FP.F16.F32.PACK_AB R10, R11, R10 ;  /* 0x0000000a0b0a723e */ /* 0x000fe200000000ff */
[----:B------:R-:W-:-:S02]  /*84a0*/  HADD2.F32 R39, -RZ, R33.H1_H1 ;  /* 0x30000021ff277230 */ /* 0x000fc40000004100 */
[----:B------:R-:W-:Y:S02]  /*84b0*/  HADD2.F32 R15, -RZ, R21.H0_H0 ;  /* 0x20000015ff0f7230 */ /* 0x000fe40000004100 */
[----:B------:R-:W-:Y:S01]  /*84c0*/  FMUL.FTZ R13, R13, R20 ;  /* 0x000000140d0d7220 */ /* 0x000fe20000410000 */
[----:B------:R-:W-:Y:S02]  /*84d0*/  HADD2.F32 R6, -RZ, R38.H0_H0 ;  /* 0x20000026ff067230 */ /* 0x000fe40000004100 */
[----:B------:R-:W-:Y:S01]  /*84e0*/  FMUL.FTZ R12, R12, R39 ;  /* 0x000000270c0c7220 */ /* 0x000fe20000410000 */
[----:B------:R-:W-:Y:S02]  /*84f0*/  HADD2.F32 R21, -RZ, R37.H0_H0 ;  /* 0x20000025ff157230 */ /* 0x000fe40000004100 */
[----:B------:R-:W-:Y:S02]  /*8500*/  HADD2.F32 R20, -RZ, R22.H0_H0 ;  /* 0x20000016ff147230 */ /* 0x000fe40000004100 */
[----:B------:R-:W-:Y:S01]  /*8510*/  FMUL.FTZ R15, R15, R6 ;  /* 0x000000060f0f7220 */ /* 0x000fe20000410000 */
[----:B------:R-:W-:-:S02]  /*8520*/  HADD2.F32 R41, -RZ, R35.H0_H0 ;  /* 0x20000023ff297230 */ /* 0x000fc40000004100 */
[----:B------:R-:W-:Y:S01]  /*8530*/  FMUL.FTZ R14, R14, R21 ;  /* 0x000000150e0e7220 */ /* 0x000fe20000410000 */
[----:B------:R-:W-:Y:S02]  /*8540*/  HADD2.F32 R22, -RZ, R25.H0_H0 ;  /* 0x20000019ff167230 */ /* 0x000fe40000004100 */
[----:B------:R-:W-:Y:S02]  /*8550*/  HADD2.F32 R39, -RZ, R40.H0_H0 ;  /* 0x20000028ff277230 */ /* 0x000fe40000004100 */
[----:B------:R-:W-:Y:S01]  /*8560*/  FMUL.FTZ R36, R36, R41 ;  /* 0x0000002924247220 */ /* 0x000fe20000410000 */
[----:B------:R-:W-:Y:S01]  /*8570*/  HADD2.F32 R25, -RZ, R26.H0_H0 ;  /* 0x2000001aff197230 */ /* 0x000fe20000004100 */
[----:B------:R-:W-:Y:S01]  /*8580*/  F2FP.F16.F32.PACK_AB R26, R9, R8 ;  /* 0x00000008091a723e */ /* 0x000fe200000000ff */
[----:B------:R-:W-:Y:S02]  /*8590*/  HADD2.F32 R6, -RZ, R42.H0_H0 ;  /* 0x2000002aff067230 */ /* 0x000fe40000004100 */
[----:B------:R-:W-:Y:S01]  /*85a0*/  FMUL.FTZ R22, R22, R39 ;  /* 0x0000002716167220 */ /* 0x000fe20000410000 */
[----:B------:R-:W-:Y:S01]  /*85b0*/  IMAD R29, R34, 0x4, R29 ;  /* 0x00000004221d7824 */ /* 0x000fe200078e021d */
[----:B------:R-:W-:Y:S01]  /*85c0*/  F2FP.F16.F32.PACK_AB R7, R36, R7 ;  /* 0x000000072407723e */ /* 0x000fe200000000ff */
[----:B------:R-:W-:-:S02]  /*85d0*/  HADD2.F32 R21, -RZ, R24.H0_H0 ;  /* 0x20000018ff157230 */ /* 0x000fc40000004100 */
[----:B------:R-:W-:Y:S01]  /*85e0*/  FMUL.FTZ R25, R25, R6 ;  /* 0x0000000619197220 */ /* 0x000fe20000410000 */
[----:B------:R-:W-:Y:S01]  /*85f0*/  HADD2.F32 R24, -RZ, R38.H1_H1 ;  /* 0x30000026ff187230 */ /* 0x000fe20000004100 */
[----:B-1----:R-:W-:Y:S01]  /*8600*/  MOV R6, UR5 ;  /* 0x0000000500067c02 */ /* 0x002fe20008000f00 */
[----:B------:R-:W-:Y:S01]  /*8610*/  HADD2.F32 R41, -RZ, R37.H1_H1 ;  /* 0x30000025ff297230 */ /* 0x000fe20000004100 */
[----:B------:R-:W-:Y:S01]  /*8620*/  PRMT R9, R10, 0x7632, R9 ;  /* 0x000076320a097816 */ /* 0x000fe20000000009 */
[----:B------:R-:W-:Y:S02]  /*8630*/  IMAD R39, R34, 0x3, R29 ;  /* 0x0000000322277824 */ /* 0x000fe400078e021d */
[----:B------:R-:W-:Y:S01]  /*8640*/  FMUL.FTZ R21, R21, R24 ;  /* 0x0000001815157220 */ /* 0x000fe20000410000 */
[----:B------:R-:W-:Y:S02]  /*8650*/  HADD2.F32 R24, -RZ, R27.H0_H0 ;  /* 0x2000001bff187230 */ /* 0x000fe40000004100 */
[----:B------:R-:W-:Y:S01]  /*8660*/  FMUL.FTZ R20, R20, R41 ;  /* 0x0000002914147220 */ /* 0x000fe20000410000 */
[----:B------:R-:W-:Y:S01]  /*8670*/  HADD2.F32 R27, -RZ, R40.H1_H1 ;  /* 0x30000028ff1b7230 */ /* 0x000fe20000004100 */
[----:B------:R-:W-:Y:S01]  /*8680*/  ISETP.GE.U32.AND P1, PT, R39, R6, PT ;  /* 0x000000062700720c */ /* 0x000fe20003f26070 */
[----:B------:R-:W-:Y:S01]  /*8690*/  HADD2.F32 R28, -RZ, R28.H0_H0 ;  /* 0x2000001cff1c7230 */ /* 0x000fe20000004100 */
[----:B------:R-:W-:Y:S01]  /*86a0*/  PRMT R8, R10, 0x7610, R8 ;  /* 0x000076100a087816 */ /* 0x000fe20000000008 */
[----:B------:R-:W-:-:S02]  /*86b0*/  HADD2.F32 R41, -RZ, R42.H1_H1 ;  /* 0x3000002aff297230 */ /* 0x000fc40000004100 */
[----:B------:R-:W-:Y:S01]  /*86c0*/  FMUL.FTZ R24, R24, R27 ;  /* 0x0000001b18187220 */ /* 0x000fe20000410000 */
[C---:B------:R-:W-:Y:S02]  /*86d0*/  PRMT R11, R26.reuse, 0x7632, R11 ;  /* 0x000076321a0b7816 */ /* 0x040fe4000000000b */
[----:B------:R-:W-:Y:S01]  /*86e0*/  PRMT R10, R26, 0x7610, R10 ;  /* 0x000076101a0a7816 */ /* 0x000fe2000000000a */
[----:B------:R-:W-:Y:S01]  /*86f0*/  FMUL.FTZ R27, R28, R41 ;  /* 0x000000291c1b7220 */ /* 0x000fe20000410000 */
[----:B------:R-:W-:Y:S02]  /*8700*/  F2FP.F16.F32.PACK_AB R26, R13, R12 ;  /* 0x0000000c0d1a723e */ /* 0x000fe400000000ff */
[C---:B------:R-:W-:Y:S02]  /*8710*/  PRMT R13, R7.reuse, 0x7632, R13 ;  /* 0x00007632070d7816 */ /* 0x040fe4000000000d */
[----:B------:R-:W-:Y:S02]  /*8720*/  PRMT R12, R7, 0x7610, R12 ;  /* 0x00007610070c7816 */ /* 0x000fe4000000000c */
[----:B------:R-:W-:-:S02]  /*8730*/  F2FP.F16.F32.PACK_AB R28, R15, R14 ;  /* 0x0000000e0f1c723e */ /* 0x000fc400000000ff */
[----:B------:R-:W-:Y:S02]  /*8740*/  F2FP.F16.F32.PACK_AB R7, R21, R20 ;  /* 0x000000141507723e */ /* 0x000fe400000000ff */
[----:B------:R-:W-:Y:S02]  /*8750*/  F2FP.F16.F32.PACK_AB R25, R25, R22 ;  /* 0x000000161919723e */ /* 0x000fe400000000ff */
[----:B------:R-:W-:Y:S02]  /*8760*/  F2FP.F16.F32.PACK_AB R27, R27, R24 ;  /* 0x000000181b1b723e */ /* 0x000fe400000000ff */
[C---:B------:R-:W-:Y:S02]  /*8770*/  PRMT R15, R26.reuse, 0x7632, R15 ;  /* 0x000076321a0f7816 */ /* 0x040fe4000000000f */
        /* <DEDUP_REMOVED lines=8> */
.L_x_2221:
[----:B0-----:R-:W-:Y:S05]  /*8800*/  BSYNC.RECONVERGENT B0 ;  /* 0x0000000000007941 */ /* 0x001fea0003800200 */
.L_x_2220:
[----:B------:R-:W-:Y:S01]  /*8810*/  ISETP.GE.U32.AND P0, PT, R29, R6, PT ;  /* 0x000000061d00720c */ /* 0x000fe20003f06070 */
[----:B------:R-:W-:Y:S01]  /*8820*/  BSSY.RECONVERGENT B0, `(.L_x_2228) ;  /* 0x0000482000007945 */ /* 0x000fe20003800200 */
[----:B------:R-:W-:Y:S02]  /*8830*/  PRMT R39, R38, 0x7632, R37 ;  /* 0x0000763226277816 */ /* 0x000fe40000000025 */
[----:B------:R-:W-:Y:S02]  /*8840*/  PRMT R41, R37, 0x5410, R38 ;  /* 0x0000541025297816 */ /* 0x000fe40000000026 */
[C-C-:B------:R-:W-:Y:S02]  /*8850*/  PRMT R36, R33.reuse, 0x5432, R35.reuse ;  /* 0x0000543221247816 */ /* 0x140fe40000000023 */
[----:B------:R-:W-:Y:S02]  /*8860*/  PRMT R35, R33, 0x7610, R35 ;  /* 0x0000761021237816 */ /* 0x000fe40000000023 */
[----:B------:R-:W-:-:S02]  /*8870*/  PRMT R38, R31, 0x7632, R32 ;  /* 0x000076321f267816 */ /* 0x000fc40000000020 */
[----:B------:R-:W-:Y:S01]  /*8880*/  PRMT R37, R31, 0x5410, R32 ;  /* 0x000054101f257816 */ /* 0x000fe20000000020 */
[----:B------:R-:W-:Y:S06]  /*8890*/  @P0 BRA `(.L_x_2229) ;  /* 0x0000004400e80947 */ /* 0x000fec0003800000 */
        /* <DEDUP_REMOVED lines=281> */
.L_x_2231:
[----:B------:R-:W-:Y:S02]  /*9a30*/  SHF.R.U32.HI R4, RZ, 0x3, R7 ;  /* 0x00000003ff047819 */ /* 0x000fe40000011607 */
[----:B------:R-:W-:-:S07]  /*9a40*/  MOV R5, RZ ;  /* 0x000000ff00057202 */ /* 0x000fce0000000f00 */
.L_x_2230:
[----:B------:R-:W0:Y:S02]  /*9a50*/  LDCU.64 UR4, c[0x0][0x750] ;  /* 0x0000ea00ff0477ac */ /* 0x000e240008000a00 */
[----:B0-----:R-:W-:-:S05]  /*9a60*/  IADD3 R32, P1, PT, R30, UR4, RZ ;  /* 0x000000041e207c10 */ /* 0x001fca000ff3e0ff */
[----:B------:R-:W-:Y:S01]  /*9a70*/  IMAD.X R7, RZ, RZ, UR5, P1 ;  /* 0x00000005ff077e24 */ /* 0x000fe200088e06ff */
[----:B------:R-:W-:-:S04]  /*9a80*/  LEA R30, P1, R4, R32, 0x3 ;  /* 0x00000020041e7211 */ /* 0x000fc800078218ff */
[----:B------:R-:W-:-:S05]  /*9a90*/  LEA.HI.X R31, R4, R7, R5, 0x3, P1 ;  /* 0x00000007041f7211 */ /* 0x000fca00008f1c05 */
[----:B------:R-:W2:Y:S01]  /*9aa0*/  LDG.E.64 R4, desc[UR36][R30.64] ;  /* 0x000000241e047981 */ /* 0x000ea2000c1e1b00 */
[----:B------:R-:W-:-:S04]  /*9ab0*/  IADD3 R17, PT, PT, R29, R34, RZ ;  /* 0x000000221d117210 */ /* 0x000fc80007ffe0ff */
[----:B------:R-:W-:Y:S02]  /*9ac0*/  ISETP.GE.U32.AND P1, PT, R17, R6, PT ;  /* 0x000000061100720c */ /* 0x000fe40003f26070 */
[----:B--2---:R-:W-:Y:S02]  /*9ad0*/  PRMT R37, R4, 0x7610, R4 ;  /* 0x0000761004257816 */ /* 0x004fe40000000004 */
[----:B------:R-:W-:-:S09]  /*9ae0*/  PRMT R38, R5, 0x7610, R5 ;  /* 0x0000761005267816 */ /* 0x000fd20000000005 */
        /* <DEDUP_REMOVED lines=276> */
.L_x_2233:
[----:B------:R-:W-:Y:S01]  /*ac30*/  SHF.R.U32.HI R30, RZ, 0x3, R33 ;  /* 0x00000003ff1e7819 */ /* 0x000fe20000011621 */
[----:B------:R-:W-:-:S07]  /*ac40*/  IMAD.MOV.U32 R31, RZ, RZ, RZ ;  /* 0x000000ffff1f7224 */ /* 0x000fce00078e00ff */
.L_x_2232:
[----:B------:R-:W-:-:S04]  /*ac50*/  LEA R4, P1, R30, R32, 0x3 ;  /* 0x000000201e047211 */ /* 0x000fc800078218ff */
[----:B------:R-:W-:-:S06]  /*ac60*/  LEA.HI.X R5, R30, R7, R31, 0x3, P1 ;  /* 0x000000071e057211 */ /* 0x000fcc00008f1c1f */
        /* <DEDUP_REMOVED lines=281> */
.L_x_2235:
[----:B------:R-:W-:Y:S01]  /*be00*/  SHF.R.U32.HI R30, RZ, 0x3, R33 ;  /* 0x00000003ff1e7819 */ /* 0x000fe20000011621 */
[----:B------:R-:W-:-:S07]  /*be10*/  IMAD.MOV.U32 R31, RZ, RZ, RZ ;  /* 0x000000ffff1f7224 */ /* 0x000fce00078e00ff */
.L_x_2234:
        /* <DEDUP_REMOVED lines=283> */
.L_x_2237:
[----:B------:R-:W-:Y:S01]  /*cfd0*/  SHF.R.U32.HI R4, RZ, 0x3, R3 ;  /* 0x00000003ff047819 */ /* 0x000fe20000011603 */
[----:B------:R-:W-:-:S07]  /*cfe0*/  IMAD.MOV.U32 R5, RZ, RZ, RZ ;  /* 0x000000ffff057224 */ /* 0x000fce00078e00ff */
.L_x_2236:
[----:B------:R-:W-:-:S04]  /*cff0*/  LEA R32, P0, R4, R32, 0x3 ;  /* 0x0000002004207211 */ /* 0x000fc800078018ff */
[----:B------:R-:W-:-:S05]  /*d000*/  LEA.HI.X R33, R4, R7, R5, 0x3, P0 ;  /* 0x0000000704217211 */ /* 0x000fca00000f1c05 */
[----:B------:R-:W2:Y:S02]  /*d010*/  LDG.E.64 R4, desc[UR36][R32.64] ;  /* 0x0000002420047981 */ /* 0x000ea4000c1e1b00 */
[C-C-:B--2---:R-:W-:Y:S02]  /*d020*/  PRMT R40, R4.reuse, 0x5410, R5.reuse ;  /* 0x0000541004287816 */ /* 0x144fe40000000005 */
[----:B------:R-:W-:-:S07]  /*d030*/  PRMT R42, R4, 0x7632, R5 ;  /* 0x00007632042a7816 */ /* 0x000fce0000000005 */
.L_x_2229:
[----:B------:R-:W-:Y:S05]  /*d040*/  BSYNC.RECONVERGENT B0 ;  /* 0x0000000000007941 */ /* 0x000fea0003800200 */
.L_x_2228:
[----:B------:R-:W-:Y:S01]  /*d050*/  ISETP.GE.U32.AND P0, PT, R29, R6, PT ;  /* 0x000000061d00720c */ /* 0x000fe20003f06070 */
[----:B------:R-:W-:-:S12]  /*d060*/  BSSY.RECONVERGENT B0, `(.L_x_2238) ;  /* 0x0000052000007945 */ /* 0x000fd80003800200 */
        /* <DEDUP_REMOVED lines=11> */
[----:B------:R-:W-:Y:S02]  /*d120*/  HADD2.F32 R38, -RZ, R38.H1_H1 ;  /* 0x30000026ff267230 */ /* 0x000fe40000004100 */
[----:B------:R-:W-:Y:S01]  /*d130*/  FMUL.FTZ R3, R8, R3 ;  /* 0x0000000308037220 */ /* 0x000fe20000410000 */
[----:B------:R-:W-:Y:S02]  /*d140*/  FMUL.FTZ R0, R9, R0 ;  /* 0x0000000009007220 */ /* 0x000fe40000410000 */
[----:B------:R-:W-:-:S03]  /*d150*/  FMUL.FTZ R38, R11, R38 ;  /* 0x000000260b267220 */ /* 0x000fc60000410000 */
[----:B------:R-:W-:Y:S02]  /*d160*/  F2FP.F16.F32.PACK_AB R0, R0, R3 ;  /* 0x000000030000723e */ /* 0x000fe400000000ff */
        /* <DEDUP_REMOVED lines=13> */
[----:B------:R-:W-:-:S02]  /*d240*/  HADD2.F32 R0, -RZ, R36.H1_H1 ;  /* 0x30000024ff007230 */ /* 0x000fc40000004100 */
[----:B------:R-:W-:Y:S02]  /*d250*/  HADD2.F32 R5, -RZ, R36.H0_H0 ;  /* 0x20000024ff057230 */ /* 0x000fe40000004100 */
        /* <DEDUP_REMOVED lines=13> */
[----:B------:R-:W-:Y:S02]  /*d330*/  HADD2.F32 R5, -RZ, R39.H1_H1 ;  /* 0x30000027ff057230 */ /* 0x000fe40000004100 */
        /* <DEDUP_REMOVED lines=8> */
[----:B------:R-:W-:Y:S02]  /*d3c0*/  HADD2.F32 R39, -RZ, R39.H0_H0 ;  /* 0x20000027ff277230 */ /* 0x000fe40000004100 */
        /* <DEDUP_REMOVED lines=10> */
[----:B------:R-:W-:Y:S02]  /*d470*/  HADD2.F32 R0, -RZ, R40.H0_H0 ;  /* 0x20000028ff007230 */ /* 0x000fe40000004100 */
[----:B------:R-:W-:Y:S02]  /*d480*/  HADD2.F32 R25, -RZ, R25.H0_H0 ;  /* 0x20000019ff197230 */ /* 0x000fe40000004100 */
[----:B------:R-:W-:Y:S02]  /*d490*/  HADD2.F32 R26, -RZ, R26.H0_H0 ;  /* 0x2000001aff1a7230 */ /* 0x000fe40000004100 */
[----:B------:R-:W-:Y:S02]  /*d4a0*/  HADD2.F32 R27, -RZ, R27.H0_H0 ;  /* 0x2000001bff1b7230 */ /* 0x000fe40000004100 */
[----:B------:R-:W-:Y:S01]  /*d4b0*/  FMUL.FTZ R0, R25, R0 ;  /* 0x0000000019007220 */ /* 0x000fe20000410000 */
[----:B------:R-:W-:Y:S02]  /*d4c0*/  HADD2.F32 R28, -RZ, R28.H0_H0 ;  /* 0x2000001cff1c7230 */ /* 0x000fe40000004100 */
[----:B------:R-:W-:-:S02]  /*d4d0*/  HADD2.F32 R3, -RZ, R42.H0_H0 ;  /* 0x2000002aff037230 */ /* 0x000fc40000004100 */
[----:B------:R-:W-:Y:S02]  /*d4e0*/  HADD2.F32 R40, -RZ, R40.H1_H1 ;  /* 0x30000028ff287230 */ /* 0x000fe40000004100 */
        /* <DEDUP_REMOVED lines=8> */
[----:B------:R-:W-:-:S07]  /*d570*/  PRMT R28, R27, 0x7632, R28 ;  /* 0x000076321b1c7816 */ /* 0x000fce000000001c */
.L_x_2239:
[----:B------:R-:W-:Y:S05]  /*d580*/  BSYNC.RECONVERGENT B0 ;  /* 0x0000000000007941 */ /* 0x000fea0003800200 */
.L_x_2238:
        /* <DEDUP_REMOVED lines=15> */
[--C-:B------:R-:W-:Y:S02]  /*d680*/  HADD2.F32 R0, -RZ, R3.reuse.H0_H0 ;  /* 0x20000003ff007230 */ /* 0x100fe40000004100 */
[----:B------:R-:W-:Y:S01]  /*d690*/  F2FP.F16.F32.PACK_AB R5, R4, R5 ;  /* 0x000000050405723e */ /* 0x000fe200000000ff */
[----:B------:R-:W-:Y:S02]  /*d6a0*/  HADD2.F32 R4, -RZ, R3.H1_H1 ;  /* 0x30000003ff047230 */ /* 0x000fe40000004100 */
[----:B------:R-:W-:Y:S02]  /*d6b0*/  HADD2.F32 R3, -RZ, R20.H0_H0 ;  /* 0x20000014ff037230 */ /* 0x000fe40000004100 */
[--C-:B------:R-:W-:Y:S02]  /*d6c0*/  HADD2.F32 R6, -RZ, R5.reuse.H0_H0 ;  /* 0x20000005ff067230 */ /* 0x100fe40000004100 */
[----:B------:R-:W-:Y:S01]  /*d6d0*/  FMUL.FTZ R21, R4, R21 ;  /* 0x0000001504157220 */ /* 0x000fe20000410000 */
[----:B------:R-:W-:-:S02]  /*d6e0*/  HADD2.F32 R7, -RZ, R5.H1_H1 ;  /* 0x30000005ff077230 */ /* 0x000fc40000004100 */
[----:B------:R-:W-:Y:S01]  /*d6f0*/  FMUL.FTZ R0, R0, R3 ;  /* 0x0000000300007220 */ /* 0x000fe20000410000 */
[----:B------:R-:W-:Y:S02]  /*d700*/  HADD2.F32 R5, -RZ, R22.H0_H0 ;  /* 0x20000016ff057230 */ /* 0x000fe40000004100 */
[----:B------:R-:W-:Y:S02]  /*d710*/  HADD2.F32 R27, -RZ, R27.H0_H0 ;  /* 0x2000001bff1b7230 */ /* 0x000fe40000004100 */
[----:B------:R-:W-:Y:S01]  /*d720*/  FMUL.FTZ R24, R7, R24 ;  /* 0x0000001807187220 */ /* 0x000fe20000410000 */
[----:B------:R-:W-:Y:S01]  /*d730*/  F2FP.F16.F32.PACK_AB R0, R21, R0 ;  /* 0x000000001500723e */ /* 0x000fe200000000ff */
[----:B------:R-:W-:Y:S01]  /*d740*/  FMUL.FTZ R5, R6, R5 ;  /* 0x0000000506057220 */ /* 0x000fe20000410000 */
[----:B------:R-:W-:-:S03]  /*d750*/  HADD2.F32 R28, -RZ, R28.H0_H0 ;  /* 0x2000001cff1c7230 */ /* 0x000fc60000004100 */
[--C-:B------:R-:W-:Y:S01]  /*d760*/  HADD2.F32 R3, -RZ, R0.reuse.H0_H0 ;  /* 0x20000000ff037230 */ /* 0x100fe20000004100 */
[----:B------:R-:W-:Y:S01]  /*d770*/  F2FP.F16.F32.PACK_AB R5, R24, R5 ;  /* 0x000000051805723e */ /* 0x000fe200000000ff */
[----:B------:R-:W-:Y:S02]  /*d780*/  HADD2.F32 R4, -RZ, R0.H1_H1 ;  /* 0x30000000ff047230 */ /* 0x000fe40000004100 */
[----:B------:R-:W-:Y:S02]  /*d790*/  HADD2.F32 R0, -RZ, R25.H0_H0 ;  /* 0x20000019ff007230 */ /* 0x000fe40000004100 */
[--C-:B------:R-:W-:Y:S02]  /*d7a0*/  HADD2.F32 R6, -RZ, R5.reuse.H0_H0 ;  /* 0x20000005ff067230 */ /* 0x100fe40000004100 */
[----:B------:R-:W-:Y:S02]  /*d7b0*/  HADD2.F32 R7, -RZ, R5.H1_H1 ;  /* 0x30000005ff077230 */ /* 0x000fe40000004100 */
[----:B------:R-:W-:Y:S01]  /*d7c0*/  FMUL.FTZ R0, R3, R0 ;  /* 0x0000000003007220 */ /* 0x000fe20000410000 */
[----:B------:R-:W-:-:S02]  /*d7d0*/  HADD2.F32 R5, -RZ, R26.H0_H0 ;  /* 0x2000001aff057230 */ /* 0x000fc40000004100 */
[----:B------:R-:W-:Y:S01]  /*d7e0*/  FMUL.FTZ R6, R6, R27 ;  /* 0x0000001b06067220 */ /* 0x000fe20000410000 */
[----:B------:R-:W-:Y:S02]  /*d7f0*/  FMUL.FTZ R7, R7, R28 ;  /* 0x0000001c07077220 */ /* 0x000fe40000410000 */
[----:B------:R-:W-:-:S03]  /*d800*/  FMUL.FTZ R5, R4, R5 ;  /* 0x0000000504057220 */ /* 0x000fc60000410000 */
[----:B------:R-:W-:Y:S02]  /*d810*/  F2FP.F16.F32.PACK_AB R6, R7, R6 ;  /* 0x000000060706723e */ /* 0x000fe400000000ff */
[----:B------:R-:W-:Y:S02]  /*d820*/  F2FP.F16.F32.PACK_AB R0, R5, R0 ;  /* 0x000000000500723e */ /* 0x000fe400000000ff */
[----:B------:R-:W-:Y:S02]  /*d830*/  PRMT R25, R6, 0x7632, R25 ;  /* 0x0000763206197816 */ /* 0x000fe40000000019 */
[C---:B------:R-:W-:Y:S02]  /*d840*/  PRMT R28, R0.reuse, 0x7632, R28 ;  /* 0x00007632001c7816 */ /* 0x040fe4000000001c */
[----:B------:R-:W-:Y:S02]  /*d850*/  PRMT R17, R0, 0x7610, R17 ;  /* 0x0000761000117816 */ /* 0x000fe40000000011 */
[----:B------:R-:W-:-:S07]  /*d860*/  PRMT R16, R6, 0x7610, R16 ;  /* 0x0000761006107816 */ /* 0x000fce0000000010 */
.L_x_2190:
[----:B------:R-:W-:Y:S05]  /*d870*/  BSYNC.RECONVERGENT B6 ;  /* 0x0000000000067941 */ /* 0x000fea0003800200 */
.L_x_2189:
        /* <DEDUP_REMOVED lines=17> */
.L_x_2243:
        /* <DEDUP_REMOVED lines=9> */
[----:B------:R-:W-:Y:S02]  /*da20*/  IMAD R4, R5, R11, R18 ;  /* 0x0000000b05047224 */ /* 0x000fe400078e0212 */
[----:B------:R-:W-:Y:S02]  /*da30*/  HADD2.F32 R17, -RZ, R17.H0_H0 ;  /* 0x20000011ff117230 */ /* 0x000fe40000004100 */
[----:B------:R-:W-:Y:S01]  /*da40*/  HADD2.F32 R28, -RZ, R28.H0_H0 ;  /* 0x2000001cff1c7230 */ /* 0x000fe20000004100 */
[----:B------:R-:W-:Y:S01]  /*da50*/  LEA R4, R4, R3, 0x3 ;  /* 0x0000000304047211 */ /* 0x000fe200078e18ff */
[----:B------:R-:W-:Y:S02]  /*da60*/  HADD2.F32 R16, -RZ, R16.H0_H0 ;  /* 0x20000010ff107230 */ /* 0x000fe40000004100 */
[----:B------:R-:W-:Y:S02]  /*da70*/  HADD2.F32 R25, -RZ, R25.H0_H0 ;  /* 0x20000019ff197230 */ /* 0x000fe40000004100 */
[----:B------:R-:W1:Y:S02]  /*da80*/  LDS.64 R8, [R4] ;  /* 0x0000000004087984 */ /* 0x000e640000000a00 */
[----:B-1----:R-:W-:-:S02]  /*da90*/  HADD2.F32 R6, -RZ, R8.H0_H0 ;  /* 0x20000008ff067230 */ /* 0x002fc40000004100 */
[----:B------:R-:W-:Y:S02]  /*daa0*/  HADD2.F32 R5, -RZ, R8.H1_H1 ;  /* 0x30000008ff057230 */ /* 0x000fe40000004100 */
[--C-:B------:R-:W-:Y:S02]  /*dab0*/  HADD2.F32 R7, -RZ, R9.reuse.H0_H0 ;  /* 0x20000009ff077230 */ /* 0x100fe40000004100 */
[----:B------:R-:W-:Y:S01]  /*dac0*/  FMUL.FTZ R6, R17, R6 ;  /* 0x0000000611067220 */ /* 0x000fe20000410000 */
[----:B------:R-:W-:Y:S02]  /*dad0*/  HADD2.F32 R8, -RZ, R9.H1_H1 ;  /* 0x30000009ff087230 */ /* 0x000fe40000004100 */
        /* <DEDUP_REMOVED lines=8> */
[----:B------:R-:W-:Y:S02]  /*db60*/  PRMT R16, R7, 0x7610, R16 ;  /* 0x0000761007107816 */ /* 0x000fe40000000010 */
[----:B------:R-:W-:-:S02]  /*db70*/  PRMT R4, R17, 0x5410, R28 ;  /* 0x0000541011047816 */ /* 0x000fc4000000001c */
[----:B------:R-:W-:-:S05]  /*db80*/  PRMT R5, R16, 0x5410, R25 ;  /* 0x0000541010057816 */ /* 0x000fca0000000019 */
[----:B------:R1:W-:Y:S02]  /*db90*/  STS.64 [R0], R4 ;  /* 0x0000000400007388 */ /* 0x0003e40000000a00 */
.L_x_2242:
[----:B------:R-:W-:Y:S05]  /*dba0*/  BSYNC.RECONVERGENT B0 ;  /* 0x0000000000007941 */ /* 0x000fea0003800200 */
.L_x_2241:
[----:B-1----:R-:W-:Y:S01]  /*dbb0*/  MOV R4, R12 ;  /* 0x0000000c00047202 */ /* 0x002fe20000000f00 */
[----:B------:R-:W-:Y:S06]  /*dbc0*/  @P1 BRA `(.L_x_2243) ;  /* 0xfffffffc00701947 */ /* 0x000fec000383ffff */
.L_x_2240:
[----:B------:R-:W2:Y:S02]  /*dbd0*/  LDCU UR4, c[0x0][0x39c] ;  /* 0x00007380ff0477ac */ /* 0x000ea40008000800 */
[----:B--2---:R-:W-:-:S09]  /*dbe0*/  UISETP.NE.AND UP0, UPT, UR4, URZ, UPT ;  /* 0x000000ff0400728c */ /* 0x004fd2000bf05270 */
[----:B------:R-:W-:Y:S05]  /*dbf0*/  BRA.U !UP0, `(.L_x_2244) ;  /* 0x0000000508607547 */ /* 0x000fea000b800000 */
[----:B------:R-:W2:Y:S02]  /*dc00*/  LDC R10, c[0x0][0x360] ;  /* 0x0000d800ff0a7b82 */ /* 0x000ea40000000800 */
[----:B--2---:R-:W-:Y:S01]  /*dc10*/  ISETP.GE.U32.AND P0, PT, R10, 0x21, PT ;  /* 0x000000210a00780c */ /* 0x004fe20003f06070 */
[----:B-1----:R-:W-:-:S12]  /*dc20*/  IMAD.MOV.U32 R0, RZ, RZ, R10 ;  /* 0x000000ffff007224 */ /* 0x002fd800078e000a */
        /* <DEDUP_REMOVED lines=13> */
[----:B-1----:R-:W-:-:S07]  /*dd00*/  MOV R4, R10 ;  /* 0x0000000a00047202 */ /* 0x002fce0000000f00 */
.L_x_2248:
        /* <DEDUP_REMOVED lines=11> */
[----:B------:R-:W-:Y:S02]  /*ddc0*/  HADD2.F32 R16, -RZ, R16.H0_H0 ;  /* 0x20000010ff107230 */ /* 0x000fe40000004100 */
[----:B------:R-:W1:Y:S01]  /*ddd0*/  LDS.64 R8, [R4] ;  /* 0x0000000004087984 */ /* 0x000e620000000a00 */
[----:B------:R-:W-:Y:S02]  /*dde0*/  HADD2.F32 R25, -RZ, R25.H0_H0 ;  /* 0x20000019ff197230 */ /* 0x000fe40000004100 */
[--C-:B-1----:R-:W-:Y:S02]  /*ddf0*/  HADD2.F32 R5, -RZ, R8.reuse.H0_H0 ;  /* 0x20000008ff057230 */ /* 0x102fe40000004100 */
[----:B------:R-:W-:-:S02]  /*de00*/  HADD2.F32 R6, -RZ, R8.H1_H1 ;  /* 0x30000008ff067230 */ /* 0x000fc40000004100 */
[--C-:B------:R-:W-:Y:S02]  /*de10*/  HADD2.F32 R7, -RZ, R9.reuse.H0_H0 ;  /* 0x20000009ff077230 */ /* 0x100fe40000004100 */
        /* <DEDUP_REMOVED lines=11> */
[----:B------:R-:W-:-:S02]  /*ded0*/  PRMT R16, R7, 0x7610, R16 ;  /* 0x0000761007107816 */ /* 0x000fc40000000010 */
[----:B------:R-:W-:Y:S02]  /*dee0*/  PRMT R4, R17, 0x5410, R28 ;  /* 0x0000541011047816 */ /* 0x000fe4000000001c */
[----:B------:R-:W-:-:S05]  /*def0*/  PRMT R5, R16, 0x5410, R25 ;  /* 0x0000541010057816 */ /* 0x000fca0000000019 */
[----:B------:R1:W-:Y:S02]  /*df00*/  STS.64 [R3], R4 ;  /* 0x0000000403007388 */ /* 0x0003e40000000a00 */
.L_x_2247:
[----:B------:R-:W-:Y:S05]  /*df10*/  BSYNC.RECONVERGENT B0 ;  /* 0x0000000000007941 */ /* 0x000fea0003800200 */
.L_x_2246:
[----:B-1----:R-:W-:Y:S01]  /*df20*/  IMAD.MOV.U32 R4, RZ, RZ, R11 ;  /* 0x000000ffff047224 */ /* 0x002fe200078e000b */
[----:B------:R-:W-:Y:S06]  /*df30*/  @P1 BRA `(.L_x_2248) ;  /* 0xfffffffc00741947 */ /* 0x000fec000383ffff */
.L_x_2245:
[----:B------:R-:W-:Y:S01]  /*df40*/  ISETP.GE.U32.AND P0, PT, R0, 0x2, PT ;  /* 0x000000020000780c */ /* 0x000fe20003f06070 */
[----:B------:R-:W-:Y:S05]  /*df50*/  WARPSYNC.ALL ;  /* 0x0000000000007948 */ /* 0x000fea0003800000 */
[----:B------:R-:W-:Y:S07]  /*df60*/  BAR.SYNC.DEFER_BLOCKING 0x0 ;  /* 0x0000000000007b1d */ /* 0x000fee0000010000 */
[----:B------:R-:W-:Y:S05]  /*df70*/  @!P0 BRA `(.L_x_2244) ;  /* 0x0000000000808947 */ /* 0x000fea0003800000 */
[----:B-1----:R-:W-:-:S07]  /*df80*/  MOV R3, 0x1 ;  /* 0x0000000100037802 */ /* 0x002fce0000000f00 */
.L_x_2249:
[----:B------:R-:W-:Y:S01]  /*df90*/  LOP3.LUT R4, R17, 0xffff, RZ, 0xc0, !PT ;  /* 0x0000ffff11047812 */ /* 0x000fe200078ec0ff */
[----:B------:R-:W-:Y:S01]  /*dfa0*/  HADD2.F32 R17, -RZ, R17.H0_H0 ;  /* 0x20000011ff117230 */ /* 0x000fe20000004100 */
[----:B------:R-:W-:Y:S01]  /*dfb0*/  LOP3.LUT R8, R28, 0xffff, RZ, 0xc0, !PT ;  /* 0x0000ffff1c087812 */ /* 0x000fe200078ec0ff */
[----:B------:R-:W-:Y:S01]  /*dfc0*/  HADD2.F32 R28, -RZ, R28.H0_H0 ;  /* 0x2000001cff1c7230 */ /* 0x000fe20000004100 */
[----:B------:R-:W-:Y:S01]  /*dfd0*/  LOP3.LUT R10, R16, 0xffff, RZ, 0xc0, !PT ;  /* 0x0000ffff100a7812 */ /* 0x000fe200078ec0ff */
[----:B------:R-:W-:Y:S01]  /*dfe0*/  HADD2.F32 R16, -RZ, R16.H0_H0 ;  /* 0x20000010ff107230 */ /* 0x000fe20000004100 */
[----:B------:R-:W-:Y:S01]  /*dff0*/  LOP3.LUT R12, R25, 0xffff, RZ, 0xc0, !PT ;  /* 0x0000ffff190c7812 */ /* 0x000fe200078ec0ff */
[----:B------:R-:W1:Y:S01]  /*e000*/  SHFL.DOWN PT, R4, R4, R3, 0x1f ;  /* 0x08001f0304047589 */ /* 0x000e6200000e0000 */
[----:B------:R-:W-:-:S03]  /*e010*/  HADD2.F32 R25, -RZ, R25.H0_H0 ;  /* 0x20000019ff197230 */ /* 0x000fc60000004100 */
[----:B------:R-:W2:Y:S04]  /*e020*/  SHFL.DOWN PT, R8, R8, R3, 0x1f ;  /* 0x08001f0308087589 */ /* 0x000ea800000e0000 */
[----:B------:R-:W3:Y:S04]  /*e030*/  SHFL.DOWN PT, R10, R10, R3, 0x1f ;  /* 0x08001f030a0a7589 */ /* 0x000ee800000e0000 */
[----:B------:R4:W5:Y:S02]  /*e040*/  SHFL.DOWN PT, R12, R12, R3, 0x1f ;  /* 0x08001f030c0c7589 */ /* 0x00096400000e0000 */
[----:B----4-:R-:W-:Y:S01]  /*e050*/  SHF.L.U32 R3, R3, 0x1, RZ ;  /* 0x0000000103037819 */ /* 0x010fe200000006ff */
[----:B-1----:R-:W-:-:S03]  /*e060*/  HADD2.F32 R6, -RZ, R4.H0_H0 ;  /* 0x20000004ff067230 */ /* 0x002fc60000004100 */
[----:B------:R-:W-:Y:S01]  /*e070*/  ISETP.GE.AND P0, PT, R3, R0, PT ;  /* 0x000000000300720c */ /* 0x000fe20003f06270 */
[----:B--2---:R-:W-:Y:S02]  /*e080*/  HADD2.F32 R5, -RZ, R8.H0_H0 ;  /* 0x20000008ff057230 */ /* 0x004fe40000004100 */
[----:B------:R-:W-:Y:S01]  /*e090*/  FMUL.FTZ R6, R17, R6 ;  /* 0x0000000611067220 */ /* 0x000fe20000410000 */
[----:B---3--:R-:W-:Y:S02]  /*e0a0*/  HADD2.F32 R7, -RZ, R10.H0_H0 ;  /* 0x2000000aff077230 */ /* 0x008fe40000004100 */
[----:B------:R-:W-:Y:S02]  /*e0b0*/  FMUL.FTZ R5, R28, R5 ;  /* 0x000000051c057220 */ /* 0x000fe40000410000 */
[----:B------:R-:W-:Y:S01]  /*e0c0*/  F2FP.F16.F32.PACK_AB R6, RZ, R6 ;  /* 0x00000006ff06723e */ /* 0x000fe200000000ff */
[----:B-----5:R-:W-:Y:S02]  /*e0d0*/  HADD2.F32 R4, -RZ, R12.H0_H0 ;  /* 0x2000000cff047230 */ /* 0x020fe40000004100 */
[----:B------:R-:W-:Y:S01]  /*e0e0*/  FMUL.FTZ R7, R16, R7 ;  /* 0x0000000710077220 */ /* 0x000fe20000410000 */
[----:B------:R-:W-:-:S02]  /*e0f0*/  F2FP.F16.F32.PACK_AB R5, RZ, R5 ;  /* 0x00000005ff05723e */ /* 0x000fc400000000ff */
[----:B------:R-:W-:Y:S01]  /*e100*/  PRMT R17, R6, 0x7610, R17 ;  /* 0x0000761006117816 */ /* 0x000fe20000000011 */
[----:B------:R-:W-:Y:S01]  /*e110*/  FMUL.FTZ R4, R25, R4 ;  /* 0x0000000419047220 */ /* 0x000fe20000410000 */
[----:B------:R-:W-:Y:S02]  /*e120*/  F2FP.F16.F32.PACK_AB R7, RZ, R7 ;  /* 0x00000007ff07723e */ /* 0x000fe400000000ff */
[----:B------:R-:W-:Y:S02]  /*e130*/  PRMT R28, R5, 0x7610, R28 ;  /* 0x00007610051c7816 */ /* 0x000fe4000000001c */
[----:B------:R-:W-:Y:S02]  /*e140*/  F2FP.F16.F32.PACK_AB R4, RZ, R4 ;  /* 0x00000004ff04723e */ /* 0x000fe400000000ff */
[----:B------:R-:W-:Y:S02]  /*e150*/  PRMT R16, R7, 0x7610, R16 ;  /* 0x0000761007107816 */ /* 0x000fe40000000010 */
[----:B------:R-:W-:Y:S01]  /*e160*/  PRMT R25, R4, 0x7610, R25 ;  /* 0x0000761004197816 */ /* 0x000fe20000000019 */
[----:B------:R-:W-:Y:S06]  /*e170*/  @!P0 BRA `(.L_x_2249) ;  /* 0xfffffffc00848947 */ /* 0x000fec000383ffff */
.L_x_2244:
        /* <DEDUP_REMOVED lines=287> */
.L_x_2250:
        /* <DEDUP_REMOVED lines=276> */
.L_x_2251:
[----:B------:R-:W-:Y:S01]  /*104b0*/  MOV R24, RZ ;  /* 0x000000ff00187202 */ /* 0x000fe20000000f00 */
        /* <DEDUP_REMOVED lines=275> */
.L_x_2252:
[----:B------:R-:W-:Y:S01]  /*115f0*/  MOV R22, RZ ;  /* 0x000000ff00167202 */ /* 0x000fe20000000f00 */
[----:B------:R-:W-:Y:S06]  /*11600*/  BRA.U !UP0, `(.L_x_2253) ;  /* 0x0000001108487547 */ /* 0x000fec000b800000 */
[----:B------:R-:W1:Y:S01]  /*11610*/  LDCU.64 UR6, c[0x0][0x560] ;  /* 0x0000ac00ff0677ac */ /* 0x000e620008000a00 */
[----:B------:R-:W-:Y:S02]  /*11620*/  HFMA2 R4, -RZ, RZ, 0, 0 ;  /* 0x00000000ff047431 */ /* 0x000fe400000001ff */
        /* <DEDUP_REMOVED lines=268> */
[----:B------:R-:W-:-:S05]  /*126f0*/  SHF.R.U32.HI R0, RZ, UR7, R0 ;  /* 0x00000007ff007c19 */ /* 0x000fca0008011600 */
[----:B------:R-:W-:-:S04]  /*12700*/  IMAD.MOV R3, RZ, RZ, -R0 ;  /* 0x000000ffff037224 */ /* 0x000fc800078e0a00 */
[----:B--2---:R-:W-:-:S04]  /*12710*/  IMAD R5, R3, UR8, R5 ;  /* 0x0000000803057c24 */ /* 0x004fc8000f8e0205 */
[----:B---3--:R-:W-:-:S07]  /*12720*/  IMAD R22, R5, UR9, R22 ;  /* 0x0000000905167c24 */ /* 0x008fce000f8e0216 */
.L_x_2253:
        /* <DEDUP_REMOVED lines=10> */
[----:B------:R-:W-:Y:S01]  /*127d0*/  MOV R29, RZ ;  /* 0x000000ff001d7202 */ /* 0x000fe20000000f00 */
        /* <DEDUP_REMOVED lines=275> */
.L_x_2255:
        /* <DEDUP_REMOVED lines=276> */
.L_x_2256:
        /* <DEDUP_REMOVED lines=276> */
.L_x_2257:
        /* <DEDUP_REMOVED lines=276> */
.L_x_2258:
        /* <DEDUP_REMOVED lines=26> */
.L_x_2260:
[----:B------:R-:W-:Y:S05]  /*16e70*/  BSYNC.RECONVERGENT B0 ;  /* 0x0000000000007941 */ /* 0x000fea0003800200 */
.L_x_2259:
        /* <DEDUP_REMOVED lines=35> */
.L_x_2262:
[----:B------:R-:W-:Y:S05]  /*170b0*/  BSYNC.RECONVERGENT B0 ;  /* 0x0000000000007941 */ /* 0x000fea0003800200 */
.L_x_2261:
        /* <DEDUP_REMOVED lines=23> */
[----:B------:R-:W-:Y:S02]  /*17230*/  MOV R27, UR9 ;  /* 0x00000009001b7c02 */ /* 0x000fe40008000f00 */
        /* <DEDUP_REMOVED lines=15> */
.L_x_2267:
[----:B------:R-:W-:-:S05]  /*17330*/  IADD3 R9, PT, PT, R19, R0, RZ ;  /* 0x0000000013097210 */ /* 0x000fca0007ffe0ff */
[----:B---3--:R-:W-:-:S05]  /*17340*/  IMAD.WIDE.U32 R8, R9, 0x8, R6 ;  /* 0x0000000809087825 */ /* 0x008fca00078e0006 */
[----:B------:R-:W2:Y:S04]  /*17350*/  LDG.E.U16 R10, desc[UR36][R8.64] ;  /* 0x00000024080a7981 */ /* 0x000ea8000c1e1500 */
[----:B------:R-:W3:Y:S04]  /*17360*/  LDG.E.U16 R11, desc[UR36][R8.64+0x2] ;  /* 0x00000224080b7981 */ /* 0x000ee8000c1e1500 */
[----:B------:R-:W4:Y:S04]  /*17370*/  LDG.E.U16 R12, desc[UR36][R8.64+0x4] ;  /* 0x00000424080c7981 */ /* 0x000f28000c1e1500 */
[----:B------:R-:W5:Y:S01]  /*17380*/  LDG.E.U16 R13, desc[UR36][R8.64+0x6] ;  /* 0x00000624080d7981 */ /* 0x000f62000c1e1500 */
[----:B------:R-:W-:Y:S01]  /*17390*/  IADD3 R0, PT, PT, R3, R0, RZ ;  /* 0x0000000003007210 */ /* 0x000fe20007ffe0ff */
[----:B------:R-:W-:-:S02]  /*173a0*/  HADD2.F32 R14, -RZ, R2.H0_H0 ;  /* 0x20000002ff0e7230 */ /* 0x000fc40000004100 */
[----:B------:R-:W-:Y:S01]  /*173b0*/  HADD2.F32 R16, -RZ, R16.H0_H0 ;  /* 0x20000010ff107230 */ /* 0x000fe20000004100 */
[----:B------:R-:W-:Y:S01]  /*173c0*/  ISETP.GE.U32.AND P1, PT, R0, UR8, PT ;  /* 0x0000000800007c0c */ /* 0x000fe2000bf26070 */
[----:B------:R-:W-:Y:S02]  /*173d0*/  HADD2.F32 R27, -RZ, R27.H0_H0 ;  /* 0x2000001bff1b7230 */ /* 0x000fe40000004100 */
[----:B------:R-:W-:Y:S02]  /*173e0*/  HADD2.F32 R25, -RZ, R25.H0_H0 ;  /* 0x20000019ff197230 */ /* 0x000fe40000004100 */
[----:B--2---:R-:W-:Y:S02]  /*173f0*/  HADD2.F32 R15, -RZ, R10.H0_H0 ;  /* 0x2000000aff0f7230 */ /* 0x004fe40000004100 */
[----:B---3--:R-:W-:-:S03]  /*17400*/  HADD2.F32 R2, -RZ, R11.H0_H0 ;  /* 0x2000000bff027230 */ /* 0x008fc60000004100 */
[----:B------:R-:W-:Y:S01]  /*17410*/  FMUL.FTZ R15, R16, R15 ;  /* 0x0000000f100f7220 */ /* 0x000fe20000410000 */
[----:B----4-:R-:W-:Y:S02]  /*17420*/  HADD2.F32 R11, -RZ, R12.H0_H0 ;  /* 0x2000000cff0b7230 */ /* 0x010fe40000004100 */
[----:B------:R-:W-:Y:S01]  /*17430*/  FMUL.FTZ R2, R27, R2 ;  /* 0x000000021b027220 */ /* 0x000fe20000410000 */
[----:B-----5:R-:W-:Y:S02]  /*17440*/  HADD2.F32 R10, -RZ, R13.H0_H0 ;  /* 0x2000000dff0a7230 */ /* 0x020fe40000004100 */
[----:B------:R-:W-:Y:S02]  /*17450*/  FMUL.FTZ R11, R14, R11 ;  /* 0x0000000b0e0b7220 */ /* 0x000fe40000410000 */
[----:B------:R-:W-:Y:S01]  /*17460*/  F2FP.F16.F32.PACK_AB R2, R2, R15 ;  /* 0x0000000f0202723e */ /* 0x000fe200000000ff */
[----:B------:R-:W-:-:S03]  /*17470*/  FMUL.FTZ R10, R25, R10 ;  /* 0x0000000a190a7220 */ /* 0x000fc60000410000 */
[C---:B------:R-:W-:Y:S02]  /*17480*/  PRMT R27, R2.reuse, 0x7632, R27 ;  /* 0x00007632021b7816 */ /* 0x040fe4000000001b */
[----:B------:R-:W-:Y:S02]  /*17490*/  PRMT R16, R2, 0x7610, R16 ;  /* 0x0000761002107816 */ /* 0x000fe40000000010 */
[----:B------:R-:W-:-:S04]  /*174a0*/  F2FP.F16.F32.PACK_AB R10, R10, R11 ;  /* 0x0000000b0a0a723e */ /* 0x000fc800000000ff */
[C---:B------:R-:W-:Y:S02]  /*174b0*/  PRMT R25, R10.reuse, 0x7632, R25 ;  /* 0x000076320a197816 */ /* 0x040fe40000000019 */
[----:B------:R-:W-:Y:S01]  /*174c0*/  PRMT R2, R10, 0x7610, R2 ;  /* 0x000076100a027816 */ /* 0x000fe20000000002 */
[----:B------:R-:W-:Y:S06]  /*174d0*/  @!P1 BRA `(.L_x_2267) ;  /* 0xfffffffc00949947 */ /* 0x000fec000383ffff */
[----:B------:R-:W-:Y:S05]  /*174e0*/  BSYNC.RECONVERGENT B1 ;  /* 0x0000000000017941 */ /* 0x000fea0003800200 */
.L_x_2266:
[----:B------:R-:W-:Y:S05]  /*174f0*/  BRA `(.L_x_2265) ;  /* 0x0000000000ac7947 */ /* 0x000fea0003800000 */
.L_x_2264:
[----:B------:R-:W1:Y:S01]  /*17500*/  LDCU UR7, c[0x0][0x398] ;  /* 0x00007300ff0777ac */ /* 0x000e620008000800 */
[----:B------:R-:W-:Y:S01]  /*17510*/  IMAD.U32 R27, RZ, RZ, UR9 ;  /* 0x00000009ff1b7e24 */ /* 0x000fe2000f8e00ff */
[----:B------:R-:W-:Y:S02]  /*17520*/  MOV R2, UR9 ;  /* 0x0000000900027c02 */ /* 0x000fe40008000f00 */
        /* <DEDUP_REMOVED lines=12> */
.L_x_2268:
        /* <DEDUP_REMOVED lines=16> */
[----:B-----5:R-:W-:Y:S02]  /*176f0*/  HADD2.F32 R11, -RZ, R11.H0_H0 ;  /* 0x2000000bff0b7230 */ /* 0x020fe40000004100 */
[----:B------:R-:W-:Y:S01]  /*17700*/  FMUL.FTZ R10, R27, R10 ;  /* 0x0000000a1b0a7220 */ /* 0x000fe20000410000 */
[----:B------:R-:W-:Y:S02]  /*17710*/  HADD2.F32 R12, -RZ, R12.H0_H0 ;  /* 0x2000000cff0c7230 */ /* 0x000fe40000004100 */
        /* <DEDUP_REMOVED lines=9> */
.L_x_2265:
[----:B------:R-:W-:Y:S05]  /*177b0*/  BSYNC.RECONVERGENT B0 ;  /* 0x0000000000007941 */ /* 0x000fea0003800200 */
.L_x_2263:
        /* <DEDUP_REMOVED lines=12> */
.L_x_2272:
[----:B------:R-:W-:Y:S01]  /*17880*/  USHF.R.U32.HI UR7, URZ, 0x1, UR4 ;  /* 0x00000001ff077899 */ /* 0x000fe20008011604 */
[----:B------:R-:W-:Y:S05]  /*17890*/  BAR.SYNC.DEFER_BLOCKING 0x0 ;  /* 0x0000000000007b1d */ /* 0x000fea0000010000 */
[----:B------:R-:W-:Y:S01]  /*178a0*/  IADD3 R3, PT, PT, R23, UR7, RZ ;  /* 0x0000000717037c10 */ /* 0x000fe2000fffe0ff */
[----:B------:R-:W-:Y:S03]  /*178b0*/  BSSY.RECONVERGENT B0, `(.L_x_2270) ;  /* 0x000001b000007945 */ /* 0x000fe60003800200 */
[----:B------:R-:W-:-:S04]  /*178c0*/  ISETP.GE.U32.AND P1, PT, R3, UR6, PT ;  /* 0x0000000603007c0c */ /* 0x000fc8000bf26070 */
[----:B------:R-:W-:-:S13]  /*178d0*/  ISETP.GE.U32.OR P1, PT, R23, UR7, P1 ;  /* 0x0000000717007c0c */ /* 0x000fda0008f26470 */
[----:B--2---:R-:W-:Y:S05]  /*178e0*/  @P1 BRA `(.L_x_2271) ;  /* 0x00000000005c1947 */ /* 0x004fea0003800000 */
[----:B------:R-:W-:Y:S02]  /*178f0*/  IMAD R3, R3, UR5, R18 ;  /* 0x0000000503037c24 */ /* 0x000fe4000f8e0212 */
[----:B------:R-:W-:Y:S02]  /*17900*/  HADD2.F32 R16, -RZ, R16.H0_H0 ;  /* 0x20000010ff107230 */ /* 0x000fe40000004100 */
[----:B------:R-:W-:Y:S01]  /*17910*/  HADD2.F32 R27, -RZ, R27.H0_H0 ;  /* 0x2000001bff1b7230 */ /* 0x000fe20000004100 */
[----:B------:R-:W-:Y:S01]  /*17920*/  LEA R3, R3, UR8, 0x3 ;  /* 0x0000000803037c11 */ /* 0x000fe2000f8e18ff */
        /* <DEDUP_REMOVED lines=15> */
[----:B------:R-:W-:Y:S02]  /*17a20*/  PRMT R25, R2, 0x7632, R25 ;  /* 0x0000763202197816 */ /* 0x000fe40000000019 */
[----:B------:R-:W-:Y:S02]  /*17a30*/  PRMT R6, R16, 0x5410, R27 ;  /* 0x0000541010067816 */ /* 0x000fe4000000001b */
[----:B------:R-:W-:-:S05]  /*17a40*/  PRMT R7, R2, 0x5410, R25 ;  /* 0x0000541002077816 */ /* 0x000fca0000000019 */
[----:B------:R2:W-:Y:S02]  /*17a50*/  STS.64 [R0], R6 ;  /* 0x0000000600007388 */ /* 0x0005e40000000a00 */
.L_x_2271:
[----:B------:R-:W-:Y:S05]  /*17a60*/  BSYNC.RECONVERGENT B0 ;  /* 0x0000000000007941 */ /* 0x000fea0003800200 */
.L_x_2270:
[----:B------:R-:W-:-:S03]  /*17a70*/  UISETP.GT.U32.AND UP0, UPT, UR4, 0x3, UPT ;  /* 0x000000030400788c */ /* 0x000fc6000bf04070 */
[----:B------:R-:W-:-:S06]  /*17a80*/  UMOV UR4, UR7 ;  /* 0x0000000700047c82 */ /* 0x000fcc0008000000 */
[----:B------:R-:W-:Y:S05]  /*17a90*/  BRA.U UP0, `(.L_x_2272) ;  /* 0xfffffffd00787547 */ /* 0x000fea000b83ffff */
.L_x_2269:
        /* <DEDUP_REMOVED lines=13> */
.L_x_2277:
        /* <DEDUP_REMOVED lines=9> */
[----:B------:R-:W-:Y:S02]  /*17c00*/  HADD2.F32 R15, -RZ, R2.H0_H0 ;  /* 0x20000002ff0f7230 */ /* 0x000fe40000004100 */
[----:B------:R-:W-:Y:S02]  /*17c10*/  HADD2.F32 R13, -RZ, R16.H0_H0 ;  /* 0x20000010ff0d7230 */ /* 0x000fe40000004100 */
[----:B------:R-:W1:Y:S01]  /*17c20*/  LDS.64 R8, [R3] ;  /* 0x0000000003087984 */ /* 0x000e620000000a00 */
[----:B------:R-:W-:Y:S02]  /*17c30*/  HADD2.F32 R10, -RZ, R27.H0_H0 ;  /* 0x2000001bff0a7230 */ /* 0x000fe40000004100 */
[----:B------:R-:W-:Y:S02]  /*17c40*/  HADD2.F32 R2, -RZ, R25.H0_H0 ;  /* 0x20000019ff027230 */ /* 0x000fe40000004100 */
        /* <DEDUP_REMOVED lines=17> */
.L_x_2276:
[----:B------:R-:W-:Y:S05]  /*17d60*/  BSYNC.RECONVERGENT B0 ;  /* 0x0000000000007941 */ /* 0x000fea0003800200 */
.L_x_2275:
[----:B------:R-:W-:Y:S01]  /*17d70*/  MOV R3, R11 ;  /* 0x0000000b00037202 */ /* 0x000fe20000000f00 */
[----:B------:R-:W-:Y:S06]  /*17d80*/  @P2 BRA `(.L_x_2277) ;  /* 0xfffffffc00782947 */ /* 0x000fec000383ffff */
.L_x_2274:
[----:B------:R-:W-:Y:S01]  /*17d90*/  BAR.SYNC.DEFER_BLOCKING 0x0 ;  /* 0x0000000000007b1d */ /* 0x000fe20000010000 */
[----:B------:R-:W-:-:S09]  /*17da0*/  UISETP.GE.U32.AND UP0, UPT, UR4, 0x2, UPT ;  /* 0x000000020400788c */ /* 0x000fd2000bf06070 */
[----:B------:R-:W-:Y:S05]  /*17db0*/  BRA.U !UP0, `(.L_x_2273) ;  /* 0x0000000108807547 */ /* 0x000fea000b800000 */
[----:B-123--:R-:W-:-:S07]  /*17dc0*/  HFMA2 R0, -RZ, RZ, 0, 5.9604644775390625e-08 ;  /* 0x00000001ff007431 */ /* 0x00efce00000001ff */
.L_x_2278:
        /* <DEDUP_REMOVED lines=12> */
[----:B----4-:R-:W-:-:S02]  /*17e90*/  IMAD.SHL.U32 R0, R0, 0x2, RZ ;  /* 0x0000000200007824 */ /* 0x010fc400078e00ff */
[----:B-1----:R-:W-:-:S03]  /*17ea0*/  HADD2.F32 R2, -RZ, R3.H0_H0 ;  /* 0x20000003ff027230 */ /* 0x002fc60000004100 */
[----:B------:R-:W-:Y:S01]  /*17eb0*/  ISETP.GE.AND P1, PT, R0, UR4, PT ;  /* 0x0000000400007c0c */ /* 0x000fe2000bf26270 */
        /* <DEDUP_REMOVED lines=16> */
.L_x_2273:
        /* <DEDUP_REMOVED lines=10> */
[----:B------:R-:W-:Y:S02]  /*18060*/  IADD3 R8, P2, PT, R24, UR4, RZ ;  /* 0x0000000418087c10 */ /* 0x000fe4000ff5e0ff */
[----:B-123--:R-:W-:-:S02]  /*18070*/  IADD3 R6, P1, PT, R22, UR4, RZ ;  /* 0x0000000416067c10 */ /* 0x00efc4000ff3e0ff */
[----:B------:R-:W-:Y:S02]  /*18080*/  IADD3.X R5, PT, PT, RZ, UR5, RZ, P4, !PT ;  /* 0x00000005ff057c10 */ /* 0x000fe4000a7fe4ff */
        /* <DEDUP_REMOVED lines=8> */
[----:B------:R-:W-:-:S02]  /*18110*/  @P0 HADD2.F32 R15, -RZ, R16.H0_H0 ;  /* 0x20000010ff0f0230 */ /* 0x000fc40000004100 */
[----:B------:R-:W-:Y:S02]  /*18120*/  @P0 HADD2.F32 R14, -RZ, R27.H0_H0 ;  /* 0x2000001bff0e0230 */ /* 0x000fe40000004100 */
[----:B------:R-:W-:Y:S02]  /*18130*/  @P0 HADD2.F32 R17, -RZ, R2.H0_H0 ;  /* 0x20000002ff110230 */ /* 0x000fe40000004100 */
[----:B------:R-:W-:Y:S01]  /*18140*/  @P0 HADD2.F32 R18, -RZ, R25.H0_H0 ;  /* 0x20000019ff120230 */ /* 0x000fe20000004100 */
[----:B-1----:R-:W-:Y:S01]  /*18150*/  ISETP.NE.AND P1, PT, RZ, UR4, PT ;  /* 0x00000004ff007c0c */ /* 0x002fe2000bf25270 */
[----:B--2---:R-:W-:Y:S02]  /*18160*/  @P0 HADD2.F32 R0, -RZ, R0.H0_H0 ;  /* 0x20000000ff000230 */ /* 0x004fe40000004100 */
[----:B---3--:R-:W-:-:S03]  /*18170*/  @P0 HADD2.F32 R3, -RZ, R3.H0_H0 ;  /* 0x20000003ff030230 */ /* 0x008fc60000004100 */
[----:B------:R-:W-:Y:S01]  /*18180*/  @P0 FMUL.FTZ R0, R15, R0 ;  /* 0x000000000f000220 */ /* 0x000fe20000410000 */
[----:B----4-:R-:W-:Y:S02]  /*18190*/  @P0 HADD2.F32 R12, -RZ, R12.H0_H0 ;  /* 0x2000000cff0c0230 */ /* 0x010fe40000004100 */
[----:B------:R-:W-:Y:S01]  /*181a0*/  @P0 FMUL.FTZ R3, R14, R3 ;  /* 0x000000030e030220 */ /* 0x000fe20000410000 */
[----:B-----5:R-:W-:Y:S02]  /*181b0*/  @P0 HADD2.F32 R13, -RZ, R13.H0_H0 ;  /* 0x2000000dff0d0230 */ /* 0x020fe40000004100 */
[----:B------:R-:W-:Y:S01]  /*181c0*/  @P0 FMUL.FTZ R12, R17, R12 ;  /* 0x0000000c110c0220 */ /* 0x000fe20000410000 */
[----:B------:R-:W-:Y:S02]  /*181d0*/  @P0 F2FP.F16.F32.PACK_AB R0, RZ, R0 ;  /* 0x00000000ff00023e */ /* 0x000fe400000000ff */
[----:B------:R-:W-:Y:S01]  /*181e0*/  @P0 FMUL.FTZ R13, R18, R13 ;  /* 0x0000000d120d0220 */ /* 0x000fe20000410000 */
[----:B------:R-:W-:-:S02]  /*181f0*/  @P0 F2FP.F16.F32.PACK_AB R3, RZ, R3 ;  /* 0x00000003ff03023e */ /* 0x000fc400000000ff */
[----:B------:R-:W-:Y:S02]  /*18200*/  @P0 F2FP.F16.F32.PACK_AB R12, RZ, R12 ;  /* 0x0000000cff0c023e */ /* 0x000fe400000000ff */
[----:B------:R-:W-:Y:S02]  /*18210*/  @P0 F2FP.F16.F32.PACK_AB R13, RZ, R13 ;  /* 0x0000000dff0d023e */ /* 0x000fe400000000ff */
[----:B------:R-:W-:Y:S02]  /*18220*/  @P0 PRMT R16, R0, 0x7610, R16 ;  /* 0x0000761000100816 */ /* 0x000fe40000000010 */
[----:B------:R-:W-:Y:S02]  /*18230*/  @P0 PRMT R27, R3, 0x7610, R27 ;  /* 0x00007610031b0816 */ /* 0x000fe4000000001b */
        /* <DEDUP_REMOVED lines=10> */
[----:B------:R-:W-:Y:S01]  /*182e0*/  MOV R17, 0x660 ;  /* 0x0000066000117802 */ /* 0x000fe20000000f00 */
[----:B------:R-:W2:Y:S01]  /*182f0*/  LDCU.64 UR4, c[0x4][0x650] ;  /* 0x0100ca00ff0477ac */ /* 0x000ea20008000a00 */
[----:B-1----:R-:W-:Y:S01]  /*18300*/  HFMA2 R8, -RZ, RZ, 0, 4.4763088226318359375e-05 ;  /* 0x000002efff087431 */ /* 0x002fe200000001ff */
[----:B------:R-:W-:Y:S01]  /*18310*/  MOV R12, 0x1 ;  /* 0x00000001000c7802 */ /* 0x000fe20000000f00 */
[----:B------:R1:W3:Y:S01]  /*18320*/  LDC.64 R14, c[0x4][R17] ;  /* 0x01000000110e7b82 */ /* 0x0002e20000000a00 */
[----:B------:R-:W4:Y:S01]  /*18330*/  LDCU.64 UR8, c[0x4][0x640] ;  /* 0x0100c800ff0877ac */ /* 0x000f220008000a00 */
[----:B------:R-:W-:Y:S01]  /*18340*/  HFMA2 R13, -RZ, RZ, 0, 0 ;  /* 0x00000000ff0d7431 */ /* 0x000fe200000001ff */
[----:B------:R-:W5:Y:S01]  /*18350*/  LDCU.64 UR6, c[0x4][0x470] ;  /* 0x01008e00ff0677ac */ /* 0x000f620008000a00 */
[----:B--2---:R-:W-:Y:S01]  /*18360*/  IMAD.U32 R4, RZ, RZ, UR4 ;  /* 0x00000004ff047e24 */ /* 0x004fe2000f8e00ff */
[----:B------:R-:W-:Y:S02]  /*18370*/  MOV R5, UR5 ;  /* 0x0000000500057c02 */ /* 0x000fe40008000f00 */
[----:B----4-:R-:W-:-:S02]  /*18380*/  MOV R6, UR8 ;  /* 0x0000000800067c02 */ /* 0x010fc40008000f00 */
[----:B------:R-:W-:Y:S02]  /*18390*/  MOV R7, UR9 ;  /* 0x0000000900077c02 */ /* 0x000fe40008000f00 */
[----:B-----5:R-:W-:Y:S01]  /*183a0*/  MOV R10, UR6 ;  /* 0x00000006000a7c02 */ /* 0x020fe20008000f00 */
[----:B-1----:R-:W-:-:S07]  /*183b0*/  IMAD.U32 R11, RZ, RZ, UR7 ;  /* 0x00000007ff0b7e24 */ /* 0x002fce000f8e00ff */
[----:B------:R-:W-:-:S07]  /*183c0*/  LEPC R20, `(.L_x_2281) ;  /* 0x000000001014794e */ /* 0x000fce0000000000 */
[----:B0--3--:R-:W-:Y:S05]  /*183d0*/  CALL.ABS.NOINC R14 ;  /* 0x000000000e007343 */ /* 0x009fea0003c00000 */
.L_x_2281:
[----:B------:R-:W0:Y:S01]  /*183e0*/  LDCU.64 UR4, c[0x0][0x758] ;  /* 0x0000eb00ff0477ac */ /* 0x000e220008000a00 */
[----:B------:R1:W2:Y:S01]  /*183f0*/  LDC.64 R18, c[0x4][R17] ;  /* 0x0100000011127b82 */ /* 0x0002a20000000a00 */
[----:B------:R-:W-:Y:S01]  /*18400*/  HFMA2 R8, -RZ, RZ, 0, 4.4763088226318359375e-05 ;  /* 0x000002efff087431 */ /* 0x000fe200000001ff */
[----:B------:R-:W-:Y:S01]  /*18410*/  MOV R12, 0x1 ;  /* 0x00000001000c7802 */ /* 0x000fe20000000f00 */
[----:B------:R-:W3:Y:S01]  /*18420*/  LDCU.64 UR6, c[0x4][0x650] ;  /* 0x0100ca00ff0677ac */ /* 0x000ee20008000a00 */
[----:B------:R-:W-:Y:S01]  /*18430*/  HFMA2 R13, -RZ, RZ, 0, 0 ;  /* 0x00000000ff0d7431 */ /* 0x000fe200000001ff */
[----:B------:R-:W4:Y:S01]  /*18440*/  LDCU.64 UR8, c[0x4][0x640] ;  /* 0x0100c800ff0877ac */ /* 0x000f220008000a00 */
[----:B0-----:R-:W-:-:S04]  /*18450*/  IADD3 R14, P0, PT, R29, UR4, RZ ;  /* 0x000000041d0e7c10 */ /* 0x001fc8000ff1e0ff */
[----:B------:R-:W-:Y:S01]  /*18460*/  IADD3.X R15, PT, PT, RZ, UR5, RZ, P0, !PT ;  /* 0x00000005ff0f7c10 */ /* 0x000fe200087fe4ff */
[----:B------:R-:W0:Y:S01]  /*18470*/  LDCU.64 UR4, c[0x4][0x470] ;  /* 0x01008e00ff0477ac */ /* 0x000e220008000a00 */
[----:B---3--:R-:W-:Y:S01]  /*18480*/  IMAD.U32 R4, RZ, RZ, UR6 ;  /* 0x00000006ff047e24 */ /* 0x008fe2000f8e00ff */
[----:B------:R-:W-:Y:S02]  /*18490*/  MOV R5, UR7 ;  /* 0x0000000700057c02 */ /* 0x000fe40008000f00 */
[----:B------:R1:W-:Y:S01]  /*184a0*/  STG.E.U16 desc[UR36][R14.64], R16 ;  /* 0x000000100e007986 */ /* 0x0003e2000c101524 */
[----:B----4-:R-:W-:Y:S02]  /*184b0*/  MOV R6, UR8 ;  /* 0x0000000800067c02 */ /* 0x010fe40008000f00 */
[----:B------:R-:W-:Y:S02]  /*184c0*/  MOV R7, UR9 ;  /* 0x0000000900077c02 */ /* 0x000fe40008000f00 */
[----:B0-----:R-:W-:Y:S01]  /*184d0*/  MOV R10, UR4 ;  /* 0x00000004000a7c02 */ /* 0x001fe20008000f00 */
[----:B-1----:R-:W-:-:S07]  /*184e0*/  IMAD.U32 R11, RZ, RZ, UR5 ;  /* 0x00000005ff0b7e24 */ /* 0x002fce000f8e00ff */
[----:B------:R-:W-:-:S07]  /*184f0*/  LEPC R20, `(.L_x_2282) ;  /* 0x000000001014794e */ /* 0x000fce0000000000 */
[----:B--2---:R-:W-:Y:S05]  /*18500*/  CALL.ABS.NOINC R18 ;  /* 0x0000000012007343 */ /* 0x004fea0003c00000 */
.L_x_2282:
[----:B------:R-:W-:Y:S05]  /*18510*/  BRA `(.L_x_2283) ;  /* 0x0000000000047947 */ /* 0x000fea0003800000 */
.L_x_2280:
[----:B------:R2:W-:Y:S02]  /*18520*/  STG.E.U16 desc[UR36][R4.64], R16 ;  /* 0x0000001004007986 */ /* 0x0005e4000c101524 */
.L_x_2283:
[----:B------:R-:W1:Y:S01]  /*18530*/  LDCU.64 UR6, c[0x0][0x758] ;  /* 0x0000eb00ff0677ac */ /* 0x000e620008000a00 */
[----:B------:R-:W3:Y:S01]  /*18540*/  LDCU UR4, c[0x0][0x78c] ;  /* 0x0000f180ff0477ac */ /* 0x000ee20008000800 */
[----:B-12---:R-:W-:-:S04]  /*18550*/  IADD3 R4, P0, PT, R26, UR6, RZ ;  /* 0x000000061a047c10 */ /* 0x006fc8000ff1e0ff */
[----:B------:R-:W-:Y:S01]  /*18560*/  IADD3.X R5, PT, PT, RZ, UR7, RZ, P0, !PT ;  /* 0x00000007ff057c10 */ /* 0x000fe200087fe4ff */
[----:B---3--:R-:W-:-:S04]  /*18570*/  UISETP.NE.AND UP0, UPT, UR4, 0x1, UPT ;  /* 0x000000010400788c */ /* 0x008fc8000bf05270 */
[----:B------:R1:W-:Y:S05]  /*18580*/  STG.E.U16 desc[UR36][R4.64], R27 ;  /* 0x0000001b04007986 */ /* 0x0003ea000c101524 */
        /* <DEDUP_REMOVED lines=9> */
[----:B-1----:R-:W-:Y:S01]  /*18620*/  IMAD.U32 R4, RZ, RZ, UR4 ;  /* 0x00000004ff047e24 */ /* 0x002fe2000f8e00ff */
[----:B------:R-:W-:Y:S02]  /*18630*/  MOV R5, UR5 ;  /* 0x0000000500057c02 */ /* 0x000fe40008000f00 */
[----:B----4-:R-:W-:-:S02]  /*18640*/  MOV R6, UR6 ;  /* 0x0000000600067c02 */ /* 0x010fc40008000f00 */
[----:B------:R-:W-:Y:S02]  /*18650*/  MOV R7, UR7 ;  /* 0x0000000700077c02 */ /* 0x000fe40008000f00 */
[----:B-----5:R-:W-:Y:S01]  /*18660*/  MOV R10, UR8 ;  /* 0x00000008000a7c02 */ /* 0x020fe20008000f00 */
[----:B--2---:R-:W-:-:S07]  /*18670*/  IMAD.U32 R11, RZ, RZ, UR9 ;  /* 0x00000009ff0b7e24 */ /* 0x004fce000f8e00ff */
[----:B------:R-:W-:-:S07]  /*18680*/  LEPC R20, `(.L_x_2285) ;  /* 0x000000001014794e */ /* 0x000fce0000000000 */
[----:B0--3--:R-:W-:Y:S05]  /*18690*/  CALL.ABS.NOINC R14 ;  /* 0x000000000e007343 */ /* 0x009fea0003c00000 */
.L_x_2285:
[----:B------:R-:W0:Y:S01]  /*186a0*/  LDCU.64 UR4, c[0x0][0x758] ;  /* 0x0000eb00ff0477ac */ /* 0x000e220008000a00 */
[----:B------:R-:W1:Y:S01]  /*186b0*/  LDC.64 R16, c[0x4][R16] ;  /* 0x0100000010107b82 */ /* 0x000e620000000a00 */
[----:B------:R-:W-:Y:S01]  /*186c0*/  HFMA2 R8, -RZ, RZ, 0, 4.4763088226318359375e-05 ;  /* 0x000002efff087431 */ /* 0x000fe200000001ff */
[----:B------:R-:W-:Y:S01]  /*186d0*/  MOV R12, 0x1 ;  /* 0x00000001000c7802 */ /* 0x000fe20000000f00 */
[----:B------:R-:W2:Y:S01]  /*186e0*/  LDCU.64 UR6, c[0x4][0x650] ;  /* 0x0100ca00ff0677ac */ /* 0x000ea20008000a00 */
[----:B------:R-:W-:Y:S01]  /*186f0*/  HFMA2 R13, -RZ, RZ, 0, 0 ;  /* 0x00000000ff0d7431 */ /* 0x000fe200000001ff */
[----:B------:R-:W3:Y:S01]  /*18700*/  LDCU.64 UR8, c[0x4][0x640] ;  /* 0x0100c800ff0877ac */ /* 0x000ee20008000a00 */
[----:B0-----:R-:W-:-:S04]  /*18710*/  IADD3 R14, P0, PT, R24, UR4, RZ ;  /* 0x00000004180e7c10 */ /* 0x001fc8000ff1e0ff */
[----:B------:R-:W-:Y:S01]  /*18720*/  IADD3.X R15, PT, PT, RZ, UR5, RZ, P0, !PT ;  /* 0x00000005ff0f7c10 */ /* 0x000fe200087fe4ff */
[----:B------:R-:W0:Y:S01]  /*18730*/  LDCU.64 UR4, c[0x4][0x470] ;  /* 0x01008e00ff0477ac */ /* 0x000e220008000a00 */
[----:B--2---:R-:W-:Y:S01]  /*18740*/  IMAD.U32 R4, RZ, RZ, UR6 ;  /* 0x00000006ff047e24 */ /* 0x004fe2000f8e00ff */
[----:B------:R-:W-:Y:S02]  /*18750*/  MOV R5, UR7 ;  /* 0x0000000700057c02 */ /* 0x000fe40008000f00 */
[----:B------:R2:W-:Y:S01]  /*18760*/  STG.E.U16 desc[UR36][R14.64], R2 ;  /* 0x000000020e007986 */ /* 0x0005e2000c101524 */
[----:B---3--:R-:W-:Y:S02]  /*18770*/  MOV R6, UR8 ;  /* 0x0000000800067c02 */ /* 0x008fe40008000f00 */
[----:B------:R-:W-:Y:S02]  /*18780*/  MOV R7, UR9 ;  /* 0x0000000900077c02 */ /* 0x000fe40008000f00 */
[----:B0-----:R-:W-:Y:S01]  /*18790*/  MOV R10, UR4 ;  /* 0x00000004000a7c02 */ /* 0x001fe20008000f00 */
[----:B--2---:R-:W-:-:S07]  /*187a0*/  IMAD.U32 R11, RZ, RZ, UR5 ;  /* 0x00000005ff0b7e24 */ /* 0x004fce000f8e00ff */
[----:B------:R-:W-:-:S07]  /*187b0*/  LEPC R20, `(.L_x_2286) ;  /* 0x000000001014794e */ /* 0x000fce0000000000 */
[----:B-1----:R-:W-:Y:S05]  /*187c0*/  CALL.ABS.NOINC R16 ;  /* 0x0000000010007343 */ /* 0x002fea0003c00000 */
.L_x_2286:
[----:B------:R-:W-:Y:S05]  /*187d0*/  BRA `(.L_x_2287) ;  /* 0x00000000000c7947 */ /* 0x000fea0003800000 */
.L_x_2284:
[----:B-1----:R-:W-:-:S04]  /*187e0*/  IADD3 R4, P0, PT, R24, UR6, RZ ;  /* 0x0000000618047c10 */ /* 0x002fc8000ff1e0ff */
[----:B------:R-:W-:-:S05]  /*187f0*/  IADD3.X R5, PT, PT, RZ, UR7, RZ, P0, !PT ;  /* 0x00000007ff057c10 */ /* 0x000fca00087fe4ff */
[----:B------:R1:W-:Y:S04]  /*18800*/  STG.E.U16 desc[UR36][R4.64], R2 ;  /* 0x0000000204007986 */ /* 0x0003e8000c101524 */
.L_x_2287:
[----:B------:R-:W2:Y:S02]  /*18810*/  LDCU.64 UR4, c[0x0][0x758] ;  /* 0x0000eb00ff0477ac */ /* 0x000ea40008000a00 */
[----:B--2---:R-:W-:-:S05]  /*18820*/  IADD3 R22, P0, PT, R22, UR4, RZ ;  /* 0x0000000416167c10 */ /* 0x004fca000ff1e0ff */
[----:B------:R-:W-:-:S05]  /*18830*/  IMAD.X R23, RZ, RZ, UR5, P0 ;  /* 0x00000005ff177e24 */ /* 0x000fca00080e06ff */
[----:B------:R-:W-:Y:S01]  /*18840*/  STG.E.U16 desc[UR36][R22.64], R25 ;  /* 0x0000001916007986 */ /* 0x000fe2000c101524 */
[----:B------:R-:W-:Y:S05]  /*18850*/  EXIT ;  /* 0x000000000000794d */ /* 0x000fea0003800000 */
.L_x_2279:
        /* <DEDUP_REMOVED lines=9> */
[----:B------:R-:W-:-:S02]  /*188f0*/  HADD2.F32 R11, -RZ, R2.H0_H0 ;  /* 0x20000002ff0b7230 */ /* 0x000fc40000004100 */
[----:B------:R-:W-:Y:S02]  /*18900*/  HADD2.F32 R9, -RZ, R16.H0_H0 ;  /* 0x20000010ff097230 */ /* 0x000fe40000004100 */
        /* <DEDUP_REMOVED lines=15> */
[----:B------:R-:W-:-:S07]  /*18a00*/  PRMT R2, R6, 0x7610, R2 ;  /* 0x0000761006027816 */ /* 0x000fce0000000002 */
.L_x_2288:
[----:B------:R-:W-:Y:S05]  /*18a10*/  BRA.U !UP0, `(.L_x_2289) ;  /* 0x0000000508787547 */ /* 0x000fea000b800000 */
[----:B------:R-:W4:Y:S02]  /*18a20*/  LDCU UR4, c[0x0][0x78c] ;  /* 0x0000f180ff0477ac */ /* 0x000f240008000800 */
[----:B----4-:R-:W-:-:S09]  /*18a30*/  UISETP.NE.AND UP0, UPT, UR4, 0x1, UPT ;  /* 0x000000010400788c */ /* 0x010fd2000bf05270 */
[----:B------:R-:W-:Y:S05]  /*18a40*/  BRA.U !UP0, `(.L_x_2290) ;  /* 0x0000000108907547 */ /* 0x000fea000b800000 */
[----:B------:R-:W-:Y:S01]  /*18a50*/  MOV R17, 0x660 ;  /* 0x0000066000117802 */ /* 0x000fe20000000f00 */
[----:B------:R-:W4:Y:S01]  /*18a60*/  LDCU.64 UR4, c[0x4][0x650] ;  /* 0x0100ca00ff0477ac */ /* 0x000f220008000a00 */
[----:B------:R-:W-:Y:S01]  /*18a70*/  HFMA2 R8, -RZ, RZ, 0, 4.4763088226318359375e-05 ;  /* 0x000002efff087431 */ /* 0x000fe200000001ff */
[----:B------:R-:W-:Y:S01]  /*18a80*/  MOV R12, 0x1 ;  /* 0x00000001000c7802 */ /* 0x000fe20000000f00 */
[----:B------:R0:W0:Y:S01]  /*18a90*/  LDC.64 R14, c[0x4][R17] ;  /* 0x01000000110e7b82 */ /* 0x0000220000000a00 */
[----:B------:R-:W1:Y:S01]  /*18aa0*/  LDCU.64 UR6, c[0x4][0x640] ;  /* 0x0100c800ff0677ac */ /* 0x000e620008000a00 */
[----:B------:R-:W-:Y:S01]  /*18ab0*/  HFMA2 R13, -RZ, RZ, 0, 0 ;  /* 0x00000000ff0d7431 */ /* 0x000fe200000001ff */
[----:B------:R-:W5:Y:S01]  /*18ac0*/  LDCU.64 UR8, c[0x4][0x470] ;  /* 0x01008e00ff0877ac */ /* 0x000f620008000a00 */
[----:B----4-:R-:W-:Y:S02]  /*18ad0*/  MOV R4, UR4 ;  /* 0x0000000400047c02 */ /* 0x010fe40008000f00 */
[----:B------:R-:W-:-:S02]  /*18ae0*/  MOV R5, UR5 ;  /* 0x0000000500057c02 */ /* 0x000fc40008000f00 */
[----:B-123--:R-:W-:Y:S02]  /*18af0*/  MOV R6, UR6 ;  /* 0x0000000600067c02 */ /* 0x00efe40008000f00 */
[----:B------:R-:W-:Y:S01]  /*18b00*/  MOV R7, UR7 ;  /* 0x0000000700077c02 */ /* 0x000fe20008000f00 */
[----:B-----5:R-:W-:Y:S01]  /*18b10*/  IMAD.U32 R10, RZ, RZ, UR8 ;  /* 0x00000008ff0a7e24 */ /* 0x020fe2000f8e00ff */
[----:B------:R-:W-:-:S07]  /*18b20*/  MOV R11, UR9 ;  /* 0x00000009000b7c02 */ /* 0x000fce0008000f00 */
[----:B------:R-:W-:-:S07]  /*18b30*/  LEPC R20, `(.L_x_2291) ;  /* 0x000000001014794e */ /* 0x000fce0000000000 */
[----:B0-----:R-:W-:Y:S05]  /*18b40*/  CALL.ABS.NOINC R14 ;  /* 0x000000000e007343 */ /* 0x001fea0003c00000 */
.L_x_2291:
[----:B------:R-:W0:Y:S01]  /*18b50*/  LDCU.64 UR4, c[0x0][0x758] ;  /* 0x0000eb00ff0477ac */ /* 0x000e220008000a00 */
[----:B------:R1:W2:Y:S01]  /*18b60*/  LDC.64 R18, c[0x4][R17] ;  /* 0x0100000011127b82 */ /* 0x0002a20000000a00 */
[----:B------:R-:W-:Y:S01]  /*18b70*/  HFMA2 R8, -RZ, RZ, 0, 4.4763088226318359375e-05 ;  /* 0x000002efff087431 */ /* 0x000fe200000001ff */
[----:B------:R-:W-:Y:S01]  /*18b80*/  MOV R12, 0x1 ;  /* 0x00000001000c7802 */ /* 0x000fe20000000f00 */
[----:B------:R-:W3:Y:S01]  /*18b90*/  LDCU.64 UR6, c[0x4][0x650] ;  /* 0x0100ca00ff0677ac */ /* 0x000ee20008000a00 */
[----:B------:R-:W-:Y:S01]  /*18ba0*/  HFMA2 R13, -RZ, RZ, 0, 0 ;  /* 0x00000000ff0d7431 */ /* 0x000fe200000001ff */
[----:B------:R-:W4:Y:S01]  /*18bb0*/  LDCU.64 UR8, c[0x4][0x640] ;  /* 0x0100c800ff0877ac */ /* 0x000f220008000a00 */
[----:B0-----:R-:W-:Y:S02]  /*18bc0*/  IADD3 R14, P0, PT, R29, UR4, RZ ;  /* 0x000000041d0e7c10 */ /* 0x001fe4000ff1e0ff */
[----:B---3--:R-:W-:-:S03]  /*18bd0*/  MOV R4, UR6 ;  /* 0x0000000600047c02 */ /* 0x008fc60008000f00 */
[----:B------:R-:W-:Y:S01]  /*18be0*/  IMAD.X R15, RZ, RZ, UR5, P0 ;  /* 0x00000005ff0f7e24 */ /* 0x000fe200080e06ff */
[----:B------:R-:W0:Y:S01]  /*18bf0*/  LDCU.64 UR4, c[0x4][0x470] ;  /* 0x01008e00ff0477ac */ /* 0x000e220008000a00 */
[----:B------:R-:W-:Y:S02]  /*18c00*/  MOV R5, UR7 ;  /* 0x0000000700057c02 */ /* 0x000fe40008000f00 */
[----:B----4-:R-:W-:Y:S01]  /*18c10*/  MOV R6, UR8 ;  /* 0x0000000800067c02 */ /* 0x010fe20008000f00 */
[----:B------:R1:W-:Y:S01]  /*18c20*/  STG.E.U16 desc[UR36][R14.64], R16 ;  /* 0x000000100e007986 */ /* 0x0003e2000c101524 */
[----:B------:R-:W-:Y:S01]  /*18c30*/  MOV R7, UR9 ;  /* 0x0000000900077c02 */ /* 0x000fe20008000f00 */
[----:B0-----:R-:W-:Y:S01]  /*18c40*/  IMAD.U32 R10, RZ, RZ, UR4 ;  /* 0x00000004ff0a7e24 */ /* 0x001fe2000f8e00ff */
[----:B-1----:R-:W-:-:S07]  /*18c50*/  MOV R11, UR5 ;  /* 0x00000005000b7c02 */ /* 0x002fce0008000f00 */
[----:B------:R-:W-:-:S07]  /*18c60*/  LEPC R20, `(.L_x_2292) ;  /* 0x000000001014794e */ /* 0x000fce0000000000 */
[----:B--2---:R-:W-:Y:S05]  /*18c70*/  CALL.ABS.NOINC R18 ;  /* 0x0000000012007343 */ /* 0x004fea0003c00000 */
.L_x_2292:
[----:B------:R-:W-:Y:S05]  /*18c80*/  BRA `(.L_x_2293) ;  /* 0x0000000000107947 */ /* 0x000fea0003800000 */
.L_x_2290:
[----:B------:R-:W4:Y:S02]  /*18c90*/  LDCU.64 UR4, c[0x0][0x758] ;  /* 0x0000eb00ff0477ac */ /* 0x000f240008000a00 */
[----:B----4-:R-:W-:-:S05]  /*18ca0*/  IADD3 R4, P0, PT, R29, UR4, RZ ;  /* 0x000000041d047c10 */ /* 0x010fca000ff1e0ff */
[----:B------:R-:W-:-:S05]  /*18cb0*/  IMAD.X R5, RZ, RZ, UR5, P0 ;  /* 0x00000005ff057e24 */ /* 0x000fca00080e06ff */
[----:B------:R4:W-:Y:S03]  /*18cc0*/  STG.E.U16 desc[UR36][R4.64], R16 ;  /* 0x0000001004007986 */ /* 0x0009e6000c101524 */
.L_x_2293:
[----:B------:R-:W4:Y:S01]  /*18cd0*/  LDCU.64 UR6, c[0x0][0x758] ;  /* 0x0000eb00ff0677ac */ /* 0x000f220008000a00 */
[----:B------:R-:W5:Y:S01]  /*18ce0*/  LDCU UR4, c[0x0][0x78c] ;  /* 0x0000f180ff0477ac */ /* 0x000f620008000800 */
[----:B----4-:R-:W-:-:S04]  /*18cf0*/  IADD3 R4, P0, PT, R26, UR6, RZ ;  /* 0x000000061a047c10 */ /* 0x010fc8000ff1e0ff */
[----:B------:R-:W-:Y:S01]  /*18d00*/  IADD3.X R5, PT, PT, RZ, UR7, RZ, P0, !PT ;  /* 0x00000007ff057c10 */ /* 0x000fe200087fe4ff */
[----:B-----5:R-:W-:-:S04]  /*18d10*/  UISETP.NE.AND UP0, UPT, UR4, 0x1, UPT ;  /* 0x000000010400788c */ /* 0x020fc8000bf05270 */
[----:B------:R4:W-:Y:S05]  /*18d20*/  STG.E.U16 desc[UR36][R4.64], R27 ;  /* 0x0000001b04007986 */ /* 0x0009ea000c101524 */
[----:B------:R-:W-:Y:S05]  /*18d30*/  BRA.U !UP0, `(.L_x_2294) ;  /* 0x0000000108907547 */ /* 0x000fea000b800000 */
[----:B------:R-:W-:Y:S01]  /*18d40*/  MOV R16, 0x660 ;  /* 0x0000066000107802 */ /* 0x000fe20000000f00 */
[----:B------:R-:W4:Y:S01]  /*18d50*/  LDCU.64 UR4, c[0x4][0x650] ;  /* 0x0100ca00ff0477ac */ /* 0x000f220008000a00 */
[----:B------:R-:W-:Y:S01]  /*18d60*/  HFMA2 R8, -RZ, RZ, 0, 4.4763088226318359375e-05 ;  /* 0x000002efff087431 */ /* 0x000fe200000001ff */
[----:B------:R-:W-:Y:S01]  /*18d70*/  MOV R12, 0x1 ;  /* 0x00000001000c7802 */ /* 0x000fe20000000f00 */
[----:B------:R0:W0:Y:S01]  /*18d80*/  LDC.64 R14, c[0x4][R16] ;  /* 0x01000000100e7b82 */ /* 0x0000220000000a00 */
[----:B------:R-:W1:Y:S01]  /*18d90*/  LDCU.64 UR6, c[0x4][0x640] ;  /* 0x0100c800ff0677ac */ /* 0x000e620008000a00 */
[----:B------:R-:W-:Y:S01]  /*18da0*/  IMAD.MOV.U32 R13, RZ, RZ, RZ ;  /* 0x000000ffff0d7224 */ /* 0x000fe200078e00ff */
[----:B------:R-:W5:Y:S01]  /*18db0*/  LDCU.64 UR8, c[0x4][0x470] ;  /* 0x01008e00ff0877ac */ /* 0x000f620008000a00 */
[----:B----4-:R-:W-:Y:S02]  /*18dc0*/  MOV R4, UR4 ;  /* 0x0000000400047c02 */ /* 0x010fe40008000f00 */
[----:B------:R-:W-:-:S02]  /*18dd0*/  MOV R5, UR5 ;  /* 0x0000000500057c02 */ /* 0x000fc40008000f00 */
[----:B-123--:R-:W-:Y:S01]  /*18de0*/  MOV R6, UR6 ;  /* 0x0000000600067c02 */ /* 0x00efe20008000f00 */
[----:B------:R-:W-:Y:S01]  /*18df0*/  IMAD.U32 R7, RZ, RZ, UR7 ;  /* 0x00000007ff077e24 */ /* 0x000fe2000f8e00ff */
[----:B-----5:R-:W-:Y:S02]  /*18e00*/  MOV R10, UR8 ;  /* 0x00000008000a7c02 */ /* 0x020fe40008000f00 */
[----:B------:R-:W-:-:S07]  /*18e10*/  MOV R11, UR9 ;  /* 0x00000009000b7c02 */ /* 0x000fce0008000f00 */
[----:B------:R-:W-:-:S07]  /*18e20*/  LEPC R20, `(.L_x_2295) ;  /* 0x000000001014794e */ /* 0x000fce0000000000 */
[----:B0-----:R-:W-:Y:S05]  /*18e30*/  CALL.ABS.NOINC R14 ;  /* 0x000000000e007343 */ /* 0x001fea0003c00000 */
.L_x_2295:
[----:B------:R-:W0:Y:S01]  /*18e40*/  LDCU.64 UR4, c[0x0][0x758] ;  /* 0x0000eb00ff0477ac */ /* 0x000e220008000a00 */
[----:B------:R-:W1:Y:S01]  /*18e50*/  LDC.64 R16, c[0x4][R16] ;  /* 0x0100000010107b82 */ /* 0x000e620000000a00 */
[----:B------:R-:W-:Y:S01]  /*18e60*/  HFMA2 R8, -RZ, RZ, 0, 4.4763088226318359375e-05 ;  /* 0x000002efff087431 */ /* 0x000fe200000001ff */
[----:B------:R-:W-:Y:S01]  /*18e70*/  MOV R12, 0x1 ;  /* 0x00000001000c7802 */ /* 0x000fe20000000f00 */
[----:B------:R-:W2:Y:S01]  /*18e80*/  LDCU.64 UR6, c[0x4][0x650] ;  /* 0x0100ca00ff0677ac */ /* 0x000ea20008000a00 */
[----:B------:R-:W-:Y:S01]  /*18e90*/  IMAD.MOV.U32 R13, RZ, RZ, RZ ;  /* 0x000000ffff0d7224 */ /* 0x000fe200078e00ff */
[----:B------:R-:W3:Y:S01]  /*18ea0*/  LDCU.64 UR8, c[0x4][0x640] ;  /* 0x0100c800ff0877ac */ /* 0x000ee20008000a00 */
[----:B0-----:R-:W-:-:S04]  /*18eb0*/  IADD3 R14, P0, PT, R24, UR4, RZ ;  /* 0x00000004180e7c10 */ /* 0x001fc8000ff1e0ff */
[----:B------:R-:W-:Y:S01]  /*18ec0*/  IADD3.X R15, PT, PT, RZ, UR5, RZ, P0, !PT ;  /* 0x00000005ff0f7c10 */ /* 0x000fe200087fe4ff */
[----:B------:R-:W0:Y:S01]  /*18ed0*/  LDCU.64 UR4, c[0x4][0x470] ;  /* 0x01008e00ff0477ac */ /* 0x000e220008000a00 */
[----:B--2---:R-:W-:Y:S02]  /*18ee0*/  MOV R4, UR6 ;  /* 0x0000000600047c02 */ /* 0x004fe40008000f00 */
[----:B------:R-:W-:Y:S01]  /*18ef0*/  MOV R5, UR7 ;  /* 0x0000000700057c02 */ /* 0x000fe20008000f00 */
[----:B------:R2:W-:Y:S01]  /*18f00*/  STG.E.U16 desc[UR36][R14.64], R2 ;  /* 0x000000020e007986 */ /* 0x0005e2000c101524 */
[----:B---3--:R-:W-:Y:S01]  /*18f10*/  MOV R6, UR8 ;  /* 0x0000000800067c02 */ /* 0x008fe20008000f00 */
[----:B------:R-:W-:Y:S01]  /*18f20*/  IMAD.U32 R7, RZ, RZ, UR9 ;  /* 0x00000009ff077e24 */ /* 0x000fe2000f8e00ff */
[----:B0-----:R-:W-:Y:S02]  /*18f30*/  MOV R10, UR4 ;  /* 0x00000004000a7c02 */ /* 0x001fe40008000f00 */
[----:B--2---:R-:W-:-:S07]  /*18f40*/  MOV R11, UR5 ;  /* 0x00000005000b7c02 */ /* 0x004fce0008000f00 */
[----:B------:R-:W-:-:S07]  /*18f50*/  LEPC R20, `(.L_x_2296) ;  /* 0x000000001014794e */ /* 0x000fce0000000000 */
[----:B-1----:R-:W-:Y:S05]  /*18f60*/  CALL.ABS.NOINC R16 ;  /* 0x0000000010007343 */ /* 0x002fea0003c00000 */
.L_x_2296:
[----:B------:R-:W-:Y:S05]  /*18f70*/  BRA `(.L_x_2297) ;  /* 0x00000000000c7947 */ /* 0x000fea0003800000 */
.L_x_2294:
[----:B----4-:R-:W-:-:S04]  /*18f80*/  IADD3 R4, P0, PT, R24, UR6, RZ ;  /* 0x0000000618047c10 */ /* 0x010fc8000ff1e0ff */
[----:B------:R-:W-:-:S05]  /*18f90*/  IADD3.X R5, PT, PT, RZ, UR7, RZ, P0, !PT ;  /* 0x00000007ff057c10 */ /* 0x000fca00087fe4ff */
[----:B------:R4:W-:Y:S04]  /*18fa0*/  STG.E.U16 desc[UR36][R4.64], R2 ;  /* 0x0000000204007986 */ /* 0x0009e8000c101524 */
.L_x_2297:
[----:B------:R-:W5:Y:S02]  /*18fb0*/  LDCU.64 UR4, c[0x0][0x758] ;  /* 0x0000eb00ff0477ac */ /* 0x000f640008000a00 */
[----:B-----5:R-:W-:-:S04]  /*18fc0*/  IADD3 R22, P0, PT, R22, UR4, RZ ;  /* 0x0000000416167c10 */ /* 0x020fc8000ff1e0ff */
[----:B------:R-:W-:-:S05]  /*18fd0*/  IADD3.X R23, PT, PT, RZ, UR5, RZ, P0, !PT ;  /* 0x00000005ff177c10 */ /* 0x000fca00087fe4ff */
[----:B------:R-:W-:Y:S01]  /*18fe0*/  STG.E.U16 desc[UR36][R22.64], R25 ;  /* 0x0000001916007986 */ /* 0x000fe2000c101524 */
[----:B------:R-:W-:Y:S05]  /*18ff0*/  EXIT ;  /* 0x000000000000794d */ /* 0x000fea0003800000 */
.L_x_2289:
[----:B------:R-:W-:Y:S04]  /*19000*/  STG.E.U16 desc[UR36][R4.64], R16 ;  /* 0x0000001004007986 */ /* 0x000fe8000c101524 */
[----:B------:R-:W-:Y:S04]  /*19010*/  STG.E.U16 desc[UR36][R4.64+0x2], R27 ;  /* 0x0000021b04007986 */ /* 0x000fe8000c101524 */
[----:B------:R-:W-:Y:S04]  /*19020*/  STG.E.U16 desc[UR36][R4.64+0x4], R2 ;  /* 0x0000040204007986 */ /* 0x000fe8000c101524 */
[----:B------:R-:W-:Y:S01]  /*19030*/  STG.E.U16 desc[UR36][R4.64+0x6], R25 ;  /* 0x0000061904007986 */ /* 0x000fe2000c101524 */
[----:B------:R-:W-:Y:S05]  /*19040*/  EXIT ;  /* 0x000000000000794d */ /* 0x000fea0003800000 */
.L_x_2254:
        /* <DEDUP_REMOVED lines=19> */
[----:B------:R-:W-:Y:S01]  /*19180*/  IADD3 R6, P2, PT, R24, UR4, RZ ;  /* 0x0000000418067c10 */ /* 0x000fe2000ff5e0ff */
        /* <DEDUP_REMOVED lines=48> */
[----:B------:R-:W-:-:S02]  /*19490*/  MOV R5, UR5 ;  /* 0x0000000500057c02 */ /* 0x000fc40008000f00 */
[----:B----4-:R-:W-:Y:S01]  /*194a0*/  MOV R6, UR6 ;  /* 0x0000000600067c02 */ /* 0x010fe20008000f00 */
[----:B------:R-:W-:Y:S01]  /*194b0*/  IMAD.U32 R7, RZ, RZ, UR7 ;  /* 0x00000007ff077e24 */ /* 0x000fe2000f8e00ff */
[----:B-----5:R-:W-:Y:S02]  /*194c0*/  MOV R10, UR8 ;  /* 0x00000008000a7c02 */ /* 0x020fe40008000f00 */
[----:B--2---:R-:W-:-:S07]  /*194d0*/  MOV R11, UR9 ;  /* 0x00000009000b7c02 */ /* 0x004fce0008000f00 */
[----:B------:R-:W-:-:S07]  /*194e0*/  LEPC R20, `(.L_x_2300) ;  /* 0x000000001014794e */ /* 0x000fce0000000000 */
[----:B0--3--:R-:W-:Y:S05]  /*194f0*/  CALL.ABS.NOINC R14 ;  /* 0x000000000e007343 */ /* 0x009fea0003c00000 */
.L_x_2300:
        /* <DEDUP_REMOVED lines=19> */
.L_x_2301:
[----:B------:R-:W-:Y:S05]  /*19630*/  BRA `(.L_x_2302) ;  /* 0x0000000000047947 */ /* 0x000fea0003800000 */
.L_x_2299:
[----:B------:R2:W-:Y:S02]  /*19640*/  STG.E.U16 desc[UR36][R2.64], R17 ;  /* 0x0000001102007986 */ /* 0x0005e4000c101524 */
.L_x_2302:
[----:B------:R-:W3:Y:S01]  /*19650*/  LDCU.64 UR6, c[0x0][0x758] ;  /* 0x0000eb00ff0677ac */ /* 0x000ee20008000a00 */
[----:B------:R-:W4:Y:S01]  /*19660*/  LDCU UR4, c[0x0][0x78c] ;  /* 0x0000f180ff0477ac */ /* 0x000f220008000800 */
[----:B---3--:R-:W-:-:S04]  /*19670*/  IADD3 R26, P0, PT, R26, UR6, RZ ;  /* 0x000000061a1a7c10 */ /* 0x008fc8000ff1e0ff */
[----:B------:R-:W-:Y:S01]  /*19680*/  IADD3.X R27, PT, PT, RZ, UR7, RZ, P0, !PT ;  /* 0x00000007ff1b7c10 */ /* 0x000fe200087fe4ff */
[----:B----4-:R-:W-:-:S04]  /*19690*/  UISETP.NE.AND UP0, UPT, UR4, 0x1, UPT ;  /* 0x000000010400788c */ /* 0x010fc8000bf05270 */
[----:B------:R3:W-:Y:S05]  /*196a0*/  STG.E.U16 desc[UR36][R26.64], R28 ;  /* 0x0000001c1a007986 */ /* 0x0007ea000c101524 */
        /* <DEDUP_REMOVED lines=10> */
[----:B------:R-:W-:-:S02]  /*19750*/  MOV R5, UR5 ;  /* 0x0000000500057c02 */ /* 0x000fc40008000f00 */
[----:B-----5:R-:W-:Y:S01]  /*19760*/  MOV R6, UR6 ;  /* 0x0000000600067c02 */ /* 0x020fe20008000f00 */
[----:B------:R-:W-:Y:S01]  /*19770*/  IMAD.U32 R7, RZ, RZ, UR7 ;  /* 0x00000007ff077e24 */ /* 0x000fe2000f8e00ff */
[----:B0-----:R-:W-:Y:S02]  /*19780*/  MOV R10, UR8 ;  /* 0x00000008000a7c02 */ /* 0x001fe40008000f00 */
[----:B--2---:R-:W-:-:S07]  /*19790*/  MOV R11, UR9 ;  /* 0x00000009000b7c02 */ /* 0x004fce0008000f00 */
[----:B------:R-:W-:-:S07]  /*197a0*/  LEPC R20, `(.L_x_2304) ;  /* 0x000000001014794e */ /* 0x000fce0000000000 */
[----:B---34-:R-:W-:Y:S05]  /*197b0*/  CALL.ABS.NOINC R14 ;  /* 0x000000000e007343 */ /* 0x018fea0003c00000 */
.L_x_2304:
        /* <DEDUP_REMOVED lines=19> */
.L_x_2305:
[----:B------:R-:W-:Y:S05]  /*198f0*/  BRA `(.L_x_2306) ;  /* 0x00000000000c7947 */ /* 0x000fea0003800000 */
.L_x_2303:
[----:B-12---:R-:W-:-:S04]  /*19900*/  IADD3 R2, P0, PT, R24, UR6, RZ ;  /* 0x0000000618027c10 */ /* 0x006fc8000ff1e0ff */
[----:B------:R-:W-:-:S05]  /*19910*/  IADD3.X R3, PT, PT, RZ, UR7, RZ, P0, !PT ;  /* 0x00000007ff037c10 */ /* 0x000fca00087fe4ff */
[----:B------:R1:W-:Y:S04]  /*19920*/  STG.E.U16 desc[UR36][R2.64], R16 ;  /* 0x0000001002007986 */ /* 0x0003e8000c101524 */
.L_x_2306:
[----:B------:R-:W2:Y:S02]  /*19930*/  LDCU.64 UR4, c[0x0][0x758] ;  /* 0x0000eb00ff0477ac */ /* 0x000ea40008000a00 */
[----:B--2---:R-:W-:-:S04]  /*19940*/  IADD3 R22, P0, PT, R22, UR4, RZ ;  /* 0x0000000416167c10 */ /* 0x004fc8000ff1e0ff */
[----:B------:R-:W-:-:S05]  /*19950*/  IADD3.X R23, PT, PT, RZ, UR5, RZ, P0, !PT ;  /* 0x00000005ff177c10 */ /* 0x000fca00087fe4ff */
[----:B------:R-:W-:Y:S01]  /*19960*/  STG.E.U16 desc[UR36][R22.64], R25 ;  /* 0x0000001916007986 */ /* 0x000fe2000c101524 */
[----:B------:R-:W-:Y:S05]  /*19970*/  EXIT ;  /* 0x000000000000794d */ /* 0x000fea0003800000 */
.L_x_2298:
        /* <DEDUP_REMOVED lines=27> */
.L_x_2307:
[----:B------:R-:W-:Y:S05]  /*19b30*/  BRA.U !UP1, `(.L_x_2308) ;  /* 0x0000000509787547 */ /* 0x000fea000b800000 */
[----:B------:R-:W1:Y:S02]  /*19b40*/  LDCU UR4, c[0x0][0x78c] ;  /* 0x0000f180ff0477ac */ /* 0x000e640008000800 */
[----:B-1----:R-:W-:-:S09]  /*19b50*/  UISETP.NE.AND UP0, UPT, UR4, 0x1, UPT ;  /* 0x000000010400788c */ /* 0x002fd2000bf05270 */
[----:B------:R-:W-:Y:S05]  /*19b60*/  BRA.U !UP0, `(.L_x_2309) ;  /* 0x0000000108907547 */ /* 0x000fea000b800000 */
[----:B------:R-:W-:Y:S01]  /*19b70*/  MOV R2, 0x660 ;  /* 0x0000066000027802 */ /* 0x000fe20000000f00 */
[----:B------:R-:W1:Y:S01]  /*19b80*/  LDCU.64 UR4, c[0x4][0x650] ;  /* 0x0100ca00ff0477ac */ /* 0x000e620008000a00 */
[----:B------:R-:W-:Y:S02]  /*19b90*/  HFMA2 R8, -RZ, RZ, 0, 4.4763088226318359375e-05 ;  /* 0x000002efff087431 */ /* 0x000fe400000001ff */
[----:B------:R-:W-:Y:S01]  /*19ba0*/  IMAD.MOV.U32 R12, RZ, RZ, 0x1 ;  /* 0x00000001ff0c7424 */ /* 0x000fe200078e00ff */
[----:B------:R2:W3:Y:S01]  /*19bb0*/  LDC.64 R14, c[0x4][R2] ;  /* 0x01000000020e7b82 */ /* 0x0004e20000000a00 */
[----:B------:R-:W4:Y:S01]  /*19bc0*/  LDCU.64 UR6, c[0x4][0x640] ;  /* 0x0100c800ff0677ac */ /* 0x000f220008000a00 */
[----:B------:R-:W-:Y:S01]  /*19bd0*/  MOV R13, RZ ;  /* 0x000000ff000d7202 */ /* 0x000fe20000000f00 */
[----:B------:R-:W5:Y:S01]  /*19be0*/  LDCU.64 UR8, c[0x4][0x470] ;  /* 0x01008e00ff0877ac */ /* 0x000f620008000a00 */
[----:B-1----:R-:W-:Y:S02]  /*19bf0*/  MOV R4, UR4 ;  /* 0x0000000400047c02 */ /* 0x002fe40008000f00 */
[----:B------:R-:W-:Y:S01]  /*19c00*/  MOV R5, UR5 ;  /* 0x0000000500057c02 */ /* 0x000fe20008000f00 */
[----:B----4-:R-:W-:Y:S01]  /*19c10*/  IMAD.U32 R6, RZ, RZ, UR6 ;  /* 0x00000006ff067e24 */ /* 0x010fe2000f8e00ff */
[----:B------:R-:W-:-:S02]  /*19c20*/  MOV R7, UR7 ;  /* 0x0000000700077c02 */ /* 0x000fc40008000f00 */
[----:B-----5:R-:W-:Y:S02]  /*19c30*/  MOV R10, UR8 ;  /* 0x00000008000a7c02 */ /* 0x020fe40008000f00 */
[----:B--2---:R-:W-:-:S07]  /*19c40*/  MOV R11, UR9 ;  /* 0x00000009000b7c02 */ /* 0x004fce0008000f00 */
[----:B------:R-:W-:-:S07]  /*19c50*/  LEPC R20, `(.L_x_2310) ;  /* 0x000000001014794e */ /* 0x000fce0000000000 */
[----:B0--3--:R-:W-:Y:S05]  /*19c60*/  CALL.ABS.NOINC R14 ;  /* 0x000000000e007343 */ /* 0x009fea0003c00000 */
.L_x_2310:
        /* <DEDUP_REMOVED lines=19> */
.L_x_2311:
[----:B------:R-:W-:Y:S05]  /*19da0*/  BRA `(.L_x_2312) ;  /* 0x0000000000107947 */ /* 0x000fea0003800000 */
.L_x_2309:
[----:B------:R-:W1:Y:S02]  /*19db0*/  LDCU.64 UR4, c[0x0][0x758] ;  /* 0x0000eb00ff0477ac */ /* 0x000e640008000a00 */
[----:B-1----:R-:W-:-:S04]  /*19dc0*/  IADD3 R2, P0, PT, R27, UR4, RZ ;  /* 0x000000041b027c10 */ /* 0x002fc8000ff1e0ff */
[----:B------:R-:W-:-:S05]  /*19dd0*/  IADD3.X R3, PT, PT, RZ, UR5, RZ, P0, !PT ;  /* 0x00000005ff037c10 */ /* 0x000fca00087fe4ff */
[----:B------:R1:W-:Y:S04]  /*19de0*/  STG.E.U16 desc[UR36][R2.64], R17 ;  /* 0x0000001102007986 */ /* 0x0003e8000c101524 */
.L_x_2312:
        /* <DEDUP_REMOVED lines=15> */
[----:B-1----:R-:W-:Y:S01]  /*19ee0*/  MOV R4, UR4 ;  /* 0x0000000400047c02 */ /* 0x002fe20008000f00 */
[----:B------:R-:W-:Y:S01]  /*19ef0*/  IMAD.U32 R5, RZ, RZ, UR5 ;  /* 0x00000005ff057e24 */ /* 0x000fe2000f8e00ff */
[----:B-----5:R-:W-:-:S02]  /*19f00*/  MOV R6, UR6 ;  /* 0x0000000600067c02 */ /* 0x020fc40008000f00 */
[----:B------:R-:W-:Y:S02]  /*19f10*/  MOV R7, UR7 ;  /* 0x0000000700077c02 */ /* 0x000fe40008000f00 */
[----:B0-----:R-:W-:Y:S02]  /*19f20*/  MOV R10, UR8 ;  /* 0x00000008000a7c02 */ /* 0x001fe40008000f00 */
[----:B---3--:R-:W-:-:S07]  /*19f30*/  MOV R11, UR9 ;  /* 0x00000009000b7c02 */ /* 0x008fce0008000f00 */
[----:B------:R-:W-:-:S07]  /*19f40*/  LEPC R20, `(.L_x_2314) ;  /* 0x000000001014794e */ /* 0x000fce0000000000 */
[----:B--2-4-:R-:W-:Y:S05]  /*19f50*/  CALL.ABS.NOINC R14 ;  /* 0x000000000e007343 */ /* 0x014fea0003c00000 */
.L_x_2314:
        /* <DEDUP_REMOVED lines=14> */
[----:B------:R-:W-:Y:S02]  /*1a040*/  MOV R7, UR9 ;  /* 0x0000000900077c02 */ /* 0x000fe40008000f00 */
[----:B0-----:R-:W-:Y:S02]  /*1a050*/  MOV R10, UR4 ;  /* 0x00000004000a7c02 */ /* 0x001fe40008000f00 */
[----:B--2---:R-:W-:-:S07]  /*1a060*/  MOV R11, UR5 ;  /* 0x00000005000b7c02 */ /* 0x004fce0008000f00 */
[----:B------:R-:W-:-:S07]  /*1a070*/  LEPC R20, `(.L_x_2315) ;  /* 0x000000001014794e */ /* 0x000fce0000000000 */
[----:B-1----:R-:W-:Y:S05]  /*1a080*/  CALL.ABS.NOINC R2 ;  /* 0x0000000002007343 */ /* 0x002fea0003c00000 */
.L_x_2315:
[----:B------:R-:W-:Y:S05]  /*1a090*/  BRA `(.L_x_2316) ;  /* 0x00000000000c7947 */ /* 0x000fea0003800000 */
.L_x_2313:
[----:B-1----:R-:W-:-:S04]  /*1a0a0*/  IADD3 R2, P0, PT, R24, UR6, RZ ;  /* 0x0000000618027c10 */ /* 0x002fc8000ff1e0ff */
[----:B------:R-:W-:-:S05]  /*1a0b0*/  IADD3.X R3, PT, PT, RZ, UR7, RZ, P0, !PT ;  /* 0x00000007ff037c10 */ /* 0x000fca00087fe4ff */
[----:B------:R1:W-:Y:S04]  /*1a0c0*/  STG.E.U16 desc[UR36][R2.64], R16 ;  /* 0x0000001002007986 */ /* 0x0003e8000c101524 */
.L_x_2316:
[----:B------:R-:W3:Y:S02]  /*1a0d0*/  LDCU.64 UR4, c[0x0][0x758] ;  /* 0x0000eb00ff0477ac */ /* 0x000ee40008000a00 */
[----:B---3--:R-:W-:-:S04]  /*1a0e0*/  IADD3 R22, P0, PT, R22, UR4, RZ ;  /* 0x0000000416167c10 */ /* 0x008fc8000ff1e0ff */
[----:B------:R-:W-:-:S05]  /*1a0f0*/  IADD3.X R23, PT, PT, RZ, UR5, RZ, P0, !PT ;  /* 0x00000005ff177c10 */ /* 0x000fca00087fe4ff */
[----:B------:R-:W-:Y:S01]  /*1a100*/  STG.E.U16 desc[UR36][R22.64], R25 ;  /* 0x0000001916007986 */ /* 0x000fe2000c101524 */
[----:B------:R-:W-:Y:S05]  /*1a110*/  EXIT ;  /* 0x000000000000794d */ /* 0x000fea0003800000 */
.L_x_2308:
[----:B------:R-:W-:Y:S04]  /*1a120*/  STG.E.U16 desc[UR36][R4.64], R17 ;  /* 0x0000001104007986 */ /* 0x000fe8000c101524 */
[----:B------:R-:W-:Y:S04]  /*1a130*/  STG.E.U16 desc[UR36][R4.64+0x2], R28 ;  /* 0x0000021c04007986 */ /* 0x000fe8000c101524 */
[----:B------:R-:W-:Y:S04]  /*1a140*/  STG.E.U16 desc[UR36][R4.64+0x4], R16 ;  /* 0x0000041004007986 */ /* 0x000fe8000c101524 */
[----:B------:R-:W-:Y:S01]  /*1a150*/  STG.E.U16 desc[UR36][R4.64+0x6], R25 ;  /* 0x0000061904007986 */ /* 0x000fe2000c101524 */
[----:B------:R-:W-:Y:S05]  /*1a160*/  EXIT ;  /* 0x000000000000794d */ /* 0x000fea0003800000 */
.L_x_2317:
        /* <DEDUP_REMOVED lines=9> */
.L_x_8856:


//--------------------- .text._ZN2at6native13reduce_kernelILi512ELi1ENS0_8ReduceOpIN3c107complexIfEENS0_14func_wrapper_tIS5_NS0_55_GLOBAL__N__0955718d_22_SparseCsrTensorMath_cu_868dd54514ReductionMulOpIS5_EEEEjS5_Li4ELi4EEEEEvT1_ --------------------------
	.section	.text._ZN2at6native13reduce_kernelILi512ELi1ENS0_8ReduceOpIN3c107complexIfEENS0_14func_wrapper_tIS5_NS0_55_GLOBAL__N__0955718d_22_SparseCsrTensorMath_cu_868dd54514ReductionMulOpIS5_EEEEjS5_Li4ELi4EEEEEvT1_,"ax",@progbits
	.align	128
.text._ZN2at6native13reduce_kernelILi512ELi1ENS0_8ReduceOpIN3c107complexIfEENS0_14func_wrapper_tIS5_NS0_55_GLOBAL__N__0955718d_22_SparseCsrTensorMath_cu_868dd54514ReductionMulOpIS5_EEEEjS5_Li4ELi4EEEEEvT1_:
        .type           _ZN2at6native13reduce_kernelILi512ELi1ENS0_8ReduceOpIN3c107complexIfEENS0_14func_wrapper_tIS5_NS0_55_GLOBAL__N__0955718d_22_SparseCsrTensorMath_cu_868dd54514ReductionMulOpIS5_EEEEjS5_Li4ELi4EEEEEvT1_,@function
        .size           _ZN2at6native13reduce_kernelILi512ELi1ENS0_8ReduceOpIN3c107complexIfEENS0_14func_wrapper_tIS5_NS0_55_GLOBAL__N__0955718d_22_SparseCsrTensorMath_cu_868dd54514ReductionMulOpIS5_EEEEjS5_Li4ELi4EEEEEvT1_,(.L_x_8857 - _ZN2at6native13reduce_kernelILi512ELi1ENS0_8ReduceOpIN3c107complexIfEENS0_14func_wrapper_tIS5_NS0_55_GLOBAL__N__0955718d_22_SparseCsrTensorMath_cu_868dd54514ReductionMulOpIS5_EEEEjS5_Li4ELi4EEEEEvT1_)
        .other          _ZN2at6native13reduce_kernelILi512ELi1ENS0_8ReduceOpIN3c107complexIfEENS0_14func_wrapper_tIS5_NS0_55_GLOBAL__N__0955718d_22_SparseCsrTensorMath_cu_868dd54514ReductionMulOpIS5_EEEEjS5_Li4ELi4EEEEEvT1_,@"STO_CUDA_ENTRY STV_DEFAULT"
_ZN2at6native13reduce_kernelILi512ELi1ENS0_8ReduceOpIN3c107complexIfEENS0_14func_wrapper_tIS5_NS0_55_GLOBAL__N__0955718d_22_SparseCsrTensorMath_cu_868dd54514ReductionMulOpIS5_EEEEjS5_Li4ELi4EEEEEvT1_:
[----:B------:R-:W0:Y:S01]  /*0000*/  LDC R1, c[0x0][0x37c] ;  /* 0x0000df00ff017b82 */ /* 0x000e220000000800 */
[----:B------:R-:W1:Y:S01]  /*0010*/  S2R R7, SR_TID.X ;  /* 0x0000000000077919 */ /* 0x000e620000002100 */
[----:B------:R-:W1:Y:S06]  /*0020*/  LDCU.64 UR32, c[0x0][0x3b0] ;  /* 0x00007600ff2077ac */ /* 0x000e6c0008000a00 */
[----:B------:R-:W2:Y:S01]  /*0030*/  S2UR UR5, SR_CTAID.X ;  /* 0x00000000000579c3 */ /* 0x000ea20000002500 */
[----:B0-----:R-:W-:Y:S01]  /*0040*/  IADD3 R1, PT, PT, R1, -0x8, RZ ;  /* 0xfffffff801017810 */ /* 0x001fe20007ffe0ff */
[----:B------:R-:W0:Y:S01]  /*0050*/  S2R R6, SR_TID.Y ;  /* 0x0000000000067919 */ /* 0x000e220000002200 */
[----:B------:R-:W0:Y:S01]  /*0060*/  LDCU UR6, c[0x0][0x3b8] ;  /* 0x00007700ff0677ac */ /* 0x000e220008000800 */
[----:B------:R-:W-:Y:S01]  /*0070*/  MOV R12, R10 ;  /* 0x0000000a000c7202 */ /* 0x000fe20000000f00 */
[----:B------:R-:W3:Y:S01]  /*0080*/  S2R R3, SR_CTAID.Y ;  /* 0x0000000000037919 */ /* 0x000ee20000002600 */
[----:B------:R-:W4:Y:S02]  /*0090*/  LDCU UR4, c[0x0][0x564] ;  /* 0x0000ac80ff0477ac */ /* 0x000f240008000800 */
[----:B------:R-:W2:Y:S01]  /*00a0*/  LDC R0, c[0x0][0x3a0] ;  /* 0x0000e800ff007b82 */ /* 0x000ea20000000800 */
[----:B------:R-:W5:Y:S01]  /*00b0*/  LDCU.64 UR30, c[0x0][0x3a8] ;  /* 0x00007500ff1e77ac */ /* 0x000f620008000a00 */
[----:B----4-:R-:W-:Y:S01]  /*00c0*/  UISETP.NE.AND UP0, UPT, UR4, URZ, UPT ;  /* 0x000000ff0400728c */ /* 0x010fe2000bf05270 */
[----:B-1----:R-:W-:-:S02]  /*00d0*/  IMAD R5, R7, UR33, RZ ;  /* 0x0000002107057c24 */ /* 0x002fc4000f8e02ff */
[----:B-----5:R-:W-:Y:S02]  /*00e0*/  IMAD R9, R7, UR30, RZ ;  /* 0x0000001e07097c24 */ /* 0x020fe4000f8e02ff */
[C---:B0-----:R-:W-:Y:S02]  /*00f0*/  IMAD R5, R6.reuse, UR6, R5 ;  /* 0x0000000606057c24 */ /* 0x041fe4000f8e0205 */
[----:B------:R-:W-:Y:S02]  /*0100*/  IMAD R2, R6, UR31, R9 ;  /* 0x0000001f06027c24 */ /* 0x000fe4000f8e0209 */
[----:B--2---:R-:W-:Y:S02]  /*0110*/  IMAD R11, R0, UR5, R5 ;  /* 0x00000005000b7c24 */ /* 0x004fe4000f8e0205 */
[----:B------:R-:W-:Y:S02]  /*0120*/  IMAD.MOV.U32 R0, RZ, RZ, RZ ;  /* 0x000000ffff007224 */ /* 0x000fe400078e00ff */
[----:B---3--:R-:W-:Y:S01]  /*0130*/  IMAD R9, R3, UR32, R2 ;  /* 0x0000002003097c24 */ /* 0x008fe2000f8e0202 */
[----:B------:R0:W-:Y:S01]  /*0140*/  STL [R1+0x4], R11 ;  /* 0x0000040b01007387 */ /* 0x0001e20000100800 */
[----:B------:R-:W-:Y:S01]  /*0150*/  MOV R13, R11 ;  /* 0x0000000b000d7202 */ /* 0x000fe20000000f00 */
[----:B------:R-:W-:Y:S06]  /*0160*/  BRA.U !UP0, `(.L_x_2318) ;  /* 0x0000001108587547 */ /* 0x000fec000b800000 */
[----:B------:R-:W1:Y:S01]  /*0170*/  LDCU.64 UR6, c[0x0][0x568] ;  /* 0x0000ad00ff0677ac */ /* 0x000e620008000a00 */
[----:B------:R-:W-:Y:S01]  /*0180*/  HFMA2 R12, -RZ, RZ, 0, 0 ;  /* 0x00000000ff0c7431 */ /* 0x000fe200000001ff */
[----:B------:R-:W2:Y:S04]  /*0190*/  LDCU UR5, c[0x0][0x570] ;  /* 0x0000ae00ff0577ac */ /* 0x000ea80008000800 */
[----:B------:R3:W-:Y:S01]  /*01a0*/  STL.64 [R1], R12 ;  /* 0x0000000c01007387 */ /* 0x0007e20000100a00 */
[----:B------:R-:W4:Y:S01]  /*01b0*/  LDCU UR8, c[0x0][0x698] ;  /* 0x0000d300ff0877ac */ /* 0x000f220008000800 */
[----:B------:R-:W-:-:S04]  /*01c0*/  UIADD3 UR4, UPT, UPT, UR4, -0x1, URZ ;  /* 0xffffffff04047890 */ /* 0x000fc8000fffe0ff */
[----:B------:R-:W-:Y:S01]  /*01d0*/  UISETP.NE.AND UP0, UPT, UR4, URZ, UPT ;  /* 0x000000ff0400728c */ /* 0x000fe2000bf05270 */
[----:B-1----:R-:W-:-:S05]  /*01e0*/  IMAD.HI.U32 R4, R13, UR7, R12 ;  /* 0x000000070d047c27 */ /* 0x002fca000f8e000c */
[----:B--2---:R-:W-:-:S04]  /*01f0*/  SHF.R.U32.HI R5, RZ, UR5, R4 ;  /* 0x00000005ff057c19 */ /* 0x004fc80008011604 */
[----:B------:R-:W-:-:S05]  /*0200*/  IADD3 R0, PT, PT, -R5, RZ, RZ ;  /* 0x000000ff05007210 */ /* 0x000fca0007ffe1ff */
[----:B------:R-:W-:-:S04]  /*0210*/  IMAD R0, R0, UR6, R13 ;  /* 0x0000000600007c24 */ /* 0x000fc8000f8e020d */
[----:B----4-:R-:W-:Y:S01]  /*0220*/  IMAD R0, R0, UR8, RZ ;  /* 0x0000000800007c24 */ /* 0x010fe2000f8e02ff */
[----:B---3--:R-:W-:Y:S06]  /*0230*/  BRA.U !UP0, `(.L_x_2318) ;  /* 0x0000001108247547 */ /* 0x008fec000b800000 */
[----:B------:R-:W1:Y:S01]  /*0240*/  LDCU.64 UR6, c[0x0][0x578] ;  /* 0x0000af00ff0677ac */ /* 0x000e620008000a00 */
[----:B------:R-:W-:Y:S01]  /*0250*/  MOV R4, RZ ;  /* 0x000000ff00047202 */ /* 0x000fe20000000f00 */
[----:B------:R-:W-:Y:S01]  /*0260*/  UISETP.LT.U32.AND UP0, UPT, UR4, 0x18, UPT ;  /* 0x000000180400788c */ /* 0x000fe2000bf01070 */
[----:B------:R-:W2:Y:S03]  /*0270*/  LDCU UR5, c[0x0][0x574] ;  /* 0x0000ae80ff0577ac */ /* 0x000ea60008000800 */
[----:B------:R-:W-:-:S04]  /*0280*/  USEL UR4, UR4, 0x18, UP0 ;  /* 0x0000001804047887 */ /* 0x000fc80008000000 */
[----:B------:R-:W-:Y:S01]  /*0290*/  UIADD3 UR4, UPT, UPT, UR4, 0x1, URZ ;  /* 0x0000000104047890 */ /* 0x000fe2000fffe0ff */
[----:B-1----:R-:W-:Y:S01]  /*02a0*/  IMAD.HI.U32 R10, R5, UR6, R4 ;  /* 0x00000006050a7c27 */ /* 0x002fe2000f8e0004 */
[----:B------:R-:W1:Y:S04]  /*02b0*/  LDCU UR6, c[0x0][0x6a0] ;  /* 0x0000d400ff0677ac */ /* 0x000e680008000800 */
[----:B0-----:R-:W-:Y:S01]  /*02c0*/  SHF.R.U32.HI R11, RZ, UR7, R10 ;  /* 0x00000007ff0b7c19 */ /* 0x001fe2000801160a */
[----:B------:R-:W-:-:S04]  /*02d0*/  UISETP.NE.AND UP0, UPT, UR4, 0x2, UPT ;  /* 0x000000020400788c */ /* 0x000fc8000bf05270 */
[----:B------:R-:W-:-:S04]  /*02e0*/  IMAD.MOV R4, RZ, RZ, -R11 ;  /* 0x000000ffff047224 */ /* 0x000fc800078e0a0b */
[----:B--2---:R-:W-:-:S04]  /*02f0*/  IMAD R5, R4, UR5, R5 ;  /* 0x0000000504057c24 */ /* 0x004fc8000f8e0205 */
[----:B-1----:R-:W-:Y:S01]  /*0300*/  IMAD R0, R5, UR6, R0 ;  /* 0x0000000605007c24 */ /* 0x002fe2000f8e0200 */
        /* <DEDUP_REMOVED lines=252> */
.L_x_2318:
[----:B------:R-:W1:Y:S01]  /*12d0*/  LDCU UR5, c[0x0][0x394] ;  /* 0x00007280ff0577ac */ /* 0x000e620008000800 */
[----:B------:R-:W-:Y:S01]  /*12e0*/  BSSY.RECONVERGENT B0, `(.L_x_2319) ;  /* 0x0000a49000007945 */ /* 0x000fe20003800200 */
[----:B------:R-:W-:Y:S01]  /*12f0*/  IMAD.MOV.U32 R17, RZ, RZ, RZ ;  /* 0x000000ffff117224 */ /* 0x000fe200078e00ff */
[----:B------:R-:W-:Y:S01]  /*1300*/  MOV R2, RZ ;  /* 0x000000ff00027202 */ /* 0x000fe20000000f00 */
[----:B------:R-:W2:Y:S01]  /*1310*/  LDCU UR4, c[0x0][0x398] ;  /* 0x00007300ff0477ac */ /* 0x000ea20008000800 */
[----:B------:R-:W3:Y:S01]  /*1320*/  LDCU.64 UR36, c[0x0][0x358] ;  /* 0x00006b00ff2477ac */ /* 0x000ee20008000a00 */
[----:B-1----:R-:W-:-:S04]  /*1330*/  MOV R21, UR5 ;  /* 0x0000000500157c02 */ /* 0x002fc80008000f00 */
[----:B------:R-:W-:-:S04]  /*1340*/  ISETP.GE.U32.AND P0, PT, R9, R21, PT ;  /* 0x000000150900720c */ /* 0x000fc80003f06070 */
[----:B--2---:R-:W-:-:S13]  /*1350*/  ISETP.GE.U32.OR P0, PT, R13, UR4, P0 ;  /* 0x000000040d007c0c */ /* 0x004fda0008706470 */
[----:B---3--:R-:W-:Y:S05]  /*1360*/  @P0 BRA `(.L_x_2320) ;  /* 0x000000a400000947 */ /* 0x008fea0003800000 */
[----:B------:R-:W1:Y:S01]  /*1370*/  LDCU.U8 UR6, c[0x0][0x3c8] ;  /* 0x00007900ff0677ac */ /* 0x000e620008000000 */
[----:B------:R-:W2:Y:S01]  /*1380*/  LDCU.64 UR4, c[0x0][0x760] ;  /* 0x0000ec00ff0477ac */ /* 0x000ea20008000a00 */
[----:B-1----:R-:W-:Y:S01]  /*1390*/  UISETP.NE.AND UP0, UPT, UR6, URZ, UPT ;  /* 0x000000ff0600728c */ /* 0x002fe2000bf05270 */
[----:B--2---:R-:W-:-:S04]  /*13a0*/  IADD3 R16, P0, PT, R0, UR4, RZ ;  /* 0x0000000400107c10 */ /* 0x004fc8000ff1e0ff */
[----:B------:R-:W-:Y:S02]  /*13b0*/  IADD3.X R17, PT, PT, RZ, UR5, RZ, P0, !PT ;  /* 0x00000005ff117c10 */ /* 0x000fe400087fe4ff */
[----:B------:R-:W-:-:S03]  /*13c0*/  MOV R4, R16 ;  /* 0x0000001000047202 */ /* 0x000fc60000000f00 */
[----:B------:R-:W-:Y:S01]  /*13d0*/  IMAD.MOV.U32 R5, RZ, RZ, R17 ;  /* 0x000000ffff057224 */ /* 0x000fe200078e0011 */
[----:B------:R-:W-:Y:S06]  /*13e0*/  BRA.U !UP0, `(.L_x_2321) ;  /* 0x0000000508c07547 */ /* 0x000fec000b800000 */
[----:B------:R-:W1:Y:S01]  /*13f0*/  LDC R18, c[0x0][0x388] ;  /* 0x0000e200ff127b82 */ /* 0x000e620000000800 */
[----:B------:R-:W2:Y:S01]  /*1400*/  LDCU UR4, c[0x0][0x394] ;  /* 0x00007280ff0477ac */ /* 0x000ea20008000800 */
[----:B------:R-:W-:Y:S01]  /*1410*/  SHF.R.U32.HI R16, RZ, 0x3, R16 ;  /* 0x00000003ff107819 */ /* 0x000fe20000011610 */
[----:B------:R-:W-:Y:S03]  /*1420*/  BSSY.RECONVERGENT B1, `(.L_x_2322) ;  /* 0x0000025000017945 */ /* 0x000fe60003800200 */
[----:B------:R-:W-:Y:S02]  /*1430*/  LOP3.LUT P0, R8, R16, 0x3, RZ, 0xc0, !PT ;  /* 0x0000000310087812 */ /* 0x000fe4000780c0ff */
[----:B------:R-:W3:Y:S01]  /*1440*/  LDC R17, c[0x0][0x38c] ;  /* 0x0000e300ff117b82 */ /* 0x000ee20000000800 */
[----:B--2---:R-:W-:Y:S02]  /*1450*/  MOV R16, UR4 ;  /* 0x0000000400107c02 */ /* 0x004fe40008000f00 */
[----:B-1----:R-:W-:-:S02]  /*1460*/  MOV R22, R18 ;  /* 0x0000001200167202 */ /* 0x002fc40000000f00 */
[----:B---3--:R-:W-:Y:S01]  /*1470*/  MOV R2, R17 ;  /* 0x0000001100027202 */ /* 0x008fe20000000f00 */
[----:B------:R-:W-:-:S05]  /*1480*/  IMAD.MOV.U32 R0, RZ, RZ, R17 ;  /* 0x000000ffff007224 */ /* 0x000fca00078e0011 */
[----:B------:R-:W-:Y:S05]  /*1490*/  @!P0 BRA `(.L_x_2323) ;  /* 0x0000000000748947 */ /* 0x000fea0003800000 */
[C---:B------:R-:W-:Y:S01]  /*14a0*/  ISETP.GT.U32.AND P0, PT, R7.reuse, 0x3, PT ;  /* 0x000000030700780c */ /* 0x040fe20003f04070 */
[----:B------:R-:W-:Y:S01]  /*14b0*/  BSSY.RECONVERGENT B2, `(.L_x_2324) ;  /* 0x0000018000027945 */ /* 0x000fe20003800200 */
[----:B0-----:R-:W-:Y:S02]  /*14c0*/  IADD3 R11, PT, PT, -R8, RZ, RZ ;  /* 0x000000ff080b7210 */ /* 0x001fe40007ffe1ff */
[----:B------:R-:W-:Y:S02]  /*14d0*/  ISETP.LT.U32.OR P0, PT, R7, R8, P0 ;  /* 0x000000080700720c */ /* 0x000fe40000701470 */
[----:B------:R-:W-:Y:S01]  /*14e0*/  MOV R22, R18 ;  /* 0x0000001200167202 */ /* 0x000fe20000000f00 */
[----:B------:R-:W-:Y:S01]  /*14f0*/  IMAD.WIDE R4, R11, 0x8, R4 ;  /* 0x000000080b047825 */ /* 0x000fe200078e0204 */
[----:B------:R-:W-:-:S09]  /*1500*/  MOV R0, R17 ;  /* 0x0000001100007202 */ /* 0x000fd20000000f00 */
[----:B------:R-:W-:Y:S05]  /*1510*/  @P0 BRA `(.L_x_2325) ;  /* 0x0000000000440947 */ /* 0x000fea0003800000 */
[----:B------:R-:W-:Y:S01]  /*1520*/  ISETP.NE.AND P0, PT, RZ, UR31, PT ;  /* 0x0000001fff007c0c */ /* 0x000fe2000bf05270 */
[----:B------:R-:W-:Y:S01]  /*1530*/  IMAD.MOV.U32 R22, RZ, RZ, R18 ;  /* 0x000000ffff167224 */ /* 0x000fe200078e0012 */
[----:B------:R-:W-:Y:S02]  /*1540*/  ISETP.NE.AND P1, PT, R6, RZ, PT ;  /* 0x000000ff0600720c */ /* 0x000fe40003f25270 */
[----:B------:R-:W-:-:S11]  /*1550*/  MOV R0, R17 ;  /* 0x0000001100007202 */ /* 0x000fd60000000f00 */
[----:B------:R-:W-:Y:S05]  /*1560*/  @P0 BRA P1, `(.L_x_2325) ;  /* 0x0000000000300947 */ /* 0x000fea0000800000 */
[----:B------:R-:W-:Y:S02]  /*1570*/  ISETP.NE.AND P0, PT, RZ, UR32, PT ;  /* 0x00000020ff007c0c */ /* 0x000fe4000bf05270 */
[----:B------:R-:W-:Y:S02]  /*1580*/  ISETP.NE.AND P1, PT, R3, RZ, PT ;  /* 0x000000ff0300720c */ /* 0x000fe40003f25270 */
[----:B------:R-:W-:Y:S02]  /*1590*/  MOV R22, R18 ;  /* 0x0000001200167202 */ /* 0x000fe40000000f00 */
[----:B------:R-:W-:-:S09]  /*15a0*/  MOV R0, R17 ;  /* 0x0000001100007202 */ /* 0x000fd20000000f00 */
[----:B------:R-:W-:Y:S05]  /*15b0*/  @P0 BRA P1, `(.L_x_2325) ;  /* 0x00000000001c0947 */ /* 0x000fea0000800000 */
[----:B------:R-:W-:Y:S01]  /*15c0*/  IMAD.WIDE.U32 R10, R7, 0x8, R4 ;  /* 0x00000008070a7825 */ /* 0x000fe200078e0004 */
[----:B------:R-:W0:Y:S05]  /*15d0*/  LDCU.64 UR4, c[0x0][0x388] ;  /* 0x00007100ff0477ac */ /* 0x000e2a0008000a00 */
[----:B------:R-:W0:Y:S02]  /*15e0*/  LDG.E.64 R10, desc[UR36][R10.64] ;  /* 0x000000240a0a7981 */ /* 0x000e24000c1e1b00 */
[C---:B0-----:R-:W-:Y:S01]  /*15f0*/  FMUL.FTZ R13, R11.reuse, UR5 ;  /* 0x000000050b0d7c20 */ /* 0x041fe20008410000 */
[----:B------:R-:W-:-:S03]  /*1600*/  FMUL.FTZ R15, R11, UR4 ;  /* 0x000000040b0f7c20 */ /* 0x000fc60008410000 */
[C---:B------:R-:W-:Y:S01]  /*1610*/  FFMA.FTZ R22, R10.reuse, UR4, -R13 ;  /* 0x000000040a167c23 */ /* 0x040fe2000801080d */
[----:B------:R-:W-:-:S07]  /*1620*/  FFMA.FTZ R0, R10, UR5, R15 ;  /* 0x000000050a007c23 */ /* 0x000fce000801000f */
.L_x_2325:
[----:B------:R-:W-:Y:S05]  /*1630*/  BSYNC.RECONVERGENT B2 ;  /* 0x0000000000027941 */ /* 0x000fea0003800200 */
.L_x_2324:
[----:B------:R-:W-:Y:S02]  /*1640*/  IADD3 R4, P0, PT, R4, 0x20, RZ ;  /* 0x0000002004047810 */ /* 0x000fe40007f1e0ff */
[----:B------:R-:W-:-:S03]  /*1650*/  IADD3 R16, PT, PT, R8, -0x4, R21 ;  /* 0xfffffffc08107810 */ /* 0x000fc60007ffe015 */
[----:B------:R-:W-:-:S08]  /*1660*/  IMAD.X R5, RZ, RZ, R5, P0 ;  /* 0x000000ffff057224 */ /* 0x000fd000000e0605 */
.L_x_2323:
[----:B------:R-:W-:Y:S05]  /*1670*/  BSYNC.RECONVERGENT B1 ;  /* 0x0000000000017941 */ /* 0x000fea0003800200 */
.L_x_2322:
[----:B0-----:R-:W-:Y:S01]  /*1680*/  LEA R11, R9, 0x3, 0x2 ;  /* 0x00000003090b7811 */ /* 0x001fe200078e10ff */
[----:B------:R-:W-:Y:S01]  /*1690*/  BSSY.RECONVERGENT B1, `(.L_x_2326) ;  /* 0x0000025000017945 */ /* 0x000fe20003800200 */
[----:B------:R-:W-:Y:S02]  /*16a0*/  MOV R8, R18 ;  /* 0x0000001200087202 */ /* 0x000fe40000000f00 */
[----:B------:R-:W-:Y:S02]  /*16b0*/  ISETP.GE.U32.AND P0, PT, R11, R16, PT ;  /* 0x000000100b00720c */ /* 0x000fe40003f06070 */
[----:B------:R-:W-:Y:S02]  /*16c0*/  MOV R19, R17 ;  /* 0x0000001100137202 */ /* 0x000fe40000000f00 */
[----:B------:R-:W-:-:S09]  /*16d0*/  MOV R23, R18 ;  /* 0x0000001200177202 */ /* 0x000fd20000000f00 */
[----:B------:R-:W-:Y:S05]  /*16e0*/  @P0 BRA `(.L_x_2327) ;  /* 0x00000000007c0947 */ /* 0x000fea0003800000 */
[----:B------:R-:W-:Y:S01]  /*16f0*/  BSSY.RECONVERGENT B2, `(.L_x_2328) ;  /* 0x000001d000027945 */ /* 0x000fe20003800200 */
[----:B------:R-:W-:Y:S01]  /*1700*/  IMAD.MOV.U32 R21, RZ, RZ, R9 ;  /* 0x000000ffff157224 */ /* 0x000fe200078e0009 */
[----:B------:R-:W-:Y:S02]  /*1710*/  MOV R19, R17 ;  /* 0x0000001100137202 */ /* 0x000fe40000000f00 */
[-C--:B------:R-:W-:Y:S02]  /*1720*/  MOV R20, R18.reuse ;  /* 0x0000001200147202 */ /* 0x080fe40000000f00 */
[----:B------:R-:W-:-:S07]  /*1730*/  MOV R23, R18 ;  /* 0x0000001200177202 */ /* 0x000fce0000000f00 */
.L_x_2329:
[C---:B------:R-:W-:Y:S01]  /*1740*/  IMAD.WIDE.U32 R8, R21.reuse, 0x20, R4 ;  /* 0x0000002015087825 */ /* 0x040fe200078e0004 */
[----:B------:R-:W0:Y:S05]  /*1750*/  LDCU UR4, c[0x0][0x39c] ;  /* 0x00007380ff0477ac */ /* 0x000e2a0008000800 */
[----:B------:R-:W2:Y:S01]  /*1760*/  LDG.E.ENL2.256 R12, R8, desc[UR36][R8.64] ;  /* 0xfe0000240808797e */ /* 0x000ea2000812190c */
[----:B0-----:R-:W-:Y:S02]  /*1770*/  VIADD R21, R21, UR4 ;  /* 0x0000000415157c36 */ /* 0x001fe40008000000 */
[C---:B--2---:R-:W-:Y:S01]  /*1780*/  FMUL.FTZ R27, R9.reuse, R22 ;  /* 0x00000016091b7220 */ /* 0x044fe20000410000 */
[----:B------:R-:W-:Y:S01]  /*1790*/  FMUL.FTZ R25, R9, R0 ;  /* 0x0000000009197220 */ /* 0x000fe20000410000 */
[C---:B------:R-:W-:Y:S01]  /*17a0*/  FMUL.FTZ R9, R13.reuse, R17 ;  /* 0x000000110d097220 */ /* 0x040fe20000410000 */
[----:B------:R-:W-:Y:S01]  /*17b0*/  FMUL.FTZ R24, R13, R18 ;  /* 0x000000120d187220 */ /* 0x000fe20000410000 */
[C---:B------:R-:W-:Y:S01]  /*17c0*/  FFMA.FTZ R0, R8.reuse, R0, R27 ;  /* 0x0000000008007223 */ /* 0x040fe2000001001b */
[----:B------:R-:W-:Y:S01]  /*17d0*/  LEA R27, R21, 0x3, 0x2 ;  /* 0x00000003151b7811 */ /* 0x000fe200078e10ff */
[----:B------:R-:W-:Y:S01]  /*17e0*/  FFMA.FTZ R22, R8, R22, -R25 ;  /* 0x0000001608167223 */ /* 0x000fe20000010819 */
[C---:B------:R-:W-:Y:S01]  /*17f0*/  FMUL.FTZ R25, R11.reuse, R19 ;  /* 0x000000130b197220 */ /* 0x040fe20000410000 */
[-C--:B------:R-:W-:Y:S01]  /*1800*/  FMUL.FTZ R11, R11, R23.reuse ;  /* 0x000000170b0b7220 */ /* 0x080fe20000410000 */
[----:B------:R-:W-:Y:S01]  /*1810*/  ISETP.GE.U32.AND P0, PT, R27, R16, PT ;  /* 0x000000101b00720c */ /* 0x000fe20003f06070 */
[----:B------:R-:W-:Y:S01]  /*1820*/  FFMA.FTZ R8, R12, R18, -R9 ;  /* 0x000000120c087223 */ /* 0x000fe20000010809 */
[C---:B------:R-:W-:Y:S01]  /*1830*/  FFMA.FTZ R23, R10.reuse, R23, -R25 ;  /* 0x000000170a177223 */ /* 0x040fe20000010819 */
[C---:B------:R-:W-:Y:S01]  /*1840*/  FMUL.FTZ R25, R15.reuse, R2 ;  /* 0x000000020f197220 */ /* 0x040fe20000410000 */
[-C--:B------:R-:W-:Y:S01]  /*1850*/  FMUL.FTZ R15, R15, R20.reuse ;  /* 0x000000140f0f7220 */ /* 0x080fe20000410000 */
[----:B------:R-:W-:Y:S01]  /*1860*/  FFMA.FTZ R19, R10, R19, R11 ;  /* 0x000000130a137223 */ /* 0x000fe2000001000b */
[----:B------:R-:W-:Y:S01]  /*1870*/  FFMA.FTZ R17, R12, R17, R24 ;  /* 0x000000110c117223 */ /* 0x000fe20000010018 */
[C---:B------:R-:W-:Y:S01]  /*1880*/  FFMA.FTZ R20, R14.reuse, R20, -R25 ;  /* 0x000000140e147223 */ /* 0x040fe20000010819 */
[----:B------:R-:W-:Y:S01]  /*1890*/  FFMA.FTZ R2, R14, R2, R15 ;  /* 0x000000020e027223 */ /* 0x000fe2000001000f */
[----:B------:R-:W-:-:S04]  /*18a0*/  MOV R18, R8 ;  /* 0x0000000800127202 */ /* 0x000fc80000000f00 */
[----:B------:R-:W-:Y:S05]  /*18b0*/  @!P0 BRA `(.L_x_2329) ;  /* 0xfffffffc00a08947 */ /* 0x000fea000383ffff */
[----:B------:R-:W-:Y:S05]  /*18c0*/  BSYNC.RECONVERGENT B2 ;  /* 0x0000000000027941 */ /* 0x000fea0003800200 */
.L_x_2328:
[----:B------:R-:W-:-:S07]  /*18d0*/  MOV R18, R20 ;  /* 0x0000001400127202 */ /* 0x000fce0000000f00 */
.L_x_2327:
[----:B------:R-:W-:Y:S05]  /*18e0*/  BSYNC.RECONVERGENT B1 ;  /* 0x0000000000017941 */ /* 0x000fea0003800200 */
.L_x_2326:
[----:B------:R-:W-:Y:S01]  /*18f0*/  ISETP.NE.AND P0, PT, RZ, UR31, PT ;  /* 0x0000001fff007c0c */ /* 0x000fe2000bf05270 */
[----:B------:R-:W-:Y:S01]  /*1900*/  BSSY.RECONVERGENT B1, `(.L_x_2330) ;  /* 0x0000011000017945 */ /* 0x000fe20003800200 */
[----:B------:R-:W-:Y:S02]  /*1910*/  ISETP.NE.AND P1, PT, RZ, UR32, PT ;  /* 0x00000020ff007c0c */ /* 0x000fe4000bf25270 */
[----:B------:R-:W-:Y:S02]  /*1920*/  ISETP.NE.AND P0, PT, R6, RZ, P0 ;  /* 0x000000ff0600720c */ /* 0x000fe40000705270 */
[----:B------:R-:W-:-:S04]  /*1930*/  ISETP.NE.AND P1, PT, R3, RZ, P1 ;  /* 0x000000ff0300720c */ /* 0x000fc80000f25270 */
[----:B------:R-:W-:-:S13]  /*1940*/  PLOP3.LUT P0, PT, P0, P1, PT, 0xf8, 0x8f ;  /* 0x00000000008f781c */ /* 0x000fda0000703f70 */
[----:B------:R-:W-:Y:S05]  /*1950*/  @P0 BRA `(.L_x_2331) ;  /* 0x00000000002c0947 */ /* 0x000fea0003800000 */
[----:B------:R-:W-:-:S04]  /*1960*/  LOP3.LUT R6, R16, 0xfffffffc, RZ, 0xc0, !PT ;  /* 0xfffffffc10067812 */ /* 0x000fc800078ec0ff */
[----:B------:R-:W-:-:S04]  /*1970*/  IADD3 R7, PT, PT, R6, R7, RZ ;  /* 0x0000000706077210 */ /* 0x000fc80007ffe0ff */
[----:B------:R-:W-:-:S13]  /*1980*/  ISETP.GE.U32.AND P0, PT, R7, R16, PT ;  /* 0x000000100700720c */ /* 0x000fda0003f06070 */
[----:B------:R-:W-:Y:S05]  /*1990*/  @P0 BRA `(.L_x_2331) ;  /* 0x00000000001c0947 */ /* 0x000fea0003800000 */
[----:B------:R-:W-:-:S06]  /*19a0*/  IMAD.WIDE R4, R7, 0x8, R4 ;  /* 0x0000000807047825 */ /* 0x000fcc00078e0204 */
[----:B------:R-:W2:Y:S02]  /*19b0*/  LDG.E.64 R4, desc[UR36][R4.64] ;  /* 0x0000002404047981 */ /* 0x000ea4000c1e1b00 */
[C---:B--2---:R-:W-:Y:S01]  /*19c0*/  FMUL.FTZ R3, R0.reuse, R5 ;  /* 0x0000000500037220 */ /* 0x044fe20000410000 */
[----:B------:R-:W-:-:S03]  /*19d0*/  FMUL.FTZ R0, R0, R4 ;  /* 0x0000000400007220 */ /* 0x000fc60000410000 */
[C---:B------:R-:W-:Y:S01]  /*19e0*/  FFMA.FTZ R3, R22.reuse, R4, -R3 ;  /* 0x0000000416037223 */ /* 0x040fe20000010803 */
[----:B------:R-:W-:-:S03]  /*19f0*/  FFMA.FTZ R0, R22, R5, R0 ;  /* 0x0000000516007223 */ /* 0x000fc60000010000 */
[----:B------:R-:W-:-:S07]  /*1a00*/  IMAD.MOV.U32 R22, RZ, RZ, R3 ;  /* 0x000000ffff167224 */ /* 0x000fce00078e0003 */
.L_x_2331:
[----:B------:R-:W-:Y:S05]  /*1a10*/  BSYNC.RECONVERGENT B1 ;  /* 0x0000000000017941 */ /* 0x000fea0003800200 */
.L_x_2330:
[C---:B------:R-:W-:Y:S01]  /*1a20*/  FMUL.FTZ R4, R19.reuse, R0 ;  /* 0x0000000013047220 */ /* 0x040fe20000410000 */
[----:B------:R-:W-:-:S03]  /*1a30*/  FMUL.FTZ R19, R19, R22 ;  /* 0x0000001613137220 */ /* 0x000fc60000410000 */
[C---:B------:R-:W-:Y:S01]  /*1a40*/  FFMA.FTZ R4, R23.reuse, R22, -R4 ;  /* 0x0000001617047223 */ /* 0x040fe20000010804 */
        /* <DEDUP_REMOVED lines=8> */
[----:B------:R-:W-:Y:S01]  /*1ad0*/  FFMA.FTZ R17, R19, R18, R4 ;  /* 0x0000001213117223 */ /* 0x000fe20000010004 */
[----:B------:R-:W-:Y:S06]  /*1ae0*/  BRA `(.L_x_2320) ;  /* 0x0000009c00207947 */ /* 0x000fec0003800000 */
.L_x_2321:
        /* <DEDUP_REMOVED lines=8> */
[----:B------:R-:W-:Y:S02]  /*1b70*/  CS2R R16, SRZ ;  /* 0x0000000000107805 */ /* 0x000fe4000001ff00 */
[----:B------:R-:W-:Y:S02]  /*1b80*/  CS2R R14, SRZ ;  /* 0x00000000000e7805 */ /* 0x000fe4000001ff00 */
[----:B------:R-:W-:Y:S02]  /*1b90*/  CS2R R18, SRZ ;  /* 0x0000000000127805 */ /* 0x000fe4000001ff00 */
[----:B------:R-:W-:Y:S01]  /*1ba0*/  CS2R R12, SRZ ;  /* 0x00000000000c7805 */ /* 0x000fe2000001ff00 */
[----:B------:R-:W2:Y:S08]  /*1bb0*/  LDC R10, c[0x0][0x388] ;  /* 0x0000e200ff0a7b82 */ /* 0x000eb00000000800 */
[----:B------:R-:W3:Y:S01]  /*1bc0*/  LDC R3, c[0x0][0x38c] ;  /* 0x0000e300ff037b82 */ /* 0x000ee20000000800 */
[----:B-1----:R-:W-:-:S05]  /*1bd0*/  IMAD R2, R0, 0x3, R9 ;  /* 0x0000000300027824 */ /* 0x002fca00078e0209 */
[----:B------:R-:W-:Y:S02]  /*1be0*/  ISETP.GE.U32.AND P0, PT, R2, R21, PT ;  /* 0x000000150200720c */ /* 0x000fe40003f06070 */
[----:B------:R-:W-:Y:S01]  /*1bf0*/  MOV R2, R9 ;  /* 0x0000000900027202 */ /* 0x000fe20000000f00 */
[----:B--2---:R-:W-:Y:S01]  /*1c00*/  IMAD.MOV.U32 R20, RZ, RZ, R10 ;  /* 0x000000ffff147224 */ /* 0x004fe200078e000a */
[-C--:B------:R-:W-:Y:S02]  /*1c10*/  MOV R9, R10.reuse ;  /* 0x0000000a00097202 */ /* 0x080fe40000000f00 */
[----:B0-----:R-:W-:Y:S02]  /*1c20*/  MOV R11, R10 ;  /* 0x0000000a000b7202 */ /* 0x001fe40000000f00 */
[-C--:B---3--:R-:W-:Y:S02]  /*1c30*/  MOV R6, R3.reuse ;  /* 0x0000000300067202 */ /* 0x088fe40000000f00 */
[----:B------:R-:W-:-:S02]  /*1c40*/  MOV R7, R3 ;  /* 0x0000000300077202 */ /* 0x000fc40000000f00 */
[----:B------:R-:W-:Y:S01]  /*1c50*/  MOV R8, R3 ;  /* 0x0000000300087202 */ /* 0x000fe20000000f00 */
[----:B------:R-:W-:Y:S06]  /*1c60*/  @P0 BRA `(.L_x_2334) ;  /* 0x0000000000980947 */ /* 0x000fec0003800000 */
[----:B------:R-:W-:Y:S01]  /*1c70*/  BSSY.RECONVERGENT B2, `(.L_x_2334) ;  /* 0x0000025000027945 */ /* 0x000fe20003800200 */
[----:B------:R-:W-:Y:S01]  /*1c80*/  IMAD.MOV.U32 R7, RZ, RZ, R3 ;  /* 0x000000ffff077224 */ /* 0x000fe200078e0003 */
[----:B------:R-:W-:Y:S01]  /*1c90*/  MOV R8, R3 ;  /* 0x0000000300087202 */ /* 0x000fe20000000f00 */
[----:B------:R-:W-:Y:S01]  /*1ca0*/  IMAD.MOV.U32 R20, RZ, RZ, R10 ;  /* 0x000000ffff147224 */ /* 0x000fe200078e000a */
[-C--:B------:R-:W-:Y:S02]  /*1cb0*/  MOV R9, R10.reuse ;  /* 0x0000000a00097202 */ /* 0x080fe40000000f00 */
[----:B------:R-:W-:-:S07]  /*1cc0*/  MOV R11, R10 ;  /* 0x0000000a000b7202 */ /* 0x000fce0000000f00 */
.L_x_2335:
[C---:B------:R-:W-:Y:S01]  /*1cd0*/  IADD3 R19, PT, PT, R2.reuse, R0, RZ ;  /* 0x0000000002137210 */ /* 0x040fe20007ffe0ff */
[----:B------:R-:W-:-:S03]  /*1ce0*/  IMAD.WIDE.U32 R12, R2, 0x8, R4 ;  /* 0x00000008020c7825 */ /* 0x000fc600078e0004 */
[CC--:B------:R-:W-:Y:S01]  /*1cf0*/  IADD3 R15, PT, PT, R19.reuse, R0.reuse, RZ ;  /* 0x00000000130f7210 */ /* 0x0c0fe20007ffe0ff */
[--C-:B------:R-:W-:Y:S02]  /*1d00*/  IMAD.WIDE.U32 R18, R19, 0x8, R4.reuse ;  /* 0x0000000813127825 */ /* 0x100fe400078e0004 */
[----:B------:R-:W2:Y:S01]  /*1d10*/  LDG.E.64 R12, desc[UR36][R12.64] ;  /* 0x000000240c0c7981 */ /* 0x000ea2000c1e1b00 */
[C---:B------:R-:W-:Y:S01]  /*1d20*/  IADD3 R23, PT, PT, R15.reuse, R0, RZ ;  /* 0x000000000f177210 */ /* 0x040fe20007ffe0ff */
[--C-:B------:R-:W-:Y:S02]  /*1d30*/  IMAD.WIDE.U32 R14, R15, 0x8, R4.reuse ;  /* 0x000000080f0e7825 */ /* 0x100fe400078e0004 */
[----:B------:R-:W3:Y:S02]  /*1d40*/  LDG.E.64 R18, desc[UR36][R18.64] ;  /* 0x0000002412127981 */ /* 0x000ee4000c1e1b00 */
[C---:B------:R-:W-:Y:S02]  /*1d50*/  IMAD.WIDE.U32 R16, R23.reuse, 0x8, R4 ;  /* 0x0000000817107825 */ /* 0x040fe400078e0004 */
[----:B------:R-:W4:Y:S04]  /*1d60*/  LDG.E.64 R14, desc[UR36][R14.64] ;  /* 0x000000240e0e7981 */ /* 0x000f28000c1e1b00 */
[----:B------:R-:W5:Y:S01]  /*1d70*/  LDG.E.64 R16, desc[UR36][R16.64] ;  /* 0x0000002410107981 */ /* 0x000f62000c1e1b00 */
[----:B------:R-:W-:-:S04]  /*1d80*/  IMAD.IADD R2, R23, 0x1, R0 ;  /* 0x0000000117027824 */ /* 0x000fc800078e0200 */
[----:B------:R-:W-:-:S05]  /*1d90*/  IMAD R22, R0, 0x3, R2 ;  /* 0x0000000300167824 */ /* 0x000fca00078e0202 */
[----:B------:R-:W-:Y:S01]  /*1da0*/  ISETP.GE.U32.AND P0, PT, R22, R21, PT ;  /* 0x000000151600720c */ /* 0x000fe20003f06070 */
[C---:B--2---:R-:W-:Y:S01]  /*1db0*/  FMUL.FTZ R23, R13.reuse, R3 ;  /* 0x000000030d177220 */ /* 0x044fe20000410000 */
[----:B------:R-:W-:Y:S01]  /*1dc0*/  FMUL.FTZ R22, R13, R20 ;  /* 0x000000140d167220 */ /* 0x000fe20000410000 */
[C---:B---3--:R-:W-:Y:S01]  /*1dd0*/  FMUL.FTZ R25, R19.reuse, R8 ;  /* 0x0000000813197220 */ /* 0x048fe20000410000 */
[----:B------:R-:W-:Y:S01]  /*1de0*/  FMUL.FTZ R27, R19, R11 ;  /* 0x0000000b131b7220 */ /* 0x000fe20000410000 */
[C---:B------:R-:W-:Y:S01]  /*1df0*/  FFMA.FTZ R20, R12.reuse, R20, -R23 ;  /* 0x000000140c147223 */ /* 0x040fe20000010817 */
[----:B------:R-:W-:Y:S01]  /*1e00*/  FFMA.FTZ R3, R12, R3, R22 ;  /* 0x000000030c037223 */ /* 0x000fe20000010016 */
[C---:B------:R-:W-:Y:S01]  /*1e10*/  FFMA.FTZ R11, R18.reuse, R11, -R25 ;  /* 0x0000000b120b7223 */ /* 0x040fe20000010819 */
[----:B------:R-:W-:Y:S01]  /*1e20*/  FFMA.FTZ R8, R18, R8, R27 ;  /* 0x0000000812087223 */ /* 0x000fe2000001001b */
[C---:B----4-:R-:W-:Y:S01]  /*1e30*/  FMUL.FTZ R23, R15.reuse, R7 ;  /* 0x000000070f177220 */ /* 0x050fe20000410000 */
[-C--:B------:R-:W-:Y:S01]  /*1e40*/  FMUL.FTZ R22, R15, R9.reuse ;  /* 0x000000090f167220 */ /* 0x080fe20000410000 */
[C---:B-----5:R-:W-:Y:S01]  /*1e50*/  FMUL.FTZ R25, R17.reuse, R6 ;  /* 0x0000000611197220 */ /* 0x060fe20000410000 */
[-C--:B------:R-:W-:Y:S01]  /*1e60*/  FMUL.FTZ R27, R17, R10.reuse ;  /* 0x0000000a111b7220 */ /* 0x080fe20000410000 */
[C---:B------:R-:W-:Y:S01]  /*1e70*/  FFMA.FTZ R9, R14.reuse, R9, -R23 ;  /* 0x000000090e097223 */ /* 0x040fe20000010817 */
[----:B------:R-:W-:Y:S01]  /*1e80*/  FFMA.FTZ R7, R14, R7, R22 ;  /* 0x000000070e077223 */ /* 0x000fe20000010016 */
[C---:B------:R-:W-:Y:S01]  /*1e90*/  FFMA.FTZ R10, R16.reuse, R10, -R25 ;  /* 0x0000000a100a7223 */ /* 0x040fe20000010819 */
[----:B------:R-:W-:Y:S01]  /*1ea0*/  FFMA.FTZ R6, R16, R6, R27 ;  /* 0x0000000610067223 */ /* 0x000fe2000001001b */
[----:B------:R-:W-:Y:S06]  /*1eb0*/  @!P0 BRA `(.L_x_2335) ;  /* 0xfffffffc00848947 */ /* 0x000fec000383ffff */
[----:B------:R-:W-:Y:S05]  /*1ec0*/  BSYNC.RECONVERGENT B2 ;  /* 0x0000000000027941 */ /* 0x000fea0003800200 */
.L_x_2334:
[----:B------:R-:W-:Y:S05]  /*1ed0*/  BSYNC.RECONVERGENT B1 ;  /* 0x0000000000017941 */ /* 0x000fea0003800200 */
.L_x_2333:
[----:B------:R-:W-:Y:S01]  /*1ee0*/  ISETP.GE.U32.AND P0, PT, R2, R21, PT ;  /* 0x000000150200720c */ /* 0x000fe20003f06070 */
[----:B------:R-:W-:-:S12]  /*1ef0*/  BSSY.RECONVERGENT B1, `(.L_x_2336) ;  /* 0x0000012000017945 */ /* 0x000fd80003800200 */
[----:B------:R-:W-:Y:S05]  /*1f00*/  @P0 BRA `(.L_x_2337) ;  /* 0x0000000000400947 */ /* 0x000fea0003800000 */
[----:B------:R-:W-:-:S06]  /*1f10*/  IMAD.WIDE.U32 R12, R2, 0x8, R4 ;  /* 0x00000008020c7825 */ /* 0x000fcc00078e0004 */
[----:B------:R-:W5:Y:S01]  /*1f20*/  LDG.E.64 R12, desc[UR36][R12.64] ;  /* 0x000000240c0c7981 */ /* 0x000f62000c1e1b00 */
[----:B------:R-:W-:-:S04]  /*1f30*/  IADD3 R23, PT, PT, R2, R0, RZ ;  /* 0x0000000002177210 */ /* 0x000fc80007ffe0ff */
[----:B------:R-:W-:-:S13]  /*1f40*/  ISETP.GE.U32.AND P1, PT, R23, R21, PT ;  /* 0x000000151700720c */ /* 0x000fda0003f26070 */
[----:B------:R-:W-:Y:S05]  /*1f50*/  @P1 BRA `(.L_x_2337) ;  /* 0x00000000002c1947 */ /* 0x000fea0003800000 */
[----:B------:R-:W-:-:S06]  /*1f60*/  IMAD.WIDE.U32 R18, R23, 0x8, R4 ;  /* 0x0000000817127825 */ /* 0x000fcc00078e0004 */
[----:B------:R-:W5:Y:S01]  /*1f70*/  LDG.E.64 R18, desc[UR36][R18.64] ;  /* 0x0000002412127981 */ /* 0x000f62000c1e1b00 */
[----:B------:R-:W-:-:S04]  /*1f80*/  IADD3 R23, PT, PT, R23, R0, RZ ;  /* 0x0000000017177210 */ /* 0x000fc80007ffe0ff */
[----:B------:R-:W-:-:S13]  /*1f90*/  ISETP.GE.U32.AND P1, PT, R23, R21, PT ;  /* 0x000000151700720c */ /* 0x000fda0003f26070 */
[----:B------:R-:W-:Y:S05]  /*1fa0*/  @P1 BRA `(.L_x_2337) ;  /* 0x0000000000181947 */ /* 0x000fea0003800000 */
[C---:B------:R-:W-:Y:S01]  /*1fb0*/  IADD3 R22, PT, PT, R23.reuse, R0, RZ ;  /* 0x0000000017167210 */ /* 0x040fe20007ffe0ff */
[----:B------:R-:W-:-:S03]  /*1fc0*/  IMAD.WIDE.U32 R14, R23, 0x8, R4 ;  /* 0x00000008170e7825 */ /* 0x000fc600078e0004 */
[----:B------:R-:W-:-:S03]  /*1fd0*/  ISETP.GE.U32.AND P1, PT, R22, R21, PT ;  /* 0x000000151600720c */ /* 0x000fc60003f26070 */
[----:B------:R-:W5:Y:S10]  /*1fe0*/  LDG.E.64 R14, desc[UR36][R14.64] ;  /* 0x000000240e0e7981 */ /* 0x000f74000c1e1b00 */
[----:B------:R-:W-:-:S05]  /*1ff0*/  @!P1 IMAD.WIDE.U32 R4, R22, 0x8, R4 ;  /* 0x0000000816049825 */ /* 0x000fca00078e0004 */
[----:B------:R0:W5:Y:S02]  /*2000*/  @!P1 LDG.E.64 R16, desc[UR36][R4.64] ;  /* 0x0000002404109981 */ /* 0x000164000c1e1b00 */
.L_x_2337:
[----:B------:R-:W-:Y:S05]  /*2010*/  BSYNC.RECONVERGENT B1 ;  /* 0x0000000000017941 */ /* 0x000fea0003800200 */
.L_x_2336:
[----:B------:R-:W-:Y:S04]  /*2020*/  BSSY.RECONVERGENT B1, `(.L_x_2338) ;  /* 0x000001b000017945 */ /* 0x000fe80003800200 */
[----:B------:R-:W-:Y:S05]  /*2030*/  @P0 BRA `(.L_x_2339) ;  /* 0x0000000000640947 */ /* 0x000fea0003800000 */
[----:B0-----:R-:W-:Y:S02]  /*2040*/  IMAD.IADD R4, R2, 0x1, R0 ;  /* 0x0000000102047824 */ /* 0x001fe400078e0200 */
[CC--:B-----5:R-:W-:Y:S01]  /*2050*/  FMUL.FTZ R5, R3.reuse, R13.reuse ;  /* 0x0000000d03057220 */ /* 0x0e0fe20000410000 */
[----:B------:R-:W-:Y:S02]  /*2060*/  FMUL.FTZ R2, R20, R13 ;  /* 0x0000000d14027220 */ /* 0x000fe40000410000 */
[----:B------:R-:W-:Y:S01]  /*2070*/  ISETP.GE.U32.AND P0, PT, R4, R21, PT ;  /* 0x000000150400720c */ /* 0x000fe20003f06070 */
[-C--:B------:R-:W-:Y:S01]  /*2080*/  FFMA.FTZ R20, R20, R12.reuse, -R5 ;  /* 0x0000000c14147223 */ /* 0x080fe20000010805 */
[----:B------:R-:W-:-:S11]  /*2090*/  FFMA.FTZ R3, R3, R12, R2 ;  /* 0x0000000c03037223 */ /* 0x000fd60000010002 */
[----:B------:R-:W-:Y:S05]  /*20a0*/  @P0 BRA `(.L_x_2339) ;  /* 0x0000000000480947 */ /* 0x000fea0003800000 */
[----:B------:R-:W-:Y:S01]  /*20b0*/  IADD3 R4, PT, PT, R4, R0, RZ ;  /* 0x0000000004047210 */ /* 0x000fe20007ffe0ff */
[-C--:B------:R-:W-:Y:S01]  /*20c0*/  FMUL.FTZ R2, R8, R19.reuse ;  /* 0x0000001308027220 */ /* 0x080fe20000410000 */
[C---:B------:R-:W-:Y:S02]  /*20d0*/  FMUL.FTZ R19, R11.reuse, R19 ;  /* 0x000000130b137220 */ /* 0x040fe40000410000 */
[----:B------:R-:W-:Y:S01]  /*20e0*/  ISETP.GE.U32.AND P0, PT, R4, R21, PT ;  /* 0x000000150400720c */ /* 0x000fe20003f06070 */
[-C--:B------:R-:W-:Y:S01]  /*20f0*/  FFMA.FTZ R11, R11, R18.reuse, -R2 ;  /* 0x000000120b0b7223 */ /* 0x080fe20000010802 */
[----:B------:R-:W-:-:S11]  /*2100*/  FFMA.FTZ R8, R8, R18, R19 ;  /* 0x0000001208087223 */ /* 0x000fd60000010013 */
[----:B------:R-:W-:Y:S05]  /*2110*/  @P0 BRA `(.L_x_2339) ;  /* 0x00000000002c0947 */ /* 0x000fea0003800000 */
[----:B------:R-:W-:Y:S01]  /*2120*/  IADD3 R0, PT, PT, R4, R0, RZ ;  /* 0x0000000004007210 */ /* 0x000fe20007ffe0ff */
[----:B------:R-:W-:-:S03]  /*2130*/  FMUL.FTZ R2, R9, R15 ;  /* 0x0000000f09027220 */ /* 0x000fc60000410000 */
[----:B------:R-:W-:Y:S01]  /*2140*/  ISETP.GE.U32.AND P0, PT, R0, R21, PT ;  /* 0x000000150000720c */ /* 0x000fe20003f06070 */
[C---:B------:R-:W-:Y:S01]  /*2150*/  FMUL.FTZ R0, R7.reuse, R15 ;  /* 0x0000000f07007220 */ /* 0x040fe20000410000 */
[----:B------:R-:W-:-:S03]  /*2160*/  FFMA.FTZ R7, R7, R14, R2 ;  /* 0x0000000e07077223 */ /* 0x000fc60000010002 */
[----:B------:R-:W-:-:S08]  /*2170*/  FFMA.FTZ R9, R9, R14, -R0 ;  /* 0x0000000e09097223 */ /* 0x000fd00000010800 */
[-C--:B------:R-:W-:Y:S01]  /*2180*/  @!P0 FMUL.FTZ R5, R6, R17.reuse ;  /* 0x0000001106058220 */ /* 0x080fe20000410000 */
[----:B------:R-:W-:-:S03]  /*2190*/  @!P0 FMUL.FTZ R17, R10, R17 ;  /* 0x000000110a118220 */ /* 0x000fc60000410000 */
[-C--:B------:R-:W-:Y:S01]  /*21a0*/  @!P0 FFMA.FTZ R5, R10, R16.reuse, -R5 ;  /* 0x000000100a058223 */ /* 0x080fe20000010805 */
[----:B------:R-:W-:-:S04]  /*21b0*/  @!P0 FFMA.FTZ R6, R6, R16, R17 ;  /* 0x0000001006068223 */ /* 0x000fc80000010011 */
[----:B------:R-:W-:-:S07]  /*21c0*/  @!P0 MOV R10, R5 ;  /* 0x00000005000a8202 */ /* 0x000fce0000000f00 */
.L_x_2339:
[----:B------:R-:W-:Y:S05]  /*21d0*/  BSYNC.RECONVERGENT B1 ;  /* 0x0000000000017941 */ /* 0x000fea0003800200 */
.L_x_2338:
[-C--:B0-----:R-:W-:Y:S01]  /*21e0*/  FMUL.FTZ R5, R3, R8.reuse ;  /* 0x0000000803057220 */ /* 0x081fe20000410000 */
        /* <DEDUP_REMOVED lines=10> */
[----:B-----5:R-:W-:Y:S01]  /*2290*/  FFMA.FTZ R17, R3, R10, R6 ;  /* 0x0000000a03117223 */ /* 0x020fe20000010006 */
[----:B------:R-:W-:Y:S06]  /*22a0*/  BRA `(.L_x_2320) ;  /* 0x0000009400307947 */ /* 0x000fec0003800000 */
.L_x_2332:
[----:B------:R-:W-:-:S13]  /*22b0*/  ISETP.NE.AND P0, PT, R7, 0x1, PT ;  /* 0x000000010700780c */ /* 0x000fda0003f05270 */
        /* <DEDUP_REMOVED lines=10> */
[----:B------:R-:W-:Y:S01]  /*2360*/  ISETP.GE.U32.AND P0, PT, R0, R21, PT ;  /* 0x000000150000720c */ /* 0x000fe20003f06070 */
[----:B------:R-:W-:Y:S01]  /*2370*/  IMAD.MOV.U32 R0, RZ, RZ, R9 ;  /* 0x000000ffff007224 */ /* 0x000fe200078e0009 */
[-C--:B--2---:R-:W-:Y:S02]  /*2380*/  MOV R9, R10.reuse ;  /* 0x0000000a00097202 */ /* 0x084fe40000000f00 */
[-C--:B0-----:R-:W-:Y:S02]  /*2390*/  MOV R11, R10.reuse ;  /* 0x0000000a000b7202 */ /* 0x081fe40000000f00 */
[----:B------:R-:W-:Y:S01]  /*23a0*/  MOV R20, R10 ;  /* 0x0000000a00147202 */ /* 0x000fe20000000f00 */
[----:B---3--:R-:W-:Y:S01]  /*23b0*/  IMAD.MOV.U32 R3, RZ, RZ, R6 ;  /* 0x000000ffff037224 */ /* 0x008fe200078e0006 */
[-C--:B------:R-:W-:Y:S02]  /*23c0*/  MOV R7, R6.reuse ;  /* 0x0000000600077202 */ /* 0x080fe40000000f00 */
[----:B------:R-:W-:-:S03]  /*23d0*/  MOV R8, R6 ;  /* 0x0000000600087202 */ /* 0x000fc60000000f00 */
[----:B------:R-:W-:Y:S05]  /*23e0*/  @P0 BRA `(.L_x_2342) ;  /* 0x0000000000a80947 */ /* 0x000fea0003800000 */
[----:B------:R-:W-:Y:S01]  /*23f0*/  BSSY.RECONVERGENT B2, `(.L_x_2342) ;  /* 0x0000029000027945 */ /* 0x000fe20003800200 */
[----:B------:R-:W-:Y:S01]  /*2400*/  MOV R7, R6 ;  /* 0x0000000600077202 */ /* 0x000fe20000000f00 */
[----:B------:R-:W-:Y:S01]  /*2410*/  IMAD.MOV.U32 R8, RZ, RZ, R6 ;  /* 0x000000ffff087224 */ /* 0x000fe200078e0006 */
[-C--:B------:R-:W-:Y:S02]  /*2420*/  MOV R9, R10.reuse ;  /* 0x0000000a00097202 */ /* 0x080fe40000000f00 */
[-C--:B------:R-:W-:Y:S02]  /*2430*/  MOV R11, R10.reuse ;  /* 0x0000000a000b7202 */ /* 0x080fe40000000f00 */
[----:B------:R-:W-:-:S07]  /*2440*/  MOV R20, R10 ;  /* 0x0000000a00147202 */ /* 0x000fce0000000f00 */
.L_x_2343:
[----:B------:R-:W-:Y:S02]  /*2450*/  IMAD.IADD R15, R0, 0x1, R22 ;  /* 0x00000001000f7824 */ /* 0x000fe400078e0216 */
[C---:B------:R-:W-:Y:S02]  /*2460*/  IMAD R13, R2.reuse, R0, RZ ;  /* 0x00000000020d7224 */ /* 0x040fe400078e02ff */
[----:B------:R-:W-:Y:S01]  /*2470*/  IMAD R19, R2, R15, RZ ;  /* 0x0000000f02137224 */ /* 0x000fe200078e02ff */
[----:B------:R-:W-:Y:S01]  /*2480*/  IADD3 R17, PT, PT, R15, R22, RZ ;  /* 0x000000160f117210 */ /* 0x000fe20007ffe0ff */
[----:B------:R-:W-:-:S03]  /*2490*/  IMAD.WIDE.U32 R12, R13, 0x8, R4 ;  /* 0x000000080d0c7825 */ /* 0x000fc600078e0004 */
[----:B------:R-:W-:Y:S01]  /*24a0*/  IADD3 R0, PT, PT, R17, R22, RZ ;  /* 0x0000001611007210 */ /* 0x000fe20007ffe0ff */
[--C-:B------:R-:W-:Y:S02]  /*24b0*/  IMAD.WIDE.U32 R18, R19, 0x8, R4.reuse ;  /* 0x0000000813127825 */ /* 0x100fe400078e0004 */
[----:B------:R-:W2:Y:S02]  /*24c0*/  LDG.E.64 R12, desc[UR36][R12.64] ;  /* 0x000000240c0c7981 */ /* 0x000ea4000c1e1b00 */
[C---:B------:R-:W-:Y:S02]  /*24d0*/  IMAD R15, R2.reuse, R17, RZ ;  /* 0x00000011020f7224 */ /* 0x040fe400078e02ff */
[----:B------:R-:W-:Y:S01]  /*24e0*/  IMAD R17, R2, R0, RZ ;  /* 0x0000000002117224 */ /* 0x000fe200078e02ff */
[----:B------:R-:W3:Y:S01]  /*24f0*/  LDG.E.64 R18, desc[UR36][R18.64] ;  /* 0x0000002412127981 */ /* 0x000ee2000c1e1b00 */
[----:B------:R-:W-:-:S04]  /*2500*/  IMAD.WIDE.U32 R14, R15, 0x8, R4 ;  /* 0x000000080f0e7825 */ /* 0x000fc800078e0004 */
[----:B------:R-:W-:Y:S02]  /*2510*/  IMAD.WIDE.U32 R16, R17, 0x8, R4 ;  /* 0x0000000811107825 */ /* 0x000fe400078e0004 */
[----:B------:R-:W4:Y:S04]  /*2520*/  LDG.E.64 R14, desc[UR36][R14.64] ;  /* 0x000000240e0e7981 */ /* 0x000f28000c1e1b00 */
[----:B------:R-:W5:Y:S01]  /*2530*/  LDG.E.64 R16, desc[UR36][R16.64] ;  /* 0x0000002410107981 */ /* 0x000f62000c1e1b00 */
[----:B------:R-:W-:-:S05]  /*2540*/  IADD3 R0, PT, PT, R0, R22, RZ ;  /* 0x0000001600007210 */ /* 0x000fca0007ffe0ff */
[----:B------:R-:W-:-:S05]  /*2550*/  IMAD R24, R22, 0x3, R0 ;  /* 0x0000000316187824 */ /* 0x000fca00078e0200 */
[----:B------:R-:W-:Y:S01]  /*2560*/  ISETP.GE.U32.AND P0, PT, R24, R21, PT ;  /* 0x000000151800720c */ /* 0x000fe20003f06070 */
[C---:B--2---:R-:W-:Y:S01]  /*2570*/  FMUL.FTZ R23, R13.reuse, R8 ;  /* 0x000000080d177220 */ /* 0x044fe20000410000 */
[-C--:B------:R-:W-:Y:S01]  /*2580*/  FMUL.FTZ R25, R13, R20.reuse ;  /* 0x000000140d197220 */ /* 0x080fe20000410000 */
[C---:B---3--:R-:W-:Y:S01]  /*2590*/  FMUL.FTZ R27, R19.reuse, R7 ;  /* 0x00000007131b7220 */ /* 0x048fe20000410000 */
[-C--:B------:R-:W-:Y:S01]  /*25a0*/  FMUL.FTZ R24, R19, R11.reuse ;  /* 0x0000000b13187220 */ /* 0x080fe20000410000 */
[C---:B------:R-:W-:Y:S01]  /*25b0*/  FFMA.FTZ R20, R12.reuse, R20, -R23 ;  /* 0x000000140c147223 */ /* 0x040fe20000010817 */
[----:B------:R-:W-:Y:S01]  /*25c0*/  FFMA.FTZ R8, R12, R8, R25 ;  /* 0x000000080c087223 */ /* 0x000fe20000010019 */
[C---:B------:R-:W-:Y:S01]  /*25d0*/  FFMA.FTZ R11, R18.reuse, R11, -R27 ;  /* 0x0000000b120b7223 */ /* 0x040fe2000001081b */
[----:B------:R-:W-:Y:S01]  /*25e0*/  FFMA.FTZ R7, R18, R7, R24 ;  /* 0x0000000712077223 */ /* 0x000fe20000010018 */
[C---:B----4-:R-:W-:Y:S01]  /*25f0*/  FMUL.FTZ R23, R15.reuse, R6 ;  /* 0x000000060f177220 */ /* 0x050fe20000410000 */
[----:B------:R-:W-:Y:S01]  /*2600*/  FMUL.FTZ R25, R15, R9 ;  /* 0x000000090f197220 */ /* 0x000fe20000410000 */
[C---:B-----5:R-:W-:Y:S01]  /*2610*/  FMUL.FTZ R27, R17.reuse, R3 ;  /* 0x00000003111b7220 */ /* 0x060fe20000410000 */
[----:B------:R-:W-:Y:S01]  /*2620*/  FMUL.FTZ R24, R17, R10 ;  /* 0x0000000a11187220 */ /* 0x000fe20000410000 */
[C---:B------:R-:W-:Y:S01]  /*2630*/  FFMA.FTZ R9, R14.reuse, R9, -R23 ;  /* 0x000000090e097223 */ /* 0x040fe20000010817 */
[----:B------:R-:W-:Y:S01]  /*2640*/  FFMA.FTZ R6, R14, R6, R25 ;  /* 0x000000060e067223 */ /* 0x000fe20000010019 */
[C---:B------:R-:W-:Y:S01]  /*2650*/  FFMA.FTZ R10, R16.reuse, R10, -R27 ;  /* 0x0000000a100a7223 */ /* 0x040fe2000001081b */
[----:B------:R-:W-:Y:S01]  /*2660*/  FFMA.FTZ R3, R16, R3, R24 ;  /* 0x0000000310037223 */ /* 0x000fe20000010018 */
[----:B------:R-:W-:Y:S06]  /*2670*/  @!P0 BRA `(.L_x_2343) ;  /* 0xfffffffc00748947 */ /* 0x000fec000383ffff */
[----:B------:R-:W-:Y:S05]  /*2680*/  BSYNC.RECONVERGENT B2 ;  /* 0x0000000000027941 */ /* 0x000fea0003800200 */
.L_x_2342:
[----:B------:R-:W-:Y:S05]  /*2690*/  BSYNC.RECONVERGENT B1 ;  /* 0x0000000000017941 */ /* 0x000fea0003800200 */
.L_x_2341:
[----:B------:R-:W-:Y:S01]  /*26a0*/  ISETP.GE.U32.AND P0, PT, R0, R21, PT ;  /* 0x000000150000720c */ /* 0x000fe20003f06070 */
[----:B------:R-:W-:-:S12]  /*26b0*/  BSSY.RECONVERGENT B1, `(.L_x_2344) ;  /* 0x0000016000017945 */ /* 0x000fd80003800200 */
[----:B------:R-:W-:Y:S05]  /*26c0*/  @P0 BRA `(.L_x_2345) ;  /* 0x0000000000500947 */ /* 0x000fea0003800000 */
[----:B------:R-:W-:-:S04]  /*26d0*/  IMAD R13, R2, R0, RZ ;  /* 0x00000000020d7224 */ /* 0x000fc800078e02ff */
[----:B------:R-:W-:-:S06]  /*26e0*/  IMAD.WIDE.U32 R12, R13, 0x8, R4 ;  /* 0x000000080d0c7825 */ /* 0x000fcc00078e0004 */
[----:B------:R-:W5:Y:S01]  /*26f0*/  LDG.E.64 R12, desc[UR36][R12.64] ;  /* 0x000000240c0c7981 */ /* 0x000f62000c1e1b00 */
[----:B------:R-:W-:-:S05]  /*2700*/  IMAD.IADD R23, R0, 0x1, R22 ;  /* 0x0000000100177824 */ /* 0x000fca00078e0216 */
[----:B------:R-:W-:-:S13]  /*2710*/  ISETP.GE.U32.AND P1, PT, R23, R21, PT ;  /* 0x000000151700720c */ /* 0x000fda0003f26070 */
[----:B------:R-:W-:Y:S05]  /*2720*/  @P1 BRA `(.L_x_2345) ;  /* 0x0000000000381947 */ /* 0x000fea0003800000 */
[----:B------:R-:W-:-:S04]  /*2730*/  IMAD R19, R2, R23, RZ ;  /* 0x0000001702137224 */ /* 0x000fc800078e02ff */
[----:B------:R-:W-:-:S06]  /*2740*/  IMAD.WIDE.U32 R18, R19, 0x8, R4 ;  /* 0x0000000813127825 */ /* 0x000fcc00078e0004 */
[----:B------:R-:W5:Y:S01]  /*2750*/  LDG.E.64 R18, desc[UR36][R18.64] ;  /* 0x0000002412127981 */ /* 0x000f62000c1e1b00 */
[----:B------:R-:W-:-:S04]  /*2760*/  IADD3 R23, PT, PT, R23, R22, RZ ;  /* 0x0000001617177210 */ /* 0x000fc80007ffe0ff */
[----:B------:R-:W-:-:S13]  /*2770*/  ISETP.GE.U32.AND P1, PT, R23, R21, PT ;  /* 0x000000151700720c */ /* 0x000fda0003f26070 */
[----:B------:R-:W-:Y:S05]  /*2780*/  @P1 BRA `(.L_x_2345) ;  /* 0x0000000000201947 */ /* 0x000fea0003800000 */
[----:B------:R-:W-:Y:S01]  /*2790*/  IADD3 R14, PT, PT, R23, R22, RZ ;  /* 0x00000016170e7210 */ /* 0x000fe20007ffe0ff */
[----:B------:R-:W-:-:S03]  /*27a0*/  IMAD R15, R2, R23, RZ ;  /* 0x00000017020f7224 */ /* 0x000fc600078e02ff */
[----:B------:R-:W-:-:S13]  /*27b0*/  ISETP.GE.U32.AND P1, PT, R14, R21, PT ;  /* 0x000000150e00720c */ /* 0x000fda0003f26070 */
[----:B------:R-:W-:Y:S02]  /*27c0*/  @!P1 IMAD R23, R2, R14, RZ ;  /* 0x0000000e02179224 */ /* 0x000fe400078e02ff */
[----:B------:R-:W-:-:S04]  /*27d0*/  IMAD.WIDE.U32 R14, R15, 0x8, R4 ;  /* 0x000000080f0e7825 */ /* 0x000fc800078e0004 */
[----:B------:R-:W-:Y:S02]  /*27e0*/  @!P1 IMAD.WIDE.U32 R4, R23, 0x8, R4 ;  /* 0x0000000817049825 */ /* 0x000fe400078e0004 */
[----:B------:R-:W5:Y:S04]  /*27f0*/  LDG.E.64 R14, desc[UR36][R14.64] ;  /* 0x000000240e0e7981 */ /* 0x000f68000c1e1b00 */
[----:B------:R0:W5:Y:S02]  /*2800*/  @!P1 LDG.E.64 R16, desc[UR36][R4.64] ;  /* 0x0000002404109981 */ /* 0x000164000c1e1b00 */
.L_x_2345:
[----:B------:R-:W-:Y:S05]  /*2810*/  BSYNC.RECONVERGENT B1 ;  /* 0x0000000000017941 */ /* 0x000fea0003800200 */
.L_x_2344:
[----:B------:R-:W-:Y:S04]  /*2820*/  BSSY.RECONVERGENT B1, `(.L_x_2346) ;  /* 0x000001b000017945 */ /* 0x000fe80003800200 */
[----:B------:R-:W-:Y:S05]  /*2830*/  @P0 BRA `(.L_x_2347) ;  /* 0x0000000000640947 */ /* 0x000fea0003800000 */
[----:B------:R-:W-:Y:S01]  /*2840*/  IADD3 R0, PT, PT, R0, R22, RZ ;  /* 0x0000001600007210 */ /* 0x000fe20007ffe0ff */
[-C--:B0----5:R-:W-:Y:S01]  /*2850*/  FMUL.FTZ R5, R8, R13.reuse ;  /* 0x0000000d08057220 */ /* 0x0a1fe20000410000 */
[----:B------:R-:W-:Y:S02]  /*2860*/  FMUL.FTZ R13, R20, R13 ;  /* 0x0000000d140d7220 */ /* 0x000fe40000410000 */
[----:B------:R-:W-:Y:S01]  /*2870*/  ISETP.GE.U32.AND P0, PT, R0, R21, PT ;  /* 0x000000150000720c */ /* 0x000fe20003f06070 */
[-C--:B------:R-:W-:Y:S01]  /*2880*/  FFMA.FTZ R20, R20, R12.reuse, -R5 ;  /* 0x0000000c14147223 */ /* 0x080fe20000010805 */
[----:B------:R-:W-:-:S11]  /*2890*/  FFMA.FTZ R8, R8, R12, R13 ;  /* 0x0000000c08087223 */ /* 0x000fd6000001000d */
[----:B------:R-:W-:Y:S05]  /*28a0*/  @P0 BRA `(.L_x_2347) ;  /* 0x0000000000480947 */ /* 0x000fea0003800000 */
[----:B------:R-:W-:Y:S02]  /*28b0*/  IMAD.IADD R4, R0, 0x1, R22 ;  /* 0x0000000100047824 */ /* 0x000fe400078e0216 */
[-C--:B------:R-:W-:Y:S01]  /*28c0*/  FMUL.FTZ R0, R7, R19.reuse ;  /* 0x0000001307007220 */ /* 0x080fe20000410000 */
[C---:B------:R-:W-:Y:S02]  /*28d0*/  FMUL.FTZ R2, R11.reuse, R19 ;  /* 0x000000130b027220 */ /* 0x040fe40000410000 */
        /* <DEDUP_REMOVED lines=10> */
[-C--:B------:R-:W-:Y:S01]  /*2980*/  @!P0 FMUL.FTZ R5, R3, R17.reuse ;  /* 0x0000001103058220 */ /* 0x080fe20000410000 */
[----:B------:R-:W-:-:S03]  /*2990*/  @!P0 FMUL.FTZ R0, R10, R17 ;  /* 0x000000110a008220 */ /* 0x000fc60000410000 */
[-C--:B------:R-:W-:Y:S01]  /*29a0*/  @!P0 FFMA.FTZ R5, R10, R16.reuse, -R5 ;  /* 0x000000100a058223 */ /* 0x080fe20000010805 */
[----:B------:R-:W-:-:S04]  /*29b0*/  @!P0 FFMA.FTZ R3, R3, R16, R0 ;  /* 0x0000001003038223 */ /* 0x000fc80000010000 */
[----:B------:R-:W-:-:S07]  /*29c0*/  @!P0 MOV R10, R5 ;  /* 0x00000005000a8202 */ /* 0x000fce0000000f00 */
.L_x_2347:
[----:B------:R-:W-:Y:S05]  /*29d0*/  BSYNC.RECONVERGENT B1 ;  /* 0x0000000000017941 */ /* 0x000fea0003800200 */
.L_x_2346:
        /* <DEDUP_REMOVED lines=13> */
.L_x_2340:
[----:B------:R-:W1:Y:S01]  /*2ab0*/  LDCU UR4, c[0x0][0x39c] ;  /* 0x00007380ff0477ac */ /* 0x000e620008000800 */
[----:B------:R-:W2:Y:S01]  /*2ac0*/  LDC R23, c[0x0][0x388] ;  /* 0x0000e200ff177b82 */ /* 0x000ea20000000800 */
[----:B------:R-:W-:Y:S01]  /*2ad0*/  BSSY.RECONVERGENT B1, `(.L_x_2348) ;  /* 0x000042a000017945 */ /* 0x000fe20003800200 */
[----:B------:R-:W-:Y:S02]  /*2ae0*/  CS2R R18, SRZ ;  /* 0x0000000000127805 */ /* 0x000fe4000001ff00 */
[----:B------:R-:W-:Y:S02]  /*2af0*/  CS2R R14, SRZ ;  /* 0x00000000000e7805 */ /* 0x000fe4000001ff00 */
[----:B------:R-:W-:Y:S02]  /*2b00*/  CS2R R12, SRZ ;  /* 0x00000000000c7805 */ /* 0x000fe4000001ff00 */
[----:B0-----:R-:W-:Y:S01]  /*2b10*/  CS2R R10, SRZ ;  /* 0x00000000000a7805 */ /* 0x001fe2000001ff00 */
[----:B------:R-:W0:Y:S01]  /*2b20*/  LDC R3, c[0x0][0x38c] ;  /* 0x0000e300ff037b82 */ /* 0x000e220000000800 */
[----:B-1----:R-:W-:-:S05]  /*2b30*/  MOV R20, UR4 ;  /* 0x0000000400147c02 */ /* 0x002fca0008000f00 */
[--C-:B------:R-:W-:Y:S01]  /*2b40*/  IMAD R2, R20, 0x3, R9.reuse ;  /* 0x0000000314027824 */ /* 0x100fe200078e0209 */
[-C--:B--2---:R-:W-:Y:S02]  /*2b50*/  MOV R24, R23.reuse ;  /* 0x0000001700187202 */ /* 0x084fe40000000f00 */
[----:B------:R-:W-:Y:S02]  /*2b60*/  MOV R22, R23 ;  /* 0x0000001700167202 */ /* 0x000fe40000000f00 */
[----:B------:R-:W-:Y:S01]  /*2b70*/  ISETP.GE.U32.AND P0, PT, R2, R21, PT ;  /* 0x000000150200720c */ /* 0x000fe20003f06070 */
[----:B------:R-:W-:Y:S01]  /*2b80*/  IMAD.MOV.U32 R2, RZ, RZ, R9 ;  /* 0x000000ffff027224 */ /* 0x000fe200078e0009 */
[----:B------:R-:W-:Y:S01]  /*2b90*/  MOV R28, R23 ;  /* 0x00000017001c7202 */ /* 0x000fe20000000f00 */
[----:B0-----:R-:W-:Y:S01]  /*2ba0*/  IMAD.MOV.U32 R4, RZ, RZ, R3 ;  /* 0x000000ffff047224 */ /* 0x001fe200078e0003 */
[-C--:B------:R-:W-:Y:S02]  /*2bb0*/  MOV R5, R3.reuse ;  /* 0x0000000300057202 */ /* 0x080fe40000000f00 */
[----:B------:R-:W-:-:S07]  /*2bc0*/  MOV R6, R3 ;  /* 0x0000000300067202 */ /* 0x000fce0000000f00 */
[----:B------:R-:W-:Y:S05]  /*2bd0*/  @P0 BRA `(.L_x_2349) ;  /* 0x0000004000640947 */ /* 0x000fea0003800000 */
[----:B------:R-:W-:-:S13]  /*2be0*/  ISETP.NE.AND P0, PT, R7, RZ, PT ;  /* 0x000000ff0700720c */ /* 0x000fda0003f05270 */
[----:B------:R0:W5:Y:S01]  /*2bf0*/  @!P0 LDG.E.64 R8, desc[UR36][R16.64] ;  /* 0x0000002410088981 */ /* 0x000162000c1e1b00 */
[----:B------:R-:W-:Y:S01]  /*2c00*/  IADD3 R7, PT, PT, R7, -0x1, RZ ;  /* 0xffffffff07077810 */ /* 0x000fe20007ffe0ff */
[----:B------:R-:W-:Y:S01]  /*2c10*/  BSSY.RECONVERGENT B2, `(.L_x_2350) ;  /* 0x0000413000027945 */ /* 0x000fe20003800200 */
[----:B------:R-:W-:Y:S01]  /*2c20*/  IMAD.MOV.U32 R4, RZ, RZ, R3 ;  /* 0x000000ffff047224 */ /* 0x000fe200078e0003 */
[-C--:B------:R-:W-:Y:S01]  /*2c30*/  MOV R5, R3.reuse ;  /* 0x0000000300057202 */ /* 0x080fe20000000f00 */
[----:B------:R-:W-:Y:S01]  /*2c40*/  IMAD.MOV.U32 R25, RZ, RZ, R23 ;  /* 0x000000ffff197224 */ /* 0x000fe200078e0017 */
[----:B------:R-:W-:Y:S02]  /*2c50*/  VIMNMX.U32 R7, PT, PT, R7, 0x18, PT ;  /* 0x0000001807077848 */ /* 0x000fe40003fe0000 */
[----:B------:R-:W-:Y:S02]  /*2c60*/  MOV R6, R3 ;  /* 0x0000000300067202 */ /* 0x000fe40000000f00 */
[----:B------:R-:W-:-:S02]  /*2c70*/  MOV R26, R23 ;  /* 0x00000017001a7202 */ /* 0x000fc40000000f00 */
[----:B------:R-:W-:Y:S02]  /*2c80*/  MOV R24, R23 ;  /* 0x0000001700187202 */ /* 0x000fe40000000f00 */
[----:B0-----:R-:W-:-:S07]  /*2c90*/  IADD3 R7, PT, PT, R7, 0x1, RZ ;  /* 0x0000000107077810 */ /* 0x001fce0007ffe0ff */
.L_x_2356:
[----:B------:R-:W0:Y:S01]  /*2ca0*/  LDCU UR4, c[0x0][0x39c] ;  /* 0x00007380ff0477ac */ /* 0x000e220008000800 */
[-C--:B-----5:R-:W-:Y:S01]  /*2cb0*/  @!P0 MOV R18, R8.reuse ;  /* 0x0000000800128202 */ /* 0x0a0fe20000000f00 */
[----:B------:R-:W-:Y:S01]  /*2cc0*/  @!P0 IMAD.MOV.U32 R19, RZ, RZ, R9 ;  /* 0x000000ffff138224 */ /* 0x000fe200078e0009 */
[-C--:B------:R-:W-:Y:S01]  /*2cd0*/  @!P0 MOV R15, R9.reuse ;  /* 0x00000009000f8202 */ /* 0x080fe20000000f00 */
[----:B------:R-:W-:Y:S01]  /*2ce0*/  @!P0 IMAD.MOV.U32 R12, RZ, RZ, R8 ;  /* 0x000000ffff0c8224 */ /* 0x000fe200078e0008 */
[-C--:B------:R-:W-:Y:S02]  /*2cf0*/  @!P0 MOV R14, R8.reuse ;  /* 0x00000008000e8202 */ /* 0x080fe40000000f00 */
[-C--:B------:R-:W-:Y:S02]  /*2d00*/  @!P0 MOV R13, R9.reuse ;  /* 0x00000009000d8202 */ /* 0x080fe40000000f00 */
[----:B------:R-:W-:Y:S02]  /*2d10*/  @!P0 MOV R11, R9 ;  /* 0x00000009000b8202 */ /* 0x000fe40000000f00 */
[----:B------:R-:W-:Y:S01]  /*2d20*/  @!P0 MOV R10, R8 ;  /* 0x00000008000a8202 */ /* 0x000fe20000000f00 */
[----:B------:R-:W-:Y:S06]  /*2d30*/  @!P0 BRA `(.L_x_2351) ;  /* 0x0000003c00948947 */ /* 0x000fec0003800000 */
[----:B------:R-:W1:Y:S01]  /*2d40*/  LDCU.128 UR20, c[0x0][0x3d0] ;  /* 0x00007a00ff1477ac */ /* 0x000e620008000c00 */
[----:B------:R-:W-:Y:S02]  /*2d50*/  HFMA2 R10, -RZ, RZ, 0, 0 ;  /* 0x00000000ff0a7431 */ /* 0x000fe400000001ff */
[----:B------:R-:W-:Y:S01]  /*2d60*/  IMAD.MOV.U32 R11, RZ, RZ, R2 ;  /* 0x000000ffff0b7224 */ /* 0x000fe200078e0002 */
[----:B------:R-:W2:Y:S01]  /*2d70*/  LDCU UR5, c[0x0][0x500] ;  /* 0x0000a000ff0577ac */ /* 0x000ea20008000800 */
[----:B------:R-:W3:Y:S01]  /*2d80*/  LDCU UR77, c[0x0][0x3ec] ;  /* 0x00007d80ff4d77ac */ /* 0x000ee20008000800 */
[----:B------:R-:W4:Y:S01]  /*2d90*/  LDCU UR76, c[0x0][0x508] ;  /* 0x0000a100ff4c77ac */ /* 0x000f220008000800 */
[----:B------:R-:W0:Y:S01]  /*2da0*/  LDCU UR75, c[0x0][0x400] ;  /* 0x00008000ff4b77ac */ /* 0x000e220008000800 */
[----:B-1----:R-:W-:Y:S01]  /*2db0*/  IMAD.HI.U32 R10, R2, UR22, R10 ;  /* 0x00000016020a7c27 */ /* 0x002fe2000f8e000a */
[----:B------:R-:W-:Y:S01]  /*2dc0*/  UISETP.NE.AND UP0, UPT, UR20, 0x1, UPT ;  /* 0x000000011400788c */ /* 0x000fe2000bf05270 */
[----:B------:R-:W1:Y:S03]  /*2dd0*/  LDCU UR74, c[0x0][0x50c] ;  /* 0x0000a180ff4a77ac */ /* 0x000e660008000800 */
[----:B------:R-:W-:Y:S01]  /*2de0*/  SHF.R.U32.HI R12, RZ, UR23, R10 ;  /* 0x00000017ff0c7c19 */ /* 0x000fe2000801160a */
[----:B------:R-:W0:Y:S03]  /*2df0*/  LDCU UR73, c[0x0][0x404] ;  /* 0x00008080ff4977ac */ /* 0x000e260008000800 */
[----:B------:R-:W-:Y:S01]  /*2e00*/  IADD3 R11, PT, PT, -R12, RZ, RZ ;  /* 0x000000ff0c0b7210 */ /* 0x000fe20007ffe1ff */
[----:B------:R-:W0:Y:S04]  /*2e10*/  LDCU UR72, c[0x0][0x510] ;  /* 0x0000a200ff4877ac */ /* 0x000e280008000800 */
[----:B------:R-:W-:Y:S01]  /*2e20*/  IMAD R14, R11, UR21, R2 ;  /* 0x000000150b0e7c24 */ /* 0x000fe2000f8e0202 */
[----:B------:R-:W0:Y:S03]  /*2e30*/  LDCU UR71, c[0x0][0x418] ;  /* 0x00008300ff4777ac */ /* 0x000e260008000800 */
[----:B--2---:R-:W-:Y:S01]  /*2e40*/  IMAD R14, R14, UR5, RZ ;  /* 0x000000050e0e7c24 */ /* 0x004fe2000f8e02ff */
[----:B------:R-:W2:Y:S01]  /*2e50*/  LDCU UR70, c[0x0][0x514] ;  /* 0x0000a280ff4677ac */ /* 0x000ea20008000800 */
        /* <DEDUP_REMOVED lines=46> */
[----:B------:R-:W1:Y:S01]  /*3140*/  LDCU UR20, c[0x0][0x3e8] ;  /* 0x00007d00ff1477ac */ /* 0x000e620008000800 */
[----:B------:R-:W-:Y:S02]  /*3150*/  MOV R10, RZ ;  /* 0x000000ff000a7202 */ /* 0x000fe40000000f00 */
[----:B------:R-:W-:Y:S02]  /*3160*/  MOV R11, R12 ;  /* 0x0000000c000b7202 */ /* 0x000fe40000000f00 */
[----:B------:R-:W-:Y:S01]  /*3170*/  ISETP.NE.AND P1, PT, R7, 0x2, PT ;  /* 0x000000020700780c */ /* 0x000fe20003f25270 */
[----:B0-----:R-:W-:-:S05]  /*3180*/  IMAD.HI.U32 R10, R12, UR35, R10 ;  /* 0x000000230c0a7c27 */ /* 0x001fca000f8e000a */
[----:B-1----:R-:W-:Y:S01]  /*3190*/  SHF.R.U32.HI R13, RZ, UR20, R10 ;  /* 0x00000014ff0d7c19 */ /* 0x002fe2000801160a */
[----:B------:R-:W0:Y:S04]  /*31a0*/  LDCU UR20, c[0x0][0x504] ;  /* 0x0000a080ff1477ac */ /* 0x000e280008000800 */
[----:B------:R-:W-:-:S04]  /*31b0*/  IMAD.MOV R11, RZ, RZ, -R13 ;  /* 0x000000ffff0b7224 */ /* 0x000fc800078e0a0d */
[----:B------:R-:W-:-:S04]  /*31c0*/  IMAD R11, R11, UR34, R12 ;  /* 0x000000220b0b7c24 */ /* 0x000fc8000f8e020c */
[----:B0-----:R-:W-:Y:S01]  /*31d0*/  IMAD R14, R11, UR20, R14 ;  /* 0x000000140b0e7c24 */ /* 0x001fe2000f8e020e */
        /* <DEDUP_REMOVED lines=206> */
[----:B------:R-:W-:-:S13]  /*3ec0*/  ISETP.NE.AND P1, PT, R7, 0x18, PT ;  /* 0x000000180700780c */ /* 0x000fda0003f25270 */
[----:B------:R-:W1:Y:S01]  /*3ed0*/  @P1 LDC R19, c[0x0][0x4f4] ;  /* 0x00013d00ff131b82 */ /* 0x000e620000000800 */
[----:B0-----:R-:W-:-:S05]  /*3ee0*/  IMAD.HI.U32 R10, R12, UR55, R10 ;  /* 0x000000370c0a7c27 */ /* 0x001fca000f8e000a */
[----:B------:R-:W-:Y:S02]  /*3ef0*/  SHF.R.U32.HI R11, RZ, UR28, R10 ;  /* 0x0000001cff0b7c19 */ /* 0x000fe4000801160a */
[----:B------:R-:W0:Y:S01]  /*3f00*/  @P1 LDC R18, c[0x0][0x560] ;  /* 0x00015800ff121b82 */ /* 0x000e220000000800 */
[----:B------:R-:W-:Y:S02]  /*3f10*/  @P1 MOV R10, RZ ;  /* 0x000000ff000a1202 */ /* 0x000fe40000000f00 */
[----:B------:R-:W-:-:S05]  /*3f20*/  IADD3 R15, PT, PT, -R11, RZ, RZ ;  /* 0x000000ff0b0f7210 */ /* 0x000fca0007ffe1ff */
[----:B------:R-:W-:Y:S02]  /*3f30*/  IMAD R15, R15, UR54, R12 ;  /* 0x000000360f0f7c24 */ /* 0x000fe4000f8e020c */
[----:B------:R-:W2:Y:S02]  /*3f40*/  @P1 LDC.64 R12, c[0x0][0x4f8] ;  /* 0x00013e00ff0c1b82 */ /* 0x000ea40000000a00 */
[----:B------:R-:W-:Y:S02]  /*3f50*/  IMAD R14, R15, UR29, R14 ;  /* 0x0000001d0f0e7c24 */ /* 0x000fe4000f8e020e */
[----:B--2---:R-:W-:-:S05]  /*3f60*/  @P1 IMAD.HI.U32 R12, R11, R12, R10 ;  /* 0x0000000c0b0c1227 */ /* 0x004fca00078e000a */
[----:B------:R-:W-:-:S05]  /*3f70*/  @P1 SHF.R.U32.HI R12, RZ, R13, R12 ;  /* 0x0000000dff0c1219 */ /* 0x000fca000001160c */
[----:B------:R-:W-:-:S04]  /*3f80*/  @P1 IMAD.MOV R10, RZ, RZ, -R12 ;  /* 0x000000ffff0a1224 */ /* 0x000fc800078e0a0c */
[----:B-1----:R-:W-:-:S04]  /*3f90*/  @P1 IMAD R11, R10, R19, R11 ;  /* 0x000000130a0b1224 */ /* 0x002fc800078e020b */
[----:B0-----:R-:W-:-:S07]  /*3fa0*/  @P1 IMAD R14, R11, R18, R14 ;  /* 0x000000120b0e1224 */ /* 0x001fce00078e020e */
.L_x_2352:
[----:B------:R-:W-:-:S04]  /*3fb0*/  LOP3.LUT R11, R14, 0xfffffff8, RZ, 0xc0, !PT ;  /* 0xfffffff80e0b7812 */ /* 0x000fc800078ec0ff */
[----:B------:R-:W-:-:S04]  /*3fc0*/  IADD3 R10, P1, PT, R11, R16, RZ ;  /* 0x000000100b0a7210 */ /* 0x000fc80007f3e0ff */
[----:B------:R-:W-:-:S06]  /*3fd0*/  IADD3.X R11, PT, PT, RZ, R17, RZ, P1, !PT ;  /* 0x00000011ff0b7210 */ /* 0x000fcc0000ffe4ff */
[----:B------:R-:W5:Y:S01]  /*3fe0*/  LDG.E.64 R10, desc[UR36][R10.64] ;  /* 0x000000240a0a7981 */ /* 0x000f62000c1e1b00 */
[----:B0-----:R-:W-:Y:S02]  /*3ff0*/  IADD3 R15, PT, PT, R2, UR4, RZ ;  /* 0x00000004020f7c10 */ /* 0x001fe4000fffe0ff */
[----:B------:R-:W-:-:S05]  /*4000*/  MOV R14, RZ ;  /* 0x000000ff000e7202 */ /* 0x000fca0000000f00 */
[----:B------:R-:W-:-:S05]  /*4010*/  IMAD.HI.U32 R19, R15, UR22, R14 ;  /* 0x000000160f137c27 */ /* 0x000fca000f8e000e */
[----:B------:R-:W-:-:S05]  /*4020*/  SHF.R.U32.HI R19, RZ, UR23, R19 ;  /* 0x00000017ff137c19 */ /* 0x000fca0008011613 */
[----:B------:R-:W-:-:S04]  /*4030*/  IMAD.MOV R13, RZ, RZ, -R19 ;  /* 0x000000ffff0d7224 */ /* 0x000fc800078e0a13 */
[----:B------:R-:W-:-:S04]  /*4040*/  IMAD R20, R13, UR21, R15 ;  /* 0x000000150d147c24 */ /* 0x000fc8000f8e020f */
[----:B------:R-:W-:Y:S01]  /*4050*/  IMAD R20, R20, UR5, RZ ;  /* 0x0000000514147c24 */ /* 0x000fe2000f8e02ff */
[----:B------:R-:W-:Y:S06]  /*4060*/  BRA.U !UP0, `(.L_x_2353) ;  /* 0x0000000d08707547 */ /* 0x000fec000b800000 */
[----:B------:R-:W0:Y:S01]  /*4070*/  LDCU UR20, c[0x0][0x3e8] ;  /* 0x00007d00ff1477ac */ /* 0x000e220008000800 */
[----:B------:R-:W-:Y:S01]  /*4080*/  HFMA2 R12, -RZ, RZ, 0, 0 ;  /* 0x00000000ff0c7431 */ /* 0x000fe200000001ff */
[----:B------:R-:W-:Y:S02]  /*4090*/  MOV R13, R19 ;  /* 0x00000013000d7202 */ /* 0x000fe40000000f00 */
[----:B------:R-:W-:Y:S02]  /*40a0*/  ISETP.NE.AND P1, PT, R7, 0x2, PT ;  /* 0x000000020700780c */ /* 0x000fe40003f25270 */
[----:B------:R-:W-:-:S05]  /*40b0*/  IMAD.HI.U32 R13, R19, UR35, R12 ;  /* 0x00000023130d7c27 */ /* 0x000fca000f8e000c */
[----:B0-----:R-:W-:Y:S01]  /*40c0*/  SHF.R.U32.HI R13, RZ, UR20, R13 ;  /* 0x00000014ff0d7c19 */ /* 0x001fe2000801160d */
[----:B------:R-:W0:Y:S03]  /*40d0*/  LDCU UR20, c[0x0][0x504] ;  /* 0x0000a080ff1477ac */ /* 0x000e260008000800 */
[----:B------:R-:W-:-:S05]  /*40e0*/  IADD3 R12, PT, PT, -R13, RZ, RZ ;  /* 0x000000ff0d0c7210 */ /* 0x000fca0007ffe1ff */
[----:B------:R-:W-:-:S04]  /*40f0*/  IMAD R19, R12, UR34, R19 ;  /* 0x000000220c137c24 */ /* 0x000fc8000f8e0213 */
[----:B0-----:R-:W-:Y:S01]  /*4100*/  IMAD R20, R19, UR20, R20 ;  /* 0x0000001413147c24 */ /* 0x001fe2000f8e0214 */
        /* <DEDUP_REMOVED lines=198> */
[----:B------:R-:W-:-:S04]  /*4d70*/  SHF.R.U32.HI R13, RZ, UR28, R12 ;  /* 0x0000001cff0d7c19 */ /* 0x000fc8000801160c */
[----:B------:R-:W-:-:S05]  /*4d80*/  IADD3 R12, PT, PT, -R13, RZ, RZ ;  /* 0x000000ff0d0c7210 */ /* 0x000fca0007ffe1ff */
[----:B------:R-:W-:Y:S01]  /*4d90*/  IMAD R21, R12, UR54, R19 ;  /* 0x000000360c157c24 */ /* 0x000fe2000f8e0213 */
[----:B------:R-:W-:Y:S01]  /*4da0*/  @P1 MOV R12, RZ ;  /* 0x000000ff000c1202 */ /* 0x000fe20000000f00 */
[----:B------:R-:W0:Y:S02]  /*4db0*/  @P1 LDC.64 R18, c[0x0][0x4f8] ;  /* 0x00013e00ff121b82 */ /* 0x000e240000000a00 */
[----:B------:R-:W-:Y:S02]  /*4dc0*/  IMAD R20, R21, UR29, R20 ;  /* 0x0000001d15147c24 */ /* 0x000fe4000f8e0214 */
[----:B0-----:R-:W-:-:S04]  /*4dd0*/  @P1 IMAD.HI.U32 R18, R13, R18, R12 ;  /* 0x000000120d121227 */ /* 0x001fc800078e000c */
[----:B------:R-:W0:Y:S01]  /*4de0*/  @P1 LDC R12, c[0x0][0x4f4] ;  /* 0x00013d00ff0c1b82 */ /* 0x000e220000000800 */
[----:B------:R-:W-:-:S04]  /*4df0*/  @P1 SHF.R.U32.HI R18, RZ, R19, R18 ;  /* 0x00000013ff121219 */ /* 0x000fc80000011612 */
[----:B------:R-:W-:-:S05]  /*4e00*/  @P1 IADD3 R19, PT, PT, -R18, RZ, RZ ;  /* 0x000000ff12131210 */ /* 0x000fca0007ffe1ff */
[----:B0-----:R-:W-:-:S04]  /*4e10*/  @P1 IMAD R12, R12, R19, R13 ;  /* 0x000000130c0c1224 */ /* 0x001fc800078e020d */
[----:B-1----:R-:W-:-:S07]  /*4e20*/  @P1 IMAD R20, R12, R27, R20 ;  /* 0x0000001b0c141224 */ /* 0x002fce00078e0214 */
.L_x_2353:
[----:B------:R-:W-:-:S04]  /*4e30*/  LOP3.LUT R13, R20, 0xfffffff8, RZ, 0xc0, !PT ;  /* 0xfffffff8140d7812 */ /* 0x000fc800078ec0ff */
[----:B------:R-:W-:-:S05]  /*4e40*/  IADD3 R12, P1, PT, R13, R16, RZ ;  /* 0x000000100d0c7210 */ /* 0x000fca0007f3e0ff */
[----:B------:R-:W-:-:S06]  /*4e50*/  IMAD.X R13, RZ, RZ, R17, P1 ;  /* 0x000000ffff0d7224 */ /* 0x000fcc00008e0611 */
[----:B------:R-:W5:Y:S01]  /*4e60*/  LDG.E.64 R12, desc[UR36][R12.64] ;  /* 0x000000240c0c7981 */ /* 0x000f62000c1e1b00 */
[----:B------:R-:W-:Y:S02]  /*4e70*/  IADD3 R15, PT, PT, R15, UR4, RZ ;  /* 0x000000040f0f7c10 */ /* 0x000fe4000fffe0ff */
[----:B------:R-:W-:-:S05]  /*4e80*/  MOV R14, RZ ;  /* 0x000000ff000e7202 */ /* 0x000fca0000000f00 */
[----:B------:R-:W-:-:S05]  /*4e90*/  IMAD.HI.U32 R19, R15, UR22, R14 ;  /* 0x000000160f137c27 */ /* 0x000fca000f8e000e */
[----:B------:R-:W-:-:S04]  /*4ea0*/  SHF.R.U32.HI R19, RZ, UR23, R19 ;  /* 0x00000017ff137c19 */ /* 0x000fc80008011613 */
[----:B------:R-:W-:-:S05]  /*4eb0*/  IADD3 R14, PT, PT, -R19, RZ, RZ ;  /* 0x000000ff130e7210 */ /* 0x000fca0007ffe1ff */
[----:B------:R-:W-:-:S04]  /*4ec0*/  IMAD R14, R14, UR21, R15 ;  /* 0x000000150e0e7c24 */ /* 0x000fc8000f8e020f */
[----:B------:R-:W-:Y:S01]  /*4ed0*/  IMAD R20, R14, UR5, RZ ;  /* 0x000000050e147c24 */ /* 0x000fe2000f8e02ff */
[----:B------:R-:W-:Y:S06]  /*4ee0*/  BRA.U !UP0, `(.L_x_2354) ;  /* 0x0000000d08707547 */ /* 0x000fec000b800000 */
[----:B------:R-:W0:Y:S01]  /*4ef0*/  LDCU UR20, c[0x0][0x3e8] ;  /* 0x00007d00ff1477ac */ /* 0x000e220008000800 */
[----:B------:R-:W-:Y:S02]  /*4f00*/  HFMA2 R14, -RZ, RZ, 0, 0 ;  /* 0x00000000ff0e7431 */ /* 0x000fe400000001ff */
[----:B------:R-:W-:Y:S01]  /*4f10*/  IMAD.MOV.U32 R15, RZ, RZ, R19 ;  /* 0x000000ffff0f7224 */ /* 0x000fe200078e0013 */
        /* <DEDUP_REMOVED lines=206> */
[----:B------:R-:W-:Y:S01]  /*5c00*/  IMAD R21, R14, UR54, R19 ;  /* 0x000000360e157c24 */ /* 0x000fe2000f8e0213 */
[----:B------:R-:W-:Y:S01]  /*5c10*/  @P1 MOV R14, RZ ;  /* 0x000000ff000e1202 */ /* 0x000fe20000000f00 */
[----:B------:R-:W0:Y:S02]  /*5c20*/  @P1 LDC.64 R18, c[0x0][0x4f8] ;  /* 0x00013e00ff121b82 */ /* 0x000e240000000a00 */
[----:B------:R-:W-:-:S06]  /*5c30*/  IMAD R20, R21, UR29, R20 ;  /* 0x0000001d15147c24 */ /* 0x000fcc000f8e0214 */
[----:B------:R-:W1:Y:S01]  /*5c40*/  @P1 LDC R21, c[0x0][0x560] ;  /* 0x00015800ff151b82 */ /* 0x000e620000000800 */
[----:B0-----:R-:W-:-:S07]  /*5c50*/  @P1 IMAD.HI.U32 R18, R15, R18, R14 ;  /* 0x000000120f121227 */ /* 0x001fce00078e000e */
[----:B------:R-:W0:Y:S01]  /*5c60*/  @P1 LDC R14, c[0x0][0x4f4] ;  /* 0x00013d00ff0e1b82 */ /* 0x000e220000000800 */
[----:B------:R-:W-:-:S04]  /*5c70*/  @P1 SHF.R.U32.HI R18, RZ, R19, R18 ;  /* 0x00000013ff121219 */ /* 0x000fc80000011612 */
[----:B------:R-:W-:-:S05]  /*5c80*/  @P1 IADD3 R19, PT, PT, -R18, RZ, RZ ;  /* 0x000000ff12131210 */ /* 0x000fca0007ffe1ff */
[----:B0-----:R-:W-:-:S04]  /*5c90*/  @P1 IMAD R14, R14, R19, R15 ;  /* 0x000000130e0e1224 */ /* 0x001fc800078e020f */
[----:B-1----:R-:W-:-:S07]  /*5ca0*/  @P1 IMAD R20, R14, R21, R20 ;  /* 0x000000150e141224 */ /* 0x002fce00078e0214 */
.L_x_2354:
[----:B------:R-:W-:-:S04]  /*5cb0*/  LOP3.LUT R15, R20, 0xfffffff8, RZ, 0xc0, !PT ;  /* 0xfffffff8140f7812 */ /* 0x000fc800078ec0ff */
[----:B------:R-:W-:-:S04]  /*5cc0*/  IADD3 R14, P1, PT, R15, R16, RZ ;  /* 0x000000100f0e7210 */ /* 0x000fc80007f3e0ff */
[----:B------:R-:W-:-:S06]  /*5cd0*/  IADD3.X R15, PT, PT, RZ, R17, RZ, P1, !PT ;  /* 0x00000011ff0f7210 */ /* 0x000fcc0000ffe4ff */
[----:B------:R-:W5:Y:S01]  /*5ce0*/  LDG.E.64 R14, desc[UR36][R14.64] ;  /* 0x000000240e0e7981 */ /* 0x000f62000c1e1b00 */
[----:B------:R-:W-:-:S05]  /*5cf0*/  VIADD R18, R2, UR4 ;  /* 0x0000000402127c36 */ /* 0x000fca0008000000 */
[----:B------:R-:W-:-:S04]  /*5d00*/  IADD3 R18, PT, PT, R18, UR4, RZ ;  /* 0x0000000412127c10 */ /* 0x000fc8000fffe0ff */
        /* <DEDUP_REMOVED lines=9> */
[----:B------:R-:W-:Y:S01]  /*5da0*/  MOV R19, R21 ;  /* 0x0000001500137202 */ /* 0x000fe20000000f00 */
[----:B------:R-:W-:Y:S01]  /*5db0*/  IMAD.MOV.U32 R18, RZ, RZ, RZ ;  /* 0x000000ffff127224 */ /* 0x000fe200078e00ff */
[----:B------:R-:W-:-:S03]  /*5dc0*/  ISETP.NE.AND P1, PT, R7, 0x2, PT ;  /* 0x000000020700780c */ /* 0x000fc60003f25270 */
[----:B------:R-:W-:-:S05]  /*5dd0*/  IMAD.HI.U32 R19, R21, UR35, R18 ;  /* 0x0000002315137c27 */ /* 0x000fca000f8e0012 */
[----:B0-----:R-:W-:Y:S01]  /*5de0*/  SHF.R.U32.HI R19, RZ, UR5, R19 ;  /* 0x00000005ff137c19 */ /* 0x001fe20008011613 */
[----:B------:R-:W0:Y:S03]  /*5df0*/  LDCU UR5, c[0x0][0x504] ;  /* 0x0000a080ff0577ac */ /* 0x000e260008000800 */
[----:B------:R-:W-:-:S05]  /*5e00*/  IADD3 R18, PT, PT, -R19, RZ, RZ ;  /* 0x000000ff13127210 */ /* 0x000fca0007ffe1ff */
[----:B------:R-:W-:-:S04]  /*5e10*/  IMAD R21, R18, UR34, R21 ;  /* 0x0000002212157c24 */ /* 0x000fc8000f8e0215 */
[----:B0-----:R-:W-:Y:S01]  /*5e20*/  IMAD R22, R21, UR5, R22 ;  /* 0x0000000515167c24 */ /* 0x001fe2000f8e0216 */
        /* <DEDUP_REMOVED lines=199> */
[----:B------:R-:W-:Y:S01]  /*6aa0*/  IMAD R21, R18, UR6, R21 ;  /* 0x0000000612157c24 */ /* 0x000fe2000f8e0215 */
[----:B------:R-:W-:-:S03]  /*6ab0*/  @P1 MOV R18, RZ ;  /* 0x000000ff00121202 */ /* 0x000fc60000000f00 */
[----:B------:R-:W-:Y:S02]  /*6ac0*/  IMAD R22, R21, UR29, R22 ;  /* 0x0000001d15167c24 */ /* 0x000fe4000f8e0216 */
[----:B------:R-:W0:Y:S02]  /*6ad0*/  @P1 LDC.64 R20, c[0x0][0x4f8] ;  /* 0x00013e00ff141b82 */ /* 0x000e240000000a00 */
[----:B0-----:R-:W-:-:S05]  /*6ae0*/  @P1 IMAD.HI.U32 R20, R19, R20, R18 ;  /* 0x0000001413141227 */ /* 0x001fca00078e0012 */
[----:B------:R-:W-:Y:S02]  /*6af0*/  @P1 SHF.R.U32.HI R20, RZ, R21, R20 ;  /* 0x00000015ff141219 */ /* 0x000fe40000011614 */
[----:B------:R-:W0:Y:S02]  /*6b00*/  @P1 LDC R21, c[0x0][0x4f4] ;  /* 0x00013d00ff151b82 */ /* 0x000e240000000800 */
[----:B------:R-:W-:-:S05]  /*6b10*/  @P1 IADD3 R18, PT, PT, -R20, RZ, RZ ;  /* 0x000000ff14121210 */ /* 0x000fca0007ffe1ff */
[----:B0-----:R-:W-:Y:S02]  /*6b20*/  @P1 IMAD R19, R21, R18, R19 ;  /* 0x0000001215131224 */ /* 0x001fe400078e0213 */
[----:B------:R-:W0:Y:S02]  /*6b30*/  @P1 LDC R18, c[0x0][0x560] ;  /* 0x00015800ff121b82 */ /* 0x000e240000000800 */
[----:B0-----:R-:W-:-:S07]  /*6b40*/  @P1 IMAD R22, R19, R18, R22 ;  /* 0x0000001213161224 */ /* 0x001fce00078e0216 */
.L_x_2355:
[----:B------:R-:W-:-:S04]  /*6b50*/  LOP3.LUT R19, R22, 0xfffffff8, RZ, 0xc0, !PT ;  /* 0xfffffff816137812 */ /* 0x000fc800078ec0ff */
[----:B------:R-:W-:-:S05]  /*6b60*/  IADD3 R18, P1, PT, R19, R16, RZ ;  /* 0x0000001013127210 */ /* 0x000fca0007f3e0ff */
[----:B------:R-:W-:-:S06]  /*6b70*/  IMAD.X R19, RZ, RZ, R17, P1 ;  /* 0x000000ffff137224 */ /* 0x000fcc00008e0611 */
[----:B------:R-:W5:Y:S02]  /*6b80*/  LDG.E.64 R18, desc[UR36][R18.64] ;  /* 0x0000002412127981 */ /* 0x000f64000c1e1b00 */
.L_x_2351:
[----:B------:R-:W1:Y:S01]  /*6b90*/  LDCU UR5, c[0x0][0x394] ;  /* 0x00007280ff0577ac */ /* 0x000e620008000800 */
[C---:B-----5:R-:W-:Y:S01]  /*6ba0*/  FMUL.FTZ R21, R11.reuse, R5 ;  /* 0x000000050b157220 */ /* 0x060fe20000410000 */
[----:B------:R-:W-:Y:S01]  /*6bb0*/  FMUL.FTZ R20, R11, R24 ;  /* 0x000000180b147220 */ /* 0x000fe20000410000 */
[----:B------:R-:W-:Y:S01]  /*6bc0*/  FMUL.FTZ R29, R13, R4 ;  /* 0x000000040d1d7220 */ /* 0x000fe20000410000 */
[----:B------:R-:W-:Y:S01]  /*6bd0*/  FMUL.FTZ R27, R15, R3 ;  /* 0x000000030f1b7220 */ /* 0x000fe20000410000 */
[C---:B------:R-:W-:Y:S01]  /*6be0*/  FFMA.FTZ R22, R10.reuse, R24, -R21 ;  /* 0x000000180a167223 */ /* 0x040fe20000010815 */
[----:B------:R-:W-:Y:S01]  /*6bf0*/  FFMA.FTZ R5, R10, R5, R20 ;  /* 0x000000050a057223 */ /* 0x000fe20000010014 */
[-C--:B------:R-:W-:Y:S01]  /*6c00*/  FMUL.FTZ R21, R13, R25.reuse ;  /* 0x000000190d157220 */ /* 0x080fe20000410000 */
[----:B0-----:R-:W-:Y:S01]  /*6c10*/  MOV R20, UR4 ;  /* 0x0000000400147c02 */ /* 0x001fe20008000f00 */
[----:B------:R-:W-:Y:S01]  /*6c20*/  FMUL.FTZ R24, R15, R26 ;  /* 0x0000001a0f187220 */ /* 0x000fe20000410000 */
[C---:B------:R-:W-:Y:S01]  /*6c30*/  FFMA.FTZ R29, R12.reuse, R25, -R29 ;  /* 0x000000190c1d7223 */ /* 0x040fe2000001081d */
[----:B------:R-:W-:Y:S01]  /*6c40*/  FFMA.FTZ R4, R12, R4, R21 ;  /* 0x000000040c047223 */ /* 0x000fe20000010015 */
[----:B------:R-:W-:Y:S01]  /*6c50*/  LEA R2, R20, R2, 0x2 ;  /* 0x0000000214027211 */ /* 0x000fe200078e10ff */
[C---:B------:R-:W-:Y:S01]  /*6c60*/  FMUL.FTZ R21, R19.reuse, R6 ;  /* 0x0000000613157220 */ /* 0x040fe20000410000 */
[C---:B------:R-:W-:Y:S01]  /*6c70*/  FFMA.FTZ R3, R14.reuse, R3, R24 ;  /* 0x000000030e037223 */ /* 0x040fe20000010018 */
[----:B------:R-:W-:Y:S01]  /*6c80*/  FFMA.FTZ R27, R14, R26, -R27 ;  /* 0x0000001a0e1b7223 */ /* 0x000fe2000001081b */
[-C--:B------:R-:W-:Y:S01]  /*6c90*/  FMUL.FTZ R25, R19, R23.reuse ;  /* 0x0000001713197220 */ /* 0x080fe20000410000 */
[----:B------:R-:W-:Y:S01]  /*6ca0*/  FFMA.FTZ R28, R18, R23, -R21 ;  /* 0x00000017121c7223 */ /* 0x000fe20000010815 */
[----:B------:R-:W-:Y:S01]  /*6cb0*/  IMAD R24, R20, 0x3, R2 ;  /* 0x0000000314187824 */ /* 0x000fe200078e0202 */
[----:B-1----:R-:W-:Y:S01]  /*6cc0*/  MOV R21, UR5 ;  /* 0x0000000500157c02 */ /* 0x002fe20008000f00 */
[----:B------:R-:W-:Y:S01]  /*6cd0*/  FFMA.FTZ R6, R18, R6, R25 ;  /* 0x0000000612067223 */ /* 0x000fe20000010019 */
[----:B------:R-:W-:Y:S01]  /*6ce0*/  MOV R26, R27 ;  /* 0x0000001b001a7202 */ /* 0x000fe20000000f00 */
[----:B------:R-:W-:Y:S01]  /*6cf0*/  IMAD.MOV.U32 R25, RZ, RZ, R29 ;  /* 0x000000ffff197224 */ /* 0x000fe200078e001d */
[----:B------:R-:W-:-:S02]  /*6d00*/  ISETP.GE.U32.AND P1, PT, R24, R21, PT ;  /* 0x000000151800720c */ /* 0x000fc40003f26070 */
[----:B------:R-:W-:Y:S02]  /*6d10*/  MOV R24, R22 ;  /* 0x0000001600187202 */ /* 0x000fe40000000f00 */
[----:B------:R-:W-:-:S09]  /*6d20*/  MOV R23, R28 ;  /* 0x0000001c00177202 */ /* 0x000fd20000000f00 */
[----:B------:R-:W-:Y:S05]  /*6d30*/  @!P1 BRA `(.L_x_2356) ;  /* 0xffffffbc00d89947 */ /* 0x000fea000383ffff */
[----:B------:R-:W-:Y:S05]  /*6d40*/  BSYNC.RECONVERGENT B2 ;  /* 0x0000000000027941 */ /* 0x000fea0003800200 */
.L_x_2350:
[----:B------:R-:W-:Y:S02]  /*6d50*/  MOV R23, R29 ;  /* 0x0000001d00177202 */ /* 0x000fe40000000f00 */
[----:B------:R-:W-:-:S07]  /*6d60*/  MOV R24, R27 ;  /* 0x0000001b00187202 */ /* 0x000fce0000000f00 */
.L_x_2349:
[----:B------:R-:W-:Y:S05]  /*6d70*/  BSYNC.RECONVERGENT B1 ;  /* 0x0000000000017941 */ /* 0x000fea0003800200 */
.L_x_2348:
[----:B------:R-:W-:Y:S01]  /*6d80*/  ISETP.GE.U32.AND P0, PT, R2, R21, PT ;  /* 0x000000150200720c */ /* 0x000fe20003f06070 */
[----:B------:R-:W-:-:S12]  /*6d90*/  BSSY.RECONVERGENT B1, `(.L_x_2357) ;  /* 0x0000474000017945 */ /* 0x000fd80003800200 */
[----:B------:R-:W-:Y:S05]  /*6da0*/  @P0 BRA `(.L_x_2358) ;  /* 0x0000004400c80947 */ /* 0x000fea0003800000 */
[----:B------:R-:W0:Y:S01]  /*6db0*/  LDC R27, c[0x0][0x3d0] ;  /* 0x0000f400ff1b7b82 */ /* 0x000e220000000800 */
[----:B------:R-:W-:Y:S01]  /*6dc0*/  IMAD.MOV.U32 R8, RZ, RZ, -0x1 ;  /* 0xffffffffff087424 */ /* 0x000fe200078e00ff */
[----:B0-----:R-:W-:-:S04]  /*6dd0*/  ISETP.NE.AND P0, PT, R27, RZ, PT ;  /* 0x000000ff1b00720c */ /* 0x001fc80003f05270 */
[----:B------:R-:W-:Y:S02]  /*6de0*/  VIADDMNMX.U32 R7, R27, R8, 0x18, PT ;  /* 0x000000181b077446 */ /* 0x000fe40003800008 */
[----:B------:R-:W-:Y:S02]  /*6df0*/  CS2R R8, SRZ ;  /* 0x0000000000087805 */ /* 0x000fe4000001ff00 */
[----:B------:R-:W-:-:S05]  /*6e00*/  IADD3 R7, PT, PT, R7, 0x1, RZ ;  /* 0x0000000107077810 */ /* 0x000fca0007ffe0ff */
[----:B------:R-:W-:Y:S05]  /*6e10*/  @!P0 BRA `(.L_x_2359) ;  /* 0x0000001000508947 */ /* 0x000fea0003800000 */
[----:B------:R-:W0:Y:S01]  /*6e20*/  LDCU.64 UR4, c[0x0][0x3d8] ;  /* 0x00007b00ff0477ac */ /* 0x000e220008000a00 */
[----:B------:R-:W-:Y:S01]  /*6e30*/  HFMA2 R8, -RZ, RZ, 0, 0 ;  /* 0x00000000ff087431 */ /* 0x000fe200000001ff */
[----:B------:R-:W-:Y:S01]  /*6e40*/  MOV R9, R2 ;  /* 0x0000000200097202 */ /* 0x000fe20000000f00 */
[----:B------:R-:W1:Y:S01]  /*6e50*/  LDCU UR6, c[0x0][0x3d4] ;  /* 0x00007a80ff0677ac */ /* 0x000e620008000800 */
[----:B------:R-:W-:Y:S01]  /*6e60*/  ISETP.NE.AND P1, PT, R27, 0x1, PT ;  /* 0x000000011b00780c */ /* 0x000fe20003f25270 */
[----:B------:R-:W2:Y:S01]  /*6e70*/  LDCU UR7, c[0x0][0x500] ;  /* 0x0000a000ff0777ac */ /* 0x000ea20008000800 */
[----:B0-----:R-:W-:-:S05]  /*6e80*/  IMAD.HI.U32 R16, R2, UR4, R8 ;  /* 0x0000000402107c27 */ /* 0x001fca000f8e0008 */
[----:B------:R-:W-:-:S04]  /*6e90*/  SHF.R.U32.HI R17, RZ, UR5, R16 ;  /* 0x00000005ff117c19 */ /* 0x000fc80008011610 */
[----:B------:R-:W-:-:S05]  /*6ea0*/  IADD3 R9, PT, PT, -R17, RZ, RZ ;  /* 0x000000ff11097210 */ /* 0x000fca0007ffe1ff */
[----:B-1----:R-:W-:-:S04]  /*6eb0*/  IMAD R8, R9, UR6, R2 ;  /* 0x0000000609087c24 */ /* 0x002fc8000f8e0202 */
        /* <DEDUP_REMOVED lines=16> */
[----:B------:R-:W1:Y:S03]  /*6fc0*/  LDCU UR6, c[0x0][0x3ec] ;  /* 0x00007d80ff0677ac */ /* 0x000e660008000800 */
[----:B0-----:R-:W-:Y:S01]  /*6fd0*/  IMAD.HI.U32 R16, R11, UR4, R10 ;  /* 0x000000040b107c27 */ /* 0x001fe2000f8e000a */
[----:B------:R-:W0:Y:S04]  /*6fe0*/  LDCU UR4, c[0x0][0x508] ;  /* 0x0000a100ff0477ac */ /* 0x000e280008000800 */
[----:B------:R-:W-:-:S04]  /*6ff0*/  SHF.R.U32.HI R17, RZ, UR5, R16 ;  /* 0x00000005ff117c19 */ /* 0x000fc80008011610 */
[----:B------:R-:W-:-:S05]  /*7000*/  IADD3 R9, PT, PT, -R17, RZ, RZ ;  /* 0x000000ff11097210 */ /* 0x000fca0007ffe1ff */
[----:B-1----:R-:W-:-:S04]  /*7010*/  IMAD R11, R9, UR6, R11 ;  /* 0x00000006090b7c24 */ /* 0x002fc8000f8e020b */
[----:B0-----:R-:W-:Y:S01]  /*7020*/  IMAD R8, R11, UR4, R8 ;  /* 0x000000040b087c24 */ /* 0x001fe2000f8e0208 */
        /* <DEDUP_REMOVED lines=15> */
[----:B------:R-:W1:Y:S02]  /*7120*/  LDCU UR6, c[0x0][0x404] ;  /* 0x00008080ff0677ac */ /* 0x000e640008000800 */
        /* <DEDUP_REMOVED lines=46> */
[----:B------:R-:W-:-:S05]  /*7410*/  SHF.R.U32.HI R17, RZ, UR5, R16 ;  /* 0x00000005ff117c19 */ /* 0x000fca0008011610 */
[----:B------:R-:W-:-:S04]  /*7420*/  IMAD.MOV R9, RZ, RZ, -R17 ;  /* 0x000000ffff097224 */ /* 0x000fc800078e0a11 */
        /* <DEDUP_REMOVED lines=169> */
[----:B------:R-:W-:Y:S01]  /*7ec0*/  MOV R10, RZ ;  /* 0x000000ff000a7202 */ /* 0x000fe20000000f00 */
[----:B------:R-:W1:Y:S04]  /*7ed0*/  LDCU UR6, c[0x0][0x4f4] ;  /* 0x00009e80ff0677ac */ /* 0x000e680008000800 */
[----:B0-----:R-:W-:Y:S01]  /*7ee0*/  IMAD.HI.U32 R9, R11, UR4, R10 ;  /* 0x000000040b097c27 */ /* 0x001fe2000f8e000a */
[----:B------:R-:W0:Y:S04]  /*7ef0*/  LDCU UR4, c[0x0][0x560] ;  /* 0x0000ac00ff0477ac */ /* 0x000e280008000800 */
[----:B------:R-:W-:-:S04]  /*7f00*/  SHF.R.U32.HI R9, RZ, UR5, R9 ;  /* 0x00000005ff097c19 */ /* 0x000fc80008011609 */
[----:B------:R-:W-:-:S05]  /*7f10*/  IADD3 R9, PT, PT, -R9, RZ, RZ ;  /* 0x000000ff09097210 */ /* 0x000fca0007ffe1ff */
[----:B-1----:R-:W-:-:S04]  /*7f20*/  IMAD R11, R9, UR6, R11 ;  /* 0x00000006090b7c24 */ /* 0x002fc8000f8e020b */
[----:B0-----:R-:W-:-:S07]  /*7f30*/  IMAD R8, R11, UR4, R8 ;  /* 0x000000040b087c24 */ /* 0x001fce000f8e0208 */
.L_x_2360:
[----:B------:R-:W-:Y:S02]  /*7f40*/  SHF.R.U32.HI R8, RZ, 0x3, R8 ;  /* 0x00000003ff087819 */ /* 0x000fe40000011608 */
[----:B------:R-:W-:-:S07]  /*7f50*/  MOV R9, RZ ;  /* 0x000000ff00097202 */ /* 0x000fce0000000f00 */
.L_x_2359:
[----:B------:R-:W0:Y:S02]  /*7f60*/  LDCU.64 UR4, c[0x0][0x760] ;  /* 0x0000ec00ff0477ac */ /* 0x000e240008000a00 */
[----:B0-----:R-:W-:-:S04]  /*7f70*/  IADD3 R25, P1, PT, R0, UR4, RZ ;  /* 0x0000000400197c10 */ /* 0x001fc8000ff3e0ff */
[----:B------:R-:W-:Y:S02]  /*7f80*/  IADD3.X R26, PT, PT, RZ, UR5, RZ, P1, !PT ;  /* 0x00000005ff1a7c10 */ /* 0x000fe40008ffe4ff */
[----:B------:R-:W-:-:S04]  /*7f90*/  LEA R10, P1, R8, R25, 0x3 ;  /* 0x00000019080a7211 */ /* 0x000fc800078218ff */
[----:B------:R-:W-:-:S06]  /*7fa0*/  LEA.HI.X R11, R8, R26, R9, 0x3, P1 ;  /* 0x0000001a080b7211 */ /* 0x000fcc00008f1c09 */
[----:B------:R-:W5:Y:S01]  /*7fb0*/  LDG.E.64 R10, desc[UR36][R10.64] ;  /* 0x000000240a0a7981 */ /* 0x000f62000c1e1b00 */
[----:B------:R-:W-:-:S05]  /*7fc0*/  IMAD.IADD R9, R2, 0x1, R20 ;  /* 0x0000000102097824 */ /* 0x000fca00078e0214 */
[----:B------:R-:W-:-:S13]  /*7fd0*/  ISETP.GE.U32.AND P1, PT, R9, R21, PT ;  /* 0x000000150900720c */ /* 0x000fda0003f26070 */
[----:B------:R-:W-:Y:S05]  /*7fe0*/  @P1 BRA `(.L_x_2358) ;  /* 0x0000003400381947 */ /* 0x000fea0003800000 */
[----:B------:R-:W-:Y:S01]  /*7ff0*/  CS2R R12, SRZ ;  /* 0x00000000000c7805 */ /* 0x000fe2000001ff00 */
        /* <DEDUP_REMOVED lines=10> */
[----:B0-----:R-:W-:Y:S01]  /*80a0*/  IMAD R0, R0, UR4, RZ ;  /* 0x0000000400007c24 */ /* 0x001fe2000f8e02ff */
        /* <DEDUP_REMOVED lines=256> */
[----:B------:R-:W1:Y:S04]  /*90b0*/  LDCU UR6, c[0x0][0x4f4] ;  /* 0x00009e80ff0677ac */ /* 0x000e680008000800 */
[----:B0-----:R-:W-:Y:S01]  /*90c0*/  IMAD.HI.U32 R12, R13, UR4, R12 ;  /* 0x000000040d0c7c27 */ /* 0x001fe2000f8e000c */
[----:B------:R-:W0:Y:S04]  /*90d0*/  LDCU UR4, c[0x0][0x560] ;  /* 0x0000ac00ff0477ac */ /* 0x000e280008000800 */
[----:B------:R-:W-:-:S05]  /*90e0*/  SHF.R.U32.HI R12, RZ, UR5, R12 ;  /* 0x00000005ff0c7c19 */ /* 0x000fca000801160c */
[----:B------:R-:W-:-:S04]  /*90f0*/  IMAD.MOV R12, RZ, RZ, -R12 ;  /* 0x000000ffff0c7224 */ /* 0x000fc800078e0a0c */
[----:B-1----:R-:W-:-:S04]  /*9100*/  IMAD R13, R12, UR6, R13 ;  /* 0x000000060c0d7c24 */ /* 0x002fc8000f8e020d */
[----:B0-----:R-:W-:-:S07]  /*9110*/  IMAD R0, R13, UR4, R0 ;  /* 0x000000040d007c24 */ /* 0x001fce000f8e0200 */
.L_x_2362:
[----:B------:R-:W-:Y:S02]  /*9120*/  SHF.R.U32.HI R12, RZ, 0x3, R0 ;  /* 0x00000003ff0c7819 */ /* 0x000fe40000011600 */
[----:B------:R-:W-:-:S07]  /*9130*/  MOV R13, RZ ;  /* 0x000000ff000d7202 */ /* 0x000fce0000000f00 */
.L_x_2361:
[----:B------:R-:W-:-:S04]  /*9140*/  LEA R16, P1, R12, R25, 0x3 ;  /* 0x000000190c107211 */ /* 0x000fc800078218ff */
[----:B------:R-:W-:-:S05]  /*9150*/  LEA.HI.X R17, R12, R26, R13, 0x3, P1 ;  /* 0x0000001a0c117211 */ /* 0x000fca00008f1c0d */
[----:B------:R0:W5:Y:S01]  /*9160*/  LDG.E.64 R12, desc[UR36][R16.64] ;  /* 0x00000024100c7981 */ /* 0x000162000c1e1b00 */
[----:B------:R-:W-:-:S04]  /*9170*/  IADD3 R9, PT, PT, R20, R9, RZ ;  /* 0x0000000914097210 */ /* 0x000fc80007ffe0ff */
[----:B------:R-:W-:-:S13]  /*9180*/  ISETP.GE.U32.AND P1, PT, R9, R21, PT ;  /* 0x000000150900720c */ /* 0x000fda0003f26070 */
[----:B0-----:R-:W-:Y:S05]  /*9190*/  @P1 BRA `(.L_x_2358) ;  /* 0x0000002000cc1947 */ /* 0x001fea0003800000 */
[----:B------:R-:W-:Y:S01]  /*91a0*/  CS2R R14, SRZ ;  /* 0x00000000000e7805 */ /* 0x000fe2000001ff00 */
        /* <DEDUP_REMOVED lines=274> */
.L_x_2364:
[----:B------:R-:W-:Y:S02]  /*a2d0*/  SHF.R.U32.HI R14, RZ, 0x3, R0 ;  /* 0x00000003ff0e7819 */ /* 0x000fe40000011600 */
[----:B------:R-:W-:-:S07]  /*a2e0*/  MOV R15, RZ ;  /* 0x000000ff000f7202 */ /* 0x000fce0000000f00 */
.L_x_2363:
        /* <DEDUP_REMOVED lines=281> */
.L_x_2366:
[----:B------:R-:W-:Y:S01]  /*b480*/  SHF.R.U32.HI R16, RZ, 0x3, R0 ;  /* 0x00000003ff107819 */ /* 0x000fe20000011600 */
[----:B------:R-:W-:-:S07]  /*b490*/  IMAD.MOV.U32 R17, RZ, RZ, RZ ;  /* 0x000000ffff117224 */ /* 0x000fce00078e00ff */
.L_x_2365:
[----:B------:R-:W-:-:S04]  /*b4a0*/  LEA R18, P0, R16, R25, 0x3 ;  /* 0x0000001910127211 */ /* 0x000fc800078018ff */
[----:B------:R-:W-:-:S06]  /*b4b0*/  LEA.HI.X R19, R16, R26, R17, 0x3, P0 ;  /* 0x0000001a10137211 */ /* 0x000fcc00000f1c11 */
[----:B------:R-:W5:Y:S03]  /*b4c0*/  LDG.E.64 R18, desc[UR36][R18.64] ;  /* 0x0000002412127981 */ /* 0x000f66000c1e1b00 */
.L_x_2358:
[----:B------:R-:W-:Y:S05]  /*b4d0*/  BSYNC.RECONVERGENT B1 ;  /* 0x0000000000017941 */ /* 0x000fea0003800200 */
.L_x_2357:
[----:B------:R-:W-:Y:S01]  /*b4e0*/  ISETP.GE.U32.AND P0, PT, R2, R21, PT ;  /* 0x000000150200720c */ /* 0x000fe20003f06070 */
[----:B------:R-:W-:-:S12]  /*b4f0*/  BSSY.RECONVERGENT B1, `(.L_x_2367) ;  /* 0x000001b000017945 */ /* 0x000fd80003800200 */
[----:B------:R-:W-:Y:S05]  /*b500*/  @P0 BRA `(.L_x_2368) ;  /* 0x0000000000640947 */ /* 0x000fea0003800000 */
[----:B------:R-:W-:Y:S01]  /*b510*/  IADD3 R2, PT, PT, R2, R20, RZ ;  /* 0x0000001402027210 */ /* 0x000fe20007ffe0ff */
        /* <DEDUP_REMOVED lines=14> */
[CC--:B------:R-:W-:Y:S01]  /*b600*/  FMUL.FTZ R7, R3.reuse, R15.reuse ;  /* 0x0000000f03077220 */ /* 0x0c0fe20000410000 */
[----:B------:R-:W-:Y:S02]  /*b610*/  FMUL.FTZ R0, R24, R15 ;  /* 0x0000000f18007220 */ /* 0x000fe40000410000 */
        /* <DEDUP_REMOVED lines=8> */
.L_x_2368:
[----:B------:R-:W-:Y:S05]  /*b6a0*/  BSYNC.RECONVERGENT B1 ;  /* 0x0000000000017941 */ /* 0x000fea0003800200 */
.L_x_2367:
[----:B------:R-:W-:Y:S01]  /*b6b0*/  FMUL.FTZ R7, R4, R5 ;  /* 0x0000000504077220 */ /* 0x000fe20000410000 */
[----:B------:R-:W-:-:S03]  /*b6c0*/  FMUL.FTZ R4, R22, R4 ;  /* 0x0000000416047220 */ /* 0x000fc60000410000 */
[----:B------:R-:W-:Y:S01]  /*b6d0*/  FFMA.FTZ R7, R22, R23, -R7 ;  /* 0x0000001716077223 */ /* 0x000fe20000010807 */
        /* <DEDUP_REMOVED lines=9> */
.L_x_2320:
[----:B------:R-:W-:Y:S05]  /*b770*/  BSYNC.RECONVERGENT B0 ;  /* 0x0000000000007941 */ /* 0x000fea0003800200 */
.L_x_2319:
[----:B------:R-:W1:Y:S01]  /*b780*/  LDCU UR4, c[0x0][0x3ac] ;  /* 0x00007580ff0477ac */ /* 0x000e620008000800 */
[----:B------:R-:W2:Y:S01]  /*b790*/  S2R R7, SR_TID.X ;  /* 0x0000000000077919 */ /* 0x000ea20000002100 */
[----:B------:R-:W3:Y:S01]  /*b7a0*/  S2R R0, SR_TID.Y ;  /* 0x0000000000007919 */ /* 0x000ee20000002200 */
[----:B-1----:R-:W-:-:S09]  /*b7b0*/  UISETP.NE.AND UP0, UPT, UR4, URZ, UPT ;  /* 0x000000ff0400728c */ /* 0x002fd2000bf05270 */
[----:B------:R-:W-:Y:S05]  /*b7c0*/  BRA.U !UP0, `(.L_x_2369) ;  /* 0x0000000108787547 */ /* 0x000fea000b800000 */
[----:B------:R-:W1:Y:S01]  /*b7d0*/  S2UR UR5, SR_CgaCtaId ;  /* 0x00000000000579c3 */ /* 0x000e620000008800 */
[----:B------:R-:W2:Y:S01]  /*b7e0*/  LDCU UR8, c[0x0][0x360] ;  /* 0x00006c00ff0877ac */ /* 0x000ea20008000800 */
[----:B------:R-:W-:Y:S01]  /*b7f0*/  IMAD.MOV.U32 R3, RZ, RZ, R17 ;  /* 0x000000ffff037224 */ /* 0x000fe200078e0011 */
[----:B------:R-:W-:Y:S01]  /*b800*/  UMOV UR4, 0x400 ;  /* 0x0000040000047882 */ /* 0x000fe20000000000 */
[----:B------:R-:W4:Y:S01]  /*b810*/  LDCU UR6, c[0x0][0x364] ;  /* 0x00006c80ff0677ac */ /* 0x000f220008000800 */
[----:B------:R-:W-:Y:S01]  /*b820*/  UIADD3 UR4, UPT, UPT, UR4, 0x10, URZ ;  /* 0x0000001004047890 */ /* 0x000fe2000fffe0ff */
[----:B--23--:R-:W-:-:S03]  /*b830*/  IMAD R4, R0, UR8, R7 ;  /* 0x0000000800047c24 */ /* 0x00cfc6000f8e0207 */
[----:B-1----:R-:W-:Y:S02]  /*b840*/  ULEA UR4, UR5, UR4, 0x18 ;  /* 0x0000000405047291 */ /* 0x002fe4000f8ec0ff */
[----:B----4-:R-:W-:-:S04]  /*b850*/  UISETP.GE.U32.AND UP0, UPT, UR6, 0x2, UPT ;  /* 0x000000020600788c */ /* 0x010fc8000bf06070 */
[----:B------:R-:W-:-:S05]  /*b860*/  LEA R4, R4, UR4, 0x3 ;  /* 0x0000000404047c11 */ /* 0x000fca000f8e18ff */
[----:B------:R1:W-:Y:S01]  /*b870*/  STS.64 [R4], R2 ;  /* 0x0000000204007388 */ /* 0x0003e20000000a00 */
[----:B------:R-:W-:Y:S05]  /*b880*/  BRA.U !UP0, `(.L_x_2369) ;  /* 0x0000000108487547 */ /* 0x000fea000b800000 */
[----:B------:R-:W-:-:S05]  /*b890*/  UMOV UR5, UR6 ;  /* 0x0000000600057c82 */ /* 0x000fca0008000000 */
.L_x_2370:
[----:B------:R-:W-:Y:S01]  /*b8a0*/  USHF.R.U32.HI UR7, URZ, 0x1, UR5 ;  /* 0x00000001ff077899 */ /* 0x000fe20008011605 */
[----:B------:R-:W-:Y:S01]  /*b8b0*/  BAR.SYNC.DEFER_BLOCKING 0x0 ;  /* 0x0000000000007b1d */ /* 0x000fe20000010000 */
[----:B------:R-:W-:-:S04]  /*b8c0*/  UISETP.GT.U32.AND UP0, UPT, UR5, 0x3, UPT ;  /* 0x000000030500788c */ /* 0x000fc8000bf04070 */
[----:B------:R-:W-:Y:S01]  /*b8d0*/  IADD3 R6, PT, PT, R0, UR7, RZ ;  /* 0x0000000700067c10 */ /* 0x000fe2000fffe0ff */
[----:B------:R-:W-:-:S03]  /*b8e0*/  UMOV UR5, UR7 ;  /* 0x0000000700057c82 */ /* 0x000fc60008000000 */
[----:B------:R-:W-:-:S04]  /*b8f0*/  ISETP.GE.U32.AND P0, PT, R6, UR6, PT ;  /* 0x0000000606007c0c */ /* 0x000fc8000bf06070 */
[----:B------:R-:W-:-:S13]  /*b900*/  ISETP.GE.U32.OR P0, PT, R0, UR7, P0 ;  /* 0x0000000700007c0c */ /* 0x000fda0008706470 */
[----:B-1----:R-:W-:-:S05]  /*b910*/  @!P0 IMAD R3, R6, UR8, R7 ;  /* 0x0000000806038c24 */ /* 0x002fca000f8e0207 */
[----:B------:R-:W-:-:S05]  /*b920*/  @!P0 LEA R3, R3, UR4, 0x3 ;  /* 0x0000000403038c11 */ /* 0x000fca000f8e18ff */
[----:B------:R-:W1:Y:S02]  /*b930*/  @!P0 LDS.64 R8, [R3] ;  /* 0x0000000003088984 */ /* 0x000e640000000a00 */
[-C--:B-1----:R-:W-:Y:S01]  /*b940*/  @!P0 FMUL.FTZ R6, R2, R9.reuse ;  /* 0x0000000902068220 */ /* 0x082fe20000410000 */
[----:B------:R-:W-:-:S03]  /*b950*/  @!P0 FMUL.FTZ R9, R17, R9 ;  /* 0x0000000911098220 */ /* 0x000fc60000410000 */
[-C--:B----4-:R-:W-:Y:S01]  /*b960*/  @!P0 FFMA.FTZ R17, R17, R8.reuse, R6 ;  /* 0x0000000811118223 */ /* 0x090fe20000010006 */
[----:B------:R-:W-:-:S05]  /*b970*/  @!P0 FFMA.FTZ R16, R2, R8, -R9 ;  /* 0x0000000802108223 */ /* 0x000fca0000010809 */
[----:B------:R4:W-:Y:S01]  /*b980*/  @!P0 STS.64 [R4], R16 ;  /* 0x0000001004008388 */ /* 0x0009e20000000a00 */
[----:B------:R-:W-:Y:S01]  /*b990*/  @!P0 MOV R2, R16 ;  /* 0x0000001000028202 */ /* 0x000fe20000000f00 */
[----:B------:R-:W-:Y:S06]  /*b9a0*/  BRA.U UP0, `(.L_x_2370) ;  /* 0xfffffffd00bc7547 */ /* 0x000fec000b83ffff */
.L_x_2369:
[----:B------:R-:W0:Y:S02]  /*b9b0*/  LDCU UR4, c[0x0][0x3a8] ;  /* 0x00007500ff0477ac */ /* 0x000e240008000800 */
[----:B0-----:R-:W-:-:S09]  /*b9c0*/  UISETP.NE.AND UP0, UPT, UR4, URZ, UPT ;  /* 0x000000ff0400728c */ /* 0x001fd2000bf05270 */
[----:B------:R-:W-:Y:S05]  /*b9d0*/  BRA.U !UP0, `(.L_x_2371) ;  /* 0x0000000108c07547 */ /* 0x000fea000b800000 */
[----:B------:R-:W0:Y:S02]  /*b9e0*/  LDCU UR5, c[0x0][0x360] ;  /* 0x00006c00ff0577ac */ /* 0x000e240008000800 */
[----:B0-----:R-:W-:Y:S02]  /*b9f0*/  UISETP.GE.U32.AND UP0, UPT, UR5, 0x21, UPT ;  /* 0x000000210500788c */ /* 0x001fe4000bf06070 */
[----:B------:R-:W-:-:S07]  /*ba00*/  UMOV UR4, UR5 ;  /* 0x0000000500047c82 */ /* 0x000fce0008000000 */
[----:B------:R-:W-:Y:S05]  /*ba10*/  BRA.U !UP0, `(.L_x_2372) ;  /* 0x0000000108707547 */ /* 0x000fea000b800000 */
[----:B------:R-:W0:Y:S01]  /*ba20*/  S2UR UR6, SR_CgaCtaId ;  /* 0x00000000000679c3 */ /* 0x000e220000008800 */
[----:B------:R-:W-:Y:S01]  /*ba30*/  UMOV UR4, 0x400 ;  /* 0x0000040000047882 */ /* 0x000fe20000000000 */
[----:B-123--:R-:W-:Y:S01]  /*ba40*/  IMAD R3, R0, UR5, R7 ;  /* 0x0000000500037c24 */ /* 0x00efe2000f8e0207 */
[----:B------:R-:W-:Y:S01]  /*ba50*/  UIADD3 UR4, UPT, UPT, UR4, 0x10, URZ ;  /* 0x0000001004047890 */ /* 0x000fe2000fffe0ff */
[----:B----4-:R-:W-:Y:S01]  /*ba60*/  MOV R16, R2 ;  /* 0x0000000200107202 */ /* 0x010fe20000000f00 */
[----:B------:R-:W-:Y:S02]  /*ba70*/  UISETP.GE.U32.AND UP0, UPT, UR5, 0x40, UPT ;  /* 0x000000400500788c */ /* 0x000fe4000bf06070 */
[----:B0-----:R-:W-:-:S06]  /*ba80*/  ULEA UR4, UR6, UR4, 0x18 ;  /* 0x0000000406047291 */ /* 0x001fcc000f8ec0ff */
[----:B------:R-:W-:Y:S01]  /*ba90*/  LEA R3, R3, UR4, 0x3 ;  /* 0x0000000403037c11 */ /* 0x000fe2000f8e18ff */
[----:B------:R-:W-:-:S04]  /*baa0*/  UMOV UR4, 0x20 ;  /* 0x0000002000047882 */ /* 0x000fc80000000000 */
[----:B------:R0:W-:Y:S01]  /*bab0*/  STS.64 [R3], R16 ;  /* 0x0000001003007388 */ /* 0x0001e20000000a00 */
[----:B------:R-:W-:Y:S05]  /*bac0*/  BRA.U !UP0, `(.L_x_2372) ;  /* 0x0000000108447547 */ /* 0x000fea000b800000 */
[----:B------:R-:W-:-:S07]  /*bad0*/  MOV R4, UR5 ;  /* 0x0000000500047c02 */ /* 0x000fce0008000f00 */
.L_x_2373:
[----:B-----5:R-:W-:Y:S01]  /*bae0*/  SHF.R.U32.HI R10, RZ, 0x1, R4 ;  /* 0x00000001ff0a7819 */ /* 0x020fe20000011604 */
[----:B------:R-:W-:Y:S01]  /*baf0*/  BAR.SYNC.DEFER_BLOCKING 0x0 ;  /* 0x0000000000007b1d */ /* 0x000fe20000010000 */
[----:B------:R-:W-:Y:S02]  /*bb00*/  ISETP.GT.U32.AND P1, PT, R4, 0x7f, PT ;  /* 0x0000007f0400780c */ /* 0x000fe40003f24070 */
[----:B------:R-:W-:Y:S01]  /*bb10*/  MOV R4, R10 ;  /* 0x0000000a00047202 */ /* 0x000fe20000000f00 */
[----:B------:R-:W-:-:S05]  /*bb20*/  IMAD.IADD R5, R10, 0x1, R7 ;  /* 0x000000010a057824 */ /* 0x000fca00078e0207 */
[----:B------:R-:W-:-:S04]  /*bb30*/  ISETP.GE.U32.AND P0, PT, R5, UR5, PT ;  /* 0x0000000505007c0c */ /* 0x000fc8000bf06070 */
[----:B------:R-:W-:-:S13]  /*bb40*/  ISETP.GE.U32.OR P0, PT, R7, R10, P0 ;  /* 0x0000000a0700720c */ /* 0x000fda0000706470 */
[----:B------:R-:W-:-:S05]  /*bb50*/  @!P0 LEA R5, R10, R3, 0x3 ;  /* 0x000000030a058211 */ /* 0x000fca00078e18ff */
[----:B------:R-:W1:Y:S02]  /*bb60*/  @!P0 LDS.64 R8, [R5] ;  /* 0x0000000005088984 */ /* 0x000e640000000a00 */
[-C--:B-1----:R-:W-:Y:S01]  /*bb70*/  @!P0 FMUL.FTZ R6, R2, R9.reuse ;  /* 0x0000000902068220 */ /* 0x082fe20000410000 */
[----:B------:R-:W-:-:S03]  /*bb80*/  @!P0 FMUL.FTZ R9, R17, R9 ;  /* 0x0000000911098220 */ /* 0x000fc60000410000 */
[-C--:B0-----:R-:W-:Y:S01]  /*bb90*/  @!P0 FFMA.FTZ R17, R17, R8.reuse, R6 ;  /* 0x0000000811118223 */ /* 0x081fe20000010006 */
[----:B------:R-:W-:-:S05]  /*bba0*/  @!P0 FFMA.FTZ R16, R2, R8, -R9 ;  /* 0x0000000802108223 */ /* 0x000fca0000010809 */
[----:B------:R0:W-:Y:S01]  /*bbb0*/  @!P0 STS.64 [R3], R16 ;  /* 0x0000001003008388 */ /* 0x0001e20000000a00 */
[----:B------:R-:W-:Y:S01]  /*bbc0*/  @!P0 MOV R2, R16 ;  /* 0x0000001000028202 */ /* 0x000fe20000000f00 */
[----:B------:R-:W-:Y:S06]  /*bbd0*/  @P1 BRA `(.L_x_2373) ;  /* 0xfffffffc00c01947 */ /* 0x000fec000383ffff */
.L_x_2372:
[----:B------:R-:W-:Y:S01]  /*bbe0*/  BAR.SYNC.DEFER_BLOCKING 0x0 ;  /* 0x0000000000007b1d */ /* 0x000fe20000010000 */
[----:B------:R-:W-:-:S09]  /*bbf0*/  UISETP.GE.U32.AND UP0, UPT, UR4, 0x2, UPT ;  /* 0x000000020400788c */ /* 0x000fd2000bf06070 */
[----:B------:R-:W-:Y:S05]  /*bc00*/  BRA.U !UP0, `(.L_x_2371) ;  /* 0x0000000108347547 */ /* 0x000fea000b800000 */
[----:B01----:R-:W-:Y:S01]  /*bc10*/  MOV R3, R2 ;  /* 0x0000000200037202 */ /* 0x003fe20000000f00 */
[----:B------:R-:W-:-:S07]  /*bc20*/  IMAD.MOV.U32 R2, RZ, RZ, 0x1 ;  /* 0x00000001ff027424 */ /* 0x000fce00078e00ff */
.L_x_2374:
[----:B------:R-:W0:Y:S04]  /*bc30*/  SHFL.DOWN PT, R6, R17, R2, 0x1f ;  /* 0x08001f0211067589 */ /* 0x000e2800000e0000 */
[----:B----4-:R1:W4:Y:S02]  /*bc40*/  SHFL.DOWN PT, R4, R3, R2, 0x1f ;  /* 0x08001f0203047589 */ /* 0x01032400000e0000 */
[----:B-1----:R-:W-:-:S04]  /*bc50*/  SHF.L.U32 R2, R2, 0x1, RZ ;  /* 0x0000000102027819 */ /* 0x002fc800000006ff */
[----:B------:R-:W-:Y:S01]  /*bc60*/  ISETP.GE.AND P0, PT, R2, UR4, PT ;  /* 0x0000000402007c0c */ /* 0x000fe2000bf06270 */
[C---:B0-----:R-:W-:Y:S01]  /*bc70*/  FMUL.FTZ R5, R6.reuse, R17 ;  /* 0x0000001106057220 */ /* 0x041fe20000410000 */
[----:B------:R-:W-:-:S03]  /*bc80*/  FMUL.FTZ R6, R6, R3 ;  /* 0x0000000306067220 */ /* 0x000fc60000410000 */
[C---:B----4-:R-:W-:Y:S01]  /*bc90*/  FFMA.FTZ R5, R4.reuse, R3, -R5 ;  /* 0x0000000304057223 */ /* 0x050fe20000010805 */
[----:B------:R-:W-:-:S04]  /*bca0*/  FFMA.FTZ R17, R4, R17, R6 ;  /* 0x0000001104117223 */ /* 0x000fc80000010006 */
[----:B------:R-:W-:-:S03]  /*bcb0*/  MOV R3, R5 ;  /* 0x0000000500037202 */ /* 0x000fc60000000f00 */
[----:B------:R-:W-:Y:S05]  /*bcc0*/  @!P0 BRA `(.L_x_2374) ;  /* 0xfffffffc00d88947 */ /* 0x000fea000383ffff */
[----:B------:R-:W-:-:S07]  /*bcd0*/  MOV R2, R5 ;  /* 0x0000000500027202 */ /* 0x000fce0000000f00 */
.L_x_2371:
[----:B------:R-:W1:Y:S01]  /*bce0*/  LDCU UR4, c[0x0][0x564] ;  /* 0x0000ac80ff0477ac */ /* 0x000e620008000800 */
[----:B0---4-:R-:W-:Y:S01]  /*bcf0*/  HFMA2 R16, -RZ, RZ, 0, 0 ;  /* 0x00000000ff107431 */ /* 0x011fe200000001ff */
[----:B-1----:R-:W-:-:S09]  /*bd00*/  UISETP.NE.AND UP0, UPT, UR4, URZ, UPT ;  /* 0x000000ff0400728c */ /* 0x002fd2000bf05270 */
[----:B------:R-:W-:Y:S05]  /*bd10*/  BRA.U !UP0, `(.L_x_2375) ;  /* 0x00000011085c7547 */ /* 0x000fea000b800000 */
[----:B------:R-:W4:Y:S01]  /*bd20*/  LDL.64 R8, [R1] ;  /* 0x0000000001087983 */ /* 0x000f220000100a00 */
[----:B------:R-:W0:Y:S01]  /*bd30*/  LDCU.64 UR8, c[0x0][0x568] ;  /* 0x0000ad00ff0877ac */ /* 0x000e220008000a00 */
[----:B------:R-:W-:Y:S01]  /*bd40*/  IMAD.MOV.U32 R4, RZ, RZ, RZ ;  /* 0x000000ffff047224 */ /* 0x000fe200078e00ff */
[----:B------:R-:W1:Y:S01]  /*bd50*/  LDCU UR5, c[0x0][0x570] ;  /* 0x0000ae00ff0577ac */ /* 0x000e620008000800 */
[----:B------:R-:W2:Y:S01]  /*bd60*/  LDCU UR6, c[0x0][0x694] ;  /* 0x0000d280ff0677ac */ /* 0x000ea20008000800 */
[----:B----4-:R-:W-:-:S03]  /*bd70*/  MOV R5, R9 ;  /* 0x0000000900057202 */ /* 0x010fc60000000f00 */
[----:B0-----:R-:W-:-:S05]  /*bd80*/  IMAD.HI.U32 R4, R9, UR9, R4 ;  /* 0x0000000909047c27 */ /* 0x001fca000f8e0004 */
[----:B-1----:R-:W-:Y:S01]  /*bd90*/  SHF.R.U32.HI R5, RZ, UR5, R4 ;  /* 0x00000005ff057c19 */ /* 0x002fe20008011604 */
[----:B------:R-:W-:-:S03]  /*bda0*/  UIADD3 UR5, UPT, UPT, UR4, -0x1, URZ ;  /* 0xffffffff04057890 */ /* 0x000fc6000fffe0ff */
[----:B------:R-:W-:Y:S01]  /*bdb0*/  IADD3 R3, PT, PT, -R5, RZ, RZ ;  /* 0x000000ff05037210 */ /* 0x000fe20007ffe1ff */
[----:B------:R-:W-:-:S04]  /*bdc0*/  UISETP.NE.AND UP1, UPT, UR5, URZ, UPT ;  /* 0x000000ff0500728c */ /* 0x000fc8000bf25270 */
[----:B------:R-:W-:-:S04]  /*bdd0*/  IMAD R3, R3, UR8, R9 ;  /* 0x0000000803037c24 */ /* 0x000fc8000f8e0209 */
[----:B--2---:R-:W-:Y:S01]  /*bde0*/  IMAD R16, R3, UR6, RZ ;  /* 0x0000000603107c24 */ /* 0x004fe2000f8e02ff */
[----:B------:R-:W-:Y:S06]  /*bdf0*/  BRA.U !UP1, `(.L_x_2375) ;  /* 0x0000001109247547 */ /* 0x000fec000b800000 */
[----:B------:R-:W0:Y:S01]  /*be00*/  LDCU.64 UR6, c[0x0][0x578] ;  /* 0x0000af00ff0677ac */ /* 0x000e220008000a00 */
[----:B------:R-:W-:Y:S01]  /*be10*/  MOV R4, RZ ;  /* 0x000000ff00047202 */ /* 0x000fe20000000f00 */
[----:B------:R-:W-:Y:S01]  /*be20*/  UISETP.LT.U32.AND UP1, UPT, UR5, 0x18, UPT ;  /* 0x000000180500788c */ /* 0x000fe2000bf21070 */
[----:B------:R-:W1:Y:S03]  /*be30*/  LDCU UR8, c[0x0][0x574] ;  /* 0x0000ae80ff0877ac */ /* 0x000e660008000800 */
[----:B------:R-:W-:-:S04]  /*be40*/  USEL UR5, UR5, 0x18, UP1 ;  /* 0x0000001805057887 */ /* 0x000fc80008800000 */
[----:B------:R-:W-:Y:S01]  /*be50*/  UIADD3 UR5, UPT, UPT, UR5, 0x1, URZ ;  /* 0x0000000105057890 */ /* 0x000fe2000fffe0ff */
[----:B0-----:R-:W-:Y:S01]  /*be60*/  IMAD.HI.U32 R8, R5, UR6, R4 ;  /* 0x0000000605087c27 */ /* 0x001fe2000f8e0004 */
[----:B------:R-:W0:Y:S04]  /*be70*/  LDCU UR6, c[0x0][0x69c] ;  /* 0x0000d380ff0677ac */ /* 0x000e280008000800 */
[----:B------:R-:W-:Y:S01]  /*be80*/  SHF.R.U32.HI R9, RZ, UR7, R8 ;  /* 0x00000007ff097c19 */ /* 0x000fe20008011608 */
[----:B------:R-:W-:-:S03]  /*be90*/  UISETP.NE.AND UP1, UPT, UR5, 0x2, UPT ;  /* 0x000000020500788c */ /* 0x000fc6000bf25270 */
[----:B------:R-:W-:-:S05]  /*bea0*/  IADD3 R3, PT, PT, -R9, RZ, RZ ;  /* 0x000000ff09037210 */ /* 0x000fca0007ffe1ff */
[----:B-1----:R-:W-:-:S04]  /*beb0*/  IMAD R3, R3, UR8, R5 ;  /* 0x0000000803037c24 */ /* 0x002fc8000f8e0205 */
        /* <DEDUP_REMOVED lines=253> */
.L_x_2375:
        /* <DEDUP_REMOVED lines=10> */
[----:B------:R-:W0:Y:S01]  /*cf30*/  S2R R3, SR_CTAID.X ;  /* 0x0000000000037919 */ /* 0x000e220000002500 */
[----:B------:R-:W2:Y:S01]  /*cf40*/  LDCU UR5, c[0x0][0x3b4] ;  /* 0x00007680ff0577ac */ /* 0x000ea20008000800 */
[----:B------:R-:W-:Y:S01]  /*cf50*/  MOV R16, RZ ;  /* 0x000000ff00107202 */ /* 0x000fe20000000f00 */
[----:B------:R-:W3:Y:S01]  /*cf60*/  LDCU UR6, c[0x0][0x3b8] ;  /* 0x00007700ff0677ac */ /* 0x000ee20008000800 */
[----:B------:R-:W0:Y:S01]  /*cf70*/  LDCU UR7, c[0x0][0x3a0] ;  /* 0x00007400ff0777ac */ /* 0x000e220008000800 */
[----:B--2---:R-:W-:-:S04]  /*cf80*/  IMAD R9, R7, UR5, RZ ;  /* 0x0000000507097c24 */ /* 0x004fc8000f8e02ff */
[----:B---3--:R-:W-:-:S04]  /*cf90*/  IMAD R8, R0, UR6, R9 ;  /* 0x0000000600087c24 */ /* 0x008fc8000f8e0209 */
[----:B0-----:R-:W-:Y:S01]  /*cfa0*/  IMAD R9, R3, UR7, R8 ;  /* 0x0000000703097c24 */ /* 0x001fe2000f8e0208 */
[----:B------:R-:W-:Y:S06]  /*cfb0*/  BRA.U !UP0, `(.L_x_2377) ;  /* 0x0000001108547547 */ /* 0x000fec000b800000 */
[----:B------:R-:W0:Y:S01]  /*cfc0*/  LDCU.64 UR6, c[0x0][0x568] ;  /* 0x0000ad00ff0677ac */ /* 0x000e220008000a00 */
[----:B------:R-:W-:Y:S01]  /*cfd0*/  HFMA2 R8, -RZ, RZ, 0, 0 ;  /* 0x00000000ff087431 */ /* 0x000fe200000001ff */
[----:B------:R-:W1:Y:S01]  /*cfe0*/  LDCU UR5, c[0x0][0x570] ;  /* 0x0000ae00ff0577ac */ /* 0x000e620008000800 */
[----:B------:R-:W2:Y:S01]  /*cff0*/  LDCU UR8, c[0x0][0x694] ;  /* 0x0000d280ff0877ac */ /* 0x000ea20008000800 */
[----:B------:R-:W-:-:S04]  /*d000*/  UIADD3 UR4, UPT, UPT, UR4, -0x1, URZ ;  /* 0xffffffff04047890 */ /* 0x000fc8000fffe0ff */
[----:B------:R-:W-:Y:S01]  /*d010*/  UISETP.NE.AND UP0, UPT, UR4, URZ, UPT ;  /* 0x000000ff0400728c */ /* 0x000fe2000bf05270 */
[----:B0----5:R-:W-:-:S05]  /*d020*/  IMAD.HI.U32 R12, R9, UR7, R8 ;  /* 0x00000007090c7c27 */ /* 0x021fca000f8e0008 */
[----:B-1----:R-:W-:-:S04]  /*d030*/  SHF.R.U32.HI R13, RZ, UR5, R12 ;  /* 0x00000005ff0d7c19 */ /* 0x002fc8000801160c */
[----:B------:R-:W-:-:S05]  /*d040*/  IADD3 R11, PT, PT, -R13, RZ, RZ ;  /* 0x000000ff0d0b7210 */ /* 0x000fca0007ffe1ff */
[----:B------:R-:W-:-:S04]  /*d050*/  IMAD R11, R11, UR6, R9 ;  /* 0x000000060b0b7c24 */ /* 0x000fc8000f8e0209 */
[----:B--2---:R-:W-:Y:S01]  /*d060*/  IMAD R16, R11, UR8, RZ ;  /* 0x000000080b107c24 */ /* 0x004fe2000f8e02ff */
[----:B------:R-:W-:Y:S06]  /*d070*/  BRA.U !UP0, `(.L_x_2377) ;  /* 0x0000001108247547 */ /* 0x000fec000b800000 */
[----:B------:R-:W0:Y:S01]  /*d080*/  LDCU.64 UR6, c[0x0][0x578] ;  /* 0x0000af00ff0677ac */ /* 0x000e220008000a00 */
[----:B------:R-:W-:Y:S01]  /*d090*/  IMAD.MOV.U32 R12, RZ, RZ, RZ ;  /* 0x000000ffff0c7224 */ /* 0x000fe200078e00ff */
        /* <DEDUP_REMOVED lines=263> */
.L_x_2377:
[----:B------:R-:W0:Y:S01]  /*e110*/  LDCU UR4, c[0x0][0x398] ;  /* 0x00007300ff0477ac */ /* 0x000e220008000800 */
[----:B------:R-:W1:Y:S01]  /*e120*/  S2UR UR8, SR_CgaCtaId ;  /* 0x00000000000879c3 */ /* 0x000e620000008800 */
[----:B------:R-:W-:Y:S01]  /*e130*/  BSSY.RECONVERGENT B0, `(.L_x_2378) ;  /* 0x0000018000007945 */ /* 0x000fe20003800200 */
[----:B------:R-:W-:Y:S02]  /*e140*/  LOP3.LUT P3, RZ, R7, R0, RZ, 0xfc, !PT ;  /* 0x0000000007ff7212 */ /* 0x000fe4000786fcff */
[----:B------:R-:W-:Y:S02]  /*e150*/  PLOP3.LUT P0, PT, PT, PT, PT, 0x8, 0x80 ;  /* 0x000000000080781c */ /* 0x000fe40003f0e170 */
[----:B0-----:R-:W-:-:S13]  /*e160*/  ISETP.GE.AND P1, PT, R9, UR4, PT ;  /* 0x0000000409007c0c */ /* 0x001fda000bf26270 */
[----:B-1----:R-:W-:Y:S05]  /*e170*/  @P1 BRA `(.L_x_2379) ;  /* 0x00000000004c1947 */ /* 0x002fea0003800000 */
[----:B-----5:R-:W0:Y:S02]  /*e180*/  LDC.64 R10, c[0x0][0x3a8] ;  /* 0x0000ea00ff0a7b82 */ /* 0x020e240000000a00 */
[----:B0-----:R-:W-:Y:S02]  /*e190*/  ISETP.NE.AND P2, PT, R10, RZ, PT ;  /* 0x000000ff0a00720c */ /* 0x001fe40003f45270 */
[----:B------:R-:W-:Y:S02]  /*e1a0*/  ISETP.NE.AND P1, PT, R11, RZ, PT ;  /* 0x000000ff0b00720c */ /* 0x000fe40003f25270 */
[----:B------:R-:W-:Y:S02]  /*e1b0*/  ISETP.NE.AND P2, PT, R7, RZ, P2 ;  /* 0x000000ff0700720c */ /* 0x000fe40001745270 */
        /* <DEDUP_REMOVED lines=8> */
[----:B------:R-:W-:Y:S02]  /*e240*/  MOV R10, R2 ;  /* 0x00000002000a7202 */ /* 0x000fe40000000f00 */
[----:B------:R-:W-:Y:S01]  /*e250*/  MOV R11, R17 ;  /* 0x00000011000b7202 */ /* 0x000fe20000000f00 */
[----:B0-----:R-:W-:-:S08]  /*e260*/  IMAD R6, R3, UR4, R6 ;  /* 0x0000000403067c24 */ /* 0x001fd0000f8e0206 */
[----:B--2---:R-:W-:Y:S01]  /*e270*/  @!P0 IMAD R6, R6, UR5, R7 ;  /* 0x0000000506068c24 */ /* 0x004fe2000f8e0207 */
[----:B------:R-:W-:-:S03]  /*e280*/  PLOP3.LUT P0, PT, PT, PT, PT, 0x80, 0x8 ;  /* 0x000000000008781c */ /* 0x000fc60003f0f070 */
[----:B-1----:R-:W-:-:S05]  /*e290*/  IMAD.WIDE.U32 R8, R6, 0x8, R8 ;  /* 0x0000000806087825 */ /* 0x002fca00078e0008 */
[----:B------:R0:W-:Y:S05]  /*e2a0*/  STG.E.64 desc[UR36][R8.64], R10 ;  /* 0x0000000a08007986 */ /* 0x0001ea000c101b24 */
.L_x_2379:
[----:B------:R-:W-:Y:S05]  /*e2b0*/  BSYNC.RECONVERGENT B0 ;  /* 0x0000000000007941 */ /* 0x000fea0003800200 */
.L_x_2378:
        /* <DEDUP_REMOVED lines=14> */
[----:B-----5:R-:W1:Y:S01]  /*e3a0*/  S2R R13, SR_LANEID ;  /* 0x00000000000d7919 */ /* 0x020e620000000000 */
[----:B------:R-:W-:Y:S01]  /*e3b0*/  VOTEU.ANY UR5, UPT, PT ;  /* 0x0000000000057886 */ /* 0x000fe200038e0100 */
[----:B0-----:R-:W0:Y:S01]  /*e3c0*/  LDC.64 R8, c[0x0][0x788] ;  /* 0x0001e200ff087b82 */ /* 0x001e220000000a00 */
        /* <DEDUP_REMOVED lines=11> */
[----:B0-----:R-:W-:Y:S01]  /*e480*/  ULEA UR5, UR6, UR5, 0x18 ;  /* 0x0000000506057291 */ /* 0x001fe2000f8ec0ff */
[----:B------:R-:W0:Y:S01]  /*e490*/  POPC R13, R10 ;  /* 0x0000000a000d7309 */ /* 0x000e220000000000 */
[----:B--2---:R-:W0:Y:S02]  /*e4a0*/  SHFL.IDX PT, R2, R9, R6, 0x1f ;  /* 0x00001f0609027589 */ /* 0x004e2400000e0000 */
[----:B0-----:R-:W-:-:S05]  /*e4b0*/  IMAD.IADD R2, R2, 0x1, R13 ;  /* 0x0000000102027824 */ /* 0x001fca00078e020d */
[----:B------:R-:W-:-:S04]  /*e4c0*/  ISETP.NE.AND P1, PT, R2, UR4, PT ;  /* 0x0000000402007c0c */ /* 0x000fc8000bf25270 */
[----:B------:R-:W-:-:S05]  /*e4d0*/  SEL R2, RZ, 0x1, P1 ;  /* 0x00000001ff027807 */ /* 0x000fca0000800000 */
[----:B------:R1:W-:Y:S04]  /*e4e0*/  STS.U8 [UR5], R2 ;  /* 0x00000002ff007988 */ /* 0x0003e80008000005 */
.L_x_2381:
[----:B------:R-:W-:Y:S05]  /*e4f0*/  BSYNC.RECONVERGENT B0 ;  /* 0x0000000000007941 */ /* 0x000fea0003800200 */
.L_x_2380:
[----:B------:R-:W-:Y:S01]  /*e500*/  BAR.SYNC.DEFER_BLOCKING 0x0 ;  /* 0x0000000000007b1d */ /* 0x000fe20000010000 */
[----:B------:R-:W-:-:S09]  /*e510*/  ULEA UR4, UR8, UR7, 0x18 ;  /* 0x0000000708047291 */ /* 0x000fd2000f8ec0ff */
[----:B-1----:R-:W1:Y:S02]  /*e520*/  LDS.U8 R2, [UR4] ;  /* 0x00000004ff027984 */ /* 0x002e640008000000 */
[----:B-1----:R-:W-:-:S13]  /*e530*/  ISETP.NE.AND P1, PT, R2, RZ, PT ;  /* 0x000000ff0200720c */ /* 0x002fda0003f25270 */
        /* <DEDUP_REMOVED lines=10> */
[----:B------:R-:W1:Y:S01]  /*e5e0*/  LDCU UR4, c[0x0][0x3a8] ;  /* 0x00007500ff0477ac */ /* 0x000e620008000800 */
[----:B------:R-:W-:Y:S01]  /*e5f0*/  BSSY.RECONVERGENT B0, `(.L_x_2382) ;  /* 0x0000038000007945 */ /* 0x000fe20003800200 */
[----:B------:R-:W2:Y:S01]  /*e600*/  LDCU.64 UR10, c[0x0][0x388] ;  /* 0x00007100ff0a77ac */ /* 0x000ea20008000a00 */
[----:B-1----:R-:W-:Y:S01]  /*e610*/  UISETP.NE.AND UP0, UPT, UR4, URZ, UPT ;  /* 0x000000ff0400728c */ /* 0x002fe2000bf05270 */
[----:B--2---:R-:W-:-:S02]  /*e620*/  MOV R22, UR10 ;  /* 0x0000000a00167c02 */ /* 0x004fc40008000f00 */
[----:B-----5:R-:W-:-:S06]  /*e630*/  MOV R19, UR11 ;  /* 0x0000000b00137c02 */ /* 0x020fcc0008000f00 */
[----:B------:R-:W-:Y:S05]  /*e640*/  BRA.U !UP0, `(.L_x_2383) ;  /* 0x0000000108687547 */ /* 0x000fea000b800000 */
[----:B------:R-:W1:Y:S01]  /*e650*/  LDCU UR4, c[0x0][0x360] ;  /* 0x00006c00ff0477ac */ /* 0x000e620008000800 */
[----:B------:R-:W2:Y:S01]  /*e660*/  LDCU UR6, c[0x0][0x3a4] ;  /* 0x00007480ff0677ac */ /* 0x000ea20008000800 */
[----:B-1----:R-:W-:-:S05]  /*e670*/  IMAD R2, R0, UR4, R7 ;  /* 0x0000000400027c24 */ /* 0x002fca000f8e0207 */
[----:B--2---:R-:W-:-:S13]  /*e680*/  ISETP.GE.U32.AND P1, PT, R2, UR6, PT ;  /* 0x0000000602007c0c */ /* 0x004fda000bf26070 */
[----:B------:R-:W-:Y:S05]  /*e690*/  @P1 BRA `(.L_x_2384) ;  /* 0x0000000000b41947 */ /* 0x000fea0003800000 */
[----:B------:R-:W1:Y:S01]  /*e6a0*/  LDCU UR5, c[0x0][0x374] ;  /* 0x00006e80ff0577ac */ /* 0x000e620008000800 */
[----:B------:R-:W2:Y:S01]  /*e6b0*/  LDC R13, c[0x0][0x364] ;  /* 0x0000d900ff0d7b82 */ /* 0x000ea20000000800 */
[----:B------:R-:W-:Y:S01]  /*e6c0*/  BSSY.RECONVERGENT B1, `(.L_x_2385) ;  /* 0x0000011000017945 */ /* 0x000fe20003800200 */
[----:B------:R-:W-:Y:S02]  /*e6d0*/  MOV R6, R2 ;  /* 0x0000000200067202 */ /* 0x000fe40000000f00 */
[----:B0-----:R-:W-:-:S04]  /*e6e0*/  MOV R10, UR10 ;  /* 0x0000000a000a7c02 */ /* 0x001fc80008000f00 */
[----:B------:R-:W0:Y:S01]  /*e6f0*/  LDC.64 R8, c[0x0][0x780] ;  /* 0x0001e000ff087b82 */ /* 0x000e220000000a00 */
[----:B-1----:R-:W-:Y:S02]  /*e700*/  IMAD R11, R3, UR5, RZ ;  /* 0x00000005030b7c24 */ /* 0x002fe4000f8e02ff */
[----:B--2---:R-:W-:-:S07]  /*e710*/  IMAD R13, R13, UR4, RZ ;  /* 0x000000040d0d7c24 */ /* 0x004fce000f8e02ff */
.L_x_2386:
[----:B------:R-:W-:-:S04]  /*e720*/  IMAD.IADD R3, R11, 0x1, R6 ;  /* 0x000000010b037824 */ /* 0x000fc800078e0206 */
[----:B0-----:R-:W-:-:S06]  /*e730*/  IMAD.WIDE.U32 R2, R3, 0x8, R8 ;  /* 0x0000000803027825 */ /* 0x001fcc00078e0008 */
[----:B------:R-:W2:Y:S01]  /*e740*/  LDG.E.64 R2, desc[UR36][R2.64] ;  /* 0x0000002402027981 */ /* 0x000ea2000c1e1b00 */
[----:B------:R-:W-:-:S04]  /*e750*/  IADD3 R6, PT, PT, R13, R6, RZ ;  /* 0x000000060d067210 */ /* 0x000fc80007ffe0ff */
[----:B------:R-:W-:Y:S01]  /*e760*/  ISETP.GE.U32.AND P1, PT, R6, UR6, PT ;  /* 0x0000000606007c0c */ /* 0x000fe2000bf26070 */
[-C--:B--2---:R-:W-:Y:S01]  /*e770*/  FMUL.FTZ R15, R3, R19.reuse ;  /* 0x00000013030f7220 */ /* 0x084fe20000410000 */
[----:B------:R-:W-:-:S03]  /*e780*/  FMUL.FTZ R12, R2, R19 ;  /* 0x00000013020c7220 */ /* 0x000fc60000410000 */
[-C--:B------:R-:W-:Y:S01]  /*e790*/  FFMA.FTZ R22, R2, R10.reuse, -R15 ;  /* 0x0000000a02167223 */ /* 0x080fe2000001080f */
[----:B------:R-:W-:-:S04]  /*e7a0*/  FFMA.FTZ R19, R3, R10, R12 ;  /* 0x0000000a03137223 */ /* 0x000fc8000001000c */
[----:B------:R-:W-:-:S03]  /*e7b0*/  MOV R10, R22 ;  /* 0x00000016000a7202 */ /* 0x000fc60000000f00 */
[----:B------:R-:W-:Y:S05]  /*e7c0*/  @!P1 BRA `(.L_x_2386) ;  /* 0xfffffffc00d49947 */ /* 0x000fea000383ffff */
[----:B------:R-:W-:Y:S05]  /*e7d0*/  BSYNC.RECONVERGENT B1 ;  /* 0x0000000000017941 */ /* 0x000fea0003800200 */
.L_x_2385:
[----:B------:R-:W-:Y:S05]  /*e7e0*/  BRA `(.L_x_2384) ;  /* 0x0000000000607947 */ /* 0x000fea0003800000 */
.L_x_2383:
[----:B------:R-:W1:Y:S02]  /*e7f0*/  LDCU UR5, c[0x0][0x3a4] ;  /* 0x00007480ff0577ac */ /* 0x000e640008000800 */
[----:B-1----:R-:W-:-:S13]  /*e800*/  ISETP.GE.U32.AND P1, PT, R0, UR5, PT ;  /* 0x0000000500007c0c */ /* 0x002fda000bf26070 */
[----:B------:R-:W-:Y:S05]  /*e810*/  @P1 BRA `(.L_x_2384) ;  /* 0x0000000000541947 */ /* 0x000fea0003800000 */
[----:B------:R-:W1:Y:S01]  /*e820*/  LDCU UR4, c[0x0][0x374] ;  /* 0x00006e80ff0477ac */ /* 0x000e620008000800 */
[----:B------:R-:W2:Y:S01]  /*e830*/  LDC R14, c[0x0][0x360] ;  /* 0x0000d800ff0e7b82 */ /* 0x000ea20000000800 */
[----:B------:R-:W-:Y:S01]  /*e840*/  BSSY.RECONVERGENT B1, `(.L_x_2384) ;  /* 0x0000012000017945 */ /* 0x000fe20003800200 */
[----:B0-----:R-:W-:Y:S02]  /*e850*/  MOV R10, UR10 ;  /* 0x0000000a000a7c02 */ /* 0x001fe40008000f00 */
[----:B------:R-:W-:-:S04]  /*e860*/  MOV R11, R0 ;  /* 0x00000000000b7202 */ /* 0x000fc80000000f00 */
[----:B------:R-:W0:Y:S08]  /*e870*/  LDC.64 R8, c[0x0][0x780] ;  /* 0x0001e000ff087b82 */ /* 0x000e300000000a00 */
[----:B------:R-:W3:Y:S01]  /*e880*/  LDC R18, c[0x0][0x364] ;  /* 0x0000d900ff127b82 */ /* 0x000ee20000000800 */
[----:B-1----:R-:W-:-:S07]  /*e890*/  IMAD R6, R3, UR4, RZ ;  /* 0x0000000403067c24 */ /* 0x002fce000f8e02ff */
.L_x_2387:
[----:B------:R-:W-:-:S04]  /*e8a0*/  IMAD.IADD R2, R6, 0x1, R11 ;  /* 0x0000000106027824 */ /* 0x000fc800078e020b */
[----:B--2---:R-:W-:-:S04]  /*e8b0*/  IMAD R3, R2, R14, R7 ;  /* 0x0000000e02037224 */ /* 0x004fc800078e0207 */
[----:B0-----:R-:W-:-:S06]  /*e8c0*/  IMAD.WIDE.U32 R2, R3, 0x8, R8 ;  /* 0x0000000803027825 */ /* 0x001fcc00078e0008 */
[----:B------:R-:W2:Y:S01]  /*e8d0*/  LDG.E.64 R2, desc[UR36][R2.64] ;  /* 0x0000002402027981 */ /* 0x000ea2000c1e1b00 */
[----:B---3--:R-:W-:-:S04]  /*e8e0*/  IADD3 R11, PT, PT, R18, R11, RZ ;  /* 0x0000000b120b7210 */ /* 0x008fc80007ffe0ff */
        /* <DEDUP_REMOVED lines=8> */
.L_x_2384:
[----:B------:R-:W-:Y:S05]  /*e970*/  BSYNC.RECONVERGENT B0 ;  /* 0x0000000000007941 */ /* 0x000fea0003800200 */
.L_x_2382:
[----:B------:R-:W1:Y:S01]  /*e980*/  LDCU UR5, c[0x0][0x360] ;  /* 0x00006c00ff0577ac */ /* 0x000e620008000800 */
[----:B------:R-:W-:Y:S01]  /*e990*/  MOV R23, R19 ;  /* 0x0000001300177202 */ /* 0x000fe20000000f00 */
[----:B------:R-:W-:Y:S01]  /*e9a0*/  UIADD3 UR7, UPT, UPT, UR7, 0x10, URZ ;  /* 0x0000001007077890 */ /* 0x000fe2000fffe0ff */
[----:B------:R-:W2:Y:S03]  /*e9b0*/  LDCU UR6, c[0x0][0x364] ;  /* 0x00006c80ff0677ac */ /* 0x000ea60008000800 */
[----:B------:R-:W-:Y:S01]  /*e9c0*/  ULEA UR8, UR8, UR7, 0x18 ;  /* 0x0000000708087291 */ /* 0x000fe2000f8ec0ff */
[----:B------:R-:W3:Y:S01]  /*e9d0*/  LDCU UR4, c[0x0][0x3a8] ;  /* 0x00007500ff0477ac */ /* 0x000ee20008000800 */
[----:B-1----:R-:W-:-:S05]  /*e9e0*/  IMAD R2, R0, UR5, R7 ;  /* 0x0000000500027c24 */ /* 0x002fca000f8e0207 */
[----:B------:R-:W-:Y:S01]  /*e9f0*/  LEA R2, R2, UR8, 0x3 ;  /* 0x0000000802027c11 */ /* 0x000fe2000f8e18ff */
[----:B--2---:R-:W-:-:S04]  /*ea00*/  UISETP.GE.U32.AND UP1, UPT, UR6, 0x2, UPT ;  /* 0x000000020600788c */ /* 0x004fc8000bf26070 */
[----:B------:R1:W-:Y:S01]  /*ea10*/  STS.64 [R2], R22 ;  /* 0x0000001602007388 */ /* 0x0003e20000000a00 */
[----:B---3--:R-:W-:-:S04]  /*ea20*/  UISETP.NE.AND UP0, UPT, UR4, URZ, UPT ;  /* 0x000000ff0400728c */ /* 0x008fc8000bf05270 */
[----:B------:R-:W-:Y:S07]  /*ea30*/  BRA.U !UP1, `(.L_x_2388) ;  /* 0x0000000109487547 */ /* 0x000fee000b800000 */
[----:B------:R-:W-:-:S05]  /*ea40*/  UMOV UR4, UR6 ;  /* 0x0000000600047c82 */ /* 0x000fca0008000000 */
.L_x_2389:
[----:B------:R-:W-:Y:S01]  /*ea50*/  USHF.R.U32.HI UR7, URZ, 0x1, UR4 ;  /* 0x00000001ff077899 */ /* 0x000fe20008011604 */
[----:B------:R-:W-:Y:S01]  /*ea60*/  BAR.SYNC.DEFER_BLOCKING 0x0 ;  /* 0x0000000000007b1d */ /* 0x000fe20000010000 */
[----:B------:R-:W-:-:S04]  /*ea70*/  UISETP.GT.U32.AND UP1, UPT, UR4, 0x3, UPT ;  /* 0x000000030400788c */ /* 0x000fc8000bf24070 */
[----:B------:R-:W-:Y:S01]  /*ea80*/  IADD3 R6, PT, PT, R0, UR7, RZ ;  /* 0x0000000700067c10 */ /* 0x000fe2000fffe0ff */
[----:B------:R-:W-:-:S03]  /*ea90*/  UMOV UR4, UR7 ;  /* 0x0000000700047c82 */ /* 0x000fc60008000000 */
[----:B------:R-:W-:-:S04]  /*eaa0*/  ISETP.GE.U32.AND P1, PT, R6, UR6, PT ;  /* 0x0000000606007c0c */ /* 0x000fc8000bf26070 */
[----:B------:R-:W-:-:S13]  /*eab0*/  ISETP.GE.U32.OR P1, PT, R0, UR7, P1 ;  /* 0x0000000700007c0c */ /* 0x000fda0008f26470 */
[----:B------:R-:W-:-:S05]  /*eac0*/  @!P1 IMAD R3, R6, UR5, R7 ;  /* 0x0000000506039c24 */ /* 0x000fca000f8e0207 */
[----:B------:R-:W-:-:S05]  /*ead0*/  @!P1 LEA R3, R3, UR8, 0x3 ;  /* 0x0000000803039c11 */ /* 0x000fca000f8e18ff */
[----:B0-----:R-:W0:Y:S02]  /*eae0*/  @!P1 LDS.64 R8, [R3] ;  /* 0x0000000003089984 */ /* 0x001e240000000a00 */
[-C--:B0-----:R-:W-:Y:S01]  /*eaf0*/  @!P1 FMUL.FTZ R6, R22, R9.reuse ;  /* 0x0000000916069220 */ /* 0x081fe20000410000 */
[----:B------:R-:W-:-:S03]  /*eb00*/  @!P1 FMUL.FTZ R9, R19, R9 ;  /* 0x0000000913099220 */ /* 0x000fc60000410000 */
[-C--:B--2---:R-:W-:Y:S01]  /*eb10*/  @!P1 FFMA.FTZ R19, R19, R8.reuse, R6 ;  /* 0x0000000813139223 */ /* 0x084fe20000010006 */
[----:B------:R-:W-:-:S04]  /*eb20*/  @!P1 FFMA.FTZ R18, R22, R8, -R9 ;  /* 0x0000000816129223 */ /* 0x000fc80000010809 */
[----:B-1----:R-:W-:Y:S01]  /*eb30*/  @!P1 IMAD.MOV.U32 R22, RZ, RZ, R18 ;  /* 0x000000ffff169224 */ /* 0x002fe200078e0012 */
[----:B------:R2:W-:Y:S01]  /*eb40*/  @!P1 STS.64 [R2], R18 ;  /* 0x0000001202009388 */ /* 0x0005e20000000a00 */
[----:B------:R-:W-:Y:S05]  /*eb50*/  BRA.U UP1, `(.L_x_2389) ;  /* 0xfffffffd01bc7547 */ /* 0x000fea000b83ffff */
.L_x_2388:
[----:B------:R-:W-:Y:S05]  /*eb60*/  BRA.U !UP0, `(.L_x_2390) ;  /* 0x0000000108987547 */ /* 0x000fea000b800000 */
[----:B------:R-:W-:Y:S02]  /*eb70*/  UISETP.GE.U32.AND UP0, UPT, UR5, 0x21, UPT ;  /* 0x000000210500788c */ /* 0x000fe4000bf06070 */
[----:B------:R-:W-:-:S07]  /*eb80*/  UMOV UR4, UR5 ;  /* 0x0000000500047c82 */ /* 0x000fce0008000000 */
[----:B------:R-:W-:Y:S05]  /*eb90*/  BRA.U !UP0, `(.L_x_2391) ;  /* 0x0000000108587547 */ /* 0x000fea000b800000 */
[----:B--2---:R-:W-:Y:S01]  /*eba0*/  MOV R18, R22 ;  /* 0x0000001600127202 */ /* 0x004fe20000000f00 */
[----:B------:R-:W-:Y:S01]  /*ebb0*/  UISETP.GE.U32.AND UP0, UPT, UR5, 0x40, UPT ;  /* 0x000000400500788c */ /* 0x000fe2000bf06070 */
[----:B------:R-:W-:-:S03]  /*ebc0*/  UMOV UR4, 0x20 ;  /* 0x0000002000047882 */ /* 0x000fc60000000000 */
[----:B------:R3:W-:Y:S05]  /*ebd0*/  STS.64 [R2], R18 ;  /* 0x0000001202007388 */ /* 0x0007ea0000000a00 */
[----:B------:R-:W-:Y:S05]  /*ebe0*/  BRA.U !UP0, `(.L_x_2391) ;  /* 0x0000000108447547 */ /* 0x000fea000b800000 */
[----:B------:R-:W-:-:S07]  /*ebf0*/  MOV R0, UR5 ;  /* 0x0000000500007c02 */ /* 0x000fce0008000f00 */
.L_x_2392:
[----:B0-----:R-:W-:Y:S01]  /*ec00*/  SHF.R.U32.HI R10, RZ, 0x1, R0 ;  /* 0x00000001ff0a7819 */ /* 0x001fe20000011600 */
[----:B------:R-:W-:Y:S01]  /*ec10*/  BAR.SYNC.DEFER_BLOCKING 0x0 ;  /* 0x0000000000007b1d */ /* 0x000fe20000010000 */
[----:B------:R-:W-:Y:S02]  /*ec20*/  ISETP.GT.U32.AND P2, PT, R0, 0x7f, PT ;  /* 0x0000007f0000780c */ /* 0x000fe40003f44070 */
[----:B------:R-:W-:Y:S01]  /*ec30*/  IADD3 R3, PT, PT, R10, R7, RZ ;  /* 0x000000070a037210 */ /* 0x000fe20007ffe0ff */
[----:B------:R-:W-:-:S03]  /*ec40*/  IMAD.MOV.U32 R0, RZ, RZ, R10 ;  /* 0x000000ffff007224 */ /* 0x000fc600078e000a */
[----:B------:R-:W-:-:S04]  /*ec50*/  ISETP.GE.U32.AND P1, PT, R3, UR5, PT ;  /* 0x0000000503007c0c */ /* 0x000fc8000bf26070 */
[----:B------:R-:W-:-:S13]  /*ec60*/  ISETP.GE.U32.OR P1, PT, R7, R10, P1 ;  /* 0x0000000a0700720c */ /* 0x000fda0000f26470 */
[----:B------:R-:W-:-:S05]  /*ec70*/  @!P1 LEA R3, R10, R2, 0x3 ;  /* 0x000000020a039211 */ /* 0x000fca00078e18ff */
[----:B------:R-:W0:Y:S02]  /*ec80*/  @!P1 LDS.64 R8, [R3] ;  /* 0x0000000003089984 */ /* 0x000e240000000a00 */
[-C--:B0-----:R-:W-:Y:S01]  /*ec90*/  @!P1 FMUL.FTZ R6, R22, R9.reuse ;  /* 0x0000000916069220 */ /* 0x081fe20000410000 */
[----:B------:R-:W-:-:S03]  /*eca0*/  @!P1 FMUL.FTZ R9, R19, R9 ;  /* 0x0000000913099220 */ /* 0x000fc60000410000 */
[-C--:B---34-:R-:W-:Y:S01]  /*ecb0*/  @!P1 FFMA.FTZ R19, R19, R8.reuse, R6 ;  /* 0x0000000813139223 */ /* 0x098fe20000010006 */
[----:B------:R-:W-:-:S05]  /*ecc0*/  @!P1 FFMA.FTZ R18, R22, R8, -R9 ;  /* 0x0000000816129223 */ /* 0x000fca0000010809 */
[----:B------:R4:W-:Y:S01]  /*ecd0*/  @!P1 STS.64 [R2], R18 ;  /* 0x0000001202009388 */ /* 0x0009e20000000a00 */
[----:B-1----:R-:W-:Y:S01]  /*ece0*/  @!P1 MOV R22, R18 ;  /* 0x0000001200169202 */ /* 0x002fe20000000f00 */
[----:B------:R-:W-:Y:S06]  /*ecf0*/  @P2 BRA `(.L_x_2392) ;  /* 0xfffffffc00c02947 */ /* 0x000fec000383ffff */
.L_x_2391:
[----:B------:R-:W-:Y:S01]  /*ed00*/  BAR.SYNC.DEFER_BLOCKING 0x0 ;  /* 0x0000000000007b1d */ /* 0x000fe20000010000 */
[----:B------:R-:W-:-:S09]  /*ed10*/  UISETP.GE.U32.AND UP0, UPT, UR4, 0x2, UPT ;  /* 0x000000020400788c */ /* 0x000fd2000bf06070 */
[----:B------:R-:W-:Y:S05]  /*ed20*/  BRA.U !UP0, `(.L_x_2390) ;  /* 0x0000000108287547 */ /* 0x000fea000b800000 */
[----:B------:R-:W-:-:S07]  /*ed30*/  HFMA2 R0, -RZ, RZ, 0, 5.9604644775390625e-08 ;  /* 0x00000001ff007431 */ /* 0x000fce00000001ff */
.L_x_2393:
[----:B------:R-:W5:Y:S04]  /*ed40*/  SHFL.DOWN PT, R3, R19, R0, 0x1f ;  /* 0x08001f0013037589 */ /* 0x000f6800000e0000 */
[----:B-1234-:R1:W2:Y:S02]  /*ed50*/  SHFL.DOWN PT, R2, R22, R0, 0x1f ;  /* 0x08001f0016027589 */ /* 0x01e2a400000e0000 */
[----:B-1----:R-:W-:-:S04]  /*ed60*/  SHF.L.U32 R0, R0, 0x1, RZ ;  /* 0x0000000100007819 */ /* 0x002fc800000006ff */
[----:B------:R-:W-:Y:S01]  /*ed70*/  ISETP.GE.AND P1, PT, R0, UR4, PT ;  /* 0x0000000400007c0c */ /* 0x000fe2000bf26270 */
[C---:B-----5:R-:W-:Y:S01]  /*ed80*/  FMUL.FTZ R7, R3.reuse, R19 ;  /* 0x0000001303077220 */ /* 0x060fe20000410000 */
[----:B------:R-:W-:-:S03]  /*ed90*/  FMUL.FTZ R6, R3, R22 ;  /* 0x0000001603067220 */ /* 0x000fc60000410000 */
[C---:B--2---:R-:W-:Y:S01]  /*eda0*/  FFMA.FTZ R22, R2.reuse, R22, -R7 ;  /* 0x0000001602167223 */ /* 0x044fe20000010807 */
[----:B------:R-:W-:-:S07]  /*edb0*/  FFMA.FTZ R19, R2, R19, R6 ;  /* 0x0000001302137223 */ /* 0x000fce0000010006 */
[----:B------:R-:W-:Y:S05]  /*edc0*/  @!P1 BRA `(.L_x_2393) ;  /* 0xfffffffc00dc9947 */ /* 0x000fea000383ffff */
.L_x_2390:
[----:B------:R-:W-:Y:S05]  /*edd0*/  @!P0 EXIT ;  /* 0x000000000000894d */ /* 0x000fea0003800000 */
[----:B------:R-:W5:Y:S02]  /*ede0*/  LDCU.64 UR4, c[0x0][0x778] ;  /* 0x0000ef00ff0477ac */ /* 0x000f640008000a00 */
[----:B-----5:R-:W-:-:S04]  /*edf0*/  UISETP.NE.U32.AND UP0, UPT, UR4, URZ, UPT ;  /* 0x000000ff0400728c */ /* 0x020fc8000bf05070 */
[----:B------:R-:W-:-:S09]  /*ee00*/  UISETP.NE.AND.EX UP0, UPT, UR5, URZ, UPT, UP0 ;  /* 0x000000ff0500728c */ /* 0x000fd2000bf05300 */
[----:B------:R-:W-:Y:S05]  /*ee10*/  BRA.U UP0, `(.L_x_2394) ;  /* 0x0000000100a87547 */ /* 0x000fea000b800000 */
[----:B------:R-:W5:Y:S01]  /*ee20*/  LDCU.U8 UR6, c[0x0][0x798] ;  /* 0x0000f300ff0677ac */ /* 0x000f620008000000 */
[----:B------:R-:W1:Y:S01]  /*ee30*/  LDCU.64 UR4, c[0x0][0x768] ;  /* 0x0000ed00ff0477ac */ /* 0x000e620008000a00 */
[----:B------:R-:W0:Y:S01]  /*ee40*/  LDCU.U8 UR7, c[0x0][0x799] ;  /* 0x0000f320ff0777ac */ /* 0x000e220008000000 */
[----:B-----5:R-:W-:Y:S01]  /*ee50*/  UISETP.NE.AND UP0, UPT, UR6, URZ, UPT ;  /* 0x000000ff0600728c */ /* 0x020fe2000bf05270 */
[----:B-1234-:R-:W-:-:S04]  /*ee60*/  IADD3 R2, P0, PT, R16, UR4, RZ ;  /* 0x0000000410027c10 */ /* 0x01efc8000ff1e0ff */
[----:B------:R-:W-:Y:S01]  /*ee70*/  IADD3.X R3, PT, PT, RZ, UR5, RZ, P0, !PT ;  /* 0x00000005ff037c10 */ /* 0x000fe200087fe4ff */
[----:B0-----:R-:W-:-:S03]  /*ee80*/  UISETP.NE.AND UP1, UPT, UR7, URZ, UPT ;  /* 0x000000ff0700728c */ /* 0x001fc6000bf25270 */
[----:B------:R-:W-:Y:S08]  /*ee90*/  BRA.U !UP0, `(.L_x_2395) ;  /* 0x0000000108147547 */ /* 0x000ff0000b800000 */
[----:B------:R-:W2:Y:S02]  /*eea0*/  LDG.E.64 R4, desc[UR36][R2.64] ;  /* 0x0000002402047981 */ /* 0x000ea4000c1e1b00 */
[-C--:B--2---:R-:W-:Y:S01]  /*eeb0*/  FMUL.FTZ R7, R19, R5.reuse ;  /* 0x0000000513077220 */ /* 0x084fe20000410000 */
[----:B------:R-:W-:-:S03]  /*eec0*/  FMUL.FTZ R0, R22, R5 ;  /* 0x0000000516007220 */ /* 0x000fc60000410000 */
[-C--:B------:R-:W-:Y:S01]  /*eed0*/  FFMA.FTZ R22, R22, R4.reuse, -R7 ;  /* 0x0000000416167223 */ /* 0x080fe20000010807 */
[----:B------:R-:W-:-:S07]  /*eee0*/  FFMA.FTZ R19, R19, R4, R0 ;  /* 0x0000000413137223 */ /* 0x000fce0000010000 */
.L_x_2395:
[----:B------:R-:W-:Y:S05]  /*eef0*/  BRA.U !UP1, `(.L_x_2396) ;  /* 0x0000000109647547 */ /* 0x000fea000b800000 */
[----:B------:R-:W0:Y:S02]  /*ef00*/  LDCU UR4, c[0x0][0x79c] ;  /* 0x0000f380ff0477ac */ /* 0x000e240008000800 */
[----:B0-----:R-:W-:-:S09]  /*ef10*/  UISETP.NE.AND UP0, UPT, UR4, 0x1, UPT ;  /* 0x000000010400788c */ /* 0x001fd2000bf05270 */
[----:B------:R-:W-:Y:S05]  /*ef20*/  BRA.U !UP0, `(.L_x_2397) ;  /* 0x0000000108407547 */ /* 0x000fea000b800000 */
[----:B------:R-:W-:Y:S01]  /*ef30*/  MOV R2, 0x660 ;  /* 0x0000066000027802 */ /* 0x000fe20000000f00 */
[----:B------:R-:W0:Y:S01]  /*ef40*/  LDCU.64 UR4, c[0x4][0x650] ;  /* 0x0100ca00ff0477ac */ /* 0x000e220008000a00 */
[----:B------:R-:W-:Y:S01]  /*ef50*/  HFMA2 R8, -RZ, RZ, 0, 4.4763088226318359375e-05 ;  /* 0x000002efff087431 */ /* 0x000fe200000001ff */
[----:B------:R-:W-:Y:S01]  /*ef60*/  MOV R12, 0x1 ;  /* 0x00000001000c7802 */ /* 0x000fe20000000f00 */
[----:B------:R-:W-:Y:S01]  /*ef70*/  HFMA2 R13, -RZ, RZ, 0, 0 ;  /* 0x00000000ff0d7431 */ /* 0x000fe200000001ff */
[----:B------:R-:W1:Y:S01]  /*ef80*/  LDCU.64 UR6, c[0x4][0x640] ;  /* 0x0100c800ff0677ac */ /* 0x000e620008000a00 */
[----:B------:R-:W2:Y:S01]  /*ef90*/  LDC.64 R2, c[0x4][R2] ;  /* 0x0100000002027b82 */ /* 0x000ea20000000a00 */
[----:B------:R-:W3:Y:S01]  /*efa0*/  LDCU.64 UR8, c[0x4][0x438] ;  /* 0x01008700ff0877ac */ /* 0x000ee20008000a00 */
[----:B0-----:R-:W-:Y:S01]  /*efb0*/  IMAD.U32 R4, RZ, RZ, UR4 ;  /* 0x00000004ff047e24 */ /* 0x001fe2000f8e00ff */
[----:B------:R-:W-:Y:S02]  /*efc0*/  MOV R5, UR5 ;  /* 0x0000000500057c02 */ /* 0x000fe40008000f00 */
[----:B-1----:R-:W-:-:S02]  /*efd0*/  MOV R6, UR6 ;  /* 0x0000000600067c02 */ /* 0x002fc40008000f00 */
[----:B------:R-:W-:Y:S02]  /*efe0*/  MOV R7, UR7 ;  /* 0x0000000700077c02 */ /* 0x000fe40008000f00 */
[----:B---3--:R-:W-:Y:S01]  /*eff0*/  MOV R10, UR8 ;  /* 0x00000008000a7c02 */ /* 0x008fe20008000f00 */
[----:B------:R-:W-:-:S07]  /*f000*/  IMAD.U32 R11, RZ, RZ, UR9 ;  /* 0x00000009ff0b7e24 */ /* 0x000fce000f8e00ff */
[----:B------:R-:W-:-:S07]  /*f010*/  LEPC R20, `(.L_x_2397) ;  /* 0x000000001014794e */ /* 0x000fce0000000000 */
[----:B--2---:R-:W-:Y:S05]  /*f020*/  CALL.ABS.NOINC R2 ;  /* 0x0000000002007343 */ /* 0x004fea0003c00000 */
.L_x_2397:
[----:B------:R-:W0:Y:S01]  /*f030*/  LDCU.64 UR4, c[0x0][0x768] ;  /* 0x0000ed00ff0477ac */ /* 0x000e220008000a00 */
[----:B------:R-:W-:Y:S02]  /*f040*/  MOV R18, R22 ;  /* 0x0000001600127202 */ /* 0x000fe40000000f00 */
[----:B0-----:R-:W-:-:S05]  /*f050*/  IADD3 R16, P0, PT, R16, UR4, RZ ;  /* 0x0000000410107c10 */ /* 0x001fca000ff1e0ff */
[----:B------:R-:W-:-:S05]  /*f060*/  IMAD.X R17, RZ, RZ, UR5, P0 ;  /* 0x00000005ff117e24 */ /* 0x000fca00080e06ff */
[----:B------:R-:W-:Y:S01]  /*f070*/  STG.E.64 desc[UR36][R16.64], R18 ;  /* 0x0000001210007986 */ /* 0x000fe2000c101b24 */
[----:B------:R-:W-:Y:S05]  /*f080*/  EXIT ;  /* 0x000000000000794d */ /* 0x000fea0003800000 */
.L_x_2396:
[----:B------:R-:W-:-:S05]  /*f090*/  MOV R18, R22 ;  /* 0x0000001600127202 */ /* 0x000fca0000000f00 */
[----:B------:R-:W-:Y:S01]  /*f0a0*/  STG.E.64 desc[UR36][R2.64], R18 ;  /* 0x0000001202007986 */ /* 0x000fe2000c101b24 */
[----:B------:R-:W-:Y:S05]  /*f0b0*/  EXIT ;  /* 0x000000000000794d */ /* 0x000fea0003800000 */
.L_x_2394:
[----:B------:R-:W5:Y:S01]  /*f0c0*/  LDCU.U8 UR4, c[0x0][0x798] ;  /* 0x0000f300ff0477ac */ /* 0x000f620008000000 */
[----:B------:R-:W0:Y:S01]  /*f0d0*/  LDCU.U8 UR5, c[0x0][0x799] ;  /* 0x0000f320ff0577ac */ /* 0x000e220008000000 */
[----:B-----5:R-:W-:Y:S02]  /*f0e0*/  UISETP.NE.AND UP0, UPT, UR4, URZ, UPT ;  /* 0x000000ff0400728c */ /* 0x020fe4000bf05270 */
[----:B0-----:R-:W-:-:S07]  /*f0f0*/  UISETP.NE.AND UP1, UPT, UR5, URZ, UPT ;  /* 0x000000ff0500728c */ /* 0x001fce000bf25270 */
[----:B------:R-:W-:Y:S05]  /*f100*/  BRA.U !UP0, `(.L_x_2398) ;  /* 0x0000000108187547 */ /* 0x000fea000b800000 */
[----:B-1234-:R-:W2:Y:S02]  /*f110*/  LDG.E.64 R2, desc[UR36][R4.64] ;  /* 0x0000002404027981 */ /* 0x01eea4000c1e1b00 */
[C---:B--2---:R-:W-:Y:S01]  /*f120*/  FMUL.FTZ R7, R19.reuse, R3 ;  /* 0x0000000313077220 */ /* 0x044fe20000410000 */
[----:B------:R-:W-:-:S03]  /*f130*/  FMUL.FTZ R0, R19, R2 ;  /* 0x0000000213007220 */ /* 0x000fc60000410000 */
[C---:B------:R-:W-:Y:S01]  /*f140*/  FFMA.FTZ R7, R22.reuse, R2, -R7 ;  /* 0x0000000216077223 */ /* 0x040fe20000010807 */
[----:B------:R-:W-:-:S04]  /*f150*/  FFMA.FTZ R19, R22, R3, R0 ;  /* 0x0000000316137223 */ /* 0x000fc80000010000 */
[----:B------:R-:W-:-:S07]  /*f160*/  MOV R22, R7 ;  /* 0x0000000700167202 */ /* 0x000fce0000000f00 */
.L_x_2398:
[----:B------:R-:W-:Y:S05]  /*f170*/  BRA.U !UP1, `(.L_x_2399) ;  /* 0x0000000109647547 */ /* 0x000fea000b800000 */
[----:B------:R-:W0:Y:S02]  /*f180*/  LDCU UR4, c[0x0][0x79c] ;  /* 0x0000f380ff0477ac */ /* 0x000e240008000800 */
[----:B0-----:R-:W-:-:S09]  /*f190*/  UISETP.NE.AND UP0, UPT, UR4, 0x1, UPT ;  /* 0x000000010400788c */ /* 0x001fd2000bf05270 */
[----:B------:R-:W-:Y:S05]  /*f1a0*/  BRA.U !UP0, `(.L_x_2400) ;  /* 0x0000000108407547 */ /* 0x000fea000b800000 */
[----:B-1234-:R-:W-:Y:S01]  /*f1b0*/  MOV R2, 0x660 ;  /* 0x0000066000027802 */ /* 0x01efe20000000f00 */
[----:B------:R-:W0:Y:S01]  /*f1c0*/  LDCU.64 UR4, c[0x4][0x650] ;  /* 0x0100ca00ff0477ac */ /* 0x000e220008000a00 */
[----:B------:R-:W-:Y:S02]  /*f1d0*/  HFMA2 R8, -RZ, RZ, 0, 4.4763088226318359375e-05 ;  /* 0x000002efff087431 */ /* 0x000fe400000001ff */
[----:B------:R-:W-:Y:S01]  /*f1e0*/  IMAD.MOV.U32 R12, RZ, RZ, 0x1 ;  /* 0x00000001ff0c7424 */ /* 0x000fe200078e00ff */
        /* <DEDUP_REMOVED lines=12> */
.L_x_2400:
[----:B------:R-:W0:Y:S01]  /*f2b0*/  LDCU.64 UR4, c[0x0][0x768] ;  /* 0x0000ed00ff0477ac */ /* 0x000e220008000a00 */
[----:B--234-:R-:W-:Y:S02]  /*f2c0*/  MOV R18, R22 ;  /* 0x0000001600127202 */ /* 0x01cfe40000000f00 */
[----:B0-----:R-:W-:-:S04]  /*f2d0*/  IADD3 R16, P0, PT, R16, UR4, RZ ;  /* 0x0000000410107c10 */ /* 0x001fc8000ff1e0ff */
[----:B------:R-:W-:-:S05]  /*f2e0*/  IADD3.X R17, PT, PT, RZ, UR5, RZ, P0, !PT ;  /* 0x00000005ff117c10 */ /* 0x000fca00087fe4ff */
[----:B------:R-:W-:Y:S01]  /*f2f0*/  STG.E.64 desc[UR36][R16.64], R18 ;  /* 0x0000001210007986 */ /* 0x000fe2000c101b24 */
[----:B------:R-:W-:Y:S05]  /*f300*/  EXIT ;  /* 0x000000000000794d */ /* 0x000fea0003800000 */
.L_x_2399:
[----:B--234-:R-:W-:-:S05]  /*f310*/  MOV R18, R22 ;  /* 0x0000001600127202 */ /* 0x01cfca0000000f00 */
[----:B------:R-:W-:Y:S01]  /*f320*/  STG.E.64 desc[UR36][R4.64], R18 ;  /* 0x0000001204007986 */ /* 0x000fe2000c101b24 */
[----:B------:R-:W-:Y:S05]  /*f330*/  EXIT ;  /* 0x000000000000794d */ /* 0x000fea0003800000 */
.L_x_2376:
[----:B------:R-:W4:Y:S01]  /*f340*/  LDL.LU.64 R8, [R1] ;  /* 0x0000000001087983 */ /* 0x000f220000300a00 */
[----:B------:R-:W4:Y:S02]  /*f350*/  LDCU UR4, c[0x0][0x398] ;  /* 0x00007300ff0477ac */ /* 0x000f240008000800 */
[----:B----4-:R-:W-:-:S13]  /*f360*/  ISETP.GE.AND P0, PT, R9, UR4, PT ;  /* 0x0000000409007c0c */ /* 0x010fda000bf06270 */
[----:B------:R-:W-:Y:S05]  /*f370*/  @P0 EXIT ;  /* 0x000000000000094d */ /* 0x000fea0003800000 */
[----:B------:R-:W0:Y:S01]  /*f380*/  LDCU UR4, c[0x0][0x3a8] ;  /* 0x00007500ff0477ac */ /* 0x000e220008000800 */
[----:B--2---:R-:W-:Y:S02]  /*f390*/  ISETP.NE.AND P1, PT, R7, RZ, PT ;  /* 0x000000ff0700720c */ /* 0x004fe40003f25270 */
[----:B0-----:R-:W-:-:S13]  /*f3a0*/  ISETP.NE.AND P0, PT, RZ, UR4, PT ;  /* 0x00000004ff007c0c */ /* 0x001fda000bf05270 */
[----:B------:R-:W-:Y:S05]  /*f3b0*/  @P0 EXIT P1 ;  /* 0x000000000000094d */ /* 0x000fea0000800000 */
[----:B------:R-:W0:Y:S01]  /*f3c0*/  LDCU UR4, c[0x0][0x3ac] ;  /* 0x00007580ff0477ac */ /* 0x000e220008000800 */
[----:B---3--:R-:W-:Y:S02]  /*f3d0*/  ISETP.NE.AND P1, PT, R0, RZ, PT ;  /* 0x000000ff0000720c */ /* 0x008fe40003f25270 */
        /* <DEDUP_REMOVED lines=9> */
[----:B-1----:R-:W-:Y:S01]  /*f470*/  IADD3 R4, P0, PT, R16, UR4, RZ ;  /* 0x0000000410047c10 */ /* 0x002fe2000ff1e0ff */
[----:B--2---:R-:W-:-:S04]  /*f480*/  UISETP.NE.AND UP1, UPT, UR7, URZ, UPT ;  /* 0x000000ff0700728c */ /* 0x004fc8000bf25270 */
[----:B------:R-:W-:-:S03]  /*f490*/  IMAD.X R5, RZ, RZ, UR5, P0 ;  /* 0x00000005ff057e24 */ /* 0x000fc600080e06ff */
[----:B------:R-:W-:Y:S05]  /*f4a0*/  BRA.U !UP0, `(.L_x_2402) ;  /* 0x0000000108147547 */ /* 0x000fea000b800000 */
[----:B------:R-:W2:Y:S02]  /*f4b0*/  LDG.E.64 R6, desc[UR36][R4.64] ;  /* 0x0000002404067981 */ /* 0x000ea4000c1e1b00 */
[-C--:B--2---:R-:W-:Y:S01]  /*f4c0*/  FMUL.FTZ R3, R17, R7.reuse ;  /* 0x0000000711037220 */ /* 0x084fe20000410000 */
[----:B------:R-:W-:-:S03]  /*f4d0*/  FMUL.FTZ R0, R2, R7 ;  /* 0x0000000702007220 */ /* 0x000fc60000410000 */
[-C--:B------:R-:W-:Y:S01]  /*f4e0*/  FFMA.FTZ R2, R2, R6.reuse, -R3 ;  /* 0x0000000602027223 */ /* 0x080fe20000010803 */
[----:B------:R-:W-:-:S07]  /*f4f0*/  FFMA.FTZ R17, R17, R6, R0 ;  /* 0x0000000611117223 */ /* 0x000fce0000010000 */
.L_x_2402:
[----:B------:R-:W-:Y:S05]  /*f500*/  BRA.U !UP1, `(.L_x_2403) ;  /* 0x0000000109647547 */ /* 0x000fea000b800000 */
[----:B------:R-:W0:Y:S02]  /*f510*/  LDCU UR4, c[0x0][0x79c] ;  /* 0x0000f380ff0477ac */ /* 0x000e240008000800 */
[----:B0-----:R-:W-:-:S09]  /*f520*/  UISETP.NE.AND UP0, UPT, UR4, 0x1, UPT ;  /* 0x000000010400788c */ /* 0x001fd2000bf05270 */
[----:B------:R-:W-:Y:S05]  /*f530*/  BRA.U !UP0, `(.L_x_2404) ;  /* 0x0000000108407547 */ /* 0x000fea000b800000 */
[----:B-----5:R-:W-:Y:S01]  /*f540*/  MOV R14, 0x660 ;  /* 0x00000660000e7802 */ /* 0x020fe20000000f00 */
[----:B------:R-:W0:Y:S01]  /*f550*/  LDCU.64 UR4, c[0x4][0x650] ;  /* 0x0100ca00ff0477ac */ /* 0x000e220008000a00 */
[----:B------:R-:W-:Y:S01]  /*f560*/  HFMA2 R8, -RZ, RZ, 0, 4.4763088226318359375e-05 ;  /* 0x000002efff087431 */ /* 0x000fe200000001ff */
[----:B------:R-:W-:Y:S01]  /*f570*/  MOV R12, 0x1 ;  /* 0x00000001000c7802 */ /* 0x000fe20000000f00 */
[----:B------:R-:W-:Y:S01]  /*f580*/  HFMA2 R13, -RZ, RZ, 0, 0 ;  /* 0x00000000ff0d7431 */ /* 0x000fe200000001ff */
[----:B------:R-:W1:Y:S01]  /*f590*/  LDCU.64 UR6, c[0x4][0x640] ;  /* 0x0100c800ff0677ac */ /* 0x000e620008000a00 */
[----:B------:R-:W2:Y:S01]  /*f5a0*/  LDC.64 R14, c[0x4][R14] ;  /* 0x010000000e0e7b82 */ /* 0x000ea20000000a00 */
[----:B------:R-:W3:Y:S01]  /*f5b0*/  LDCU.64 UR8, c[0x4][0x438] ;  /* 0x01008700ff0877ac */ /* 0x000ee20008000a00 */
[----:B0-----:R-:W-:Y:S02]  /*f5c0*/  MOV R4, UR4 ;  /* 0x0000000400047c02 */ /* 0x001fe40008000f00 */
[----:B------:R-:W-:-:S02]  /*f5d0*/  MOV R5, UR5 ;  /* 0x0000000500057c02 */ /* 0x000fc40008000f00 */
[----:B-1----:R-:W-:Y:S02]  /*f5e0*/  MOV R6, UR6 ;  /* 0x0000000600067c02 */ /* 0x002fe40008000f00 */
[----:B------:R-:W-:Y:S01]  /*f5f0*/  MOV R7, UR7 ;  /* 0x0000000700077c02 */ /* 0x000fe20008000f00 */
[----:B---3--:R-:W-:Y:S01]  /*f600*/  IMAD.U32 R10, RZ, RZ, UR8 ;  /* 0x00000008ff0a7e24 */ /* 0x008fe2000f8e00ff */
[----:B------:R-:W-:-:S07]  /*f610*/  MOV R11, UR9 ;  /* 0x00000009000b7c02 */ /* 0x000fce0008000f00 */
[----:B------:R-:W-:-:S07]  /*f620*/  LEPC R20, `(.L_x_2404) ;  /* 0x000000001014794e */ /* 0x000fce0000000000 */
[----:B--2---:R-:W-:Y:S05]  /*f630*/  CALL.ABS.NOINC R14 ;  /* 0x000000000e007343 */ /* 0x004fea0003c00000 */
.L_x_2404:
[----:B------:R-:W0:Y:S01]  /*f640*/  LDCU.64 UR4, c[0x0][0x768] ;  /* 0x0000ed00ff0477ac */ /* 0x000e220008000a00 */
[----:B------:R-:W-:Y:S02]  /*f650*/  MOV R3, R17 ;  /* 0x0000001100037202 */ /* 0x000fe40000000f00 */
[----:B0-----:R-:W-:-:S05]  /*f660*/  IADD3 R4, P0, PT, R16, UR4, RZ ;  /* 0x0000000410047c10 */ /* 0x001fca000ff1e0ff */
[----:B------:R-:W-:-:S05]  /*f670*/  IMAD.X R5, RZ, RZ, UR5, P0 ;  /* 0x00000005ff057e24 */ /* 0x000fca00080e06ff */
[----:B------:R-:W-:Y:S01]  /*f680*/  STG.E.64 desc[UR36][R4.64], R2 ;  /* 0x0000000204007986 */ /* 0x000fe2000c101b24 */
[----:B------:R-:W-:Y:S05]  /*f690*/  EXIT ;  /* 0x000000000000794d */ /* 0x000fea0003800000 */
.L_x_2403:
[----:B------:R-:W-:-:S05]  /*f6a0*/  MOV R3, R17 ;  /* 0x0000001100037202 */ /* 0x000fca0000000f00 */
[----:B------:R-:W-:Y:S01]  /*f6b0*/  STG.E.64 desc[UR36][R4.64], R2 ;  /* 0x0000000204007986 */ /* 0x000fe2000c101b24 */
[----:B------:R-:W-:Y:S05]  /*f6c0*/  EXIT ;  /* 0x000000000000794d */ /* 0x000fea0003800000 */
.L_x_2401:
[----:B------:R-:W0:Y:S01]  /*f6d0*/  LDCU.U8 UR4, c[0x0][0x798] ;  /* 0x0000f300ff0477ac */ /* 0x000e220008000000 */
[----:B------:R-:W1:Y:S01]  /*f6e0*/  LDCU.U8 UR5, c[0x0][0x799] ;  /* 0x0000f320ff0577ac */ /* 0x000e620008000000 */
[----:B0-----:R-:W-:Y:S02]  /*f6f0*/  UISETP.NE.AND UP0, UPT, UR4, URZ, UPT ;  /* 0x000000ff0400728c */ /* 0x001fe4000bf05270 */
[----:B-1----:R-:W-:-:S07]  /*f700*/  UISETP.NE.AND UP1, UPT, UR5, URZ, UPT ;  /* 0x000000ff0500728c */ /* 0x002fce000bf25270 */
[----:B------:R-:W-:Y:S05]  /*f710*/  BRA.U !UP0, `(.L_x_2405) ;  /* 0x0000000108147547 */ /* 0x000fea000b800000 */
[----:B------:R-:W2:Y:S02]  /*f720*/  LDG.E.64 R6, desc[UR36][R4.64] ;  /* 0x0000002404067981 */ /* 0x000ea4000c1e1b00 */
[-C--:B--2---:R-:W-:Y:S01]  /*f730*/  FMUL.FTZ R3, R17, R7.reuse ;  /* 0x0000000711037220 */ /* 0x084fe20000410000 */
[----:B------:R-:W-:-:S03]  /*f740*/  FMUL.FTZ R0, R2, R7 ;  /* 0x0000000702007220 */ /* 0x000fc60000410000 */
[-C--:B------:R-:W-:Y:S01]  /*f750*/  FFMA.FTZ R2, R2, R6.reuse, -R3 ;  /* 0x0000000602027223 */ /* 0x080fe20000010803 */
[----:B------:R-:W-:-:S07]  /*f760*/  FFMA.FTZ R17, R17, R6, R0 ;  /* 0x0000000611117223 */ /* 0x000fce0000010000 */
.L_x_2405:
[----:B------:R-:W-:Y:S05]  /*f770*/  BRA.U !UP1, `(.L_x_2406) ;  /* 0x0000000109647547 */ /* 0x000fea000b800000 */
[----:B------:R-:W0:Y:S02]  /*f780*/  LDCU UR4, c[0x0][0x79c] ;  /* 0x0000f380ff0477ac */ /* 0x000e240008000800 */
[----:B0-----:R-:W-:-:S09]  /*f790*/  UISETP.NE.AND UP0, UPT, UR4, 0x1, UPT ;  /* 0x000000010400788c */ /* 0x001fd2000bf05270 */
[----:B------:R-:W-:Y:S05]  /*f7a0*/  BRA.U !UP0, `(.L_x_2407) ;  /* 0x0000000108407547 */ /* 0x000fea000b800000 */
[----:B-----5:R-:W-:Y:S01]  /*f7b0*/  MOV R14, 0x660 ;  /* 0x00000660000e7802 */ /* 0x020fe20000000f00 */
        /* <DEDUP_REMOVED lines=15> */
.L_x_2407:
[----:B------:R-:W0:Y:S01]  /*f8b0*/  LDCU.64 UR4, c[0x0][0x768] ;  /* 0x0000ed00ff0477ac */ /* 0x000e220008000a00 */
[----:B------:R-:W-:Y:S02]  /*f8c0*/  MOV R3, R17 ;  /* 0x0000001100037202 */ /* 0x000fe40000000f00 */
[----:B0-----:R-:W-:-:S04]  /*f8d0*/  IADD3 R4, P0, PT, R16, UR4, RZ ;  /* 0x0000000410047c10 */ /* 0x001fc8000ff1e0ff */
[----:B------:R-:W-:-:S05]  /*f8e0*/  IADD3.X R5, PT, PT, RZ, UR5, RZ, P0, !PT ;  /* 0x00000005ff057c10 */ /* 0x000fca00087fe4ff */
[----:B------:R-:W-:Y:S01]  /*f8f0*/  STG.E.64 desc[UR36][R4.64], R2 ;  /* 0x0000000204007986 */ /* 0x000fe2000c101b24 */
[----:B------:R-:W-:Y:S05]  /*f900*/  EXIT ;  /* 0x000000000000794d */ /* 0x000fea0003800000 */
.L_x_2406:
[----:B------:R-:W-:-:S05]  /*f910*/  MOV R3, R17 ;  /* 0x0000001100037202 */ /* 0x000fca0000000f00 */
[----:B------:R-:W-:Y:S01]  /*f920*/  STG.E.64 desc[UR36][R4.64], R2 ;  /* 0x0000000204007986 */ /* 0x000fe2000c101b24 */
[----:B------:R-:W-:Y:S05]  /*f930*/  EXIT ;  /* 0x000000000000794d */ /* 0x000fea0003800000 */
.L_x_2408:
        /* <DEDUP_REMOVED lines=12> */
.L_x_8857:


//--------------------- .text._ZN2at6native13reduce_kernelILi256ELi2ENS0_8ReduceOpIN3c107complexIfEENS0_14func_wrapper_tIS5_NS0_55_GLOBAL__N__0955718d_22_SparseCsrTensorMath_cu_868dd54514ReductionMulOpIS5_EEEEjS5_Li4ELi4EEEEEvT1_ --------------------------
	.section	.text._ZN2at6native13reduce_kernelILi256ELi2ENS0_8ReduceOpIN3c107complexIfEENS0_14func_wrapper_tIS5_NS0_55_GLOBAL__N__0955718d_22_SparseCsrTensorMath_cu_868dd54514ReductionMulOpIS5_EEEEjS5_Li4ELi4EEEEEvT1_,"ax",@progbits
	.align	128
.text._ZN2at6native13reduce_kernelILi256ELi2ENS0_8ReduceOpIN3c107complexIfEENS0_14func_wrapper_tIS5_NS0_55_GLOBAL__N__0955718d_22_SparseCsrTensorMath_cu_868dd54514ReductionMulOpIS5_EEEEjS5_Li4ELi4EEEEEvT1_:
        .type           _ZN2at6native13reduce_kernelILi256ELi2ENS0_8ReduceOpIN3c107complexIfEENS0_14func_wrapper_tIS5_NS0_55_GLOBAL__N__0955718d_22_SparseCsrTensorMath_cu_868dd54514ReductionMulOpIS5_EEEEjS5_Li4ELi4EEEEEvT1_,@function
        .size           _ZN2at6native13reduce_kernelILi256ELi2ENS0_8ReduceOpIN3c107complexIfEENS0_14func_wrapper_tIS5_NS0_55_GLOBAL__N__0955718d_22_SparseCsrTensorMath_cu_868dd54514ReductionMulOpIS5_EEEEjS5_Li4ELi4EEEEEvT1_,(.L_x_8858 - _ZN2at6native13reduce_kernelILi256ELi2ENS0_8ReduceOpIN3c107complexIfEENS0_14func_wrapper_tIS5_NS0_55_GLOBAL__N__0955718d_22_SparseCsrTensorMath_cu_868dd54514ReductionMulOpIS5_EEEEjS5_Li4ELi4EEEEEvT1_)
        .other          _ZN2at6native13reduce_kernelILi256ELi2ENS0_8ReduceOpIN3c107complexIfEENS0_14func_wrapper_tIS5_NS0_55_GLOBAL__N__0955718d_22_SparseCsrTensorMath_cu_868dd54514ReductionMulOpIS5_EEEEjS5_Li4ELi4EEEEEvT1_,@"STO_CUDA_ENTRY STV_DEFAULT"
_ZN2at6native13reduce_kernelILi256ELi2ENS0_8ReduceOpIN3c107complexIfEENS0_14func_wrapper_tIS5_NS0_55_GLOBAL__N__0955718d_22_SparseCsrTensorMath_cu_868dd54514ReductionMulOpIS5_EEEEjS5_Li4ELi4EEEEEvT1_:
[----:B------:R-:W0:Y:S01]  /*0000*/  LDC R1, c[0x0][0x37c] ;  /* 0x0000df00ff017b82 */ /* 0x000e220000000800 */
[----:B------:R-:W1:Y:S01]  /*0010*/  S2R R17, SR_TID.X ;  /* 0x0000000000117919 */ /* 0x000e620000002100 */
[----:B------:R-:W1:Y:S01]  /*0020*/  LDCU.64 UR10, c[0x0][0x3b0] ;  /* 0x00007600ff0a77ac */ /* 0x000e620008000a00 */
[----:B------:R-:W-:Y:S01]  /*0030*/  HFMA2 R39, -RZ, RZ, 0, 0 ;  /* 0x00000000ff277431 */ /* 0x000fe200000001ff */
[----:B------:R-:W2:Y:S01]  /*0040*/  S2R R16, SR_TID.Y ;  /* 0x0000000000107919 */ /* 0x000ea20000002200 */
[----:B------:R-:W3:Y:S01]  /*0050*/  LDCU UR4, c[0x0][0x564] ;  /* 0x0000ac80ff0477ac */ /* 0x000ee20008000800 */
[----:B------:R-:W4:Y:S01]  /*0060*/  S2R R2, SR_CTAID.X ;  /* 0x0000000000027919 */ /* 0x000f220000002500 */
[----:B------:R-:W2:Y:S01]  /*0070*/  LDCU UR5, c[0x0][0x3b8] ;  /* 0x00007700ff0577ac */ /* 0x000ea20008000800 */
[----:B------:R-:W5:Y:S01]  /*0080*/  S2R R24, SR_CTAID.Y ;  /* 0x0000000000187919 */ /* 0x000f620000002600 */
[----:B------:R-:W1:Y:S01]  /*0090*/  LDCU.64 UR8, c[0x0][0x3a8] ;  /* 0x00007500ff0877ac */ /* 0x000e620008000a00 */
[----:B------:R-:W4:Y:S01]  /*00a0*/  LDCU UR6, c[0x0][0x3a0] ;  /* 0x00007400ff0677ac */ /* 0x000f220008000800 */
[----:B---3--:R-:W-:Y:S01]  /*00b0*/  UISETP.NE.AND UP0, UPT, UR4, URZ, UPT ;  /* 0x000000ff0400728c */ /* 0x008fe2000bf05270 */
[----:B-1----:R-:W-:-:S02]  /*00c0*/  IMAD R3, R17, UR11, RZ ;  /* 0x0000000b11037c24 */ /* 0x002fc4000f8e02ff */
[----:B------:R-:W-:Y:S02]  /*00d0*/  IMAD R5, R17, UR8, RZ ;  /* 0x0000000811057c24 */ /* 0x000fe4000f8e02ff */
[C---:B--2---:R-:W-:Y:S02]  /*00e0*/  IMAD R3, R16.reuse, UR5, R3 ;  /* 0x0000000510037c24 */ /* 0x044fe4000f8e0203 */
[----:B------:R-:W-:Y:S02]  /*00f0*/  IMAD R5, R16, UR9, R5 ;  /* 0x0000000910057c24 */ /* 0x000fe4000f8e0205 */
[----:B----4-:R-:W-:Y:S02]  /*0100*/  IMAD R3, R2, UR6, R3 ;  /* 0x0000000602037c24 */ /* 0x010fe4000f8e0203 */
[----:B-----5:R-:W-:-:S03]  /*0110*/  IMAD R37, R24, UR10, R5 ;  /* 0x0000000a18257c24 */ /* 0x020fc6000f8e0205 */
        /* <DEDUP_REMOVED lines=9> */
[----:B--2---:R-:W-:-:S04]  /*01b0*/  SHF.R.U32.HI R5, RZ, UR5, R4 ;  /* 0x00000005ff057c19 */ /* 0x004fc80008011604 */
[----:B------:R-:W-:-:S05]  /*01c0*/  IADD3 R39, PT, PT, -R5, RZ, RZ ;  /* 0x000000ff05277210 */ /* 0x000fca0007ffe1ff */
[----:B------:R-:W-:-:S04]  /*01d0*/  IMAD R39, R39, UR6, R23 ;  /* 0x0000000627277c24 */ /* 0x000fc8000f8e0217 */
[----:B---3--:R-:W-:Y:S01]  /*01e0*/  IMAD R39, R39, UR8, RZ ;  /* 0x0000000827277c24 */ /* 0x008fe2000f8e02ff */
[----:B------:R-:W-:Y:S06]  /*01f0*/  BRA.U !UP0, `(.L_x_2409) ;  /* 0x0000001108247547 */ /* 0x000fec000b800000 */
[----:B------:R-:W1:Y:S01]  /*0200*/  LDCU.64 UR6, c[0x0][0x578] ;  /* 0x0000af00ff0677ac */ /* 0x000e620008000a00 */
[----:B------:R-:W-:Y:S01]  /*0210*/  IMAD.MOV.U32 R4, RZ, RZ, RZ ;  /* 0x000000ffff047224 */ /* 0x000fe200078e00ff */
[----:B------:R-:W-:Y:S01]  /*0220*/  UISETP.LT.U32.AND UP0, UPT, UR4, 0x18, UPT ;  /* 0x000000180400788c */ /* 0x000fe2000bf01070 */
[----:B------:R-:W2:Y:S03]  /*0230*/  LDCU UR5, c[0x0][0x574] ;  /* 0x0000ae80ff0577ac */ /* 0x000ea60008000800 */
[----:B------:R-:W-:-:S04]  /*0240*/  USEL UR4, UR4, 0x18, UP0 ;  /* 0x0000001804047887 */ /* 0x000fc80008000000 */
[----:B------:R-:W-:Y:S01]  /*0250*/  UIADD3 UR4, UPT, UPT, UR4, 0x1, URZ ;  /* 0x0000000104047890 */ /* 0x000fe2000fffe0ff */
[----:B-1----:R-:W-:Y:S01]  /*0260*/  IMAD.HI.U32 R6, R5, UR6, R4 ;  /* 0x0000000605067c27 */ /* 0x002fe2000f8e0004 */
[----:B------:R-:W1:Y:S04]  /*0270*/  LDCU UR6, c[0x0][0x6a0] ;  /* 0x0000d400ff0677ac */ /* 0x000e680008000800 */
[----:B------:R-:W-:Y:S01]  /*0280*/  SHF.R.U32.HI R7, RZ, UR7, R6 ;  /* 0x00000007ff077c19 */ /* 0x000fe20008011606 */
[----:B------:R-:W-:-:S03]  /*0290*/  UISETP.NE.AND UP0, UPT, UR4, 0x2, UPT ;  /* 0x000000020400788c */ /* 0x000fc6000bf05270 */
[----:B------:R-:W-:-:S05]  /*02a0*/  IADD3 R4, PT, PT, -R7, RZ, RZ ;  /* 0x000000ff07047210 */ /* 0x000fca0007ffe1ff */
[----:B--2---:R-:W-:-:S04]  /*02b0*/  IMAD R4, R4, UR5, R5 ;  /* 0x0000000504047c24 */ /* 0x004fc8000f8e0205 */
[----:B-1----:R-:W-:Y:S01]  /*02c0*/  IMAD R39, R4, UR6, R39 ;  /* 0x0000000604277c24 */ /* 0x002fe2000f8e0227 */
        /* <DEDUP_REMOVED lines=246> */
[----:B------:R-:W3:Y:S03]  /*1230*/  LDCU UR5, c[0x0][0x758] ;  /* 0x0000eb00ff0577ac */ /* 0x000ee60008000800 */
[----:B-1----:R-:W-:-:S05]  /*1240*/  IMAD.HI.U32 R0, R7, UR7, R6 ;  /* 0x0000000707007c27 */ /* 0x002fca000f8e0006 */
[----:B--2---:R-:W-:-:S04]  /*1250*/  SHF.R.U32.HI R0, RZ, UR4, R0 ;  /* 0x00000004ff007c19 */ /* 0x004fc80008011600 */
[----:B------:R-:W-:-:S05]  /*1260*/  IADD3 R6, PT, PT, -R0, RZ, RZ ;  /* 0x000000ff00067210 */ /* 0x000fca0007ffe1ff */
[----:B------:R-:W-:-:S04]  /*1270*/  IMAD R6, R6, UR6, R7 ;  /* 0x0000000606067c24 */ /* 0x000fc8000f8e0207 */
[----:B---3--:R-:W-:-:S07]  /*1280*/  IMAD R39, R6, UR5, R39 ;  /* 0x0000000506277c24 */ /* 0x008fce000f8e0227 */
.L_x_2409:
[----:B------:R-:W1:Y:S01]  /*1290*/  LDCU UR5, c[0x0][0x394] ;  /* 0x00007280ff0577ac */ /* 0x000e620008000800 */
[----:B------:R-:W-:Y:S01]  /*12a0*/  BSSY.RECONVERGENT B6, `(.L_x_2410) ;  /* 0x0000b55000067945 */ /* 0x000fe20003800200 */
[----:B------:R-:W-:Y:S02]  /*12b0*/  CS2R R42, SRZ ;  /* 0x00000000002a7805 */ /* 0x000fe4000001ff00 */
[----:B------:R-:W-:Y:S01]  /*12c0*/  CS2R R40, SRZ ;  /* 0x0000000000287805 */ /* 0x000fe2000001ff00 */
        /* <DEDUP_REMOVED lines=20> */
[----:B------:R-:W0:Y:S01]  /*1410*/  LDCU UR4, c[0x0][0x394] ;  /* 0x00007280ff0477ac */ /* 0x000e220008000800 */
[----:B-1----:R-:W-:Y:S01]  /*1420*/  IMAD.U32 R4, RZ, RZ, UR6 ;  /* 0x00000006ff047e24 */ /* 0x002fe2000f8e00ff */
[----:B------:R-:W-:-:S02]  /*1430*/  MOV R5, UR7 ;  /* 0x0000000700057c02 */ /* 0x000fc40008000f00 */
[----:B----4-:R-:W-:Y:S02]  /*1440*/  MOV R6, UR8 ;  /* 0x0000000800067c02 */ /* 0x010fe40008000f00 */
[----:B------:R-:W-:Y:S02]  /*1450*/  MOV R7, UR9 ;  /* 0x0000000900077c02 */ /* 0x000fe40008000f00 */
[----:B-----5:R-:W-:Y:S01]  /*1460*/  MOV R10, UR10 ;  /* 0x0000000a000a7c02 */ /* 0x020fe20008000f00 */
[----:B------:R-:W-:Y:S01]  /*1470*/  IMAD.U32 R11, RZ, RZ, UR11 ;  /* 0x0000000bff0b7e24 */ /* 0x000fe2000f8e00ff */
[----:B0-2---:R-:W-:-:S07]  /*1480*/  MOV R25, UR4 ;  /* 0x0000000400197c02 */ /* 0x005fce0008000f00 */
[----:B------:R-:W-:-:S07]  /*1490*/  LEPC R20, `(.L_x_2413) ;  /* 0x000000001014794e */ /* 0x000fce0000000000 */
[----:B---3--:R-:W-:Y:S05]  /*14a0*/  CALL.ABS.NOINC R14 ;  /* 0x000000000e007343 */ /* 0x008fea0003c00000 */
.L_x_2413:
[----:B------:R-:W0:Y:S01]  /*14b0*/  LDC R20, c[0x0][0x388] ;  /* 0x0000e200ff147b82 */ /* 0x000e220000000800 */
[----:B------:R-:W-:Y:S01]  /*14c0*/  SHF.R.U32.HI R0, RZ, 0x3, R18 ;  /* 0x00000003ff007819 */ /* 0x000fe20000011612 */
[----:B------:R-:W-:Y:S03]  /*14d0*/  BSSY.RECONVERGENT B0, `(.L_x_2414) ;  /* 0x0000028000007945 */ /* 0x000fe60003800200 */
[----:B------:R-:W-:-:S03]  /*14e0*/  LOP3.LUT P0, R8, R0, 0x3, RZ, 0xc0, !PT ;  /* 0x0000000300087812 */ /* 0x000fc6000780c0ff */
[----:B------:R-:W1:Y:S01]  /*14f0*/  LDC R14, c[0x0][0x38c] ;  /* 0x0000e300ff0e7b82 */ /* 0x000e620000000800 */
[----:B0-----:R-:W-:Y:S01]  /*1500*/  IMAD.MOV.U32 R41, RZ, RZ, R20 ;  /* 0x000000ffff297224 */ /* 0x001fe200078e0014 */
[----:B------:R-:W-:Y:S02]  /*1510*/  MOV R6, R20 ;  /* 0x0000001400067202 */ /* 0x000fe40000000f00 */
[-C--:B-1----:R-:W-:Y:S02]  /*1520*/  MOV R0, R14.reuse ;  /* 0x0000000e00007202 */ /* 0x082fe40000000f00 */
[----:B------:R-:W-:-:S04]  /*1530*/  MOV R3, R14 ;  /* 0x0000000e00037202 */ /* 0x000fc80000000f00 */
[----:B------:R-:W-:Y:S05]  /*1540*/  @!P0 BRA `(.L_x_2415) ;  /* 0x0000000000808947 */ /* 0x000fea0003800000 */
[C---:B------:R-:W-:Y:S01]  /*1550*/  ISETP.GT.U32.AND P0, PT, R17.reuse, 0x3, PT ;  /* 0x000000031100780c */ /* 0x040fe20003f04070 */
[----:B------:R-:W-:Y:S01]  /*1560*/  BSSY.RECONVERGENT B1, `(.L_x_2416) ;  /* 0x000001a000017945 */ /* 0x000fe20003800200 */
[----:B------:R-:W-:Y:S01]  /*1570*/  IADD3 R3, PT, PT, -R8, RZ, RZ ;  /* 0x000000ff08037210 */ /* 0x000fe20007ffe1ff */
[----:B------:R-:W-:Y:S01]  /*1580*/  IMAD.MOV.U32 R6, RZ, RZ, R20 ;  /* 0x000000ffff067224 */ /* 0x000fe200078e0014 */
[----:B------:R-:W-:-:S03]  /*1590*/  ISETP.LT.U32.OR P0, PT, R17, R8, P0 ;  /* 0x000000081100720c */ /* 0x000fc60000701470 */
[----:B------:R-:W-:Y:S01]  /*15a0*/  IMAD.WIDE R18, R3, 0x8, R18 ;  /* 0x0000000803127825 */ /* 0x000fe200078e0212 */
[----:B------:R-:W-:-:S09]  /*15b0*/  MOV R3, R14 ;  /* 0x0000000e00037202 */ /* 0x000fd20000000f00 */
[----:B------:R-:W-:Y:S05]  /*15c0*/  @P0 BRA `(.L_x_2417) ;  /* 0x00000000004c0947 */ /* 0x000fea0003800000 */
[----:B------:R-:W0:Y:S01]  /*15d0*/  LDCU UR4, c[0x0][0x3ac] ;  /* 0x00007580ff0477ac */ /* 0x000e220008000800 */
[----:B------:R-:W-:Y:S02]  /*15e0*/  ISETP.NE.AND P1, PT, R16, RZ, PT ;  /* 0x000000ff1000720c */ /* 0x000fe40003f25270 */
[----:B------:R-:W-:Y:S02]  /*15f0*/  MOV R6, R20 ;  /* 0x0000001400067202 */ /* 0x000fe40000000f00 */
[----:B------:R-:W-:Y:S02]  /*1600*/  MOV R3, R14 ;  /* 0x0000000e00037202 */ /* 0x000fe40000000f00 */
[----:B0-----:R-:W-:-:S13]  /*1610*/  ISETP.NE.AND P0, PT, RZ, UR4, PT ;  /* 0x00000004ff007c0c */ /* 0x001fda000bf05270 */
[----:B------:R-:W-:Y:S05]  /*1620*/  @P0 BRA P1, `(.L_x_2417) ;  /* 0x0000000000340947 */ /* 0x000fea0000800000 */
[----:B------:R-:W0:Y:S01]  /*1630*/  LDCU UR4, c[0x0][0x3b0] ;  /* 0x00007600ff0477ac */ /* 0x000e220008000800 */
[----:B------:R-:W-:Y:S01]  /*1640*/  ISETP.NE.AND P1, PT, R24, RZ, PT ;  /* 0x000000ff1800720c */ /* 0x000fe20003f25270 */
[----:B------:R-:W-:Y:S01]  /*1650*/  IMAD.MOV.U32 R3, RZ, RZ, R14 ;  /* 0x000000ffff037224 */ /* 0x000fe200078e000e */
[----:B------:R-:W-:Y:S02]  /*1660*/  MOV R6, R20 ;  /* 0x0000001400067202 */ /* 0x000fe40000000f00 */
[----:B0-----:R-:W-:-:S13]  /*1670*/  ISETP.NE.AND P0, PT, RZ, UR4, PT ;  /* 0x00000004ff007c0c */ /* 0x001fda000bf05270 */
        /* <DEDUP_REMOVED lines=8> */
.L_x_2417:
[----:B------:R-:W-:Y:S05]  /*1700*/  BSYNC.RECONVERGENT B1 ;  /* 0x0000000000017941 */ /* 0x000fea0003800200 */
.L_x_2416:
[----:B------:R-:W0:Y:S01]  /*1710*/  LDC R25, c[0x0][0x394] ;  /* 0x0000e500ff197b82 */ /* 0x000e220000000800 */
[----:B------:R-:W-:-:S04]  /*1720*/  IADD3 R18, P0, PT, R18, 0x20, RZ ;  /* 0x0000002012127810 */ /* 0x000fc80007f1e0ff */
[----:B------:R-:W-:Y:S02]  /*1730*/  IADD3.X R19, PT, PT, RZ, R19, RZ, P0, !PT ;  /* 0x00000013ff137210 */ /* 0x000fe400007fe4ff */
[----:B0-----:R-:W-:-:S07]  /*1740*/  IADD3 R25, PT, PT, R8, -0x4, R25 ;  /* 0xfffffffc08197810 */ /* 0x001fce0007ffe019 */
.L_x_2415:
[----:B------:R-:W-:Y:S05]  /*1750*/  BSYNC.RECONVERGENT B0 ;  /* 0x0000000000007941 */ /* 0x000fea0003800200 */
.L_x_2414:
[----:B------:R-:W0:Y:S01]  /*1760*/  LDC.64 R12, c[0x0][0x3a8] ;  /* 0x0000ea00ff0c7b82 */ /* 0x000e220000000a00 */
[----:B------:R-:W-:Y:S07]  /*1770*/  BSSY.RECONVERGENT B0, `(.L_x_2418) ;  /* 0x000002c000007945 */ /* 0x000fee0003800200 */
[----:B------:R-:W1:Y:S01]  /*1780*/  LDC R32, c[0x0][0x3b0] ;  /* 0x0000ec00ff207b82 */ /* 0x000e620000000800 */
[----:B0-----:R-:W-:-:S04]  /*1790*/  IMAD R12, R17, R12, RZ ;  /* 0x0000000c110c7224 */ /* 0x001fc800078e02ff */
[----:B------:R-:W-:Y:S01]  /*17a0*/  IMAD R5, R16, R13, R12 ;  /* 0x0000000d10057224 */ /* 0x000fe200078e020c */
[----:B------:R-:W-:-:S03]  /*17b0*/  MOV R12, R14 ;  /* 0x0000000e000c7202 */ /* 0x000fc60000000f00 */
[----:B-1----:R-:W-:Y:S01]  /*17c0*/  IMAD R15, R24, R32, R5 ;  /* 0x00000020180f7224 */ /* 0x002fe200078e0205 */
[----:B------:R-:W-:-:S04]  /*17d0*/  MOV R5, R20 ;  /* 0x0000001400057202 */ /* 0x000fc80000000f00 */
[----:B------:R-:W-:-:S04]  /*17e0*/  LEA R4, R15, 0x3, 0x2 ;  /* 0x000000030f047811 */ /* 0x000fc800078e10ff */
[----:B------:R-:W-:Y:S02]  /*17f0*/  ISETP.GE.U32.AND P0, PT, R4, R25, PT ;  /* 0x000000190400720c */ /* 0x000fe40003f06070 */
[----:B------:R-:W-:-:S11]  /*1800*/  MOV R4, R20 ;  /* 0x0000001400047202 */ /* 0x000fd60000000f00 */
[----:B------:R-:W-:Y:S05]  /*1810*/  @P0 BRA `(.L_x_2419) ;  /* 0x0000000000840947 */ /* 0x000fea0003800000 */
[----:B------:R-:W-:Y:S01]  /*1820*/  BSSY.RECONVERGENT B1, `(.L_x_2420) ;  /* 0x000001e000017945 */ /* 0x000fe20003800200 */
[----:B------:R-:W-:Y:S01]  /*1830*/  IMAD.MOV.U32 R27, RZ, RZ, R6 ;  /* 0x000000ffff1b7224 */ /* 0x000fe200078e0006 */
[----:B------:R-:W-:Y:S02]  /*1840*/  MOV R12, R14 ;  /* 0x0000000e000c7202 */ /* 0x000fe40000000f00 */
[-C--:B------:R-:W-:Y:S02]  /*1850*/  MOV R21, R20.reuse ;  /* 0x0000001400157202 */ /* 0x080fe40000000f00 */
[----:B------:R-:W-:-:S07]  /*1860*/  MOV R26, R20 ;  /* 0x00000014001a7202 */ /* 0x000fce0000000f00 */
.L_x_2421:
[C---:B------:R-:W-:Y:S01]  /*1870*/  IMAD.WIDE.U32 R4, R15.reuse, 0x20, R18 ;  /* 0x000000200f047825 */ /* 0x040fe200078e0012 */
[----:B------:R-:W0:Y:S05]  /*1880*/  LDCU UR4, c[0x0][0x39c] ;  /* 0x00007380ff0477ac */ /* 0x000e2a0008000800 */
[----:B------:R-:W2:Y:S01]  /*1890*/  LDG.E.ENL2.256 R8, R4, desc[UR36][R4.64] ;  /* 0xfe0000240404797e */ /* 0x000ea20008121908 */
[----:B0-----:R-:W-:-:S04]  /*18a0*/  IADD3 R15, PT, PT, R15, UR4, RZ ;  /* 0x000000040f0f7c10 */ /* 0x001fc8000fffe0ff */
[----:B------:R-:W-:-:S04]  /*18b0*/  LEA R30, R15, 0x3, 0x2 ;  /* 0x000000030f1e7811 */ /* 0x000fc800078e10ff */
[----:B------:R-:W-:Y:S01]  /*18c0*/  ISETP.GE.U32.AND P0, PT, R30, R25, PT ;  /* 0x000000191e00720c */ /* 0x000fe20003f06070 */
[C---:B--2---:R-:W-:Y:S01]  /*18d0*/  FMUL.FTZ R29, R5.reuse, R3 ;  /* 0x00000003051d7220 */ /* 0x044fe20000410000 */
[-C--:B------:R-:W-:Y:S01]  /*18e0*/  FMUL.FTZ R28, R5, R27.reuse ;  /* 0x0000001b051c7220 */ /* 0x080fe20000410000 */
[C---:B------:R-:W-:Y:S01]  /*18f0*/  FMUL.FTZ R31, R7.reuse, R14 ;  /* 0x0000000e071f7220 */ /* 0x040fe20000410000 */
[----:B------:R-:W-:Y:S01]  /*1900*/  FMUL.FTZ R7, R7, R26 ;  /* 0x0000001a07077220 */ /* 0x000fe20000410000 */
[----:B------:R-:W-:Y:S01]  /*1910*/  FFMA.FTZ R27, R4, R27, -R29 ;  /* 0x0000001b041b7223 */ /* 0x000fe2000001081d */
[----:B------:R-:W-:Y:S01]  /*1920*/  FMUL.FTZ R29, R9, R12 ;  /* 0x0000000c091d7220 */ /* 0x000fe20000410000 */
[----:B------:R-:W-:Y:S01]  /*1930*/  FFMA.FTZ R5, R6, R26, -R31 ;  /* 0x0000001a06057223 */ /* 0x000fe2000001081f */
[----:B------:R-:W-:Y:S01]  /*1940*/  FFMA.FTZ R3, R4, R3, R28 ;  /* 0x0000000304037223 */ /* 0x000fe2000001001c */
[----:B------:R-:W-:Y:S01]  /*1950*/  FMUL.FTZ R31, R11, R0 ;  /* 0x000000000b1f7220 */ /* 0x000fe20000410000 */
[-C--:B------:R-:W-:Y:S01]  /*1960*/  FMUL.FTZ R9, R9, R21.reuse ;  /* 0x0000001509097220 */ /* 0x080fe20000410000 */
[-C--:B------:R-:W-:Y:S01]  /*1970*/  FMUL.FTZ R11, R11, R20.reuse ;  /* 0x000000140b0b7220 */ /* 0x080fe20000410000 */
[----:B------:R-:W-:Y:S01]  /*1980*/  FFMA.FTZ R4, R8, R21, -R29 ;  /* 0x0000001508047223 */ /* 0x000fe2000001081d */
[----:B------:R-:W-:Y:S01]  /*1990*/  FFMA.FTZ R20, R10, R20, -R31 ;  /* 0x000000140a147223 */ /* 0x000fe2000001081f */
[----:B------:R-:W-:Y:S01]  /*19a0*/  FFMA.FTZ R14, R6, R14, R7 ;  /* 0x0000000e060e7223 */ /* 0x000fe20000010007 */
[----:B------:R-:W-:Y:S01]  /*19b0*/  FFMA.FTZ R12, R8, R12, R9 ;  /* 0x0000000c080c7223 */ /* 0x000fe20000010009 */
[----:B------:R-:W-:Y:S01]  /*19c0*/  FFMA.FTZ R0, R10, R0, R11 ;  /* 0x000000000a007223 */ /* 0x000fe2000001000b */
[----:B------:R-:W-:Y:S01]  /*19d0*/  IMAD.MOV.U32 R21, RZ, RZ, R4 ;  /* 0x000000ffff157224 */ /* 0x000fe200078e0004 */
[----:B------:R-:W-:Y:S01]  /*19e0*/  MOV R26, R5 ;  /* 0x00000005001a7202 */ /* 0x000fe20000000f00 */
[----:B------:R-:W-:Y:S06]  /*19f0*/  @!P0 BRA `(.L_x_2421) ;  /* 0xfffffffc009c8947 */ /* 0x000fec000383ffff */
[----:B------:R-:W-:Y:S05]  /*1a00*/  BSYNC.RECONVERGENT B1 ;  /* 0x0000000000017941 */ /* 0x000fea0003800200 */
.L_x_2420:
[----:B------:R-:W-:Y:S02]  /*1a10*/  MOV R6, R27 ;  /* 0x0000001b00067202 */ /* 0x000fe40000000f00 */
[----:B------:R-:W-:-:S07]  /*1a20*/  MOV R41, R20 ;  /* 0x0000001400297202 */ /* 0x000fce0000000f00 */
.L_x_2419:
[----:B------:R-:W-:Y:S05]  /*1a30*/  BSYNC.RECONVERGENT B0 ;  /* 0x0000000000007941 */ /* 0x000fea0003800200 */
.L_x_2418:
[----:B------:R-:W-:Y:S01]  /*1a40*/  ISETP.NE.AND P1, PT, R32, RZ, PT ;  /* 0x000000ff2000720c */ /* 0x000fe20003f25270 */
[----:B------:R-:W-:Y:S01]  /*1a50*/  BSSY.RECONVERGENT B0, `(.L_x_2422) ;  /* 0x0000011000007945 */ /* 0x000fe20003800200 */
[----:B------:R-:W-:Y:S02]  /*1a60*/  ISETP.NE.AND P0, PT, R13, RZ, PT ;  /* 0x000000ff0d00720c */ /* 0x000fe40003f05270 */
        /* <DEDUP_REMOVED lines=15> */
.L_x_2423:
[----:B------:R-:W-:Y:S05]  /*1b60*/  BSYNC.RECONVERGENT B0 ;  /* 0x0000000000007941 */ /* 0x000fea0003800200 */
.L_x_2422:
[CC--:B------:R-:W-:Y:S01]  /*1b70*/  FMUL.FTZ R8, R14.reuse, R3.reuse ;  /* 0x000000030e087220 */ /* 0x0c0fe20000410000 */
[-C--:B------:R-:W-:Y:S01]  /*1b80*/  FMUL.FTZ R14, R14, R6.reuse ;  /* 0x000000060e0e7220 */ /* 0x080fe20000410000 */
[----:B------:R-:W-:Y:S02]  /*1b90*/  HFMA2 R42, -RZ, RZ, 0, 0 ;  /* 0x00000000ff2a7431 */ /* 0x000fe400000001ff */
        /* <DEDUP_REMOVED lines=11> */
.L_x_2412:
        /* <DEDUP_REMOVED lines=8> */
[----:B------:R-:W-:Y:S02]  /*1cd0*/  MOV R3, R37 ;  /* 0x0000002500037202 */ /* 0x000fe40000000f00 */
[----:B------:R-:W-:Y:S02]  /*1ce0*/  CS2R R10, SRZ ;  /* 0x00000000000a7805 */ /* 0x000fe4000001ff00 */
[----:B------:R-:W-:Y:S02]  /*1cf0*/  CS2R R8, SRZ ;  /* 0x0000000000087805 */ /* 0x000fe4000001ff00 */
[----:B------:R-:W-:Y:S02]  /*1d00*/  CS2R R26, SRZ ;  /* 0x00000000001a7805 */ /* 0x000fe4000001ff00 */
[----:B------:R-:W-:-:S02]  /*1d10*/  CS2R R24, SRZ ;  /* 0x0000000000187805 */ /* 0x000fc4000001ff00 */
[----:B------:R-:W-:Y:S01]  /*1d20*/  CS2R R14, SRZ ;  /* 0x00000000000e7805 */ /* 0x000fe2000001ff00 */
[----:B------:R-:W2:Y:S01]  /*1d30*/  LDC R33, c[0x0][0x388] ;  /* 0x0000e200ff217b82 */ /* 0x000ea20000000800 */
[----:B------:R-:W-:Y:S02]  /*1d40*/  CS2R R12, SRZ ;  /* 0x00000000000c7805 */ /* 0x000fe4000001ff00 */
[----:B------:R-:W-:-:S05]  /*1d50*/  CS2R R6, SRZ ;  /* 0x0000000000067805 */ /* 0x000fca000001ff00 */
[----:B------:R-:W3:Y:S01]  /*1d60*/  LDC R20, c[0x0][0x38c] ;  /* 0x0000e300ff147b82 */ /* 0x000ee20000000800 */
[----:B-1----:R-:W-:-:S05]  /*1d70*/  IMAD R5, R0, 0x3, R37 ;  /* 0x0000000300057824 */ /* 0x002fca00078e0225 */
[----:B------:R-:W-:Y:S02]  /*1d80*/  ISETP.GE.U32.AND P0, PT, R5, R38, PT ;  /* 0x000000260500720c */ /* 0x000fe40003f06070 */
[----:B------:R-:W-:Y:S02]  /*1d90*/  CS2R R4, SRZ ;  /* 0x0000000000047805 */ /* 0x000fe4000001ff00 */
[-C--:B--2---:R-:W-:Y:S01]  /*1da0*/  MOV R37, R33.reuse ;  /* 0x0000002100257202 */ /* 0x084fe20000000f00 */
[----:B------:R-:W-:Y:S01]  /*1db0*/  IMAD.MOV.U32 R36, RZ, RZ, R33 ;  /* 0x000000ffff247224 */ /* 0x000fe200078e0021 */
[-C--:B------:R-:W-:Y:S02]  /*1dc0*/  MOV R42, R33.reuse ;  /* 0x00000021002a7202 */ /* 0x080fe40000000f00 */
[-C--:B------:R-:W-:Y:S02]  /*1dd0*/  MOV R41, R33.reuse ;  /* 0x0000002100297202 */ /* 0x080fe40000000f00 */
[----:B------:R-:W-:-:S02]  /*1de0*/  MOV R35, R33 ;  /* 0x0000002100237202 */ /* 0x000fc40000000f00 */
[-C--:B------:R-:W-:Y:S01]  /*1df0*/  MOV R40, R33.reuse ;  /* 0x0000002100287202 */ /* 0x080fe20000000f00 */
[--C-:B---3--:R-:W-:Y:S01]  /*1e00*/  IMAD.MOV.U32 R28, RZ, RZ, R20.reuse ;  /* 0x000000ffff1c7224 */ /* 0x108fe200078e0014 */
[----:B------:R-:W-:Y:S01]  /*1e10*/  MOV R39, R33 ;  /* 0x0000002100277202 */ /* 0x000fe20000000f00 */
[----:B------:R-:W-:Y:S01]  /*1e20*/  IMAD.MOV.U32 R21, RZ, RZ, R20 ;  /* 0x000000ffff157224 */ /* 0x000fe200078e0014 */
[-C--:B------:R-:W-:Y:S02]  /*1e30*/  MOV R30, R20.reuse ;  /* 0x00000014001e7202 */ /* 0x080fe40000000f00 */
[-C--:B------:R-:W-:Y:S02]  /*1e40*/  MOV R31, R20.reuse ;  /* 0x00000014001f7202 */ /* 0x080fe40000000f00 */
[-C--:B------:R-:W-:Y:S02]  /*1e50*/  MOV R32, R20.reuse ;  /* 0x0000001400207202 */ /* 0x080fe40000000f00 */
[----:B------:R-:W-:-:S02]  /*1e60*/  MOV R34, R20 ;  /* 0x0000001400227202 */ /* 0x000fc40000000f00 */
[----:B------:R-:W-:Y:S01]  /*1e70*/  MOV R29, R20 ;  /* 0x00000014001d7202 */ /* 0x000fe20000000f00 */
[----:B------:R-:W-:Y:S06]  /*1e80*/  @P0 BRA `(.L_x_2426) ;  /* 0x0000000400180947 */ /* 0x000fec0003800000 */
[----:B------:R-:W-:Y:S01]  /*1e90*/  BSSY.RECONVERGENT B1, `(.L_x_2426) ;  /* 0x0000045000017945 */ /* 0x000fe20003800200 */
[-C--:B------:R-:W-:Y:S01]  /*1ea0*/  MOV R30, R20.reuse ;  /* 0x00000014001e7202 */ /* 0x080fe20000000f00 */
[----:B------:R-:W-:Y:S01]  /*1eb0*/  IMAD.MOV.U32 R34, RZ, RZ, R20 ;  /* 0x000000ffff227224 */ /* 0x000fe200078e0014 */
[-C--:B------:R-:W-:Y:S01]  /*1ec0*/  MOV R31, R20.reuse ;  /* 0x00000014001f7202 */ /* 0x080fe20000000f00 */
[----:B------:R-:W-:Y:S01]  /*1ed0*/  IMAD.MOV.U32 R36, RZ, RZ, R33 ;  /* 0x000000ffff247224 */ /* 0x000fe200078e0021 */
[-C--:B------:R-:W-:Y:S02]  /*1ee0*/  MOV R32, R20.reuse ;  /* 0x0000001400207202 */ /* 0x080fe40000000f00 */
[-C--:B------:R-:W-:Y:S02]  /*1ef0*/  MOV R21, R20.reuse ;  /* 0x0000001400157202 */ /* 0x080fe40000000f00 */
[----:B------:R-:W-:Y:S02]  /*1f00*/  MOV R29, R20 ;  /* 0x00000014001d7202 */ /* 0x000fe40000000f00 */
[----:B------:R-:W-:-:S02]  /*1f10*/  MOV R37, R33 ;  /* 0x0000002100257202 */ /* 0x000fc40000000f00 */
[-C--:B------:R-:W-:Y:S02]  /*1f20*/  MOV R42, R33.reuse ;  /* 0x00000021002a7202 */ /* 0x080fe40000000f00 */
[-C--:B------:R-:W-:Y:S02]  /*1f30*/  MOV R41, R33.reuse ;  /* 0x0000002100297202 */ /* 0x080fe40000000f00 */
[-C--:B------:R-:W-:Y:S02]  /*1f40*/  MOV R35, R33.reuse ;  /* 0x0000002100237202 */ /* 0x080fe40000000f00 */
[-C--:B------:R-:W-:Y:S02]  /*1f50*/  MOV R40, R33.reuse ;  /* 0x0000002100287202 */ /* 0x080fe40000000f00 */
[----:B------:R-:W-:-:S07]  /*1f60*/  MOV R39, R33 ;  /* 0x0000002100277202 */ /* 0x000fce0000000f00 */
.L_x_2427:
[----:B------:R-:W-:Y:S01]  /*1f70*/  SHF.R.U32.HI R5, RZ, 0x1, R3 ;  /* 0x00000001ff057819 */ /* 0x000fe20000011603 */
[----:B------:R-:W-:-:S03]  /*1f80*/  IMAD.IADD R3, R3, 0x1, R0 ;  /* 0x0000000103037824 */ /* 0x000fc600078e0200 */
[C---:B------:R-:W-:Y:S01]  /*1f90*/  IADD3 R8, PT, PT, R5.reuse, R0, RZ ;  /* 0x0000000005087210 */ /* 0x040fe20007ffe0ff */
[----:B------:R-:W-:Y:S01]  /*1fa0*/  IMAD.WIDE.U32 R4, R5, 0x10, R18 ;  /* 0x0000001005047825 */ /* 0x000fe200078e0012 */
[----:B------:R-:W-:Y:S02]  /*1fb0*/  SHF.R.U32.HI R13, RZ, 0x1, R3 ;  /* 0x00000001ff0d7819 */ /* 0x000fe40000011603 */
[----:B------:R-:W-:Y:S02]  /*1fc0*/  SHF.L.U32 R9, R8, 0x4, RZ ;  /* 0x0000000408097819 */ /* 0x000fe400000006ff */
[----:B------:R-:W-:Y:S01]  /*1fd0*/  SHF.R.U32.HI R8, RZ, 0x1c, R8 ;  /* 0x0000001cff087819 */ /* 0x000fe20000011608 */
[----:B------:R-:W2:Y:S01]  /*1fe0*/  LDG.E.128 R4, desc[UR36][R4.64] ;  /* 0x0000002404047981 */ /* 0x000ea2000c1e1d00 */
[----:B------:R-:W-:Y:S01]  /*1ff0*/  LOP3.LUT R9, R9, 0xfffffff0, RZ, 0xc0, !PT ;  /* 0xfffffff009097812 */ /* 0x000fe200078ec0ff */
[----:B------:R-:W-:Y:S01]  /*2000*/  IMAD.WIDE.U32 R12, R13, 0x10, R18 ;  /* 0x000000100d0c7825 */ /* 0x000fe200078e0012 */
[----:B------:R-:W-:-:S02]  /*2010*/  LOP3.LUT R11, R8, 0x7, RZ, 0xc0, !PT ;  /* 0x00000007080b7812 */ /* 0x000fc400078ec0ff */
[----:B------:R-:W-:Y:S02]  /*2020*/  IADD3 R24, P0, PT, R18, R9, RZ ;  /* 0x0000000912187210 */ /* 0x000fe40007f1e0ff */
[----:B------:R-:W-:Y:S01]  /*2030*/  LEA R3, R0, R3, 0x1 ;  /* 0x0000000300037211 */ /* 0x000fe200078e08ff */
[----:B------:R-:W3:Y:S01]  /*2040*/  LDG.E.128 R12, desc[UR36][R12.64] ;  /* 0x000000240c0c7981 */ /* 0x000ee2000c1e1d00 */
[----:B------:R-:W-:Y:S02]  /*2050*/  IADD3.X R25, PT, PT, R19, R11, RZ, P0, !PT ;  /* 0x0000000b13197210 */ /* 0x000fe400007fe4ff */
[----:B------:R-:W-:-:S04]  /*2060*/  SHF.R.U32.HI R9, RZ, 0x1, R3 ;  /* 0x00000001ff097819 */ /* 0x000fc80000011603 */
[----:B------:R-:W4:Y:S01]  /*2070*/  LDG.E.128 R24, desc[UR36][R24.64] ;  /* 0x0000002418187981 */ /* 0x000f22000c1e1d00 */
[----:B------:R-:W-:-:S06]  /*2080*/  IMAD.WIDE.U32 R8, R9, 0x10, R18 ;  /* 0x0000001009087825 */ /* 0x000fcc00078e0012 */
[----:B------:R-:W5:Y:S01]  /*2090*/  LDG.E.128 R8, desc[UR36][R8.64] ;  /* 0x0000002408087981 */ /* 0x000f62000c1e1d00 */
[----:B------:R-:W-:-:S04]  /*20a0*/  IMAD.IADD R3, R3, 0x1, R0 ;  /* 0x0000000103037824 */ /* 0x000fc800078e0200 */
[----:B------:R-:W-:-:S05]  /*20b0*/  IMAD R43, R0, 0x3, R3 ;  /* 0x00000003002b7824 */ /* 0x000fca00078e0203 */
[----:B------:R-:W-:Y:S01]  /*20c0*/  ISETP.GE.U32.AND P0, PT, R43, R38, PT ;  /* 0x000000262b00720c */ /* 0x000fe20003f06070 */
[----:B--2---:R-:W-:Y:S01]  /*20d0*/  FMUL.FTZ R43, R5, R29 ;  /* 0x0000001d052b7220 */ /* 0x004fe20000410000 */
[----:B------:R-:W-:Y:S01]  /*20e0*/  FMUL.FTZ R45, R7, R21 ;  /* 0x00000015072d7220 */ /* 0x000fe20000410000 */
[----:B------:R-:W-:Y:S01]  /*20f0*/  FMUL.FTZ R44, R5, R39 ;  /* 0x00000027052c7220 */ /* 0x000fe20000410000 */
[----:B------:R-:W-:Y:S01]  /*2100*/  FMUL.FTZ R46, R7, R33 ;  /* 0x00000021072e7220 */ /* 0x000fe20000410000 */
[----:B------:R-:W-:Y:S01]  /*2110*/  FFMA.FTZ R39, R4, R39, -R43 ;  /* 0x0000002704277223 */ /* 0x000fe2000001082b */
[----:B------:R-:W-:Y:S01]  /*2120*/  FFMA.FTZ R33, R6, R33, -R45 ;  /* 0x0000002106217223 */ /* 0x000fe2000001082d */
[----:B------:R-:W-:Y:S01]  /*2130*/  FFMA.FTZ R29, R4, R29, R44 ;  /* 0x0000001d041d7223 */ /* 0x000fe2000001002c */
[----:B------:R-:W-:Y:S01]  /*2140*/  FFMA.FTZ R21, R6, R21, R46 ;  /* 0x0000001506157223 */ /* 0x000fe2000001002e */
[C---:B---3--:R-:W-:Y:S01]  /*2150*/  FMUL.FTZ R43, R13.reuse, R20 ;  /* 0x000000140d2b7220 */ /* 0x048fe20000410000 */
[----:B------:R-:W-:Y:S01]  /*2160*/  FMUL.FTZ R45, R13, R40 ;  /* 0x000000280d2d7220 */ /* 0x000fe20000410000 */
[C---:B------:R-:W-:Y:S01]  /*2170*/  FMUL.FTZ R47, R15.reuse, R34 ;  /* 0x000000220f2f7220 */ /* 0x040fe20000410000 */
[-C--:B------:R-:W-:Y:S01]  /*2180*/  FMUL.FTZ R49, R15, R35.reuse ;  /* 0x000000230f317220 */ /* 0x080fe20000410000 */
[C---:B------:R-:W-:Y:S01]  /*2190*/  FFMA.FTZ R40, R12.reuse, R40, -R43 ;  /* 0x000000280c287223 */ /* 0x040fe2000001082b */
[----:B------:R-:W-:Y:S01]  /*21a0*/  FFMA.FTZ R20, R12, R20, R45 ;  /* 0x000000140c147223 */ /* 0x000fe2000001002d */
[C---:B------:R-:W-:Y:S01]  /*21b0*/  FFMA.FTZ R35, R14.reuse, R35, -R47 ;  /* 0x000000230e237223 */ /* 0x040fe2000001082f */
[C---:B----4-:R-:W-:Y:S01]  /*21c0*/  FMUL.FTZ R43, R25.reuse, R32 ;  /* 0x00000020192b7220 */ /* 0x050fe20000410000 */
[----:B------:R-:W-:Y:S01]  /*21d0*/  FMUL.FTZ R45, R25, R41 ;  /* 0x00000029192d7220 */ /* 0x000fe20000410000 */
[C---:B------:R-:W-:Y:S01]  /*21e0*/  FMUL.FTZ R47, R27.reuse, R31 ;  /* 0x0000001f1b2f7220 */ /* 0x040fe20000410000 */
[----:B------:R-:W-:Y:S01]  /*21f0*/  FMUL.FTZ R44, R27, R36 ;  /* 0x000000241b2c7220 */ /* 0x000fe20000410000 */
[----:B------:R-:W-:Y:S01]  /*2200*/  FFMA.FTZ R34, R14, R34, R49 ;  /* 0x000000220e227223 */ /* 0x000fe20000010031 */
[C---:B------:R-:W-:Y:S01]  /*2210*/  FFMA.FTZ R41, R24.reuse, R41, -R43 ;  /* 0x0000002918297223 */ /* 0x040fe2000001082b */
[----:B------:R-:W-:Y:S01]  /*2220*/  FFMA.FTZ R32, R24, R32, R45 ;  /* 0x0000002018207223 */ /* 0x000fe2000001002d */
[C---:B------:R-:W-:Y:S01]  /*2230*/  FFMA.FTZ R36, R26.reuse, R36, -R47 ;  /* 0x000000241a247223 */ /* 0x040fe2000001082f */
[C---:B-----5:R-:W-:Y:S01]  /*2240*/  FMUL.FTZ R43, R9.reuse, R30 ;  /* 0x0000001e092b7220 */ /* 0x060fe20000410000 */
[----:B------:R-:W-:Y:S01]  /*2250*/  FMUL.FTZ R45, R9, R42 ;  /* 0x0000002a092d7220 */ /* 0x000fe20000410000 */
[C---:B------:R-:W-:Y:S01]  /*2260*/  FMUL.FTZ R47, R11.reuse, R28 ;  /* 0x0000001c0b2f7220 */ /* 0x040fe20000410000 */
[----:B------:R-:W-:Y:S01]  /*2270*/  FMUL.FTZ R49, R11, R37 ;  /* 0x000000250b317220 */ /* 0x000fe20000410000 */
[----:B------:R-:W-:Y:S01]  /*2280*/  FFMA.FTZ R31, R26, R31, R44 ;  /* 0x0000001f1a1f7223 */ /* 0x000fe2000001002c */
[C---:B------:R-:W-:Y:S01]  /*2290*/  FFMA.FTZ R42, R8.reuse, R42, -R43 ;  /* 0x0000002a082a7223 */ /* 0x040fe2000001082b */
[----:B------:R-:W-:Y:S01]  /*22a0*/  FFMA.FTZ R30, R8, R30, R45 ;  /* 0x0000001e081e7223 */ /* 0x000fe2000001002d */
[C---:B------:R-:W-:Y:S01]  /*22b0*/  FFMA.FTZ R37, R10.reuse, R37, -R47 ;  /* 0x000000250a257223 */ /* 0x040fe2000001082f */
[----:B------:R-:W-:Y:S01]  /*22c0*/  FFMA.FTZ R28, R10, R28, R49 ;  /* 0x0000001c0a1c7223 */ /* 0x000fe20000010031 */
[----:B------:R-:W-:Y:S06]  /*22d0*/  @!P0 BRA `(.L_x_2427) ;  /* 0xfffffffc00248947 */ /* 0x000fec000383ffff */
[----:B------:R-:W-:Y:S05]  /*22e0*/  BSYNC.RECONVERGENT B1 ;  /* 0x0000000000017941 */ /* 0x000fea0003800200 */
.L_x_2426:
[----:B------:R-:W-:Y:S05]  /*22f0*/  BSYNC.RECONVERGENT B0 ;  /* 0x0000000000007941 */ /* 0x000fea0003800200 */
.L_x_2425:
[----:B------:R-:W-:Y:S01]  /*2300*/  ISETP.GE.U32.AND P0, PT, R3, R38, PT ;  /* 0x000000260300720c */ /* 0x000fe20003f06070 */
[----:B------:R-:W-:-:S12]  /*2310*/  BSSY.RECONVERGENT B0, `(.L_x_2428) ;  /* 0x0000016000007945 */ /* 0x000fd80003800200 */
[----:B------:R-:W-:Y:S05]  /*2320*/  @P0 BRA `(.L_x_2429) ;  /* 0x0000000000500947 */ /* 0x000fea0003800000 */
[----:B------:R-:W-:-:S05]  /*2330*/  SHF.R.U32.HI R5, RZ, 0x1, R3 ;  /* 0x00000001ff057819 */ /* 0x000fca0000011603 */
[----:B------:R-:W-:-:S06]  /*2340*/  IMAD.WIDE.U32 R4, R5, 0x10, R18 ;  /* 0x0000001005047825 */ /* 0x000fcc00078e0012 */
[----:B------:R-:W5:Y:S01]  /*2350*/  LDG.E.128 R4, desc[UR36][R4.64] ;  /* 0x0000002404047981 */ /* 0x000f62000c1e1d00 */
[----:B------:R-:W-:-:S04]  /*2360*/  IADD3 R43, PT, PT, R3, R0, RZ ;  /* 0x00000000032b7210 */ /* 0x000fc80007ffe0ff */
[----:B------:R-:W-:-:S13]  /*2370*/  ISETP.GE.U32.AND P1, PT, R43, R38, PT ;  /* 0x000000262b00720c */ /* 0x000fda0003f26070 */
[----:B------:R-:W-:Y:S05]  /*2380*/  @P1 BRA `(.L_x_2429) ;  /* 0x0000000000381947 */ /* 0x000fea0003800000 */
[----:B------:R-:W-:-:S05]  /*2390*/  SHF.R.U32.HI R13, RZ, 0x1, R43 ;  /* 0x00000001ff0d7819 */ /* 0x000fca000001162b */
[----:B------:R-:W-:-:S06]  /*23a0*/  IMAD.WIDE.U32 R12, R13, 0x10, R18 ;  /* 0x000000100d0c7825 */ /* 0x000fcc00078e0012 */
[----:B------:R-:W5:Y:S01]  /*23b0*/  LDG.E.128 R12, desc[UR36][R12.64] ;  /* 0x000000240c0c7981 */ /* 0x000f62000c1e1d00 */
[----:B------:R-:W-:-:S04]  /*23c0*/  IADD3 R43, PT, PT, R43, R0, RZ ;  /* 0x000000002b2b7210 */ /* 0x000fc80007ffe0ff */
[----:B------:R-:W-:-:S13]  /*23d0*/  ISETP.GE.U32.AND P1, PT, R43, R38, PT ;  /* 0x000000262b00720c */ /* 0x000fda0003f26070 */
[----:B------:R-:W-:Y:S05]  /*23e0*/  @P1 BRA `(.L_x_2429) ;  /* 0x0000000000201947 */ /* 0x000fea0003800000 */
[----:B------:R-:W-:Y:S02]  /*23f0*/  IADD3 R27, PT, PT, R43, R0, RZ ;  /* 0x000000002b1b7210 */ /* 0x000fe40007ffe0ff */
[----:B------:R-:W-:Y:S02]  /*2400*/  SHF.R.U32.HI R25, RZ, 0x1, R43 ;  /* 0x00000001ff197819 */ /* 0x000fe4000001162b */
[----:B------:R-:W-:-:S03]  /*2410*/  ISETP.GE.U32.AND P1, PT, R27, R38, PT ;  /* 0x000000261b00720c */ /* 0x000fc60003f26070 */
[----:B------:R-:W-:-:S10]  /*2420*/  IMAD.WIDE.U32 R24, R25, 0x10, R18 ;  /* 0x0000001019187825 */ /* 0x000fd400078e0012 */
[----:B------:R-:W-:-:S05]  /*2430*/  @!P1 SHF.R.U32.HI R27, RZ, 0x1, R27 ;  /* 0x00000001ff1b9819 */ /* 0x000fca000001161b */
[----:B------:R-:W-:Y:S02]  /*2440*/  @!P1 IMAD.WIDE.U32 R18, R27, 0x10, R18 ;  /* 0x000000101b129825 */ /* 0x000fe400078e0012 */
[----:B------:R-:W5:Y:S04]  /*2450*/  LDG.E.128 R24, desc[UR36][R24.64] ;  /* 0x0000002418187981 */ /* 0x000f68000c1e1d00 */
[----:B------:R1:W5:Y:S02]  /*2460*/  @!P1 LDG.E.128 R8, desc[UR36][R18.64] ;  /* 0x0000002412089981 */ /* 0x000364000c1e1d00 */
.L_x_2429:
[----:B------:R-:W-:Y:S05]  /*2470*/  BSYNC.RECONVERGENT B0 ;  /* 0x0000000000007941 */ /* 0x000fea0003800200 */
.L_x_2428:
[----:B------:R-:W-:Y:S04]  /*2480*/  BSSY.RECONVERGENT B0, `(.L_x_2430) ;  /* 0x000002c000007945 */ /* 0x000fe80003800200 */
[----:B------:R-:W-:Y:S05]  /*2490*/  @P0 BRA `(.L_x_2431) ;  /* 0x0000000000a80947 */ /* 0x000fea0003800000 */
[-C--:B-----5:R-:W-:Y:S01]  /*24a0*/  FMUL.FTZ R44, R21, R7.reuse ;  /* 0x00000007152c7220 */ /* 0x0a0fe20000410000 */
[----:B------:R-:W-:Y:S01]  /*24b0*/  FMUL.FTZ R46, R33, R7 ;  /* 0x00000007212e7220 */ /* 0x000fe20000410000 */
[----:B------:R-:W-:Y:S01]  /*24c0*/  IADD3 R7, PT, PT, R3, R0, RZ ;  /* 0x0000000003077210 */ /* 0x000fe20007ffe0ff */
[-C--:B-1----:R-:W-:Y:S01]  /*24d0*/  FMUL.FTZ R18, R29, R5.reuse ;  /* 0x000000051d127220 */ /* 0x082fe20000410000 */
[----:B------:R-:W-:Y:S01]  /*24e0*/  FFMA.FTZ R33, R33, R6, -R44 ;  /* 0x0000000621217223 */ /* 0x000fe2000001082c */
[----:B------:R-:W-:Y:S01]  /*24f0*/  FMUL.FTZ R44, R39, R5 ;  /* 0x00000005272c7220 */ /* 0x000fe20000410000 */
[----:B------:R-:W-:Y:S01]  /*2500*/  ISETP.GE.U32.AND P0, PT, R7, R38, PT ;  /* 0x000000260700720c */ /* 0x000fe20003f06070 */
[----:B------:R-:W-:Y:S01]  /*2510*/  FFMA.FTZ R39, R39, R4, -R18 ;  /* 0x0000000427277223 */ /* 0x000fe20000010812 */
[----:B------:R-:W-:Y:S01]  /*2520*/  FFMA.FTZ R21, R21, R6, R46 ;  /* 0x0000000615157223 */ /* 0x000fe2000001002e */
[----:B------:R-:W-:-:S10]  /*2530*/  FFMA.FTZ R29, R29, R4, R44 ;  /* 0x000000041d1d7223 */ /* 0x000fd4000001002c */
[----:B------:R-:W-:Y:S05]  /*2540*/  @P0 BRA `(.L_x_2431) ;  /* 0x00000000007c0947 */ /* 0x000fea0003800000 */
[----:B------:R-:W-:Y:S02]  /*2550*/  IMAD.IADD R5, R7, 0x1, R0 ;  /* 0x0000000107057824 */ /* 0x000fe400078e0200 */
[----:B------:R-:W-:Y:S01]  /*2560*/  FMUL.FTZ R3, R20, R13 ;  /* 0x0000000d14037220 */ /* 0x000fe20000410000 */
[----:B------:R-:W-:Y:S01]  /*2570*/  FMUL.FTZ R4, R34, R15 ;  /* 0x0000000f22047220 */ /* 0x000fe20000410000 */
[C---:B------:R-:W-:Y:S01]  /*2580*/  FMUL.FTZ R13, R40.reuse, R13 ;  /* 0x0000000d280d7220 */ /* 0x040fe20000410000 */
[----:B------:R-:W-:Y:S01]  /*2590*/  FMUL.FTZ R15, R35, R15 ;  /* 0x0000000f230f7220 */ /* 0x000fe20000410000 */
[----:B------:R-:W-:Y:S01]  /*25a0*/  ISETP.GE.U32.AND P0, PT, R5, R38, PT ;  /* 0x000000260500720c */ /* 0x000fe20003f06070 */
[----:B------:R-:W-:Y:S01]  /*25b0*/  FFMA.FTZ R40, R40, R12, -R3 ;  /* 0x0000000c28287223 */ /* 0x000fe20000010803 */
[----:B------:R-:W-:Y:S01]  /*25c0*/  FFMA.FTZ R35, R35, R14, -R4 ;  /* 0x0000000e23237223 */ /* 0x000fe20000010804 */
[----:B------:R-:W-:Y:S01]  /*25d0*/  FFMA.FTZ R20, R20, R12, R13 ;  /* 0x0000000c14147223 */ /* 0x000fe2000001000d */
[----:B------:R-:W-:-:S09]  /*25e0*/  FFMA.FTZ R34, R34, R14, R15 ;  /* 0x0000000e22227223 */ /* 0x000fd2000001000f */
[----:B------:R-:W-:Y:S05]  /*25f0*/  @P0 BRA `(.L_x_2431) ;  /* 0x0000000000500947 */ /* 0x000fea0003800000 */
[----:B------:R-:W-:Y:S01]  /*2600*/  IADD3 R3, PT, PT, R5, R0, RZ ;  /* 0x0000000005037210 */ /* 0x000fe20007ffe0ff */
[-C--:B------:R-:W-:Y:S01]  /*2610*/  FMUL.FTZ R0, R32, R25.reuse ;  /* 0x0000001920007220 */ /* 0x080fe20000410000 */
[----:B------:R-:W-:Y:S02]  /*2620*/  FMUL.FTZ R25, R41, R25 ;  /* 0x0000001929197220 */ /* 0x000fe40000410000 */
[----:B------:R-:W-:Y:S01]  /*2630*/  ISETP.GE.U32.AND P0, PT, R3, R38, PT ;  /* 0x000000260300720c */ /* 0x000fe20003f06070 */
[-C--:B------:R-:W-:Y:S01]  /*2640*/  FFMA.FTZ R41, R41, R24.reuse, -R0 ;  /* 0x0000001829297223 */ /* 0x080fe20000010800 */
[CC--:B------:R-:W-:Y:S01]  /*2650*/  FMUL.FTZ R3, R31.reuse, R27.reuse ;  /* 0x0000001b1f037220 */ /* 0x0c0fe20000410000 */
[----:B------:R-:W-:Y:S01]  /*2660*/  FMUL.FTZ R0, R36, R27 ;  /* 0x0000001b24007220 */ /* 0x000fe20000410000 */
[----:B------:R-:W-:Y:S02]  /*2670*/  FFMA.FTZ R32, R32, R24, R25 ;  /* 0x0000001820207223 */ /* 0x000fe40000010019 */
[-C--:B------:R-:W-:Y:S01]  /*2680*/  FFMA.FTZ R36, R36, R26.reuse, -R3 ;  /* 0x0000001a24247223 */ /* 0x080fe20000010803 */
[----:B------:R-:W-:-:S06]  /*2690*/  FFMA.FTZ R31, R31, R26, R0 ;  /* 0x0000001a1f1f7223 */ /* 0x000fcc0000010000 */
[-C--:B------:R-:W-:Y:S01]  /*26a0*/  @!P0 FMUL.FTZ R3, R42, R9.reuse ;  /* 0x000000092a038220 */ /* 0x080fe20000410000 */
[----:B------:R-:W-:Y:S01]  /*26b0*/  @!P0 FMUL.FTZ R9, R30, R9 ;  /* 0x000000091e098220 */ /* 0x000fe20000410000 */
[-C--:B------:R-:W-:Y:S01]  /*26c0*/  @!P0 FMUL.FTZ R0, R28, R11.reuse ;  /* 0x0000000b1c008220 */ /* 0x080fe20000410000 */
[C---:B------:R-:W-:Y:S01]  /*26d0*/  @!P0 FMUL.FTZ R11, R37.reuse, R11 ;  /* 0x0000000b250b8220 */ /* 0x040fe20000410000 */
[-C--:B------:R-:W-:Y:S01]  /*26e0*/  @!P0 FFMA.FTZ R30, R30, R8.reuse, R3 ;  /* 0x000000081e1e8223 */ /* 0x080fe20000010003 */
[----:B------:R-:W-:Y:S01]  /*26f0*/  @!P0 FFMA.FTZ R9, R42, R8, -R9 ;  /* 0x000000082a098223 */ /* 0x000fe20000010809 */
[-C--:B------:R-:W-:Y:S01]  /*2700*/  @!P0 FFMA.FTZ R0, R37, R10.reuse, -R0 ;  /* 0x0000000a25008223 */ /* 0x080fe20000010800 */
[----:B------:R-:W-:-:S03]  /*2710*/  @!P0 FFMA.FTZ R28, R28, R10, R11 ;  /* 0x0000000a1c1c8223 */ /* 0x000fc6000001000b */
[----:B------:R-:W-:Y:S02]  /*2720*/  @!P0 MOV R42, R9 ;  /* 0x00000009002a8202 */ /* 0x000fe40000000f00 */
[----:B------:R-:W-:-:S07]  /*2730*/  @!P0 MOV R37, R0 ;  /* 0x0000000000258202 */ /* 0x000fce0000000f00 */
.L_x_2431:
[----:B------:R-:W-:Y:S05]  /*2740*/  BSYNC.RECONVERGENT B0 ;  /* 0x0000000000007941 */ /* 0x000fea0003800200 */
.L_x_2430:
[-C--:B------:R-:W-:Y:S01]  /*2750*/  FMUL.FTZ R0, R29, R20.reuse ;  /* 0x000000141d007220 */ /* 0x080fe20000410000 */
[----:B------:R-:W-:Y:S01]  /*2760*/  FMUL.FTZ R20, R39, R20 ;  /* 0x0000001427147220 */ /* 0x000fe20000410000 */
[-C--:B-----5:R-:W-:Y:S01]  /*2770*/  FMUL.FTZ R4, R21, R34.reuse ;  /* 0x0000002215047220 */ /* 0x0a0fe20000410000 */
[----:B------:R-:W-:Y:S01]  /*2780*/  FMUL.FTZ R34, R33, R34 ;  /* 0x0000002221227220 */ /* 0x000fe20000410000 */
[-C--:B------:R-:W-:Y:S01]  /*2790*/  FFMA.FTZ R0, R39, R40.reuse, -R0 ;  /* 0x0000002827007223 */ /* 0x080fe20000010800 */
[----:B------:R-:W-:Y:S01]  /*27a0*/  FFMA.FTZ R20, R29, R40, R20 ;  /* 0x000000281d147223 */ /* 0x000fe20000010014 */
[-C--:B------:R-:W-:Y:S01]  /*27b0*/  FFMA.FTZ R4, R33, R35.reuse, -R4 ;  /* 0x0000002321047223 */ /* 0x080fe20000010804 */
[----:B------:R-:W-:Y:S01]  /*27c0*/  FFMA.FTZ R34, R21, R35, R34 ;  /* 0x0000002315227223 */ /* 0x000fe20000010022 */
[-C--:B------:R-:W-:Y:S01]  /*27d0*/  FMUL.FTZ R5, R0, R32.reuse ;  /* 0x0000002000057220 */ /* 0x080fe20000410000 */
[----:B------:R-:W-:Y:S01]  /*27e0*/  FMUL.FTZ R3, R20, R32 ;  /* 0x0000002014037220 */ /* 0x000fe20000410000 */
[-C--:B------:R-:W-:Y:S01]  /*27f0*/  FMUL.FTZ R7, R4, R31.reuse ;  /* 0x0000001f04077220 */ /* 0x080fe20000410000 */
[----:B------:R-:W-:Y:S01]  /*2800*/  FMUL.FTZ R31, R34, R31 ;  /* 0x0000001f221f7220 */ /* 0x000fe20000410000 */
[-C--:B------:R-:W-:Y:S01]  /*2810*/  FFMA.FTZ R5, R20, R41.reuse, R5 ;  /* 0x0000002914057223 */ /* 0x080fe20000010005 */
[----:B------:R-:W-:Y:S01]  /*2820*/  FFMA.FTZ R3, R0, R41, -R3 ;  /* 0x0000002900037223 */ /* 0x000fe20000010803 */
[-C--:B------:R-:W-:Y:S01]  /*2830*/  FFMA.FTZ R7, R34, R36.reuse, R7 ;  /* 0x0000002422077223 */ /* 0x080fe20000010007 */
[----:B------:R-:W-:Y:S01]  /*2840*/  FFMA.FTZ R31, R4, R36, -R31 ;  /* 0x00000024041f7223 */ /* 0x000fe2000001081f */
[-C--:B------:R-:W-:Y:S01]  /*2850*/  FMUL.FTZ R40, R5, R30.reuse ;  /* 0x0000001e05287220 */ /* 0x080fe20000410000 */
[----:B------:R-:W-:Y:S01]  /*2860*/  FMUL.FTZ R30, R3, R30 ;  /* 0x0000001e031e7220 */ /* 0x000fe20000410000 */
[-C--:B------:R-:W-:Y:S01]  /*2870*/  FMUL.FTZ R0, R7, R28.reuse ;  /* 0x0000001c07007220 */ /* 0x080fe20000410000 */
[----:B------:R-:W-:Y:S01]  /*2880*/  FMUL.FTZ R28, R31, R28 ;  /* 0x0000001c1f1c7220 */ /* 0x000fe20000410000 */
[-C--:B------:R-:W-:Y:S01]  /*2890*/  FFMA.FTZ R40, R3, R42.reuse, -R40 ;  /* 0x0000002a03287223 */ /* 0x080fe20000010828 */
[----:B------:R-:W-:Y:S01]  /*28a0*/  FFMA.FTZ R41, R5, R42, R30 ;  /* 0x0000002a05297223 */ /* 0x000fe2000001001e */
[-C--:B------:R-:W-:Y:S01]  /*28b0*/  FFMA.FTZ R42, R31, R37.reuse, -R0 ;  /* 0x000000251f2a7223 */ /* 0x080fe20000010800 */
[----:B------:R-:W-:Y:S01]  /*28c0*/  FFMA.FTZ R43, R7, R37, R28 ;  /* 0x00000025072b7223 */ /* 0x000fe2000001001c */
[----:B------:R-:W-:Y:S06]  /*28d0*/  BRA `(.L_x_2411) ;  /* 0x0000009c00c47947 */ /* 0x000fec0003800000 */
.L_x_2424:
[----:B------:R-:W-:-:S13]  /*28e0*/  ISETP.NE.AND P0, PT, R44, 0x1, PT ;  /* 0x000000012c00780c */ /* 0x000fda0003f05270 */
        /* <DEDUP_REMOVED lines=15> */
[----:B------:R-:W-:Y:S01]  /*29e0*/  CS2R R4, SRZ ;  /* 0x0000000000047805 */ /* 0x000fe2000001ff00 */
[--C-:B--2---:R-:W-:Y:S01]  /*29f0*/  IMAD.MOV.U32 R43, RZ, RZ, R33.reuse ;  /* 0x000000ffff2b7224 */ /* 0x104fe200078e0021 */
[-C--:B------:R-:W-:Y:S01]  /*2a00*/  MOV R35, R33.reuse ;  /* 0x0000002100237202 */ /* 0x080fe20000000f00 */
[----:B------:R-:W-:Y:S01]  /*2a10*/  IMAD.MOV.U32 R41, RZ, RZ, R33 ;  /* 0x000000ffff297224 */ /* 0x000fe200078e0021 */
[-C--:B------:R-:W-:Y:S02]  /*2a20*/  MOV R39, R33.reuse ;  /* 0x0000002100277202 */ /* 0x080fe40000000f00 */
[-C--:B------:R-:W-:Y:S02]  /*2a30*/  MOV R42, R33.reuse ;  /* 0x00000021002a7202 */ /* 0x080fe40000000f00 */
[-C--:B------:R-:W-:Y:S01]  /*2a40*/  MOV R37, R33.reuse ;  /* 0x0000002100257202 */ /* 0x080fe20000000f00 */
[----:B---3--:R-:W-:Y:S01]  /*2a50*/  IMAD.MOV.U32 R32, RZ, RZ, R20 ;  /* 0x000000ffff207224 */ /* 0x008fe200078e0014 */
        /* <DEDUP_REMOVED lines=10> */
[----:B------:R-:W-:Y:S01]  /*2b00*/  IMAD.MOV.U32 R31, RZ, RZ, R20 ;  /* 0x000000ffff1f7224 */ /* 0x000fe200078e0014 */
[-C--:B------:R-:W-:Y:S01]  /*2b10*/  MOV R32, R20.reuse ;  /* 0x0000001400207202 */ /* 0x080fe20000000f00 */
[--C-:B------:R-:W-:Y:S01]  /*2b20*/  IMAD.MOV.U32 R40, RZ, RZ, R33.reuse ;  /* 0x000000ffff287224 */ /* 0x100fe200078e0021 */
[-C--:B------:R-:W-:Y:S01]  /*2b30*/  MOV R34, R20.reuse ;  /* 0x0000001400227202 */ /* 0x080fe20000000f00 */
[----:B------:R-:W-:Y:S01]  /*2b40*/  IMAD.MOV.U32 R41, RZ, RZ, R33 ;  /* 0x000000ffff297224 */ /* 0x000fe200078e0021 */
[-C--:B------:R-:W-:Y:S02]  /*2b50*/  MOV R21, R20.reuse ;  /* 0x0000001400157202 */ /* 0x080fe40000000f00 */
[----:B------:R-:W-:Y:S02]  /*2b60*/  MOV R29, R20 ;  /* 0x00000014001d7202 */ /* 0x000fe40000000f00 */
[----:B------:R-:W-:-:S02]  /*2b70*/  MOV R43, R33 ;  /* 0x00000021002b7202 */ /* 0x000fc40000000f00 */
[-C--:B------:R-:W-:Y:S02]  /*2b80*/  MOV R39, R33.reuse ;  /* 0x0000002100277202 */ /* 0x080fe40000000f00 */
[-C--:B------:R-:W-:Y:S02]  /*2b90*/  MOV R42, R33.reuse ;  /* 0x00000021002a7202 */ /* 0x080fe40000000f00 */
[-C--:B------:R-:W-:Y:S02]  /*2ba0*/  MOV R37, R33.reuse ;  /* 0x0000002100257202 */ /* 0x080fe40000000f00 */
[----:B------:R-:W-:-:S07]  /*2bb0*/  MOV R35, R33 ;  /* 0x0000002100237202 */ /* 0x000fce0000000f00 */
.L_x_2436:
[----:B------:R-:W-:Y:S01]  /*2bc0*/  IMAD R4, R0, R36, RZ ;  /* 0x0000002400047224 */ /* 0x000fe200078e02ff */
[----:B------:R-:W-:-:S04]  /*2bd0*/  IADD3 R36, PT, PT, R36, R3, RZ ;  /* 0x0000000324247210 */ /* 0x000fc80007ffe0ff */
[----:B------:R-:W-:Y:S01]  /*2be0*/  SHF.R.U32.HI R5, RZ, 0x1, R4 ;  /* 0x00000001ff057819 */ /* 0x000fe20000011604 */
[----:B------:R-:W-:Y:S01]  /*2bf0*/  IMAD R6, R0, R36, RZ ;  /* 0x0000002400067224 */ /* 0x000fe200078e02ff */
[----:B------:R-:W-:-:S03]  /*2c00*/  IADD3 R36, PT, PT, R36, R3, RZ ;  /* 0x0000000324247210 */ /* 0x000fc60007ffe0ff */
[----:B------:R-:W-:Y:S01]  /*2c10*/  IMAD.WIDE.U32 R4, R5, 0x10, R18 ;  /* 0x0000001005047825 */ /* 0x000fe200078e0012 */
[----:B------:R-:W-:-:S03]  /*2c20*/  SHF.R.U32.HI R13, RZ, 0x1, R6 ;  /* 0x00000001ff0d7819 */ /* 0x000fc60000011606 */
[----:B------:R-:W-:Y:S01]  /*2c30*/  IMAD R8, R0, R36, RZ ;  /* 0x0000002400087224 */ /* 0x000fe200078e02ff */
[----:B------:R-:W-:Y:S01]  /*2c40*/  IADD3 R36, PT, PT, R36, R3, RZ ;  /* 0x0000000324247210 */ /* 0x000fe20007ffe0ff */
[----:B------:R-:W-:Y:S01]  /*2c50*/  IMAD.WIDE.U32 R12, R13, 0x10, R18 ;  /* 0x000000100d0c7825 */ /* 0x000fe200078e0012 */
[----:B------:R-:W2:Y:S02]  /*2c60*/  LDG.E.128 R4, desc[UR36][R4.64] ;  /* 0x0000002404047981 */ /* 0x000ea4000c1e1d00 */
[----:B------:R-:W-:Y:S01]  /*2c70*/  SHF.R.U32.HI R25, RZ, 0x1, R8 ;  /* 0x00000001ff197819 */ /* 0x000fe20000011608 */
[----:B------:R-:W-:Y:S02]  /*2c80*/  IMAD R8, R0, R36, RZ ;  /* 0x0000002400087224 */ /* 0x000fe400078e02ff */
[----:B------:R-:W3:Y:S02]  /*2c90*/  LDG.E.128 R12, desc[UR36][R12.64] ;  /* 0x000000240c0c7981 */ /* 0x000ee4000c1e1d00 */
[----:B------:R-:W-:Y:S01]  /*2ca0*/  IMAD.WIDE.U32 R24, R25, 0x10, R18 ;  /* 0x0000001019187825 */ /* 0x000fe200078e0012 */
[----:B------:R-:W-:-:S05]  /*2cb0*/  SHF.R.U32.HI R9, RZ, 0x1, R8 ;  /* 0x00000001ff097819 */ /* 0x000fca0000011608 */
[----:B------:R-:W-:Y:S01]  /*2cc0*/  IMAD.WIDE.U32 R8, R9, 0x10, R18 ;  /* 0x0000001009087825 */ /* 0x000fe200078e0012 */
[----:B------:R-:W4:Y:S05]  /*2cd0*/  LDG.E.128 R24, desc[UR36][R24.64] ;  /* 0x0000002418187981 */ /* 0x000f2a000c1e1d00 */
        /* <DEDUP_REMOVED lines=10> */
[C---:B---3--:R-:W-:Y:S01]  /*2d80*/  FMUL.FTZ R45, R13.reuse, R20 ;  /* 0x000000140d2d7220 */ /* 0x048fe20000410000 */
[----:B------:R-:W-:Y:S01]  /*2d90*/  FMUL.FTZ R47, R13, R41 ;  /* 0x000000290d2f7220 */ /* 0x000fe20000410000 */
[C---:B------:R-:W-:Y:S01]  /*2da0*/  FMUL.FTZ R49, R15.reuse, R34 ;  /* 0x000000220f317220 */ /* 0x040fe20000410000 */
[----:B------:R-:W-:Y:S01]  /*2db0*/  FMUL.FTZ R51, R15, R37 ;  /* 0x000000250f337220 */ /* 0x000fe20000410000 */
[C---:B------:R-:W-:Y:S01]  /*2dc0*/  FFMA.FTZ R41, R12.reuse, R41, -R45 ;  /* 0x000000290c297223 */ /* 0x040fe2000001082d */
[----:B------:R-:W-:Y:S01]  /*2dd0*/  FFMA.FTZ R20, R12, R20, R47 ;  /* 0x000000140c147223 */ /* 0x000fe2000001002f */
[----:B------:R-:W-:Y:S01]  /*2de0*/  FFMA.FTZ R37, R14, R37, -R49 ;  /* 0x000000250e257223 */ /* 0x000fe20000010831 */
[----:B------:R-:W-:Y:S01]  /*2df0*/  FFMA.FTZ R29, R4, R29, R44 ;  /* 0x0000001d041d7223 */ /* 0x000fe2000001002c */
[C---:B----4-:R-:W-:Y:S01]  /*2e00*/  FMUL.FTZ R45, R25.reuse, R32 ;  /* 0x00000020192d7220 */ /* 0x050fe20000410000 */
[----:B------:R-:W-:Y:S01]  /*2e10*/  FMUL.FTZ R47, R25, R42 ;  /* 0x0000002a192f7220 */ /* 0x000fe20000410000 */
[C---:B------:R-:W-:Y:S01]  /*2e20*/  FMUL.FTZ R49, R27.reuse, R31 ;  /* 0x0000001f1b317220 */ /* 0x040fe20000410000 */
[-C--:B------:R-:W-:Y:S01]  /*2e30*/  FMUL.FTZ R44, R27, R39.reuse ;  /* 0x000000271b2c7220 */ /* 0x080fe20000410000 */
[----:B------:R-:W-:Y:S01]  /*2e40*/  FFMA.FTZ R34, R14, R34, R51 ;  /* 0x000000220e227223 */ /* 0x000fe20000010033 */
[C---:B------:R-:W-:Y:S01]  /*2e50*/  FFMA.FTZ R42, R24.reuse, R42, -R45 ;  /* 0x0000002a182a7223 */ /* 0x040fe2000001082d */
[----:B------:R-:W-:Y:S01]  /*2e60*/  FFMA.FTZ R32, R24, R32, R47 ;  /* 0x0000002018207223 */ /* 0x000fe2000001002f */
[----:B------:R-:W-:Y:S01]  /*2e70*/  FFMA.FTZ R39, R26, R39, -R49 ;  /* 0x000000271a277223 */ /* 0x000fe20000010831 */
[C---:B-----5:R-:W-:Y:S01]  /*2e80*/  FMUL.FTZ R45, R9.reuse, R30 ;  /* 0x0000001e092d7220 */ /* 0x060fe20000410000 */
[----:B------:R-:W-:Y:S01]  /*2e90*/  FMUL.FTZ R47, R9, R43 ;  /* 0x0000002b092f7220 */ /* 0x000fe20000410000 */
[C---:B------:R-:W-:Y:S01]  /*2ea0*/  FMUL.FTZ R49, R11.reuse, R28 ;  /* 0x0000001c0b317220 */ /* 0x040fe20000410000 */
[----:B------:R-:W-:Y:S01]  /*2eb0*/  FMUL.FTZ R51, R11, R40 ;  /* 0x000000280b337220 */ /* 0x000fe20000410000 */
[----:B------:R-:W-:Y:S01]  /*2ec0*/  FFMA.FTZ R21, R6, R21, R46 ;  /* 0x0000001506157223 */ /* 0x000fe2000001002e */
[----:B------:R-:W-:Y:S01]  /*2ed0*/  FFMA.FTZ R31, R26, R31, R44 ;  /* 0x0000001f1a1f7223 */ /* 0x000fe2000001002c */
[C---:B------:R-:W-:Y:S01]  /*2ee0*/  FFMA.FTZ R43, R8.reuse, R43, -R45 ;  /* 0x0000002b082b7223 */ /* 0x040fe2000001082d */
[----:B------:R-:W-:Y:S01]  /*2ef0*/  FFMA.FTZ R30, R8, R30, R47 ;  /* 0x0000001e081e7223 */ /* 0x000fe2000001002f */
[C---:B------:R-:W-:Y:S01]  /*2f00*/  FFMA.FTZ R40, R10.reuse, R40, -R49 ;  /* 0x000000280a287223 */ /* 0x040fe20000010831 */
[----:B------:R-:W-:Y:S01]  /*2f10*/  FFMA.FTZ R28, R10, R28, R51 ;  /* 0x0000001c0a1c7223 */ /* 0x000fe20000010033 */
[----:B------:R-:W-:Y:S06]  /*2f20*/  @!P0 BRA `(.L_x_2436) ;  /* 0xfffffffc00248947 */ /* 0x000fec000383ffff */
[----:B------:R-:W-:Y:S05]  /*2f30*/  BSYNC.RECONVERGENT B1 ;  /* 0x0000000000017941 */ /* 0x000fea0003800200 */
.L_x_2435:
[----:B------:R-:W-:Y:S02]  /*2f40*/  MOV R44, R35 ;  /* 0x00000023002c7202 */ /* 0x000fe40000000f00 */
[----:B------:R-:W-:Y:S02]  /*2f50*/  MOV R35, R43 ;  /* 0x0000002b00237202 */ /* 0x000fe40000000f00 */
[----:B------:R-:W-:-:S07]  /*2f60*/  MOV R43, R40 ;  /* 0x00000028002b7202 */ /* 0x000fce0000000f00 */
.L_x_2434:
[----:B------:R-:W-:Y:S05]  /*2f70*/  BSYNC.RECONVERGENT B0 ;  /* 0x0000000000007941 */ /* 0x000fea0003800200 */
.L_x_2433:
[----:B------:R-:W-:Y:S01]  /*2f80*/  ISETP.GE.U32.AND P0, PT, R36, R38, PT ;  /* 0x000000262400720c */ /* 0x000fe20003f06070 */
[----:B------:R-:W-:-:S12]  /*2f90*/  BSSY.RECONVERGENT B0, `(.L_x_2437) ;  /* 0x000001a000007945 */ /* 0x000fd80003800200 */
[----:B------:R-:W-:Y:S05]  /*2fa0*/  @P0 BRA `(.L_x_2438) ;  /* 0x0000000000600947 */ /* 0x000fea0003800000 */
[----:B------:R-:W-:-:S05]  /*2fb0*/  IMAD R4, R0, R36, RZ ;  /* 0x0000002400047224 */ /* 0x000fca00078e02ff */
[----:B------:R-:W-:-:S05]  /*2fc0*/  SHF.R.U32.HI R5, RZ, 0x1, R4 ;  /* 0x00000001ff057819 */ /* 0x000fca0000011604 */
[----:B------:R-:W-:-:S06]  /*2fd0*/  IMAD.WIDE.U32 R4, R5, 0x10, R18 ;  /* 0x0000001005047825 */ /* 0x000fcc00078e0012 */
[----:B------:R-:W5:Y:S01]  /*2fe0*/  LDG.E.128 R4, desc[UR36][R4.64] ;  /* 0x0000002404047981 */ /* 0x000f62000c1e1d00 */
[----:B------:R-:W-:-:S04]  /*2ff0*/  IADD3 R45, PT, PT, R36, R3, RZ ;  /* 0x00000003242d7210 */ /* 0x000fc80007ffe0ff */
[----:B------:R-:W-:-:S13]  /*3000*/  ISETP.GE.U32.AND P1, PT, R45, R38, PT ;  /* 0x000000262d00720c */ /* 0x000fda0003f26070 */
[----:B------:R-:W-:Y:S05]  /*3010*/  @P1 BRA `(.L_x_2438) ;  /* 0x0000000000441947 */ /* 0x000fea0003800000 */
[----:B------:R-:W-:-:S05]  /*3020*/  IMAD R12, R0, R45, RZ ;  /* 0x0000002d000c7224 */ /* 0x000fca00078e02ff */
[----:B------:R-:W-:-:S05]  /*3030*/  SHF.R.U32.HI R13, RZ, 0x1, R12 ;  /* 0x00000001ff0d7819 */ /* 0x000fca000001160c */
[----:B------:R-:W-:-:S06]  /*3040*/  IMAD.WIDE.U32 R12, R13, 0x10, R18 ;  /* 0x000000100d0c7825 */ /* 0x000fcc00078e0012 */
[----:B------:R-:W5:Y:S01]  /*3050*/  LDG.E.128 R12, desc[UR36][R12.64] ;  /* 0x000000240c0c7981 */ /* 0x000f62000c1e1d00 */
[----:B------:R-:W-:-:S05]  /*3060*/  IMAD.IADD R45, R45, 0x1, R3 ;  /* 0x000000012d2d7824 */ /* 0x000fca00078e0203 */
[----:B------:R-:W-:-:S13]  /*3070*/  ISETP.GE.U32.AND P1, PT, R45, R38, PT ;  /* 0x000000262d00720c */ /* 0x000fda0003f26070 */
[----:B------:R-:W-:Y:S05]  /*3080*/  @P1 BRA `(.L_x_2438) ;  /* 0x0000000000281947 */ /* 0x000fea0003800000 */
[----:B------:R-:W-:Y:S01]  /*3090*/  IADD3 R25, PT, PT, R45, R3, RZ ;  /* 0x000000032d197210 */ /* 0x000fe20007ffe0ff */
[----:B------:R-:W-:-:S03]  /*30a0*/  IMAD R24, R0, R45, RZ ;  /* 0x0000002d00187224 */ /* 0x000fc600078e02ff */
[----:B------:R-:W-:-:S13]  /*30b0*/  ISETP.GE.U32.AND P1, PT, R25, R38, PT ;  /* 0x000000261900720c */ /* 0x000fda0003f26070 */
[----:B------:R-:W-:Y:S01]  /*30c0*/  @!P1 IMAD R0, R0, R25, RZ ;  /* 0x0000001900009224 */ /* 0x000fe200078e02ff */
[----:B------:R-:W-:-:S04]  /*30d0*/  SHF.R.U32.HI R25, RZ, 0x1, R24 ;  /* 0x00000001ff197819 */ /* 0x000fc80000011618 */
[----:B------:R-:W-:Y:S01]  /*30e0*/  @!P1 SHF.R.U32.HI R27, RZ, 0x1, R0 ;  /* 0x00000001ff1b9819 */ /* 0x000fe20000011600 */
[----:B------:R-:W-:-:S04]  /*30f0*/  IMAD.WIDE.U32 R24, R25, 0x10, R18 ;  /* 0x0000001019187825 */ /* 0x000fc800078e0012 */
[----:B------:R-:W-:Y:S02]  /*3100*/  @!P1 IMAD.WIDE.U32 R18, R27, 0x10, R18 ;  /* 0x000000101b129825 */ /* 0x000fe400078e0012 */
[----:B------:R-:W5:Y:S04]  /*3110*/  LDG.E.128 R24, desc[UR36][R24.64] ;  /* 0x0000002418187981 */ /* 0x000f68000c1e1d00 */
[----:B------:R1:W5:Y:S02]  /*3120*/  @!P1 LDG.E.128 R8, desc[UR36][R18.64] ;  /* 0x0000002412089981 */ /* 0x000364000c1e1d00 */
.L_x_2438:
[----:B------:R-:W-:Y:S05]  /*3130*/  BSYNC.RECONVERGENT B0 ;  /* 0x0000000000007941 */ /* 0x000fea0003800200 */
.L_x_2437:
[----:B------:R-:W-:Y:S04]  /*3140*/  BSSY.RECONVERGENT B0, `(.L_x_2439) ;  /* 0x000002c000007945 */ /* 0x000fe80003800200 */
[----:B------:R-:W-:Y:S05]  /*3150*/  @P0 BRA `(.L_x_2440) ;  /* 0x0000000000a80947 */ /* 0x000fea0003800000 */
[----:B------:R-:W-:Y:S01]  /*3160*/  IADD3 R36, PT, PT, R36, R3, RZ ;  /* 0x0000000324247210 */ /* 0x000fe20007ffe0ff */
[-C--:B-1---5:R-:W-:Y:S01]  /*3170*/  FMUL.FTZ R19, R21, R7.reuse ;  /* 0x0000000715137220 */ /* 0x0a2fe20000410000 */
[----:B------:R-:W-:Y:S01]  /*3180*/  FMUL.FTZ R40, R44, R7 ;  /* 0x000000072c287220 */ /* 0x000fe20000410000 */
[-C--:B------:R-:W-:Y:S01]  /*3190*/  FMUL.FTZ R0, R29, R5.reuse ;  /* 0x000000051d007220 */ /* 0x080fe20000410000 */
[----:B------:R-:W-:Y:S01]  /*31a0*/  ISETP.GE.U32.AND P0, PT, R36, R38, PT ;  /* 0x000000262400720c */ /* 0x000fe20003f06070 */
[C---:B------:R-:W-:Y:S01]  /*31b0*/  FMUL.FTZ R18, R33.reuse, R5 ;  /* 0x0000000521127220 */ /* 0x040fe20000410000 */
[----:B------:R-:W-:Y:S01]  /*31c0*/  FFMA.FTZ R44, R44, R6, -R19 ;  /* 0x000000062c2c7223 */ /* 0x000fe20000010813 */
[----:B------:R-:W-:Y:S01]  /*31d0*/  FFMA.FTZ R33, R33, R4, -R0 ;  /* 0x0000000421217223 */ /* 0x000fe20000010800 */
[----:B------:R-:W-:Y:S01]  /*31e0*/  FFMA.FTZ R21, R21, R6, R40 ;  /* 0x0000000615157223 */ /* 0x000fe20000010028 */
[----:B------:R-:W-:-:S08]  /*31f0*/  FFMA.FTZ R29, R29, R4, R18 ;  /* 0x000000041d1d7223 */ /* 0x000fd00000010012 */
[----:B------:R-:W-:Y:S05]  /*3200*/  @P0 BRA `(.L_x_2440) ;  /* 0x00000000007c0947 */ /* 0x000fea0003800000 */
[----:B------:R-:W-:Y:S01]  /*3210*/  IADD3 R5, PT, PT, R36, R3, RZ ;  /* 0x0000000324057210 */ /* 0x000fe20007ffe0ff */
[----:B------:R-:W-:Y:S01]  /*3220*/  FMUL.FTZ R0, R20, R13 ;  /* 0x0000000d14007220 */ /* 0x000fe20000410000 */
[----:B------:R-:W-:Y:S01]  /*3230*/  FMUL.FTZ R4, R34, R15 ;  /* 0x0000000f22047220 */ /* 0x000fe20000410000 */
[----:B------:R-:W-:Y:S01]  /*3240*/  FMUL.FTZ R13, R41, R13 ;  /* 0x0000000d290d7220 */ /* 0x000fe20000410000 */
[----:B------:R-:W-:Y:S01]  /*3250*/  ISETP.GE.U32.AND P0, PT, R5, R38, PT ;  /* 0x000000260500720c */ /* 0x000fe20003f06070 */
[----:B------:R-:W-:Y:S01]  /*3260*/  FMUL.FTZ R15, R37, R15 ;  /* 0x0000000f250f7220 */ /* 0x000fe20000410000 */
[----:B------:R-:W-:Y:S01]  /*3270*/  FFMA.FTZ R41, R41, R12, -R0 ;  /* 0x0000000c29297223 */ /* 0x000fe20000010800 */
[----:B------:R-:W-:Y:S01]  /*3280*/  FFMA.FTZ R37, R37, R14, -R4 ;  /* 0x0000000e25257223 */ /* 0x000fe20000010804 */
[----:B------:R-:W-:Y:S01]  /*3290*/  FFMA.FTZ R20, R20, R12, R13 ;  /* 0x0000000c14147223 */ /* 0x000fe2000001000d */
[----:B------:R-:W-:-:S08]  /*32a0*/  FFMA.FTZ R34, R34, R14, R15 ;  /* 0x0000000e22227223 */ /* 0x000fd0000001000f */
[----:B------:R-:W-:Y:S05]  /*32b0*/  @P0 BRA `(.L_x_2440) ;  /* 0x0000000000500947 */ /* 0x000fea0003800000 */
[----:B------:R-:W-:Y:S01]  /*32c0*/  IADD3 R3, PT, PT, R5, R3, RZ ;  /* 0x0000000305037210 */ /* 0x000fe20007ffe0ff */
[-C--:B------:R-:W-:Y:S01]  /*32d0*/  FMUL.FTZ R0, R31, R27.reuse ;  /* 0x0000001b1f007220 */ /* 0x080fe20000410000 */
[----:B------:R-:W-:Y:S02]  /*32e0*/  FMUL.FTZ R4, R39, R27 ;  /* 0x0000001b27047220 */ /* 0x000fe40000410000 */
[----:B------:R-:W-:Y:S01]  /*32f0*/  ISETP.GE.U32.AND P0, PT, R3, R38, PT ;  /* 0x000000260300720c */ /* 0x000fe20003f06070 */
[-C--:B------:R-:W-:Y:S01]  /*3300*/  FFMA.FTZ R39, R39, R26.reuse, -R0 ;  /* 0x0000001a27277223 */ /* 0x080fe20000010800 */
[-C--:B------:R-:W-:Y:S01]  /*3310*/  FMUL.FTZ R3, R32, R25.reuse ;  /* 0x0000001920037220 */ /* 0x080fe20000410000 */
[----:B------:R-:W-:Y:S01]  /*3320*/  FFMA.FTZ R31, R31, R26, R4 ;  /* 0x0000001a1f1f7223 */ /* 0x000fe20000010004 */
[C---:B------:R-:W-:Y:S02]  /*3330*/  FMUL.FTZ R25, R42.reuse, R25 ;  /* 0x000000192a197220 */ /* 0x040fe40000410000 */
[----:B------:R-:W-:-:S02]  /*3340*/  FFMA.FTZ R42, R42, R24, -R3 ;  /* 0x000000182a2a7223 */ /* 0x000fc40000010803 */
[----:B------:R-:W-:-:S05]  /*3350*/  FFMA.FTZ R32, R32, R24, R25 ;  /* 0x0000001820207223 */ /* 0x000fca0000010019 */
[----:B------:R-:W-:Y:S01]  /*3360*/  @!P0 FMUL.FTZ R0, R30, R9 ;  /* 0x000000091e008220 */ /* 0x000fe20000410000 */
[----:B------:R-:W-:Y:S01]  /*3370*/  @!P0 FMUL.FTZ R4, R28, R11 ;  /* 0x0000000b1c048220 */ /* 0x000fe20000410000 */
[----:B------:R-:W-:Y:S01]  /*3380*/  @!P0 FMUL.FTZ R3, R35, R9 ;  /* 0x0000000923038220 */ /* 0x000fe20000410000 */
[----:B------:R-:W-:Y:S01]  /*3390*/  @!P0 FMUL.FTZ R11, R43, R11 ;  /* 0x0000000b2b0b8220 */ /* 0x000fe20000410000 */
[----:B------:R-:W-:Y:S01]  /*33a0*/  @!P0 FFMA.FTZ R0, R35, R8, -R0 ;  /* 0x0000000823008223 */ /* 0x000fe20000010800 */
[----:B------:R-:W-:Y:S01]  /*33b0*/  @!P0 FFMA.FTZ R4, R43, R10, -R4 ;  /* 0x0000000a2b048223 */ /* 0x000fe20000010804 */
[----:B------:R-:W-:Y:S01]  /*33c0*/  @!P0 FFMA.FTZ R30, R30, R8, R3 ;  /* 0x000000081e1e8223 */ /* 0x000fe20000010003 */
[----:B------:R-:W-:Y:S02]  /*33d0*/  @!P0 FFMA.FTZ R28, R28, R10, R11 ;  /* 0x0000000a1c1c8223 */ /* 0x000fe4000001000b */
[----:B------:R-:W-:Y:S01]  /*33e0*/  @!P0 IMAD.MOV.U32 R43, RZ, RZ, R4 ;  /* 0x000000ffff2b8224 */ /* 0x000fe200078e0004 */
[----:B------:R-:W-:-:S07]  /*33f0*/  @!P0 MOV R35, R0 ;  /* 0x0000000000238202 */ /* 0x000fce0000000f00 */
.L_x_2440:
[----:B------:R-:W-:Y:S05]  /*3400*/  BSYNC.RECONVERGENT B0 ;  /* 0x0000000000007941 */ /* 0x000fea0003800200 */
.L_x_2439:
[----:B------:R-:W-:Y:S01]  /*3410*/  FMUL.FTZ R0, R29, R20 ;  /* 0x000000141d007220 */ /* 0x000fe20000410000 */
[----:B------:R-:W-:Y:S01]  /*3420*/  FMUL.FTZ R3, R21, R34 ;  /* 0x0000002215037220 */ /* 0x000fe20000410000 */
[C---:B------:R-:W-:Y:S01]  /*3430*/  FMUL.FTZ R20, R33.reuse, R20 ;  /* 0x0000001421147220 */ /* 0x040fe20000410000 */
[C---:B------:R-:W-:Y:S01]  /*3440*/  FMUL.FTZ R34, R44.reuse, R34 ;  /* 0x000000222c227220 */ /* 0x040fe20000410000 */
[----:B------:R-:W-:Y:S01]  /*3450*/  FFMA.FTZ R33, R33, R41, -R0 ;  /* 0x0000002921217223 */ /* 0x000fe20000010800 */
[----:B------:R-:W-:Y:S01]  /*3460*/  FFMA.FTZ R44, R44, R37, -R3 ;  /* 0x000000252c2c7223 */ /* 0x000fe20000010803 */
[----:B------:R-:W-:Y:S01]  /*3470*/  FFMA.FTZ R29, R29, R41, R20 ;  /* 0x000000291d1d7223 */ /* 0x000fe20000010014 */
[----:B------:R-:W-:Y:S01]  /*3480*/  FFMA.FTZ R34, R21, R37, R34 ;  /* 0x0000002515227223 */ /* 0x000fe20000010022 */
[-C--:B------:R-:W-:Y:S01]  /*3490*/  FMUL.FTZ R0, R33, R32.reuse ;  /* 0x0000002021007220 */ /* 0x080fe20000410000 */
[-C--:B------:R-:W-:Y:S01]  /*34a0*/  FMUL.FTZ R3, R44, R31.reuse ;  /* 0x0000001f2c037220 */ /* 0x080fe20000410000 */
[C---:B------:R-:W-:Y:S01]  /*34b0*/  FMUL.FTZ R32, R29.reuse, R32 ;  /* 0x000000201d207220 */ /* 0x040fe20000410000 */
[C---:B------:R-:W-:Y:S01]  /*34c0*/  FMUL.FTZ R31, R34.reuse, R31 ;  /* 0x0000001f221f7220 */ /* 0x040fe20000410000 */
[-C--:B------:R-:W-:Y:S01]  /*34d0*/  FFMA.FTZ R0, R29, R42.reuse, R0 ;  /* 0x0000002a1d007223 */ /* 0x080fe20000010000 */
[-C--:B------:R-:W-:Y:S01]  /*34e0*/  FFMA.FTZ R3, R34, R39.reuse, R3 ;  /* 0x0000002722037223 */ /* 0x080fe20000010003 */
[----:B------:R-:W-:Y:S01]  /*34f0*/  FFMA.FTZ R32, R33, R42, -R32 ;  /* 0x0000002a21207223 */ /* 0x000fe20000010820 */
[----:B------:R-:W-:Y:S01]  /*3500*/  FFMA.FTZ R31, R44, R39, -R31 ;  /* 0x000000272c1f7223 */ /* 0x000fe2000001081f */
[----:B-----5:R-:W-:Y:S01]  /*3510*/  FMUL.FTZ R5, R0, R30 ;  /* 0x0000001e00057220 */ /* 0x020fe20000410000 */
[----:B------:R-:W-:Y:S01]  /*3520*/  FMUL.FTZ R42, R3, R28 ;  /* 0x0000001c032a7220 */ /* 0x000fe20000410000 */
[C---:B------:R-:W-:Y:S01]  /*3530*/  FMUL.FTZ R41, R32.reuse, R30 ;  /* 0x0000001e20297220 */ /* 0x040fe20000410000 */
[C---:B------:R-:W-:Y:S01]  /*3540*/  FMUL.FTZ R28, R31.reuse, R28 ;  /* 0x0000001c1f1c7220 */ /* 0x040fe20000410000 */
[----:B------:R-:W-:Y:S01]  /*3550*/  FFMA.FTZ R40, R32, R35, -R5 ;  /* 0x0000002320287223 */ /* 0x000fe20000010805 */
[----:B------:R-:W-:Y:S01]  /*3560*/  FFMA.FTZ R42, R31, R43, -R42 ;  /* 0x0000002b1f2a7223 */ /* 0x000fe2000001082a */
[----:B------:R-:W-:Y:S01]  /*3570*/  FFMA.FTZ R41, R0, R35, R41 ;  /* 0x0000002300297223 */ /* 0x000fe20000010029 */
[----:B------:R-:W-:Y:S01]  /*3580*/  FFMA.FTZ R43, R3, R43, R28 ;  /* 0x0000002b032b7223 */ /* 0x000fe2000001001c */
[----:B------:R-:W-:Y:S06]  /*3590*/  BRA `(.L_x_2411) ;  /* 0x0000009000947947 */ /* 0x000fec0003800000 */
.L_x_2432:
[----:B------:R-:W1:Y:S01]  /*35a0*/  LDCU UR4, c[0x0][0x39c] ;  /* 0x00007380ff0477ac */ /* 0x000e620008000800 */
[----:B------:R-:W2:Y:S01]  /*35b0*/  LDC R40, c[0x0][0x388] ;  /* 0x0000e200ff287b82 */ /* 0x000ea20000000800 */
[----:B------:R-:W-:Y:S01]  /*35c0*/  BSSY.RECONVERGENT B0, `(.L_x_2441) ;  /* 0x0000466000007945 */ /* 0x000fe20003800200 */
[----:B------:R-:W-:Y:S02]  /*35d0*/  CS2R R30, SRZ ;  /* 0x00000000001e7805 */ /* 0x000fe4000001ff00 */
[----:B------:R-:W-:Y:S02]  /*35e0*/  CS2R R28, SRZ ;  /* 0x00000000001c7805 */ /* 0x000fe4000001ff00 */
[----:B------:R-:W-:Y:S02]  /*35f0*/  CS2R R26, SRZ ;  /* 0x00000000001a7805 */ /* 0x000fe4000001ff00 */
[----:B------:R-:W-:Y:S02]  /*3600*/  CS2R R24, SRZ ;  /* 0x0000000000187805 */ /* 0x000fe4000001ff00 */
[----:B------:R-:W-:-:S02]  /*3610*/  CS2R R14, SRZ ;  /* 0x00000000000e7805 */ /* 0x000fc4000001ff00 */
[----:B------:R-:W-:Y:S01]  /*3620*/  CS2R R12, SRZ ;  /* 0x00000000000c7805 */ /* 0x000fe2000001ff00 */
[----:B------:R-:W3:Y:S01]  /*3630*/  LDC R0, c[0x0][0x38c] ;  /* 0x0000e300ff007b82 */ /* 0x000ee20000000800 */
[----:B------:R-:W-:Y:S02]  /*3640*/  CS2R R10, SRZ ;  /* 0x00000000000a7805 */ /* 0x000fe4000001ff00 */
[----:B------:R-:W-:Y:S02]  /*3650*/  CS2R R8, SRZ ;  /* 0x0000000000087805 */ /* 0x000fe4000001ff00 */
[----:B-1----:R-:W-:-:S05]  /*3660*/  MOV R36, UR4 ;  /* 0x0000000400247c02 */ /* 0x002fca0008000f00 */
[----:B------:R-:W-:Y:S01]  /*3670*/  IMAD R3, R36, 0x3, R37 ;  /* 0x0000000324037824 */ /* 0x000fe200078e0225 */
[-C--:B--2---:R-:W-:Y:S01]  /*3680*/  MOV R43, R40.reuse ;  /* 0x00000028002b7202 */ /* 0x084fe20000000f00 */
[----:B------:R-:W-:Y:S01]  /*3690*/  IMAD.MOV.U32 R41, RZ, RZ, R40 ;  /* 0x000000ffff297224 */ /* 0x000fe200078e0028 */
[----:B------:R-:W-:Y:S02]  /*36a0*/  MOV R42, R40 ;  /* 0x00000028002a7202 */ /* 0x000fe40000000f00 */
[----:B------:R-:W-:Y:S02]  /*36b0*/  ISETP.GE.U32.AND P0, PT, R3, R38, PT ;  /* 0x000000260300720c */ /* 0x000fe40003f06070 */
[-C--:B------:R-:W-:Y:S02]  /*36c0*/  MOV R34, R40.reuse ;  /* 0x0000002800227202 */ /* 0x080fe40000000f00 */
[-C--:B------:R-:W-:Y:S01]  /*36d0*/  MOV R35, R40.reuse ;  /* 0x0000002800237202 */ /* 0x080fe20000000f00 */
[--C-:B---3--:R-:W-:Y:S01]  /*36e0*/  IMAD.MOV.U32 R21, RZ, RZ, R0.reuse ;  /* 0x000000ffff157224 */ /* 0x108fe200078e0000 */
[-C--:B------:R-:W-:Y:S01]  /*36f0*/  MOV R33, R40.reuse ;  /* 0x0000002800217202 */ /* 0x080fe20000000f00 */
[----:B------:R-:W-:Y:S01]  /*3700*/  IMAD.MOV.U32 R5, RZ, RZ, R0 ;  /* 0x000000ffff057224 */ /* 0x000fe200078e0000 */
[----:B------:R-:W-:-:S02]  /*3710*/  MOV R32, R40 ;  /* 0x0000002800207202 */ /* 0x000fc40000000f00 */
[-C--:B------:R-:W-:Y:S02]  /*3720*/  MOV R20, R0.reuse ;  /* 0x0000000000147202 */ /* 0x080fe40000000f00 */
[-C--:B------:R-:W-:Y:S02]  /*3730*/  MOV R7, R0.reuse ;  /* 0x0000000000077202 */ /* 0x080fe40000000f00 */
[-C--:B------:R-:W-:Y:S02]  /*3740*/  MOV R6, R0.reuse ;  /* 0x0000000000067202 */ /* 0x080fe40000000f00 */
[-C--:B------:R-:W-:Y:S02]  /*3750*/  MOV R4, R0.reuse ;  /* 0x0000000000047202 */ /* 0x080fe40000000f00 */
[----:B------:R-:W-:Y:S01]  /*3760*/  MOV R3, R0 ;  /* 0x0000000000037202 */ /* 0x000fe20000000f00 */
[----:B------:R-:W-:Y:S06]  /*3770*/  @P0 BRA `(.L_x_2442) ;  /* 0x0000004400280947 */ /* 0x000fec0003800000 */
[----:B------:R-:W-:-:S13]  /*3780*/  ISETP.NE.AND P0, PT, R44, RZ, PT ;  /* 0x000000ff2c00720c */ /* 0x000fda0003f05270 */
[----:B------:R1:W5:Y:S01]  /*3790*/  @!P0 LDG.E.128 R32, desc[UR36][R18.64] ;  /* 0x0000002412208981 */ /* 0x000362000c1e1d00 */
[----:B------:R-:W-:Y:S01]  /*37a0*/  IADD3 R8, PT, PT, R44, -0x1, RZ ;  /* 0xffffffff2c087810 */ /* 0x000fe20007ffe0ff */
[----:B------:R-:W-:Y:S01]  /*37b0*/  BSSY.RECONVERGENT B1, `(.L_x_2443) ;  /* 0x000043e000017945 */ /* 0x000fe20003800200 */
[-C--:B------:R-:W-:Y:S01]  /*37c0*/  MOV R21, R0.reuse ;  /* 0x0000000000157202 */ /* 0x080fe20000000f00 */
[----:B------:R-:W-:Y:S01]  /*37d0*/  IMAD.MOV.U32 R7, RZ, RZ, R0 ;  /* 0x000000ffff077224 */ /* 0x000fe200078e0000 */
[----:B------:R-:W-:Y:S01]  /*37e0*/  VIMNMX.U32 R8, PT, PT, R8, 0x18, PT ;  /* 0x0000001808087848 */ /* 0x000fe20003fe0000 */
[--C-:B------:R-:W-:Y:S01]  /*37f0*/  IMAD.MOV.U32 R41, RZ, RZ, R40.reuse ;  /* 0x000000ffff297224 */ /* 0x100fe200078e0028 */
[-C--:B------:R-:W-:Y:S01]  /*3800*/  MOV R20, R0.reuse ;  /* 0x0000000000147202 */ /* 0x080fe20000000f00 */
[----:B------:R-:W-:Y:S01]  /*3810*/  IMAD.MOV.U32 R46, RZ, RZ, R40 ;  /* 0x000000ffff2e7224 */ /* 0x000fe200078e0028 */
[-C--:B------:R-:W-:Y:S02]  /*3820*/  MOV R6, R0.reuse ;  /* 0x0000000000067202 */ /* 0x080fe40000000f00 */
[----:B------:R-:W-:-:S02]  /*3830*/  MOV R4, R0 ;  /* 0x0000000000047202 */ /* 0x000fc40000000f00 */
[-C--:B------:R-:W-:Y:S02]  /*3840*/  MOV R5, R0.reuse ;  /* 0x0000000000057202 */ /* 0x080fe40000000f00 */
[----:B------:R-:W-:Y:S02]  /*3850*/  MOV R3, R0 ;  /* 0x0000000000037202 */ /* 0x000fe40000000f00 */
[-C--:B------:R-:W-:Y:S02]  /*3860*/  MOV R42, R40.reuse ;  /* 0x00000028002a7202 */ /* 0x080fe40000000f00 */
[-C--:B------:R-:W-:Y:S02]  /*3870*/  MOV R43, R40.reuse ;  /* 0x00000028002b7202 */ /* 0x080fe40000000f00 */
[-C--:B------:R-:W-:Y:S02]  /*3880*/  MOV R44, R40.reuse ;  /* 0x00000028002c7202 */ /* 0x080fe40000000f00 */
[----:B------:R-:W-:-:S02]  /*3890*/  MOV R45, R40 ;  /* 0x00000028002d7202 */ /* 0x000fc40000000f00 */
[----:B------:R-:W-:Y:S02]  /*38a0*/  MOV R47, R40 ;  /* 0x00000028002f7202 */ /* 0x000fe40000000f00 */
[----:B-1----:R-:W-:-:S07]  /*38b0*/  IADD3 R48, PT, PT, R8, 0x1, RZ ;  /* 0x0000000108307810 */ /* 0x002fce0007ffe0ff */
.L_x_2449:
[----:B------:R-:W1:Y:S01]  /*38c0*/  LDCU UR4, c[0x0][0x39c] ;  /* 0x00007380ff0477ac */ /* 0x000e620008000800 */
[----:B-----5:R-:W-:Y:S01]  /*38d0*/  @!P0 MOV R28, R32 ;  /* 0x00000020001c8202 */ /* 0x020fe20000000f00 */
[----:B------:R-:W-:Y:S01]  /*38e0*/  @!P0 IMAD.MOV.U32 R30, RZ, RZ, R34 ;  /* 0x000000ffff1e8224 */ /* 0x000fe200078e0022 */
[----:B------:R-:W-:Y:S01]  /*38f0*/  @!P0 MOV R29, R33 ;  /* 0x00000021001d8202 */ /* 0x000fe20000000f00 */
[----:B------:R-:W-:Y:S01]  /*3900*/  @!P0 IMAD.MOV.U32 R24, RZ, RZ, R32 ;  /* 0x000000ffff188224 */ /* 0x000fe200078e0020 */
[-C--:B------:R-:W-:Y:S01]  /*3910*/  @!P0 MOV R31, R35.reuse ;  /* 0x00000023001f8202 */ /* 0x080fe20000000f00 */
[----:B------:R-:W-:Y:S01]  /*3920*/  @!P0 IMAD.MOV.U32 R11, RZ, RZ, R35 ;  /* 0x000000ffff0b8224 */ /* 0x000fe200078e0023 */
[----:B------:R-:W-:Y:S02]  /*3930*/  @!P0 MOV R27, R35 ;  /* 0x00000023001b8202 */ /* 0x000fe40000000f00 */
[----:B------:R-:W-:Y:S02]  /*3940*/  @!P0 MOV R26, R34 ;  /* 0x00000022001a8202 */ /* 0x000fe40000000f00 */
[----:B------:R-:W-:-:S02]  /*3950*/  @!P0 MOV R25, R33 ;  /* 0x0000002100198202 */ /* 0x000fc40000000f00 */
[----:B------:R-:W-:Y:S02]  /*3960*/  @!P0 MOV R15, R35 ;  /* 0x00000023000f8202 */ /* 0x000fe40000000f00 */
[----:B------:R-:W-:Y:S02]  /*3970*/  @!P0 MOV R14, R34 ;  /* 0x00000022000e8202 */ /* 0x000fe40000000f00 */
[-C--:B------:R-:W-:Y:S02]  /*3980*/  @!P0 MOV R13, R33.reuse ;  /* 0x00000021000d8202 */ /* 0x080fe40000000f00 */
[----:B------:R-:W-:Y:S02]  /*3990*/  @!P0 MOV R12, R32 ;  /* 0x00000020000c8202 */ /* 0x000fe40000000f00 */
[----:B------:R-:W-:Y:S02]  /*39a0*/  @!P0 MOV R10, R34 ;  /* 0x00000022000a8202 */ /* 0x000fe40000000f00 */
[----:B------:R-:W-:-:S02]  /*39b0*/  @!P0 MOV R9, R33 ;  /* 0x0000002100098202 */ /* 0x000fc40000000f00 */
[----:B------:R-:W-:Y:S01]  /*39c0*/  @!P0 MOV R8, R32 ;  /* 0x0000002000088202 */ /* 0x000fe20000000f00 */
[----:B01----:R-:W-:Y:S06]  /*39d0*/  @!P0 BRA `(.L_x_2444) ;  /* 0x0000003c00c88947 */ /* 0x003fec0003800000 */
[----:B------:R-:W1:Y:S01]  /*39e0*/  LDCU.128 UR20, c[0x0][0x3d0] ;  /* 0x00007a00ff1477ac */ /* 0x000e620008000c00 */
[----:B------:R-:W-:Y:S01]  /*39f0*/  HFMA2 R36, -RZ, RZ, 0, 0 ;  /* 0x00000000ff247431 */ /* 0x000fe200000001ff */
        /* <DEDUP_REMOVED lines=8> */
[----:B------:R-:W0:Y:S04]  /*3a80*/  LDCU UR73, c[0x0][0x400] ;  /* 0x00008000ff4977ac */ /* 0x000e280008000800 */
[----:B------:R-:W-:Y:S01]  /*3a90*/  IMAD.MOV R8, RZ, RZ, -R11 ;  /* 0x000000ffff087224 */ /* 0x000fe200078e0a0b */
[----:B------:R-:W0:Y:S03]  /*3aa0*/  LDCU UR72, c[0x0][0x50c] ;  /* 0x0000a180ff4877ac */ /* 0x000e260008000800 */
        /* <DEDUP_REMOVED lines=266> */
[----:B------:R-:W-:-:S05]  /*4b50*/  @P1 SHF.R.U32.HI R10, RZ, R11, R10 ;  /* 0x0000000bff0a1219 */ /* 0x000fca000001160a */
[----:B------:R-:W-:-:S04]  /*4b60*/  @P1 IMAD.MOV R11, RZ, RZ, -R10 ;  /* 0x000000ffff0b1224 */ /* 0x000fc800078e0a0a */
[----:B0-----:R-:W-:-:S04]  /*4b70*/  @P1 IMAD R13, R11, R14, R13 ;  /* 0x0000000e0b0d1224 */ /* 0x001fc800078e020d */
[----:B--2---:R-:W-:-:S07]  /*4b80*/  @P1 IMAD R8, R13, R15, R8 ;  /* 0x0000000f0d081224 */ /* 0x004fce00078e0208 */
.L_x_2445:
[----:B------:R-:W-:-:S04]  /*4b90*/  LOP3.LUT R9, R8, 0xfffffff0, RZ, 0xc0, !PT ;  /* 0xfffffff008097812 */ /* 0x000fc800078ec0ff */
[----:B------:R-:W-:-:S04]  /*4ba0*/  IADD3 R8, P1, PT, R9, R18, RZ ;  /* 0x0000001209087210 */ /* 0x000fc80007f3e0ff */
[----:B------:R-:W-:-:S06]  /*4bb0*/  IADD3.X R9, PT, PT, RZ, R19, RZ, P1, !PT ;  /* 0x00000013ff097210 */ /* 0x000fcc0000ffe4ff */
[----:B------:R-:W5:Y:S01]  /*4bc0*/  LDG.E.128 R8, desc[UR36][R8.64] ;  /* 0x0000002408087981 */ /* 0x000f62000c1e1d00 */
        /* <DEDUP_REMOVED lines=229> */
[C---:B-1----:R-:W-:Y:S01]  /*5a20*/  @P1 IMAD.HI.U32 R12, R15.reuse, R12, R14 ;  /* 0x0000000c0f0c1227 */ /* 0x042fe200078e000e */
[----:B------:R-:W-:-:S04]  /*5a30*/  IADD3 R14, PT, PT, -R15, RZ, RZ ;  /* 0x000000ff0f0e7210 */ /* 0x000fc80007ffe1ff */
[----:B------:R-:W-:Y:S01]  /*5a40*/  @P1 SHF.R.U32.HI R12, RZ, R13, R12 ;  /* 0x0000000dff0c1219 */ /* 0x000fe2000001160c */
[----:B------:R-:W-:-:S04]  /*5a50*/  IMAD R13, R14, UR52, R25 ;  /* 0x000000340e0d7c24 */ /* 0x000fc8000f8e0219 */
[----:B------:R-:W-:Y:S02]  /*5a60*/  @P1 IMAD.MOV R14, RZ, RZ, -R12 ;  /* 0x000000ffff0e1224 */ /* 0x000fe400078e0a0c */
[----:B------:R-:W-:Y:S02]  /*5a70*/  IMAD R24, R13, UR31, R24 ;  /* 0x0000001f0d187c24 */ /* 0x000fe4000f8e0218 */
[----:B0-----:R-:W-:-:S04]  /*5a80*/  @P1 IMAD R15, R27, R14, R15 ;  /* 0x0000000e1b0f1224 */ /* 0x001fc800078e020f */
[----:B--2---:R-:W-:-:S07]  /*5a90*/  @P1 IMAD R24, R15, R26, R24 ;  /* 0x0000001a0f181224 */ /* 0x004fce00078e0218 */
.L_x_2446:
        /* <DEDUP_REMOVED lines=241> */
.L_x_2447:
        /* <DEDUP_REMOVED lines=236> */
[----:B------:R-:W-:-:S03]  /*7870*/  IMAD R29, R30, UR6, R49 ;  /* 0x000000061e1d7c24 */ /* 0x000fc6000f8e0231 */
[----:B------:R-:W-:Y:S01]  /*7880*/  @P1 IADD3 R30, PT, PT, -R28, RZ, RZ ;  /* 0x000000ff1c1e1210 */ /* 0x000fe20007ffe1ff */
[----:B------:R-:W-:-:S04]  /*7890*/  IMAD R36, R29, UR31, R36 ;  /* 0x0000001f1d247c24 */ /* 0x000fc8000f8e0224 */
[----:B0-----:R-:W-:-:S04]  /*78a0*/  @P1 IMAD R31, R51, R30, R31 ;  /* 0x0000001e331f1224 */ /* 0x001fc800078e021f */
[----:B--2---:R-:W-:-:S07]  /*78b0*/  @P1 IMAD R36, R31, R38, R36 ;  /* 0x000000261f241224 */ /* 0x004fce00078e0224 */
.L_x_2448:
[----:B------:R-:W-:-:S04]  /*78c0*/  LOP3.LUT R29, R36, 0xfffffff0, RZ, 0xc0, !PT ;  /* 0xfffffff0241d7812 */ /* 0x000fc800078ec0ff */
[----:B------:R-:W-:-:S04]  /*78d0*/  IADD3 R28, P1, PT, R29, R18, RZ ;  /* 0x000000121d1c7210 */ /* 0x000fc80007f3e0ff */
[----:B------:R-:W-:-:S06]  /*78e0*/  IADD3.X R29, PT, PT, RZ, R19, RZ, P1, !PT ;  /* 0x00000013ff1d7210 */ /* 0x000fcc0000ffe4ff */
[----:B------:R-:W5:Y:S03]  /*78f0*/  LDG.E.128 R28, desc[UR36][R28.64] ;  /* 0x000000241c1c7981 */ /* 0x000f66000c1e1d00 */
.L_x_2444:
[----:B------:R-:W1:Y:S01]  /*7900*/  LDCU UR5, c[0x0][0x394] ;  /* 0x00007280ff0577ac */ /* 0x000e620008000800 */
[----:B-----5:R-:W-:Y:S01]  /*7910*/  FMUL.FTZ R49, R9, R0 ;  /* 0x0000000009317220 */ /* 0x020fe20000410000 */
[----:B------:R-:W-:Y:S01]  /*7920*/  FMUL.FTZ R36, R11, R46 ;  /* 0x0000002e0b247220 */ /* 0x000fe20000410000 */
[----:B------:R-:W-:Y:S01]  /*7930*/  FMUL.FTZ R51, R9, R47 ;  /* 0x0000002f09337220 */ /* 0x000fe20000410000 */
[----:B------:R-:W-:Y:S01]  /*7940*/  FMUL.FTZ R53, R11, R3 ;  /* 0x000000030b357220 */ /* 0x000fe20000410000 */
[----:B------:R-:W-:Y:S01]  /*7950*/  FFMA.FTZ R47, R8, R47, -R49 ;  /* 0x0000002f082f7223 */ /* 0x000fe20000010831 */
[C---:B------:R-:W-:Y:S01]  /*7960*/  FMUL.FTZ R49, R13.reuse, R5 ;  /* 0x000000050d317220 */ /* 0x040fe20000410000 */
[----:B------:R-:W-:Y:S01]  /*7970*/  FFMA.FTZ R3, R10, R3, R36 ;  /* 0x000000030a037223 */ /* 0x000fe20000010024 */
[-C--:B------:R-:W-:Y:S01]  /*7980*/  FMUL.FTZ R38, R13, R45.reuse ;  /* 0x0000002d0d267220 */ /* 0x080fe20000410000 */
[----:B------:R-:W-:Y:S01]  /*7990*/  MOV R36, UR4 ;  /* 0x0000000400247c02 */ /* 0x000fe20008000f00 */
[C---:B------:R-:W-:Y:S01]  /*79a0*/  FFMA.FTZ R45, R12.reuse, R45, -R49 ;  /* 0x0000002d0c2d7223 */ /* 0x040fe20000010831 */
[----:B------:R-:W-:Y:S01]  /*79b0*/  FMUL.FTZ R49, R15, R4 ;  /* 0x000000040f317220 */ /* 0x000fe20000410000 */
[----:B------:R-:W-:Y:S01]  /*79c0*/  FFMA.FTZ R5, R12, R5, R38 ;  /* 0x000000050c057223 */ /* 0x000fe20000010026 */
[----:B------:R-:W-:Y:S01]  /*79d0*/  FFMA.FTZ R0, R8, R0, R51 ;  /* 0x0000000008007223 */ /* 0x000fe20000010033 */
[----:B------:R-:W-:Y:S01]  /*79e0*/  FMUL.FTZ R38, R27, R42 ;  /* 0x0000002a1b267220 */ /* 0x000fe20000410000 */
[----:B------:R-:W-:-:S02]  /*79f0*/  IMAD R37, R36, 0x4, R37 ;  /* 0x0000000424257824 */ /* 0x000fc400078e0225 */
[-C--:B------:R-:W-:Y:S01]  /*7a00*/  FMUL.FTZ R51, R15, R44.reuse ;  /* 0x0000002c0f337220 */ /* 0x080fe20000410000 */
[----:B------:R-:W-:Y:S01]  /*7a10*/  FFMA.FTZ R44, R14, R44, -R49 ;  /* 0x0000002c0e2c7223 */ /* 0x000fe20000010831 */
[-C--:B------:R-:W-:Y:S01]  /*7a20*/  FMUL.FTZ R49, R27, R7.reuse ;  /* 0x000000071b317220 */ /* 0x080fe20000410000 */
[----:B------:R-:W-:Y:S01]  /*7a30*/  FFMA.FTZ R7, R26, R7, R38 ;  /* 0x000000071a077223 */ /* 0x000fe20000010026 */
[----:B------:R-:W-:Y:S01]  /*7a40*/  IMAD R57, R36, 0x3, R37 ;  /* 0x0000000324397824 */ /* 0x000fe200078e0225 */
[----:B-1----:R-:W-:Y:S01]  /*7a50*/  MOV R38, UR5 ;  /* 0x0000000500267c02 */ /* 0x002fe20008000f00 */
[----:B------:R-:W-:Y:S01]  /*7a60*/  FFMA.FTZ R4, R14, R4, R51 ;  /* 0x000000040e047223 */ /* 0x000fe20000010033 */
[----:B------:R-:W-:Y:S01]  /*7a70*/  FMUL.FTZ R51, R31, R21 ;  /* 0x000000151f337220 */ /* 0x000fe20000410000 */
[----:B------:R-:W-:Y:S01]  /*7a80*/  FFMA.FTZ R42, R26, R42, -R49 ;  /* 0x0000002a1a2a7223 */ /* 0x000fe20000010831 */
[----:B------:R-:W-:Y:S01]  /*7a90*/  ISETP.GE.U32.AND P1, PT, R57, R38, PT ;  /* 0x000000263900720c */ /* 0x000fe20003f26070 */
[----:B------:R-:W-:Y:S01]  /*7aa0*/  FFMA.FTZ R46, R10, R46, -R53 ;  /* 0x0000002e0a2e7223 */ /* 0x000fe20000010835 */
[----:B------:R-:W-:Y:S01]  /*7ab0*/  FFMA.FTZ R49, R30, R40, -R51 ;  /* 0x000000281e317223 */ /* 0x000fe20000010833 */
[C---:B------:R-:W-:Y:S01]  /*7ac0*/  FMUL.FTZ R53, R25.reuse, R6 ;  /* 0x0000000619357220 */ /* 0x040fe20000410000 */
[----:B------:R-:W-:Y:S01]  /*7ad0*/  FMUL.FTZ R55, R25, R43 ;  /* 0x0000002b19377220 */ /* 0x000fe20000410000 */
[----:B------:R-:W-:-:S02]  /*7ae0*/  FMUL.FTZ R51, R29, R20 ;  /* 0x000000141d337220 */ /* 0x000fc40000410000 */
[C---:B------:R-:W-:Y:S01]  /*7af0*/  FFMA.FTZ R43, R24.reuse, R43, -R53 ;  /* 0x0000002b182b7223 */ /* 0x040fe20000010835 */
[----:B------:R-:W-:Y:S01]  /*7b00*/  FFMA.FTZ R6, R24, R6, R55 ;  /* 0x0000000618067223 */ /* 0x000fe20000010037 */
[-C--:B------:R-:W-:Y:S01]  /*7b10*/  FFMA.FTZ R50, R28, R41.reuse, -R51 ;  /* 0x000000291c327223 */ /* 0x080fe20000010833 */
[----:B------:R-:W-:Y:S01]  /*7b20*/  FMUL.FTZ R55, R31, R40 ;  /* 0x000000281f377220 */ /* 0x000fe20000410000 */
[----:B------:R-:W-:Y:S01]  /*7b30*/  FMUL.FTZ R53, R29, R41 ;  /* 0x000000291d357220 */ /* 0x000fe20000410000 */
[----:B------:R-:W-:Y:S02]  /*7b40*/  MOV R40, R49 ;  /* 0x0000003100287202 */ /* 0x000fe40000000f00 */
[----:B------:R-:W-:Y:S01]  /*7b50*/  FFMA.FTZ R21, R30, R21, R55 ;  /* 0x000000151e157223 */ /* 0x000fe20000010037 */
[----:B------:R-:W-:Y:S01]  /*7b60*/  FFMA.FTZ R20, R28, R20, R53 ;  /* 0x000000141c147223 */ /* 0x000fe20000010035 */
[----:B------:R-:W-:Y:S01]  /*7b70*/  MOV R41, R50 ;  /* 0x0000003200297202 */ /* 0x000fe20000000f00 */
[----:B------:R-:W-:Y:S06]  /*7b80*/  @!P1 BRA `(.L_x_2449) ;  /* 0xffffffbc004c9947 */ /* 0x000fec000383ffff */
[----:B0-----:R-:W-:Y:S05]  /*7b90*/  BSYNC.RECONVERGENT B1 ;  /* 0x0000000000017941 */ /* 0x001fea0003800200 */
.L_x_2443:
[----:B------:R-:W-:Y:S01]  /*7ba0*/  MOV R40, R43 ;  /* 0x0000002b00287202 */ /* 0x000fe20000000f00 */
[----:B------:R-:W-:Y:S01]  /*7bb0*/  IMAD.MOV.U32 R35, RZ, RZ, R45 ;  /* 0x000000ffff237224 */ /* 0x000fe200078e002d */
[----:B------:R-:W-:Y:S02]  /*7bc0*/  MOV R41, R42 ;  /* 0x0000002a00297202 */ /* 0x000fe40000000f00 */
[----:B------:R-:W-:Y:S02]  /*7bd0*/  MOV R32, R47 ;  /* 0x0000002f00207202 */ /* 0x000fe40000000f00 */
[----:B------:R-:W-:Y:S02]  /*7be0*/  MOV R33, R46 ;  /* 0x0000002e00217202 */ /* 0x000fe40000000f00 */
[----:B------:R-:W-:Y:S02]  /*7bf0*/  MOV R34, R44 ;  /* 0x0000002c00227202 */ /* 0x000fe40000000f00 */
[----:B------:R-:W-:-:S02]  /*7c00*/  MOV R42, R50 ;  /* 0x00000032002a7202 */ /* 0x000fc40000000f00 */
[----:B------:R-:W-:-:S07]  /*7c10*/  MOV R43, R49 ;  /* 0x00000031002b7202 */ /* 0x000fce0000000f00 */
.L_x_2442:
[----:B------:R-:W-:Y:S05]  /*7c20*/  BSYNC.RECONVERGENT B0 ;  /* 0x0000000000007941 */ /* 0x000fea0003800200 */
.L_x_2441:
[----:B------:R-:W-:Y:S01]  /*7c30*/  ISETP.GE.U32.AND P0, PT, R37, R38, PT ;  /* 0x000000262500720c */ /* 0x000fe20003f06070 */
[----:B------:R-:W-:-:S12]  /*7c40*/  BSSY.RECONVERGENT B0, `(.L_x_2450) ;  /* 0x0000474000007945 */ /* 0x000fd80003800200 */
[----:B------:R-:W-:Y:S05]  /*7c50*/  @P0 BRA `(.L_x_2451) ;  /* 0x0000004400c80947 */ /* 0x000fea0003800000 */
[----:B------:R-:W1:Y:S01]  /*7c60*/  LDC R8, c[0x0][0x3d0] ;  /* 0x0000f400ff087b82 */ /* 0x000e620000000800 */
[----:B------:R-:W-:Y:S02]  /*7c70*/  CS2R R18, SRZ ;  /* 0x0000000000127805 */ /* 0x000fe4000001ff00 */
[C---:B-1----:R-:W-:Y:S01]  /*7c80*/  ISETP.NE.AND P0, PT, R8.reuse, RZ, PT ;  /* 0x000000ff0800720c */ /* 0x042fe20003f05270 */
[----:B------:R-:W-:-:S05]  /*7c90*/  VIADD R45, R8, 0xffffffff ;  /* 0xffffffff082d7836 */ /* 0x000fca0000000000 */
[----:B------:R-:W-:-:S04]  /*7ca0*/  VIMNMX.U32 R44, PT, PT, R45, 0x18, PT ;  /* 0x000000182d2c7848 */ /* 0x000fc80003fe0000 */
[----:B------:R-:W-:-:S03]  /*7cb0*/  IADD3 R44, PT, PT, R44, 0x1, RZ ;  /* 0x000000012c2c7810 */ /* 0x000fc60007ffe0ff */
[----:B------:R-:W-:Y:S05]  /*7cc0*/  @!P0 BRA `(.L_x_2452) ;  /* 0x0000001000508947 */ /* 0x000fea0003800000 */
[----:B------:R-:W1:Y:S01]  /*7cd0*/  LDCU.64 UR4, c[0x0][0x3d8] ;  /* 0x00007b00ff0477ac */ /* 0x000e620008000a00 */
[----:B------:R-:W-:Y:S01]  /*7ce0*/  HFMA2 R8, -RZ, RZ, 0, 0 ;  /* 0x00000000ff087431 */ /* 0x000fe200000001ff */
[----:B------:R-:W-:Y:S01]  /*7cf0*/  MOV R9, R37 ;  /* 0x0000002500097202 */ /* 0x000fe20000000f00 */
[----:B------:R-:W2:Y:S01]  /*7d00*/  LDCU UR6, c[0x0][0x3d4] ;  /* 0x00007a80ff0677ac */ /* 0x000ea20008000800 */
[----:B------:R-:W-:Y:S01]  /*7d10*/  ISETP.NE.AND P1, PT, R45, RZ, PT ;  /* 0x000000ff2d00720c */ /* 0x000fe20003f25270 */
[----:B------:R-:W3:Y:S01]  /*7d20*/  LDCU UR7, c[0x0][0x500] ;  /* 0x0000a000ff0777ac */ /* 0x000ee20008000800 */
[----:B-1----:R-:W-:-:S05]  /*7d30*/  IMAD.HI.U32 R10, R37, UR4, R8 ;  /* 0x00000004250a7c27 */ /* 0x002fca000f8e0008 */
[----:B------:R-:W-:-:S04]  /*7d40*/  SHF.R.U32.HI R11, RZ, UR5, R10 ;  /* 0x00000005ff0b7c19 */ /* 0x000fc8000801160a */
[----:B------:R-:W-:-:S05]  /*7d50*/  IADD3 R18, PT, PT, -R11, RZ, RZ ;  /* 0x000000ff0b127210 */ /* 0x000fca0007ffe1ff */
[----:B--2---:R-:W-:-:S04]  /*7d60*/  IMAD R18, R18, UR6, R37 ;  /* 0x0000000612127c24 */ /* 0x004fc8000f8e0225 */
[----:B---3--:R-:W-:Y:S01]  /*7d70*/  IMAD R18, R18, UR7, RZ ;  /* 0x0000000712127c24 */ /* 0x008fe2000f8e02ff */
[----:B------:R-:W-:Y:S06]  /*7d80*/  @!P1 BRA `(.L_x_2453) ;  /* 0x0000001000189947 */ /* 0x000fec0003800000 */
[----:B------:R-:W1:Y:S01]  /*7d90*/  LDCU.64 UR6, c[0x0][0x3e0] ;  /* 0x00007c00ff0677ac */ /* 0x000e620008000a00 */
[----:B------:R-:W-:Y:S02]  /*7da0*/  MOV R10, RZ ;  /* 0x000000ff000a7202 */ /* 0x000fe40000000f00 */
[----:B------:R-:W-:Y:S01]  /*7db0*/  ISETP.NE.AND P1, PT, R44, 0x2, PT ;  /* 0x000000022c00780c */ /* 0x000fe20003f25270 */
[----:B------:R-:W2:Y:S01]  /*7dc0*/  LDCU UR4, c[0x0][0x3e8] ;  /* 0x00007d00ff0477ac */ /* 0x000ea20008000800 */
[----:B------:R-:W3:Y:S01]  /*7dd0*/  LDCU UR5, c[0x0][0x504] ;  /* 0x0000a080ff0577ac */ /* 0x000ee20008000800 */
[----:B-1----:R-:W-:-:S05]  /*7de0*/  IMAD.HI.U32 R8, R11, UR7, R10 ;  /* 0x000000070b087c27 */ /* 0x002fca000f8e000a */
[----:B--2---:R-:W-:-:S05]  /*7df0*/  SHF.R.U32.HI R9, RZ, UR4, R8 ;  /* 0x00000004ff097c19 */ /* 0x004fca0008011608 */
[----:B------:R-:W-:-:S04]  /*7e00*/  IMAD.MOV R10, RZ, RZ, -R9 ;  /* 0x000000ffff0a7224 */ /* 0x000fc800078e0a09 */
[----:B------:R-:W-:-:S04]  /*7e10*/  IMAD R11, R10, UR6, R11 ;  /* 0x000000060a0b7c24 */ /* 0x000fc8000f8e020b */
[----:B---3--:R-:W-:Y:S01]  /*7e20*/  IMAD R18, R11, UR5, R18 ;  /* 0x000000050b127c24 */ /* 0x008fe2000f8e0212 */
[----:B------:R-:W-:Y:S06]  /*7e30*/  @!P1 BRA `(.L_x_2453) ;  /* 0x0000000c00ec9947 */ /* 0x000fec0003800000 */
[----:B------:R-:W1:Y:S01]  /*7e40*/  LDCU.64 UR4, c[0x0][0x3f0] ;  /* 0x00007e00ff0477ac */ /* 0x000e620008000a00 */
[----:B------:R-:W-:Y:S01]  /*7e50*/  HFMA2 R8, -RZ, RZ, 0, 0 ;  /* 0x00000000ff087431 */ /* 0x000fe200000001ff */
[----:B------:R-:W-:Y:S01]  /*7e60*/  ISETP.NE.AND P1, PT, R44, 0x3, PT ;  /* 0x000000032c00780c */ /* 0x000fe20003f25270 */
[----:B------:R-:W2:Y:S01]  /*7e70*/  LDCU UR6, c[0x0][0x3ec] ;  /* 0x00007d80ff0677ac */ /* 0x000ea20008000800 */
[----:B------:R-:W3:Y:S02]  /*7e80*/  LDCU UR7, c[0x0][0x508] ;  /* 0x0000a100ff0777ac */ /* 0x000ee40008000800 */
[----:B-1----:R-:W-:-:S05]  /*7e90*/  IMAD.HI.U32 R10, R9, UR4, R8 ;  /* 0x00000004090a7c27 */ /* 0x002fca000f8e0008 */
[----:B------:R-:W-:-:S04]  /*7ea0*/  SHF.R.U32.HI R11, RZ, UR5, R10 ;  /* 0x00000005ff0b7c19 */ /* 0x000fc8000801160a */
[----:B------:R-:W-:-:S05]  /*7eb0*/  IADD3 R8, PT, PT, -R11, RZ, RZ ;  /* 0x000000ff0b087210 */ /* 0x000fca0007ffe1ff */
[----:B--2---:R-:W-:-:S04]  /*7ec0*/  IMAD R9, R8, UR6, R9 ;  /* 0x0000000608097c24 */ /* 0x004fc8000f8e0209 */
[----:B---3--:R-:W-:Y:S01]  /*7ed0*/  IMAD R18, R9, UR7, R18 ;  /* 0x0000000709127c24 */ /* 0x008fe2000f8e0212 */
[----:B------:R-:W-:Y:S06]  /*7ee0*/  @!P1 BRA `(.L_x_2453) ;  /* 0x0000000c00c09947 */ /* 0x000fec0003800000 */
[----:B------:R-:W1:Y:S01]  /*7ef0*/  LDCU.64 UR6, c[0x0][0x3f8] ;  /* 0x00007f00ff0677ac */ /* 0x000e620008000a00 */
[----:B------:R-:W-:Y:S02]  /*7f00*/  MOV R10, RZ ;  /* 0x000000ff000a7202 */ /* 0x000fe40000000f00 */
[----:B------:R-:W-:Y:S01]  /*7f10*/  ISETP.NE.AND P1, PT, R44, 0x4, PT ;  /* 0x000000042c00780c */ /* 0x000fe20003f25270 */
[----:B------:R-:W2:Y:S01]  /*7f20*/  LDCU UR4, c[0x0][0x400] ;  /* 0x00008000ff0477ac */ /* 0x000ea20008000800 */
[----:B------:R-:W3:Y:S01]  /*7f30*/  LDCU UR5, c[0x0][0x50c] ;  /* 0x0000a180ff0577ac */ /* 0x000ee20008000800 */
[----:B-1----:R-:W-:-:S05]  /*7f40*/  IMAD.HI.U32 R8, R11, UR7, R10 ;  /* 0x000000070b087c27 */ /* 0x002fca000f8e000a */
[----:B--2---:R-:W-:-:S04]  /*7f50*/  SHF.R.U32.HI R9, RZ, UR4, R8 ;  /* 0x00000004ff097c19 */ /* 0x004fc80008011608 */
[----:B------:R-:W-:-:S05]  /*7f60*/  IADD3 R10, PT, PT, -R9, RZ, RZ ;  /* 0x000000ff090a7210 */ /* 0x000fca0007ffe1ff */
[----:B------:R-:W-:-:S04]  /*7f70*/  IMAD R11, R10, UR6, R11 ;  /* 0x000000060a0b7c24 */ /* 0x000fc8000f8e020b */
        /* <DEDUP_REMOVED lines=8> */
[----:B------:R-:W-:-:S05]  /*8000*/  SHF.R.U32.HI R11, RZ, UR5, R10 ;  /* 0x00000005ff0b7c19 */ /* 0x000fca000801160a */
[----:B------:R-:W-:-:S04]  /*8010*/  IMAD.MOV R8, RZ, RZ, -R11 ;  /* 0x000000ffff087224 */ /* 0x000fc800078e0a0b */
[----:B--2---:R-:W-:-:S04]  /*8020*/  IMAD R9, R8, UR6, R9 ;  /* 0x0000000608097c24 */ /* 0x004fc8000f8e0209 */
        /* <DEDUP_REMOVED lines=220> */
.L_x_2453:
[----:B------:R-:W-:Y:S02]  /*8df0*/  SHF.R.U32.HI R18, RZ, 0x4, R18 ;  /* 0x00000004ff127819 */ /* 0x000fe40000011612 */
[----:B------:R-:W-:-:S07]  /*8e00*/  MOV R19, RZ ;  /* 0x000000ff00137202 */ /* 0x000fce0000000f00 */
.L_x_2452:
[----:B------:R-:W1:Y:S02]  /*8e10*/  LDCU.64 UR4, c[0x0][0x760] ;  /* 0x0000ec00ff0477ac */ /* 0x000e640008000a00 */
[----:B-1----:R-:W-:-:S05]  /*8e20*/  IADD3 R46, P1, PT, R39, UR4, RZ ;  /* 0x00000004272e7c10 */ /* 0x002fca000ff3e0ff */
[----:B------:R-:W-:Y:S01]  /*8e30*/  IMAD.X R39, RZ, RZ, UR5, P1 ;  /* 0x00000005ff277e24 */ /* 0x000fe200088e06ff */
[----:B------:R-:W-:-:S04]  /*8e40*/  LEA R8, P1, R18, R46, 0x4 ;  /* 0x0000002e12087211 */ /* 0x000fc800078220ff */
[----:B------:R-:W-:-:S06]  /*8e50*/  LEA.HI.X R9, R18, R39, R19, 0x4, P1 ;  /* 0x0000002712097211 */ /* 0x000fcc00008f2413 */
[----:B------:R-:W5:Y:S01]  /*8e60*/  LDG.E.128 R8, desc[UR36][R8.64] ;  /* 0x0000002408087981 */ /* 0x000f62000c1e1d00 */
[----:B------:R-:W-:-:S04]  /*8e70*/  IADD3 R19, PT, PT, R37, R36, RZ ;  /* 0x0000002425137210 */ /* 0x000fc80007ffe0ff */
[----:B------:R-:W-:-:S13]  /*8e80*/  ISETP.GE.U32.AND P1, PT, R19, R38, PT ;  /* 0x000000261300720c */ /* 0x000fda0003f26070 */
[----:B------:R-:W-:Y:S05]  /*8e90*/  @P1 BRA `(.L_x_2451) ;  /* 0x0000003400381947 */ /* 0x000fea0003800000 */
[----:B------:R-:W-:Y:S01]  /*8ea0*/  CS2R R14, SRZ ;  /* 0x00000000000e7805 */ /* 0x000fe2000001ff00 */
[----:B------:R-:W-:Y:S06]  /*8eb0*/  @!P0 BRA `(.L_x_2454) ;  /* 0x00000010004c8947 */ /* 0x000fec0003800000 */
[----:B------:R-:W1:Y:S01]  /*8ec0*/  LDCU.64 UR4, c[0x0][0x3d8] ;  /* 0x00007b00ff0477ac */ /* 0x000e620008000a00 */
[----:B------:R-:W-:Y:S02]  /*8ed0*/  MOV R18, RZ ;  /* 0x000000ff00127202 */ /* 0x000fe40000000f00 */
[----:B------:R-:W-:Y:S01]  /*8ee0*/  ISETP.NE.AND P1, PT, R45, RZ, PT ;  /* 0x000000ff2d00720c */ /* 0x000fe20003f25270 */
[----:B------:R-:W2:Y:S01]  /*8ef0*/  LDCU UR6, c[0x0][0x3d4] ;  /* 0x00007a80ff0677ac */ /* 0x000ea20008000800 */
        /* <DEDUP_REMOVED lines=19> */
[----:B------:R-:W-:Y:S01]  /*9030*/  IMAD.MOV.U32 R12, RZ, RZ, RZ ;  /* 0x000000ffff0c7224 */ /* 0x000fe200078e00ff */
        /* <DEDUP_REMOVED lines=249> */
.L_x_2455:
[----:B------:R-:W-:Y:S02]  /*9fd0*/  SHF.R.U32.HI R14, RZ, 0x4, R47 ;  /* 0x00000004ff0e7819 */ /* 0x000fe4000001162f */
[----:B------:R-:W-:-:S07]  /*9fe0*/  MOV R15, RZ ;  /* 0x000000ff000f7202 */ /* 0x000fce0000000f00 */
.L_x_2454:
        /* <DEDUP_REMOVED lines=9> */
[----:B------:R-:W-:Y:S01]  /*a080*/  IMAD.MOV.U32 R18, RZ, RZ, RZ ;  /* 0x000000ffff127224 */ /* 0x000fe200078e00ff */
        /* <DEDUP_REMOVED lines=271> */
.L_x_2457:
[----:B------:R-:W-:Y:S02]  /*b180*/  SHF.R.U32.HI R26, RZ, 0x4, R47 ;  /* 0x00000004ff1a7819 */ /* 0x000fe4000001162f */
[----:B------:R-:W-:-:S07]  /*b190*/  MOV R27, RZ ;  /* 0x000000ff001b7202 */ /* 0x000fce0000000f00 */
.L_x_2456:
        /* <DEDUP_REMOVED lines=281> */
.L_x_2459:
[----:B------:R-:W-:Y:S01]  /*c330*/  SHF.R.U32.HI R30, RZ, 0x4, R30 ;  /* 0x00000004ff1e7819 */ /* 0x000fe2000001161e */
[----:B------:R-:W-:-:S07]  /*c340*/  IMAD.MOV.U32 R31, RZ, RZ, RZ ;  /* 0x000000ffff1f7224 */ /* 0x000fce00078e00ff */
.L_x_2458:
[----:B------:R-:W-:-:S04]  /*c350*/  LEA R28, P0, R30, R46, 0x4 ;  /* 0x0000002e1e1c7211 */ /* 0x000fc800078020ff */
[----:B------:R-:W-:-:S06]  /*c360*/  LEA.HI.X R29, R30, R39, R31, 0x4, P0 ;  /* 0x000000271e1d7211 */ /* 0x000fcc00000f241f */
[----:B------:R-:W5:Y:S03]  /*c370*/  LDG.E.128 R28, desc[UR36][R28.64] ;  /* 0x000000241c1c7981 */ /* 0x000f66000c1e1d00 */
.L_x_2451:
[----:B------:R-:W-:Y:S05]  /*c380*/  BSYNC.RECONVERGENT B0 ;  /* 0x0000000000007941 */ /* 0x000fea0003800200 */
.L_x_2450:
[----:B------:R-:W-:Y:S01]  /*c390*/  ISETP.GE.U32.AND P0, PT, R37, R38, PT ;  /* 0x000000262500720c */ /* 0x000fe20003f06070 */
[----:B------:R-:W-:-:S12]  /*c3a0*/  BSSY.RECONVERGENT B0, `(.L_x_2460) ;  /* 0x000002c000007945 */ /* 0x000fd80003800200 */
[----:B------:R-:W-:Y:S05]  /*c3b0*/  @P0 BRA `(.L_x_2461) ;  /* 0x0000000000a80947 */ /* 0x000fea0003800000 */
[----:B------:R-:W-:Y:S01]  /*c3c0*/  IADD3 R37, PT, PT, R37, R36, RZ ;  /* 0x0000002425257210 */ /* 0x000fe20007ffe0ff */
[-C--:B-----5:R-:W-:Y:S01]  /*c3d0*/  FMUL.FTZ R18, R3, R11.reuse ;  /* 0x0000000b03127220 */ /* 0x0a0fe20000410000 */
        /* <DEDUP_REMOVED lines=11> */
[-C--:B------:R-:W-:Y:S01]  /*c490*/  FMUL.FTZ R8, R5, R13.reuse ;  /* 0x0000000d05087220 */ /* 0x080fe20000410000 */
[----:B------:R-:W-:Y:S01]  /*c4a0*/  FMUL.FTZ R10, R35, R13 ;  /* 0x0000000d230a7220 */ /* 0x000fe20000410000 */
        /* <DEDUP_REMOVED lines=11> */
[-C--:B------:R-:W-:Y:S01]  /*c560*/  FMUL.FTZ R9, R6, R25.reuse ;  /* 0x0000001906097220 */ /* 0x080fe20000410000 */
[C---:B------:R-:W-:Y:S01]  /*c570*/  FMUL.FTZ R25, R40.reuse, R25 ;  /* 0x0000001928197220 */ /* 0x040fe20000410000 */
[-C--:B------:R-:W-:Y:S01]  /*c580*/  FFMA.FTZ R41, R41, R26.reuse, -R8 ;  /* 0x0000001a29297223 */ /* 0x080fe20000010808 */
[----:B------:R-:W-:Y:S01]  /*c590*/  FFMA.FTZ R7, R7, R26, R10 ;  /* 0x0000001a07077223 */ /* 0x000fe2000001000a */
[-C--:B------:R-:W-:Y:S01]  /*c5a0*/  FFMA.FTZ R40, R40, R24.reuse, -R9 ;  /* 0x0000001828287223 */ /* 0x080fe20000010809 */
[----:B------:R-:W-:-:S07]  /*c5b0*/  FFMA.FTZ R6, R6, R24, R25 ;  /* 0x0000001806067223 */ /* 0x000fce0000010019 */
[-C--:B------:R-:W-:Y:S01]  /*c5c0*/  @!P0 FMUL.FTZ R9, R42, R29.reuse ;  /* 0x0000001d2a098220 */ /* 0x080fe20000410000 */
[C---:B------:R-:W-:Y:S01]  /*c5d0*/  @!P0 FMUL.FTZ R29, R20.reuse, R29 ;  /* 0x0000001d141d8220 */ /* 0x040fe20000410000 */
        /* <DEDUP_REMOVED lines=8> */
.L_x_2461:
[----:B------:R-:W-:Y:S05]  /*c660*/  BSYNC.RECONVERGENT B0 ;  /* 0x0000000000007941 */ /* 0x000fea0003800200 */
.L_x_2460:
[----:B-----5:R-:W-:Y:S01]  /*c670*/  FMUL.FTZ R9, R5, R0 ;  /* 0x0000000005097220 */ /* 0x020fe20000410000 */
[----:B------:R-:W-:Y:S01]  /*c680*/  FMUL.FTZ R8, R32, R5 ;  /* 0x0000000520087220 */ /* 0x000fe20000410000 */
[----:B------:R-:W-:Y:S01]  /*c690*/  FMUL.FTZ R10, R4, R3 ;  /* 0x00000003040a7220 */ /* 0x000fe20000410000 */
[----:B------:R-:W-:Y:S01]  /*c6a0*/  FMUL.FTZ R5, R33, R4 ;  /* 0x0000000421057220 */ /* 0x000fe20000410000 */
[----:B------:R-:W-:Y:S01]  /*c6b0*/  FFMA.FTZ R9, R32, R35, -R9 ;  /* 0x0000002320097223 */ /* 0x000fe20000010809 */
[----:B------:R-:W-:Y:S01]  /*c6c0*/  FFMA.FTZ R35, R35, R0, R8 ;  /* 0x0000000023237223 */ /* 0x000fe20000010008 */
[----:B------:R-:W-:Y:S01]  /*c6d0*/  FFMA.FTZ R10, R33, R34, -R10 ;  /* 0x00000022210a7223 */ /* 0x000fe2000001080a */
[----:B------:R-:W-:Y:S01]  /*c6e0*/  FFMA.FTZ R34, R34, R3, R5 ;  /* 0x0000000322227223 */ /* 0x000fe20000010005 */
[-C--:B------:R-:W-:Y:S01]  /*c6f0*/  FMUL.FTZ R0, R9, R6.reuse ;  /* 0x0000000609007220 */ /* 0x080fe20000410000 */
[C---:B------:R-:W-:Y:S01]  /*c700*/  FMUL.FTZ R6, R35.reuse, R6 ;  /* 0x0000000623067220 */ /* 0x040fe20000410000 */
[-C--:B------:R-:W-:Y:S01]  /*c710*/  FMUL.FTZ R3, R10, R7.reuse ;  /* 0x000000070a037220 */ /* 0x080fe20000410000 */
[C---:B------:R-:W-:Y:S01]  /*c720*/  FMUL.FTZ R7, R34.reuse, R7 ;  /* 0x0000000722077220 */ /* 0x040fe20000410000 */
[-C--:B------:R-:W-:Y:S01]  /*c730*/  FFMA.FTZ R35, R35, R40.reuse, R0 ;  /* 0x0000002823237223 */ /* 0x080fe20000010000 */
[----:B------:R-:W-:Y:S01]  /*c740*/  FFMA.FTZ R9, R9, R40, -R6 ;  /* 0x0000002809097223 */ /* 0x000fe20000010806 */
[-C--:B------:R-:W-:Y:S01]  /*c750*/  FFMA.FTZ R34, R34, R41.reuse, R3 ;  /* 0x0000002922227223 */ /* 0x080fe20000010003 */
[----:B------:R-:W-:Y:S01]  /*c760*/  FFMA.FTZ R10, R10, R41, -R7 ;  /* 0x000000290a0a7223 */ /* 0x000fe20000010807 */
[-C--:B------:R-:W-:Y:S01]  /*c770*/  FMUL.FTZ R40, R35, R20.reuse ;  /* 0x0000001423287220 */ /* 0x080fe20000410000 */
[C---:B------:R-:W-:Y:S01]  /*c780*/  FMUL.FTZ R20, R9.reuse, R20 ;  /* 0x0000001409147220 */ /* 0x040fe20000410000 */
[-C--:B------:R-:W-:Y:S01]  /*c790*/  FMUL.FTZ R3, R34, R21.reuse ;  /* 0x0000001522037220 */ /* 0x080fe20000410000 */
[C---:B------:R-:W-:Y:S01]  /*c7a0*/  FMUL.FTZ R21, R10.reuse, R21 ;  /* 0x000000150a157220 */ /* 0x040fe20000410000 */
[-C--:B------:R-:W-:Y:S01]  /*c7b0*/  FFMA.FTZ R40, R9, R42.reuse, -R40 ;  /* 0x0000002a09287223 */ /* 0x080fe20000010828 */
[----:B------:R-:W-:Y:S01]  /*c7c0*/  FFMA.FTZ R41, R35, R42, R20 ;  /* 0x0000002a23297223 */ /* 0x000fe20000010014 */
[-C--:B------:R-:W-:Y:S01]  /*c7d0*/  FFMA.FTZ R42, R10, R43.reuse, -R3 ;  /* 0x0000002b0a2a7223 */ /* 0x080fe20000010803 */
[----:B------:R-:W-:-:S07]  /*c7e0*/  FFMA.FTZ R43, R34, R43, R21 ;  /* 0x0000002b222b7223 */ /* 0x000fce0000010015 */
.L_x_2411:
[----:B------:R-:W-:Y:S05]  /*c7f0*/  BSYNC.RECONVERGENT B6 ;  /* 0x0000000000067941 */ /* 0x000fea0003800200 */
.L_x_2410:
[----:B------:R-:W2:Y:S02]  /*c800*/  LDCU UR4, c[0x0][0x3ac] ;  /* 0x00007580ff0477ac */ /* 0x000ea40008000800 */
[----:B--2---:R-:W-:-:S09]  /*c810*/  UISETP.NE.AND UP0, UPT, UR4, URZ, UPT ;  /* 0x000000ff0400728c */ /* 0x004fd2000bf05270 */
[----:B------:R-:W-:Y:S05]  /*c820*/  BRA.U !UP0, `(.L_x_2462) ;  /* 0x0000000108907547 */ /* 0x000fea000b800000 */
[----:B------:R-:W2:Y:S01]  /*c830*/  S2R R4, SR_CgaCtaId ;  /* 0x0000000000047919 */ /* 0x000ea20000008800 */
[----:B------:R-:W3:Y:S01]  /*c840*/  LDC R12, c[0x0][0x360] ;  /* 0x0000d800ff0c7b82 */ /* 0x000ee20000000800 */
[----:B------:R-:W-:-:S05]  /*c850*/  MOV R0, 0x400 ;  /* 0x0000040000007802 */ /* 0x000fca0000000f00 */
[----:B------:R-:W-:Y:S02]  /*c860*/  VIADD R3, R0, 0x10 ;  /* 0x0000001000037836 */ /* 0x000fe40000000000 */
[----:B------:R-:W4:Y:S01]  /*c870*/  LDC R11, c[0x0][0x364] ;  /* 0x0000d900ff0b7b82 */ /* 0x000f220000000800 */
[----:B---3--:R-:W-:Y:S02]  /*c880*/  IMAD R0, R16, R12, R17 ;  /* 0x0000000c10007224 */ /* 0x008fe400078e0211 */
[----:B--2---:R-:W-:Y:S02]  /*c890*/  LEA R3, R4, R3, 0x18 ;  /* 0x0000000304037211 */ /* 0x004fe400078ec0ff */
[----:B----4-:R-:W-:Y:S02]  /*c8a0*/  ISETP.GE.U32.AND P0, PT, R11, 0x2, PT ;  /* 0x000000020b00780c */ /* 0x010fe40003f06070 */
[----:B------:R-:W-:-:S05]  /*c8b0*/  LEA R0, R0, R3, 0x4 ;  /* 0x0000000300007211 */ /* 0x000fca00078e20ff */
[----:B------:R2:W-:Y:S06]  /*c8c0*/  STS.128 [R0], R40 ;  /* 0x0000002800007388 */ /* 0x0005ec0000000c00 */
[----:B------:R-:W-:Y:S05]  /*c8d0*/  @!P0 BRA `(.L_x_2462) ;  /* 0x0000000000648947 */ /* 0x000fea0003800000 */
[----:B------:R-:W-:-:S07]  /*c8e0*/  MOV R4, R11 ;  /* 0x0000000b00047202 */ /* 0x000fce0000000f00 */
.L_x_2465:
        /* <DEDUP_REMOVED lines=8> */
[----:B---3--:R-:W-:Y:S05]  /*c970*/  @P0 BRA `(.L_x_2464) ;  /* 0x0000000000300947 */ /* 0x008fea0003800000 */
[----:B------:R-:W-:-:S05]  /*c980*/  IMAD R4, R6, R12, R17 ;  /* 0x0000000c06047224 */ /* 0x000fca00078e0211 */
[----:B------:R-:W-:-:S06]  /*c990*/  LEA R4, R4, R3, 0x4 ;  /* 0x0000000304047211 */ /* 0x000fcc00078e20ff */
[----:B------:R-:W3:Y:S02]  /*c9a0*/  LDS.128 R4, [R4] ;  /* 0x0000000004047984 */ /* 0x000ee40000000c00 */
[-C--:B---3--:R-:W-:Y:S01]  /*c9b0*/  FMUL.FTZ R9, R41, R5.reuse ;  /* 0x0000000529097220 */ /* 0x088fe20000410000 */
[----:B------:R-:W-:Y:S01]  /*c9c0*/  FMUL.FTZ R8, R40, R5 ;  /* 0x0000000528087220 */ /* 0x000fe20000410000 */
[-C--:B------:R-:W-:Y:S01]  /*c9d0*/  FMUL.FTZ R5, R43, R7.reuse ;  /* 0x000000072b057220 */ /* 0x080fe20000410000 */
[----:B------:R-:W-:Y:S01]  /*c9e0*/  FMUL.FTZ R10, R42, R7 ;  /* 0x000000072a0a7220 */ /* 0x000fe20000410000 */
[-C--:B--2---:R-:W-:Y:S01]  /*c9f0*/  FFMA.FTZ R40, R40, R4.reuse, -R9 ;  /* 0x0000000428287223 */ /* 0x084fe20000010809 */
[----:B------:R-:W-:Y:S01]  /*ca00*/  FFMA.FTZ R41, R41, R4, R8 ;  /* 0x0000000429297223 */ /* 0x000fe20000010008 */
[-C--:B------:R-:W-:Y:S01]  /*ca10*/  FFMA.FTZ R42, R42, R6.reuse, -R5 ;  /* 0x000000062a2a7223 */ /* 0x080fe20000010805 */
[----:B------:R-:W-:-:S05]  /*ca20*/  FFMA.FTZ R43, R43, R6, R10 ;  /* 0x000000062b2b7223 */ /* 0x000fca000001000a */
[----:B------:R3:W-:Y:S02]  /*ca30*/  STS.128 [R0], R40 ;  /* 0x0000002800007388 */ /* 0x0007e40000000c00 */
.L_x_2464:
[----:B------:R-:W-:Y:S05]  /*ca40*/  BSYNC.RECONVERGENT B0 ;  /* 0x0000000000007941 */ /* 0x000fea0003800200 */
.L_x_2463:
[----:B------:R-:W-:Y:S01]  /*ca50*/  MOV R4, R13 ;  /* 0x0000000d00047202 */ /* 0x000fe20000000f00 */
[----:B------:R-:W-:Y:S06]  /*ca60*/  @P1 BRA `(.L_x_2465) ;  /* 0xfffffffc00a01947 */ /* 0x000fec000383ffff */
.L_x_2462:
[----:B------:R-:W4:Y:S02]  /*ca70*/  LDCU UR4, c[0x0][0x3a8] ;  /* 0x00007500ff0477ac */ /* 0x000f240008000800 */
[----:B----4-:R-:W-:-:S09]  /*ca80*/  UISETP.NE.AND UP0, UPT, UR4, URZ, UPT ;  /* 0x000000ff0400728c */ /* 0x010fd2000bf05270 */
[----:B------:R-:W-:Y:S05]  /*ca90*/  BRA.U !UP0, `(.L_x_2466) ;  /* 0x0000000108f87547 */ /* 0x000fea000b800000 */
[----:B------:R-:W4:Y:S02]  /*caa0*/  LDC R12, c[0x0][0x360] ;  /* 0x0000d800ff0c7b82 */ /* 0x000f240000000800 */
[----:B----4-:R-:W-:Y:S01]  /*cab0*/  ISETP.GE.U32.AND P0, PT, R12, 0x21, PT ;  /* 0x000000210c00780c */ /* 0x010fe20003f06070 */
[----:B--23--:R-:W-:-:S12]  /*cac0*/  IMAD.MOV.U32 R0, RZ, RZ, R12 ;  /* 0x000000ffff007224 */ /* 0x00cfd800078e000c */
[----:B------:R-:W-:Y:S05]  /*cad0*/  @!P0 BRA `(.L_x_2467) ;  /* 0x0000000000888947 */ /* 0x000fea0003800000 */
[----:B------:R-:W2:Y:S01]  /*cae0*/  S2UR UR5, SR_CgaCtaId ;  /* 0x00000000000579c3 */ /* 0x000ea20000008800 */
[----:B------:R-:W-:Y:S01]  /*caf0*/  UMOV UR4, 0x400 ;  /* 0x0000040000047882 */ /* 0x000fe20000000000 */
[----:B------:R-:W-:Y:S01]  /*cb00*/  IMAD R0, R16, R12, R17 ;  /* 0x0000000c10007224 */ /* 0x000fe200078e0211 */
[----:B------:R-:W-:Y:S01]  /*cb10*/  UIADD3 UR4, UPT, UPT, UR4, 0x10, URZ ;  /* 0x0000001004047890 */ /* 0x000fe2000fffe0ff */
[----:B------:R-:W-:-:S03]  /*cb20*/  ISETP.GE.U32.AND P0, PT, R12, 0x40, PT ;  /* 0x000000400c00780c */ /* 0x000fc60003f06070 */
[----:B--2---:R-:W-:-:S06]  /*cb30*/  ULEA UR4, UR5, UR4, 0x18 ;  /* 0x0000000405047291 */ /* 0x004fcc000f8ec0ff */
[----:B------:R-:W-:Y:S01]  /*cb40*/  LEA R3, R0, UR4, 0x4 ;  /* 0x0000000400037c11 */ /* 0x000fe2000f8e20ff */
[----:B------:R-:W-:-:S04]  /*cb50*/  HFMA2 R0, -RZ, RZ, 0, 1.9073486328125e-06 ;  /* 0x00000020ff007431 */ /* 0x000fc800000001ff */
[----:B------:R2:W-:Y:S01]  /*cb60*/  STS.128 [R3], R40 ;  /* 0x0000002803007388 */ /* 0x0005e20000000c00 */
[----:B------:R-:W-:Y:S05]  /*cb70*/  @!P0 BRA `(.L_x_2467) ;  /* 0x0000000000608947 */ /* 0x000fea0003800000 */
[----:B------:R-:W-:-:S07]  /*cb80*/  MOV R4, R12 ;  /* 0x0000000c00047202 */ /* 0x000fce0000000f00 */
.L_x_2470:
        /* <DEDUP_REMOVED lines=9> */
[----:B------:R-:W-:-:S06]  /*cc20*/  LEA R4, R14, R3, 0x4 ;  /* 0x000000030e047211 */ /* 0x000fcc00078e20ff */
[----:B------:R-:W3:Y:S02]  /*cc30*/  LDS.128 R4, [R4] ;  /* 0x0000000004047984 */ /* 0x000ee40000000c00 */
[----:B---3--:R-:W-:Y:S01]  /*cc40*/  FMUL.FTZ R8, R40, R5 ;  /* 0x0000000528087220 */ /* 0x008fe20000410000 */
[----:B------:R-:W-:Y:S01]  /*cc50*/  FMUL.FTZ R10, R42, R7 ;  /* 0x000000072a0a7220 */ /* 0x000fe20000410000 */
[----:B------:R-:W-:Y:S01]  /*cc60*/  FMUL.FTZ R5, R41, R5 ;  /* 0x0000000529057220 */ /* 0x000fe20000410000 */
[----:B------:R-:W-:Y:S01]  /*cc70*/  FMUL.FTZ R7, R43, R7 ;  /* 0x000000072b077220 */ /* 0x000fe20000410000 */
[----:B--2---:R-:W-:Y:S01]  /*cc80*/  FFMA.FTZ R41, R41, R4, R8 ;  /* 0x0000000429297223 */ /* 0x004fe20000010008 */
[----:B------:R-:W-:Y:S01]  /*cc90*/  FFMA.FTZ R43, R43, R6, R10 ;  /* 0x000000062b2b7223 */ /* 0x000fe2000001000a */
[----:B------:R-:W-:Y:S01]  /*cca0*/  FFMA.FTZ R40, R40, R4, -R5 ;  /* 0x0000000428287223 */ /* 0x000fe20000010805 */
[----:B------:R-:W-:-:S05]  /*ccb0*/  FFMA.FTZ R42, R42, R6, -R7 ;  /* 0x000000062a2a7223 */ /* 0x000fca0000010807 */
[----:B------:R3:W-:Y:S02]  /*ccc0*/  STS.128 [R3], R40 ;  /* 0x0000002803007388 */ /* 0x0007e40000000c00 */
.L_x_2469:
[----:B------:R-:W-:Y:S05]  /*ccd0*/  BSYNC.RECONVERGENT B0 ;  /* 0x0000000000007941 */ /* 0x000fea0003800200 */
.L_x_2468:
[----:B------:R-:W-:Y:S01]  /*cce0*/  MOV R4, R14 ;  /* 0x0000000e00047202 */ /* 0x000fe20000000f00 */
[----:B------:R-:W-:Y:S06]  /*ccf0*/  @P1 BRA `(.L_x_2470) ;  /* 0xfffffffc00a41947 */ /* 0x000fec000383ffff */
.L_x_2467:
[----:B------:R-:W-:Y:S01]  /*cd00*/  ISETP.GE.U32.AND P0, PT, R0, 0x2, PT ;  /* 0x000000020000780c */ /* 0x000fe20003f06070 */
[----:B------:R-:W-:Y:S05]  /*cd10*/  WARPSYNC.ALL ;  /* 0x0000000000007948 */ /* 0x000fea0003800000 */
[----:B------:R-:W-:Y:S07]  /*cd20*/  BAR.SYNC.DEFER_BLOCKING 0x0 ;  /* 0x0000000000007b1d */ /* 0x000fee0000010000 */
[----:B------:R-:W-:Y:S05]  /*cd30*/  @!P0 BRA `(.L_x_2466) ;  /* 0x0000000000508947 */ /* 0x000fea0003800000 */
[----:B------:R-:W-:-:S07]  /*cd40*/  IMAD.MOV.U32 R4, RZ, RZ, 0x1 ;  /* 0x00000001ff047424 */ /* 0x000fce00078e00ff */
.L_x_2471:
[----:B------:R-:W4:Y:S04]  /*cd50*/  SHFL.DOWN PT, R5, R41, R4, 0x1f ;  /* 0x08001f0429057589 */ /* 0x000f2800000e0000 */
[----:B------:R-:W5:Y:S04]  /*cd60*/  SHFL.DOWN PT, R9, R43, R4, 0x1f ;  /* 0x08001f042b097589 */ /* 0x000f6800000e0000 */
[----:B--23--:R-:W2:Y:S04]  /*cd70*/  SHFL.DOWN PT, R3, R40, R4, 0x1f ;  /* 0x08001f0428037589 */ /* 0x00cea800000e0000 */
[----:B------:R3:W0:Y:S02]  /*cd80*/  SHFL.DOWN PT, R7, R42, R4, 0x1f ;  /* 0x08001f042a077589 */ /* 0x00062400000e0000 */
[----:B---3--:R-:W-:Y:S01]  /*cd90*/  SHF.L.U32 R4, R4, 0x1, RZ ;  /* 0x0000000104047819 */ /* 0x008fe200000006ff */
[----:B----4-:R-:W-:-:S03]  /*cda0*/  FMUL.FTZ R6, R5, R41 ;  /* 0x0000002905067220 */ /* 0x010fc60000410000 */
[----:B------:R-:W-:Y:S01]  /*cdb0*/  ISETP.GE.AND P0, PT, R4, R0, PT ;  /* 0x000000000400720c */ /* 0x000fe20003f06270 */
[----:B-----5:R-:W-:Y:S01]  /*cdc0*/  FMUL.FTZ R10, R9, R43 ;  /* 0x0000002b090a7220 */ /* 0x020fe20000410000 */
[C---:B--2---:R-:W-:Y:S01]  /*cdd0*/  FMUL.FTZ R8, R3.reuse, R41 ;  /* 0x0000002903087220 */ /* 0x044fe20000410000 */
[----:B------:R-:W-:Y:S01]  /*cde0*/  FFMA.FTZ R6, R3, R40, -R6 ;  /* 0x0000002803067223 */ /* 0x000fe20000010806 */
[C---:B0-----:R-:W-:Y:S01]  /*cdf0*/  FMUL.FTZ R12, R7.reuse, R43 ;  /* 0x0000002b070c7220 */ /* 0x041fe20000410000 */
[----:B------:R-:W-:Y:S01]  /*ce00*/  FFMA.FTZ R10, R7, R42, -R10 ;  /* 0x0000002a070a7223 */ /* 0x000fe2000001080a */
[----:B------:R-:W-:Y:S02]  /*ce10*/  FFMA.FTZ R41, R5, R40, R8 ;  /* 0x0000002805297223 */ /* 0x000fe40000010008 */
[----:B------:R-:W-:Y:S01]  /*ce20*/  MOV R40, R6 ;  /* 0x0000000600287202 */ /* 0x000fe20000000f00 */
[----:B------:R-:W-:Y:S01]  /*ce30*/  FFMA.FTZ R43, R9, R42, R12 ;  /* 0x0000002a092b7223 */ /* 0x000fe2000001000c */
[----:B------:R-:W-:-:S03]  /*ce40*/  MOV R42, R10 ;  /* 0x0000000a002a7202 */ /* 0x000fc60000000f00 */
[----:B------:R-:W-:Y:S05]  /*ce50*/  @!P0 BRA `(.L_x_2471) ;  /* 0xfffffffc00bc8947 */ /* 0x000fea000383ffff */
[----:B------:R-:W-:Y:S02]  /*ce60*/  MOV R40, R6 ;  /* 0x0000000600287202 */ /* 0x000fe40000000f00 */
[----:B------:R-:W-:-:S07]  /*ce70*/  MOV R42, R10 ;  /* 0x0000000a002a7202 */ /* 0x000fce0000000f00 */
.L_x_2466:
[----:B------:R-:W4:Y:S01]  /*ce80*/  LDCU UR6, c[0x0][0x564] ;  /* 0x0000ac80ff0677ac */ /* 0x000f220008000800 */
[----:B-1----:R-:W-:Y:S01]  /*ce90*/  IMAD.MOV.U32 R19, RZ, RZ, RZ ;  /* 0x000000ffff137224 */ /* 0x002fe200078e00ff */
[----:B----4-:R-:W-:-:S04]  /*cea0*/  UIADD3 UR5, UPT, UPT, UR6, -0x1, URZ ;  /* 0xffffffff06057890 */ /* 0x010fc8000fffe0ff */
[----:B------:R-:W-:-:S04]  /*ceb0*/  UISETP.LT.U32.AND UP0, UPT, UR5, 0x18, UPT ;  /* 0x000000180500788c */ /* 0x000fc8000bf01070 */
[----:B------:R-:W-:Y:S02]  /*cec0*/  USEL UR4, UR5, 0x18, UP0 ;  /* 0x0000001805047887 */ /* 0x000fe40008000000 */
[----:B------:R-:W-:Y:S02]  /*ced0*/  UISETP.NE.AND UP0, UPT, UR6, URZ, UPT ;  /* 0x000000ff0600728c */ /* 0x000fe4000bf05270 */
[----:B------:R-:W-:-:S07]  /*cee0*/  UIADD3 UR4, UPT, UPT, UR4, 0x1, URZ ;  /* 0x0000000104047890 */ /* 0x000fce000fffe0ff */
[----:B------:R-:W-:Y:S05]  /*cef0*/  BRA.U !UP0, `(.L_x_2472) ;  /* 0x0000001108487547 */ /* 0x000fea000b800000 */
[----:B------:R-:W1:Y:S01]  /*cf00*/  LDCU.64 UR8, c[0x0][0x568] ;  /* 0x0000ad00ff0877ac */ /* 0x000e620008000a00 */
[----:B------:R-:W-:Y:S01]  /*cf10*/  HFMA2 R4, -RZ, RZ, 0, 0 ;  /* 0x00000000ff047431 */ /* 0x000fe200000001ff */
[----:B------:R-:W-:Y:S01]  /*cf20*/  MOV R5, R23 ;  /* 0x0000001700057202 */ /* 0x000fe20000000f00 */
[----:B------:R-:W4:Y:S01]  /*cf30*/  LDCU UR7, c[0x0][0x570] ;  /* 0x0000ae00ff0777ac */ /* 0x000f220008000800 */
[----:B------:R-:W5:Y:S01]  /*cf40*/  LDCU UR6, c[0x0][0x694] ;  /* 0x0000d280ff0677ac */ /* 0x000f620008000800 */
[----:B------:R-:W-:Y:S01]  /*cf50*/  UISETP.NE.AND UP1, UPT, UR5, URZ, UPT ;  /* 0x000000ff0500728c */ /* 0x000fe2000bf25270 */
[----:B-1----:R-:W-:-:S05]  /*cf60*/  IMAD.HI.U32 R4, R23, UR9, R4 ;  /* 0x0000000917047c27 */ /* 0x002fca000f8e0004 */
[----:B----4-:R-:W-:-:S04]  /*cf70*/  SHF.R.U32.HI R5, RZ, UR7, R4 ;  /* 0x00000007ff057c19 */ /* 0x010fc80008011604 */
[----:B--23--:R-:W-:-:S05]  /*cf80*/  IADD3 R3, PT, PT, -R5, RZ, RZ ;  /* 0x000000ff05037210 */ /* 0x00cfca0007ffe1ff */
[----:B------:R-:W-:-:S04]  /*cf90*/  IMAD R3, R3, UR8, R23 ;  /* 0x0000000803037c24 */ /* 0x000fc8000f8e0217 */
[----:B-----5:R-:W-:Y:S01]  /*cfa0*/  IMAD R19, R3, UR6, RZ ;  /* 0x0000000603137c24 */ /* 0x020fe2000f8e02ff */
        /* <DEDUP_REMOVED lines=263> */
.L_x_2472:
[----:B------:R-:W-:Y:S01]  /*e020*/  MOV R18, RZ ;  /* 0x000000ff00127202 */ /* 0x000fe20000000f00 */
[----:B------:R-:W-:Y:S06]  /*e030*/  BRA.U !UP0, `(.L_x_2473) ;  /* 0x0000001108487547 */ /* 0x000fec000b800000 */
[----:B------:R-:W1:Y:S01]  /*e040*/  LDCU.64 UR8, c[0x0][0x568] ;  /* 0x0000ad00ff0877ac */ /* 0x000e620008000a00 */
[----:B------:R-:W-:Y:S01]  /*e050*/  IADD3 R5, PT, PT, R23, 0x1, RZ ;  /* 0x0000000117057810 */ /* 0x000fe20007ffe0ff */
[----:B------:R-:W-:Y:S01]  /*e060*/  IMAD.MOV.U32 R4, RZ, RZ, RZ ;  /* 0x000000ffff047224 */ /* 0x000fe200078e00ff */
[----:B------:R-:W4:Y:S01]  /*e070*/  LDCU UR6, c[0x0][0x570] ;  /* 0x0000ae00ff0677ac */ /* 0x000f220008000800 */
[----:B------:R-:W5:Y:S01]  /*e080*/  LDCU UR7, c[0x0][0x694] ;  /* 0x0000d280ff0777ac */ /* 0x000f620008000800 */
[----:B------:R-:W-:Y:S01]  /*e090*/  UISETP.NE.AND UP1, UPT, UR5, URZ, UPT ;  /* 0x000000ff0500728c */ /* 0x000fe2000bf25270 */
[----:B-1----:R-:W-:-:S05]  /*e0a0*/  IMAD.HI.U32 R6, R5, UR9, R4 ;  /* 0x0000000905067c27 */ /* 0x002fca000f8e0004 */
[----:B----4-:R-:W-:-:S04]  /*e0b0*/  SHF.R.U32.HI R7, RZ, UR6, R6 ;  /* 0x00000006ff077c19 */ /* 0x010fc80008011606 */
[----:B------:R-:W-:-:S05]  /*e0c0*/  IADD3 R4, PT, PT, -R7, RZ, RZ ;  /* 0x000000ff07047210 */ /* 0x000fca0007ffe1ff */
[----:B------:R-:W-:-:S04]  /*e0d0*/  IMAD R4, R4, UR8, R5 ;  /* 0x0000000804047c24 */ /* 0x000fc8000f8e0205 */
[----:B-----5:R-:W-:Y:S01]  /*e0e0*/  IMAD R18, R4, UR7, RZ ;  /* 0x0000000704127c24 */ /* 0x020fe2000f8e02ff */
[----:B------:R-:W-:Y:S06]  /*e0f0*/  BRA.U !UP1, `(.L_x_2473) ;  /* 0x0000001109187547 */ /* 0x000fec000b800000 */
[----:B------:R-:W1:Y:S01]  /*e100*/  LDCU.64 UR6, c[0x0][0x578] ;  /* 0x0000af00ff0677ac */ /* 0x000e620008000a00 */
[----:B------:R-:W-:Y:S01]  /*e110*/  HFMA2 R6, -RZ, RZ, 0, 0 ;  /* 0x00000000ff067431 */ /* 0x000fe200000001ff */
[----:B------:R-:W4:Y:S01]  /*e120*/  LDCU UR8, c[0x0][0x574] ;  /* 0x0000ae80ff0877ac */ /* 0x000f220008000800 */
[----:B------:R-:W5:Y:S01]  /*e130*/  LDCU UR9, c[0x0][0x69c] ;  /* 0x0000d380ff0977ac */ /* 0x000f620008000800 */
[----:B------:R-:W-:Y:S02]  /*e140*/  UISETP.NE.AND UP1, UPT, UR4, 0x2, UPT ;  /* 0x000000020400788c */ /* 0x000fe4000bf25270 */
[----:B-1----:R-:W-:-:S05]  /*e150*/  IMAD.HI.U32 R4, R7, UR6, R6 ;  /* 0x0000000607047c27 */ /* 0x002fca000f8e0006 */
[----:B------:R-:W-:-:S04]  /*e160*/  SHF.R.U32.HI R5, RZ, UR7, R4 ;  /* 0x00000007ff057c19 */ /* 0x000fc80008011604 */
[----:B--23--:R-:W-:-:S05]  /*e170*/  IADD3 R3, PT, PT, -R5, RZ, RZ ;  /* 0x000000ff05037210 */ /* 0x00cfca0007ffe1ff */
[----:B----4-:R-:W-:-:S04]  /*e180*/  IMAD R7, R3, UR8, R7 ;  /* 0x0000000803077c24 */ /* 0x010fc8000f8e0207 */
[----:B-----5:R-:W-:Y:S01]  /*e190*/  IMAD R18, R7, UR9, R18 ;  /* 0x0000000907127c24 */ /* 0x020fe2000f8e0212 */
        /* <DEDUP_REMOVED lines=246> */
[----:B------:R-:W3:Y:S02]  /*f100*/  LDCU UR7, c[0x0][0x754] ;  /* 0x0000ea80ff0777ac */ /* 0x000ee40008000800 */
[----:B-1----:R-:W-:-:S05]  /*f110*/  IMAD.HI.U32 R0, R5, UR9, R4 ;  /* 0x0000000905007c27 */ /* 0x002fca000f8e0004 */
[----:B--2---:R-:W-:-:S04]  /*f120*/  SHF.R.U32.HI R0, RZ, UR6, R0 ;  /* 0x00000006ff007c19 */ /* 0x004fc80008011600 */
[----:B------:R-:W-:-:S05]  /*f130*/  IADD3 R3, PT, PT, -R0, RZ, RZ ;  /* 0x000000ff00037210 */ /* 0x000fca0007ffe1ff */
[----:B------:R-:W-:-:S04]  /*f140*/  IMAD R5, R3, UR8, R5 ;  /* 0x0000000803057c24 */ /* 0x000fc8000f8e0205 */
[----:B---3--:R-:W-:-:S07]  /*f150*/  IMAD R18, R5, UR7, R18 ;  /* 0x0000000705127c24 */ /* 0x008fce000f8e0212 */
.L_x_2473:
[----:B------:R-:W1:Y:S01]  /*f160*/  LDC.64 R6, c[0x0][0x778] ;  /* 0x0001de00ff067b82 */ /* 0x000e620000000a00 */
[----:B------:R-:W4:Y:S02]  /*f170*/  LDCU UR6, c[0x0][0x3b0] ;  /* 0x00007600ff0677ac */ /* 0x000f240008000800 */
[----:B----4-:R-:W-:Y:S01]  /*f180*/  UISETP.NE.AND UP1, UPT, UR6, URZ, UPT ;  /* 0x000000ff0600728c */ /* 0x010fe2000bf25270 */
[----:B-1----:R-:W-:Y:S02]  /*f190*/  ISETP.NE.U32.AND P0, PT, R6, RZ, PT ;  /* 0x000000ff0600720c */ /* 0x002fe40003f05070 */
[----:B------:R-:W-:Y:S02]  /*f1a0*/  IADD3 R4, P1, PT, R19, R6, RZ ;  /* 0x0000000613047210 */ /* 0x000fe40007f3e0ff */
[----:B------:R-:W-:Y:S02]  /*f1b0*/  ISETP.NE.AND.EX P0, PT, R7, RZ, PT, P0 ;  /* 0x000000ff0700720c */ /* 0x000fe40003f05300 */
[----:B--23--:R-:W-:-:S02]  /*f1c0*/  IADD3.X R0, PT, PT, RZ, R7, RZ, P1, !PT ;  /* 0x00000007ff007210 */ /* 0x00cfc40000ffe4ff */
[----:B------:R-:W-:Y:S02]  /*f1d0*/  SEL R4, R4, RZ, P0 ;  /* 0x000000ff04047207 */ /* 0x000fe40000000000 */
[----:B------:R-:W-:Y:S01]  /*f1e0*/  SEL R5, R0, RZ, P0 ;  /* 0x000000ff00057207 */ /* 0x000fe20000000000 */
[----:B------:R-:W-:Y:S06]  /*f1f0*/  BRA.U !UP1, `(.L_x_2474) ;  /* 0x0000003909c07547 */ /* 0x000fec000b800000 */
[----:B------:R-:W1:Y:S01]  /*f200*/  LDCU UR6, c[0x0][0x3b4] ;  /* 0x00007680ff0677ac */ /* 0x000e620008000800 */
[----:B------:R-:W-:Y:S01]  /*f210*/  MOV R19, RZ ;  /* 0x000000ff00137202 */ /* 0x000fe20000000f00 */
[----:B------:R-:W2:Y:S01]  /*f220*/  LDCU UR7, c[0x0][0x3b8] ;  /* 0x00007700ff0777ac */ /* 0x000ea20008000800 */
[----:B------:R-:W3:Y:S01]  /*f230*/  LDCU UR8, c[0x0][0x3a0] ;  /* 0x00007400ff0877ac */ /* 0x000ee20008000800 */
[----:B-1----:R-:W-:-:S04]  /*f240*/  IMAD R3, R17, UR6, RZ ;  /* 0x0000000611037c24 */ /* 0x002fc8000f8e02ff */
[----:B--2---:R-:W-:-:S04]  /*f250*/  IMAD R3, R16, UR7, R3 ;  /* 0x0000000710037c24 */ /* 0x004fc8000f8e0203 */
[----:B---3--:R-:W-:-:S05]  /*f260*/  IMAD R3, R2, UR8, R3 ;  /* 0x0000000802037c24 */ /* 0x008fca000f8e0203 */
[----:B------:R-:W-:Y:S01]  /*f270*/  SHF.L.U32 R7, R3, 0x1, RZ ;  /* 0x0000000103077819 */ /* 0x000fe200000006ff */
[----:B------:R-:W-:Y:S06]  /*f280*/  BRA.U !UP0, `(.L_x_2475) ;  /* 0x0000001108447547 */ /* 0x000fec000b800000 */
[----:B------:R-:W1:Y:S01]  /*f290*/  LDCU.64 UR8, c[0x0][0x568] ;  /* 0x0000ad00ff0877ac */ /* 0x000e620008000a00 */
[----:B------:R-:W-:Y:S01]  /*f2a0*/  HFMA2 R6, -RZ, RZ, 0, 0 ;  /* 0x00000000ff067431 */ /* 0x000fe200000001ff */
[----:B------:R-:W2:Y:S01]  /*f2b0*/  LDCU UR6, c[0x0][0x570] ;  /* 0x0000ae00ff0677ac */ /* 0x000ea20008000800 */
[----:B------:R-:W3:Y:S01]  /*f2c0*/  LDCU UR7, c[0x0][0x694] ;  /* 0x0000d280ff0777ac */ /* 0x000ee20008000800 */
[----:B------:R-:W-:Y:S02]  /*f2d0*/  UISETP.NE.AND UP1, UPT, UR5, URZ, UPT ;  /* 0x000000ff0500728c */ /* 0x000fe4000bf25270 */
[----:B-1----:R-:W-:-:S05]  /*f2e0*/  IMAD.HI.U32 R8, R7, UR9, R6 ;  /* 0x0000000907087c27 */ /* 0x002fca000f8e0006 */
[----:B--2---:R-:W-:-:S05]  /*f2f0*/  SHF.R.U32.HI R9, RZ, UR6, R8 ;  /* 0x00000006ff097c19 */ /* 0x004fca0008011608 */
[----:B------:R-:W-:-:S04]  /*f300*/  IMAD.MOV R3, RZ, RZ, -R9 ;  /* 0x000000ffff037224 */ /* 0x000fc800078e0a09 */
[----:B------:R-:W-:-:S04]  /*f310*/  IMAD R3, R3, UR8, R7 ;  /* 0x0000000803037c24 */ /* 0x000fc8000f8e0207 */
        /* <DEDUP_REMOVED lines=258> */
[----:B------:R-:W3:Y:S03]  /*10340*/  LDCU UR7, c[0x0][0x754] ;  /* 0x0000ea80ff0777ac */ /* 0x000ee60008000800 */
[----:B-1----:R-:W-:-:S05]  /*10350*/  IMAD.HI.U32 R0, R11, UR9, R10 ;  /* 0x000000090b007c27 */ /* 0x002fca000f8e000a */
[----:B--2---:R-:W-:-:S05]  /*10360*/  SHF.R.U32.HI R0, RZ, UR6, R0 ;  /* 0x00000006ff007c19 */ /* 0x004fca0008011600 */
[----:B------:R-:W-:-:S04]  /*10370*/  IMAD.MOV R3, RZ, RZ, -R0 ;  /* 0x000000ffff037224 */ /* 0x000fc800078e0a00 */
[----:B------:R-:W-:-:S04]  /*10380*/  IMAD R10, R3, UR8, R11 ;  /* 0x00000008030a7c24 */ /* 0x000fc8000f8e020b */
[----:B---3--:R-:W-:-:S07]  /*10390*/  IMAD R19, R10, UR7, R19 ;  /* 0x000000070a137c24 */ /* 0x008fce000f8e0213 */
.L_x_2475:
        /* <DEDUP_REMOVED lines=9> */
[----:B--2---:R-:W-:-:S04]  /*10430*/  SHF.R.U32.HI R11, RZ, UR6, R10 ;  /* 0x00000006ff0b7c19 */ /* 0x004fc8000801160a */
[----:B------:R-:W-:-:S05]  /*10440*/  IADD3 R3, PT, PT, -R11, RZ, RZ ;  /* 0x000000ff0b037210 */ /* 0x000fca0007ffe1ff */
[----:B------:R-:W-:-:S04]  /*10450*/  IMAD R3, R3, UR8, R9 ;  /* 0x0000000803037c24 */ /* 0x000fc8000f8e0209 */
        /* <DEDUP_REMOVED lines=264> */
.L_x_2476:
[----:B------:R-:W1:Y:S01]  /*114e0*/  LDCU UR4, c[0x0][0x398] ;  /* 0x00007300ff0477ac */ /* 0x000e620008000800 */
[----:B------:R-:W-:Y:S01]  /*114f0*/  BSSY.RECONVERGENT B0, `(.L_x_2477) ;  /* 0x0000017000007945 */ /* 0x000fe20003800200 */
[----:B------:R-:W-:Y:S02]  /*11500*/  LOP3.LUT P3, RZ, R17, R16, RZ, 0xfc, !PT ;  /* 0x0000001011ff7212 */ /* 0x000fe4000786fcff */
[----:B------:R-:W-:Y:S02]  /*11510*/  PLOP3.LUT P0, PT, PT, PT, PT, 0x8, 0x80 ;  /* 0x000000000080781c */ /* 0x000fe40003f0e170 */
[----:B-1----:R-:W-:-:S13]  /*11520*/  ISETP.GE.AND P1, PT, R7, UR4, PT ;  /* 0x0000000407007c0c */ /* 0x002fda000bf26270 */
[----:B------:R-:W-:Y:S05]  /*11530*/  @P1 BRA `(.L_x_2478) ;  /* 0x0000000000481947 */ /* 0x000fea0003800000 */
[----:B------:R-:W1:Y:S02]  /*11540*/  LDC.64 R8, c[0x0][0x3a8] ;  /* 0x0000ea00ff087b82 */ /* 0x000e640000000a00 */
[----:B-1----:R-:W-:Y:S02]  /*11550*/  ISETP.NE.AND P2, PT, R8, RZ, PT ;  /* 0x000000ff0800720c */ /* 0x002fe40003f45270 */
[----:B------:R-:W-:Y:S02]  /*11560*/  ISETP.NE.AND P1, PT, R9, RZ, PT ;  /* 0x000000ff0900720c */ /* 0x000fe40003f25270 */
[----:B------:R-:W-:Y:S02]  /*11570*/  ISETP.NE.AND P2, PT, R17, RZ, P2 ;  /* 0x000000ff1100720c */ /* 0x000fe40001745270 */
[----:B------:R-:W-:-:S04]  /*11580*/  ISETP.NE.AND P1, PT, R16, RZ, P1 ;  /* 0x000000ff1000720c */ /* 0x000fc80000f25270 */
[----:B------:R-:W-:-:S13]  /*11590*/  PLOP3.LUT P2, PT, P2, P1, PT, 0xf8, 0x8f ;  /* 0x00000000008f781c */ /* 0x000fda0001743f70 */
[----:B------:R-:W-:Y:S05]  /*115a0*/  @P2 BRA `(.L_x_2478) ;  /* 0x00000000002c2947 */ /* 0x000fea0003800000 */
[----:B------:R-:W1:Y:S01]  /*115b0*/  S2R R3, SR_CTAID.Y ;  /* 0x0000000000037919 */ /* 0x000e620000002600 */
        /* <DEDUP_REMOVED lines=8> */
[----:B------:R1:W-:Y:S04]  /*11640*/  STG.E.64 desc[UR36][R6.64], R40 ;  /* 0x0000002806007986 */ /* 0x0003e8000c101b24 */
[----:B------:R1:W-:Y:S02]  /*11650*/  STG.E.64 desc[UR36][R6.64+0x8], R42 ;  /* 0x0000082a06007986 */ /* 0x0003e4000c101b24 */
.L_x_2478:
[----:B------:R-:W-:Y:S05]  /*11660*/  BSYNC.RECONVERGENT B0 ;  /* 0x0000000000007941 */ /* 0x000fea0003800200 */
.L_x_2477:
        /* <DEDUP_REMOVED lines=35> */
.L_x_2480:
[----:B------:R-:W-:Y:S05]  /*118a0*/  BSYNC.RECONVERGENT B0 ;  /* 0x0000000000007941 */ /* 0x000fea0003800200 */
.L_x_2479:
        /* <DEDUP_REMOVED lines=18> */
[----:B------:R-:W3:Y:S01]  /*119d0*/  LDCU.64 UR10, c[0x0][0x388] ;  /* 0x00007100ff0a77ac */ /* 0x000ee20008000a00 */
[----:B--2---:R-:W-:Y:S01]  /*119e0*/  UISETP.NE.AND UP0, UPT, UR5, URZ, UPT ;  /* 0x000000ff0500728c */ /* 0x004fe2000bf05270 */
[----:B---3--:R-:W-:Y:S01]  /*119f0*/  IMAD.U32 R24, RZ, RZ, UR10 ;  /* 0x0000000aff187e24 */ /* 0x008fe2000f8e00ff */
[----:B------:R-:W-:-:S07]  /*11a00*/  MOV R25, UR11 ;  /* 0x0000000b00197c02 */ /* 0x000fce0008000f00 */
[----:B------:R-:W-:Y:S05]  /*11a10*/  BRA.U !UP0, `(.L_x_2482) ;  /* 0x00000001088c7547 */ /* 0x000fea000b800000 */
[----:B------:R-:W2:Y:S01]  /*11a20*/  LDCU UR5, c[0x0][0x360] ;  /* 0x00006c00ff0577ac */ /* 0x000ea20008000800 */
[----:B------:R-:W-:Y:S02]  /*11a30*/  MOV R26, UR10 ;  /* 0x0000000a001a7c02 */ /* 0x000fe40008000f00 */
[----:B------:R-:W-:Y:S01]  /*11a40*/  MOV R27, UR11 ;  /* 0x0000000b001b7c02 */ /* 0x000fe20008000f00 */
[----:B------:R-:W3:Y:S01]  /*11a50*/  LDCU UR8, c[0x0][0x3a4] ;  /* 0x00007480ff0877ac */ /* 0x000ee20008000800 */
[----:B--2---:R-:W-:-:S05]  /*11a60*/  IMAD R0, R16, UR5, R17 ;  /* 0x0000000510007c24 */ /* 0x004fca000f8e0211 */
[----:B---3--:R-:W-:-:S13]  /*11a70*/  ISETP.GE.U32.AND P1, PT, R0, UR8, PT ;  /* 0x0000000800007c0c */ /* 0x008fda000bf26070 */
[----:B------:R-:W-:Y:S05]  /*11a80*/  @P1 BRA `(.L_x_2483) ;  /* 0x0000000000f81947 */ /* 0x000fea0003800000 */
[----:B------:R-:W2:Y:S01]  /*11a90*/  LDCU UR7, c[0x0][0x374] ;  /* 0x00006e80ff0777ac */ /* 0x000ea20008000800 */
[----:B------:R-:W3:Y:S01]  /*11aa0*/  LDC R11, c[0x0][0x364] ;  /* 0x0000d900ff0b7b82 */ /* 0x000ee20000000800 */
[----:B------:R-:W-:Y:S01]  /*11ab0*/  BSSY.RECONVERGENT B1, `(.L_x_2484) ;  /* 0x0000016000017945 */ /* 0x000fe20003800200 */
[----:B------:R-:W-:Y:S01]  /*11ac0*/  MOV R8, UR10 ;  /* 0x0000000a00087c02 */ /* 0x000fe20008000f00 */
[----:B------:R-:W-:Y:S01]  /*11ad0*/  IMAD.U32 R27, RZ, RZ, UR11 ;  /* 0x0000000bff1b7e24 */ /* 0x000fe2000f8e00ff */
[----:B------:R-:W-:-:S04]  /*11ae0*/  MOV R10, UR10 ;  /* 0x0000000a000a7c02 */ /* 0x000fc80008000f00 */
[----:B-1----:R-:W1:Y:S01]  /*11af0*/  LDC.64 R6, c[0x0][0x780] ;  /* 0x0001e000ff067b82 */ /* 0x002e620000000a00 */
[----:B--2---:R-:W-:Y:S02]  /*11b00*/  IMAD R9, R2, UR7, RZ ;  /* 0x0000000702097c24 */ /* 0x004fe4000f8e02ff */
[----:B---3--:R-:W-:-:S07]  /*11b10*/  IMAD R11, R11, UR5, RZ ;  /* 0x000000050b0b7c24 */ /* 0x008fce000f8e02ff */
.L_x_2485:
[----:B------:R-:W-:-:S05]  /*11b20*/  IADD3 R3, PT, PT, R9, R0, RZ ;  /* 0x0000000009037210 */ /* 0x000fca0007ffe0ff */
[----:B-1----:R-:W-:-:S05]  /*11b30*/  IMAD.WIDE.U32 R2, R3, 0x10, R6 ;  /* 0x0000001003027825 */ /* 0x002fca00078e0006 */
[----:B------:R-:W2:Y:S04]  /*11b40*/  LDG.E.64 R12, desc[UR36][R2.64] ;  /* 0x00000024020c7981 */ /* 0x000ea8000c1e1b00 */
[----:B------:R-:W3:Y:S01]  /*11b50*/  LDG.E.64 R14, desc[UR36][R2.64+0x8] ;  /* 0x00000824020e7981 */ /* 0x000ee2000c1e1b00 */
[----:B------:R-:W-:-:S04]  /*11b60*/  IADD3 R0, PT, PT, R11, R0, RZ ;  /* 0x000000000b007210 */ /* 0x000fc80007ffe0ff */
[----:B------:R-:W-:Y:S01]  /*11b70*/  ISETP.GE.U32.AND P1, PT, R0, UR8, PT ;  /* 0x0000000800007c0c */ /* 0x000fe2000bf26070 */
[C---:B--2---:R-:W-:Y:S01]  /*11b80*/  FMUL.FTZ R21, R13.reuse, R25 ;  /* 0x000000190d157220 */ /* 0x044fe20000410000 */
[----:B------:R-:W-:Y:S01]  /*11b90*/  FMUL.FTZ R13, R13, R8 ;  /* 0x000000080d0d7220 */ /* 0x000fe20000410000 */
[C---:B---3--:R-:W-:Y:S01]  /*11ba0*/  FMUL.FTZ R23, R15.reuse, R27 ;  /* 0x0000001b0f177220 */ /* 0x048fe20000410000 */
[----:B------:R-:W-:Y:S01]  /*11bb0*/  FMUL.FTZ R20, R15, R10 ;  /* 0x0000000a0f147220 */ /* 0x000fe20000410000 */
[C---:B------:R-:W-:Y:S01]  /*11bc0*/  FFMA.FTZ R8, R12.reuse, R8, -R21 ;  /* 0x000000080c087223 */ /* 0x040fe20000010815 */
[----:B------:R-:W-:Y:S01]  /*11bd0*/  FFMA.FTZ R25, R12, R25, R13 ;  /* 0x000000190c197223 */ /* 0x000fe2000001000d */
[C---:B------:R-:W-:Y:S01]  /*11be0*/  FFMA.FTZ R10, R14.reuse, R10, -R23 ;  /* 0x0000000a0e0a7223 */ /* 0x040fe20000010817 */
[----:B------:R-:W-:-:S05]  /*11bf0*/  FFMA.FTZ R27, R14, R27, R20 ;  /* 0x0000001b0e1b7223 */ /* 0x000fca0000010014 */
[----:B------:R-:W-:Y:S05]  /*11c00*/  @!P1 BRA `(.L_x_2485) ;  /* 0xfffffffc00c49947 */ /* 0x000fea000383ffff */
[----:B------:R-:W-:Y:S05]  /*11c10*/  BSYNC.RECONVERGENT B1 ;  /* 0x0000000000017941 */ /* 0x000fea0003800200 */
.L_x_2484:
[----:B------:R-:W-:Y:S02]  /*11c20*/  MOV R24, R8 ;  /* 0x0000000800187202 */ /* 0x000fe40000000f00 */
[----:B------:R-:W-:Y:S01]  /*11c30*/  MOV R26, R10 ;  /* 0x0000000a001a7202 */ /* 0x000fe20000000f00 */
[----:B------:R-:W-:Y:S06]  /*11c40*/  BRA `(.L_x_2483) ;  /* 0x0000000000887947 */ /* 0x000fec0003800000 */
.L_x_2482:
[----:B------:R-:W2:Y:S01]  /*11c50*/  LDCU UR7, c[0x0][0x3a4] ;  /* 0x00007480ff0777ac */ /* 0x000ea20008000800 */
[----:B------:R-:W-:Y:S01]  /*11c60*/  MOV R26, UR10 ;  /* 0x0000000a001a7c02 */ /* 0x000fe20008000f00 */
[----:B------:R-:W-:Y:S01]  /*11c70*/  IMAD.U32 R27, RZ, RZ, UR11 ;  /* 0x0000000bff1b7e24 */ /* 0x000fe2000f8e00ff */
[----:B--2---:R-:W-:-:S13]  /*11c80*/  ISETP.GE.U32.AND P1, PT, R16, UR7, PT ;  /* 0x0000000710007c0c */ /* 0x004fda000bf26070 */
[----:B------:R-:W-:Y:S05]  /*11c90*/  @P1 BRA `(.L_x_2483) ;  /* 0x0000000000741947 */ /* 0x000fea0003800000 */
[----:B------:R-:W2:Y:S01]  /*11ca0*/  LDCU UR5, c[0x0][0x374] ;  /* 0x00006e80ff0577ac */ /* 0x000ea20008000800 */
[----:B------:R-:W3:Y:S01]  /*11cb0*/  LDC R20, c[0x0][0x360] ;  /* 0x0000d800ff147b82 */ /* 0x000ee20000000800 */
[----:B------:R-:W-:Y:S01]  /*11cc0*/  BSSY.RECONVERGENT B1, `(.L_x_2486) ;  /* 0x0000018000017945 */ /* 0x000fe20003800200 */
[----:B------:R-:W-:Y:S02]  /*11cd0*/  MOV R8, UR10 ;  /* 0x0000000a00087c02 */ /* 0x000fe40008000f00 */
[----:B------:R-:W-:Y:S02]  /*11ce0*/  MOV R9, UR10 ;  /* 0x0000000a00097c02 */ /* 0x000fe40008000f00 */
[----:B------:R-:W-:Y:S02]  /*11cf0*/  MOV R11, R16 ;  /* 0x00000010000b7202 */ /* 0x000fe40000000f00 */
[----:B-1----:R-:W1:Y:S01]  /*11d00*/  LDC.64 R6, c[0x0][0x780] ;  /* 0x0001e000ff067b82 */ /* 0x002e620000000a00 */
[----:B------:R-:W-:-:S07]  /*11d10*/  MOV R27, UR11 ;  /* 0x0000000b001b7c02 */ /* 0x000fce0008000f00 */
[----:B------:R-:W4:Y:S01]  /*11d20*/  LDC R22, c[0x0][0x364] ;  /* 0x0000d900ff167b82 */ /* 0x000f220000000800 */
[----:B--2---:R-:W-:-:S07]  /*11d30*/  IMAD R0, R2, UR5, RZ ;  /* 0x0000000502007c24 */ /* 0x004fce000f8e02ff */
.L_x_2487:
[----:B------:R-:W-:-:S05]  /*11d40*/  IADD3 R2, PT, PT, R0, R11, RZ ;  /* 0x0000000b00027210 */ /* 0x000fca0007ffe0ff */
[----:B---3--:R-:W-:-:S04]  /*11d50*/  IMAD R3, R2, R20, R17 ;  /* 0x0000001402037224 */ /* 0x008fc800078e0211 */
[----:B-1----:R-:W-:-:S05]  /*11d60*/  IMAD.WIDE.U32 R2, R3, 0x10, R6 ;  /* 0x0000001003027825 */ /* 0x002fca00078e0006 */
[----:B------:R-:W2:Y:S04]  /*11d70*/  LDG.E.64 R12, desc[UR36][R2.64] ;  /* 0x00000024020c7981 */ /* 0x000ea8000c1e1b00 */
[----:B------:R-:W3:Y:S01]  /*11d80*/  LDG.E.64 R14, desc[UR36][R2.64+0x8] ;  /* 0x00000824020e7981 */ /* 0x000ee2000c1e1b00 */
[----:B----4-:R-:W-:-:S05]  /*11d90*/  IMAD.IADD R11, R22, 0x1, R11 ;  /* 0x00000001160b7824 */ /* 0x010fca00078e020b */
[----:B------:R-:W-:Y:S01]  /*11da0*/  ISETP.GE.U32.AND P1, PT, R11, UR7, PT ;  /* 0x000000070b007c0c */ /* 0x000fe2000bf26070 */
[C---:B--2---:R-:W-:Y:S01]  /*11db0*/  FMUL.FTZ R21, R13.reuse, R25 ;  /* 0x000000190d157220 */ /* 0x044fe20000410000 */
[-C--:B------:R-:W-:Y:S01]  /*11dc0*/  FMUL.FTZ R13, R13, R8.reuse ;  /* 0x000000080d0d7220 */ /* 0x080fe20000410000 */
        /* <DEDUP_REMOVED lines=8> */
.L_x_2486:
[----:B------:R-:W-:Y:S02]  /*11e50*/  MOV R24, R8 ;  /* 0x0000000800187202 */ /* 0x000fe40000000f00 */
[----:B------:R-:W-:-:S07]  /*11e60*/  MOV R26, R9 ;  /* 0x00000009001a7202 */ /* 0x000fce0000000f00 */
.L_x_2483:
[----:B------:R-:W-:Y:S05]  /*11e70*/  BSYNC.RECONVERGENT B0 ;  /* 0x0000000000007941 */ /* 0x000fea0003800200 */
.L_x_2481:
[----:B------:R-:W2:Y:S01]  /*11e80*/  LDCU UR5, c[0x0][0x360] ;  /* 0x00006c00ff0577ac */ /* 0x000ea20008000800 */
[----:B------:R-:W-:-:S04]  /*11e90*/  UIADD3 UR4, UPT, UPT, UR4, 0x10, URZ ;  /* 0x0000001004047890 */ /* 0x000fc8000fffe0ff */
[----:B------:R-:W-:Y:S01]  /*11ea0*/  ULEA UR8, UR6, UR4, 0x18 ;  /* 0x0000000406087291 */ /* 0x000fe2000f8ec0ff */
[----:B------:R-:W3:Y:S01]  /*11eb0*/  LDCU UR6, c[0x0][0x364] ;  /* 0x00006c80ff0677ac */ /* 0x000ee20008000800 */
[----:B--2---:R-:W-:-:S05]  /*11ec0*/  IMAD R0, R16, UR5, R17 ;  /* 0x0000000510007c24 */ /* 0x004fca000f8e0211 */
[----:B------:R-:W-:-:S05]  /*11ed0*/  LEA R0, R0, UR8, 0x4 ;  /* 0x0000000800007c11 */ /* 0x000fca000f8e20ff */
[----:B------:R2:W-:Y:S01]  /*11ee0*/  STS.128 [R0], R24 ;  /* 0x0000001800007388 */ /* 0x0005e20000000c00 */
[----:B---3--:R-:W-:-:S09]  /*11ef0*/  UISETP.GE.U32.AND UP0, UPT, UR6, 0x2, UPT ;  /* 0x000000020600788c */ /* 0x008fd2000bf06070 */
[----:B------:R-:W-:Y:S05]  /*11f00*/  BRA.U !UP0, `(.L_x_2488) ;  /* 0x0000000108607547 */ /* 0x000fea000b800000 */
[----:B------:R-:W-:-:S05]  /*11f10*/  UMOV UR4, UR6 ;  /* 0x0000000600047c82 */ /* 0x000fca0008000000 */
.L_x_2491:
[----:B------:R-:W-:Y:S01]  /*11f20*/  USHF.R.U32.HI UR7, URZ, 0x1, UR4 ;  /* 0x00000001ff077899 */ /* 0x000fe20008011604 */
[----:B------:R-:W-:Y:S05]  /*11f30*/  BAR.SYNC.DEFER_BLOCKING 0x0 ;  /* 0x0000000000007b1d */ /* 0x000fea0000010000 */
[----:B------:R-:W-:Y:S01]  /*11f40*/  IADD3 R2, PT, PT, R16, UR7, RZ ;  /* 0x0000000710027c10 */ /* 0x000fe2000fffe0ff */
[----:B------:R-:W-:Y:S03]  /*11f50*/  BSSY.RECONVERGENT B0, `(.L_x_2489) ;  /* 0x0000010000007945 */ /* 0x000fe60003800200 */
[----:B------:R-:W-:-:S04]  /*11f60*/  ISETP.GE.U32.AND P1, PT, R2, UR6, PT ;  /* 0x0000000602007c0c */ /* 0x000fc8000bf26070 */
[----:B------:R-:W-:-:S13]  /*11f70*/  ISETP.GE.U32.OR P1, PT, R16, UR7, P1 ;  /* 0x0000000710007c0c */ /* 0x000fda0008f26470 */
[----:B---3--:R-:W-:Y:S05]  /*11f80*/  @P1 BRA `(.L_x_2490) ;  /* 0x0000000000301947 */ /* 0x008fea0003800000 */
[----:B------:R-:W-:-:S05]  /*11f90*/  IMAD R2, R2, UR5, R17 ;  /* 0x0000000502027c24 */ /* 0x000fca000f8e0211 */
[----:B------:R-:W-:-:S05]  /*11fa0*/  LEA R2, R2, UR8, 0x4 ;  /* 0x0000000802027c11 */ /* 0x000fca000f8e20ff */
[----:B------:R-:W3:Y:S02]  /*11fb0*/  LDS.128 R8, [R2] ;  /* 0x0000000002087984 */ /* 0x000ee40000000c00 */
[-C--:B---3--:R-:W-:Y:S01]  /*11fc0*/  FMUL.FTZ R3, R25, R9.reuse ;  /* 0x0000000919037220 */ /* 0x088fe20000410000 */
[----:B-1----:R-:W-:Y:S01]  /*11fd0*/  FMUL.FTZ R6, R24, R9 ;  /* 0x0000000918067220 */ /* 0x002fe20000410000 */
[-C--:B------:R-:W-:Y:S01]  /*11fe0*/  FMUL.FTZ R7, R27, R11.reuse ;  /* 0x0000000b1b077220 */ /* 0x080fe20000410000 */
[----:B------:R-:W-:Y:S01]  /*11ff0*/  FMUL.FTZ R12, R26, R11 ;  /* 0x0000000b1a0c7220 */ /* 0x000fe20000410000 */
[-C--:B--2---:R-:W-:Y:S01]  /*12000*/  FFMA.FTZ R24, R24, R8.reuse, -R3 ;  /* 0x0000000818187223 */ /* 0x084fe20000010803 */
[----:B------:R-:W-:Y:S01]  /*12010*/  FFMA.FTZ R25, R25, R8, R6 ;  /* 0x0000000819197223 */ /* 0x000fe20000010006 */
[-C--:B------:R-:W-:Y:S01]  /*12020*/  FFMA.FTZ R26, R26, R10.reuse, -R7 ;  /* 0x0000000a1a1a7223 */ /* 0x080fe20000010807 */
[----:B------:R-:W-:-:S05]  /*12030*/  FFMA.FTZ R27, R27, R10, R12 ;  /* 0x0000000a1b1b7223 */ /* 0x000fca000001000c */
[----:B------:R3:W-:Y:S02]  /*12040*/  STS.128 [R0], R24 ;  /* 0x0000001800007388 */ /* 0x0007e40000000c00 */
.L_x_2490:
[----:B------:R-:W-:Y:S05]  /*12050*/  BSYNC.RECONVERGENT B0 ;  /* 0x0000000000007941 */ /* 0x000fea0003800200 */
.L_x_2489:
[----:B------:R-:W-:-:S03]  /*12060*/  UISETP.GT.U32.AND UP0, UPT, UR4, 0x3, UPT ;  /* 0x000000030400788c */ /* 0x000fc6000bf04070 */
[----:B------:R-:W-:-:S06]  /*12070*/  UMOV UR4, UR7 ;  /* 0x0000000700047c82 */ /* 0x000fcc0008000000 */
[----:B------:R-:W-:Y:S05]  /*12080*/  BRA.U UP0, `(.L_x_2491) ;  /* 0xfffffffd00a47547 */ /* 0x000fea000b83ffff */
.L_x_2488:
[----:B------:R-:W4:Y:S02]  /*12090*/  LDCU UR4, c[0x0][0x3a8] ;  /* 0x00007500ff0477ac */ /* 0x000f240008000800 */
[----:B----4-:R-:W-:-:S09]  /*120a0*/  UISETP.NE.AND UP0, UPT, UR4, URZ, UPT ;  /* 0x000000ff0400728c */ /* 0x010fd2000bf05270 */
[----:B------:R-:W-:Y:S05]  /*120b0*/  BRA.U !UP0, `(.L_x_2492) ;  /* 0x0000000108d47547 */ /* 0x000fea000b800000 */
[----:B------:R-:W-:Y:S02]  /*120c0*/  UISETP.GE.U32.AND UP0, UPT, UR5, 0x21, UPT ;  /* 0x000000210500788c */ /* 0x000fe4000bf06070 */
[----:B------:R-:W-:-:S07]  /*120d0*/  UMOV UR4, UR5 ;  /* 0x0000000500047c82 */ /* 0x000fce0008000000 */
[----:B------:R-:W-:Y:S05]  /*120e0*/  BRA.U !UP0, `(.L_x_2493) ;  /* 0x00000001086c7547 */ /* 0x000fea000b800000 */
[----:B------:R4:W-:Y:S01]  /*120f0*/  STS.128 [R0], R24 ;  /* 0x0000001800007388 */ /* 0x0009e20000000c00 */
[----:B------:R-:W-:Y:S01]  /*12100*/  UISETP.GE.U32.AND UP0, UPT, UR5, 0x40, UPT ;  /* 0x000000400500788c */ /* 0x000fe2000bf06070 */
[----:B------:R-:W-:-:S08]  /*12110*/  UMOV UR4, 0x20 ;  /* 0x0000002000047882 */ /* 0x000fd00000000000 */
[----:B------:R-:W-:Y:S05]  /*12120*/  BRA.U !UP0, `(.L_x_2493) ;  /* 0x00000001085c7547 */ /* 0x000fea000b800000 */
[----:B------:R-:W-:-:S07]  /*12130*/  MOV R2, UR5 ;  /* 0x0000000500027c02 */ /* 0x000fce0008000f00 */
.L_x_2496:
[----:B------:R-:W-:Y:S01]  /*12140*/  SHF.R.U32.HI R14, RZ, 0x1, R2 ;  /* 0x00000001ff0e7819 */ /* 0x000fe20000011602 */
[----:B------:R-:W-:Y:S01]  /*12150*/  BAR.SYNC.DEFER_BLOCKING 0x0 ;  /* 0x0000000000007b1d */ /* 0x000fe20000010000 */
[----:B------:R-:W-:Y:S02]  /*12160*/  ISETP.GT.U32.AND P2, PT, R2, 0x7f, PT ;  /* 0x0000007f0200780c */ /* 0x000fe40003f44070 */
[----:B------:R-:W-:-:S03]  /*12170*/  IADD3 R3, PT, PT, R14, R17, RZ ;  /* 0x000000110e037210 */ /* 0x000fc60007ffe0ff */
[----:B------:R-:W-:Y:S01]  /*12180*/  BSSY.RECONVERGENT B0, `(.L_x_2494) ;  /* 0x000000f000007945 */ /* 0x000fe20003800200 */
[----:B------:R-:W-:-:S04]  /*12190*/  ISETP.GE.U32.AND P1, PT, R3, UR5, PT ;  /* 0x0000000503007c0c */ /* 0x000fc8000bf26070 */
[----:B------:R-:W-:-:S13]  /*121a0*/  ISETP.GE.U32.OR P1, PT, R17, R14, P1 ;  /* 0x0000000e1100720c */ /* 0x000fda0000f26470 */
[----:B-1----:R-:W-:Y:S05]  /*121b0*/  @P1 BRA `(.L_x_2495) ;  /* 0x00000000002c1947 */ /* 0x002fea0003800000 */
[----:B------:R-:W-:-:S05]  /*121c0*/  IMAD R2, R14, 0x10, R0 ;  /* 0x000000100e027824 */ /* 0x000fca00078e0200 */
[----:B------:R-:W1:Y:S02]  /*121d0*/  LDS.128 R8, [R2] ;  /* 0x0000000002087984 */ /* 0x000e640000000c00 */
[----:B-1----:R-:W-:Y:S01]  /*121e0*/  FMUL.FTZ R6, R24, R9 ;  /* 0x0000000918067220 */ /* 0x002fe20000410000 */
[----:B------:R-:W-:Y:S01]  /*121f0*/  FMUL.FTZ R12, R26, R11 ;  /* 0x0000000b1a0c7220 */ /* 0x000fe20000410000 */
[----:B------:R-:W-:Y:S01]  /*12200*/  FMUL.FTZ R9, R25, R9 ;  /* 0x0000000919097220 */ /* 0x000fe20000410000 */
[----:B------:R-:W-:Y:S01]  /*12210*/  FMUL.FTZ R11, R27, R11 ;  /* 0x0000000b1b0b7220 */ /* 0x000fe20000410000 */
[----:B--234-:R-:W-:Y:S01]  /*12220*/  FFMA.FTZ R25, R25, R8, R6 ;  /* 0x0000000819197223 */ /* 0x01cfe20000010006 */
[----:B------:R-:W-:Y:S01]  /*12230*/  FFMA.FTZ R27, R27, R10, R12 ;  /* 0x0000000a1b1b7223 */ /* 0x000fe2000001000c */
[----:B------:R-:W-:Y:S01]  /*12240*/  FFMA.FTZ R24, R24, R8, -R9 ;  /* 0x0000000818187223 */ /* 0x000fe20000010809 */
[----:B------:R-:W-:-:S05]  /*12250*/  FFMA.FTZ R26, R26, R10, -R11 ;  /* 0x0000000a1a1a7223 */ /* 0x000fca000001080b */
[----:B------:R1:W-:Y:S02]  /*12260*/  STS.128 [R0], R24 ;  /* 0x0000001800007388 */ /* 0x0003e40000000c00 */
.L_x_2495:
[----:B------:R-:W-:Y:S05]  /*12270*/  BSYNC.RECONVERGENT B0 ;  /* 0x0000000000007941 */ /* 0x000fea0003800200 */
.L_x_2494:
[----:B------:R-:W-:Y:S01]  /*12280*/  MOV R2, R14 ;  /* 0x0000000e00027202 */ /* 0x000fe20000000f00 */
[----:B------:R-:W-:Y:S06]  /*12290*/  @P2 BRA `(.L_x_2496) ;  /* 0xfffffffc00a82947 */ /* 0x000fec000383ffff */
.L_x_2493:
[----:B------:R-:W-:Y:S01]  /*122a0*/  BAR.SYNC.DEFER_BLOCKING 0x0 ;  /* 0x0000000000007b1d */ /* 0x000fe20000010000 */
[----:B------:R-:W-:-:S09]  /*122b0*/  UISETP.GE.U32.AND UP0, UPT, UR4, 0x2, UPT ;  /* 0x000000020400788c */ /* 0x000fd2000bf06070 */
[----:B------:R-:W-:Y:S05]  /*122c0*/  BRA.U !UP0, `(.L_x_2492) ;  /* 0x0000000108507547 */ /* 0x000fea000b800000 */
[----:B-1234-:R-:W-:-:S07]  /*122d0*/  HFMA2 R0, -RZ, RZ, 0, 5.9604644775390625e-08 ;  /* 0x00000001ff007431 */ /* 0x01efce00000001ff */
.L_x_2497:
[----:B------:R-:W1:Y:S04]  /*122e0*/  SHFL.DOWN PT, R3, R25, R0, 0x1f ;  /* 0x08001f0019037589 */ /* 0x000e6800000e0000 */
[----:B------:R-:W2:Y:S04]  /*122f0*/  SHFL.DOWN PT, R9, R27, R0, 0x1f ;  /* 0x08001f001b097589 */ /* 0x000ea800000e0000 */
[----:B------:R-:W3:Y:S04]  /*12300*/  SHFL.DOWN PT, R2, R24, R0, 0x1f ;  /* 0x08001f0018027589 */ /* 0x000ee800000e0000 */
[----:B------:R4:W5:Y:S02]  /*12310*/  SHFL.DOWN PT, R8, R26, R0, 0x1f ;  /* 0x08001f001a087589 */ /* 0x00096400000e0000 */
[----:B----4-:R-:W-:Y:S01]  /*12320*/  SHF.L.U32 R0, R0, 0x1, RZ ;  /* 0x0000000100007819 */ /* 0x010fe200000006ff */
[----:B-1----:R-:W-:-:S03]  /*12330*/  FMUL.FTZ R7, R3, R25 ;  /* 0x0000001903077220 */ /* 0x002fc60000410000 */
[----:B------:R-:W-:Y:S01]  /*12340*/  ISETP.GE.AND P1, PT, R0, UR4, PT ;  /* 0x0000000400007c0c */ /* 0x000fe2000bf26270 */
[----:B--2---:R-:W-:Y:S01]  /*12350*/  FMUL.FTZ R11, R9, R27 ;  /* 0x0000001b090b7220 */ /* 0x004fe20000410000 */
[C---:B---3--:R-:W-:Y:S01]  /*12360*/  FMUL.FTZ R6, R2.reuse, R25 ;  /* 0x0000001902067220 */ /* 0x048fe20000410000 */
[----:B------:R-:W-:Y:S01]  /*12370*/  FFMA.FTZ R7, R2, R24, -R7 ;  /* 0x0000001802077223 */ /* 0x000fe20000010807 */
[C---:B-----5:R-:W-:Y:S01]  /*12380*/  FMUL.FTZ R10, R8.reuse, R27 ;  /* 0x0000001b080a7220 */ /* 0x060fe20000410000 */
[----:B------:R-:W-:Y:S01]  /*12390*/  FFMA.FTZ R11, R8, R26, -R11 ;  /* 0x0000001a080b7223 */ /* 0x000fe2000001080b */
[----:B------:R-:W-:Y:S02]  /*123a0*/  FFMA.FTZ R25, R3, R24, R6 ;  /* 0x0000001803197223 */ /* 0x000fe40000010006 */
[----:B------:R-:W-:Y:S01]  /*123b0*/  MOV R24, R7 ;  /* 0x0000000700187202 */ /* 0x000fe20000000f00 */
[----:B------:R-:W-:Y:S01]  /*123c0*/  FFMA.FTZ R27, R9, R26, R10 ;  /* 0x0000001a091b7223 */ /* 0x000fe2000001000a */
[----:B------:R-:W-:-:S03]  /*123d0*/  MOV R26, R11 ;  /* 0x0000000b001a7202 */ /* 0x000fc60000000f00 */
[----:B------:R-:W-:Y:S05]  /*123e0*/  @!P1 BRA `(.L_x_2497) ;  /* 0xfffffffc00bc9947 */ /* 0x000fea000383ffff */
[----:B------:R-:W-:Y:S01]  /*123f0*/  IMAD.MOV.U32 R24, RZ, RZ, R7 ;  /* 0x000000ffff187224 */ /* 0x000fe200078e0007 */
[----:B------:R-:W-:-:S07]  /*12400*/  MOV R26, R11 ;  /* 0x0000000b001a7202 */ /* 0x000fce0000000f00 */
.L_x_2492:
[----:B------:R-:W-:Y:S05]  /*12410*/  @!P0 EXIT ;  /* 0x000000000000894d */ /* 0x000fea0003800000 */
[----:B------:R-:W5:Y:S02]  /*12420*/  LDCU.64 UR4, c[0x0][0x778] ;  /* 0x0000ef00ff0477ac */ /* 0x000f640008000a00 */
[----:B-----5:R-:W-:-:S04]  /*12430*/  UISETP.NE.U32.AND UP0, UPT, UR4, URZ, UPT ;  /* 0x000000ff0400728c */ /* 0x020fc8000bf05070 */
[----:B------:R-:W-:-:S09]  /*12440*/  UISETP.NE.AND.EX UP0, UPT, UR5, URZ, UPT, UP0 ;  /* 0x000000ff0500728c */ /* 0x000fd2000bf05300 */
[----:B------:R-:W-:Y:S05]  /*12450*/  BRA.U UP0, `(.L_x_2498) ;  /* 0x0000000500147547 */ /* 0x000fea000b800000 */
[----:B------:R-:W5:Y:S01]  /*12460*/  LDCU.U8 UR6, c[0x0][0x798] ;  /* 0x0000f300ff0677ac */ /* 0x000f620008000000 */
[----:B------:R-:W0:Y:S01]  /*12470*/  LDCU.64 UR4, c[0x0][0x768] ;  /* 0x0000ed00ff0477ac */ /* 0x000e220008000a00 */
[----:B-----5:R-:W-:Y:S02]  /*12480*/  ISETP.NE.AND P0, PT, RZ, UR6, PT ;  /* 0x00000006ff007c0c */ /* 0x020fe4000bf05270 */
[----:B0-----:R-:W-:Y:S02]  /*12490*/  IADD3 R4, P2, PT, R19, UR4, RZ ;  /* 0x0000000413047c10 */ /* 0x001fe4000ff5e0ff */
[----:B------:R-:W-:Y:S02]  /*124a0*/  IADD3 R2, P1, PT, R18, UR4, RZ ;  /* 0x0000000412027c10 */ /* 0x000fe4000ff3e0ff */
[----:B------:R-:W-:Y:S02]  /*124b0*/  IADD3.X R5, PT, PT, RZ, UR5, RZ, P2, !PT ;  /* 0x00000005ff057c10 */ /* 0x000fe400097fe4ff */
[----:B------:R-:W-:-:S05]  /*124c0*/  IADD3.X R3, PT, PT, RZ, UR5, RZ, P1, !PT ;  /* 0x00000005ff037c10 */ /* 0x000fca0008ffe4ff */
[----:B-1----:R-:W5:Y:S04]  /*124d0*/  @P0 LDG.E.64 R6, desc[UR36][R4.64] ;  /* 0x0000002404060981 */ /* 0x002f68000c1e1b00 */
[----:B------:R-:W2:Y:S01]  /*124e0*/  @P0 LDG.E.64 R12, desc[UR36][R2.64] ;  /* 0x00000024020c0981 */ /* 0x000ea2000c1e1b00 */
[----:B------:R-:W0:Y:S02]  /*124f0*/  LDCU.U8 UR4, c[0x0][0x799] ;  /* 0x0000f320ff0477ac */ /* 0x000e240008000000 */
[----:B0-----:R-:W-:Y:S01]  /*12500*/  ISETP.NE.AND P1, PT, RZ, UR4, PT ;  /* 0x00000004ff007c0c */ /* 0x001fe2000bf25270 */
[C---:B-----5:R-:W-:Y:S01]  /*12510*/  @P0 FMUL.FTZ R9, R25.reuse, R7 ;  /* 0x0000000719090220 */ /* 0x060fe20000410000 */
[----:B------:R-:W-:Y:S01]  /*12520*/  @P0 FMUL.FTZ R11, R25, R6 ;  /* 0x00000006190b0220 */ /* 0x000fe20000410000 */
[----:B--2---:R-:W-:-:S02]  /*12530*/  @P0 FMUL.FTZ R15, R27, R13 ;  /* 0x0000000d1b0f0220 */ /* 0x004fc40000410000 */
[C---:B------:R-:W-:Y:S01]  /*12540*/  @P0 FFMA.FTZ R9, R24.reuse, R6, -R9 ;  /* 0x0000000618090223 */ /* 0x040fe20000010809 */
[-C--:B---34-:R-:W-:Y:S01]  /*12550*/  @P0 FMUL.FTZ R0, R27, R12.reuse ;  /* 0x0000000c1b000220 */ /* 0x098fe20000410000 */
[----:B------:R-:W-:Y:S01]  /*12560*/  @P0 FFMA.FTZ R25, R24, R7, R11 ;  /* 0x0000000718190223 */ /* 0x000fe2000001000b */
[C---:B------:R-:W-:Y:S02]  /*12570*/  @P0 FFMA.FTZ R15, R26.reuse, R12, -R15 ;  /* 0x0000000c1a0f0223 */ /* 0x040fe4000001080f */
[----:B------:R-:W-:Y:S01]  /*12580*/  @P0 FFMA.FTZ R27, R26, R13, R0 ;  /* 0x0000000d1a1b0223 */ /* 0x000fe20000010000 */
[----:B------:R-:W-:Y:S02]  /*12590*/  @P0 MOV R24, R9 ;  /* 0x0000000900180202 */ /* 0x000fe40000000f00 */
[----:B------:R-:W-:-:S03]  /*125a0*/  @P0 MOV R26, R15 ;  /* 0x0000000f001a0202 */ /* 0x000fc60000000f00 */
[----:B------:R0:W-:Y:S04]  /*125b0*/  @!P1 STG.E.64 desc[UR36][R4.64], R24 ;  /* 0x0000001804009986 */ /* 0x0001e8000c101b24 */
[----:B------:R0:W-:Y:S01]  /*125c0*/  @!P1 STG.E.64 desc[UR36][R2.64], R26 ;  /* 0x0000001a02009986 */ /* 0x0001e2000c101b24 */
[----:B------:R-:W-:Y:S05]  /*125d0*/  @!P1 EXIT ;  /* 0x000000000000994d */ /* 0x000fea0003800000 */
[----:B------:R-:W1:Y:S02]  /*125e0*/  LDCU UR4, c[0x0][0x79c] ;  /* 0x0000f380ff0477ac */ /* 0x000e640008000800 */
[----:B-1----:R-:W-:-:S09]  /*125f0*/  UISETP.NE.AND UP0, UPT, UR4, 0x1, UPT ;  /* 0x000000010400788c */ /* 0x002fd2000bf05270 */
[----:B------:R-:W-:Y:S05]  /*12600*/  BRA.U !UP0, `(.L_x_2499) ;  /* 0x0000000108907547 */ /* 0x000fea000b800000 */
[----:B0-----:R-:W-:Y:S01]  /*12610*/  MOV R2, 0x660 ;  /* 0x0000066000027802 */ /* 0x001fe20000000f00 */
[----:B------:R-:W0:Y:S01]  /*12620*/  LDCU.64 UR4, c[0x4][0x650] ;  /* 0x0100ca00ff0477ac */ /* 0x000e220008000a00 */
[----:B------:R-:W-:Y:S02]  /*12630*/  HFMA2 R12, -RZ, RZ, 0, 5.9604644775390625e-08 ;  /* 0x00000001ff0c7431 */ /* 0x000fe400000001ff */
[----:B------:R-:W-:Y:S01]  /*12640*/  IMAD.MOV.U32 R8, RZ, RZ, 0x2ef ;  /* 0x000002efff087424 */ /* 0x000fe200078e00ff */
[----:B------:R1:W2:Y:S01]  /*12650*/  LDC.64 R14, c[0x4][R2] ;  /* 0x01000000020e7b82 */ /* 0x0002a20000000a00 */
[----:B------:R-:W3:Y:S01]  /*12660*/  LDCU.64 UR8, c[0x4][0x640] ;  /* 0x0100c800ff0877ac */ /* 0x000ee20008000a00 */
[----:B------:R-:W-:Y:S01]  /*12670*/  MOV R13, RZ ;  /* 0x000000ff000d7202 */ /* 0x000fe20000000f00 */
[----:B------:R-:W4:Y:S01]  /*12680*/  LDCU.64 UR6, c[0x4][0x438] ;  /* 0x01008700ff0677ac */ /* 0x000f220008000a00 */
[----:B0-----:R-:W-:Y:S01]  /*12690*/  IMAD.U32 R4, RZ, RZ, UR4 ;  /* 0x00000004ff047e24 */ /* 0x001fe2000f8e00ff */
[----:B------:R-:W-:-:S02]  /*126a0*/  MOV R5, UR5 ;  /* 0x0000000500057c02 */ /* 0x000fc40008000f00 */
[----:B---3--:R-:W-:Y:S02]  /*126b0*/  MOV R6, UR8 ;  /* 0x0000000800067c02 */ /* 0x008fe40008000f00 */
[----:B------:R-:W-:Y:S02]  /*126c0*/  MOV R7, UR9 ;  /* 0x0000000900077c02 */ /* 0x000fe40008000f00 */
[----:B----4-:R-:W-:Y:S02]  /*126d0*/  MOV R10, UR6 ;  /* 0x00000006000a7c02 */ /* 0x010fe40008000f00 */
[----:B-1----:R-:W-:-:S07]  /*126e0*/  MOV R11, UR7 ;  /* 0x00000007000b7c02 */ /* 0x002fce0008000f00 */
[----:B------:R-:W-:-:S07]  /*126f0*/  LEPC R20, `(.L_x_2500) ;  /* 0x000000001014794e */ /* 0x000fce0000000000 */
[----:B--2---:R-:W-:Y:S05]  /*12700*/  CALL.ABS.NOINC R14 ;  /* 0x000000000e007343 */ /* 0x004fea0003c00000 */
.L_x_2500:
        /* <DEDUP_REMOVED lines=12> */
[----:B------:R2:W-:Y:S01]  /*127d0*/  STG.E.64 desc[UR36][R14.64], R24 ;  /* 0x000000180e007986 */ /* 0x0005e2000c101b24 */
[----:B---3--:R-:W-:Y:S01]  /*127e0*/  IMAD.U32 R6, RZ, RZ, UR8 ;  /* 0x00000008ff067e24 */ /* 0x008fe2000f8e00ff */
[----:B------:R-:W-:Y:S02]  /*127f0*/  MOV R7, UR9 ;  /* 0x0000000900077c02 */ /* 0x000fe40008000f00 */
[----:B0-----:R-:W-:Y:S02]  /*12800*/  MOV R10, UR4 ;  /* 0x00000004000a7c02 */ /* 0x001fe40008000f00 */
[----:B--2---:R-:W-:-:S07]  /*12810*/  MOV R11, UR5 ;  /* 0x00000005000b7c02 */ /* 0x004fce0008000f00 */
[----:B------:R-:W-:-:S07]  /*12820*/  LEPC R20, `(.L_x_2501) ;  /* 0x000000001014794e */ /* 0x000fce0000000000 */
[----:B-1----:R-:W-:Y:S05]  /*12830*/  CALL.ABS.NOINC R2 ;  /* 0x0000000002007343 */ /* 0x002fea0003c00000 */
.L_x_2501:
[----:B------:R-:W-:Y:S05]  /*12840*/  BRA `(.L_x_2502) ;  /* 0x0000000000047947 */ /* 0x000fea0003800000 */
.L_x_2499:
[----:B------:R1:W-:Y:S02]  /*12850*/  STG.E.64 desc[UR36][R4.64], R24 ;  /* 0x0000001804007986 */ /* 0x0003e4000c101b24 */
.L_x_2502:
[----:B------:R-:W2:Y:S02]  /*12860*/  LDCU.64 UR4, c[0x0][0x768] ;  /* 0x0000ed00ff0477ac */ /* 0x000ea40008000a00 */
[----:B--2---:R-:W-:-:S04]  /*12870*/  IADD3 R18, P0, PT, R18, UR4, RZ ;  /* 0x0000000412127c10 */ /* 0x004fc8000ff1e0ff */
[----:B------:R-:W-:-:S05]  /*12880*/  IADD3.X R19, PT, PT, RZ, UR5, RZ, P0, !PT ;  /* 0x00000005ff137c10 */ /* 0x000fca00087fe4ff */
[----:B------:R-:W-:Y:S01]  /*12890*/  STG.E.64 desc[UR36][R18.64], R26 ;  /* 0x0000001a12007986 */ /* 0x000fe2000c101b24 */
[----:B------:R-:W-:Y:S05]  /*128a0*/  EXIT ;  /* 0x000000000000794d */ /* 0x000fea0003800000 */
.L_x_2498:
[----:B------:R-:W5:Y:S01]  /*128b0*/  LDCU.U8 UR4, c[0x0][0x798] ;  /* 0x0000f300ff0477ac */ /* 0x000f620008000000 */
[----:B------:R-:W0:Y:S01]  /*128c0*/  LDCU.U8 UR5, c[0x0][0x799] ;  /* 0x0000f320ff0577ac */ /* 0x000e220008000000 */
[----:B-----5:R-:W-:Y:S02]  /*128d0*/  UISETP.NE.AND UP1, UPT, UR4, URZ, UPT ;  /* 0x000000ff0400728c */ /* 0x020fe4000bf25270 */
[----:B0-----:R-:W-:-:S07]  /*128e0*/  UISETP.NE.AND UP0, UPT, UR5, URZ, UPT ;  /* 0x000000ff0500728c */ /* 0x001fce000bf05270 */
[----:B------:R-:W-:Y:S05]  /*128f0*/  BRA.U !UP1, `(.L_x_2503) ;  /* 0x0000000109307547 */ /* 0x000fea000b800000 */
[----:B------:R-:W1:Y:S04]  /*12900*/  LDG.E.64 R2, desc[UR36][R4.64] ;  /* 0x0000002404027981 */ /* 0x000e68000c1e1b00 */
[----:B------:R-:W5:Y:S01]  /*12910*/  LDG.E.64 R8, desc[UR36][R4.64+0x8] ;  /* 0x0000082404087981 */ /* 0x000f62000c1e1b00 */
[C---:B-1----:R-:W-:Y:S01]  /*12920*/  FMUL.FTZ R7, R25.reuse, R3 ;  /* 0x0000000319077220 */ /* 0x042fe20000410000 */
[-C--:B--234-:R-:W-:Y:S01]  /*12930*/  FMUL.FTZ R0, R25, R2.reuse ;  /* 0x0000000219007220 */ /* 0x09cfe20000410000 */
[C---:B-----5:R-:W-:Y:S02]  /*12940*/  FMUL.FTZ R11, R27.reuse, R9 ;  /* 0x000000091b0b7220 */ /* 0x060fe40000410000 */
[C---:B------:R-:W-:Y:S01]  /*12950*/  FFMA.FTZ R7, R24.reuse, R2, -R7 ;  /* 0x0000000218077223 */ /* 0x040fe20000010807 */
[-C--:B------:R-:W-:Y:S01]  /*12960*/  FMUL.FTZ R2, R27, R8.reuse ;  /* 0x000000081b027220 */ /* 0x080fe20000410000 */
[----:B------:R-:W-:Y:S01]  /*12970*/  FFMA.FTZ R25, R24, R3, R0 ;  /* 0x0000000318197223 */ /* 0x000fe20000010000 */
[----:B------:R-:W-:-:S02]  /*12980*/  FFMA.FTZ R11, R26, R8, -R11 ;  /* 0x000000081a0b7223 */ /* 0x000fc4000001080b */
[----:B------:R-:W-:Y:S01]  /*12990*/  FFMA.FTZ R27, R26, R9, R2 ;  /* 0x000000091a1b7223 */ /* 0x000fe20000010002 */
[----:B------:R-:W-:Y:S02]  /*129a0*/  MOV R24, R7 ;  /* 0x0000000700187202 */ /* 0x000fe40000000f00 */
[----:B------:R-:W-:-:S07]  /*129b0*/  MOV R26, R11 ;  /* 0x0000000b001a7202 */ /* 0x000fce0000000f00 */
.L_x_2503:
        /* <DEDUP_REMOVED lines=8> */
[----:B------:R0:W2:Y:S01]  /*12a40*/  LDC.64 R14, c[0x4][R2] ;  /* 0x01000000020e7b82 */ /* 0x0000a20000000a00 */
[----:B------:R-:W1:Y:S01]  /*12a50*/  LDCU.64 UR6, c[0x4][0x640] ;  /* 0x0100c800ff0677ac */ /* 0x000e620008000a00 */
[----:B------:R-:W-:Y:S01]  /*12a60*/  IMAD.MOV.U32 R13, RZ, RZ, RZ ;  /* 0x000000ffff0d7224 */ /* 0x000fe200078e00ff */
[----:B------:R-:W5:Y:S01]  /*12a70*/  LDCU.64 UR8, c[0x4][0x438] ;  /* 0x01008700ff0877ac */ /* 0x000f620008000a00 */
[----:B0-----:R-:W-:Y:S02]  /*12a80*/  MOV R4, UR4 ;  /* 0x0000000400047c02 */ /* 0x001fe40008000f00 */
[----:B------:R-:W-:Y:S01]  /*12a90*/  MOV R5, UR5 ;  /* 0x0000000500057c02 */ /* 0x000fe20008000f00 */
[----:B-1----:R-:W-:Y:S01]  /*12aa0*/  IMAD.U32 R6, RZ, RZ, UR6 ;  /* 0x00000006ff067e24 */ /* 0x002fe2000f8e00ff */
[----:B------:R-:W-:-:S02]  /*12ab0*/  MOV R7, UR7 ;  /* 0x0000000700077c02 */ /* 0x000fc40008000f00 */
[----:B-----5:R-:W-:Y:S02]  /*12ac0*/  MOV R10, UR8 ;  /* 0x00000008000a7c02 */ /* 0x020fe40008000f00 */
[----:B------:R-:W-:-:S07]  /*12ad0*/  MOV R11, UR9 ;  /* 0x00000009000b7c02 */ /* 0x000fce0008000f00 */
[----:B------:R-:W-:-:S07]  /*12ae0*/  LEPC R20, `(.L_x_2506) ;  /* 0x000000001014794e */ /* 0x000fce0000000000 */
[----:B--234-:R-:W-:Y:S05]  /*12af0*/  CALL.ABS.NOINC R14 ;  /* 0x000000000e007343 */ /* 0x01cfea0003c00000 */
.L_x_2506:
        /* <DEDUP_REMOVED lines=10> */
[----:B--2---:R-:W-:Y:S02]  /*12ba0*/  MOV R4, UR6 ;  /* 0x0000000600047c02 */ /* 0x004fe40008000f00 */
[----:B------:R-:W-:Y:S01]  /*12bb0*/  MOV R5, UR7 ;  /* 0x0000000700057c02 */ /* 0x000fe20008000f00 */
[----:B------:R2:W-:Y:S01]  /*12bc0*/  STG.E.64 desc[UR36][R14.64], R24 ;  /* 0x000000180e007986 */ /* 0x0005e2000c101b24 */
[----:B---3--:R-:W-:Y:S02]  /*12bd0*/  MOV R6, UR8 ;  /* 0x0000000800067c02 */ /* 0x008fe40008000f00 */
[----:B------:R-:W-:Y:S01]  /*12be0*/  MOV R7, UR9 ;  /* 0x0000000900077c02 */ /* 0x000fe20008000f00 */
[----:B0-----:R-:W-:Y:S01]  /*12bf0*/  IMAD.U32 R10, RZ, RZ, UR4 ;  /* 0x00000004ff0a7e24 */ /* 0x001fe2000f8e00ff */
[----:B--2---:R-:W-:-:S07]  /*12c00*/  MOV R11, UR5 ;  /* 0x00000005000b7c02 */ /* 0x004fce0008000f00 */
[----:B------:R-:W-:-:S07]  /*12c10*/  LEPC R20, `(.L_x_2507) ;  /* 0x000000001014794e */ /* 0x000fce0000000000 */
[----:B-1----:R-:W-:Y:S05]  /*12c20*/  CALL.ABS.NOINC R2 ;  /* 0x0000000002007343 */ /* 0x002fea0003c00000 */
.L_x_2507:
[----:B------:R-:W-:Y:S05]  /*12c30*/  BRA `(.L_x_2508) ;  /* 0x0000000000107947 */ /* 0x000fea0003800000 */
.L_x_2505:
[----:B------:R-:W0:Y:S02]  /*12c40*/  LDCU.64 UR4, c[0x0][0x768] ;  /* 0x0000ed00ff0477ac */ /* 0x000e240008000a00 */
[----:B0-----:R-:W-:-:S04]  /*12c50*/  IADD3 R2, P0, PT, R19, UR4, RZ ;  /* 0x0000000413027c10 */ /* 0x001fc8000ff1e0ff */
[----:B------:R-:W-:-:S05]  /*12c60*/  IADD3.X R3, PT, PT, RZ, UR5, RZ, P0, !PT ;  /* 0x00000005ff037c10 */ /* 0x000fca00087fe4ff */
[----:B------:R0:W-:Y:S04]  /*12c70*/  STG.E.64 desc[UR36][R2.64], R24 ;  /* 0x0000001802007986 */ /* 0x0001e8000c101b24 */
.L_x_2508:
[----:B------:R-:W5:Y:S02]  /*12c80*/  LDCU.64 UR4, c[0x0][0x768] ;  /* 0x0000ed00ff0477ac */ /* 0x000f640008000a00 */
[----:B-----5:R-:W-:-:S05]  /*12c90*/  IADD3 R18, P0, PT, R18, UR4, RZ ;  /* 0x0000000412127c10 */ /* 0x020fca000ff1e0ff */
[----:B------:R-:W-:-:S05]  /*12ca0*/  IMAD.X R19, RZ, RZ, UR5, P0 ;  /* 0x00000005ff137e24 */ /* 0x000fca00080e06ff */
[----:B------:R-:W-:Y:S01]  /*12cb0*/  STG.E.64 desc[UR36][R18.64], R26 ;  /* 0x0000001a12007986 */ /* 0x000fe2000c101b24 */
[----:B------:R-:W-:Y:S05]  /*12cc0*/  EXIT ;  /* 0x000000000000794d */ /* 0x000fea0003800000 */
.L_x_2504:
[----:B------:R-:W-:Y:S04]  /*12cd0*/  STG.E.64 desc[UR36][R4.64], R24 ;  /* 0x0000001804007986 */ /* 0x000fe8000c101b24 */
[----:B------:R-:W-:Y:S01]  /*12ce0*/  STG.E.64 desc[UR36][R4.64+0x8], R26 ;  /* 0x0000081a04007986 */ /* 0x000fe2000c101b24 */
[----:B------:R-:W-:Y:S05]  /*12cf0*/  EXIT ;  /* 0x000000000000794d */ /* 0x000fea0003800000 */
.L_x_2474:
        /* <DEDUP_REMOVED lines=21> */
[----:B------:R-:W2:Y:S04]  /*12e50*/  @P2 LDG.E.64 R6, desc[UR36][R4.64] ;  /* 0x0000002404062981 */ /* 0x000ea8000c1e1b00 */
[----:B------:R-:W3:Y:S01]  /*12e60*/  @P2 LDG.E.64 R10, desc[UR36][R2.64] ;  /* 0x00000024020a2981 */ /* 0x000ee2000c1e1b00 */
[----:B------:R-:W1:Y:S02]  /*12e70*/  LDCU.U8 UR4, c[0x0][0x799] ;  /* 0x0000f320ff0477ac */ /* 0x000e640008000000 */
[----:B-1----:R-:W-:Y:S01]  /*12e80*/  ISETP.NE.AND P0, PT, RZ, UR4, PT ;  /* 0x00000004ff007c0c */ /* 0x002fe2000bf05270 */
[C---:B--2---:R-:W-:Y:S01]  /*12e90*/  @P2 FMUL.FTZ R9, R41.reuse, R7 ;  /* 0x0000000729092220 */ /* 0x044fe20000410000 */
[----:B------:R-:W-:Y:S01]  /*12ea0*/  @P2 FMUL.FTZ R0, R41, R6 ;  /* 0x0000000629002220 */ /* 0x000fe20000410000 */
[----:B---3--:R-:W-:-:S02]  /*12eb0*/  @P2 FMUL.FTZ R13, R43, R11 ;  /* 0x0000000b2b0d2220 */ /* 0x008fc40000410000 */
[----:B------:R-:W-:Y:S01]  /*12ec0*/  @P2 FFMA.FTZ R9, R40, R6, -R9 ;  /* 0x0000000628092223 */ /* 0x000fe20000010809 */
[-C--:B------:R-:W-:Y:S01]  /*12ed0*/  @P2 FMUL.FTZ R15, R43, R10.reuse ;  /* 0x0000000a2b0f2220 */ /* 0x080fe20000410000 */
[----:B------:R-:W-:Y:S01]  /*12ee0*/  @P2 FFMA.FTZ R13, R42, R10, -R13 ;  /* 0x0000000a2a0d2223 */ /* 0x000fe2000001080d */
[----:B------:R-:W-:Y:S02]  /*12ef0*/  @P2 FFMA.FTZ R41, R40, R7, R0 ;  /* 0x0000000728292223 */ /* 0x000fe40000010000 */
[----:B------:R-:W-:Y:S01]  /*12f00*/  @P2 FFMA.FTZ R43, R42, R11, R15 ;  /* 0x0000000b2a2b2223 */ /* 0x000fe2000001000f */
[----:B------:R-:W-:Y:S02]  /*12f10*/  @P2 MOV R40, R9 ;  /* 0x0000000900282202 */ /* 0x000fe40000000f00 */
[----:B------:R-:W-:-:S03]  /*12f20*/  @P2 MOV R42, R13 ;  /* 0x0000000d002a2202 */ /* 0x000fc60000000f00 */
[----:B------:R1:W-:Y:S04]  /*12f30*/  @!P0 STG.E.64 desc[UR36][R4.64], R40 ;  /* 0x0000002804008986 */ /* 0x0003e8000c101b24 */
[----:B------:R1:W-:Y:S01]  /*12f40*/  @!P0 STG.E.64 desc[UR36][R2.64], R42 ;  /* 0x0000002a02008986 */ /* 0x0003e2000c101b24 */
        /* <DEDUP_REMOVED lines=15> */
[----:B------:R-:W-:Y:S02]  /*13040*/  MOV R7, UR7 ;  /* 0x0000000700077c02 */ /* 0x000fe40008000f00 */
[----:B-----5:R-:W-:Y:S02]  /*13050*/  MOV R10, UR8 ;  /* 0x00000008000a7c02 */ /* 0x020fe40008000f00 */
[----:B--2---:R-:W-:-:S07]  /*13060*/  MOV R11, UR9 ;  /* 0x00000009000b7c02 */ /* 0x004fce0008000f00 */
[----:B------:R-:W-:-:S07]  /*13070*/  LEPC R20, `(.L_x_2511) ;  /* 0x000000001014794e */ /* 0x000fce0000000000 */
[----:B0--3--:R-:W-:Y:S05]  /*13080*/  CALL.ABS.NOINC R14 ;  /* 0x000000000e007343 */ /* 0x009fea0003c00000 */
.L_x_2511:
        /* <DEDUP_REMOVED lines=13> */
[----:B---3--:R-:W-:Y:S01]  /*13160*/  MOV R6, UR8 ;  /* 0x0000000800067c02 */ /* 0x008fe20008000f00 */
[----:B------:R-:W-:Y:S01]  /*13170*/  IMAD.U32 R7, RZ, RZ, UR9 ;  /* 0x00000009ff077e24 */ /* 0x000fe2000f8e00ff */
[----:B0-----:R-:W-:Y:S02]  /*13180*/  MOV R10, UR4 ;  /* 0x00000004000a7c02 */ /* 0x001fe40008000f00 */
[----:B--2---:R-:W-:-:S07]  /*13190*/  MOV R11, UR5 ;  /* 0x00000005000b7c02 */ /* 0x004fce0008000f00 */
[----:B------:R-:W-:-:S07]  /*131a0*/  LEPC R20, `(.L_x_2512) ;  /* 0x000000001014794e */ /* 0x000fce0000000000 */
[----:B-1----:R-:W-:Y:S05]  /*131b0*/  CALL.ABS.NOINC R2 ;  /* 0x0000000002007343 */ /* 0x002fea0003c00000 */
.L_x_2512:
[----:B------:R-:W-:Y:S05]  /*131c0*/  BRA `(.L_x_2513) ;  /* 0x0000000000047947 */ /* 0x000fea0003800000 */
.L_x_2510:
[----:B------:R2:W-:Y:S02]  /*131d0*/  STG.E.64 desc[UR36][R4.64], R40 ;  /* 0x0000002804007986 */ /* 0x0005e4000c101b24 */
.L_x_2513:
[----:B------:R-:W3:Y:S02]  /*131e0*/  LDCU.64 UR4, c[0x0][0x768] ;  /* 0x0000ed00ff0477ac */ /* 0x000ee40008000a00 */
[----:B---3--:R-:W-:-:S05]  /*131f0*/  IADD3 R18, P0, PT, R18, UR4, RZ ;  /* 0x0000000412127c10 */ /* 0x008fca000ff1e0ff */
[----:B------:R-:W-:-:S05]  /*13200*/  IMAD.X R19, RZ, RZ, UR5, P0 ;  /* 0x00000005ff137e24 */ /* 0x000fca00080e06ff */
[----:B------:R-:W-:Y:S01]  /*13210*/  STG.E.64 desc[UR36][R18.64], R42 ;  /* 0x0000002a12007986 */ /* 0x000fe2000c101b24 */
[----:B------:R-:W-:Y:S05]  /*13220*/  EXIT ;  /* 0x000000000000794d */ /* 0x000fea0003800000 */
.L_x_2509:
[----:B------:R-:W1:Y:S01]  /*13230*/  LDCU.U8 UR4, c[0x0][0x798] ;  /* 0x0000f300ff0477ac */ /* 0x000e620008000000 */
[----:B------:R-:W2:Y:S01]  /*13240*/  LDCU.U8 UR5, c[0x0][0x799] ;  /* 0x0000f320ff0577ac */ /* 0x000ea20008000000 */
[----:B-1----:R-:W-:Y:S02]  /*13250*/  UISETP.NE.AND UP0, UPT, UR4, URZ, UPT ;  /* 0x000000ff0400728c */ /* 0x002fe4000bf05270 */
[----:B--2---:R-:W-:-:S07]  /*13260*/  UISETP.NE.AND UP1, UPT, UR5, URZ, UPT ;  /* 0x000000ff0500728c */ /* 0x004fce000bf25270 */
[----:B------:R-:W-:Y:S05]  /*13270*/  BRA.U !UP0, `(.L_x_2514) ;  /* 0x0000000108307547 */ /* 0x000fea000b800000 */
[----:B------:R-:W2:Y:S04]  /*13280*/  LDG.E.64 R2, desc[UR36][R4.64] ;  /* 0x0000002404027981 */ /* 0x000ea8000c1e1b00 */
[----:B------:R-:W3:Y:S01]  /*13290*/  LDG.E.64 R8, desc[UR36][R4.64+0x8] ;  /* 0x0000082404087981 */ /* 0x000ee2000c1e1b00 */
[C---:B--2---:R-:W-:Y:S01]  /*132a0*/  FMUL.FTZ R7, R41.reuse, R3 ;  /* 0x0000000329077220 */ /* 0x044fe20000410000 */
[-C--:B------:R-:W-:Y:S01]  /*132b0*/  FMUL.FTZ R0, R41, R2.reuse ;  /* 0x0000000229007220 */ /* 0x080fe20000410000 */
[C---:B---3--:R-:W-:Y:S02]  /*132c0*/  FMUL.FTZ R11, R43.reuse, R9 ;  /* 0x000000092b0b7220 */ /* 0x048fe40000410000 */
[C---:B------:R-:W-:Y:S01]  /*132d0*/  FFMA.FTZ R7, R40.reuse, R2, -R7 ;  /* 0x0000000228077223 */ /* 0x040fe20000010807 */
[-C--:B------:R-:W-:Y:S01]  /*132e0*/  FMUL.FTZ R2, R43, R8.reuse ;  /* 0x000000082b027220 */ /* 0x080fe20000410000 */
[----:B------:R-:W-:Y:S01]  /*132f0*/  FFMA.FTZ R41, R40, R3, R0 ;  /* 0x0000000328297223 */ /* 0x000fe20000010000 */
[----:B------:R-:W-:-:S02]  /*13300*/  FFMA.FTZ R11, R42, R8, -R11 ;  /* 0x000000082a0b7223 */ /* 0x000fc4000001080b */
[----:B------:R-:W-:Y:S01]  /*13310*/  FFMA.FTZ R43, R42, R9, R2 ;  /* 0x000000092a2b7223 */ /* 0x000fe20000010002 */
[----:B------:R-:W-:Y:S02]  /*13320*/  MOV R40, R7 ;  /* 0x0000000700287202 */ /* 0x000fe40000000f00 */
[----:B------:R-:W-:-:S07]  /*13330*/  MOV R42, R11 ;  /* 0x0000000b002a7202 */ /* 0x000fce0000000f00 */
.L_x_2514:
        /* <DEDUP_REMOVED lines=20> */
.L_x_2517:
[----:B------:R-:W0:Y:S01]  /*13480*/  LDCU.64 UR4, c[0x0][0x768] ;  /* 0x0000ed00ff0477ac */ /* 0x000e220008000a00 */
[----:B------:R-:W1:Y:S01]  /*13490*/  LDC.64 R2, c[0x4][R2] ;  /* 0x0100000002027b82 */ /* 0x000e620000000a00 */
[----:B------:R-:W-:Y:S01]  /*134a0*/  HFMA2 R8, -RZ, RZ, 0, 4.4763088226318359375e-05 ;  /* 0x000002efff087431 */ /* 0x000fe200000001ff */
[----:B------:R-:W-:Y:S01]  /*134b0*/  MOV R12, 0x1 ;  /* 0x00000001000c7802 */ /* 0x000fe20000000f00 */
[----:B------:R-:W2:Y:S01]  /*134c0*/  LDCU.64 UR6, c[0x4][0x650] ;  /* 0x0100ca00ff0677ac */ /* 0x000ea20008000a00 */
[----:B------:R-:W-:Y:S01]  /*134d0*/  HFMA2 R13, -RZ, RZ, 0, 0 ;  /* 0x00000000ff0d7431 */ /* 0x000fe200000001ff */
[----:B------:R-:W3:Y:S01]  /*134e0*/  LDCU.64 UR8, c[0x4][0x640] ;  /* 0x0100c800ff0877ac */ /* 0x000ee20008000a00 */
[----:B0-----:R-:W-:Y:S02]  /*134f0*/  IADD3 R14, P0, PT, R19, UR4, RZ ;  /* 0x00000004130e7c10 */ /* 0x001fe4000ff1e0ff */
[----:B--2---:R-:W-:-:S03]  /*13500*/  MOV R4, UR6 ;  /* 0x0000000600047c02 */ /* 0x004fc60008000f00 */
[----:B------:R-:W-:Y:S01]  /*13510*/  IMAD.X R15, RZ, RZ, UR5, P0 ;  /* 0x00000005ff0f7e24 */ /* 0x000fe200080e06ff */
[----:B------:R-:W0:Y:S01]  /*13520*/  LDCU.64 UR4, c[0x4][0x438] ;  /* 0x01008700ff0477ac */ /* 0x000e220008000a00 */
[----:B------:R-:W-:Y:S02]  /*13530*/  MOV R5, UR7 ;  /* 0x0000000700057c02 */ /* 0x000fe40008000f00 */
[----:B---3--:R-:W-:Y:S01]  /*13540*/  MOV R6, UR8 ;  /* 0x0000000800067c02 */ /* 0x008fe20008000f00 */
[----:B------:R2:W-:Y:S01]  /*13550*/  STG.E.64 desc[UR36][R14.64], R40 ;  /* 0x000000280e007986 */ /* 0x0005e2000c101b24 */
[----:B------:R-:W-:Y:S02]  /*13560*/  MOV R7, UR9 ;  /* 0x0000000900077c02 */ /* 0x000fe40008000f00 */
[----:B0-----:R-:W-:Y:S01]  /*13570*/  MOV R10, UR4 ;  /* 0x00000004000a7c02 */ /* 0x001fe20008000f00 */
[----:B--2---:R-:W-:-:S07]  /*13580*/  IMAD.U32 R11, RZ, RZ, UR5 ;  /* 0x00000005ff0b7e24 */ /* 0x004fce000f8e00ff */
[----:B------:R-:W-:-:S07]  /*13590*/  LEPC R20, `(.L_x_2518) ;  /* 0x000000001014794e */ /* 0x000fce0000000000 */
[----:B-1----:R-:W-:Y:S05]  /*135a0*/  CALL.ABS.NOINC R2 ;  /* 0x0000000002007343 */ /* 0x002fea0003c00000 */
.L_x_2518:
[----:B------:R-:W-:Y:S05]  /*135b0*/  BRA `(.L_x_2519) ;  /* 0x0000000000107947 */ /* 0x000fea0003800000 */
.L_x_2516:
[----:B------:R-:W1:Y:S02]  /*135c0*/  LDCU.64 UR4, c[0x0][0x768] ;  /* 0x0000ed00ff0477ac */ /* 0x000e640008000a00 */
[----:B-1----:R-:W-:-:S04]  /*135d0*/  IADD3 R2, P0, PT, R19, UR4, RZ ;  /* 0x0000000413027c10 */ /* 0x002fc8000ff1e0ff */
[----:B------:R-:W-:-:S05]  /*135e0*/  IADD3.X R3, PT, PT, RZ, UR5, RZ, P0, !PT ;  /* 0x00000005ff037c10 */ /* 0x000fca00087fe4ff */
[----:B------:R1:W-:Y:S04]  /*135f0*/  STG.E.64 desc[UR36][R2.64], R40 ;  /* 0x0000002802007986 */ /* 0x0003e8000c101b24 */
.L_x_2519:
[----:B------:R-:W2:Y:S02]  /*13600*/  LDCU.64 UR4, c[0x0][0x768] ;  /* 0x0000ed00ff0477ac */ /* 0x000ea40008000a00 */
[----:B--2---:R-:W-:-:S04]  /*13610*/  IADD3 R18, P0, PT, R18, UR4, RZ ;  /* 0x0000000412127c10 */ /* 0x004fc8000ff1e0ff */
[----:B------:R-:W-:-:S05]  /*13620*/  IADD3.X R19, PT, PT, RZ, UR5, RZ, P0, !PT ;  /* 0x00000005ff137c10 */ /* 0x000fca00087fe4ff */
[----:B------:R-:W-:Y:S01]  /*13630*/  STG.E.64 desc[UR36][R18.64], R42 ;  /* 0x0000002a12007986 */ /* 0x000fe2000c101b24 */
[----:B------:R-:W-:Y:S05]  /*13640*/  EXIT ;  /* 0x000000000000794d */ /* 0x000fea0003800000 */
.L_x_2515:
[----:B------:R-:W-:Y:S04]  /*13650*/  STG.E.64 desc[UR36][R4.64], R40 ;  /* 0x0000002804007986 */ /* 0x000fe8000c101b24 */
[----:B------:R-:W-:Y:S01]  /*13660*/  STG.E.64 desc[UR36][R4.64+0x8], R42 ;  /* 0x0000082a04007986 */ /* 0x000fe2000c101b24 */
[----:B------:R-:W-:Y:S05]  /*13670*/  EXIT ;  /* 0x000000000000794d */ /* 0x000fea0003800000 */
.L_x_2520:
        /* <DEDUP_REMOVED lines=16> */
.L_x_8858:


//--------------------- .text._ZN2at6native13reduce_kernelILi128ELi4ENS0_8ReduceOpIN3c107complexIfEENS0_14func_wrapper_tIS5_NS0_55_GLOBAL__N__0955718d_22_SparseCsrTensorMath_cu_868dd54514ReductionMulOpIS5_EEEEjS5_Li4ELi4EEEEEvT1_ --------------------------
	.section	.text._ZN2at6native13reduce_kernelILi128ELi4ENS0_8ReduceOpIN3c107complexIfEENS0_14func_wrapper_tIS5_NS0_55_GLOBAL__N__0955718d_22_SparseCsrTensorMath_cu_868dd54514ReductionMulOpIS5_EEEEjS5_Li4ELi4EEEEEvT1_,"ax",@progbits
	.align	128
.text._ZN2at6native13reduce_kernelILi128ELi4ENS0_8ReduceOpIN3c107complexIfEENS0_14func_wrapper_tIS5_NS0_55_GLOBAL__N__0955718d_22_SparseCsrTensorMath_cu_868dd54514ReductionMulOpIS5_EEEEjS5_Li4ELi4EEEEEvT1_:
        .type           _ZN2at6native13reduce_kernelILi128ELi4ENS0_8ReduceOpIN3c107complexIfEENS0_14func_wrapper_tIS5_NS0_55_GLOBAL__N__0955718d_22_SparseCsrTensorMath_cu_868dd54514ReductionMulOpIS5_EEEEjS5_Li4ELi4EEEEEvT1_,@function
        .size           _ZN2at6native13reduce_kernelILi128ELi4ENS0_8ReduceOpIN3c107complexIfEENS0_14func_wrapper_tIS5_NS0_55_GLOBAL__N__0955718d_22_SparseCsrTensorMath_cu_868dd54514ReductionMulOpIS5_EEEEjS5_Li4ELi4EEEEEvT1_,(.L_x_8859 - _ZN2at6native13reduce_kernelILi128ELi4ENS0_8ReduceOpIN3c107complexIfEENS0_14func_wrapper_tIS5_NS0_55_GLOBAL__N__0955718d_22_SparseCsrTensorMath_cu_868dd54514ReductionMulOpIS5_EEEEjS5_Li4ELi4EEEEEvT1_)
        .other          _ZN2at6native13reduce_kernelILi128ELi4ENS0_8ReduceOpIN3c107complexIfEENS0_14func_wrapper_tIS5_NS0_55_GLOBAL__N__0955718d_22_SparseCsrTensorMath_cu_868dd54514ReductionMulOpIS5_EEEEjS5_Li4ELi4EEEEEvT1_,@"STO_CUDA_ENTRY STV_DEFAULT"
_ZN2at6native13reduce_kernelILi128ELi4ENS0_8ReduceOpIN3c107complexIfEENS0_14func_wrapper_tIS5_NS0_55_GLOBAL__N__0955718d_22_SparseCsrTensorMath_cu_868dd54514ReductionMulOpIS5_EEEEjS5_Li4ELi4EEEEEvT1_:
[----:B------:R-:W0:Y:S01]  /*0000*/  LDC R1, c[0x0][0x37c] ;  /* 0x0000df00ff017b82 */ /* 0x000e220000000800 */
[----:B------:R-:W1:Y:S01]  /*0010*/  S2R R17, SR_TID.X ;  /* 0x0000000000117919 */ /* 0x000e620000002100 */
[----:B------:R-:W1:Y:S06]  /*0020*/  LDCU.64 UR10, c[0x0][0x3b0] ;  /* 0x00007600ff0a77ac */ /* 0x000e6c0008000a00 */
[----:B------:R-:W2:Y:S01]  /*0030*/  S2UR UR5, SR_CTAID.X ;  /* 0x00000000000579c3 */ /* 0x000ea20000002500 */
[----:B------:R-:W3:Y:S01]  /*0040*/  S2R R2, SR_TID.Y ;  /* 0x0000000000027919 */ /* 0x000ee20000002200 */
[----:B------:R-:W4:Y:S01]  /*0050*/  LDCU UR4, c[0x0][0x564] ;  /* 0x0000ac80ff0477ac */ /* 0x000f220008000800 */
[----:B------:R-:W5:Y:S01]  /*0060*/  S2R R16, SR_CTAID.Y ;  /* 0x0000000000107919 */ /* 0x000f620000002600 */
[----:B------:R-:W3:Y:S04]  /*0070*/  LDCU UR6, c[0x0][0x3b8] ;  /* 0x00007700ff0677ac */ /* 0x000ee80008000800 */
[----:B------:R-:W2:Y:S01]  /*0080*/  LDC R0, c[0x0][0x3a0] ;  /* 0x0000e800ff007b82 */ /* 0x000ea20000000800 */
[----:B------:R-:W1:Y:S01]  /*0090*/  LDCU.64 UR8, c[0x0][0x3a8] ;  /* 0x00007500ff0877ac */ /* 0x000e620008000a00 */
[----:B----4-:R-:W-:Y:S01]  /*00a0*/  UISETP.NE.AND UP0, UPT, UR4, URZ, UPT ;  /* 0x000000ff0400728c */ /* 0x010fe2000bf05270 */
[----:B-1----:R-:W-:-:S02]  /*00b0*/  IMAD R3, R17, UR11, RZ ;  /* 0x0000000b11037c24 */ /* 0x002fc4000f8e02ff */
[----:B------:R-:W-:Y:S02]  /*00c0*/  IMAD R5, R17, UR8, RZ ;  /* 0x0000000811057c24 */ /* 0x000fe4000f8e02ff */
[C---:B---3--:R-:W-:Y:S02]  /*00d0*/  IMAD R3, R2.reuse, UR6, R3 ;  /* 0x0000000602037c24 */ /* 0x048fe4000f8e0203 */
[----:B------:R-:W-:Y:S02]  /*00e0*/  IMAD R5, R2, UR9, R5 ;  /* 0x0000000902057c24 */ /* 0x000fe4000f8e0205 */
[----:B--2---:R-:W-:Y:S02]  /*00f0*/  IMAD R3, R0, UR5, R3 ;  /* 0x0000000500037c24 */ /* 0x004fe4000f8e0203 */
[----:B------:R-:W-:Y:S02]  /*0100*/  HFMA2 R0, -RZ, RZ, 0, 0 ;  /* 0x00000000ff007431 */ /* 0x000fe400000001ff */
[----:B-----5:R-:W-:Y:S01]  /*0110*/  IMAD R69, R16, UR10, R5 ;  /* 0x0000000a10457c24 */ /* 0x020fe2000f8e0205 */
[----:B------:R-:W-:Y:S01]  /*0120*/  SHF.L.U32 R73, R3, 0x2, RZ ;  /* 0x0000000203497819 */ /* 0x000fe200000006ff */
        /* <DEDUP_REMOVED lines=8> */
[----:B-1----:R-:W-:-:S04]  /*01b0*/  SHF.R.U32.HI R5, RZ, UR5, R4 ;  /* 0x00000005ff057c19 */ /* 0x002fc80008011604 */
[----:B------:R-:W-:-:S05]  /*01c0*/  IADD3 R3, PT, PT, -R5, RZ, RZ ;  /* 0x000000ff05037210 */ /* 0x000fca0007ffe1ff */
        /* <DEDUP_REMOVED lines=268> */
.L_x_2521:
[----:B------:R-:W0:Y:S01]  /*1290*/  LDCU UR5, c[0x0][0x394] ;  /* 0x00007280ff0577ac */ /* 0x000e220008000800 */
[----:B------:R-:W-:Y:S01]  /*12a0*/  BSSY.RECONVERGENT B6, `(.L_x_2522) ;  /* 0x0000ccd000067945 */ /* 0x000fe20003800200 */
[----:B------:R-:W-:Y:S02]  /*12b0*/  CS2R R30, SRZ ;  /* 0x00000000001e7805 */ /* 0x000fe4000001ff00 */
[----:B------:R-:W-:Y:S01]  /*12c0*/  CS2R R28, SRZ ;  /* 0x00000000001c7805 */ /* 0x000fe2000001ff00 */
[----:B------:R-:W1:Y:S01]  /*12d0*/  LDCU UR4, c[0x0][0x398] ;  /* 0x00007300ff0477ac */ /* 0x000e620008000800 */
[----:B------:R-:W-:Y:S02]  /*12e0*/  CS2R R26, SRZ ;  /* 0x00000000001a7805 */ /* 0x000fe4000001ff00 */
[----:B------:R-:W-:Y:S01]  /*12f0*/  CS2R R24, SRZ ;  /* 0x0000000000187805 */ /* 0x000fe2000001ff00 */
[----:B------:R-:W2:Y:S01]  /*1300*/  LDCU.64 UR36, c[0x0][0x358] ;  /* 0x00006b00ff2477ac */ /* 0x000ea20008000a00 */
[----:B0-----:R-:W-:-:S04]  /*1310*/  MOV R3, UR5 ;  /* 0x0000000500037c02 */ /* 0x001fc80008000f00 */
[----:B------:R-:W-:-:S04]  /*1320*/  ISETP.GE.U32.AND P0, PT, R69, R3, PT ;  /* 0x000000034500720c */ /* 0x000fc80003f06070 */
[----:B-1----:R-:W-:-:S13]  /*1330*/  ISETP.GE.U32.OR P0, PT, R73, UR4, P0 ;  /* 0x0000000449007c0c */ /* 0x002fda0008706470 */
[----:B--2---:R-:W-:Y:S05]  /*1340*/  @P0 BRA `(.L_x_2523) ;  /* 0x000000cc00080947 */ /* 0x004fea0003800000 */
[----:B------:R-:W0:Y:S01]  /*1350*/  LDCU.U8 UR6, c[0x0][0x3c8] ;  /* 0x00007900ff0677ac */ /* 0x000e220008000000 */
[----:B------:R-:W1:Y:S01]  /*1360*/  LDCU.64 UR4, c[0x0][0x760] ;  /* 0x0000ec00ff0477ac */ /* 0x000e620008000a00 */
[----:B0-----:R-:W-:Y:S01]  /*1370*/  UISETP.NE.AND UP0, UPT, UR6, URZ, UPT ;  /* 0x000000ff0600728c */ /* 0x001fe2000bf05270 */
[----:B-1----:R-:W-:-:S04]  /*1380*/  IADD3 R74, P0, PT, R0, UR4, RZ ;  /* 0x00000004004a7c10 */ /* 0x002fc8000ff1e0ff */
[----:B------:R-:W-:-:S04]  /*1390*/  IADD3.X R75, PT, PT, RZ, UR5, RZ, P0, !PT ;  /* 0x00000005ff4b7c10 */ /* 0x000fc800087fe4ff */
[----:B------:R-:W-:Y:S05]  /*13a0*/  BRA.U !UP0, `(.L_x_2524) ;  /* 0x0000000908387547 */ /* 0x000fea000b800000 */
[----:B------:R-:W-:Y:S01]  /*13b0*/  MOV R0, 0x660 ;  /* 0x0000066000007802 */ /* 0x000fe20000000f00 */
[----:B------:R-:W0:Y:S01]  /*13c0*/  LDCU.64 UR6, c[0x4][0x638] ;  /* 0x0100c700ff0677ac */ /* 0x000e220008000a00 */
[----:B------:R-:W-:Y:S01]  /*13d0*/  HFMA2 R8, -RZ, RZ, 0, 2.8789043426513671875e-05 ;  /* 0x000001e3ff087431 */ /* 0x000fe200000001ff */
[----:B------:R-:W-:Y:S01]  /*13e0*/  MOV R12, 0x1 ;  /* 0x00000001000c7802 */ /* 0x000fe20000000f00 */
[----:B------:R1:W2:Y:S01]  /*13f0*/  LDC.64 R14, c[0x4][R0] ;  /* 0x01000000000e7b82 */ /* 0x0002a20000000a00 */
[----:B------:R-:W3:Y:S01]  /*1400*/  LDCU.64 UR8, c[0x4][0x640] ;  /* 0x0100c800ff0877ac */ /* 0x000ee20008000a00 */
[----:B------:R-:W-:Y:S01]  /*1410*/  HFMA2 R13, -RZ, RZ, 0, 0 ;  /* 0x00000000ff0d7431 */ /* 0x000fe200000001ff */
[----:B------:R-:W4:Y:S01]  /*1420*/  LDCU.64 UR10, c[0x4][0x428] ;  /* 0x01008500ff0a77ac */ /* 0x000f220008000a00 */
[----:B------:R-:W5:Y:S01]  /*1430*/  LDCU UR4, c[0x0][0x394] ;  /* 0x00007280ff0477ac */ /* 0x000f620008000800 */
[----:B0-----:R-:W-:Y:S01]  /*1440*/  IMAD.U32 R4, RZ, RZ, UR6 ;  /* 0x00000006ff047e24 */ /* 0x001fe2000f8e00ff */
[----:B------:R-:W-:-:S02]  /*1450*/  MOV R5, UR7 ;  /* 0x0000000700057c02 */ /* 0x000fc40008000f00 */
[----:B---3--:R-:W-:Y:S02]  /*1460*/  MOV R6, UR8 ;  /* 0x0000000800067c02 */ /* 0x008fe40008000f00 */
[----:B------:R-:W-:Y:S02]  /*1470*/  MOV R7, UR9 ;  /* 0x0000000900077c02 */ /* 0x000fe40008000f00 */
[----:B----4-:R-:W-:Y:S02]  /*1480*/  MOV R10, UR10 ;  /* 0x0000000a000a7c02 */ /* 0x010fe40008000f00 */
[----:B------:R-:W-:Y:S01]  /*1490*/  MOV R11, UR11 ;  /* 0x0000000b000b7c02 */ /* 0x000fe20008000f00 */
[----:B-1---5:R-:W-:-:S07]  /*14a0*/  IMAD.U32 R18, RZ, RZ, UR4 ;  /* 0x00000004ff127e24 */ /* 0x022fce000f8e00ff */
[----:B------:R-:W-:-:S07]  /*14b0*/  LEPC R20, `(.L_x_2525) ;  /* 0x000000001014794e */ /* 0x000fce0000000000 */
[----:B--2---:R-:W-:Y:S05]  /*14c0*/  CALL.ABS.NOINC R14 ;  /* 0x000000000e007343 */ /* 0x004fea0003c00000 */
.L_x_2525:
[----:B------:R-:W0:Y:S01]  /*14d0*/  LDC R19, c[0x0][0x388] ;  /* 0x0000e200ff137b82 */ /* 0x000e220000000800 */
[----:B------:R-:W-:Y:S01]  /*14e0*/  SHF.R.U32.HI R0, RZ, 0x3, R74 ;  /* 0x00000003ff007819 */ /* 0x000fe2000001164a */
[----:B------:R-:W-:Y:S03]  /*14f0*/  BSSY.RECONVERGENT B0, `(.L_x_2526) ;  /* 0x0000028000007945 */ /* 0x000fe60003800200 */
[----:B------:R-:W-:-:S03]  /*1500*/  LOP3.LUT P0, R6, R0, 0x3, RZ, 0xc0, !PT ;  /* 0x0000000300067812 */ /* 0x000fc6000780c0ff */
[----:B------:R-:W1:Y:S01]  /*1510*/  LDC R14, c[0x0][0x38c] ;  /* 0x0000e300ff0e7b82 */ /* 0x000e620000000800 */
[-C--:B0-----:R-:W-:Y:S02]  /*1520*/  MOV R25, R19.reuse ;  /* 0x0000001300197202 */ /* 0x081fe40000000f00 */
[----:B------:R-:W-:Y:S02]  /*1530*/  MOV R3, R19 ;  /* 0x0000001300037202 */ /* 0x000fe40000000f00 */
[-C--:B-1----:R-:W-:Y:S02]  /*1540*/  MOV R0, R14.reuse ;  /* 0x0000000e00007202 */ /* 0x082fe40000000f00 */
[----:B------:R-:W-:-:S03]  /*1550*/  MOV R12, R14 ;  /* 0x0000000e000c7202 */ /* 0x000fc60000000f00 */
[----:B------:R-:W-:Y:S05]  /*1560*/  @!P0 BRA `(.L_x_2527) ;  /* 0x0000000000808947 */ /* 0x000fea0003800000 */
[C---:B------:R-:W-:Y:S01]  /*1570*/  ISETP.GT.U32.AND P0, PT, R17.reuse, 0x3, PT ;  /* 0x000000031100780c */ /* 0x040fe20003f04070 */
[----:B------:R-:W-:Y:S01]  /*1580*/  BSSY.RECONVERGENT B1, `(.L_x_2528) ;  /* 0x000001a000017945 */ /* 0x000fe20003800200 */
[----:B------:R-:W-:Y:S02]  /*1590*/  IADD3 R5, PT, PT, -R6, RZ, RZ ;  /* 0x000000ff06057210 */ /* 0x000fe40007ffe1ff */
[----:B------:R-:W-:Y:S02]  /*15a0*/  ISETP.LT.U32.OR P0, PT, R17, R6, P0 ;  /* 0x000000061100720c */ /* 0x000fe40000701470 */
[----:B------:R-:W-:Y:S01]  /*15b0*/  MOV R3, R19 ;  /* 0x0000001300037202 */ /* 0x000fe20000000f00 */
[----:B------:R-:W-:Y:S01]  /*15c0*/  IMAD.WIDE R74, R5, 0x8, R74 ;  /* 0x00000008054a7825 */ /* 0x000fe200078e024a */
[----:B------:R-:W-:-:S09]  /*15d0*/  MOV R12, R14 ;  /* 0x0000000e000c7202 */ /* 0x000fd20000000f00 */
[----:B------:R-:W-:Y:S05]  /*15e0*/  @P0 BRA `(.L_x_2529) ;  /* 0x00000000004c0947 */ /* 0x000fea0003800000 */
[----:B------:R-:W0:Y:S01]  /*15f0*/  LDCU UR4, c[0x0][0x3ac] ;  /* 0x00007580ff0477ac */ /* 0x000e220008000800 */
[----:B------:R-:W-:Y:S01]  /*1600*/  ISETP.NE.AND P1, PT, R2, RZ, PT ;  /* 0x000000ff0200720c */ /* 0x000fe20003f25270 */
[----:B------:R-:W-:Y:S01]  /*1610*/  IMAD.MOV.U32 R12, RZ, RZ, R14 ;  /* 0x000000ffff0c7224 */ /* 0x000fe200078e000e */
[----:B------:R-:W-:Y:S02]  /*1620*/  MOV R3, R19 ;  /* 0x0000001300037202 */ /* 0x000fe40000000f00 */
[----:B0-----:R-:W-:-:S13]  /*1630*/  ISETP.NE.AND P0, PT, RZ, UR4, PT ;  /* 0x00000004ff007c0c */ /* 0x001fda000bf05270 */
[----:B------:R-:W-:Y:S05]  /*1640*/  @P0 BRA P1, `(.L_x_2529) ;  /* 0x0000000000340947 */ /* 0x000fea0000800000 */
[----:B------:R-:W0:Y:S01]  /*1650*/  LDCU UR4, c[0x0][0x3b0] ;  /* 0x00007600ff0477ac */ /* 0x000e220008000800 */
[----:B------:R-:W-:Y:S02]  /*1660*/  ISETP.NE.AND P1, PT, R16, RZ, PT ;  /* 0x000000ff1000720c */ /* 0x000fe40003f25270 */
[----:B------:R-:W-:Y:S02]  /*1670*/  MOV R3, R19 ;  /* 0x0000001300037202 */ /* 0x000fe40000000f00 */
        /* <DEDUP_REMOVED lines=10> */
.L_x_2529:
[----:B------:R-:W-:Y:S05]  /*1720*/  BSYNC.RECONVERGENT B1 ;  /* 0x0000000000017941 */ /* 0x000fea0003800200 */
.L_x_2528:
[----:B------:R-:W0:Y:S01]  /*1730*/  LDC R5, c[0x0][0x394] ;  /* 0x0000e500ff057b82 */ /* 0x000e220000000800 */
[----:B------:R-:W-:-:S04]  /*1740*/  IADD3 R74, P0, PT, R74, 0x20, RZ ;  /* 0x000000204a4a7810 */ /* 0x000fc80007f1e0ff */
[----:B------:R-:W-:Y:S02]  /*1750*/  IADD3.X R75, PT, PT, RZ, R75, RZ, P0, !PT ;  /* 0x0000004bff4b7210 */ /* 0x000fe400007fe4ff */
[----:B0-----:R-:W-:-:S07]  /*1760*/  IADD3 R18, PT, PT, R6, -0x4, R5 ;  /* 0xfffffffc06127810 */ /* 0x001fce0007ffe005 */
.L_x_2527:
[----:B------:R-:W-:Y:S05]  /*1770*/  BSYNC.RECONVERGENT B0 ;  /* 0x0000000000007941 */ /* 0x000fea0003800200 */
.L_x_2526:
[----:B------:R-:W0:Y:S01]  /*1780*/  LDC.64 R28, c[0x0][0x3a8] ;  /* 0x0000ea00ff1c7b82 */ /* 0x000e220000000a00 */
[----:B------:R-:W-:Y:S01]  /*1790*/  BSSY.RECONVERGENT B0, `(.L_x_2530) ;  /* 0x000002c000007945 */ /* 0x000fe20003800200 */
[----:B------:R-:W-:Y:S02]  /*17a0*/  MOV R4, R19 ;  /* 0x0000001300047202 */ /* 0x000fe40000000f00 */
[----:B------:R-:W-:-:S04]  /*17b0*/  MOV R15, R14 ;  /* 0x0000000e000f7202 */ /* 0x000fc80000000f00 */
[----:B------:R-:W1:Y:S01]  /*17c0*/  LDC R22, c[0x0][0x3b0] ;  /* 0x0000ec00ff167b82 */ /* 0x000e620000000800 */
[----:B0-----:R-:W-:-:S04]  /*17d0*/  IMAD R28, R17, R28, RZ ;  /* 0x0000001c111c7224 */ /* 0x001fc800078e02ff */
[----:B------:R-:W-:-:S04]  /*17e0*/  IMAD R5, R2, R29, R28 ;  /* 0x0000001d02057224 */ /* 0x000fc800078e021c */
[----:B-1----:R-:W-:-:S05]  /*17f0*/  IMAD R13, R16, R22, R5 ;  /* 0x00000016100d7224 */ /* 0x002fca00078e0205 */
[----:B------:R-:W-:-:S04]  /*1800*/  LEA R5, R13, 0x3, 0x2 ;  /* 0x000000030d057811 */ /* 0x000fc800078e10ff */
[----:B------:R-:W-:Y:S02]  /*1810*/  ISETP.GE.U32.AND P0, PT, R5, R18, PT ;  /* 0x000000120500720c */ /* 0x000fe40003f06070 */
[----:B------:R-:W-:-:S11]  /*1820*/  MOV R5, R19 ;  /* 0x0000001300057202 */ /* 0x000fd60000000f00 */
[----:B------:R-:W-:Y:S05]  /*1830*/  @P0 BRA `(.L_x_2531) ;  /* 0x0000000000840947 */ /* 0x000fea0003800000 */
[----:B------:R-:W-:Y:S01]  /*1840*/  BSSY.RECONVERGENT B1, `(.L_x_2532) ;  /* 0x000001f000017945 */ /* 0x000fe20003800200 */
[----:B------:R-:W-:Y:S01]  /*1850*/  MOV R21, R3 ;  /* 0x0000000300157202 */ /* 0x000fe20000000f00 */
[----:B------:R-:W-:Y:S01]  /*1860*/  IMAD.MOV.U32 R20, RZ, RZ, R19 ;  /* 0x000000ffff147224 */ /* 0x000fe200078e0013 */
[----:B------:R-:W-:Y:S02]  /*1870*/  MOV R15, R14 ;  /* 0x0000000e000f7202 */ /* 0x000fe40000000f00 */
[----:B------:R-:W-:-:S07]  /*1880*/  MOV R3, R19 ;  /* 0x0000001300037202 */ /* 0x000fce0000000f00 */
.L_x_2533:
[C---:B------:R-:W-:Y:S01]  /*1890*/  IMAD.WIDE.U32 R4, R13.reuse, 0x20, R74 ;  /* 0x000000200d047825 */ /* 0x040fe200078e004a */
[----:B------:R-:W0:Y:S05]  /*18a0*/  LDCU UR4, c[0x0][0x39c] ;  /* 0x00007380ff0477ac */ /* 0x000e2a0008000800 */
[----:B------:R-:W2:Y:S01]  /*18b0*/  LDG.E.ENL2.256 R8, R4, desc[UR36][R4.64] ;  /* 0xfe0000240404797e */ /* 0x000ea20008121908 */
[----:B0-----:R-:W-:-:S04]  /*18c0*/  IADD3 R13, PT, PT, R13, UR4, RZ ;  /* 0x000000040d0d7c10 */ /* 0x001fc8000fffe0ff */
[----:B------:R-:W-:-:S04]  /*18d0*/  LEA R27, R13, 0x3, 0x2 ;  /* 0x000000030d1b7811 */ /* 0x000fc800078e10ff */
[----:B------:R-:W-:Y:S01]  /*18e0*/  ISETP.GE.U32.AND P0, PT, R27, R18, PT ;  /* 0x000000121b00720c */ /* 0x000fe20003f06070 */
[C---:B--2---:R-:W-:Y:S01]  /*18f0*/  FMUL.FTZ R23, R5.reuse, R12 ;  /* 0x0000000c05177220 */ /* 0x044fe20000410000 */
[----:B------:R-:W-:Y:S01]  /*1900*/  FMUL.FTZ R25, R5, R21 ;  /* 0x0000001505197220 */ /* 0x000fe20000410000 */
[C---:B------:R-:W-:Y:S01]  /*1910*/  FMUL.FTZ R27, R7.reuse, R15 ;  /* 0x0000000f071b7220 */ /* 0x040fe20000410000 */
[----:B------:R-:W-:Y:S01]  /*1920*/  FMUL.FTZ R7, R7, R20 ;  /* 0x0000001407077220 */ /* 0x000fe20000410000 */
[C---:B------:R-:W-:Y:S01]  /*1930*/  FFMA.FTZ R21, R4.reuse, R21, -R23 ;  /* 0x0000001504157223 */ /* 0x040fe20000010817 */
[----:B------:R-:W-:Y:S01]  /*1940*/  FFMA.FTZ R12, R4, R12, R25 ;  /* 0x0000000c040c7223 */ /* 0x000fe20000010019 */
[----:B------:R-:W-:Y:S01]  /*1950*/  FMUL.FTZ R25, R11, R0 ;  /* 0x000000000b197220 */ /* 0x000fe20000410000 */
[C---:B------:R-:W-:Y:S01]  /*1960*/  FMUL.FTZ R23, R9.reuse, R14 ;  /* 0x0000000e09177220 */ /* 0x040fe20000410000 */
[----:B------:R-:W-:Y:S01]  /*1970*/  FFMA.FTZ R5, R6, R20, -R27 ;  /* 0x0000001406057223 */ /* 0x000fe2000001081b */
[----:B------:R-:W-:Y:S01]  /*1980*/  FMUL.FTZ R9, R9, R19 ;  /* 0x0000001309097220 */ /* 0x000fe20000410000 */
[----:B------:R-:W-:Y:S01]  /*1990*/  FFMA.FTZ R25, R10, R3, -R25 ;  /* 0x000000030a197223 */ /* 0x000fe20000010819 */
[----:B------:R-:W-:Y:S01]  /*19a0*/  FFMA.FTZ R4, R8, R19, -R23 ;  /* 0x0000001308047223 */ /* 0x000fe20000010817 */
[----:B------:R-:W-:Y:S01]  /*19b0*/  FMUL.FTZ R11, R11, R3 ;  /* 0x000000030b0b7220 */ /* 0x000fe20000410000 */
[----:B------:R-:W-:Y:S01]  /*19c0*/  FFMA.FTZ R15, R6, R15, R7 ;  /* 0x0000000f060f7223 */ /* 0x000fe20000010007 */
[----:B------:R-:W-:Y:S01]  /*19d0*/  FFMA.FTZ R14, R8, R14, R9 ;  /* 0x0000000e080e7223 */ /* 0x000fe20000010009 */
[----:B------:R-:W-:Y:S01]  /*19e0*/  MOV R3, R25 ;  /* 0x0000001900037202 */ /* 0x000fe20000000f00 */
[----:B------:R-:W-:Y:S01]  /*19f0*/  FFMA.FTZ R0, R10, R0, R11 ;  /* 0x000000000a007223 */ /* 0x000fe2000001000b */
[----:B------:R-:W-:-:S02]  /*1a00*/  MOV R19, R4 ;  /* 0x0000000400137202 */ /* 0x000fc40000000f00 */
[----:B------:R-:W-:Y:S01]  /*1a10*/  MOV R20, R5 ;  /* 0x0000000500147202 */ /* 0x000fe20000000f00 */
[----:B------:R-:W-:Y:S06]  /*1a20*/  @!P0 BRA `(.L_x_2533) ;  /* 0xfffffffc00988947 */ /* 0x000fec000383ffff */
[----:B------:R-:W-:Y:S05]  /*1a30*/  BSYNC.RECONVERGENT B1 ;  /* 0x0000000000017941 */ /* 0x000fea0003800200 */
.L_x_2532:
[----:B------:R-:W-:-:S07]  /*1a40*/  MOV R3, R21 ;  /* 0x0000001500037202 */ /* 0x000fce0000000f00 */
.L_x_2531:
[----:B------:R-:W-:Y:S05]  /*1a50*/  BSYNC.RECONVERGENT B0 ;  /* 0x0000000000007941 */ /* 0x000fea0003800200 */
.L_x_2530:
        /* <DEDUP_REMOVED lines=16> */
[----:B------:R-:W-:-:S04]  /*1b60*/  FFMA.FTZ R12, R3, R75, R12 ;  /* 0x0000004b030c7223 */ /* 0x000fc8000001000c */
[----:B------:R-:W-:-:S07]  /*1b70*/  MOV R3, R6 ;  /* 0x0000000600037202 */ /* 0x000fce0000000f00 */
.L_x_2535:
[----:B------:R-:W-:Y:S05]  /*1b80*/  BSYNC.RECONVERGENT B0 ;  /* 0x0000000000007941 */ /* 0x000fea0003800200 */
.L_x_2534:
[CC--:B------:R-:W-:Y:S01]  /*1b90*/  FMUL.FTZ R6, R15.reuse, R12.reuse ;  /* 0x0000000c0f067220 */ /* 0x0c0fe20000410000 */
[-C--:B------:R-:W-:Y:S01]  /*1ba0*/  FMUL.FTZ R15, R15, R3.reuse ;  /* 0x000000030f0f7220 */ /* 0x080fe20000410000 */
[----:B------:R-:W-:Y:S01]  /*1bb0*/  HFMA2 R30, -RZ, RZ, 0, 0 ;  /* 0x00000000ff1e7431 */ /* 0x000fe200000001ff */
[----:B------:R-:W-:Y:S01]  /*1bc0*/  CS2R R28, SRZ ;  /* 0x00000000001c7805 */ /* 0x000fe2000001ff00 */
[C---:B------:R-:W-:Y:S01]  /*1bd0*/  FFMA.FTZ R3, R5.reuse, R3, -R6 ;  /* 0x0000000305037223 */ /* 0x040fe20000010806 */
[----:B------:R-:W-:Y:S01]  /*1be0*/  FFMA.FTZ R15, R5, R12, R15 ;  /* 0x0000000c050f7223 */ /* 0x000fe2000001000f */
[----:B------:R-:W-:Y:S02]  /*1bf0*/  CS2R R26, SRZ ;  /* 0x00000000001a7805 */ /* 0x000fe4000001ff00 */
        /* <DEDUP_REMOVED lines=9> */
.L_x_2524:
[----:B------:R-:W0:Y:S08]  /*1c90*/  LDC R70, c[0x0][0x500] ;  /* 0x00014000ff467b82 */ /* 0x000e300000000800 */
[----:B------:R-:W1:Y:S01]  /*1ca0*/  LDC R76, c[0x0][0x3d0] ;  /* 0x0000f400ff4c7b82 */ /* 0x000e620000000800 */
[----:B0-----:R-:W-:-:S04]  /*1cb0*/  SHF.R.U32.HI R70, RZ, 0x3, R70 ;  /* 0x00000003ff467819 */ /* 0x001fc80000011646 */
[----:B------:R-:W-:-:S04]  /*1cc0*/  ISETP.NE.AND P0, PT, R70, 0x1, PT ;  /* 0x000000014600780c */ /* 0x000fc80003f05270 */
[----:B-1----:R-:W-:-:S13]  /*1cd0*/  ISETP.NE.OR P0, PT, R76, 0x1, P0 ;  /* 0x000000014c00780c */ /* 0x002fda0000705670 */
[----:B------:R-:W-:Y:S05]  /*1ce0*/  @P0 BRA `(.L_x_2536) ;  /* 0x0000001000f40947 */ /* 0x000fea0003800000 */
[----:B------:R-:W0:Y:S01]  /*1cf0*/  LDC R0, c[0x0][0x39c] ;  /* 0x0000e700ff007b82 */ /* 0x000e220000000800 */
[----:B------:R-:W-:Y:S01]  /*1d00*/  BSSY.RECONVERGENT B0, `(.L_x_2537) ;  /* 0x00000a6000007945 */ /* 0x000fe20003800200 */
[----:B------:R-:W-:Y:S02]  /*1d10*/  CS2R R42, SRZ ;  /* 0x00000000002a7805 */ /* 0x000fe4000001ff00 */
[----:B------:R-:W-:Y:S02]  /*1d20*/  CS2R R40, SRZ ;  /* 0x0000000000287805 */ /* 0x000fe4000001ff00 */
[----:B------:R-:W-:Y:S02]  /*1d30*/  CS2R R38, SRZ ;  /* 0x0000000000267805 */ /* 0x000fe4000001ff00 */
[----:B------:R-:W-:Y:S02]  /*1d40*/  CS2R R36, SRZ ;  /* 0x0000000000247805 */ /* 0x000fe4000001ff00 */
[----:B------:R-:W-:-:S02]  /*1d50*/  CS2R R34, SRZ ;  /* 0x0000000000227805 */ /* 0x000fc4000001ff00 */
[----:B------:R-:W-:Y:S01]  /*1d60*/  CS2R R32, SRZ ;  /* 0x0000000000207805 */ /* 0x000fe2000001ff00 */
[----:B------:R-:W1:Y:S01]  /*1d70*/  LDC R8, c[0x0][0x388] ;  /* 0x0000e200ff087b82 */ /* 0x000e620000000800 */
[----:B------:R-:W-:Y:S02]  /*1d80*/  CS2R R30, SRZ ;  /* 0x00000000001e7805 */ /* 0x000fe4000001ff00 */
[----:B------:R-:W-:Y:S02]  /*1d90*/  CS2R R28, SRZ ;  /* 0x00000000001c7805 */ /* 0x000fe4000001ff00 */
[----:B------:R-:W-:Y:S02]  /*1da0*/  CS2R R46, SRZ ;  /* 0x00000000002e7805 */ /* 0x000fe4000001ff00 */
[----:B------:R-:W-:Y:S02]  /*1db0*/  CS2R R44, SRZ ;  /* 0x00000000002c7805 */ /* 0x000fe4000001ff00 */
[----:B------:R-:W-:-:S02]  /*1dc0*/  CS2R R26, SRZ ;  /* 0x00000000001a7805 */ /* 0x000fc4000001ff00 */
[----:B------:R-:W-:Y:S02]  /*1dd0*/  CS2R R24, SRZ ;  /* 0x0000000000187805 */ /* 0x000fe4000001ff00 */
[----:B------:R-:W-:Y:S02]  /*1de0*/  CS2R R22, SRZ ;  /* 0x0000000000167805 */ /* 0x000fe4000001ff00 */
[----:B------:R-:W-:Y:S02]  /*1df0*/  CS2R R20, SRZ ;  /* 0x0000000000147805 */ /* 0x000fe4000001ff00 */
[----:B------:R-:W-:Y:S02]  /*1e00*/  CS2R R14, SRZ ;  /* 0x00000000000e7805 */ /* 0x000fe4000001ff00 */
[----:B------:R-:W-:Y:S01]  /*1e10*/  CS2R R12, SRZ ;  /* 0x00000000000c7805 */ /* 0x000fe2000001ff00 */
[----:B0-----:R-:W-:-:S05]  /*1e20*/  IMAD R4, R0, 0x3, R69 ;  /* 0x0000000300047824 */ /* 0x001fca00078e0245 */
[----:B------:R-:W-:Y:S02]  /*1e30*/  ISETP.GE.U32.AND P0, PT, R4, R3, PT ;  /* 0x000000030400720c */ /* 0x000fe40003f06070 */
[----:B------:R-:W0:Y:S01]  /*1e40*/  LDC R4, c[0x0][0x38c] ;  /* 0x0000e300ff047b82 */ /* 0x000e220000000800 */
[-C--:B-1----:R-:W-:Y:S01]  /*1e50*/  MOV R57, R8.reuse ;  /* 0x0000000800397202 */ /* 0x082fe20000000f00 */
        /* <DEDUP_REMOVED lines=12> */
[-C--:B------:R-:W-:Y:S01]  /*1f20*/  MOV R11, R8.reuse ;  /* 0x00000008000b7202 */ /* 0x080fe20000000f00 */
[----:B0-----:R-:W-:Y:S01]  /*1f30*/  IMAD.MOV.U32 R62, RZ, RZ, R4 ;  /* 0x000000ffff3e7224 */ /* 0x001fe200078e0004 */
[----:B------:R-:W-:Y:S02]  /*1f40*/  MOV R10, R8 ;  /* 0x00000008000a7202 */ /* 0x000fe40000000f00 */
[-C--:B------:R-:W-:Y:S02]  /*1f50*/  MOV R68, R4.reuse ;  /* 0x0000000400447202 */ /* 0x080fe40000000f00 */
        /* <DEDUP_REMOVED lines=18> */
[----:B------:R-:W-:Y:S01]  /*2080*/  IMAD.MOV.U32 R6, RZ, RZ, R4 ;  /* 0x000000ffff067224 */ /* 0x000fe200078e0004 */
        /* <DEDUP_REMOVED lines=24> */
[----:B------:R-:W-:-:S07]  /*2210*/  MOV R10, R8 ;  /* 0x00000008000a7202 */ /* 0x000fce0000000f00 */
.L_x_2539:
[----:B------:R-:W-:Y:S02]  /*2220*/  SHF.R.U32.HI R13, RZ, 0x2, R69 ;  /* 0x00000002ff0d7819 */ /* 0x000fe40000011645 */
[----:B------:R-:W-:-:S03]  /*2230*/  IADD3 R69, PT, PT, R69, R0, RZ ;  /* 0x0000000045457210 */ /* 0x000fc60007ffe0ff */
[----:B------:R-:W-:Y:S01]  /*2240*/  IMAD.WIDE.U32 R12, R13, 0x20, R74 ;  /* 0x000000200d0c7825 */ /* 0x000fe200078e004a */
[----:B------:R-:W-:-:S05]  /*2250*/  SHF.R.U32.HI R25, RZ, 0x2, R69 ;  /* 0x00000002ff197819 */ /* 0x000fca0000011645 */
[----:B------:R-:W2:Y:S01]  /*2260*/  LDG.E.ENL2.256 R20, R12, desc[UR36][R12.64] ;  /* 0xfe0000240c0c797e */ /* 0x000ea20008121914 */
[----:B------:R-:W-:Y:S01]  /*2270*/  IMAD.WIDE.U32 R24, R25, 0x20, R74 ;  /* 0x0000002019187825 */ /* 0x000fe200078e004a */
[----:B------:R-:W-:-:S04]  /*2280*/  IADD3 R69, PT, PT, R69, R0, RZ ;  /* 0x0000000045457210 */ /* 0x000fc80007ffe0ff */
[----:B------:R-:W-:Y:S01]  /*2290*/  SHF.R.U32.HI R29, RZ, 0x2, R69 ;  /* 0x00000002ff1d7819 */ /* 0x000fe20000011645 */
[----:B------:R-:W3:Y:S01]  /*22a0*/  LDG.E.ENL2.256 R44, R24, desc[UR36][R24.64] ;  /* 0xfe0000241818797e */ /* 0x000ee2000812192c */
[----:B------:R-:W-:-:S03]  /*22b0*/  IMAD.IADD R69, R69, 0x1, R0 ;  /* 0x0000000145457824 */ /* 0x000fc600078e0200 */
[----:B------:R-:W-:Y:S02]  /*22c0*/  IMAD.WIDE.U32 R28, R29, 0x20, R74 ;  /* 0x000000201d1c7825 */ /* 0x000fe400078e004a */
[----:B------:R-:W-:-:S04]  /*22d0*/  SHF.R.U32.HI R37, RZ, 0x2, R69 ;  /* 0x00000002ff257819 */ /* 0x000fc80000011645 */
[----:B------:R-:W4:Y:S01]  /*22e0*/  LDG.E.ENL2.256 R32, R28, desc[UR36][R28.64] ;  /* 0xfe0000241c1c797e */ /* 0x000f220008121920 */
[----:B------:R-:W-:-:S06]  /*22f0*/  IMAD.WIDE.U32 R36, R37, 0x20, R74 ;  /* 0x0000002025247825 */ /* 0x000fcc00078e004a */
[----:B------:R-:W5:Y:S01]  /*2300*/  LDG.E.ENL2.256 R40, R36, desc[UR36][R36.64] ;  /* 0xfe0000242424797e */ /* 0x000f620008121928 */
[----:B------:R-:W-:-:S05]  /*2310*/  IADD3 R69, PT, PT, R69, R0, RZ ;  /* 0x0000000045457210 */ /* 0x000fca0007ffe0ff */
        /* <DEDUP_REMOVED lines=8> */
[C---:B------:R-:W-:Y:S01]  /*23a0*/  FMUL.FTZ R71, R21.reuse, R6 ;  /* 0x0000000615477220 */ /* 0x040fe20000410000 */
[----:B------:R-:W-:Y:S01]  /*23b0*/  FMUL.FTZ R77, R21, R11 ;  /* 0x0000000b154d7220 */ /* 0x000fe20000410000 */
[C---:B------:R-:W-:Y:S01]  /*23c0*/  FMUL.FTZ R79, R23.reuse, R5 ;  /* 0x00000005174f7220 */ /* 0x040fe20000410000 */
[----:B------:R-:W-:Y:S01]  /*23d0*/  FFMA.FTZ R9, R12, R9, R70 ;  /* 0x000000090c097223 */ /* 0x000fe20000010046 */
[----:B------:R-:W-:Y:S01]  /*23e0*/  FMUL.FTZ R70, R23, R16 ;  /* 0x0000001017467220 */ /* 0x000fe20000410000 */
[C---:B------:R-:W-:Y:S01]  /*23f0*/  FFMA.FTZ R11, R20.reuse, R11, -R71 ;  /* 0x0000000b140b7223 */ /* 0x040fe20000010847 */
[----:B------:R-:W-:Y:S01]  /*2400*/  FFMA.FTZ R6, R20, R6, R77 ;  /* 0x0000000614067223 */ /* 0x000fe2000001004d */
[C---:B------:R-:W-:Y:S01]  /*2410*/  FFMA.FTZ R16, R22.reuse, R16, -R79 ;  /* 0x0000001016107223 */ /* 0x040fe2000001084f */
[C---:B---3--:R-:W-:Y:S01]  /*2420*/  FMUL.FTZ R71, R25.reuse, R4 ;  /* 0x0000000419477220 */ /* 0x048fe20000410000 */
[----:B------:R-:W-:Y:S01]  /*2430*/  FMUL.FTZ R77, R25, R18 ;  /* 0x00000012194d7220 */ /* 0x000fe20000410000 */
[C---:B------:R-:W-:Y:S01]  /*2440*/  FMUL.FTZ R79, R27.reuse, R58 ;  /* 0x0000003a1b4f7220 */ /* 0x040fe20000410000 */
[----:B------:R-:W-:Y:S01]  /*2450*/  FMUL.FTZ R81, R27, R19 ;  /* 0x000000131b517220 */ /* 0x000fe20000410000 */
[----:B------:R-:W-:Y:S01]  /*2460*/  FFMA.FTZ R5, R22, R5, R70 ;  /* 0x0000000516057223 */ /* 0x000fe20000010046 */
[C---:B------:R-:W-:Y:S01]  /*2470*/  FFMA.FTZ R18, R24.reuse, R18, -R71 ;  /* 0x0000001218127223 */ /* 0x040fe20000010847 */
[----:B------:R-:W-:Y:S01]  /*2480*/  FFMA.FTZ R4, R24, R4, R77 ;  /* 0x0000000418047223 */ /* 0x000fe2000001004d */
[----:B------:R-:W-:Y:S01]  /*2490*/  FFMA.FTZ R19, R26, R19, -R79 ;  /* 0x000000131a137223 */ /* 0x000fe2000001084f */
[C---:B------:R-:W-:Y:S01]  /*24a0*/  FMUL.FTZ R71, R45.reuse, R59 ;  /* 0x0000003b2d477220 */ /* 0x040fe20000410000 */
[----:B------:R-:W-:Y:S01]  /*24b0*/  FMUL.FTZ R70, R45, R48 ;  /* 0x000000302d467220 */ /* 0x000fe20000410000 */
[C---:B------:R-:W-:Y:S01]  /*24c0*/  FMUL.FTZ R77, R47.reuse, R60 ;  /* 0x0000003c2f4d7220 */ /* 0x040fe20000410000 */
[----:B------:R-:W-:Y:S01]  /*24d0*/  FMUL.FTZ R79, R47, R49 ;  /* 0x000000312f4f7220 */ /* 0x000fe20000410000 */
[C---:B------:R-:W-:Y:S01]  /*24e0*/  FFMA.FTZ R48, R44.reuse, R48, -R71 ;  /* 0x000000302c307223 */ /* 0x040fe20000010847 */
[----:B------:R-:W-:Y:S01]  /*24f0*/  FFMA.FTZ R59, R44, R59, R70 ;  /* 0x0000003b2c3b7223 */ /* 0x000fe20000010046 */
[C---:B------:R-:W-:Y:S01]  /*2500*/  FFMA.FTZ R49, R46.reuse, R49, -R77 ;  /* 0x000000312e317223 */ /* 0x040fe2000001084d */
[----:B------:R-:W-:Y:S01]  /*2510*/  FFMA.FTZ R60, R46, R60, R79 ;  /* 0x0000003c2e3c7223 */ /* 0x000fe2000001004f */
[C---:B----4-:R-:W-:Y:S01]  /*2520*/  FMUL.FTZ R71, R29.reuse, R61 ;  /* 0x0000003d1d477220 */ /* 0x050fe20000410000 */
[----:B------:R-:W-:Y:S01]  /*2530*/  FMUL.FTZ R70, R29, R50 ;  /* 0x000000321d467220 */ /* 0x000fe20000410000 */
[C---:B------:R-:W-:Y:S01]  /*2540*/  FMUL.FTZ R77, R31.reuse, R62 ;  /* 0x0000003e1f4d7220 */ /* 0x040fe20000410000 */
[----:B------:R-:W-:Y:S01]  /*2550*/  FMUL.FTZ R79, R31, R51 ;  /* 0x000000331f4f7220 */ /* 0x000fe20000410000 */
[C---:B------:R-:W-:Y:S01]  /*2560*/  FFMA.FTZ R50, R28.reuse, R50, -R71 ;  /* 0x000000321c327223 */ /* 0x040fe20000010847 */
[----:B------:R-:W-:Y:S01]  /*2570*/  FFMA.FTZ R61, R28, R61, R70 ;  /* 0x0000003d1c3d7223 */ /* 0x000fe20000010046 */
[C---:B------:R-:W-:Y:S01]  /*2580*/  FFMA.FTZ R51, R30.reuse, R51, -R77 ;  /* 0x000000331e337223 */ /* 0x040fe2000001084d */
[----:B------:R-:W-:Y:S01]  /*2590*/  FFMA.FTZ R62, R30, R62, R79 ;  /* 0x0000003e1e3e7223 */ /* 0x000fe2000001004f */
        /* <DEDUP_REMOVED lines=8> */
[C---:B-----5:R-:W-:Y:S01]  /*2620*/  FMUL.FTZ R71, R37.reuse, R65 ;  /* 0x0000004125477220 */ /* 0x060fe20000410000 */
        /* <DEDUP_REMOVED lines=19> */
.L_x_2538:
[----:B------:R-:W-:Y:S05]  /*2760*/  BSYNC.RECONVERGENT B0 ;  /* 0x0000000000007941 */ /* 0x000fea0003800200 */
.L_x_2537:
[----:B------:R-:W-:Y:S01]  /*2770*/  ISETP.GE.U32.AND P0, PT, R69, R3, PT ;  /* 0x000000034500720c */ /* 0x000fe20003f06070 */
[----:B------:R-:W-:-:S12]  /*2780*/  BSSY.RECONVERGENT B0, `(.L_x_2540) ;  /* 0x0000016000007945 */ /* 0x000fd80003800200 */
[----:B------:R-:W-:Y:S05]  /*2790*/  @P0 BRA `(.L_x_2541) ;  /* 0x0000000000500947 */ /* 0x000fea0003800000 */
[----:B------:R-:W-:-:S05]  /*27a0*/  SHF.R.U32.HI R13, RZ, 0x2, R69 ;  /* 0x00000002ff0d7819 */ /* 0x000fca0000011645 */
[----:B------:R-:W-:-:S06]  /*27b0*/  IMAD.WIDE.U32 R12, R13, 0x20, R74 ;  /* 0x000000200d0c7825 */ /* 0x000fcc00078e004a */
[----:B------:R-:W5:Y:S01]  /*27c0*/  LDG.E.ENL2.256 R20, R12, desc[UR36][R12.64] ;  /* 0xfe0000240c0c797e */ /* 0x000f620008121914 */
[----:B------:R-:W-:-:S04]  /*27d0*/  IADD3 R70, PT, PT, R69, R0, RZ ;  /* 0x0000000045467210 */ /* 0x000fc80007ffe0ff */
[----:B------:R-:W-:-:S13]  /*27e0*/  ISETP.GE.U32.AND P1, PT, R70, R3, PT ;  /* 0x000000034600720c */ /* 0x000fda0003f26070 */
[----:B------:R-:W-:Y:S05]  /*27f0*/  @P1 BRA `(.L_x_2541) ;  /* 0x0000000000381947 */ /* 0x000fea0003800000 */
[----:B------:R-:W-:-:S05]  /*2800*/  SHF.R.U32.HI R25, RZ, 0x2, R70 ;  /* 0x00000002ff197819 */ /* 0x000fca0000011646 */
[----:B------:R-:W-:-:S06]  /*2810*/  IMAD.WIDE.U32 R24, R25, 0x20, R74 ;  /* 0x0000002019187825 */ /* 0x000fcc00078e004a */
[----:B------:R-:W5:Y:S01]  /*2820*/  LDG.E.ENL2.256 R44, R24, desc[UR36][R24.64] ;  /* 0xfe0000241818797e */ /* 0x000f62000812192c */
[----:B------:R-:W-:-:S04]  /*2830*/  IADD3 R70, PT, PT, R70, R0, RZ ;  /* 0x0000000046467210 */ /* 0x000fc80007ffe0ff */
[----:B------:R-:W-:-:S13]  /*2840*/  ISETP.GE.U32.AND P1, PT, R70, R3, PT ;  /* 0x000000034600720c */ /* 0x000fda0003f26070 */
[----:B------:R-:W-:Y:S05]  /*2850*/  @P1 BRA `(.L_x_2541) ;  /* 0x0000000000201947 */ /* 0x000fea0003800000 */
[----:B------:R-:W-:Y:S02]  /*2860*/  IADD3 R28, PT, PT, R70, R0, RZ ;  /* 0x00000000461c7210 */ /* 0x000fe40007ffe0ff */
[----:B------:R-:W-:Y:S02]  /*2870*/  SHF.R.U32.HI R29, RZ, 0x2, R70 ;  /* 0x00000002ff1d7819 */ /* 0x000fe40000011646 */
[----:B------:R-:W-:-:S13]  /*2880*/  ISETP.GE.U32.AND P1, PT, R28, R3, PT ;  /* 0x000000031c00720c */ /* 0x000fda0003f26070 */
[----:B------:R-:W-:Y:S01]  /*2890*/  @!P1 SHF.R.U32.HI R31, RZ, 0x2, R28 ;  /* 0x00000002ff1f9819 */ /* 0x000fe2000001161c */
[----:B------:R-:W-:-:S04]  /*28a0*/  IMAD.WIDE.U32 R28, R29, 0x20, R74 ;  /* 0x000000201d1c7825 */ /* 0x000fc800078e004a */
[----:B------:R-:W-:Y:S02]  /*28b0*/  @!P1 IMAD.WIDE.U32 R74, R31, 0x20, R74 ;  /* 0x000000201f4a9825 */ /* 0x000fe400078e004a */
[----:B------:R-:W5:Y:S04]  /*28c0*/  LDG.E.ENL2.256 R32, R28, desc[UR36][R28.64] ;  /* 0xfe0000241c1c797e */ /* 0x000f680008121920 */
[----:B------:R0:W5:Y:S02]  /*28d0*/  @!P1 LDG.E.ENL2.256 R40, R36, desc[UR36][R74.64] ;  /* 0xfe0000244a24997e */ /* 0x0001640008121928 */
.L_x_2541:
[----:B------:R-:W-:Y:S05]  /*28e0*/  BSYNC.RECONVERGENT B0 ;  /* 0x0000000000007941 */ /* 0x000fea0003800200 */
.L_x_2540:
[----:B------:R-:W-:Y:S04]  /*28f0*/  BSSY.RECONVERGENT B0, `(.L_x_2542) ;  /* 0x000004b000007945 */ /* 0x000fe80003800200 */
[----:B------:R-:W-:Y:S05]  /*2900*/  @P0 BRA `(.L_x_2543) ;  /* 0x0000000400240947 */ /* 0x000fea0003800000 */
[----:B------:R-:W-:Y:S01]  /*2910*/  IADD3 R69, PT, PT, R69, R0, RZ ;  /* 0x0000000045457210 */ /* 0x000fe20007ffe0ff */
[-C--:B-----5:R-:W-:Y:S01]  /*2920*/  FMUL.FTZ R71, R9, R13.reuse ;  /* 0x0000000d09477220 */ /* 0x0a0fe20000410000 */
[----:B------:R-:W-:Y:S01]  /*2930*/  FMUL.FTZ R70, R8, R13 ;  /* 0x0000000d08467220 */ /* 0x000fe20000410000 */
[----:B------:R-:W-:Y:S01]  /*2940*/  FMUL.FTZ R13, R7, R15 ;  /* 0x0000000f070d7220 */ /* 0x000fe20000410000 */
[----:B------:R-:W-:Y:S01]  /*2950*/  ISETP.GE.U32.AND P0, PT, R69, R3, PT ;  /* 0x000000034500720c */ /* 0x000fe20003f06070 */
[----:B0-----:R-:W-:Y:S01]  /*2960*/  FMUL.FTZ R74, R10, R15 ;  /* 0x0000000f0a4a7220 */ /* 0x001fe20000410000 */
[-C--:B------:R-:W-:Y:S01]  /*2970*/  FFMA.FTZ R8, R8, R12.reuse, -R71 ;  /* 0x0000000c08087223 */ /* 0x080fe20000010847 */
[----:B------:R-:W-:Y:S01]  /*2980*/  FFMA.FTZ R9, R9, R12, R70 ;  /* 0x0000000c09097223 */ /* 0x000fe20000010046 */
[-C--:B------:R-:W-:Y:S01]  /*2990*/  FFMA.FTZ R10, R10, R14.reuse, -R13 ;  /* 0x0000000e0a0a7223 */ /* 0x080fe2000001080d */
[----:B------:R-:W-:Y:S01]  /*29a0*/  FFMA.FTZ R7, R7, R14, R74 ;  /* 0x0000000e07077223 */ /* 0x000fe2000001004a */
        /* <DEDUP_REMOVED lines=8> */
[----:B------:R-:W-:Y:S06]  /*2a30*/  @P0 BRA `(.L_x_2543) ;  /* 0x0000000000d80947 */ /* 0x000fec0003800000 */
[-C--:B------:R-:W-:Y:S01]  /*2a40*/  FMUL.FTZ R14, R60, R47.reuse ;  /* 0x0000002f3c0e7220 */ /* 0x080fe20000410000 */
[C---:B------:R-:W-:Y:S01]  /*2a50*/  FMUL.FTZ R47, R49.reuse, R47 ;  /* 0x0000002f312f7220 */ /* 0x040fe20000410000 */
[----:B------:R-:W-:Y:S01]  /*2a60*/  FMUL.FTZ R13, R4, R25 ;  /* 0x00000019040d7220 */ /* 0x000fe20000410000 */
[----:B------:R-:W-:Y:S01]  /*2a70*/  FMUL.FTZ R12, R58, R27 ;  /* 0x0000001b3a0c7220 */ /* 0x000fe20000410000 */
[----:B------:R-:W-:Y:S01]  /*2a80*/  FFMA.FTZ R49, R49, R46, -R14 ;  /* 0x0000002e31317223 */ /* 0x000fe2000001080e */
[----:B------:R-:W-:Y:S01]  /*2a90*/  IADD3 R14, PT, PT, R69, R0, RZ ;  /* 0x00000000450e7210 */ /* 0x000fe20007ffe0ff */
[C---:B------:R-:W-:Y:S01]  /*2aa0*/  FMUL.FTZ R25, R18.reuse, R25 ;  /* 0x0000001912197220 */ /* 0x040fe20000410000 */
[C---:B------:R-:W-:Y:S01]  /*2ab0*/  FMUL.FTZ R27, R19.reuse, R27 ;  /* 0x0000001b131b7220 */ /* 0x040fe20000410000 */
[----:B------:R-:W-:Y:S01]  /*2ac0*/  FFMA.FTZ R18, R18, R24, -R13 ;  /* 0x0000001812127223 */ /* 0x000fe2000001080d */
[----:B------:R-:W-:Y:S01]  /*2ad0*/  ISETP.GE.U32.AND P0, PT, R14, R3, PT ;  /* 0x000000030e00720c */ /* 0x000fe20003f06070 */
[----:B------:R-:W-:Y:S01]  /*2ae0*/  FFMA.FTZ R19, R19, R26, -R12 ;  /* 0x0000001a13137223 */ /* 0x000fe2000001080c */
[CC--:B------:R-:W-:Y:S01]  /*2af0*/  FMUL.FTZ R13, R59.reuse, R45.reuse ;  /* 0x0000002d3b0d7220 */ /* 0x0c0fe20000410000 */
[----:B------:R-:W-:Y:S01]  /*2b00*/  FMUL.FTZ R12, R48, R45 ;  /* 0x0000002d300c7220 */ /* 0x000fe20000410000 */
[----:B------:R-:W-:Y:S01]  /*2b10*/  FFMA.FTZ R4, R4, R24, R25 ;  /* 0x0000001804047223 */ /* 0x000fe20000010019 */
[----:B------:R-:W-:Y:S01]  /*2b20*/  FFMA.FTZ R58, R58, R26, R27 ;  /* 0x0000001a3a3a7223 */ /* 0x000fe2000001001b */
[-C--:B------:R-:W-:Y:S01]  /*2b30*/  FFMA.FTZ R48, R48, R44.reuse, -R13 ;  /* 0x0000002c30307223 */ /* 0x080fe2000001080d */
[----:B------:R-:W-:Y:S01]  /*2b40*/  FFMA.FTZ R59, R59, R44, R12 ;  /* 0x0000002c3b3b7223 */ /* 0x000fe2000001000c */
[----:B------:R-:W-:-:S05]  /*2b50*/  FFMA.FTZ R60, R60, R46, R47 ;  /* 0x0000002e3c3c7223 */ /* 0x000fca000001002f */
        /* <DEDUP_REMOVED lines=8> */
[-C--:B------:R-:W-:Y:S01]  /*2be0*/  FFMA.FTZ R50, R50, R28.reuse, -R13 ;  /* 0x0000001c32327223 */ /* 0x080fe2000001080d */
[----:B------:R-:W-:Y:S01]  /*2bf0*/  FFMA.FTZ R61, R61, R28, R0 ;  /* 0x0000001c3d3d7223 */ /* 0x000fe20000010000 */
[----:B------:R-:W-:Y:S01]  /*2c00*/  FMUL.FTZ R12, R64, R35 ;  /* 0x00000023400c7220 */ /* 0x000fe20000410000 */
[-C--:B------:R-:W-:Y:S01]  /*2c10*/  FMUL.FTZ R13, R63, R33.reuse ;  /* 0x000000213f0d7220 */ /* 0x080fe20000410000 */
[----:B------:R-:W-:Y:S01]  /*2c20*/  FMUL.FTZ R0, R52, R33 ;  /* 0x0000002134007220 */ /* 0x000fe20000410000 */
[----:B------:R-:W-:Y:S01]  /*2c30*/  FMUL.FTZ R35, R53, R35 ;  /* 0x0000002335237220 */ /* 0x000fe20000410000 */
[----:B------:R-:W-:Y:S01]  /*2c40*/  FFMA.FTZ R62, R62, R30, R31 ;  /* 0x0000001e3e3e7223 */ /* 0x000fe2000001001f */
[-C--:B------:R-:W-:Y:S01]  /*2c50*/  FFMA.FTZ R52, R52, R32.reuse, -R13 ;  /* 0x0000002034347223 */ /* 0x080fe2000001080d */
[----:B------:R-:W-:Y:S01]  /*2c60*/  FFMA.FTZ R63, R63, R32, R0 ;  /* 0x000000203f3f7223 */ /* 0x000fe20000010000 */
[-C--:B------:R-:W-:Y:S01]  /*2c70*/  FFMA.FTZ R53, R53, R34.reuse, -R12 ;  /* 0x0000002235357223 */ /* 0x080fe2000001080c */
[----:B------:R-:W-:Y:S01]  /*2c80*/  FFMA.FTZ R64, R64, R34, R35 ;  /* 0x0000002240407223 */ /* 0x000fe20000010023 */
[----:B------:R-:W-:Y:S06]  /*2c90*/  @P0 BRA `(.L_x_2543) ;  /* 0x0000000000400947 */ /* 0x000fec0003800000 */
[----:B------:R-:W-:Y:S01]  /*2ca0*/  FMUL.FTZ R12, R66, R39 ;  /* 0x00000027420c7220 */ /* 0x000fe20000410000 */
[-C--:B------:R-:W-:Y:S01]  /*2cb0*/  FMUL.FTZ R3, R65, R37.reuse ;  /* 0x0000002541037220 */ /* 0x080fe20000410000 */
[C---:B------:R-:W-:Y:S01]  /*2cc0*/  FMUL.FTZ R0, R54.reuse, R37 ;  /* 0x0000002536007220 */ /* 0x040fe20000410000 */
        /* <DEDUP_REMOVED lines=12> */
[----:B------:R-:W-:-:S07]  /*2d90*/  FFMA.FTZ R68, R68, R42, R43 ;  /* 0x0000002a44447223 */ /* 0x000fce000001002b */
.L_x_2543:
[----:B------:R-:W-:Y:S05]  /*2da0*/  BSYNC.RECONVERGENT B0 ;  /* 0x0000000000007941 */ /* 0x000fea0003800200 */
.L_x_2542:
[-C--:B-----5:R-:W-:Y:S01]  /*2db0*/  FMUL.FTZ R13, R7, R58.reuse ;  /* 0x0000003a070d7220 */ /* 0x0a0fe20000410000 */
[----:B------:R-:W-:Y:S01]  /*2dc0*/  FMUL.FTZ R58, R10, R58 ;  /* 0x0000003a0a3a7220 */ /* 0x000fe20000410000 */
[-C--:B------:R-:W-:Y:S01]  /*2dd0*/  FMUL.FTZ R3, R9, R4.reuse ;  /* 0x0000000409037220 */ /* 0x080fe20000410000 */
[----:B------:R-:W-:Y:S01]  /*2de0*/  FMUL.FTZ R4, R8, R4 ;  /* 0x0000000408047220 */ /* 0x000fe20000410000 */
[----:B------:R-:W-:Y:S01]  /*2df0*/  FMUL.FTZ R0, R6, R59 ;  /* 0x0000003b06007220 */ /* 0x000fe20000410000 */
[-C--:B------:R-:W-:Y:S01]  /*2e00*/  FFMA.FTZ R58, R7, R19.reuse, R58 ;  /* 0x00000013073a7223 */ /* 0x080fe2000001003a */
[-C--:B------:R-:W-:Y:S01]  /*2e10*/  FMUL.FTZ R7, R5, R60.reuse ;  /* 0x0000003c05077220 */ /* 0x080fe20000410000 */
[----:B------:R-:W-:Y:S01]  /*2e20*/  FMUL.FTZ R60, R16, R60 ;  /* 0x0000003c103c7220 */ /* 0x000fe20000410000 */
[----:B------:R-:W-:Y:S01]  /*2e30*/  FFMA.FTZ R13, R10, R19, -R13 ;  /* 0x000000130a0d7223 */ /* 0x000fe2000001080d */
[----:B------:R-:W-:Y:S01]  /*2e40*/  FMUL.FTZ R59, R11, R59 ;  /* 0x0000003b0b3b7220 */ /* 0x000fe20000410000 */
[-C--:B------:R-:W-:Y:S01]  /*2e50*/  FFMA.FTZ R4, R9, R18.reuse, R4 ;  /* 0x0000001209047223 */ /* 0x080fe20000010004 */
[----:B------:R-:W-:Y:S01]  /*2e60*/  FFMA.FTZ R3, R8, R18, -R3 ;  /* 0x0000001208037223 */ /* 0x000fe20000010803 */
[----:B------:R-:W-:Y:S01]  /*2e70*/  FFMA.FTZ R60, R5, R49, R60 ;  /* 0x00000031053c7223 */ /* 0x000fe2000001003c */
[----:B------:R-:W-:Y:S01]  /*2e80*/  FFMA.FTZ R59, R6, R48, R59 ;  /* 0x00000030063b7223 */ /* 0x000fe2000001003b */
[-C--:B------:R-:W-:Y:S01]  /*2e90*/  FMUL.FTZ R5, R13, R62.reuse ;  /* 0x0000003e0d057220 */ /* 0x080fe20000410000 */
[----:B------:R-:W-:Y:S01]  /*2ea0*/  FMUL.FTZ R6, R4, R61 ;  /* 0x0000003d04067220 */ /* 0x000fe20000410000 */
[----:B------:R-:W-:Y:S01]  /*2eb0*/  FMUL.FTZ R8, R58, R62 ;  /* 0x0000003e3a087220 */ /* 0x000fe20000410000 */
[----:B------:R-:W-:Y:S01]  /*2ec0*/  FFMA.FTZ R7, R16, R49, -R7 ;  /* 0x0000003110077223 */ /* 0x000fe20000010807 */
[----:B------:R-:W-:Y:S01]  /*2ed0*/  FMUL.FTZ R61, R3, R61 ;  /* 0x0000003d033d7220 */ /* 0x000fe20000410000 */
[----:B------:R-:W-:Y:S01]  /*2ee0*/  FFMA.FTZ R0, R11, R48, -R0 ;  /* 0x000000300b007223 */ /* 0x000fe20000010800 */
[-C--:B------:R-:W-:Y:S01]  /*2ef0*/  FFMA.FTZ R5, R58, R51.reuse, R5 ;  /* 0x000000333a057223 */ /* 0x080fe20000010005 */
[----:B------:R-:W-:Y:S01]  /*2f00*/  FFMA.FTZ R8, R13, R51, -R8 ;  /* 0x000000330d087223 */ /* 0x000fe20000010808 */
[-C--:B------:R-:W-:Y:S01]  /*2f10*/  FFMA.FTZ R6, R3, R50.reuse, -R6 ;  /* 0x0000003203067223 */ /* 0x080fe20000010806 */
[----:B------:R-:W-:Y:S01]  /*2f20*/  FFMA.FTZ R61, R4, R50, R61 ;  /* 0x00000032043d7223 */ /* 0x000fe2000001003d */
[-C--:B------:R-:W-:Y:S01]  /*2f30*/  FMUL.FTZ R9, R7, R64.reuse ;  /* 0x0000004007097220 */ /* 0x080fe20000410000 */
[-C--:B------:R-:W-:Y:S01]  /*2f40*/  FMUL.FTZ R3, R59, R63.reuse ;  /* 0x0000003f3b037220 */ /* 0x080fe20000410000 */
[----:B------:R-:W-:Y:S01]  /*2f50*/  FMUL.FTZ R4, R0, R63 ;  /* 0x0000003f00047220 */ /* 0x000fe20000410000 */
[----:B------:R-:W-:Y:S01]  /*2f60*/  FMUL.FTZ R10, R60, R64 ;  /* 0x000000403c0a7220 */ /* 0x000fe20000410000 */
[-C--:B------:R-:W-:Y:S01]  /*2f70*/  FMUL.FTZ R11, R5, R66.reuse ;  /* 0x00000042050b7220 */ /* 0x080fe20000410000 */
[----:B------:R-:W-:Y:S01]  /*2f80*/  FMUL.FTZ R66, R8, R66 ;  /* 0x0000004208427220 */ /* 0x000fe20000410000 */
[-C--:B------:R-:W-:Y:S01]  /*2f90*/  FFMA.FTZ R9, R60, R53.reuse, R9 ;  /* 0x000000353c097223 */ /* 0x080fe20000010009 */
[-C--:B------:R-:W-:Y:S01]  /*2fa0*/  FFMA.FTZ R3, R0, R52.reuse, -R3 ;  /* 0x0000003400037223 */ /* 0x080fe20000010803 */
[----:B------:R-:W-:Y:S01]  /*2fb0*/  FFMA.FTZ R4, R59, R52, R4 ;  /* 0x000000343b047223 */ /* 0x000fe20000010004 */
[----:B------:R-:W-:Y:S01]  /*2fc0*/  FFMA.FTZ R10, R7, R53, -R10 ;  /* 0x00000035070a7223 */ /* 0x000fe2000001080a */
[----:B------:R-:W-:Y:S01]  /*2fd0*/  FFMA.FTZ R27, R5, R55, R66 ;  /* 0x00000037051b7223 */ /* 0x000fe20000010042 */
[-C--:B------:R-:W-:Y:S01]  /*2fe0*/  FMUL.FTZ R5, R9, R68.reuse ;  /* 0x0000004409057220 */ /* 0x080fe20000410000 */
[-C--:B------:R-:W-:Y:S01]  /*2ff0*/  FMUL.FTZ R7, R61, R65.reuse ;  /* 0x000000413d077220 */ /* 0x080fe20000410000 */
[----:B------:R-:W-:Y:S01]  /*3000*/  FMUL.FTZ R0, R6, R65 ;  /* 0x0000004106007220 */ /* 0x000fe20000410000 */
[-C--:B------:R-:W-:Y:S01]  /*3010*/  FMUL.FTZ R28, R4, R67.reuse ;  /* 0x00000043041c7220 */ /* 0x080fe20000410000 */
[----:B------:R-:W-:Y:S01]  /*3020*/  FMUL.FTZ R29, R3, R67 ;  /* 0x00000043031d7220 */ /* 0x000fe20000410000 */
[----:B------:R-:W-:Y:S01]  /*3030*/  FMUL.FTZ R68, R10, R68 ;  /* 0x000000440a447220 */ /* 0x000fe20000410000 */
[-C--:B------:R-:W-:Y:S01]  /*3040*/  FFMA.FTZ R24, R6, R54.reuse, -R7 ;  /* 0x0000003606187223 */ /* 0x080fe20000010807 */
[----:B------:R-:W-:Y:S01]  /*3050*/  FFMA.FTZ R25, R61, R54, R0 ;  /* 0x000000363d197223 */ /* 0x000fe20000010000 */
[----:B------:R-:W-:Y:S01]  /*3060*/  FFMA.FTZ R26, R8, R55, -R11 ;  /* 0x00000037081a7223 */ /* 0x000fe2000001080b */
[-C--:B------:R-:W-:Y:S01]  /*3070*/  FFMA.FTZ R28, R3, R56.reuse, -R28 ;  /* 0x00000038031c7223 */ /* 0x080fe2000001081c */
[----:B------:R-:W-:Y:S01]  /*3080*/  FFMA.FTZ R29, R4, R56, R29 ;  /* 0x00000038041d7223 */ /* 0x000fe2000001001d */
[-C--:B------:R-:W-:Y:S01]  /*3090*/  FFMA.FTZ R30, R10, R57.reuse, -R5 ;  /* 0x000000390a1e7223 */ /* 0x080fe20000010805 */
[----:B------:R-:W-:Y:S01]  /*30a0*/  FFMA.FTZ R31, R9, R57, R68 ;  /* 0x00000039091f7223 */ /* 0x000fe20000010044 */
[----:B------:R-:W-:Y:S06]  /*30b0*/  BRA `(.L_x_2523) ;  /* 0x000000ac00ac7947 */ /* 0x000fec0003800000 */
.L_x_2536:
[----:B------:R-:W-:-:S13]  /*30c0*/  ISETP.NE.AND P0, PT, R76, 0x1, PT ;  /* 0x000000014c00780c */ /* 0x000fda0003f05270 */
        /* <DEDUP_REMOVED lines=84> */
.L_x_2547:
[----:B------:R-:W-:Y:S01]  /*3610*/  IMAD R20, R70, R69, RZ ;  /* 0x0000004546147224 */ /* 0x000fe200078e02ff */
[----:B------:R-:W-:-:S04]  /*3620*/  IADD3 R69, PT, PT, R69, R0, RZ ;  /* 0x0000000045457210 */ /* 0x000fc80007ffe0ff */
[----:B------:R-:W-:Y:S01]  /*3630*/  SHF.R.U32.HI R21, RZ, 0x2, R20 ;  /* 0x00000002ff157819 */ /* 0x000fe20000011614 */
[----:B------:R-:W-:-:S04]  /*3640*/  IMAD R28, R70, R69, RZ ;  /* 0x00000045461c7224 */ /* 0x000fc800078e02ff */
[----:B------:R-:W-:Y:S01]  /*3650*/  IMAD.WIDE.U32 R20, R21, 0x20, R74 ;  /* 0x0000002015147825 */ /* 0x000fe200078e004a */
[----:B------:R-:W-:Y:S02]  /*3660*/  SHF.R.U32.HI R29, RZ, 0x2, R28 ;  /* 0x00000002ff1d7819 */ /* 0x000fe4000001161c */
[----:B------:R-:W-:-:S03]  /*3670*/  IADD3 R69, PT, PT, R69, R0, RZ ;  /* 0x0000000045457210 */ /* 0x000fc60007ffe0ff */
[----:B------:R-:W2:Y:S01]  /*3680*/  LDG.E.ENL2.256 R24, R20, desc[UR36][R20.64] ;  /* 0xfe0000241414797e */ /* 0x000ea20008121918 */
[----:B------:R-:W-:-:S04]  /*3690*/  IMAD.WIDE.U32 R28, R29, 0x20, R74 ;  /* 0x000000201d1c7825 */ /* 0x000fc800078e004a */
[C---:B------:R-:W-:Y:S01]  /*36a0*/  IMAD R32, R70.reuse, R69, RZ ;  /* 0x0000004546207224 */ /* 0x040fe200078e02ff */
[----:B------:R-:W-:Y:S01]  /*36b0*/  IADD3 R69, PT, PT, R69, R0, RZ ;  /* 0x0000000045457210 */ /* 0x000fe20007ffe0ff */
[----:B------:R-:W3:Y:S03]  /*36c0*/  LDG.E.ENL2.256 R48, R28, desc[UR36][R28.64] ;  /* 0xfe0000241c1c797e */ /* 0x000ee60008121930 */
[----:B------:R-:W-:Y:S01]  /*36d0*/  SHF.R.U32.HI R33, RZ, 0x2, R32 ;  /* 0x00000002ff217819 */ /* 0x000fe20000011620 */
[----:B------:R-:W-:-:S04]  /*36e0*/  IMAD R40, R70, R69, RZ ;  /* 0x0000004546287224 */ /* 0x000fc800078e02ff */
[----:B------:R-:W-:Y:S01]  /*36f0*/  IMAD.WIDE.U32 R32, R33, 0x20, R74 ;  /* 0x0000002021207825 */ /* 0x000fe200078e004a */
[----:B------:R-:W-:-:S05]  /*3700*/  SHF.R.U32.HI R41, RZ, 0x2, R40 ;  /* 0x00000002ff297819 */ /* 0x000fca0000011628 */
[----:B------:R-:W4:Y:S01]  /*3710*/  LDG.E.ENL2.256 R36, R32, desc[UR36][R32.64] ;  /* 0xfe0000242020797e */ /* 0x000f220008121924 */
[----:B------:R-:W-:-:S06]  /*3720*/  IMAD.WIDE.U32 R40, R41, 0x20, R74 ;  /* 0x0000002029287825 */ /* 0x000fcc00078e004a */
[----:B------:R-:W5:Y:S01]  /*3730*/  LDG.E.ENL2.256 R44, R40, desc[UR36][R40.64] ;  /* 0xfe0000242828797e */ /* 0x000f62000812192c */
[----:B------:R-:W-:-:S04]  /*3740*/  IMAD.IADD R69, R69, 0x1, R0 ;  /* 0x0000000145457824 */ /* 0x000fc800078e0200 */
[----:B------:R-:W-:-:S05]  /*3750*/  IMAD R76, R0, 0x3, R69 ;  /* 0x00000003004c7824 */ /* 0x000fca00078e0245 */
[----:B------:R-:W-:Y:S01]  /*3760*/  ISETP.GE.U32.AND P0, PT, R76, R3, PT ;  /* 0x000000034c00720c */ /* 0x000fe20003f06070 */
[----:B--2---:R-:W-:Y:S01]  /*3770*/  FMUL.FTZ R71, R21, R11 ;  /* 0x0000000b15477220 */ /* 0x004fe20000410000 */
[C---:B------:R-:W-:Y:S01]  /*3780*/  FMUL.FTZ R77, R23.reuse, R12 ;  /* 0x0000000c174d7220 */ /* 0x040fe20000410000 */
[-C--:B------:R-:W-:Y:S01]  /*3790*/  FMUL.FTZ R79, R23, R14.reuse ;  /* 0x0000000e174f7220 */ /* 0x080fe20000410000 */
[-C--:B------:R-:W-:Y:S01]  /*37a0*/  FMUL.FTZ R76, R21, R13.reuse ;  /* 0x0000000d154c7220 */ /* 0x080fe20000410000 */
[----:B------:R-:W-:Y:S01]  /*37b0*/  FFMA.FTZ R13, R20, R13, -R71 ;  /* 0x0000000d140d7223 */ /* 0x000fe20000010847 */
[C---:B------:R-:W-:Y:S01]  /*37c0*/  FFMA.FTZ R14, R22.reuse, R14, -R77 ;  /* 0x0000000e160e7223 */ /* 0x040fe2000001084d */
[----:B------:R-:W-:Y:S01]  /*37d0*/  FFMA.FTZ R12, R22, R12, R79 ;  /* 0x0000000c160c7223 */ /* 0x000fe2000001004f */
[----:B------:R-:W-:Y:S01]  /*37e0*/  FMUL.FTZ R71, R25, R9 ;  /* 0x0000000919477220 */ /* 0x000fe20000410000 */
[C---:B------:R-:W-:Y:S01]  /*37f0*/  FMUL.FTZ R77, R27.reuse, R10 ;  /* 0x0000000a1b4d7220 */ /* 0x040fe20000410000 */
[-C--:B------:R-:W-:Y:S01]  /*3800*/  FMUL.FTZ R79, R27, R16.reuse ;  /* 0x000000101b4f7220 */ /* 0x080fe20000410000 */
[----:B------:R-:W-:Y:S01]  /*3810*/  FFMA.FTZ R11, R20, R11, R76 ;  /* 0x0000000b140b7223 */ /* 0x000fe2000001004c */
[-C--:B------:R-:W-:Y:S01]  /*3820*/  FMUL.FTZ R76, R25, R15.reuse ;  /* 0x0000000f194c7220 */ /* 0x080fe20000410000 */
[----:B------:R-:W-:Y:S01]  /*3830*/  FFMA.FTZ R15, R24, R15, -R71 ;  /* 0x0000000f180f7223 */ /* 0x000fe20000010847 */
[C---:B------:R-:W-:Y:S01]  /*3840*/  FFMA.FTZ R16, R26.reuse, R16, -R77 ;  /* 0x000000101a107223 */ /* 0x040fe2000001084d */
[----:B------:R-:W-:Y:S01]  /*3850*/  FFMA.FTZ R10, R26, R10, R79 ;  /* 0x0000000a1a0a7223 */ /* 0x000fe2000001004f */
[C---:B---3--:R-:W-:Y:S01]  /*3860*/  FMUL.FTZ R71, R29.reuse, R8 ;  /* 0x000000081d477220 */ /* 0x048fe20000410000 */
[-C--:B------:R-:W-:Y:S01]  /*3870*/  FMUL.FTZ R77, R29, R18.reuse ;  /* 0x000000121d4d7220 */ /* 0x080fe20000410000 */
[C---:B------:R-:W-:Y:S01]  /*3880*/  FMUL.FTZ R79, R31.reuse, R7 ;  /* 0x000000071f4f7220 */ /* 0x040fe20000410000 */
[----:B------:R-:W-:Y:S01]  /*3890*/  FFMA.FTZ R9, R24, R9, R76 ;  /* 0x0000000918097223 */ /* 0x000fe2000001004c */
[-C--:B------:R-:W-:Y:S01]  /*38a0*/  FMUL.FTZ R76, R31, R19.reuse ;  /* 0x000000131f4c7220 */ /* 0x080fe20000410000 */
[C---:B------:R-:W-:Y:S01]  /*38b0*/  FFMA.FTZ R18, R28.reuse, R18, -R71 ;  /* 0x000000121c127223 */ /* 0x040fe20000010847 */
[----:B------:R-:W-:Y:S01]  /*38c0*/  FFMA.FTZ R8, R28, R8, R77 ;  /* 0x000000081c087223 */ /* 0x000fe2000001004d */
[C---:B------:R-:W-:Y:S01]  /*38d0*/  FFMA.FTZ R19, R30.reuse, R19, -R79 ;  /* 0x000000131e137223 */ /* 0x040fe2000001084f */
[C---:B------:R-:W-:Y:S01]  /*38e0*/  FMUL.FTZ R71, R49.reuse, R6 ;  /* 0x0000000631477220 */ /* 0x040fe20000410000 */
[-C--:B------:R-:W-:Y:S01]  /*38f0*/  FMUL.FTZ R77, R49, R52.reuse ;  /* 0x00000034314d7220 */ /* 0x080fe20000410000 */
[C---:B------:R-:W-:Y:S01]  /*3900*/  FMUL.FTZ R79, R51.reuse, R5 ;  /* 0x00000005334f7220 */ /* 0x040fe20000410000 */
[----:B------:R-:W-:Y:S01]  /*3910*/  FFMA.FTZ R7, R30, R7, R76 ;  /* 0x000000071e077223 */ /* 0x000fe2000001004c */
        /* <DEDUP_REMOVED lines=39> */
.L_x_2546:
[----:B------:R-:W-:Y:S05]  /*3b90*/  BSYNC.RECONVERGENT B0 ;  /* 0x0000000000007941 */ /* 0x000fea0003800200 */
.L_x_2545:
[----:B------:R-:W-:Y:S01]  /*3ba0*/  ISETP.GE.U32.AND P0, PT, R69, R3, PT ;  /* 0x000000034500720c */ /* 0x000fe20003f06070 */
[----:B------:R-:W-:-:S12]  /*3bb0*/  BSSY.RECONVERGENT B0, `(.L_x_2548) ;  /* 0x000001a000007945 */ /* 0x000fd80003800200 */
[----:B------:R-:W-:Y:S05]  /*3bc0*/  @P0 BRA `(.L_x_2549) ;  /* 0x0000000000600947 */ /* 0x000fea0003800000 */
[----:B------:R-:W-:-:S05]  /*3bd0*/  IMAD R20, R70, R69, RZ ;  /* 0x0000004546147224 */ /* 0x000fca00078e02ff */
[----:B------:R-:W-:-:S05]  /*3be0*/  SHF.R.U32.HI R21, RZ, 0x2, R20 ;  /* 0x00000002ff157819 */ /* 0x000fca0000011614 */
[----:B------:R-:W-:-:S06]  /*3bf0*/  IMAD.WIDE.U32 R20, R21, 0x20, R74 ;  /* 0x0000002015147825 */ /* 0x000fcc00078e004a */
[----:B------:R-:W5:Y:S01]  /*3c00*/  LDG.E.ENL2.256 R24, R20, desc[UR36][R20.64] ;  /* 0xfe0000241414797e */ /* 0x000f620008121918 */
[----:B------:R-:W-:-:S04]  /*3c10*/  IADD3 R71, PT, PT, R69, R0, RZ ;  /* 0x0000000045477210 */ /* 0x000fc80007ffe0ff */
[----:B------:R-:W-:-:S13]  /*3c20*/  ISETP.GE.U32.AND P1, PT, R71, R3, PT ;  /* 0x000000034700720c */ /* 0x000fda0003f26070 */
        /* <DEDUP_REMOVED lines=16> */
[----:B------:R-:W5:Y:S04]  /*3d30*/  LDG.E.ENL2.256 R36, R32, desc[UR36][R32.64] ;  /* 0xfe0000242020797e */ /* 0x000f680008121924 */
[----:B------:R0:W5:Y:S02]  /*3d40*/  @!P1 LDG.E.ENL2.256 R44, R40, desc[UR36][R74.64] ;  /* 0xfe0000244a28997e */ /* 0x000164000812192c */
.L_x_2549:
[----:B------:R-:W-:Y:S05]  /*3d50*/  BSYNC.RECONVERGENT B0 ;  /* 0x0000000000007941 */ /* 0x000fea0003800200 */
.L_x_2548:
[----:B------:R-:W-:Y:S04]  /*3d60*/  BSSY.RECONVERGENT B0, `(.L_x_2550) ;  /* 0x000004b000007945 */ /* 0x000fe80003800200 */
[----:B------:R-:W-:Y:S05]  /*3d70*/  @P0 BRA `(.L_x_2551) ;  /* 0x0000000400240947 */ /* 0x000fea0003800000 */
[----:B------:R-:W-:Y:S01]  /*3d80*/  IADD3 R69, PT, PT, R69, R0, RZ ;  /* 0x0000000045457210 */ /* 0x000fe20007ffe0ff */
[-C--:B-----5:R-:W-:Y:S01]  /*3d90*/  FMUL.FTZ R70, R11, R21.reuse ;  /* 0x000000150b467220 */ /* 0x0a0fe20000410000 */
[----:B0-----:R-:W-:Y:S01]  /*3da0*/  FMUL.FTZ R74, R13, R21 ;  /* 0x000000150d4a7220 */ /* 0x001fe20000410000 */
[----:B------:R-:W-:Y:S01]  /*3db0*/  FMUL.FTZ R21, R12, R23 ;  /* 0x000000170c157220 */ /* 0x000fe20000410000 */
[----:B------:R-:W-:Y:S01]  /*3dc0*/  ISETP.GE.U32.AND P0, PT, R69, R3, PT ;  /* 0x000000034500720c */ /* 0x000fe20003f06070 */
[C---:B------:R-:W-:Y:S01]  /*3dd0*/  FMUL.FTZ R23, R14.reuse, R23 ;  /* 0x000000170e177220 */ /* 0x040fe20000410000 */
[----:B------:R-:W-:Y:S01]  /*3de0*/  FFMA.FTZ R13, R13, R20, -R70 ;  /* 0x000000140d0d7223 */ /* 0x000fe20000010846 */
[----:B------:R-:W-:Y:S01]  /*3df0*/  FFMA.FTZ R14, R14, R22, -R21 ;  /* 0x000000160e0e7223 */ /* 0x000fe20000010815 */
[----:B------:R-:W-:Y:S01]  /*3e00*/  FFMA.FTZ R11, R11, R20, R74 ;  /* 0x000000140b0b7223 */ /* 0x000fe2000001004a */
[----:B------:R-:W-:Y:S01]  /*3e10*/  FFMA.FTZ R12, R12, R22, R23 ;  /* 0x000000160c0c7223 */ /* 0x000fe20000010017 */
[----:B------:R-:W-:Y:S01]  /*3e20*/  FMUL.FTZ R21, R10, R27 ;  /* 0x0000001b0a157220 */ /* 0x000fe20000410000 */
[-C--:B------:R-:W-:Y:S01]  /*3e30*/  FMUL.FTZ R20, R9, R25.reuse ;  /* 0x0000001909147220 */ /* 0x080fe20000410000 */
[C---:B------:R-:W-:Y:S01]  /*3e40*/  FMUL.FTZ R22, R15.reuse, R25 ;  /* 0x000000190f167220 */ /* 0x040fe20000410000 */
[C---:B------:R-:W-:Y:S01]  /*3e50*/  FMUL.FTZ R27, R16.reuse, R27 ;  /* 0x0000001b101b7220 */ /* 0x040fe20000410000 */
[----:B------:R-:W-:Y:S01]  /*3e60*/  FFMA.FTZ R16, R16, R26, -R21 ;  /* 0x0000001a10107223 */ /* 0x000fe20000010815 */
[-C--:B------:R-:W-:Y:S01]  /*3e70*/  FFMA.FTZ R15, R15, R24.reuse, -R20 ;  /* 0x000000180f0f7223 */ /* 0x080fe20000010814 */
[----:B------:R-:W-:Y:S01]  /*3e80*/  FFMA.FTZ R9, R9, R24, R22 ;  /* 0x0000001809097223 */ /* 0x000fe20000010016 */
[----:B------:R-:W-:Y:S01]  /*3e90*/  FFMA.FTZ R10, R10, R26, R27 ;  /* 0x0000001a0a0a7223 */ /* 0x000fe2000001001b */
[----:B------:R-:W-:Y:S06]  /*3ea0*/  @P0 BRA `(.L_x_2551) ;  /* 0x0000000000d80947 */ /* 0x000fec0003800000 */
[-C--:B------:R-:W-:Y:S01]  /*3eb0*/  FMUL.FTZ R20, R7, R31.reuse ;  /* 0x0000001f07147220 */ /* 0x080fe20000410000 */
[C---:B------:R-:W-:Y:S01]  /*3ec0*/  FMUL.FTZ R22, R19.reuse, R31 ;  /* 0x0000001f13167220 */ /* 0x040fe20000410000 */
[-C--:B------:R-:W-:Y:S01]  /*3ed0*/  FMUL.FTZ R21, R8, R29.reuse ;  /* 0x0000001d08157220 */ /* 0x080fe20000410000 */
[C---:B------:R-:W-:Y:S01]  /*3ee0*/  FMUL.FTZ R29, R18.reuse, R29 ;  /* 0x0000001d121d7220 */ /* 0x040fe20000410000 */
[-C--:B------:R-:W-:Y:S01]  /*3ef0*/  FFMA.FTZ R19, R19, R30.reuse, -R20 ;  /* 0x0000001e13137223 */ /* 0x080fe20000010814 */
[-C--:B------:R-:W-:Y:S01]  /*3f00*/  FMUL.FTZ R20, R5, R51.reuse ;  /* 0x0000003305147220 */ /* 0x080fe20000410000 */
[----:B------:R-:W-:Y:S01]  /*3f10*/  FFMA.FTZ R7, R7, R30, R22 ;  /* 0x0000001e07077223 */ /* 0x000fe20000010016 */
[C---:B------:R-:W-:Y:S01]  /*3f20*/  FMUL.FTZ R22, R53.reuse, R51 ;  /* 0x0000003335167220 */ /* 0x040fe20000410000 */
[----:B------:R-:W-:Y:S01]  /*3f30*/  FFMA.FTZ R18, R18, R28, -R21 ;  /* 0x0000001c12127223 */ /* 0x000fe20000010815 */
[----:B------:R-:W-:Y:S01]  /*3f40*/  FFMA.FTZ R53, R53, R50, -R20 ;  /* 0x0000003235357223 */ /* 0x000fe20000010814 */
[----:B------:R-:W-:Y:S01]  /*3f50*/  IADD3 R20, PT, PT, R69, R0, RZ ;  /* 0x0000000045147210 */ /* 0x000fe20007ffe0ff */
[-C--:B------:R-:W-:Y:S01]  /*3f60*/  FMUL.FTZ R21, R6, R49.reuse ;  /* 0x0000003106157220 */ /* 0x080fe20000410000 */
[----:B------:R-:W-:Y:S01]  /*3f70*/  FMUL.FTZ R49, R52, R49 ;  /* 0x0000003134317220 */ /* 0x000fe20000410000 */
[----:B------:R-:W-:Y:S01]  /*3f80*/  FFMA.FTZ R8, R8, R28, R29 ;  /* 0x0000001c08087223 */ /* 0x000fe2000001001d */
[----:B------:R-:W-:Y:S01]  /*3f90*/  ISETP.GE.U32.AND P0, PT, R20, R3, PT ;  /* 0x000000031400720c */ /* 0x000fe20003f06070 */
[-C--:B------:R-:W-:Y:S01]  /*3fa0*/  FFMA.FTZ R52, R52, R48.reuse, -R21 ;  /* 0x0000003034347223 */ /* 0x080fe20000010815 */
[----:B------:R-:W-:Y:S01]  /*3fb0*/  FFMA.FTZ R6, R6, R48, R49 ;  /* 0x0000003006067223 */ /* 0x000fe20000010031 */
[----:B------:R-:W-:-:S10]  /*3fc0*/  FFMA.FTZ R5, R5, R50, R22 ;  /* 0x0000003205057223 */ /* 0x000fd40000010016 */
[----:B------:R-:W-:Y:S05]  /*3fd0*/  @P0 BRA `(.L_x_2551) ;  /* 0x00000000008c0947 */ /* 0x000fea0003800000 */
[----:B------:R-:W-:Y:S01]  /*3fe0*/  IADD3 R22, PT, PT, R20, R0, RZ ;  /* 0x0000000014167210 */ /* 0x000fe20007ffe0ff */
[----:B------:R-:W-:Y:S01]  /*3ff0*/  FMUL.FTZ R21, R4, R33 ;  /* 0x0000002104157220 */ /* 0x000fe20000410000 */
[----:B------:R-:W-:Y:S01]  /*4000*/  FMUL.FTZ R0, R62, R35 ;  /* 0x000000233e007220 */ /* 0x000fe20000410000 */
[----:B------:R-:W-:Y:S01]  /*4010*/  FMUL.FTZ R33, R54, R33 ;  /* 0x0000002136217220 */ /* 0x000fe20000410000 */
[----:B------:R-:W-:Y:S01]  /*4020*/  ISETP.GE.U32.AND P0, PT, R22, R3, PT ;  /* 0x000000031600720c */ /* 0x000fe20003f06070 */
[C---:B------:R-:W-:Y:S01]  /*4030*/  FMUL.FTZ R35, R55.reuse, R35 ;  /* 0x0000002337237220 */ /* 0x040fe20000410000 */
[----:B------:R-:W-:Y:S01]  /*4040*/  FFMA.FTZ R54, R54, R32, -R21 ;  /* 0x0000002036367223 */ /* 0x000fe20000010815 */
[----:B------:R-:W-:Y:S01]  /*4050*/  FFMA.FTZ R55, R55, R34, -R0 ;  /* 0x0000002237377223 */ /* 0x000fe20000010800 */
[----:B------:R-:W-:Y:S01]  /*4060*/  FMUL.FTZ R20, R64, R39 ;  /* 0x0000002740147220 */ /* 0x000fe20000410000 */
[-C--:B------:R-:W-:Y:S01]  /*4070*/  FMUL.FTZ R21, R63, R37.reuse ;  /* 0x000000253f157220 */ /* 0x080fe20000410000 */
[----:B------:R-:W-:Y:S01]  /*4080*/  FMUL.FTZ R0, R56, R37 ;  /* 0x0000002538007220 */ /* 0x000fe20000410000 */
[----:B------:R-:W-:Y:S01]  /*4090*/  FMUL.FTZ R39, R57, R39 ;  /* 0x0000002739277220 */ /* 0x000fe20000410000 */
[----:B------:R-:W-:Y:S01]  /*40a0*/  FFMA.FTZ R4, R4, R32, R33 ;  /* 0x0000002004047223 */ /* 0x000fe20000010021 */
        /* <DEDUP_REMOVED lines=22> */
.L_x_2551:
[----:B------:R-:W-:Y:S05]  /*4210*/  BSYNC.RECONVERGENT B0 ;  /* 0x0000000000007941 */ /* 0x000fea0003800200 */
.L_x_2550:
[-C--:B------:R-:W-:Y:S01]  /*4220*/  FMUL.FTZ R3, R12, R7.reuse ;  /* 0x000000070c037220 */ /* 0x080fe20000410000 */
[C---:B------:R-:W-:Y:S01]  /*4230*/  FMUL.FTZ R7, R14.reuse, R7 ;  /* 0x000000070e077220 */ /* 0x040fe20000410000 */
[-C--:B------:R-:W-:Y:S01]  /*4240*/  FMUL.FTZ R0, R11, R8.reuse ;  /* 0x000000080b007220 */ /* 0x080fe20000410000 */
[C---:B------:R-:W-:Y:S01]  /*4250*/  FMUL.FTZ R8, R13.reuse, R8 ;  /* 0x000000080d087220 */ /* 0x040fe20000410000 */
[-C--:B------:R-:W-:Y:S01]  /*4260*/  FFMA.FTZ R3, R14, R19.reuse, -R3 ;  /* 0x000000130e037223 */ /* 0x080fe20000010803 */
[----:B------:R-:W-:Y:S01]  /*4270*/  FFMA.FTZ R7, R12, R19, R7 ;  /* 0x000000130c077223 */ /* 0x000fe20000010007 */
[-C--:B------:R-:W-:Y:S01]  /*4280*/  FMUL.FTZ R19, R10, R5.reuse ;  /* 0x000000050a137220 */ /* 0x080fe20000410000 */
[-C--:B------:R-:W-:Y:S01]  /*4290*/  FFMA.FTZ R13, R13, R18.reuse, -R0 ;  /* 0x000000120d0d7223 */ /* 0x080fe20000010800 */
[----:B------:R-:W-:Y:S01]  /*42a0*/  FMUL.FTZ R5, R16, R5 ;  /* 0x0000000510057220 */ /* 0x000fe20000410000 */
[----:B------:R-:W-:Y:S01]  /*42b0*/  FFMA.FTZ R11, R11, R18, R8 ;  /* 0x000000120b0b7223 */ /* 0x000fe20000010008 */
[-C--:B------:R-:W-:Y:S01]  /*42c0*/  FMUL.FTZ R0, R9, R6.reuse ;  /* 0x0000000609007220 */ /* 0x080fe20000410000 */
[----:B------:R-:W-:Y:S01]  /*42d0*/  FMUL.FTZ R6, R15, R6 ;  /* 0x000000060f067220 */ /* 0x000fe20000410000 */
[-C--:B------:R-:W-:Y:S01]  /*42e0*/  FFMA.FTZ R5, R10, R53.reuse, R5 ;  /* 0x000000350a057223 */ /* 0x080fe20000010005 */
[----:B------:R-:W-:Y:S01]  /*42f0*/  FFMA.FTZ R19, R16, R53, -R19 ;  /* 0x0000003510137223 */ /* 0x000fe20000010813 */
[----:B------:R-:W-:Y:S01]  /*4300*/  FMUL.FTZ R8, R11, R4 ;  /* 0x000000040b087220 */ /* 0x000fe20000410000 */
[----:B------:R-:W-:Y:S01]  /*4310*/  FMUL.FTZ R10, R7, R62 ;  /* 0x0000003e070a7220 */ /* 0x000fe20000410000 */
[----:B------:R-:W-:Y:S01]  /*4320*/  FFMA.FTZ R6, R9, R52, R6 ;  /* 0x0000003409067223 */ /* 0x000fe20000010006 */
[----:B------:R-:W-:Y:S01]  /*4330*/  FMUL.FTZ R4, R13, R4 ;  /* 0x000000040d047220 */ /* 0x000fe20000410000 */
[----:B------:R-:W-:Y:S01]  /*4340*/  FFMA.FTZ R0, R15, R52, -R0 ;  /* 0x000000340f007223 */ /* 0x000fe20000010800 */
[----:B------:R-:W-:Y:S01]  /*4350*/  FMUL.FTZ R12, R5, R64 ;  /* 0x00000040050c7220 */ /* 0x000fe20000410000 */
[C---:B------:R-:W-:Y:S01]  /*4360*/  FMUL.FTZ R62, R3.reuse, R62 ;  /* 0x0000003e033e7220 */ /* 0x040fe20000410000 */
[----:B------:R-:W-:Y:S01]  /*4370*/  FFMA.FTZ R10, R3, R55, -R10 ;  /* 0x00000037030a7223 */ /* 0x000fe2000001080a */
[----:B------:R-:W-:Y:S01]  /*4380*/  FMUL.FTZ R64, R19, R64 ;  /* 0x0000004013407220 */ /* 0x000fe20000410000 */
[-C--:B------:R-:W-:Y:S01]  /*4390*/  FFMA.FTZ R4, R11, R54.reuse, R4 ;  /* 0x000000360b047223 */ /* 0x080fe20000010004 */
[-C--:B------:R-:W-:Y:S01]  /*43a0*/  FMUL.FTZ R3, R6, R63.reuse ;  /* 0x0000003f06037220 */ /* 0x080fe20000410000 */
[----:B------:R-:W-:Y:S01]  /*43b0*/  FMUL.FTZ R63, R0, R63 ;  /* 0x0000003f003f7220 */ /* 0x000fe20000410000 */
[----:B------:R-:W-:Y:S01]  /*43c0*/  FFMA.FTZ R64, R5, R57, R64 ;  /* 0x0000003905407223 */ /* 0x000fe20000010040 */
[----:B------:R-:W-:Y:S01]  /*43d0*/  FFMA.FTZ R8, R13, R54, -R8 ;  /* 0x000000360d087223 */ /* 0x000fe20000010808 */
[----:B------:R-:W-:Y:S01]  /*43e0*/  FMUL.FTZ R5, R4, R65 ;  /* 0x0000004104057220 */ /* 0x000fe20000410000 */
[----:B------:R-:W-:Y:S01]  /*43f0*/  FFMA.FTZ R62, R7, R55, R62 ;  /* 0x00000037073e7223 */ /* 0x000fe2000001003e */
[-C--:B------:R-:W-:Y:S01]  /*4400*/  FFMA.FTZ R3, R0, R56.reuse, -R3 ;  /* 0x0000003800037223 */ /* 0x080fe20000010803 */
[----:B------:R-:W-:Y:S01]  /*4410*/  FFMA.FTZ R63, R6, R56, R63 ;  /* 0x00000038063f7223 */ /* 0x000fe2000001003f */
[----:B------:R-:W-:Y:S01]  /*4420*/  FFMA.FTZ R12, R19, R57, -R12 ;  /* 0x00000039130c7223 */ /* 0x000fe2000001080c */
[C---:B-----5:R-:W-:Y:S01]  /*4430*/  FFMA.FTZ R24, R8.reuse, R58, -R5 ;  /* 0x0000003a08187223 */ /* 0x060fe20000010805 */
[----:B------:R-:W-:Y:S01]  /*4440*/  FMUL.FTZ R25, R8, R65 ;  /* 0x0000004108197220 */ /* 0x000fe20000410000 */
[-C--:B------:R-:W-:Y:S01]  /*4450*/  FMUL.FTZ R7, R62, R66.reuse ;  /* 0x000000423e077220 */ /* 0x080fe20000410000 */
[----:B------:R-:W-:Y:S01]  /*4460*/  FMUL.FTZ R27, R10, R66 ;  /* 0x000000420a1b7220 */ /* 0x000fe20000410000 */
[-C--:B------:R-:W-:Y:S01]  /*4470*/  FMUL.FTZ R28, R63, R67.reuse ;  /* 0x000000433f1c7220 */ /* 0x080fe20000410000 */
[C---:B------:R-:W-:Y:S01]  /*4480*/  FMUL.FTZ R0, R3.reuse, R67 ;  /* 0x0000004303007220 */ /* 0x040fe20000410000 */
[-C--:B------:R-:W-:Y:S01]  /*4490*/  FMUL.FTZ R5, R64, R68.reuse ;  /* 0x0000004440057220 */ /* 0x080fe20000410000 */
[----:B------:R-:W-:Y:S01]  /*44a0*/  FMUL.FTZ R31, R12, R68 ;  /* 0x000000440c1f7220 */ /* 0x000fe20000410000 */
[----:B------:R-:W-:Y:S01]  /*44b0*/  FFMA.FTZ R25, R4, R58, R25 ;  /* 0x0000003a04197223 */ /* 0x000fe20000010019 */
[-C--:B------:R-:W-:Y:S01]  /*44c0*/  FFMA.FTZ R26, R10, R59.reuse, -R7 ;  /* 0x0000003b0a1a7223 */ /* 0x080fe20000010807 */
[----:B------:R-:W-:Y:S01]  /*44d0*/  FFMA.FTZ R27, R62, R59, R27 ;  /* 0x0000003b3e1b7223 */ /* 0x000fe2000001001b */
[-C--:B------:R-:W-:Y:S01]  /*44e0*/  FFMA.FTZ R28, R3, R60.reuse, -R28 ;  /* 0x0000003c031c7223 */ /* 0x080fe2000001081c */
[----:B------:R-:W-:Y:S01]  /*44f0*/  FFMA.FTZ R29, R63, R60, R0 ;  /* 0x0000003c3f1d7223 */ /* 0x000fe20000010000 */
[-C--:B------:R-:W-:Y:S01]  /*4500*/  FFMA.FTZ R30, R12, R61.reuse, -R5 ;  /* 0x0000003d0c1e7223 */ /* 0x080fe20000010805 */
[----:B------:R-:W-:Y:S01]  /*4510*/  FFMA.FTZ R31, R64, R61, R31 ;  /* 0x0000003d401f7223 */ /* 0x000fe2000001001f */
[----:B------:R-:W-:Y:S06]  /*4520*/  BRA `(.L_x_2523) ;  /* 0x0000009800907947 */ /* 0x000fec0003800000 */
.L_x_2544:
[----:B------:R-:W0:Y:S01]  /*4530*/  LDCU UR4, c[0x0][0x39c] ;  /* 0x00007380ff0477ac */ /* 0x000e220008000800 */
        /* <DEDUP_REMOVED lines=17> */
[----:B0-----:R-:W-:Y:S02]  /*4650*/  MOV R4, UR4 ;  /* 0x0000000400047c02 */ /* 0x001fe40008000f00 */
[----:B------:R-:W-:Y:S02]  /*4660*/  CS2R R28, SRZ ;  /* 0x00000000001c7805 */ /* 0x000fe4000001ff00 */
[----:B------:R-:W-:-:S02]  /*4670*/  CS2R R34, SRZ ;  /* 0x0000000000227805 */ /* 0x000fc4000001ff00 */
[----:B------:R-:W-:Y:S01]  /*4680*/  CS2R R32, SRZ ;  /* 0x0000000000207805 */ /* 0x000fe2000001ff00 */
[----:B------:R-:W-:Y:S01]  /*4690*/  IMAD R6, R4, 0x3, R69 ;  /* 0x0000000304067824 */ /* 0x000fe200078e0245 */
[-C--:B-1----:R-:W-:Y:S01]  /*46a0*/  MOV R69, R5.reuse ;  /* 0x0000000500457202 */ /* 0x082fe20000000f00 */
[--C-:B------:R-:W-:Y:S01]  /*46b0*/  IMAD.MOV.U32 R66, RZ, RZ, R5.reuse ;  /* 0x000000ffff427224 */ /* 0x100fe200078e0005 */
[----:B------:R-:W-:Y:S01]  /*46c0*/  MOV R64, R5 ;  /* 0x0000000500407202 */ /* 0x000fe20000000f00 */
[----:B------:R-:W-:Y:S01]  /*46d0*/  IMAD.MOV.U32 R13, RZ, RZ, R5 ;  /* 0x000000ffff0d7224 */ /* 0x000fe200078e0005 */
[----:B------:R-:W-:Y:S02]  /*46e0*/  ISETP.GE.U32.AND P0, PT, R6, R3, PT ;  /* 0x000000030600720c */ /* 0x000fe40003f06070 */
[-C--:B------:R-:W-:Y:S02]  /*46f0*/  MOV R62, R5.reuse ;  /* 0x00000005003e7202 */ /* 0x080fe40000000f00 */
[-C--:B------:R-:W-:Y:S01]  /*4700*/  MOV R60, R5.reuse ;  /* 0x00000005003c7202 */ /* 0x080fe20000000f00 */
[----:B--2---:R-:W-:Y:S01]  /*4710*/  IMAD.MOV.U32 R19, RZ, RZ, R16 ;  /* 0x000000ffff137224 */ /* 0x004fe200078e0010 */
        /* <DEDUP_REMOVED lines=24> */
[----:B------:R-:W-:Y:S01]  /*48a0*/  IADD3 R3, PT, PT, R76, -0x1, RZ ;  /* 0xffffffff4c037810 */ /* 0x000fe20007ffe0ff */
[----:B------:R-:W-:Y:S01]  /*48b0*/  BSSY.RECONVERGENT B1, `(.L_x_2554) ;  /* 0x0000462000017945 */ /* 0x000fe20003800200 */
[-C--:B------:R-:W-:Y:S01]  /*48c0*/  MOV R68, R16.reuse ;  /* 0x0000001000447202 */ /* 0x080fe20000000f00 */
[--C-:B------:R-:W-:Y:S01]  /*48d0*/  IMAD.MOV.U32 R67, RZ, RZ, R16.reuse ;  /* 0x000000ffff437224 */ /* 0x100fe200078e0010 */
[----:B------:R-:W-:Y:S01]  /*48e0*/  VIMNMX.U32 R3, PT, PT, R3, 0x18, PT ;  /* 0x0000001803037848 */ /* 0x000fe20003fe0000 */
[----:B------:R-:W-:Y:S01]  /*48f0*/  IMAD.MOV.U32 R57, RZ, RZ, R16 ;  /* 0x000000ffff397224 */ /* 0x000fe200078e0010 */
[-C--:B------:R-:W-:Y:S01]  /*4900*/  MOV R65, R16.reuse ;  /* 0x0000001000417202 */ /* 0x080fe20000000f00 */
[----:B------:R-:W-:Y:S01]  /*4910*/  IMAD.MOV.U32 R11, RZ, RZ, R5 ;  /* 0x000000ffff0b7224 */ /* 0x000fe200078e0005 */
[-C--:B------:R-:W-:Y:S01]  /*4920*/  MOV R63, R16.reuse ;  /* 0x00000010003f7202 */ /* 0x080fe20000000f00 */
[----:B------:R-:W-:Y:S01]  /*4930*/  VIADD R78, R3, 0x1 ;  /* 0x00000001034e7836 */ /* 0x000fe20000000000 */
        /* <DEDUP_REMOVED lines=9> */
[----:B------:R-:W-:Y:S02]  /*49d0*/  MOV R58, R16 ;  /* 0x00000010003a7202 */ /* 0x000fe40000000f00 */
        /* <DEDUP_REMOVED lines=14> */
.L_x_2561:
[----:B------:R-:W-:Y:S01]  /*4ac0*/  ISETP.NE.AND P0, PT, R76, RZ, PT ;  /* 0x000000ff4c00720c */ /* 0x000fe20003f05270 */
[----:B------:R-:W0:-:S12]  /*4ad0*/  LDCU UR4, c[0x0][0x39c] ;  /* 0x00007380ff0477ac */ /* 0x000e180008000800 */
[----:B------:R-:W-:Y:S05]  /*4ae0*/  @P0 BRA `(.L_x_2555) ;  /* 0x0000000000680947 */ /* 0x000fea0003800000 */
[----:B------:R-:W2:Y:S02]  /*4af0*/  LDG.E.ENL2.256 R36, R40, desc[UR36][R74.64] ;  /* 0xfe0000244a28797e */ /* 0x000ea40008121924 */
[----:B--2---:R-:W-:Y:S01]  /*4b00*/  MOV R47, R39 ;  /* 0x00000027002f7202 */ /* 0x004fe20000000f00 */
[----:B------:R-:W-:Y:S01]  /*4b10*/  IMAD.MOV.U32 R22, RZ, RZ, R38 ;  /* 0x000000ffff167224 */ /* 0x000fe200078e0026 */
[----:B------:R-:W-:Y:S01]  /*4b20*/  MOV R46, R38 ;  /* 0x00000026002e7202 */ /* 0x000fe20000000f00 */
[----:B------:R-:W-:Y:S01]  /*4b30*/  IMAD.MOV.U32 R28, RZ, RZ, R36 ;  /* 0x000000ffff1c7224 */ /* 0x000fe200078e0024 */
[----:B------:R-:W-:Y:S02]  /*4b40*/  MOV R45, R37 ;  /* 0x00000025002d7202 */ /* 0x000fe40000000f00 */
[----:B------:R-:W-:Y:S02]  /*4b50*/  MOV R44, R36 ;  /* 0x00000024002c7202 */ /* 0x000fe40000000f00 */
[----:B------:R-:W-:-:S02]  /*4b60*/  MOV R51, R43 ;  /* 0x0000002b00337202 */ /* 0x000fc40000000f00 */
[----:B------:R-:W-:Y:S02]  /*4b70*/  MOV R50, R42 ;  /* 0x0000002a00327202 */ /* 0x000fe40000000f00 */
[----:B------:R-:W-:Y:S02]  /*4b80*/  MOV R49, R41 ;  /* 0x0000002900317202 */ /* 0x000fe40000000f00 */
[----:B------:R-:W-:Y:S02]  /*4b90*/  MOV R48, R40 ;  /* 0x0000002800307202 */ /* 0x000fe40000000f00 */
        /* <DEDUP_REMOVED lines=13> */
[----:B------:R-:W-:Y:S01]  /*4c70*/  MOV R32, R40 ;  /* 0x0000002800207202 */ /* 0x000fe20000000f00 */
[----:B------:R-:W-:Y:S06]  /*4c80*/  BRA `(.L_x_2556) ;  /* 0x0000003c00487947 */ /* 0x000fec0003800000 */
.L_x_2555:
[----:B------:R-:W1:Y:S01]  /*4c90*/  LDCU.128 UR20, c[0x0][0x3d0] ;  /* 0x00007a00ff1477ac */ /* 0x000e620008000c00 */
[----:B------:R-:W-:Y:S01]  /*4ca0*/  HFMA2 R14, -RZ, RZ, 0, 0 ;  /* 0x00000000ff0e7431 */ /* 0x000fe200000001ff */
[----:B------:R-:W-:Y:S01]  /*4cb0*/  MOV R15, R71 ;  /* 0x00000047000f7202 */ /* 0x000fe20000000f00 */
        /* <DEDUP_REMOVED lines=277> */
[----:B------:R-:W-:-:S04]  /*5e10*/  @P0 SHF.R.U32.HI R20, RZ, R21, R20 ;  /* 0x00000015ff140219 */ /* 0x000fc80000011614 */
[----:B------:R-:W-:-:S05]  /*5e20*/  @P0 IADD3 R14, PT, PT, -R20, RZ, RZ ;  /* 0x000000ff140e0210 */ /* 0x000fca0007ffe1ff */
[----:B0-----:R-:W-:-:S04]  /*5e30*/  @P0 IMAD R14, R14, R23, R15 ;  /* 0x000000170e0e0224 */ /* 0x001fc800078e020f */
[----:B--2---:R-:W-:-:S07]  /*5e40*/  @P0 IMAD R3, R14, R22, R3 ;  /* 0x000000160e030224 */ /* 0x004fce00078e0203 */
.L_x_2557:
[----:B------:R-:W-:-:S04]  /*5e50*/  LOP3.LUT R3, R3, 0xffffffe0, RZ, 0xc0, !PT ;  /* 0xffffffe003037812 */ /* 0x000fc800078ec0ff */
[----:B------:R-:W-:-:S04]  /*5e60*/  IADD3 R28, P0, PT, R3, R74, RZ ;  /* 0x0000004a031c7210 */ /* 0x000fc80007f1e0ff */
[----:B------:R-:W-:-:S06]  /*5e70*/  IADD3.X R29, PT, PT, RZ, R75, RZ, P0, !PT ;  /* 0x0000004bff1d7210 */ /* 0x000fcc00007fe4ff */
[----:B------:R-:W5:Y:S01]  /*5e80*/  LDG.E.ENL2.256 R28, R32, desc[UR36][R28.64] ;  /* 0xfe0000241c20797e */ /* 0x000f62000812191c */
[----:B0-----:R-:W-:Y:S01]  /*5e90*/  IADD3 R37, PT, PT, R71, UR4, RZ ;  /* 0x0000000447257c10 */ /* 0x001fe2000fffe0ff */
[----:B------:R-:W-:-:S04]  /*5ea0*/  IMAD.MOV.U32 R36, RZ, RZ, RZ ;  /* 0x000000ffff247224 */ /* 0x000fc800078e00ff */
[----:B------:R-:W-:-:S05]  /*5eb0*/  IMAD.HI.U32 R3, R37, UR22, R36 ;  /* 0x0000001625037c27 */ /* 0x000fca000f8e0024 */
[----:B------:R-:W-:-:S04]  /*5ec0*/  SHF.R.U32.HI R15, RZ, UR23, R3 ;  /* 0x00000017ff0f7c19 */ /* 0x000fc80008011603 */
[----:B------:R-:W-:-:S05]  /*5ed0*/  IADD3 R3, PT, PT, -R15, RZ, RZ ;  /* 0x000000ff0f037210 */ /* 0x000fca0007ffe1ff */
[----:B------:R-:W-:-:S04]  /*5ee0*/  IMAD R3, R3, UR21, R37 ;  /* 0x0000001503037c24 */ /* 0x000fc8000f8e0225 */
[----:B------:R-:W-:Y:S01]  /*5ef0*/  IMAD R3, R3, UR5, RZ ;  /* 0x0000000503037c24 */ /* 0x000fe2000f8e02ff */
[----:B------:R-:W-:Y:S06]  /*5f00*/  BRA.U !UP0, `(.L_x_2558) ;  /* 0x0000000d08687547 */ /* 0x000fec000b800000 */
        /* <DEDUP_REMOVED lines=214> */
[----:B------:R-:W-:-:S04]  /*6c70*/  @P0 SHF.R.U32.HI R14, RZ, R15, R14 ;  /* 0x0000000fff0e0219 */ /* 0x000fc8000001160e */
[----:B------:R-:W-:-:S05]  /*6c80*/  @P0 IADD3 R20, PT, PT, -R14, RZ, RZ ;  /* 0x000000ff0e140210 */ /* 0x000fca0007ffe1ff */
[----:B0-----:R-:W-:-:S04]  /*6c90*/  @P0 IMAD R20, R25, R20, R21 ;  /* 0x0000001419140224 */ /* 0x001fc800078e0215 */
[----:B--2---:R-:W-:-:S07]  /*6ca0*/  @P0 IMAD R3, R20, R22, R3 ;  /* 0x0000001614030224 */ /* 0x004fce00078e0203 */
.L_x_2558:
[----:B------:R-:W-:-:S04]  /*6cb0*/  LOP3.LUT R3, R3, 0xffffffe0, RZ, 0xc0, !PT ;  /* 0xffffffe003037812 */ /* 0x000fc800078ec0ff */
[----:B------:R-:W-:-:S04]  /*6cc0*/  IADD3 R20, P0, PT, R3, R74, RZ ;  /* 0x0000004a03147210 */ /* 0x000fc80007f1e0ff */
[----:B------:R-:W-:-:S06]  /*6cd0*/  IADD3.X R21, PT, PT, RZ, R75, RZ, P0, !PT ;  /* 0x0000004bff157210 */ /* 0x000fcc00007fe4ff */
[----:B------:R-:W5:Y:S01]  /*6ce0*/  LDG.E.ENL2.256 R20, R24, desc[UR36][R20.64] ;  /* 0xfe0000241418797e */ /* 0x000f620008121914 */
        /* <DEDUP_REMOVED lines=226> */
.L_x_2559:
        /* <DEDUP_REMOVED lines=230> */
.L_x_2560:
[----:B------:R-:W-:-:S04]  /*8970*/  LOP3.LUT R3, R3, 0xffffffe0, RZ, 0xc0, !PT ;  /* 0xffffffe003037812 */ /* 0x000fc800078ec0ff */
[----:B------:R-:W-:-:S05]  /*8980*/  IADD3 R36, P0, PT, R3, R74, RZ ;  /* 0x0000004a03247210 */ /* 0x000fca0007f1e0ff */
[----:B------:R-:W-:-:S06]  /*8990*/  IMAD.X R37, RZ, RZ, R75, P0 ;  /* 0x000000ffff257224 */ /* 0x000fcc00000e064b */
[----:B------:R-:W5:Y:S02]  /*89a0*/  LDG.E.ENL2.256 R36, R40, desc[UR36][R36.64] ;  /* 0xfe0000242428797e */ /* 0x000f640008121924 */
.L_x_2556:
[----:B-----5:R-:W-:Y:S01]  /*89b0*/  FMUL.FTZ R3, R33, R58 ;  /* 0x0000003a21037220 */ /* 0x020fe20000410000 */
[----:B------:R-:W-:Y:S01]  /*89c0*/  FMUL.FTZ R4, R35, R70 ;  /* 0x0000004623047220 */ /* 0x000fe20000410000 */
[----:B------:R-:W-:Y:S01]  /*89d0*/  FMUL.FTZ R15, R33, R77 ;  /* 0x0000004d210f7220 */ /* 0x000fe20000410000 */
[----:B------:R-:W-:Y:S01]  /*89e0*/  FMUL.FTZ R79, R35, R59 ;  /* 0x0000003b234f7220 */ /* 0x000fe20000410000 */
[----:B------:R-:W-:Y:S01]  /*89f0*/  FFMA.FTZ R14, R32, R77, -R3 ;  /* 0x0000004d200e7223 */ /* 0x000fe20000010803 */
[C---:B------:R-:W-:Y:S01]  /*8a00*/  FMUL.FTZ R3, R29.reuse, R56 ;  /* 0x000000381d037220 */ /* 0x040fe20000410000 */
[----:B------:R-:W-:Y:S01]  /*8a10*/  FMUL.FTZ R77, R29, R69 ;  /* 0x000000451d4d7220 */ /* 0x000fe20000410000 */
[----:B------:R-:W-:Y:S01]  /*8a20*/  FFMA.FTZ R59, R34, R59, R4 ;  /* 0x0000003b223b7223 */ /* 0x000fe20000010004 */
[C---:B------:R-:W-:Y:S01]  /*8a30*/  FMUL.FTZ R4, R31.reuse, R66 ;  /* 0x000000421f047220 */ /* 0x040fe20000410000 */
[C---:B------:R-:W-:Y:S01]  /*8a40*/  FFMA.FTZ R69, R28.reuse, R69, -R3 ;  /* 0x000000451c457223 */ /* 0x040fe20000010803 */
[----:B------:R-:W-:Y:S01]  /*8a50*/  FFMA.FTZ R56, R28, R56, R77 ;  /* 0x000000381c387223 */ /* 0x000fe2000001004d */
[----:B------:R-:W-:Y:S01]  /*8a60*/  FMUL.FTZ R3, R31, R57 ;  /* 0x000000391f037220 */ /* 0x000fe20000410000 */
[----:B------:R-:W-:Y:S01]  /*8a70*/  FMUL.FTZ R77, R25, R55 ;  /* 0x00000037194d7220 */ /* 0x000fe20000410000 */
[----:B------:R-:W-:Y:S01]  /*8a80*/  FFMA.FTZ R58, R32, R58, R15 ;  /* 0x0000003a203a7223 */ /* 0x000fe2000001000f */
[----:B------:R-:W-:Y:S01]  /*8a90*/  FFMA.FTZ R57, R30, R57, R4 ;  /* 0x000000391e397223 */ /* 0x000fe20000010004 */
[----:B------:R-:W-:Y:S01]  /*8aa0*/  FFMA.FTZ R15, R34, R70, -R79 ;  /* 0x00000046220f7223 */ /* 0x000fe2000001084f */
[----:B------:R-:W-:Y:S01]  /*8ab0*/  FMUL.FTZ R4, R21, R60 ;  /* 0x0000003c15047220 */ /* 0x000fe20000410000 */
[-C--:B------:R-:W-:Y:S01]  /*8ac0*/  FMUL.FTZ R70, R25, R64.reuse ;  /* 0x0000004019467220 */ /* 0x080fe20000410000 */
[----:B------:R-:W-:Y:S01]  /*8ad0*/  FFMA.FTZ R64, R24, R64, -R77 ;  /* 0x0000004018407223 */ /* 0x000fe2000001084d */
[----:B------:R-:W-:Y:S01]  /*8ae0*/  FMUL.FTZ R77, R27, R62 ;  /* 0x0000003e1b4d7220 */ /* 0x000fe20000410000 */
[-C--:B------:R-:W-:Y:S01]  /*8af0*/  FMUL.FTZ R79, R21, R53.reuse ;  /* 0x00000035154f7220 */ /* 0x080fe20000410000 */
[----:B------:R-:W-:Y:S01]  /*8b00*/  FFMA.FTZ R66, R30, R66, -R3 ;  /* 0x000000421e427223 */ /* 0x000fe20000010803 */
[----:B------:R-:W-:Y:S01]  /*8b10*/  FFMA.FTZ R53, R20, R53, R4 ;  /* 0x0000003514357223 */ /* 0x000fe20000010004 */
[----:B------:R-:W-:Y:S01]  /*8b20*/  FMUL.FTZ R3, R27, R54 ;  /* 0x000000361b037220 */ /* 0x000fe20000410000 */
[C---:B------:R-:W-:Y:S01]  /*8b30*/  FMUL.FTZ R4, R49.reuse, R12 ;  /* 0x0000000c31047220 */ /* 0x040fe20000410000 */
[C---:B------:R-:W-:Y:S01]  /*8b40*/  FFMA.FTZ R54, R26.reuse, R54, R77 ;  /* 0x000000361a367223 */ /* 0x040fe2000001004d */
[----:B------:R-:W1:Y:S01]  /*8b50*/  LDCU UR5, c[0x0][0x394] ;  /* 0x00007280ff0577ac */ /* 0x000e620008000800 */
[-C--:B------:R-:W-:Y:S01]  /*8b60*/  FMUL.FTZ R77, R49, R19.reuse ;  /* 0x00000013314d7220 */ /* 0x080fe20000410000 */
[----:B------:R-:W-:Y:S01]  /*8b70*/  FFMA.FTZ R62, R26, R62, -R3 ;  /* 0x0000003e1a3e7223 */ /* 0x000fe20000010803 */
[CC--:B------:R-:W-:Y:S01]  /*8b80*/  FMUL.FTZ R87, R23.reuse, R52.reuse ;  /* 0x0000003417577220 */ /* 0x0c0fe20000410000 */
[----:B------:R-:W-:Y:S01]  /*8b90*/  FFMA.FTZ R19, R48, R19, R4 ;  /* 0x0000001330137223 */ /* 0x000fe20000010004 */
[----:B------:R-:W-:Y:S01]  /*8ba0*/  FMUL.FTZ R3, R23, R13 ;  /* 0x0000000d17037220 */ /* 0x000fe20000410000 */
[C---:B------:R-:W-:Y:S01]  /*8bb0*/  FMUL.FTZ R4, R47.reuse, R9 ;  /* 0x000000092f047220 */ /* 0x040fe20000410000 */
[C---:B------:R-:W-:Y:S01]  /*8bc0*/  FFMA.FTZ R87, R22.reuse, R13, -R87 ;  /* 0x0000000d16577223 */ /* 0x040fe20000010857 */
[-C--:B------:R-:W-:Y:S01]  /*8bd0*/  FMUL.FTZ R83, R47, R61.reuse ;  /* 0x0000003d2f537220 */ /* 0x080fe20000410000 */
[----:B------:R-:W-:Y:S01]  /*8be0*/  FFMA.FTZ R52, R22, R52, R3 ;  /* 0x0000003416347223 */ /* 0x000fe20000010003 */
[----:B------:R-:W-:Y:S01]  /*8bf0*/  FMUL.FTZ R13, R45, R16 ;  /* 0x000000102d0d7220 */ /* 0x000fe20000410000 */
[----:B------:R-:W-:Y:S01]  /*8c00*/  FFMA.FTZ R61, R46, R61, R4 ;  /* 0x0000003d2e3d7223 */ /* 0x000fe20000010004 */
[C---:B------:R-:W-:Y:S01]  /*8c10*/  FMUL.FTZ R3, R51.reuse, R11 ;  /* 0x0000000b33037220 */ /* 0x040fe20000410000 */
[----:B0-----:R-:W-:Y:S01]  /*8c20*/  MOV R4, UR4 ;  /* 0x0000000400047c02 */ /* 0x001fe20008000f00 */
[----:B------:R-:W-:Y:S01]  /*8c30*/  FFMA.FTZ R86, R48, R12, -R77 ;  /* 0x0000000c30567223 */ /* 0x000fe2000001084d */
[----:B------:R-:W-:Y:S01]  /*8c40*/  FMUL.FTZ R85, R51, R18 ;  /* 0x0000001233557220 */ /* 0x000fe20000410000 */
[-C--:B------:R-:W-:Y:S01]  /*8c50*/  FMUL.FTZ R77, R45, R10.reuse ;  /* 0x0000000a2d4d7220 */ /* 0x080fe20000410000 */
[----:B------:R-:W-:Y:S01]  /*8c60*/  FFMA.FTZ R84, R44, R10, -R13 ;  /* 0x0000000a2c547223 */ /* 0x000fe2000001080d */
[----:B------:R-:W-:Y:S01]  /*8c70*/  FFMA.FTZ R18, R50, R18, R3 ;  /* 0x0000001232127223 */ /* 0x000fe20000010003 */
[C---:B------:R-:W-:Y:S01]  /*8c80*/  FMUL.FTZ R10, R41.reuse, R8 ;  /* 0x00000008290a7220 */ /* 0x040fe20000410000 */
[----:B------:R-:W-:Y:S01]  /*8c90*/  LEA R71, R4, R71, 0x2 ;  /* 0x0000004704477211 */ /* 0x000fe200078e10ff */
[-C--:B------:R-:W-:Y:S01]  /*8ca0*/  FMUL.FTZ R3, R41, R63.reuse ;  /* 0x0000003f29037220 */ /* 0x080fe20000410000 */
[----:B------:R-:W-:Y:S01]  /*8cb0*/  FFMA.FTZ R60, R20, R60, -R79 ;  /* 0x0000003c143c7223 */ /* 0x000fe2000001084f */
[C---:B------:R-:W-:Y:S01]  /*8cc0*/  FFMA.FTZ R63, R40.reuse, R63, R10 ;  /* 0x0000003f283f7223 */ /* 0x040fe2000001000a */
[----:B------:R-:W-:Y:S01]  /*8cd0*/  FMUL.FTZ R81, R43, R65 ;  /* 0x000000412b517220 */ /* 0x000fe20000410000 */
[----:B------:R-:W-:Y:S01]  /*8ce0*/  FFMA.FTZ R82, R40, R8, -R3 ;  /* 0x0000000828527223 */ /* 0x000fe20000010803 */
[----:B------:R-:W-:Y:S01]  /*8cf0*/  IMAD R10, R4, 0x3, R71 ;  /* 0x00000003040a7824 */ /* 0x000fe200078e0247 */
[----:B-1----:R-:W-:Y:S01]  /*8d00*/  MOV R3, UR5 ;  /* 0x0000000500037c02 */ /* 0x002fe20008000f00 */
[----:B------:R-:W-:Y:S01]  /*8d10*/  FMUL.FTZ R79, R39, R68 ;  /* 0x00000044274f7220 */ /* 0x000fe20000410000 */
[-C--:B------:R-:W-:Y:S01]  /*8d20*/  FMUL.FTZ R8, R43, R7.reuse ;  /* 0x000000072b087220 */ /* 0x080fe20000410000 */
[----:B------:R-:W-:Y:S01]  /*8d30*/  FFMA.FTZ R81, R42, R7, -R81 ;  /* 0x000000072a517223 */ /* 0x000fe20000010851 */
[----:B------:R-:W-:Y:S01]  /*8d40*/  ISETP.GE.U32.AND P0, PT, R10, R3, PT ;  /* 0x000000030a00720c */ /* 0x000fe20003f06070 */
[-C--:B------:R-:W-:Y:S01]  /*8d50*/  FFMA.FTZ R79, R38, R5.reuse, -R79 ;  /* 0x00000005264f7223 */ /* 0x080fe2000001084f */
[----:B------:R-:W-:Y:S01]  /*8d60*/  FMUL.FTZ R7, R39, R5 ;  /* 0x0000000527077220 */ /* 0x000fe20000410000 */
[C---:B------:R-:W-:Y:S01]  /*8d70*/  FMUL.FTZ R5, R37.reuse, R67 ;  /* 0x0000004325057220 */ /* 0x040fe20000410000 */
[----:B------:R-:W-:Y:S01]  /*8d80*/  FFMA.FTZ R65, R42, R65, R8 ;  /* 0x000000412a417223 */ /* 0x000fe20000010008 */
[----:B------:R-:W-:Y:S01]  /*8d90*/  FFMA.FTZ R83, R46, R9, -R83 ;  /* 0x000000092e537223 */ /* 0x000fe20000010853 */
[-C--:B------:R-:W-:Y:S01]  /*8da0*/  FMUL.FTZ R8, R37, R6.reuse ;  /* 0x0000000625087220 */ /* 0x080fe20000410000 */
[----:B------:R-:W-:Y:S01]  /*8db0*/  FFMA.FTZ R80, R36, R6, -R5 ;  /* 0x0000000624507223 */ /* 0x000fe20000010805 */
[----:B------:R-:W-:Y:S01]  /*8dc0*/  FFMA.FTZ R85, R50, R11, -R85 ;  /* 0x0000000b32557223 */ /* 0x000fe20000010855 */
[----:B------:R-:W-:Y:S01]  /*8dd0*/  FFMA.FTZ R55, R24, R55, R70 ;  /* 0x0000003718377223 */ /* 0x000fe20000010046 */
[----:B------:R-:W-:Y:S01]  /*8de0*/  FFMA.FTZ R16, R44, R16, R77 ;  /* 0x000000102c107223 */ /* 0x000fe2000001004d */
[----:B------:R-:W-:Y:S01]  /*8df0*/  FFMA.FTZ R67, R36, R67, R8 ;  /* 0x0000004324437223 */ /* 0x000fe20000010008 */
[----:B------:R-:W-:Y:S01]  /*8e00*/  FFMA.FTZ R68, R38, R68, R7 ;  /* 0x0000004426447223 */ /* 0x000fe20000010007 */
[----:B------:R-:W-:Y:S01]  /*8e10*/  MOV R5, R79 ;  /* 0x0000004f00057202 */ /* 0x000fe20000000f00 */
[----:B------:R-:W-:Y:S01]  /*8e20*/  IMAD.MOV.U32 R11, RZ, RZ, R85 ;  /* 0x000000ffff0b7224 */ /* 0x000fe200078e0055 */
        /* <DEDUP_REMOVED lines=8> */
[----:B------:R-:W-:Y:S01]  /*8eb0*/  MOV R77, R14 ;  /* 0x0000000e004d7202 */ /* 0x000fe20000000f00 */
[----:B------:R-:W-:Y:S06]  /*8ec0*/  @!P0 BRA `(.L_x_2561) ;  /* 0xffffffb800fc8947 */ /* 0x000fec000383ffff */
[----:B------:R-:W-:Y:S05]  /*8ed0*/  BSYNC.RECONVERGENT B1 ;  /* 0x0000000000017941 */ /* 0x000fea0003800200 */
.L_x_2554:
[----:B------:R-:W-:Y:S01]  /*8ee0*/  MOV R12, R69 ;  /* 0x00000045000c7202 */ /* 0x000fe20000000f00 */
[----:B------:R-:W-:Y:S01]  /*8ef0*/  IMAD.MOV.U32 R8, RZ, RZ, R87 ;  /* 0x000000ffff087224 */ /* 0x000fe200078e0057 */
        /* <DEDUP_REMOVED lines=11> */
[----:B------:R-:W-:-:S07]  /*8fb0*/  MOV R69, R79 ;  /* 0x0000004f00457202 */ /* 0x000fce0000000f00 */
.L_x_2553:
[----:B------:R-:W-:Y:S05]  /*8fc0*/  BSYNC.RECONVERGENT B0 ;  /* 0x0000000000007941 */ /* 0x000fea0003800200 */
.L_x_2552:
        /* <DEDUP_REMOVED lines=284> */
.L_x_2565:
[----:B------:R-:W-:Y:S02]  /*a190*/  SHF.R.U32.HI R32, RZ, 0x5, R32 ;  /* 0x00000005ff207819 */ /* 0x000fe40000011620 */
[----:B------:R-:W-:-:S07]  /*a1a0*/  MOV R33, RZ ;  /* 0x000000ff00217202 */ /* 0x000fce0000000f00 */
.L_x_2564:
[----:B------:R-:W0:Y:S02]  /*a1b0*/  LDCU.64 UR4, c[0x0][0x760] ;  /* 0x0000ec00ff0477ac */ /* 0x000e240008000a00 */
[----:B0-----:R-:W-:-:S04]  /*a1c0*/  IADD3 R77, P1, PT, R0, UR4, RZ ;  /* 0x00000004004d7c10 */ /* 0x001fc8000ff3e0ff */
[----:B------:R-:W-:Y:S02]  /*a1d0*/  IADD3.X R0, PT, PT, RZ, UR5, RZ, P1, !PT ;  /* 0x00000005ff007c10 */ /* 0x000fe40008ffe4ff */
[----:B------:R-:W-:-:S04]  /*a1e0*/  LEA R28, P1, R32, R77, 0x5 ;  /* 0x0000004d201c7211 */ /* 0x000fc800078228ff */
[----:B------:R-:W-:-:S06]  /*a1f0*/  LEA.HI.X R29, R32, R0, R33, 0x5, P1 ;  /* 0x00000000201d7211 */ /* 0x000fcc00008f2c21 */
[----:B------:R-:W5:Y:S01]  /*a200*/  LDG.E.ENL2.256 R28, R32, desc[UR36][R28.64] ;  /* 0xfe0000241c20797e */ /* 0x000f62000812191c */
[----:B------:R-:W-:-:S04]  /*a210*/  IADD3 R75, PT, PT, R71, R4, RZ ;  /* 0x00000004474b7210 */ /* 0x000fc80007ffe0ff */
[----:B------:R-:W-:-:S13]  /*a220*/  ISETP.GE.U32.AND P1, PT, R75, R3, PT ;  /* 0x000000034b00720c */ /* 0x000fda0003f26070 */
        /* <DEDUP_REMOVED lines=268> */
[----:B------:R-:W-:Y:S01]  /*b2f0*/  MOV R20, RZ ;  /* 0x000000ff00147202 */ /* 0x000fe20000000f00 */
[----:B------:R-:W1:Y:S01]  /*b300*/  LDCU UR6, c[0x0][0x4f4] ;  /* 0x00009e80ff0677ac */ /* 0x000e620008000800 */
[----:B------:R-:W2:Y:S03]  /*b310*/  LDCU UR7, c[0x0][0x560] ;  /* 0x0000ac00ff0777ac */ /* 0x000ea60008000800 */
[----:B0-----:R-:W-:-:S05]  /*b320*/  IMAD.HI.U32 R20, R21, UR4, R20 ;  /* 0x0000000415147c27 */ /* 0x001fca000f8e0014 */
[----:B------:R-:W-:-:S04]  /*b330*/  SHF.R.U32.HI R20, RZ, UR5, R20 ;  /* 0x00000005ff147c19 */ /* 0x000fc80008011614 */
[----:B------:R-:W-:-:S05]  /*b340*/  IADD3 R20, PT, PT, -R20, RZ, RZ ;  /* 0x000000ff14147210 */ /* 0x000fca0007ffe1ff */
[----:B-1----:R-:W-:-:S04]  /*b350*/  IMAD R21, R20, UR6, R21 ;  /* 0x0000000614157c24 */ /* 0x002fc8000f8e0215 */
[----:B--2---:R-:W-:-:S07]  /*b360*/  IMAD R24, R21, UR7, R24 ;  /* 0x0000000715187c24 */ /* 0x004fce000f8e0218 */
.L_x_2567:
[----:B------:R-:W-:Y:S02]  /*b370*/  SHF.R.U32.HI R24, RZ, 0x5, R24 ;  /* 0x00000005ff187819 */ /* 0x000fe40000011618 */
[----:B------:R-:W-:-:S07]  /*b380*/  MOV R25, RZ ;  /* 0x000000ff00197202 */ /* 0x000fce0000000f00 */
.L_x_2566:
        /* <DEDUP_REMOVED lines=281> */
.L_x_2569:
[----:B------:R-:W-:Y:S02]  /*c520*/  SHF.R.U32.HI R48, RZ, 0x5, R48 ;  /* 0x00000005ff307819 */ /* 0x000fe40000011630 */
[----:B------:R-:W-:-:S07]  /*c530*/  MOV R49, RZ ;  /* 0x000000ff00317202 */ /* 0x000fce0000000f00 */
.L_x_2568:
        /* <DEDUP_REMOVED lines=14> */
[----:B------:R-:W-:-:S05]  /*c620*/  SHF.R.U32.HI R37, RZ, UR5, R36 ;  /* 0x00000005ff257c19 */ /* 0x000fca0008011624 */
[----:B------:R-:W-:-:S04]  /*c630*/  IMAD.MOV R39, RZ, RZ, -R37 ;  /* 0x000000ffff277224 */ /* 0x000fc800078e0a25 */
        /* <DEDUP_REMOVED lines=265> */
.L_x_2571:
[----:B------:R-:W-:Y:S02]  /*d6d0*/  SHF.R.U32.HI R40, RZ, 0x5, R40 ;  /* 0x00000005ff287819 */ /* 0x000fe40000011628 */
[----:B------:R-:W-:-:S07]  /*d6e0*/  MOV R41, RZ ;  /* 0x000000ff00297202 */ /* 0x000fce0000000f00 */
.L_x_2570:
[----:B------:R-:W-:-:S04]  /*d6f0*/  LEA R36, P0, R40, R77, 0x5 ;  /* 0x0000004d28247211 */ /* 0x000fc800078028ff */
[----:B------:R-:W-:-:S06]  /*d700*/  LEA.HI.X R37, R40, R0, R41, 0x5, P0 ;  /* 0x0000000028257211 */ /* 0x000fcc00000f2c29 */
[----:B------:R-:W5:Y:S03]  /*d710*/  LDG.E.ENL2.256 R36, R40, desc[UR36][R36.64] ;  /* 0xfe0000242428797e */ /* 0x000f660008121924 */
.L_x_2563:
[----:B------:R-:W-:Y:S05]  /*d720*/  BSYNC.RECONVERGENT B0 ;  /* 0x0000000000007941 */ /* 0x000fea0003800200 */
.L_x_2562:
[----:B------:R-:W-:Y:S01]  /*d730*/  ISETP.GE.U32.AND P0, PT, R71, R3, PT ;  /* 0x000000034700720c */ /* 0x000fe20003f06070 */
[----:B------:R-:W-:-:S12]  /*d740*/  BSSY.RECONVERGENT B0, `(.L_x_2572) ;  /* 0x0000052000007945 */ /* 0x000fd80003800200 */
[----:B------:R-:W-:Y:S05]  /*d750*/  @P0 BRA `(.L_x_2573) ;  /* 0x0000000400400947 */ /* 0x000fea0003800000 */
[----:B------:R-:W-:Y:S02]  /*d760*/  IMAD.IADD R71, R71, 0x1, R4 ;  /* 0x0000000147477824 */ /* 0x000fe400078e0204 */
[-C--:B-----5:R-:W-:Y:S01]  /*d770*/  FMUL.FTZ R75, R58, R33.reuse ;  /* 0x000000213a4b7220 */ /* 0x0a0fe20000410000 */
[----:B------:R-:W-:Y:S01]  /*d780*/  FMUL.FTZ R33, R14, R33 ;  /* 0x000000210e217220 */ /* 0x000fe20000410000 */
[-C--:B------:R-:W-:Y:S01]  /*d790*/  FMUL.FTZ R0, R59, R35.reuse ;  /* 0x000000233b007220 */ /* 0x080fe20000410000 */
[----:B------:R-:W-:Y:S01]  /*d7a0*/  FMUL.FTZ R70, R15, R35 ;  /* 0x000000230f467220 */ /* 0x000fe20000410000 */
[----:B------:R-:W-:Y:S01]  /*d7b0*/  ISETP.GE.U32.AND P0, PT, R71, R3, PT ;  /* 0x000000034700720c */ /* 0x000fe20003f06070 */
[-C--:B------:R-:W-:Y:S01]  /*d7c0*/  FFMA.FTZ R58, R58, R32.reuse, R33 ;  /* 0x000000203a3a7223 */ /* 0x080fe20000010021 */
[----:B------:R-:W-:Y:S01]  /*d7d0*/  FFMA.FTZ R14, R14, R32, -R75 ;  /* 0x000000200e0e7223 */ /* 0x000fe2000001084b */
[-C--:B------:R-:W-:Y:S01]  /*d7e0*/  FFMA.FTZ R15, R15, R34.reuse, -R0 ;  /* 0x000000220f0f7223 */ /* 0x080fe20000010800 */
[----:B------:R-:W-:Y:S01]  /*d7f0*/  FMUL.FTZ R33, R56, R29 ;  /* 0x0000001d38217220 */ /* 0x000fe20000410000 */
[----:B------:R-:W-:Y:S01]  /*d800*/  FMUL.FTZ R0, R57, R31 ;  /* 0x0000001f39007220 */ /* 0x000fe20000410000 */
[C---:B------:R-:W-:Y:S01]  /*d810*/  FMUL.FTZ R29, R12.reuse, R29 ;  /* 0x0000001d0c1d7220 */ /* 0x040fe20000410000 */
[----:B------:R-:W-:Y:S01]  /*d820*/  FMUL.FTZ R32, R13, R31 ;  /* 0x0000001f0d207220 */ /* 0x000fe20000410000 */
[----:B------:R-:W-:Y:S01]  /*d830*/  FFMA.FTZ R59, R59, R34, R70 ;  /* 0x000000223b3b7223 */ /* 0x000fe20000010046 */
        /* <DEDUP_REMOVED lines=8> */
[----:B------:R-:W-:Y:S01]  /*d8c0*/  FMUL.FTZ R27, R10, R27 ;  /* 0x0000001b0a1b7220 */ /* 0x000fe20000410000 */
[-C--:B------:R-:W-:Y:S01]  /*d8d0*/  FFMA.FTZ R11, R11, R24.reuse, -R0 ;  /* 0x000000180b0b7223 */ /* 0x080fe20000010800 */
[-C--:B------:R-:W-:Y:S01]  /*d8e0*/  FMUL.FTZ R0, R53, R21.reuse ;  /* 0x0000001535007220 */ /* 0x080fe20000410000 */
[----:B------:R-:W-:Y:S01]  /*d8f0*/  FFMA.FTZ R55, R55, R24, R28 ;  /* 0x0000001837377223 */ /* 0x000fe2000001001c */
[C---:B------:R-:W-:Y:S01]  /*d900*/  FMUL.FTZ R24, R9.reuse, R21 ;  /* 0x0000001509187220 */ /* 0x040fe20000410000 */
[-C--:B------:R-:W-:Y:S01]  /*d910*/  FMUL.FTZ R21, R52, R23.reuse ;  /* 0x0000001734157220 */ /* 0x080fe20000410000 */
[----:B------:R-:W-:Y:S01]  /*d920*/  FFMA.FTZ R9, R9, R20, -R0 ;  /* 0x0000001409097223 */ /* 0x000fe20000010800 */
[----:B------:R-:W-:Y:S01]  /*d930*/  IADD3 R0, PT, PT, R71, R4, RZ ;  /* 0x0000000447007210 */ /* 0x000fe20007ffe0ff */
[----:B------:R-:W-:Y:S01]  /*d940*/  FFMA.FTZ R53, R53, R20, R24 ;  /* 0x0000001435357223 */ /* 0x000fe20000010018 */
[C---:B------:R-:W-:Y:S01]  /*d950*/  FFMA.FTZ R20, R8.reuse, R22, -R21 ;  /* 0x0000001608147223 */ /* 0x040fe20000010815 */
[----:B------:R-:W-:Y:S01]  /*d960*/  FMUL.FTZ R23, R8, R23 ;  /* 0x0000001708177220 */ /* 0x000fe20000410000 */
[----:B------:R-:W-:Y:S01]  /*d970*/  ISETP.GE.U32.AND P0, PT, R0, R3, PT ;  /* 0x000000030000720c */ /* 0x000fe20003f06070 */
[-C--:B------:R-:W-:Y:S01]  /*d980*/  FFMA.FTZ R10, R10, R26.reuse, -R25 ;  /* 0x0000001a0a0a7223 */ /* 0x080fe20000010819 */
[----:B------:R-:W-:Y:S01]  /*d990*/  FFMA.FTZ R54, R54, R26, R27 ;  /* 0x0000001a36367223 */ /* 0x000fe2000001001b */
[----:B------:R-:W-:Y:S01]  /*d9a0*/  FFMA.FTZ R52, R52, R22, R23 ;  /* 0x0000001634347223 */ /* 0x000fe20000010017 */
[----:B------:R-:W-:-:S09]  /*d9b0*/  MOV R8, R20 ;  /* 0x0000001400087202 */ /* 0x000fd20000000f00 */
[----:B------:R-:W-:Y:S05]  /*d9c0*/  @P0 BRA `(.L_x_2573) ;  /* 0x0000000000a40947 */ /* 0x000fea0003800000 */
[----:B------:R-:W-:Y:S01]  /*d9d0*/  IADD3 R8, PT, PT, R0, R4, RZ ;  /* 0x0000000400087210 */ /* 0x000fe20007ffe0ff */
[----:B------:R-:W-:Y:S01]  /*d9e0*/  FMUL.FTZ R0, R19, R49 ;  /* 0x0000003113007220 */ /* 0x000fe20000410000 */
[----:B------:R-:W-:Y:S01]  /*d9f0*/  FMUL.FTZ R21, R18, R51 ;  /* 0x0000003312157220 */ /* 0x000fe20000410000 */
[C---:B------:R-:W-:Y:S01]  /*da00*/  FMUL.FTZ R4, R7.reuse, R49 ;  /* 0x0000003107047220 */ /* 0x040fe20000410000 */
[----:B------:R-:W-:Y:S01]  /*da10*/  ISETP.GE.U32.AND P0, PT, R8, R3, PT ;  /* 0x000000030800720c */ /* 0x000fe20003f06070 */
[----:B------:R-:W-:Y:S01]  /*da20*/  FFMA.FTZ R22, R7, R48, -R0 ;  /* 0x0000003007167223 */ /* 0x000fe20000010800 */
[----:B------:R-:W-:Y:S01]  /*da30*/  FMUL.FTZ R0, R16, R45 ;  /* 0x0000002d10007220 */ /* 0x000fe20000410000 */
[C---:B------:R-:W-:Y:S01]  /*da40*/  FMUL.FTZ R51, R6.reuse, R51 ;  /* 0x0000003306337220 */ /* 0x040fe20000410000 */
[----:B------:R-:W-:Y:S01]  /*da50*/  FFMA.FTZ R6, R6, R50, -R21 ;  /* 0x0000003206067223 */ /* 0x000fe20000010815 */
[----:B------:R-:W-:Y:S01]  /*da60*/  FFMA.FTZ R19, R19, R48, R4 ;  /* 0x0000003013137223 */ /* 0x000fe20000010004 */
[----:B------:R-:W-:Y:S01]  /*da70*/  FMUL.FTZ R7, R61, R47 ;  /* 0x0000002f3d077220 */ /* 0x000fe20000410000 */
[C---:B------:R-:W-:Y:S01]  /*da80*/  FFMA.FTZ R21, R5.reuse, R44, -R0 ;  /* 0x0000002c05157223 */ /* 0x040fe20000010800 */
[----:B------:R-:W-:Y:S01]  /*da90*/  FMUL.FTZ R45, R5, R45 ;  /* 0x0000002d052d7220 */ /* 0x000fe20000410000 */
[C---:B------:R-:W-:Y:S01]  /*daa0*/  FMUL.FTZ R4, R60.reuse, R47 ;  /* 0x0000002f3c047220 */ /* 0x040fe20000410000 */
[----:B------:R-:W-:Y:S01]  /*dab0*/  FFMA.FTZ R60, R60, R46, -R7 ;  /* 0x0000002e3c3c7223 */ /* 0x000fe20000010807 */
[----:B------:R-:W-:Y:S01]  /*dac0*/  FFMA.FTZ R18, R18, R50, R51 ;  /* 0x0000003212127223 */ /* 0x000fe20000010033 */
[----:B------:R-:W-:Y:S01]  /*dad0*/  FFMA.FTZ R16, R16, R44, R45 ;  /* 0x0000002c10107223 */ /* 0x000fe2000001002d */
[----:B------:R-:W-:Y:S01]  /*dae0*/  FFMA.FTZ R61, R61, R46, R4 ;  /* 0x0000002e3d3d7223 */ /* 0x000fe20000010004 */
[----:B------:R-:W-:-:S02]  /*daf0*/  MOV R8, R20 ;  /* 0x0000001400087202 */ /* 0x000fc40000000f00 */
[----:B------:R-:W-:Y:S02]  /*db00*/  MOV R5, R21 ;  /* 0x0000001500057202 */ /* 0x000fe40000000f00 */
[----:B------:R-:W-:Y:S01]  /*db10*/  MOV R7, R22 ;  /* 0x0000001600077202 */ /* 0x000fe20000000f00 */
[----:B------:R-:W-:Y:S06]  /*db20*/  @P0 BRA `(.L_x_2573) ;  /* 0x00000000004c0947 */ /* 0x000fec0003800000 */
[----:B------:R-:W-:Y:S01]  /*db30*/  FMUL.FTZ R4, R64, R43 ;  /* 0x0000002b40047220 */ /* 0x000fe20000410000 */
[-C--:B------:R-:W-:Y:S01]  /*db40*/  FMUL.FTZ R3, R63, R41.reuse ;  /* 0x000000293f037220 */ /* 0x080fe20000410000 */
[C---:B------:R-:W-:Y:S01]  /*db50*/  FMUL.FTZ R0, R62.reuse, R41 ;  /* 0x000000293e007220 */ /* 0x040fe20000410000 */
[C---:B------:R-:W-:Y:S01]  /*db60*/  FMUL.FTZ R5, R65.reuse, R43 ;  /* 0x0000002b41057220 */ /* 0x040fe20000410000 */
[----:B------:R-:W-:Y:S01]  /*db70*/  FFMA.FTZ R65, R65, R42, R4 ;  /* 0x0000002a41417223 */ /* 0x000fe20000010004 */
[-C--:B------:R-:W-:Y:S01]  /*db80*/  FFMA.FTZ R62, R62, R40.reuse, -R3 ;  /* 0x000000283e3e7223 */ /* 0x080fe20000010803 */
[----:B------:R-:W-:Y:S01]  /*db90*/  FFMA.FTZ R63, R63, R40, R0 ;  /* 0x000000283f3f7223 */ /* 0x000fe20000010000 */
[----:B------:R-:W-:Y:S01]  /*dba0*/  FMUL.FTZ R4, R68, R39 ;  /* 0x0000002744047220 */ /* 0x000fe20000410000 */
[-C--:B------:R-:W-:Y:S01]  /*dbb0*/  FMUL.FTZ R3, R67, R37.reuse ;  /* 0x0000002543037220 */ /* 0x080fe20000410000 */
[----:B------:R-:W-:Y:S01]  /*dbc0*/  FMUL.FTZ R0, R66, R37 ;  /* 0x0000002542007220 */ /* 0x000fe20000410000 */
[----:B------:R-:W-:Y:S01]  /*dbd0*/  FMUL.FTZ R39, R69, R39 ;  /* 0x0000002745277220 */ /* 0x000fe20000410000 */
[----:B------:R-:W-:Y:S01]  /*dbe0*/  FFMA.FTZ R64, R64, R42, -R5 ;  /* 0x0000002a40407223 */ /* 0x000fe20000010805 */
[-C--:B------:R-:W-:Y:S01]  /*dbf0*/  FFMA.FTZ R66, R66, R36.reuse, -R3 ;  /* 0x0000002442427223 */ /* 0x080fe20000010803 */
[----:B------:R-:W-:Y:S01]  /*dc00*/  FFMA.FTZ R67, R67, R36, R0 ;  /* 0x0000002443437223 */ /* 0x000fe20000010000 */
[-C--:B------:R-:W-:Y:S01]  /*dc10*/  FFMA.FTZ R69, R69, R38.reuse, -R4 ;  /* 0x0000002645457223 */ /* 0x080fe20000010804 */
[----:B------:R-:W-:Y:S01]  /*dc20*/  FFMA.FTZ R68, R68, R38, R39 ;  /* 0x0000002644447223 */ /* 0x000fe20000010027 */
[----:B------:R-:W-:-:S02]  /*dc30*/  MOV R5, R21 ;  /* 0x0000001500057202 */ /* 0x000fc40000000f00 */
[----:B------:R-:W-:Y:S02]  /*dc40*/  MOV R7, R22 ;  /* 0x0000001600077202 */ /* 0x000fe40000000f00 */
[----:B------:R-:W-:-:S07]  /*dc50*/  MOV R8, R20 ;  /* 0x0000001400087202 */ /* 0x000fce0000000f00 */
.L_x_2573:
[----:B------:R-:W-:Y:S05]  /*dc60*/  BSYNC.RECONVERGENT B0 ;  /* 0x0000000000007941 */ /* 0x000fea0003800200 */
.L_x_2572:
[----:B------:R-:W-:Y:S01]  /*dc70*/  FMUL.FTZ R3, R55, R58 ;  /* 0x0000003a37037220 */ /* 0x000fe20000410000 */
[----:B------:R-:W-:Y:S01]  /*dc80*/  FMUL.FTZ R4, R54, R59 ;  /* 0x0000003b36047220 */ /* 0x000fe20000410000 */
[C---:B------:R-:W-:Y:S01]  /*dc90*/  FMUL.FTZ R0, R14.reuse, R55 ;  /* 0x000000370e007220 */ /* 0x040fe20000410000 */
[C---:B-----5:R-:W-:Y:S01]  /*dca0*/  FMUL.FTZ R21, R15.reuse, R54 ;  /* 0x000000360f157220 */ /* 0x060fe20000410000 */
[----:B------:R-:W-:Y:S01]  /*dcb0*/  FFMA.FTZ R14, R14, R11, -R3 ;  /* 0x0000000b0e0e7223 */ /* 0x000fe20000010803 */
[----:B------:R-:W-:Y:S01]  /*dcc0*/  FFMA.FTZ R15, R15, R10, -R4 ;  /* 0x0000000a0f0f7223 */ /* 0x000fe20000010804 */
[----:B------:R-:W-:Y:S01]  /*dcd0*/  FMUL.FTZ R3, R53, R56 ;  /* 0x0000003835037220 */ /* 0x000fe20000410000 */
[----:B------:R-:W-:Y:S01]  /*dce0*/  FMUL.FTZ R4, R12, R53 ;  /* 0x000000350c047220 */ /* 0x000fe20000410000 */
[----:B------:R-:W-:Y:S01]  /*dcf0*/  FFMA.FTZ R0, R11, R58, R0 ;  /* 0x0000003a0b007223 */ /* 0x000fe20000010000 */
[----:B------:R-:W-:Y:S01]  /*dd00*/  FFMA.FTZ R21, R10, R59, R21 ;  /* 0x0000003b0a157223 */ /* 0x000fe20000010015 */
[----:B------:R-:W-:Y:S01]  /*dd10*/  FMUL.FTZ R10, R52, R57 ;  /* 0x00000039340a7220 */ /* 0x000fe20000410000 */
[----:B------:R-:W-:Y:S01]  /*dd20*/  FMUL.FTZ R11, R13, R52 ;  /* 0x000000340d0b7220 */ /* 0x000fe20000410000 */
[----:B------:R-:W-:Y:S01]  /*dd30*/  FFMA.FTZ R3, R12, R9, -R3 ;  /* 0x000000090c037223 */ /* 0x000fe20000010803 */
[----:B------:R-:W-:Y:S01]  /*dd40*/  FFMA.FTZ R4, R9, R56, R4 ;  /* 0x0000003809047223 */ /* 0x000fe20000010004 */
[----:B------:R-:W-:Y:S01]  /*dd50*/  FMUL.FTZ R9, R0, R19 ;  /* 0x0000001300097220 */ /* 0x000fe20000410000 */
[----:B------:R-:W-:Y:S01]  /*dd60*/  FFMA.FTZ R10, R13, R8, -R10 ;  /* 0x000000080d0a7223 */ /* 0x000fe2000001080a */
[----:B------:R-:W-:Y:S01]  /*dd70*/  FFMA.FTZ R11, R8, R57, R11 ;  /* 0x00000039080b7223 */ /* 0x000fe2000001000b */
[C---:B------:R-:W-:Y:S01]  /*dd80*/  FMUL.FTZ R19, R14.reuse, R19 ;  /* 0x000000130e137220 */ /* 0x040fe20000410000 */
[-C--:B------:R-:W-:Y:S01]  /*dd90*/  FMUL.FTZ R8, R21, R18.reuse ;  /* 0x0000001215087220 */ /* 0x080fe20000410000 */
[----:B------:R-:W-:Y:S01]  /*dda0*/  FMUL.FTZ R18, R15, R18 ;  /* 0x000000120f127220 */ /* 0x000fe20000410000 */
[-C--:B------:R-:W-:Y:S01]  /*ddb0*/  FFMA.FTZ R9, R14, R7.reuse, -R9 ;  /* 0x000000070e097223 */ /* 0x080fe20000010809 */
[----:B------:R-:W-:Y:S01]  /*ddc0*/  FFMA.FTZ R19, R0, R7, R19 ;  /* 0x0000000700137223 */ /* 0x000fe20000010013 */
        /* <DEDUP_REMOVED lines=8> */
[----:B------:R-:W-:Y:S01]  /*de50*/  FMUL.FTZ R4, R9, R63 ;  /* 0x0000003f09047220 */ /* 0x000fe20000410000 */
[----:B------:R-:W-:Y:S01]  /*de60*/  FMUL.FTZ R3, R18, R65 ;  /* 0x0000004112037220 */ /* 0x000fe20000410000 */
[-C--:B------:R-:W-:Y:S01]  /*de70*/  FFMA.FTZ R13, R10, R60.reuse, -R13 ;  /* 0x0000003c0a0d7223 */ /* 0x080fe2000001080d */
[----:B------:R-:W-:Y:S01]  /*de80*/  FFMA.FTZ R6, R11, R60, R6 ;  /* 0x0000003c0b067223 */ /* 0x000fe20000010006 */
[C---:B------:R-:W-:Y:S01]  /*de90*/  FFMA.FTZ R25, R19.reuse, R62, R4 ;  /* 0x0000003e13197223 */ /* 0x040fe20000010004 */
[C---:B------:R-:W-:Y:S01]  /*dea0*/  FFMA.FTZ R26, R8.reuse, R64, -R3 ;  /* 0x00000040081a7223 */ /* 0x040fe20000010803 */
[----:B------:R-:W-:Y:S01]  /*deb0*/  FMUL.FTZ R24, R19, R63 ;  /* 0x0000003f13187220 */ /* 0x000fe20000410000 */
[----:B------:R-:W-:Y:S01]  /*dec0*/  FMUL.FTZ R27, R8, R65 ;  /* 0x00000041081b7220 */ /* 0x000fe20000410000 */
[-C--:B------:R-:W-:Y:S01]  /*ded0*/  FMUL.FTZ R3, R7, R67.reuse ;  /* 0x0000004307037220 */ /* 0x080fe20000410000 */
[----:B------:R-:W-:Y:S01]  /*dee0*/  FMUL.FTZ R4, R0, R67 ;  /* 0x0000004300047220 */ /* 0x000fe20000410000 */
[-C--:B------:R-:W-:Y:S01]  /*def0*/  FMUL.FTZ R30, R6, R68.reuse ;  /* 0x00000044061e7220 */ /* 0x080fe20000410000 */
[----:B------:R-:W-:Y:S01]  /*df00*/  FMUL.FTZ R31, R13, R68 ;  /* 0x000000440d1f7220 */ /* 0x000fe20000410000 */
[----:B------:R-:W-:Y:S01]  /*df10*/  FFMA.FTZ R24, R9, R62, -R24 ;  /* 0x0000003e09187223 */ /* 0x000fe20000010818 */
[----:B------:R-:W-:Y:S01]  /*df20*/  FFMA.FTZ R27, R18, R64, R27 ;  /* 0x00000040121b7223 */ /* 0x000fe2000001001b */
[-C--:B------:R-:W-:Y:S01]  /*df30*/  FFMA.FTZ R28, R0, R66.reuse, -R3 ;  /* 0x00000042001c7223 */ /* 0x080fe20000010803 */
[----:B------:R-:W-:Y:S01]  /*df40*/  FFMA.FTZ R29, R7, R66, R4 ;  /* 0x00000042071d7223 */ /* 0x000fe20000010004 */
[-C--:B------:R-:W-:Y:S01]  /*df50*/  FFMA.FTZ R30, R13, R69.reuse, -R30 ;  /* 0x000000450d1e7223 */ /* 0x080fe2000001081e */
[----:B------:R-:W-:-:S07]  /*df60*/  FFMA.FTZ R31, R6, R69, R31 ;  /* 0x00000045061f7223 */ /* 0x000fce000001001f */
.L_x_2523:
[----:B------:R-:W-:Y:S05]  /*df70*/  BSYNC.RECONVERGENT B6 ;  /* 0x0000000000067941 */ /* 0x000fea0003800200 */
.L_x_2522:
[----:B------:R-:W1:Y:S02]  /*df80*/  LDCU UR4, c[0x0][0x3ac] ;  /* 0x00007580ff0477ac */ /* 0x000e640008000800 */
[----:B-1----:R-:W-:-:S09]  /*df90*/  UISETP.NE.AND UP0, UPT, UR4, URZ, UPT ;  /* 0x000000ff0400728c */ /* 0x002fd2000bf05270 */
[----:B------:R-:W-:Y:S05]  /*dfa0*/  BRA.U !UP0, `(.L_x_2574) ;  /* 0x0000000108bc7547 */ /* 0x000fea000b800000 */
[----:B------:R-:W1:Y:S01]  /*dfb0*/  S2R R4, SR_CgaCtaId ;  /* 0x0000000000047919 */ /* 0x000e620000008800 */
[----:B------:R-:W2:Y:S01]  /*dfc0*/  LDC R18, c[0x0][0x360] ;  /* 0x0000d800ff127b82 */ /* 0x000ea20000000800 */
[----:B------:R-:W-:-:S05]  /*dfd0*/  MOV R0, 0x400 ;  /* 0x0000040000007802 */ /* 0x000fca0000000f00 */
[----:B------:R-:W-:Y:S02]  /*dfe0*/  VIADD R3, R0, 0x10 ;  /* 0x0000001000037836 */ /* 0x000fe40000000000 */
[----:B------:R-:W3:Y:S01]  /*dff0*/  LDC R19, c[0x0][0x364] ;  /* 0x0000d900ff137b82 */ /* 0x000ee20000000800 */
[----:B--2---:R-:W-:Y:S02]  /*e000*/  IMAD R0, R2, R18, R17 ;  /* 0x0000001202007224 */ /* 0x004fe400078e0211 */
[----:B-1----:R-:W-:Y:S02]  /*e010*/  LEA R3, R4, R3, 0x18 ;  /* 0x0000000304037211 */ /* 0x002fe400078ec0ff */
[----:B---3--:R-:W-:Y:S02]  /*e020*/  ISETP.GE.U32.AND P0, PT, R19, 0x2, PT ;  /* 0x000000021300780c */ /* 0x008fe40003f06070 */
[----:B------:R-:W-:-:S05]  /*e030*/  LEA R0, R0, R3, 0x5 ;  /* 0x0000000300007211 */ /* 0x000fca00078e28ff */
[----:B------:R1:W-:Y:S04]  /*e040*/  STS.128 [R0], R24 ;  /* 0x0000001800007388 */ /* 0x0003e80000000c00 */
[----:B------:R1:W-:Y:S02]  /*e050*/  STS.128 [R0+0x10], R28 ;  /* 0x0000101c00007388 */ /* 0x0003e40000000c00 */
[----:B------:R-:W-:Y:S05]  /*e060*/  @!P0 BRA `(.L_x_2574) ;  /* 0x00000000008c8947 */ /* 0x000fea0003800000 */
[----:B------:R-:W-:-:S07]  /*e070*/  MOV R4, R19 ;  /* 0x0000001300047202 */ /* 0x000fce0000000f00 */
.L_x_2577:
        /* <DEDUP_REMOVED lines=8> */
[----:B--2---:R-:W-:Y:S05]  /*e100*/  @P0 BRA `(.L_x_2576) ;  /* 0x0000000000580947 */ /* 0x004fea0003800000 */
[----:B------:R-:W-:-:S05]  /*e110*/  IMAD R4, R6, R18, R17 ;  /* 0x0000001206047224 */ /* 0x000fca00078e0211 */
[----:B------:R-:W-:-:S05]  /*e120*/  LEA R4, R4, R3, 0x5 ;  /* 0x0000000304047211 */ /* 0x000fca00078e28ff */
[----:B------:R-:W2:Y:S04]  /*e130*/  LDS.128 R8, [R4] ;  /* 0x0000000004087984 */ /* 0x000ea80000000c00 */
[----:B------:R-:W3:Y:S01]  /*e140*/  LDS.128 R12, [R4+0x10] ;  /* 0x00001000040c7984 */ /* 0x000ee20000000c00 */
[-C--:B--2---:R-:W-:Y:S01]  /*e150*/  FMUL.FTZ R5, R25, R9.reuse ;  /* 0x0000000919057220 */ /* 0x084fe20000410000 */
[----:B------:R-:W-:Y:S01]  /*e160*/  FMUL.FTZ R6, R24, R9 ;  /* 0x0000000918067220 */ /* 0x000fe20000410000 */
[-C--:B------:R-:W-:Y:S01]  /*e170*/  FMUL.FTZ R7, R27, R11.reuse ;  /* 0x0000000b1b077220 */ /* 0x080fe20000410000 */
[----:B------:R-:W-:Y:S01]  /*e180*/  FMUL.FTZ R16, R26, R11 ;  /* 0x0000000b1a107220 */ /* 0x000fe20000410000 */
[-C--:B-1----:R-:W-:Y:S01]  /*e190*/  FFMA.FTZ R24, R24, R8.reuse, -R5 ;  /* 0x0000000818187223 */ /* 0x082fe20000010805 */
[----:B------:R-:W-:Y:S01]  /*e1a0*/  FFMA.FTZ R25, R25, R8, R6 ;  /* 0x0000000819197223 */ /* 0x000fe20000010006 */
[-C--:B------:R-:W-:Y:S01]  /*e1b0*/  FFMA.FTZ R26, R26, R10.reuse, -R7 ;  /* 0x0000000a1a1a7223 */ /* 0x080fe20000010807 */
[-C--:B---3--:R-:W-:Y:S01]  /*e1c0*/  FMUL.FTZ R5, R29, R13.reuse ;  /* 0x0000000d1d057220 */ /* 0x088fe20000410000 */
[----:B------:R-:W-:Y:S01]  /*e1d0*/  FMUL.FTZ R6, R28, R13 ;  /* 0x0000000d1c067220 */ /* 0x000fe20000410000 */
[-C--:B------:R-:W-:Y:S01]  /*e1e0*/  FMUL.FTZ R7, R31, R15.reuse ;  /* 0x0000000f1f077220 */ /* 0x080fe20000410000 */
[----:B------:R-:W-:Y:S01]  /*e1f0*/  FMUL.FTZ R4, R30, R15 ;  /* 0x0000000f1e047220 */ /* 0x000fe20000410000 */
[----:B------:R-:W-:Y:S01]  /*e200*/  FFMA.FTZ R27, R27, R10, R16 ;  /* 0x0000000a1b1b7223 */ /* 0x000fe20000010010 */
[-C--:B------:R-:W-:Y:S01]  /*e210*/  FFMA.FTZ R28, R28, R12.reuse, -R5 ;  /* 0x0000000c1c1c7223 */ /* 0x080fe20000010805 */
[----:B------:R-:W-:Y:S01]  /*e220*/  FFMA.FTZ R29, R29, R12, R6 ;  /* 0x0000000c1d1d7223 */ /* 0x000fe20000010006 */
[-C--:B------:R-:W-:Y:S01]  /*e230*/  FFMA.FTZ R30, R30, R14.reuse, -R7 ;  /* 0x0000000e1e1e7223 */ /* 0x080fe20000010807 */
[----:B------:R-:W-:Y:S01]  /*e240*/  FFMA.FTZ R31, R31, R14, R4 ;  /* 0x0000000e1f1f7223 */ /* 0x000fe20000010004 */
[----:B------:R2:W-:Y:S04]  /*e250*/  STS.128 [R0], R24 ;  /* 0x0000001800007388 */ /* 0x0005e80000000c00 */
[----:B------:R2:W-:Y:S02]  /*e260*/  STS.128 [R0+0x10], R28 ;  /* 0x0000101c00007388 */ /* 0x0005e40000000c00 */
.L_x_2576:
[----:B------:R-:W-:Y:S05]  /*e270*/  BSYNC.RECONVERGENT B0 ;  /* 0x0000000000007941 */ /* 0x000fea0003800200 */
.L_x_2575:
[----:B------:R-:W-:Y:S01]  /*e280*/  MOV R4, R21 ;  /* 0x0000001500047202 */ /* 0x000fe20000000f00 */
[----:B------:R-:W-:Y:S06]  /*e290*/  @P1 BRA `(.L_x_2577) ;  /* 0xfffffffc00781947 */ /* 0x000fec000383ffff */
.L_x_2574:
[----:B------:R-:W3:Y:S02]  /*e2a0*/  LDCU UR4, c[0x0][0x3a8] ;  /* 0x00007500ff0477ac */ /* 0x000ee40008000800 */
[----:B---3--:R-:W-:-:S09]  /*e2b0*/  UISETP.NE.AND UP0, UPT, UR4, URZ, UPT ;  /* 0x000000ff0400728c */ /* 0x008fd2000bf05270 */
[----:B------:R-:W-:Y:S05]  /*e2c0*/  BRA.U !UP0, `(.L_x_2578) ;  /* 0x0000000508647547 */ /* 0x000fea000b800000 */
[----:B------:R-:W3:Y:S02]  /*e2d0*/  LDC R18, c[0x0][0x360] ;  /* 0x0000d800ff127b82 */ /* 0x000ee40000000800 */
[----:B---3--:R-:W-:Y:S02]  /*e2e0*/  ISETP.GE.U32.AND P0, PT, R18, 0x21, PT ;  /* 0x000000211200780c */ /* 0x008fe40003f06070 */
[----:B-12---:R-:W-:-:S11]  /*e2f0*/  MOV R0, R18 ;  /* 0x0000001200007202 */ /* 0x006fd60000000f00 */
[----:B------:R-:W-:Y:S05]  /*e300*/  @!P0 BRA `(.L_x_2579) ;  /* 0x0000000000b48947 */ /* 0x000fea0003800000 */
[----:B------:R-:W1:Y:S01]  /*e310*/  S2UR UR5, SR_CgaCtaId ;  /* 0x00000000000579c3 */ /* 0x000e620000008800 */
[----:B------:R-:W-:Y:S01]  /*e320*/  UMOV UR4, 0x400 ;  /* 0x0000040000047882 */ /* 0x000fe20000000000 */
[----:B------:R-:W-:Y:S01]  /*e330*/  IMAD R0, R2, R18, R17 ;  /* 0x0000001202007224 */ /* 0x000fe200078e0211 */
[----:B------:R-:W-:Y:S01]  /*e340*/  UIADD3 UR4, UPT, UPT, UR4, 0x10, URZ ;  /* 0x0000001004047890 */ /* 0x000fe2000fffe0ff */
[----:B------:R-:W-:-:S03]  /*e350*/  ISETP.GE.U32.AND P0, PT, R18, 0x40, PT ;  /* 0x000000401200780c */ /* 0x000fc60003f06070 */
[----:B-1----:R-:W-:-:S06]  /*e360*/  ULEA UR4, UR5, UR4, 0x18 ;  /* 0x0000000405047291 */ /* 0x002fcc000f8ec0ff */
[----:B------:R-:W-:Y:S01]  /*e370*/  LEA R3, R0, UR4, 0x5 ;  /* 0x0000000400037c11 */ /* 0x000fe2000f8e28ff */
[----:B------:R-:W-:-:S04]  /*e380*/  HFMA2 R0, -RZ, RZ, 0, 1.9073486328125e-06 ;  /* 0x00000020ff007431 */ /* 0x000fc800000001ff */
[----:B------:R1:W-:Y:S04]  /*e390*/  STS.128 [R3], R24 ;  /* 0x0000001803007388 */ /* 0x0003e80000000c00 */
[----:B------:R1:W-:Y:S01]  /*e3a0*/  STS.128 [R3+0x10], R28 ;  /* 0x0000101c03007388 */ /* 0x0003e20000000c00 */
[----:B------:R-:W-:Y:S05]  /*e3b0*/  @!P0 BRA `(.L_x_2579) ;  /* 0x0000000000888947 */ /* 0x000fea0003800000 */
[----:B------:R-:W-:-:S07]  /*e3c0*/  MOV R4, R18 ;  /* 0x0000001200047202 */ /* 0x000fce0000000f00 */
.L_x_2582:
        /* <DEDUP_REMOVED lines=9> */
[----:B------:R-:W-:-:S05]  /*e460*/  IMAD R8, R20, 0x20, R3 ;  /* 0x0000002014087824 */ /* 0x000fca00078e0203 */
        /* <DEDUP_REMOVED lines=8> */
[----:B---3--:R-:W-:Y:S01]  /*e4f0*/  FMUL.FTZ R8, R30, R7 ;  /* 0x000000071e087220 */ /* 0x008fe20000410000 */
[-C--:B------:R-:W-:Y:S01]  /*e500*/  FMUL.FTZ R9, R29, R5.reuse ;  /* 0x000000051d097220 */ /* 0x080fe20000410000 */
[----:B------:R-:W-:Y:S01]  /*e510*/  FMUL.FTZ R10, R28, R5 ;  /* 0x000000051c0a7220 */ /* 0x000fe20000410000 */
[----:B------:R-:W-:Y:S01]  /*e520*/  FMUL.FTZ R7, R31, R7 ;  /* 0x000000071f077220 */ /* 0x000fe20000410000 */
[-C--:B------:R-:W-:Y:S01]  /*e530*/  FFMA.FTZ R26, R26, R14.reuse, -R11 ;  /* 0x0000000e1a1a7223 */ /* 0x080fe2000001080b */
[----:B------:R-:W-:Y:S01]  /*e540*/  FFMA.FTZ R27, R27, R14, R16 ;  /* 0x0000000e1b1b7223 */ /* 0x000fe20000010010 */
[-C--:B------:R-:W-:Y:S01]  /*e550*/  FFMA.FTZ R28, R28, R4.reuse, -R9 ;  /* 0x000000041c1c7223 */ /* 0x080fe20000010809 */
[----:B------:R-:W-:Y:S01]  /*e560*/  FFMA.FTZ R29, R29, R4, R10 ;  /* 0x000000041d1d7223 */ /* 0x000fe2000001000a */
[-C--:B------:R-:W-:Y:S01]  /*e570*/  FFMA.FTZ R31, R31, R6.reuse, R8 ;  /* 0x000000061f1f7223 */ /* 0x080fe20000010008 */
[----:B------:R-:W-:Y:S01]  /*e580*/  FFMA.FTZ R30, R30, R6, -R7 ;  /* 0x000000061e1e7223 */ /* 0x000fe20000010807 */
[----:B------:R2:W-:Y:S04]  /*e590*/  STS.128 [R3], R24 ;  /* 0x0000001803007388 */ /* 0x0005e80000000c00 */
[----:B------:R2:W-:Y:S02]  /*e5a0*/  STS.128 [R3+0x10], R28 ;  /* 0x0000101c03007388 */ /* 0x0005e40000000c00 */
.L_x_2581:
[----:B------:R-:W-:Y:S05]  /*e5b0*/  BSYNC.RECONVERGENT B0 ;  /* 0x0000000000007941 */ /* 0x000fea0003800200 */
.L_x_2580:
[----:B------:R-:W-:Y:S01]  /*e5c0*/  MOV R4, R20 ;  /* 0x0000001400047202 */ /* 0x000fe20000000f00 */
[----:B------:R-:W-:Y:S06]  /*e5d0*/  @P1 BRA `(.L_x_2582) ;  /* 0xfffffffc007c1947 */ /* 0x000fec000383ffff */
.L_x_2579:
[----:B------:R-:W-:Y:S01]  /*e5e0*/  ISETP.GE.U32.AND P0, PT, R0, 0x2, PT ;  /* 0x000000020000780c */ /* 0x000fe20003f06070 */
[----:B------:R-:W-:Y:S05]  /*e5f0*/  WARPSYNC.ALL ;  /* 0x0000000000007948 */ /* 0x000fea0003800000 */
[----:B------:R-:W-:Y:S07]  /*e600*/  BAR.SYNC.DEFER_BLOCKING 0x0 ;  /* 0x0000000000007b1d */ /* 0x000fee0000010000 */
[----:B------:R-:W-:Y:S05]  /*e610*/  @!P0 BRA `(.L_x_2578) ;  /* 0x0000000000908947 */ /* 0x000fea0003800000 */
[----:B------:R-:W-:-:S07]  /*e620*/  HFMA2 R4, -RZ, RZ, 0, 5.9604644775390625e-08 ;  /* 0x00000001ff047431 */ /* 0x000fce00000001ff */
.L_x_2583:
[----:B------:R-:W3:Y:S04]  /*e630*/  SHFL.DOWN PT, R5, R25, R4, 0x1f ;  /* 0x08001f0419057589 */ /* 0x000ee800000e0000 */
[----:B------:R-:W4:Y:S04]  /*e640*/  SHFL.DOWN PT, R9, R27, R4, 0x1f ;  /* 0x08001f041b097589 */ /* 0x000f2800000e0000 */
[----:B------:R-:W5:Y:S04]  /*e650*/  SHFL.DOWN PT, R13, R29, R4, 0x1f ;  /* 0x08001f041d0d7589 */ /* 0x000f6800000e0000 */
[----:B------:R-:W0:Y:S04]  /*e660*/  SHFL.DOWN PT, R18, R31, R4, 0x1f ;  /* 0x08001f041f127589 */ /* 0x000e2800000e0000 */
[----:B-12---:R-:W1:Y:S04]  /*e670*/  SHFL.DOWN PT, R3, R24, R4, 0x1f ;  /* 0x08001f0418037589 */ /* 0x006e6800000e0000 */
[----:B------:R-:W2:Y:S04]  /*e680*/  SHFL.DOWN PT, R7, R26, R4, 0x1f ;  /* 0x08001f041a077589 */ /* 0x000ea800000e0000 */
[----:B------:R-:W2:Y:S01]  /*e690*/  SHFL.DOWN PT, R11, R28, R4, 0x1f ;  /* 0x08001f041c0b7589 */ /* 0x000ea200000e0000 */
[----:B---3--:R-:W-:-:S03]  /*e6a0*/  FMUL.FTZ R6, R5, R25 ;  /* 0x0000001905067220 */ /* 0x008fc60000410000 */
[----:B------:R3:W2:Y:S01]  /*e6b0*/  SHFL.DOWN PT, R15, R30, R4, 0x1f ;  /* 0x08001f041e0f7589 */ /* 0x0006a200000e0000 */
[----:B----4-:R-:W-:Y:S01]  /*e6c0*/  FMUL.FTZ R10, R9, R27 ;  /* 0x0000001b090a7220 */ /* 0x010fe20000410000 */
[----:B-----5:R-:W-:Y:S01]  /*e6d0*/  FMUL.FTZ R14, R13, R29 ;  /* 0x0000001d0d0e7220 */ /* 0x020fe20000410000 */
[----:B0-----:R-:W-:Y:S01]  /*e6e0*/  FMUL.FTZ R20, R18, R31 ;  /* 0x0000001f12147220 */ /* 0x001fe20000410000 */
[----:B---3--:R-:W-:Y:S01]  /*e6f0*/  SHF.L.U32 R4, R4, 0x1, RZ ;  /* 0x0000000104047819 */ /* 0x008fe200000006ff */
[C---:B-1----:R-:W-:Y:S01]  /*e700*/  FMUL.FTZ R8, R3.reuse, R25 ;  /* 0x0000001903087220 */ /* 0x042fe20000410000 */
[----:B------:R-:W-:Y:S02]  /*e710*/  FFMA.FTZ R6, R3, R24, -R6 ;  /* 0x0000001803067223 */ /* 0x000fe40000010806 */
[----:B------:R-:W-:Y:S01]  /*e720*/  ISETP.GE.AND P0, PT, R4, R0, PT ;  /* 0x000000000400720c */ /* 0x000fe20003f06270 */
[C---:B--2---:R-:W-:Y:S01]  /*e730*/  FMUL.FTZ R12, R7.reuse, R27 ;  /* 0x0000001b070c7220 */ /* 0x044fe20000410000 */
[----:B------:R-:W-:Y:S01]  /*e740*/  FFMA.FTZ R10, R7, R26, -R10 ;  /* 0x0000001a070a7223 */ /* 0x000fe2000001080a */
[----:B------:R-:W-:Y:S01]  /*e750*/  FFMA.FTZ R25, R5, R24, R8 ;  /* 0x0000001805197223 */ /* 0x000fe20000010008 */
[----:B------:R-:W-:Y:S01]  /*e760*/  MOV R24, R6 ;  /* 0x0000000600187202 */ /* 0x000fe20000000f00 */
[C---:B------:R-:W-:Y:S01]  /*e770*/  FMUL.FTZ R16, R11.reuse, R29 ;  /* 0x0000001d0b107220 */ /* 0x040fe20000410000 */
[----:B------:R-:W-:Y:S01]  /*e780*/  FFMA.FTZ R14, R11, R28, -R14 ;  /* 0x0000001c0b0e7223 */ /* 0x000fe2000001080e */
[----:B------:R-:W-:Y:S01]  /*e790*/  FFMA.FTZ R27, R9, R26, R12 ;  /* 0x0000001a091b7223 */ /* 0x000fe2000001000c */
[----:B------:R-:W-:Y:S01]  /*e7a0*/  MOV R26, R10 ;  /* 0x0000000a001a7202 */ /* 0x000fe20000000f00 */
[C---:B------:R-:W-:Y:S01]  /*e7b0*/  FMUL.FTZ R19, R15.reuse, R31 ;  /* 0x0000001f0f137220 */ /* 0x040fe20000410000 */
[----:B------:R-:W-:Y:S01]  /*e7c0*/  FFMA.FTZ R20, R15, R30, -R20 ;  /* 0x0000001e0f147223 */ /* 0x000fe20000010814 */
[----:B------:R-:W-:Y:S01]  /*e7d0*/  FFMA.FTZ R29, R13, R28, R16 ;  /* 0x0000001c0d1d7223 */ /* 0x000fe20000010010 */
[----:B------:R-:W-:Y:S01]  /*e7e0*/  MOV R28, R14 ;  /* 0x0000000e001c7202 */ /* 0x000fe20000000f00 */
[----:B------:R-:W-:-:S02]  /*e7f0*/  FFMA.FTZ R31, R18, R30, R19 ;  /* 0x0000001e121f7223 */ /* 0x000fc40000010013 */
[----:B------:R-:W-:Y:S01]  /*e800*/  MOV R30, R20 ;  /* 0x00000014001e7202 */ /* 0x000fe20000000f00 */
[----:B------:R-:W-:Y:S06]  /*e810*/  @!P0 BRA `(.L_x_2583) ;  /* 0xfffffffc00848947 */ /* 0x000fec000383ffff */
[----:B------:R-:W-:Y:S01]  /*e820*/  MOV R24, R6 ;  /* 0x0000000600187202 */ /* 0x000fe20000000f00 */
[----:B------:R-:W-:Y:S01]  /*e830*/  IMAD.MOV.U32 R28, RZ, RZ, R14 ;  /* 0x000000ffff1c7224 */ /* 0x000fe200078e000e */
[----:B------:R-:W-:Y:S02]  /*e840*/  MOV R26, R10 ;  /* 0x0000000a001a7202 */ /* 0x000fe40000000f00 */
[----:B------:R-:W-:-:S07]  /*e850*/  MOV R30, R20 ;  /* 0x00000014001e7202 */ /* 0x000fce0000000f00 */
.L_x_2578:
[----:B------:R-:W3:Y:S01]  /*e860*/  LDCU UR6, c[0x0][0x564] ;  /* 0x0000ac80ff0677ac */ /* 0x000ee20008000800 */
[----:B------:R-:W-:Y:S01]  /*e870*/  HFMA2 R19, -RZ, RZ, 0, 0 ;  /* 0x00000000ff137431 */ /* 0x000fe200000001ff */
[----:B---3--:R-:W-:-:S04]  /*e880*/  UIADD3 UR5, UPT, UPT, UR6, -0x1, URZ ;  /* 0xffffffff06057890 */ /* 0x008fc8000fffe0ff */
[----:B------:R-:W-:-:S04]  /*e890*/  UISETP.LT.U32.AND UP0, UPT, UR5, 0x18, UPT ;  /* 0x000000180500788c */ /* 0x000fc8000bf01070 */
[----:B------:R-:W-:Y:S02]  /*e8a0*/  USEL UR4, UR5, 0x18, UP0 ;  /* 0x0000001805047887 */ /* 0x000fe40008000000 */
[----:B------:R-:W-:Y:S02]  /*e8b0*/  UISETP.NE.AND UP0, UPT, UR6, URZ, UPT ;  /* 0x000000ff0600728c */ /* 0x000fe4000bf05270 */
[----:B------:R-:W-:-:S07]  /*e8c0*/  UIADD3 UR4, UPT, UPT, UR4, 0x1, URZ ;  /* 0x0000000104047890 */ /* 0x000fce000fffe0ff */
[----:B------:R-:W-:Y:S05]  /*e8d0*/  BRA.U !UP0, `(.L_x_2584) ;  /* 0x0000001108487547 */ /* 0x000fea000b800000 */
[----:B------:R-:W3:Y:S01]  /*e8e0*/  LDCU.64 UR8, c[0x0][0x568] ;  /* 0x0000ad00ff0877ac */ /* 0x000ee20008000a00 */
[----:B------:R-:W-:Y:S02]  /*e8f0*/  MOV R4, RZ ;  /* 0x000000ff00047202 */ /* 0x000fe40000000f00 */
[----:B------:R-:W-:Y:S01]  /*e900*/  MOV R5, R73 ;  /* 0x0000004900057202 */ /* 0x000fe20000000f00 */
[----:B------:R-:W4:Y:S01]  /*e910*/  LDCU UR7, c[0x0][0x570] ;  /* 0x0000ae00ff0777ac */ /* 0x000f220008000800 */
[----:B------:R-:W5:Y:S01]  /*e920*/  LDCU UR6, c[0x0][0x694] ;  /* 0x0000d280ff0677ac */ /* 0x000f620008000800 */
[----:B------:R-:W-:Y:S01]  /*e930*/  UISETP.NE.AND UP1, UPT, UR5, URZ, UPT ;  /* 0x000000ff0500728c */ /* 0x000fe2000bf25270 */
[----:B---3--:R-:W-:-:S05]  /*e940*/  IMAD.HI.U32 R4, R73, UR9, R4 ;  /* 0x0000000949047c27 */ /* 0x008fca000f8e0004 */
[----:B----4-:R-:W-:-:S04]  /*e950*/  SHF.R.U32.HI R5, RZ, UR7, R4 ;  /* 0x00000007ff057c19 */ /* 0x010fc80008011604 */
[----:B-12---:R-:W-:-:S05]  /*e960*/  IADD3 R3, PT, PT, -R5, RZ, RZ ;  /* 0x000000ff05037210 */ /* 0x006fca0007ffe1ff */
        /* <DEDUP_REMOVED lines=265> */
.L_x_2584:
[----:B------:R-:W-:Y:S01]  /*fa00*/  MOV R16, RZ ;  /* 0x000000ff00107202 */ /* 0x000fe20000000f00 */
[----:B------:R-:W-:Y:S06]  /*fa10*/  BRA.U !UP0, `(.L_x_2585) ;  /* 0x0000001108487547 */ /* 0x000fec000b800000 */
[----:B------:R-:W3:Y:S01]  /*fa20*/  LDCU.64 UR8, c[0x0][0x568] ;  /* 0x0000ad00ff0877ac */ /* 0x000ee20008000a00 */
[----:B------:R-:W-:Y:S01]  /*fa30*/  HFMA2 R4, -RZ, RZ, 0, 0 ;  /* 0x00000000ff047431 */ /* 0x000fe200000001ff */
[----:B------:R-:W-:Y:S01]  /*fa40*/  IADD3 R5, PT, PT, R73, 0x1, RZ ;  /* 0x0000000149057810 */ /* 0x000fe20007ffe0ff */
[----:B------:R-:W4:Y:S01]  /*fa50*/  LDCU UR6, c[0x0][0x570] ;  /* 0x0000ae00ff0677ac */ /* 0x000f220008000800 */
[----:B------:R-:W5:Y:S01]  /*fa60*/  LDCU UR7, c[0x0][0x694] ;  /* 0x0000d280ff0777ac */ /* 0x000f620008000800 */
[----:B------:R-:W-:Y:S02]  /*fa70*/  UISETP.NE.AND UP1, UPT, UR5, URZ, UPT ;  /* 0x000000ff0500728c */ /* 0x000fe4000bf25270 */
[----:B---3--:R-:W-:-:S05]  /*fa80*/  IMAD.HI.U32 R6, R5, UR9, R4 ;  /* 0x0000000905067c27 */ /* 0x008fca000f8e0004 */
[----:B----4-:R-:W-:-:S04]  /*fa90*/  SHF.R.U32.HI R7, RZ, UR6, R6 ;  /* 0x00000006ff077c19 */ /* 0x010fc80008011606 */
[----:B------:R-:W-:-:S05]  /*faa0*/  IADD3 R4, PT, PT, -R7, RZ, RZ ;  /* 0x000000ff07047210 */ /* 0x000fca0007ffe1ff */
[----:B------:R-:W-:-:S04]  /*fab0*/  IMAD R4, R4, UR8, R5 ;  /* 0x0000000804047c24 */ /* 0x000fc8000f8e0205 */
[----:B-----5:R-:W-:Y:S01]  /*fac0*/  IMAD R16, R4, UR7, RZ ;  /* 0x0000000704107c24 */ /* 0x020fe2000f8e02ff */
[----:B------:R-:W-:Y:S06]  /*fad0*/  BRA.U !UP1, `(.L_x_2585) ;  /* 0x0000001109187547 */ /* 0x000fec000b800000 */
[----:B------:R-:W3:Y:S01]  /*fae0*/  LDCU.64 UR6, c[0x0][0x578] ;  /* 0x0000af00ff0677ac */ /* 0x000ee20008000a00 */
[----:B------:R-:W-:Y:S01]  /*faf0*/  MOV R6, RZ ;  /* 0x000000ff00067202 */ /* 0x000fe20000000f00 */
[----:B------:R-:W4:Y:S01]  /*fb00*/  LDCU UR8, c[0x0][0x574] ;  /* 0x0000ae80ff0877ac */ /* 0x000f220008000800 */
[----:B------:R-:W5:Y:S01]  /*fb10*/  LDCU UR9, c[0x0][0x69c] ;  /* 0x0000d380ff0977ac */ /* 0x000f620008000800 */
[----:B------:R-:W-:Y:S02]  /*fb20*/  UISETP.NE.AND UP1, UPT, UR4, 0x2, UPT ;  /* 0x000000020400788c */ /* 0x000fe4000bf25270 */
[----:B---3--:R-:W-:-:S05]  /*fb30*/  IMAD.HI.U32 R4, R7, UR6, R6 ;  /* 0x0000000607047c27 */ /* 0x008fca000f8e0006 */
[----:B------:R-:W-:-:S04]  /*fb40*/  SHF.R.U32.HI R5, RZ, UR7, R4 ;  /* 0x00000007ff057c19 */ /* 0x000fc80008011604 */
[----:B-12---:R-:W-:-:S05]  /*fb50*/  IADD3 R3, PT, PT, -R5, RZ, RZ ;  /* 0x000000ff05037210 */ /* 0x006fca0007ffe1ff */
[----:B----4-:R-:W-:-:S04]  /*fb60*/  IMAD R7, R3, UR8, R7 ;  /* 0x0000000803077c24 */ /* 0x010fc8000f8e0207 */
[----:B-----5:R-:W-:Y:S01]  /*fb70*/  IMAD R16, R7, UR9, R16 ;  /* 0x0000000907107c24 */ /* 0x020fe2000f8e0210 */
        /* <DEDUP_REMOVED lines=248> */
[----:B--2---:R-:W-:-:S04]  /*10b00*/  SHF.R.U32.HI R0, RZ, UR6, R0 ;  /* 0x00000006ff007c19 */ /* 0x004fc80008011600 */
[----:B------:R-:W-:-:S05]  /*10b10*/  IADD3 R3, PT, PT, -R0, RZ, RZ ;  /* 0x000000ff00037210 */ /* 0x000fca0007ffe1ff */
[----:B------:R-:W-:-:S04]  /*10b20*/  IMAD R5, R3, UR8, R5 ;  /* 0x0000000803057c24 */ /* 0x000fc8000f8e0205 */
[----:B---3--:R-:W-:-:S07]  /*10b30*/  IMAD R16, R5, UR7, R16 ;  /* 0x0000000705107c24 */ /* 0x008fce000f8e0210 */
.L_x_2585:
[----:B------:R-:W-:Y:S01]  /*10b40*/  MOV R18, RZ ;  /* 0x000000ff00127202 */ /* 0x000fe20000000f00 */
[----:B------:R-:W-:Y:S06]  /*10b50*/  BRA.U !UP0, `(.L_x_2586) ;  /* 0x0000001108487547 */ /* 0x000fec000b800000 */
[----:B------:R-:W3:Y:S01]  /*10b60*/  LDCU.64 UR8, c[0x0][0x568] ;  /* 0x0000ad00ff0877ac */ /* 0x000ee20008000a00 */
[----:B------:R-:W-:Y:S02]  /*10b70*/  IADD3 R5, PT, PT, R73, 0x2, RZ ;  /* 0x0000000249057810 */ /* 0x000fe40007ffe0ff */
[----:B------:R-:W-:Y:S01]  /*10b80*/  MOV R4, RZ ;  /* 0x000000ff00047202 */ /* 0x000fe20000000f00 */
        /* <DEDUP_REMOVED lines=10> */
[----:B------:R-:W-:Y:S01]  /*10c30*/  IMAD.MOV.U32 R6, RZ, RZ, RZ ;  /* 0x000000ffff067224 */ /* 0x000fe200078e00ff */
[----:B------:R-:W4:Y:S01]  /*10c40*/  LDCU UR8, c[0x0][0x574] ;  /* 0x0000ae80ff0877ac */ /* 0x000f220008000800 */
[----:B------:R-:W5:Y:S01]  /*10c50*/  LDCU UR9, c[0x0][0x69c] ;  /* 0x0000d380ff0977ac */ /* 0x000f620008000800 */
[----:B------:R-:W-:Y:S01]  /*10c60*/  UISETP.NE.AND UP1, UPT, UR4, 0x2, UPT ;  /* 0x000000020400788c */ /* 0x000fe2000bf25270 */
[----:B---3--:R-:W-:-:S05]  /*10c70*/  IMAD.HI.U32 R4, R7, UR6, R6 ;  /* 0x0000000607047c27 */ /* 0x008fca000f8e0006 */
[----:B------:R-:W-:-:S04]  /*10c80*/  SHF.R.U32.HI R5, RZ, UR7, R4 ;  /* 0x00000007ff057c19 */ /* 0x000fc80008011604 */
[----:B-12---:R-:W-:-:S05]  /*10c90*/  IADD3 R3, PT, PT, -R5, RZ, RZ ;  /* 0x000000ff05037210 */ /* 0x006fca0007ffe1ff */
[----:B----4-:R-:W-:-:S04]  /*10ca0*/  IMAD R7, R3, UR8, R7 ;  /* 0x0000000803077c24 */ /* 0x010fc8000f8e0207 */
[----:B-----5:R-:W-:Y:S01]  /*10cb0*/  IMAD R18, R7, UR9, R18 ;  /* 0x0000000907127c24 */ /* 0x020fe2000f8e0212 */
        /* <DEDUP_REMOVED lines=252> */
.L_x_2586:
[----:B------:R-:W-:Y:S01]  /*11c80*/  MOV R22, RZ ;  /* 0x000000ff00167202 */ /* 0x000fe20000000f00 */
[----:B------:R-:W-:Y:S06]  /*11c90*/  BRA.U !UP0, `(.L_x_2587) ;  /* 0x0000001108487547 */ /* 0x000fec000b800000 */
[----:B------:R-:W3:Y:S01]  /*11ca0*/  LDCU.64 UR8, c[0x0][0x568] ;  /* 0x0000ad00ff0877ac */ /* 0x000ee20008000a00 */
[----:B------:R-:W-:Y:S01]  /*11cb0*/  IADD3 R5, PT, PT, R73, 0x3, RZ ;  /* 0x0000000349057810 */ /* 0x000fe20007ffe0ff */
[----:B------:R-:W-:Y:S01]  /*11cc0*/  IMAD.MOV.U32 R4, RZ, RZ, RZ ;  /* 0x000000ffff047224 */ /* 0x000fe200078e00ff */
[----:B------:R-:W4:Y:S01]  /*11cd0*/  LDCU UR6, c[0x0][0x570] ;  /* 0x0000ae00ff0677ac */ /* 0x000f220008000800 */
[----:B------:R-:W5:Y:S01]  /*11ce0*/  LDCU UR7, c[0x0][0x694] ;  /* 0x0000d280ff0777ac */ /* 0x000f620008000800 */
[----:B------:R-:W-:Y:S01]  /*11cf0*/  UISETP.NE.AND UP1, UPT, UR5, URZ, UPT ;  /* 0x000000ff0500728c */ /* 0x000fe2000bf25270 */
[----:B---3--:R-:W-:-:S05]  /*11d00*/  IMAD.HI.U32 R6, R5, UR9, R4 ;  /* 0x0000000905067c27 */ /* 0x008fca000f8e0004 */
[----:B----4-:R-:W-:-:S04]  /*11d10*/  SHF.R.U32.HI R7, RZ, UR6, R6 ;  /* 0x00000006ff077c19 */ /* 0x010fc80008011606 */
[----:B------:R-:W-:-:S05]  /*11d20*/  IADD3 R4, PT, PT, -R7, RZ, RZ ;  /* 0x000000ff07047210 */ /* 0x000fca0007ffe1ff */
[----:B------:R-:W-:-:S04]  /*11d30*/  IMAD R4, R4, UR8, R5 ;  /* 0x0000000804047c24 */ /* 0x000fc8000f8e0205 */
[----:B-----5:R-:W-:Y:S01]  /*11d40*/  IMAD R22, R4, UR7, RZ ;  /* 0x0000000704167c24 */ /* 0x020fe2000f8e02ff */
[----:B------:R-:W-:Y:S06]  /*11d50*/  BRA.U !UP1, `(.L_x_2587) ;  /* 0x0000001109187547 */ /* 0x000fec000b800000 */
[----:B------:R-:W3:Y:S01]  /*11d60*/  LDCU.64 UR6, c[0x0][0x578] ;  /* 0x0000af00ff0677ac */ /* 0x000ee20008000a00 */
[----:B------:R-:W-:Y:S01]  /*11d70*/  HFMA2 R6, -RZ, RZ, 0, 0 ;  /* 0x00000000ff067431 */ /* 0x000fe200000001ff */
        /* <DEDUP_REMOVED lines=260> */
.L_x_2587:
[----:B------:R-:W3:Y:S01]  /*12dc0*/  LDC.64 R6, c[0x0][0x778] ;  /* 0x0001de00ff067b82 */ /* 0x000ee20000000a00 */
[----:B------:R-:W4:Y:S02]  /*12dd0*/  LDCU UR6, c[0x0][0x3b0] ;  /* 0x00007600ff0677ac */ /* 0x000f240008000800 */
[----:B----4-:R-:W-:Y:S01]  /*12de0*/  UISETP.NE.AND UP1, UPT, UR6, URZ, UPT ;  /* 0x000000ff0600728c */ /* 0x010fe2000bf25270 */
[----:B---3--:R-:W-:Y:S02]  /*12df0*/  IADD3 R4, P1, PT, R19, R6, RZ ;  /* 0x0000000613047210 */ /* 0x008fe40007f3e0ff */
[----:B------:R-:W-:-:S03]  /*12e00*/  ISETP.NE.U32.AND P0, PT, R6, RZ, PT ;  /* 0x000000ff0600720c */ /* 0x000fc60003f05070 */
[----:B-12---:R-:W-:Y:S01]  /*12e10*/  IMAD.X R0, RZ, RZ, R7, P1 ;  /* 0x000000ffff007224 */ /* 0x006fe200008e0607 */
[----:B------:R-:W-:-:S04]  /*12e20*/  ISETP.NE.AND.EX P0, PT, R7, RZ, PT, P0 ;  /* 0x000000ff0700720c */ /* 0x000fc80003f05300 */
[----:B------:R-:W-:Y:S02]  /*12e30*/  SEL R4, R4, RZ, P0 ;  /* 0x000000ff04047207 */ /* 0x000fe40000000000 */
[----:B------:R-:W-:Y:S01]  /*12e40*/  SEL R5, R0, RZ, P0 ;  /* 0x000000ff00057207 */ /* 0x000fe20000000000 */
[----:B------:R-:W-:Y:S06]  /*12e50*/  BRA.U !UP1, `(.L_x_2588) ;  /* 0x0000006909a47547 */ /* 0x000fec000b800000 */
[----:B------:R-:W1:Y:S01]  /*12e60*/  S2R R0, SR_CTAID.X ;  /* 0x0000000000007919 */ /* 0x000e620000002500 */
[----:B------:R-:W2:Y:S01]  /*12e70*/  LDCU UR6, c[0x0][0x3b4] ;  /* 0x00007680ff0677ac */ /* 0x000ea20008000800 */
[----:B------:R-:W-:Y:S01]  /*12e80*/  MOV R16, RZ ;  /* 0x000000ff00107202 */ /* 0x000fe20000000f00 */
[----:B------:R-:W3:Y:S01]  /*12e90*/  LDCU UR7, c[0x0][0x3b8] ;  /* 0x00007700ff0777ac */ /* 0x000ee20008000800 */
[----:B------:R-:W1:Y:S01]  /*12ea0*/  LDCU UR8, c[0x0][0x3a0] ;  /* 0x00007400ff0877ac */ /* 0x000e620008000800 */
[----:B--2---:R-:W-:-:S04]  /*12eb0*/  IMAD R3, R17, UR6, RZ ;  /* 0x0000000611037c24 */ /* 0x004fc8000f8e02ff */
[----:B---3--:R-:W-:-:S04]  /*12ec0*/  IMAD R3, R2, UR7, R3 ;  /* 0x0000000702037c24 */ /* 0x008fc8000f8e0203 */
[----:B-1----:R-:W-:-:S05]  /*12ed0*/  IMAD R3, R0, UR8, R3 ;  /* 0x0000000800037c24 */ /* 0x002fca000f8e0203 */
        /* <DEDUP_REMOVED lines=275> */
.L_x_2589:
        /* <DEDUP_REMOVED lines=276> */
.L_x_2590:
[----:B------:R-:W-:Y:S01]  /*15150*/  MOV R19, RZ ;  /* 0x000000ff00137202 */ /* 0x000fe20000000f00 */
        /* <DEDUP_REMOVED lines=275> */
.L_x_2591:
        /* <DEDUP_REMOVED lines=276> */
.L_x_2592:
        /* <DEDUP_REMOVED lines=23> */
[----:B------:R1:W-:Y:S04]  /*17540*/  STG.E.64 desc[UR36][R6.64+0x8], R26 ;  /* 0x0000081a06007986 */ /* 0x0003e8000c101b24 */
[----:B------:R1:W-:Y:S04]  /*17550*/  STG.E.64 desc[UR36][R6.64+0x10], R28 ;  /* 0x0000101c06007986 */ /* 0x0003e8000c101b24 */
[----:B------:R1:W-:Y:S02]  /*17560*/  STG.E.64 desc[UR36][R6.64+0x18], R30 ;  /* 0x0000181e06007986 */ /* 0x0003e4000c101b24 */
.L_x_2594:
[----:B------:R-:W-:Y:S05]  /*17570*/  BSYNC.RECONVERGENT B0 ;  /* 0x0000000000007941 */ /* 0x000fea0003800200 */
.L_x_2593:
        /* <DEDUP_REMOVED lines=35> */
.L_x_2596:
[----:B------:R-:W-:Y:S05]  /*177b0*/  BSYNC.RECONVERGENT B0 ;  /* 0x0000000000007941 */ /* 0x000fea0003800200 */
.L_x_2595:
        /* <DEDUP_REMOVED lines=18> */
[----:B------:R-:W1:Y:S01]  /*178e0*/  LDCU.64 UR10, c[0x0][0x388] ;  /* 0x00007100ff0a77ac */ /* 0x000e620008000a00 */
[----:B--2---:R-:W-:Y:S01]  /*178f0*/  UISETP.NE.AND UP0, UPT, UR5, URZ, UPT ;  /* 0x000000ff0500728c */ /* 0x004fe2000bf05270 */
[----:B-1----:R-:W-:Y:S01]  /*17900*/  IMAD.U32 R28, RZ, RZ, UR10 ;  /* 0x0000000aff1c7e24 */ /* 0x002fe2000f8e00ff */
[----:B------:R-:W-:-:S07]  /*17910*/  MOV R29, UR11 ;  /* 0x0000000b001d7c02 */ /* 0x000fce0008000f00 */
[----:B------:R-:W-:Y:S05]  /*17920*/  BRA.U !UP0, `(.L_x_2598) ;  /* 0x0000000108dc7547 */ /* 0x000fea000b800000 */
[----:B------:R-:W1:Y:S01]  /*17930*/  LDCU UR5, c[0x0][0x360] ;  /* 0x00006c00ff0577ac */ /* 0x000e620008000800 */
[----:B------:R-:W-:Y:S02]  /*17940*/  MOV R30, UR10 ;  /* 0x0000000a001e7c02 */ /* 0x000fe40008000f00 */
[----:B------:R-:W-:Y:S01]  /*17950*/  MOV R31, UR11 ;  /* 0x0000000b001f7c02 */ /* 0x000fe20008000f00 */
[----:B------:R-:W2:Y:S01]  /*17960*/  LDCU UR8, c[0x0][0x3a4] ;  /* 0x00007480ff0877ac */ /* 0x000ea20008000800 */
[----:B------:R-:W-:Y:S02]  /*17970*/  MOV R24, UR10 ;  /* 0x0000000a00187c02 */ /* 0x000fe40008000f00 */
[----:B------:R-:W-:Y:S02]  /*17980*/  MOV R25, UR11 ;  /* 0x0000000b00197c02 */ /* 0x000fe40008000f00 */
[----:B------:R-:W-:Y:S02]  /*17990*/  MOV R26, UR10 ;  /* 0x0000000a001a7c02 */ /* 0x000fe40008000f00 */
[----:B------:R-:W-:Y:S01]  /*179a0*/  MOV R27, UR11 ;  /* 0x0000000b001b7c02 */ /* 0x000fe20008000f00 */
[----:B-1----:R-:W-:-:S05]  /*179b0*/  IMAD R3, R2, UR5, R17 ;  /* 0x0000000502037c24 */ /* 0x002fca000f8e0211 */
[----:B--2---:R-:W-:-:S13]  /*179c0*/  ISETP.GE.U32.AND P1, PT, R3, UR8, PT ;  /* 0x0000000803007c0c */ /* 0x004fda000bf26070 */
[----:B------:R-:W-:Y:S05]  /*179d0*/  @P1 BRA `(.L_x_2599) ;  /* 0x0000000400881947 */ /* 0x000fea0003800000 */
[----:B------:R-:W1:Y:S01]  /*179e0*/  LDCU UR7, c[0x0][0x374] ;  /* 0x00006e80ff0777ac */ /* 0x000e620008000800 */
[----:B------:R-:W2:Y:S01]  /*179f0*/  LDC R10, c[0x0][0x364] ;  /* 0x0000d900ff0a7b82 */ /* 0x000ea20000000800 */
[----:B------:R-:W-:Y:S01]  /*17a00*/  BSSY.RECONVERGENT B1, `(.L_x_2600) ;  /* 0x0000024000017945 */ /* 0x000fe20003800200 */
[----:B------:R-:W-:Y:S01]  /*17a10*/  MOV R11, UR10 ;  /* 0x0000000a000b7c02 */ /* 0x000fe20008000f00 */
[----:B------:R-:W-:Y:S01]  /*17a20*/  IMAD.U32 R13, RZ, RZ, UR10 ;  /* 0x0000000aff0d7e24 */ /* 0x000fe2000f8e00ff */
[----:B------:R-:W-:Y:S02]  /*17a30*/  MOV R12, UR10 ;  /* 0x0000000a000c7c02 */ /* 0x000fe40008000f00 */
[----:B------:R-:W-:Y:S02]  /*17a40*/  MOV R14, UR10 ;  /* 0x0000000a000e7c02 */ /* 0x000fe40008000f00 */
[----:B------:R-:W3:Y:S01]  /*17a50*/  LDC.64 R8, c[0x0][0x780] ;  /* 0x0001e000ff087b82 */ /* 0x000ee20000000a00 */
[----:B------:R-:W-:-:S02]  /*17a60*/  MOV R31, UR11 ;  /* 0x0000000b001f7c02 */ /* 0x000fc40008000f00 */
[----:B------:R-:W-:Y:S02]  /*17a70*/  MOV R25, UR11 ;  /* 0x0000000b00197c02 */ /* 0x000fe40008000f00 */
[----:B------:R-:W-:Y:S01]  /*17a80*/  MOV R27, UR11 ;  /* 0x0000000b001b7c02 */ /* 0x000fe20008000f00 */
[----:B-1----:R-:W-:Y:S02]  /*17a90*/  IMAD R0, R0, UR7, RZ ;  /* 0x0000000700007c24 */ /* 0x002fe4000f8e02ff */
[----:B--2---:R-:W-:-:S07]  /*17aa0*/  IMAD R10, R10, UR5, RZ ;  /* 0x000000050a0a7c24 */ /* 0x004fce000f8e02ff */
.L_x_2601:
[----:B------:R-:W-:-:S05]  /*17ab0*/  IADD3 R7, PT, PT, R0, R3, RZ ;  /* 0x0000000300077210 */ /* 0x000fca0007ffe0ff */
[----:B---3--:R-:W-:-:S05]  /*17ac0*/  IMAD.WIDE.U32 R6, R7, 0x20, R8 ;  /* 0x0000002007067825 */ /* 0x008fca00078e0008 */
[----:B------:R-:W2:Y:S04]  /*17ad0*/  LDG.E.64 R20, desc[UR36][R6.64] ;  /* 0x0000002406147981 */ /* 0x000ea8000c1e1b00 */
[----:B------:R-:W3:Y:S04]  /*17ae0*/  LDG.E.64 R34, desc[UR36][R6.64+0x10] ;  /* 0x0000102406227981 */ /* 0x000ee8000c1e1b00 */
[----:B------:R-:W4:Y:S04]  /*17af0*/  LDG.E.64 R32, desc[UR36][R6.64+0x8] ;  /* 0x0000082406207981 */ /* 0x000f28000c1e1b00 */
[----:B------:R-:W5:Y:S01]  /*17b00*/  LDG.E.64 R36, desc[UR36][R6.64+0x18] ;  /* 0x0000182406247981 */ /* 0x000f62000c1e1b00 */
[----:B------:R-:W-:-:S04]  /*17b10*/  IADD3 R3, PT, PT, R10, R3, RZ ;  /* 0x000000030a037210 */ /* 0x000fc80007ffe0ff */
[----:B------:R-:W-:Y:S01]  /*17b20*/  ISETP.GE.U32.AND P1, PT, R3, UR8, PT ;  /* 0x0000000803007c0c */ /* 0x000fe2000bf26070 */
[C---:B--2---:R-:W-:Y:S01]  /*17b30*/  FMUL.FTZ R15, R21.reuse, R29 ;  /* 0x0000001d150f7220 */ /* 0x044fe20000410000 */
[----:B------:R-:W-:-:S03]  /*17b40*/  FMUL.FTZ R24, R21, R11 ;  /* 0x0000000b15187220 */ /* 0x000fc60000410000 */
[C---:B------:R-:W-:Y:S01]  /*17b50*/  FFMA.FTZ R11, R20.reuse, R11, -R15 ;  /* 0x0000000b140b7223 */ /* 0x040fe2000001080f */
[C---:B---3--:R-:W-:Y:S01]  /*17b60*/  FMUL.FTZ R21, R35.reuse, R25 ;  /* 0x0000001923157220 */ /* 0x048fe20000410000 */
[----:B------:R-:W-:Y:S01]  /*17b70*/  FMUL.FTZ R35, R35, R13 ;  /* 0x0000000d23237220 */ /* 0x000fe20000410000 */
[C---:B----4-:R-:W-:Y:S01]  /*17b80*/  FMUL.FTZ R15, R33.reuse, R31 ;  /* 0x0000001f210f7220 */ /* 0x050fe20000410000 */
[----:B------:R-:W-:Y:S01]  /*17b90*/  FMUL.FTZ R26, R33, R12 ;  /* 0x0000000c211a7220 */ /* 0x000fe20000410000 */
[C---:B-----5:R-:W-:Y:S01]  /*17ba0*/  FMUL.FTZ R7, R37.reuse, R27 ;  /* 0x0000001b25077220 */ /* 0x060fe20000410000 */
[----:B------:R-:W-:Y:S01]  /*17bb0*/  FMUL.FTZ R6, R37, R14 ;  /* 0x0000000e25067220 */ /* 0x000fe20000410000 */
[----:B------:R-:W-:Y:S01]  /*17bc0*/  FFMA.FTZ R29, R20, R29, R24 ;  /* 0x0000001d141d7223 */ /* 0x000fe20000010018 */
[C---:B------:R-:W-:Y:S01]  /*17bd0*/  FFMA.FTZ R12, R32.reuse, R12, -R15 ;  /* 0x0000000c200c7223 */ /* 0x040fe2000001080f */
[----:B------:R-:W-:Y:S01]  /*17be0*/  FFMA.FTZ R31, R32, R31, R26 ;  /* 0x0000001f201f7223 */ /* 0x000fe2000001001a */
[C---:B------:R-:W-:Y:S01]  /*17bf0*/  FFMA.FTZ R13, R34.reuse, R13, -R21 ;  /* 0x0000000d220d7223 */ /* 0x040fe20000010815 */
[----:B------:R-:W-:Y:S01]  /*17c00*/  FFMA.FTZ R25, R34, R25, R35 ;  /* 0x0000001922197223 */ /* 0x000fe20000010023 */
[C---:B------:R-:W-:Y:S01]  /*17c10*/  FFMA.FTZ R14, R36.reuse, R14, -R7 ;  /* 0x0000000e240e7223 */ /* 0x040fe20000010807 */
[----:B------:R-:W-:Y:S01]  /*17c20*/  FFMA.FTZ R27, R36, R27, R6 ;  /* 0x0000001b241b7223 */ /* 0x000fe20000010006 */
[----:B------:R-:W-:Y:S06]  /*17c30*/  @!P1 BRA `(.L_x_2601) ;  /* 0xfffffffc009c9947 */ /* 0x000fec000383ffff */
[----:B------:R-:W-:Y:S05]  /*17c40*/  BSYNC.RECONVERGENT B1 ;  /* 0x0000000000017941 */ /* 0x000fea0003800200 */
.L_x_2600:
[----:B------:R-:W-:Y:S01]  /*17c50*/  MOV R28, R11 ;  /* 0x0000000b001c7202 */ /* 0x000fe20000000f00 */
[----:B------:R-:W-:Y:S01]  /*17c60*/  IMAD.MOV.U32 R26, RZ, RZ, R14 ;  /* 0x000000ffff1a7224 */ /* 0x000fe200078e000e */
[----:B------:R-:W-:Y:S02]  /*17c70*/  MOV R30, R12 ;  /* 0x0000000c001e7202 */ /* 0x000fe40000000f00 */
[----:B------:R-:W-:Y:S01]  /*17c80*/  MOV R24, R13 ;  /* 0x0000000d00187202 */ /* 0x000fe20000000f00 */
[----:B------:R-:W-:Y:S06]  /*17c90*/  BRA `(.L_x_2599) ;  /* 0x0000000000d87947 */ /* 0x000fec0003800000 */
.L_x_2598:
[----:B------:R-:W1:Y:S01]  /*17ca0*/  LDCU UR7, c[0x0][0x3a4] ;  /* 0x00007480ff0777ac */ /* 0x000e620008000800 */
[----:B------:R-:W-:Y:S02]  /*17cb0*/  MOV R30, UR10 ;  /* 0x0000000a001e7c02 */ /* 0x000fe40008000f00 */
[----:B------:R-:W-:Y:S02]  /*17cc0*/  MOV R31, UR11 ;  /* 0x0000000b001f7c02 */ /* 0x000fe40008000f00 */
[----:B------:R-:W-:Y:S02]  /*17cd0*/  MOV R24, UR10 ;  /* 0x0000000a00187c02 */ /* 0x000fe40008000f00 */
[----:B------:R-:W-:Y:S02]  /*17ce0*/  MOV R25, UR11 ;  /* 0x0000000b00197c02 */ /* 0x000fe40008000f00 */
[----:B------:R-:W-:Y:S02]  /*17cf0*/  MOV R26, UR10 ;  /* 0x0000000a001a7c02 */ /* 0x000fe40008000f00 */
[----:B------:R-:W-:-:S02]  /*17d00*/  MOV R27, UR11 ;  /* 0x0000000b001b7c02 */ /* 0x000fc40008000f00 */
[----:B-1----:R-:W-:-:S13]  /*17d10*/  ISETP.GE.U32.AND P1, PT, R2, UR7, PT ;  /* 0x0000000702007c0c */ /* 0x002fda000bf26070 */
        /* <DEDUP_REMOVED lines=9> */
[----:B------:R-:W-:-:S02]  /*17db0*/  MOV R13, R2 ;  /* 0x00000002000d7202 */ /* 0x000fc40000000f00 */
[----:B------:R-:W-:Y:S02]  /*17dc0*/  MOV R31, UR11 ;  /* 0x0000000b001f7c02 */ /* 0x000fe40008000f00 */
[----:B------:R-:W-:Y:S02]  /*17dd0*/  MOV R25, UR11 ;  /* 0x0000000b00197c02 */ /* 0x000fe40008000f00 */
[----:B------:R-:W-:Y:S01]  /*17de0*/  MOV R27, UR11 ;  /* 0x0000000b001b7c02 */ /* 0x000fe20008000f00 */
[----:B------:R-:W4:Y:S01]  /*17df0*/  LDC R30, c[0x0][0x364] ;  /* 0x0000d900ff1e7b82 */ /* 0x000f220000000800 */
[----:B-1----:R-:W-:-:S07]  /*17e00*/  IMAD R0, R0, UR5, RZ ;  /* 0x0000000500007c24 */ /* 0x002fce000f8e02ff */
.L_x_2603:
[----:B------:R-:W-:-:S05]  /*17e10*/  IADD3 R6, PT, PT, R0, R13, RZ ;  /* 0x0000000d00067210 */ /* 0x000fca0007ffe0ff */
[----:B--2---:R-:W-:-:S04]  /*17e20*/  IMAD R7, R6, R28, R17 ;  /* 0x0000001c06077224 */ /* 0x004fc800078e0211 */
[----:B---3--:R-:W-:-:S05]  /*17e30*/  IMAD.WIDE.U32 R6, R7, 0x20, R8 ;  /* 0x0000002007067825 */ /* 0x008fca00078e0008 */
[----:B------:R-:W2:Y:S04]  /*17e40*/  LDG.E.64 R14, desc[UR36][R6.64] ;  /* 0x00000024060e7981 */ /* 0x000ea8000c1e1b00 */
[----:B------:R-:W3:Y:S04]  /*17e50*/  LDG.E.64 R20, desc[UR36][R6.64+0x8] ;  /* 0x0000082406147981 */ /* 0x000ee8000c1e1b00 */
[----:B------:R-:W5:Y:S04]  /*17e60*/  LDG.E.64 R32, desc[UR36][R6.64+0x10] ;  /* 0x0000102406207981 */ /* 0x000f68000c1e1b00 */
[----:B------:R-:W5:Y:S01]  /*17e70*/  LDG.E.64 R34, desc[UR36][R6.64+0x18] ;  /* 0x0000182406227981 */ /* 0x000f62000c1e1b00 */
[----:B----4-:R-:W-:-:S04]  /*17e80*/  IADD3 R13, PT, PT, R30, R13, RZ ;  /* 0x0000000d1e0d7210 */ /* 0x010fc80007ffe0ff */
[----:B------:R-:W-:Y:S01]  /*17e90*/  ISETP.GE.U32.AND P1, PT, R13, UR7, PT ;  /* 0x000000070d007c0c */ /* 0x000fe2000bf26070 */
[C---:B--2---:R-:W-:Y:S01]  /*17ea0*/  FMUL.FTZ R23, R15.reuse, R29 ;  /* 0x0000001d0f177220 */ /* 0x044fe20000410000 */
[----:B------:R-:W-:Y:S01]  /*17eb0*/  FMUL.FTZ R24, R15, R3 ;  /* 0x000000030f187220 */ /* 0x000fe20000410000 */
[C---:B---3--:R-:W-:Y:S01]  /*17ec0*/  FMUL.FTZ R15, R21.reuse, R31 ;  /* 0x0000001f150f7220 */ /* 0x048fe20000410000 */
[-C--:B------:R-:W-:Y:S01]  /*17ed0*/  FMUL.FTZ R26, R21, R10.reuse ;  /* 0x0000000a151a7220 */ /* 0x080fe20000410000 */
[C---:B------:R-:W-:Y:S01]  /*17ee0*/  FFMA.FTZ R3, R14.reuse, R3, -R23 ;  /* 0x000000030e037223 */ /* 0x040fe20000010817 */
[----:B------:R-:W-:Y:S01]  /*17ef0*/  FFMA.FTZ R29, R14, R29, R24 ;  /* 0x0000001d0e1d7223 */ /* 0x000fe20000010018 */
[C---:B-----5:R-:W-:Y:S01]  /*17f00*/  FMUL.FTZ R21, R33.reuse, R25 ;  /* 0x0000001921157220 */ /* 0x060fe20000410000 */
[----:B------:R-:W-:Y:S01]  /*17f10*/  FMUL.FTZ R33, R33, R11 ;  /* 0x0000000b21217220 */ /* 0x000fe20000410000 */
[C---:B------:R-:W-:Y:S01]  /*17f20*/  FFMA.FTZ R10, R20.reuse, R10, -R15 ;  /* 0x0000000a140a7223 */ /* 0x040fe2000001080f */
[----:B------:R-:W-:Y:S01]  /*17f30*/  FFMA.FTZ R31, R20, R31, R26 ;  /* 0x0000001f141f7223 */ /* 0x000fe2000001001a */
[C---:B------:R-:W-:Y:S01]  /*17f40*/  FMUL.FTZ R7, R35.reuse, R27 ;  /* 0x0000001b23077220 */ /* 0x040fe20000410000 */
[-C--:B------:R-:W-:Y:S01]  /*17f50*/  FMUL.FTZ R6, R35, R12.reuse ;  /* 0x0000000c23067220 */ /* 0x080fe20000410000 */
[C---:B------:R-:W-:Y:S01]  /*17f60*/  FFMA.FTZ R11, R32.reuse, R11, -R21 ;  /* 0x0000000b200b7223 */ /* 0x040fe20000010815 */
[----:B------:R-:W-:Y:S01]  /*17f70*/  FFMA.FTZ R25, R32, R25, R33 ;  /* 0x0000001920197223 */ /* 0x000fe20000010021 */
[C---:B------:R-:W-:Y:S01]  /*17f80*/  FFMA.FTZ R12, R34.reuse, R12, -R7 ;  /* 0x0000000c220c7223 */ /* 0x040fe20000010807 */
[----:B------:R-:W-:Y:S01]  /*17f90*/  FFMA.FTZ R27, R34, R27, R6 ;  /* 0x0000001b221b7223 */ /* 0x000fe20000010006 */
[----:B------:R-:W-:Y:S06]  /*17fa0*/  @!P1 BRA `(.L_x_2603) ;  /* 0xfffffffc00989947 */ /* 0x000fec000383ffff */
[----:B------:R-:W-:Y:S05]  /*17fb0*/  BSYNC.RECONVERGENT B1 ;  /* 0x0000000000017941 */ /* 0x000fea0003800200 */
.L_x_2602:
[----:B------:R-:W-:Y:S01]  /*17fc0*/  MOV R28, R3 ;  /* 0x00000003001c7202 */ /* 0x000fe20000000f00 */
[----:B------:R-:W-:Y:S01]  /*17fd0*/  IMAD.MOV.U32 R26, RZ, RZ, R12 ;  /* 0x000000ffff1a7224 */ /* 0x000fe200078e000c */
[----:B------:R-:W-:Y:S02]  /*17fe0*/  MOV R30, R10 ;  /* 0x0000000a001e7202 */ /* 0x000fe40000000f00 */
[----:B------:R-:W-:-:S07]  /*17ff0*/  MOV R24, R11 ;  /* 0x0000000b00187202 */ /* 0x000fce0000000f00 */
.L_x_2599:
[----:B------:R-:W-:Y:S05]  /*18000*/  BSYNC.RECONVERGENT B0 ;  /* 0x0000000000007941 */ /* 0x000fea0003800200 */
.L_x_2597:
[----:B------:R-:W1:Y:S01]  /*18010*/  LDCU UR5, c[0x0][0x360] ;  /* 0x00006c00ff0577ac */ /* 0x000e620008000800 */
[----:B------:R-:W-:-:S04]  /*18020*/  UIADD3 UR4, UPT, UPT, UR4, 0x10, URZ ;  /* 0x0000001004047890 */ /* 0x000fc8000fffe0ff */
[----:B------:R-:W-:Y:S01]  /*18030*/  ULEA UR8, UR6, UR4, 0x18 ;  /* 0x0000000406087291 */ /* 0x000fe2000f8ec0ff */
[----:B------:R-:W2:Y:S01]  /*18040*/  LDCU UR6, c[0x0][0x364] ;  /* 0x00006c80ff0677ac */ /* 0x000ea20008000800 */
[----:B-1----:R-:W-:-:S05]  /*18050*/  IMAD R0, R2, UR5, R17 ;  /* 0x0000000502007c24 */ /* 0x002fca000f8e0211 */
[----:B------:R-:W-:-:S05]  /*18060*/  LEA R0, R0, UR8, 0x5 ;  /* 0x0000000800007c11 */ /* 0x000fca000f8e28ff */
[----:B------:R1:W-:Y:S01]  /*18070*/  STS.128 [R0], R28 ;  /* 0x0000001c00007388 */ /* 0x0003e20000000c00 */
[----:B--2---:R-:W-:-:S03]  /*18080*/  UISETP.GE.U32.AND UP0, UPT, UR6, 0x2, UPT ;  /* 0x000000020600788c */ /* 0x004fc6000bf06070 */
[----:B------:R1:W-:Y:S06]  /*18090*/  STS.128 [R0+0x10], R24 ;  /* 0x0000101800007388 */ /* 0x0003ec0000000c00 */
[----:B------:R-:W-:Y:S05]  /*180a0*/  BRA.U !UP0, `(.L_x_2604) ;  /* 0x0000000108887547 */ /* 0x000fea000b800000 */
[----:B------:R-:W-:-:S05]  /*180b0*/  UMOV UR4, UR6 ;  /* 0x0000000600047c82 */ /* 0x000fca0008000000 */
.L_x_2607:
[----:B------:R-:W-:Y:S01]  /*180c0*/  USHF.R.U32.HI UR7, URZ, 0x1, UR4 ;  /* 0x00000001ff077899 */ /* 0x000fe20008011604 */
[----:B------:R-:W-:Y:S05]  /*180d0*/  BAR.SYNC.DEFER_BLOCKING 0x0 ;  /* 0x0000000000007b1d */ /* 0x000fea0000010000 */
[----:B------:R-:W-:Y:S01]  /*180e0*/  IADD3 R6, PT, PT, R2, UR7, RZ ;  /* 0x0000000702067c10 */ /* 0x000fe2000fffe0ff */
[----:B------:R-:W-:Y:S03]  /*180f0*/  BSSY.RECONVERGENT B0, `(.L_x_2605) ;  /* 0x000001a000007945 */ /* 0x000fe60003800200 */
[----:B------:R-:W-:-:S04]  /*18100*/  ISETP.GE.U32.AND P1, PT, R6, UR6, PT ;  /* 0x0000000606007c0c */ /* 0x000fc8000bf26070 */
[----:B------:R-:W-:-:S13]  /*18110*/  ISETP.GE.U32.OR P1, PT, R2, UR7, P1 ;  /* 0x0000000702007c0c */ /* 0x000fda0008f26470 */
[----:B--2---:R-:W-:Y:S05]  /*18120*/  @P1 BRA `(.L_x_2606) ;  /* 0x0000000000581947 */ /* 0x004fea0003800000 */
[----:B------:R-:W-:-:S05]  /*18130*/  IMAD R3, R6, UR5, R17 ;  /* 0x0000000506037c24 */ /* 0x000fca000f8e0211 */
[----:B------:R-:W-:-:S05]  /*18140*/  LEA R3, R3, UR8, 0x5 ;  /* 0x0000000803037c11 */ /* 0x000fca000f8e28ff */
        /* <DEDUP_REMOVED lines=8> */
[-C--:B---3--:R-:W-:Y:S01]  /*181d0*/  FMUL.FTZ R7, R25, R13.reuse ;  /* 0x0000000d19077220 */ /* 0x088fe20000410000 */
[----:B------:R-:W-:Y:S01]  /*181e0*/  FMUL.FTZ R6, R24, R13 ;  /* 0x0000000d18067220 */ /* 0x000fe20000410000 */
[-C--:B------:R-:W-:Y:S01]  /*181f0*/  FMUL.FTZ R3, R27, R15.reuse ;  /* 0x0000000f1b037220 */ /* 0x080fe20000410000 */
[----:B------:R-:W-:Y:S01]  /*18200*/  FMUL.FTZ R8, R26, R15 ;  /* 0x0000000f1a087220 */ /* 0x000fe20000410000 */
[-C--:B------:R-:W-:Y:S01]  /*18210*/  FFMA.FTZ R30, R30, R10.reuse, -R9 ;  /* 0x0000000a1e1e7223 */ /* 0x080fe20000010809 */
[----:B------:R-:W-:Y:S01]  /*18220*/  FFMA.FTZ R31, R31, R10, R20 ;  /* 0x0000000a1f1f7223 */ /* 0x000fe20000010014 */
[-C--:B------:R-:W-:Y:S01]  /*18230*/  FFMA.FTZ R24, R24, R12.reuse, -R7 ;  /* 0x0000000c18187223 */ /* 0x080fe20000010807 */
[----:B------:R-:W-:Y:S01]  /*18240*/  FFMA.FTZ R25, R25, R12, R6 ;  /* 0x0000000c19197223 */ /* 0x000fe20000010006 */
[-C--:B------:R-:W-:Y:S01]  /*18250*/  FFMA.FTZ R26, R26, R14.reuse, -R3 ;  /* 0x0000000e1a1a7223 */ /* 0x080fe20000010803 */
[----:B------:R-:W-:Y:S01]  /*18260*/  FFMA.FTZ R27, R27, R14, R8 ;  /* 0x0000000e1b1b7223 */ /* 0x000fe20000010008 */
[----:B------:R2:W-:Y:S04]  /*18270*/  STS.128 [R0], R28 ;  /* 0x0000001c00007388 */ /* 0x0005e80000000c00 */
[----:B------:R2:W-:Y:S02]  /*18280*/  STS.128 [R0+0x10], R24 ;  /* 0x0000101800007388 */ /* 0x0005e40000000c00 */
.L_x_2606:
[----:B------:R-:W-:Y:S05]  /*18290*/  BSYNC.RECONVERGENT B0 ;  /* 0x0000000000007941 */ /* 0x000fea0003800200 */
.L_x_2605:
[----:B------:R-:W-:-:S03]  /*182a0*/  UISETP.GT.U32.AND UP0, UPT, UR4, 0x3, UPT ;  /* 0x000000030400788c */ /* 0x000fc6000bf04070 */
[----:B------:R-:W-:-:S06]  /*182b0*/  UMOV UR4, UR7 ;  /* 0x0000000700047c82 */ /* 0x000fcc0008000000 */
[----:B------:R-:W-:Y:S05]  /*182c0*/  BRA.U UP0, `(.L_x_2607) ;  /* 0xfffffffd007c7547 */ /* 0x000fea000b83ffff */
.L_x_2604:
[----:B------:R-:W3:Y:S02]  /*182d0*/  LDCU UR4, c[0x0][0x3a8] ;  /* 0x00007500ff0477ac */ /* 0x000ee40008000800 */
[----:B---3--:R-:W-:-:S09]  /*182e0*/  UISETP.NE.AND UP0, UPT, UR4, URZ, UPT ;  /* 0x000000ff0400728c */ /* 0x008fd2000bf05270 */
[----:B------:R-:W-:Y:S05]  /*182f0*/  BRA.U !UP0, `(.L_x_2608) ;  /* 0x0000000508407547 */ /* 0x000fea000b800000 */
[----:B------:R-:W-:Y:S02]  /*18300*/  UISETP.GE.U32.AND UP0, UPT, UR5, 0x21, UPT ;  /* 0x000000210500788c */ /* 0x000fe4000bf06070 */
[----:B------:R-:W-:-:S07]  /*18310*/  UMOV UR4, UR5 ;  /* 0x0000000500047c82 */ /* 0x000fce0008000000 */
[----:B------:R-:W-:Y:S05]  /*18320*/  BRA.U !UP0, `(.L_x_2609) ;  /* 0x0000000108987547 */ /* 0x000fea000b800000 */
[----:B------:R3:W-:Y:S01]  /*18330*/  STS.128 [R0], R28 ;  /* 0x0000001c00007388 */ /* 0x0007e20000000c00 */
[----:B------:R-:W-:Y:S01]  /*18340*/  UISETP.GE.U32.AND UP0, UPT, UR5, 0x40, UPT ;  /* 0x000000400500788c */ /* 0x000fe2000bf06070 */
[----:B------:R-:W-:Y:S02]  /*18350*/  UMOV UR4, 0x20 ;  /* 0x0000002000047882 */ /* 0x000fe40000000000 */
[----:B------:R3:W-:Y:S06]  /*18360*/  STS.128 [R0+0x10], R24 ;  /* 0x0000101800007388 */ /* 0x0007ec0000000c00 */
[----:B------:R-:W-:Y:S05]  /*18370*/  BRA.U !UP0, `(.L_x_2609) ;  /* 0x0000000108847547 */ /* 0x000fea000b800000 */
[----:B------:R-:W-:-:S07]  /*18380*/  MOV R2, UR5 ;  /* 0x0000000500027c02 */ /* 0x000fce0008000f00 */
.L_x_2612:
[----:B------:R-:W-:Y:S01]  /*18390*/  SHF.R.U32.HI R32, RZ, 0x1, R2 ;  /* 0x00000001ff207819 */ /* 0x000fe20000011602 */
[----:B------:R-:W-:Y:S01]  /*183a0*/  BAR.SYNC.DEFER_BLOCKING 0x0 ;  /* 0x0000000000007b1d */ /* 0x000fe20000010000 */
[----:B------:R-:W-:Y:S02]  /*183b0*/  ISETP.GT.U32.AND P2, PT, R2, 0x7f, PT ;  /* 0x0000007f0200780c */ /* 0x000fe40003f44070 */
[----:B------:R-:W-:-:S03]  /*183c0*/  IADD3 R3, PT, PT, R32, R17, RZ ;  /* 0x0000001120037210 */ /* 0x000fc60007ffe0ff */
[----:B------:R-:W-:Y:S01]  /*183d0*/  BSSY.RECONVERGENT B0, `(.L_x_2610) ;  /* 0x0000019000007945 */ /* 0x000fe20003800200 */
[----:B------:R-:W-:-:S04]  /*183e0*/  ISETP.GE.U32.AND P1, PT, R3, UR5, PT ;  /* 0x0000000503007c0c */ /* 0x000fc8000bf26070 */
[----:B------:R-:W-:-:S13]  /*183f0*/  ISETP.GE.U32.OR P1, PT, R17, R32, P1 ;  /* 0x000000201100720c */ /* 0x000fda0000f26470 */
[----:B----4-:R-:W-:Y:S05]  /*18400*/  @P1 BRA `(.L_x_2611) ;  /* 0x0000000000541947 */ /* 0x010fea0003800000 */
[----:B------:R-:W-:-:S05]  /*18410*/  LEA R2, R32, R0, 0x5 ;  /* 0x0000000020027211 */ /* 0x000fca00078e28ff */
[----:B------:R-:W4:Y:S04]  /*18420*/  LDS.128 R12, [R2] ;  /* 0x00000000020c7984 */ /* 0x000f280000000c00 */
[----:B------:R-:W5:Y:S01]  /*18430*/  LDS.128 R8, [R2+0x10] ;  /* 0x0000100002087984 */ /* 0x000f620000000c00 */
[-C--:B----4-:R-:W-:Y:S01]  /*18440*/  FMUL.FTZ R3, R29, R13.reuse ;  /* 0x0000000d1d037220 */ /* 0x090fe20000410000 */
[----:B------:R-:W-:Y:S01]  /*18450*/  FMUL.FTZ R6, R28, R13 ;  /* 0x0000000d1c067220 */ /* 0x000fe20000410000 */
[-C--:B------:R-:W-:Y:S01]  /*18460*/  FMUL.FTZ R7, R31, R15.reuse ;  /* 0x0000000f1f077220 */ /* 0x080fe20000410000 */
[----:B------:R-:W-:Y:S01]  /*18470*/  FMUL.FTZ R20, R30, R15 ;  /* 0x0000000f1e147220 */ /* 0x000fe20000410000 */
[-C--:B-123--:R-:W-:Y:S01]  /*18480*/  FFMA.FTZ R28, R28, R12.reuse, -R3 ;  /* 0x0000000c1c1c7223 */ /* 0x08efe20000010803 */
[----:B------:R-:W-:Y:S01]  /*18490*/  FFMA.FTZ R29, R29, R12, R6 ;  /* 0x0000000c1d1d7223 */ /* 0x000fe20000010006 */
[----:B-----5:R-:W-:Y:S01]  /*184a0*/  FMUL.FTZ R2, R26, R11 ;  /* 0x0000000b1a027220 */ /* 0x020fe20000410000 */
        /* <DEDUP_REMOVED lines=11> */
.L_x_2611:
[----:B------:R-:W-:Y:S05]  /*18560*/  BSYNC.RECONVERGENT B0 ;  /* 0x0000000000007941 */ /* 0x000fea0003800200 */
.L_x_2610:
[----:B------:R-:W-:Y:S01]  /*18570*/  MOV R2, R32 ;  /* 0x0000002000027202 */ /* 0x000fe20000000f00 */
[----:B------:R-:W-:Y:S06]  /*18580*/  @P2 BRA `(.L_x_2612) ;  /* 0xfffffffc00802947 */ /* 0x000fec000383ffff */
.L_x_2609:
[----:B------:R-:W-:Y:S01]  /*18590*/  BAR.SYNC.DEFER_BLOCKING 0x0 ;  /* 0x0000000000007b1d */ /* 0x000fe20000010000 */
[----:B------:R-:W-:-:S09]  /*185a0*/  UISETP.GE.U32.AND UP0, UPT, UR4, 0x2, UPT ;  /* 0x000000020400788c */ /* 0x000fd2000bf06070 */
[----:B------:R-:W-:Y:S05]  /*185b0*/  BRA.U !UP0, `(.L_x_2608) ;  /* 0x0000000108907547 */ /* 0x000fea000b800000 */
[----:B-1234-:R-:W-:-:S07]  /*185c0*/  HFMA2 R0, -RZ, RZ, 0, 5.9604644775390625e-08 ;  /* 0x00000001ff007431 */ /* 0x01efce00000001ff */
.L_x_2613:
[----:B------:R-:W1:Y:S04]  /*185d0*/  SHFL.DOWN PT, R3, R29, R0, 0x1f ;  /* 0x08001f001d037589 */ /* 0x000e6800000e0000 */
[----:B------:R-:W2:Y:S04]  /*185e0*/  SHFL.DOWN PT, R9, R31, R0, 0x1f ;  /* 0x08001f001f097589 */ /* 0x000ea800000e0000 */
[----:B------:R-:W3:Y:S04]  /*185f0*/  SHFL.DOWN PT, R20, R27, R0, 0x1f ;  /* 0x08001f001b147589 */ /* 0x000ee800000e0000 */
[----:B------:R-:W4:Y:S04]  /*18600*/  SHFL.DOWN PT, R13, R25, R0, 0x1f ;  /* 0x08001f00190d7589 */ /* 0x000f2800000e0000 */
[----:B------:R-:W5:Y:S04]  /*18610*/  SHFL.DOWN PT, R2, R28, R0, 0x1f ;  /* 0x08001f001c027589 */ /* 0x000f6800000e0000 */
[----:B------:R-:W0:Y:S04]  /*18620*/  SHFL.DOWN PT, R8, R30, R0, 0x1f ;  /* 0x08001f001e087589 */ /* 0x000e2800000e0000 */
[----:B------:R-:W0:Y:S01]  /*18630*/  SHFL.DOWN PT, R12, R24, R0, 0x1f ;  /* 0x08001f00180c7589 */ /* 0x000e2200000e0000 */
[----:B-1----:R-:W-:-:S03]  /*18640*/  FMUL.FTZ R7, R3, R29 ;  /* 0x0000001d03077220 */ /* 0x002fc60000410000 */
[----:B------:R1:W0:Y:S01]  /*18650*/  SHFL.DOWN PT, R17, R26, R0, 0x1f ;  /* 0x08001f001a117589 */ /* 0x00022200000e0000 */
[----:B--2---:R-:W-:Y:S01]  /*18660*/  FMUL.FTZ R11, R9, R31 ;  /* 0x0000001f090b7220 */ /* 0x004fe20000410000 */
[----:B---3--:R-:W-:Y:S01]  /*18670*/  FMUL.FTZ R32, R20, R27 ;  /* 0x0000001b14207220 */ /* 0x008fe20000410000 */
[----:B----4-:R-:W-:Y:S01]  /*18680*/  FMUL.FTZ R15, R13, R25 ;  /* 0x000000190d0f7220 */ /* 0x010fe20000410000 */
[----:B-1----:R-:W-:Y:S01]  /*18690*/  SHF.L.U32 R0, R0, 0x1, RZ ;  /* 0x0000000100007819 */ /* 0x002fe200000006ff */
[C---:B-----5:R-:W-:Y:S01]  /*186a0*/  FMUL.FTZ R6, R2.reuse, R29 ;  /* 0x0000001d02067220 */ /* 0x060fe20000410000 */
[----:B------:R-:W-:Y:S02]  /*186b0*/  FFMA.FTZ R7, R2, R28, -R7 ;  /* 0x0000001c02077223 */ /* 0x000fe40000010807 */
[----:B------:R-:W-:Y:S01]  /*186c0*/  ISETP.GE.AND P1, PT, R0, UR4, PT ;  /* 0x0000000400007c0c */ /* 0x000fe2000bf26270 */
[C---:B0-----:R-:W-:Y:S01]  /*186d0*/  FMUL.FTZ R10, R8.reuse, R31 ;  /* 0x0000001f080a7220 */ /* 0x041fe20000410000 */
        /* <DEDUP_REMOVED lines=10> */
[----:B------:R-:W-:-:S02]  /*18780*/  IMAD.MOV.U32 R24, RZ, RZ, R15 ;  /* 0x000000ffff187224 */ /* 0x000fc400078e000f */
[----:B------:R-:W-:Y:S01]  /*18790*/  FFMA.FTZ R27, R20, R26, R21 ;  /* 0x0000001a141b7223 */ /* 0x000fe20000010015 */
[----:B------:R-:W-:Y:S01]  /*187a0*/  MOV R26, R32 ;  /* 0x00000020001a7202 */ /* 0x000fe20000000f00 */
[----:B------:R-:W-:Y:S06]  /*187b0*/  @!P1 BRA `(.L_x_2613) ;  /* 0xfffffffc00849947 */ /* 0x000fec000383ffff */
[----:B------:R-:W-:Y:S02]  /*187c0*/  MOV R28, R7 ;  /* 0x00000007001c7202 */ /* 0x000fe40000000f00 */
[----:B------:R-:W-:Y:S02]  /*187d0*/  MOV R30, R11 ;  /* 0x0000000b001e7202 */ /* 0x000fe40000000f00 */
[----:B------:R-:W-:Y:S02]  /*187e0*/  MOV R24, R15 ;  /* 0x0000000f00187202 */ /* 0x000fe40000000f00 */
[----:B------:R-:W-:-:S07]  /*187f0*/  MOV R26, R32 ;  /* 0x00000020001a7202 */ /* 0x000fce0000000f00 */
.L_x_2608:
        /* <DEDUP_REMOVED lines=11> */
[----:B------:R-:W-:-:S02]  /*188b0*/  IADD3.X R7, PT, PT, RZ, UR5, RZ, P1, !PT ;  /* 0x00000005ff077c10 */ /* 0x000fc40008ffe4ff */
[----:B------:R-:W-:-:S03]  /*188c0*/  IADD3 R4, P2, PT, R19, UR4, RZ ;  /* 0x0000000413047c10 */ /* 0x000fc6000ff5e0ff */
[----:B------:R-:W1:Y:S01]  /*188d0*/  @P0 LDG.E.64 R10, desc[UR36][R8.64] ;  /* 0x00000024080a0981 */ /* 0x000e62000c1e1b00 */
[----:B------:R-:W-:Y:S02]  /*188e0*/  IADD3 R2, P1, PT, R18, UR4, RZ ;  /* 0x0000000412027c10 */ /* 0x000fe4000ff3e0ff */
[----:B------:R-:W-:Y:S01]  /*188f0*/  IADD3.X R5, PT, PT, RZ, UR5, RZ, P2, !PT ;  /* 0x00000005ff057c10 */ /* 0x000fe200097fe4ff */
[----:B------:R-:W5:Y:S01]  /*18900*/  @P0 LDG.E.64 R14, desc[UR36][R6.64] ;  /* 0x00000024060e0981 */ /* 0x000f62000c1e1b00 */
[----:B------:R-:W-:-:S03]  /*18910*/  IADD3.X R3, PT, PT, RZ, UR5, RZ, P1, !PT ;  /* 0x00000005ff037c10 */ /* 0x000fc60008ffe4ff */
[----:B------:R-:W5:Y:S04]  /*18920*/  @P0 LDG.E.64 R20, desc[UR36][R4.64] ;  /* 0x0000002404140981 */ /* 0x000f68000c1e1b00 */
[----:B------:R-:W5:Y:S01]  /*18930*/  @P0 LDG.E.64 R32, desc[UR36][R2.64] ;  /* 0x0000002402200981 */ /* 0x000f62000c1e1b00 */
[----:B------:R-:W0:Y:S02]  /*18940*/  LDCU.U8 UR4, c[0x0][0x799] ;  /* 0x0000f320ff0477ac */ /* 0x000e240008000000 */
[----:B0-----:R-:W-:Y:S01]  /*18950*/  ISETP.NE.AND P1, PT, RZ, UR4, PT ;  /* 0x00000004ff007c0c */ /* 0x001fe2000bf25270 */
[C---:B-1234-:R-:W-:Y:S01]  /*18960*/  @P0 FMUL.FTZ R0, R29.reuse, R10 ;  /* 0x0000000a1d000220 */ /* 0x05efe20000410000 */
[----:B------:R-:W-:Y:S01]  /*18970*/  @P0 FMUL.FTZ R13, R29, R11 ;  /* 0x0000000b1d0d0220 */ /* 0x000fe20000410000 */
[----:B-----5:R-:W-:-:S02]  /*18980*/  @P0 FMUL.FTZ R17, R31, R15 ;  /* 0x0000000f1f110220 */ /* 0x020fc40000410000 */
[C---:B------:R-:W-:Y:S01]  /*18990*/  @P0 FFMA.FTZ R29, R28.reuse, R11, R0 ;  /* 0x0000000b1c1d0223 */ /* 0x040fe20000010000 */
[----:B------:R-:W-:Y:S01]  /*189a0*/  @P0 FMUL.FTZ R0, R31, R14 ;  /* 0x0000000e1f000220 */ /* 0x000fe20000410000 */
[----:B------:R-:W-:Y:S01]  /*189b0*/  @P0 FFMA.FTZ R13, R28, R10, -R13 ;  /* 0x0000000a1c0d0223 */ /* 0x000fe2000001080d */
[C---:B------:R-:W-:Y:S01]  /*189c0*/  @P0 FFMA.FTZ R17, R30.reuse, R14, -R17 ;  /* 0x0000000e1e110223 */ /* 0x040fe20000010811 */
[----:B------:R-:W-:Y:S01]  /*189d0*/  @P0 FMUL.FTZ R11, R25, R21 ;  /* 0x00000015190b0220 */ /* 0x000fe20000410000 */
[----:B------:R-:W-:Y:S01]  /*189e0*/  @P0 FFMA.FTZ R31, R30, R15, R0 ;  /* 0x0000000f1e1f0223 */ /* 0x000fe20000010000 */
[----:B------:R-:W-:Y:S01]  /*189f0*/  @P0 FMUL.FTZ R15, R27, R33 ;  /* 0x000000211b0f0220 */ /* 0x000fe20000410000 */
[----:B------:R-:W-:Y:S02]  /*18a00*/  @P0 IMAD.MOV.U32 R28, RZ, RZ, R13 ;  /* 0x000000ffff1c0224 */ /* 0x000fe400078e000d */
[-C--:B------:R-:W-:Y:S01]  /*18a10*/  @P0 FFMA.FTZ R11, R24, R20.reuse, -R11 ;  /* 0x00000014180b0223 */ /* 0x080fe2000001080b */
[----:B------:R-:W-:Y:S01]  /*18a20*/  @P0 FMUL.FTZ R13, R25, R20 ;  /* 0x00000014190d0220 */ /* 0x000fe20000410000 */
[----:B------:R-:W-:Y:S01]  /*18a30*/  @P0 MOV R30, R17 ;  /* 0x00000011001e0202 */ /* 0x000fe20000000f00 */
[-C--:B------:R-:W-:Y:S01]  /*18a40*/  @P0 FFMA.FTZ R15, R26, R32.reuse, -R15 ;  /* 0x000000201a0f0223 */ /* 0x080fe2000001080f */
[----:B------:R-:W-:Y:S01]  /*18a50*/  @P0 FMUL.FTZ R17, R27, R32 ;  /* 0x000000201b110220 */ /* 0x000fe20000410000 */
[----:B------:R-:W-:Y:S01]  /*18a60*/  @P0 FFMA.FTZ R25, R24, R21, R13 ;  /* 0x0000001518190223 */ /* 0x000fe2000001000d */
[----:B------:R-:W-:-:S02]  /*18a70*/  @P0 MOV R24, R11 ;  /* 0x0000000b00180202 */ /* 0x000fc40000000f00 */
[----:B------:R-:W-:Y:S01]  /*18a80*/  @P0 FFMA.FTZ R27, R26, R33, R17 ;  /* 0x000000211a1b0223 */ /* 0x000fe20000010011 */
[----:B------:R-:W-:Y:S01]  /*18a90*/  @P0 MOV R26, R15 ;  /* 0x0000000f001a0202 */ /* 0x000fe20000000f00 */
[----:B------:R0:W-:Y:S04]  /*18aa0*/  @!P1 STG.E.64 desc[UR36][R8.64], R28 ;  /* 0x0000001c08009986 */ /* 0x0001e8000c101b24 */
[----:B------:R0:W-:Y:S04]  /*18ab0*/  @!P1 STG.E.64 desc[UR36][R6.64], R30 ;  /* 0x0000001e06009986 */ /* 0x0001e8000c101b24 */
        /* <DEDUP_REMOVED lines=14> */
[----:B0-----:R-:W-:Y:S02]  /*18ba0*/  MOV R4, UR4 ;  /* 0x0000000400047c02 */ /* 0x001fe40008000f00 */
[----:B------:R-:W-:-:S02]  /*18bb0*/  MOV R5, UR5 ;  /* 0x0000000500057c02 */ /* 0x000fc40008000f00 */
[----:B---3--:R-:W-:Y:S02]  /*18bc0*/  MOV R6, UR8 ;  /* 0x0000000800067c02 */ /* 0x008fe40008000f00 */
[----:B------:R-:W-:Y:S02]  /*18bd0*/  MOV R7, UR9 ;  /* 0x0000000900077c02 */ /* 0x000fe40008000f00 */
[----:B----4-:R-:W-:Y:S02]  /*18be0*/  MOV R10, UR6 ;  /* 0x00000006000a7c02 */ /* 0x010fe40008000f00 */
[----:B-1----:R-:W-:-:S07]  /*18bf0*/  MOV R11, UR7 ;  /* 0x00000007000b7c02 */ /* 0x002fce0008000f00 */
[----:B------:R-:W-:-:S07]  /*18c00*/  LEPC R20, `(.L_x_2616) ;  /* 0x000000001014794e */ /* 0x000fce0000000000 */
[----:B--2---:R-:W-:Y:S05]  /*18c10*/  CALL.ABS.NOINC R14 ;  /* 0x000000000e007343 */ /* 0x004fea0003c00000 */
.L_x_2616:
[----:B------:R-:W0:Y:S01]  /*18c20*/  LDCU.64 UR4, c[0x0][0x768] ;  /* 0x0000ed00ff0477ac */ /* 0x000e220008000a00 */
[----:B------:R-:W-:Y:S01]  /*18c30*/  MOV R17, R29 ;  /* 0x0000001d00117202 */ /* 0x000fe20000000f00 */
[----:B------:R-:W1:Y:S01]  /*18c40*/  LDC.64 R2, c[0x4][R2] ;  /* 0x0100000002027b82 */ /* 0x000e620000000a00 */
[----:B------:R-:W-:Y:S01]  /*18c50*/  HFMA2 R8, -RZ, RZ, 0, 4.4763088226318359375e-05 ;  /* 0x000002efff087431 */ /* 0x000fe200000001ff */
[----:B------:R-:W2:Y:S01]  /*18c60*/  LDCU.64 UR6, c[0x4][0x650] ;  /* 0x0100ca00ff0677ac */ /* 0x000ea20008000a00 */
[----:B------:R-:W-:Y:S01]  /*18c70*/  HFMA2 R13, -RZ, RZ, 0, 0 ;  /* 0x00000000ff0d7431 */ /* 0x000fe200000001ff */
[----:B------:R-:W-:Y:S01]  /*18c80*/  MOV R12, 0x1 ;  /* 0x00000001000c7802 */ /* 0x000fe20000000f00 */
[----:B------:R-:W3:Y:S01]  /*18c90*/  LDCU.64 UR8, c[0x4][0x640] ;  /* 0x0100c800ff0877ac */ /* 0x000ee20008000a00 */
[----:B0-----:R-:W-:Y:S02]  /*18ca0*/  IADD3 R14, P0, PT, R16, UR4, RZ ;  /* 0x00000004100e7c10 */ /* 0x001fe4000ff1e0ff */
[----:B------:R-:W-:-:S02]  /*18cb0*/  MOV R16, R28 ;  /* 0x0000001c00107202 */ /* 0x000fc40000000f00 */
        /* <DEDUP_REMOVED lines=11> */
.L_x_2617:
[----:B------:R-:W-:Y:S05]  /*18d70*/  BRA `(.L_x_2618) ;  /* 0x0000000000047947 */ /* 0x000fea0003800000 */
.L_x_2615:
[----:B------:R1:W-:Y:S02]  /*18d80*/  STG.E.64 desc[UR36][R8.64], R28 ;  /* 0x0000001c08007986 */ /* 0x0003e4000c101b24 */
.L_x_2618:
[----:B------:R-:W2:Y:S01]  /*18d90*/  LDCU.64 UR6, c[0x0][0x768] ;  /* 0x0000ed00ff0677ac */ /* 0x000ea20008000a00 */
[----:B------:R-:W3:Y:S01]  /*18da0*/  LDCU UR4, c[0x0][0x79c] ;  /* 0x0000f380ff0477ac */ /* 0x000ee20008000800 */
[----:B--2---:R-:W-:-:S04]  /*18db0*/  IADD3 R22, P0, PT, R22, UR6, RZ ;  /* 0x0000000616167c10 */ /* 0x004fc8000ff1e0ff */
[----:B------:R-:W-:Y:S01]  /*18dc0*/  IADD3.X R23, PT, PT, RZ, UR7, RZ, P0, !PT ;  /* 0x00000007ff177c10 */ /* 0x000fe200087fe4ff */
[----:B---3--:R-:W-:-:S04]  /*18dd0*/  UISETP.NE.AND UP0, UPT, UR4, 0x1, UPT ;  /* 0x000000010400788c */ /* 0x008fc8000bf05270 */
[----:B------:R2:W-:Y:S05]  /*18de0*/  STG.E.64 desc[UR36][R22.64], R30 ;  /* 0x0000001e16007986 */ /* 0x0005ea000c101b24 */
[----:B------:R-:W-:Y:S05]  /*18df0*/  BRA.U !UP0, `(.L_x_2619) ;  /* 0x0000000108907547 */ /* 0x000fea000b800000 */
[----:B0-----:R-:W-:Y:S01]  /*18e00*/  MOV R2, 0x660 ;  /* 0x0000066000027802 */ /* 0x001fe20000000f00 */
[----:B------:R-:W0:Y:S01]  /*18e10*/  LDCU.64 UR4, c[0x4][0x650] ;  /* 0x0100ca00ff0477ac */ /* 0x000e220008000a00 */
[----:B-1----:R-:W-:Y:S01]  /*18e20*/  HFMA2 R8, -RZ, RZ, 0, 4.4763088226318359375e-05 ;  /* 0x000002efff087431 */ /* 0x002fe200000001ff */
[----:B------:R-:W-:Y:S01]  /*18e30*/  MOV R12, 0x1 ;  /* 0x00000001000c7802 */ /* 0x000fe20000000f00 */
[----:B------:R1:W3:Y:S01]  /*18e40*/  LDC.64 R14, c[0x4][R2] ;  /* 0x01000000020e7b82 */ /* 0x0002e20000000a00 */
[----:B------:R-:W4:Y:S01]  /*18e50*/  LDCU.64 UR6, c[0x4][0x640] ;  /* 0x0100c800ff0677ac */ /* 0x000f220008000a00 */
[----:B------:R-:W-:Y:S01]  /*18e60*/  HFMA2 R13, -RZ, RZ, 0, 0 ;  /* 0x00000000ff0d7431 */ /* 0x000fe200000001ff */
[----:B------:R-:W5:Y:S01]  /*18e70*/  LDCU.64 UR8, c[0x4][0x438] ;  /* 0x01008700ff0877ac */ /* 0x000f620008000a00 */
[----:B0-----:R-:W-:Y:S02]  /*18e80*/  MOV R4, UR4 ;  /* 0x0000000400047c02 */ /* 0x001fe40008000f00 */
[----:B------:R-:W-:-:S02]  /*18e90*/  MOV R5, UR5 ;  /* 0x0000000500057c02 */ /* 0x000fc40008000f00 */
[----:B----4-:R-:W-:Y:S02]  /*18ea0*/  MOV R6, UR6 ;  /* 0x0000000600067c02 */ /* 0x010fe40008000f00 */
[----:B------:R-:W-:Y:S01]  /*18eb0*/  MOV R7, UR7 ;  /* 0x0000000700077c02 */ /* 0x000fe20008000f00 */
[----:B-----5:R-:W-:Y:S01]  /*18ec0*/  IMAD.U32 R10, RZ, RZ, UR8 ;  /* 0x00000008ff0a7e24 */ /* 0x020fe2000f8e00ff */
[----:B-1----:R-:W-:-:S07]  /*18ed0*/  MOV R11, UR9 ;  /* 0x00000009000b7c02 */ /* 0x002fce0008000f00 */
[----:B------:R-:W-:-:S07]  /*18ee0*/  LEPC R20, `(.L_x_2620) ;  /* 0x000000001014794e */ /* 0x000fce0000000000 */
[----:B--23--:R-:W-:Y:S05]  /*18ef0*/  CALL.ABS.NOINC R14 ;  /* 0x000000000e007343 */ /* 0x00cfea0003c00000 */
.L_x_2620:
        /* <DEDUP_REMOVED lines=19> */
.L_x_2621:
[----:B------:R-:W-:Y:S05]  /*19030*/  BRA `(.L_x_2622) ;  /* 0x00000000000c7947 */ /* 0x000fea0003800000 */
.L_x_2619:
[----:B0-----:R-:W-:-:S04]  /*19040*/  IADD3 R2, P0, PT, R19, UR6, RZ ;  /* 0x0000000613027c10 */ /* 0x001fc8000ff1e0ff */
[----:B------:R-:W-:-:S05]  /*19050*/  IADD3.X R3, PT, PT, RZ, UR7, RZ, P0, !PT ;  /* 0x00000007ff037c10 */ /* 0x000fca00087fe4ff */
[----:B------:R0:W-:Y:S04]  /*19060*/  STG.E.64 desc[UR36][R2.64], R24 ;  /* 0x0000001802007986 */ /* 0x0001e8000c101b24 */
.L_x_2622:
[----:B------:R-:W3:Y:S02]  /*19070*/  LDCU.64 UR4, c[0x0][0x768] ;  /* 0x0000ed00ff0477ac */ /* 0x000ee40008000a00 */
[----:B---3--:R-:W-:-:S04]  /*19080*/  IADD3 R18, P0, PT, R18, UR4, RZ ;  /* 0x0000000412127c10 */ /* 0x008fc8000ff1e0ff */
[----:B------:R-:W-:-:S05]  /*19090*/  IADD3.X R19, PT, PT, RZ, UR5, RZ, P0, !PT ;  /* 0x00000005ff137c10 */ /* 0x000fca00087fe4ff */
[----:B------:R-:W-:Y:S01]  /*190a0*/  STG.E.64 desc[UR36][R18.64], R26 ;  /* 0x0000001a12007986 */ /* 0x000fe2000c101b24 */
[----:B------:R-:W-:Y:S05]  /*190b0*/  EXIT ;  /* 0x000000000000794d */ /* 0x000fea0003800000 */
.L_x_2614:
[----:B------:R-:W5:Y:S01]  /*190c0*/  LDCU.U8 UR4, c[0x0][0x798] ;  /* 0x0000f300ff0477ac */ /* 0x000f620008000000 */
[----:B------:R-:W0:Y:S01]  /*190d0*/  LDCU.U8 UR5, c[0x0][0x799] ;  /* 0x0000f320ff0577ac */ /* 0x000e220008000000 */
[----:B-----5:R-:W-:Y:S02]  /*190e0*/  UISETP.NE.AND UP1, UPT, UR4, URZ, UPT ;  /* 0x000000ff0400728c */ /* 0x020fe4000bf25270 */
[----:B0-----:R-:W-:-:S07]  /*190f0*/  UISETP.NE.AND UP0, UPT, UR5, URZ, UPT ;  /* 0x000000ff0500728c */ /* 0x001fce000bf05270 */
[----:B------:R-:W-:Y:S05]  /*19100*/  BRA.U !UP1, `(.L_x_2623) ;  /* 0x0000000109607547 */ /* 0x000fea000b800000 */
[----:B------:R-:W1:Y:S04]  /*19110*/  LDG.E.64 R2, desc[UR36][R4.64] ;  /* 0x0000002404027981 */ /* 0x000e68000c1e1b00 */
[----:B------:R-:W5:Y:S04]  /*19120*/  LDG.E.64 R8, desc[UR36][R4.64+0x8] ;  /* 0x0000082404087981 */ /* 0x000f68000c1e1b00 */
[----:B------:R-:W5:Y:S04]  /*19130*/  LDG.E.64 R12, desc[UR36][R4.64+0x10] ;  /* 0x00001024040c7981 */ /* 0x000f68000c1e1b00 */
[----:B------:R-:W5:Y:S01]  /*19140*/  LDG.E.64 R14, desc[UR36][R4.64+0x18] ;  /* 0x00001824040e7981 */ /* 0x000f62000c1e1b00 */
[C---:B-1234-:R-:W-:Y:S01]  /*19150*/  FMUL.FTZ R0, R29.reuse, R2 ;  /* 0x000000021d007220 */ /* 0x05efe20000410000 */
[----:B------:R-:W-:Y:S01]  /*19160*/  FMUL.FTZ R7, R29, R3 ;  /* 0x000000031d077220 */ /* 0x000fe20000410000 */
[C---:B-----5:R-:W-:Y:S01]  /*19170*/  FMUL.FTZ R6, R31.reuse, R8 ;  /* 0x000000081f067220 */ /* 0x060fe20000410000 */
[----:B------:R-:W-:Y:S01]  /*19180*/  FMUL.FTZ R11, R31, R9 ;  /* 0x000000091f0b7220 */ /* 0x000fe20000410000 */
[C---:B------:R-:W-:Y:S01]  /*19190*/  FFMA.FTZ R29, R28.reuse, R3, R0 ;  /* 0x000000031c1d7223 */ /* 0x040fe20000010000 */
[----:B------:R-:W-:Y:S01]  /*191a0*/  FFMA.FTZ R7, R28, R2, -R7 ;  /* 0x000000021c077223 */ /* 0x000fe20000010807 */
[C---:B------:R-:W-:Y:S01]  /*191b0*/  FFMA.FTZ R31, R30.reuse, R9, R6 ;  /* 0x000000091e1f7223 */ /* 0x040fe20000010006 */
[C---:B------:R-:W-:Y:S01]  /*191c0*/  FMUL.FTZ R3, R25.reuse, R13 ;  /* 0x0000000d19037220 */ /* 0x040fe20000410000 */
[----:B------:R-:W-:Y:S01]  /*191d0*/  FFMA.FTZ R11, R30, R8, -R11 ;  /* 0x000000081e0b7223 */ /* 0x000fe2000001080b */
[----:B------:R-:W-:Y:S01]  /*191e0*/  FMUL.FTZ R0, R25, R12 ;  /* 0x0000000c19007220 */ /* 0x000fe20000410000 */
[C---:B------:R-:W-:Y:S01]  /*191f0*/  FMUL.FTZ R9, R27.reuse, R15 ;  /* 0x0000000f1b097220 */ /* 0x040fe20000410000 */
[----:B------:R-:W-:Y:S01]  /*19200*/  FMUL.FTZ R2, R27, R14 ;  /* 0x0000000e1b027220 */ /* 0x000fe20000410000 */
[C---:B------:R-:W-:Y:S01]  /*19210*/  FFMA.FTZ R3, R24.reuse, R12, -R3 ;  /* 0x0000000c18037223 */ /* 0x040fe20000010803 */
[----:B------:R-:W-:Y:S01]  /*19220*/  FFMA.FTZ R25, R24, R13, R0 ;  /* 0x0000000d18197223 */ /* 0x000fe20000010000 */
[C---:B------:R-:W-:Y:S01]  /*19230*/  FFMA.FTZ R9, R26.reuse, R14, -R9 ;  /* 0x0000000e1a097223 */ /* 0x040fe20000010809 */
[----:B------:R-:W-:Y:S01]  /*19240*/  FFMA.FTZ R27, R26, R15, R2 ;  /* 0x0000000f1a1b7223 */ /* 0x000fe20000010002 */
[----:B------:R-:W-:-:S02]  /*19250*/  MOV R28, R7 ;  /* 0x00000007001c7202 */ /* 0x000fc40000000f00 */
[----:B------:R-:W-:Y:S01]  /*19260*/  MOV R30, R11 ;  /* 0x0000000b001e7202 */ /* 0x000fe20000000f00 */
[----:B------:R-:W-:Y:S01]  /*19270*/  IMAD.MOV.U32 R26, RZ, RZ, R9 ;  /* 0x000000ffff1a7224 */ /* 0x000fe200078e0009 */
[----:B------:R-:W-:-:S07]  /*19280*/  MOV R24, R3 ;  /* 0x0000000300187202 */ /* 0x000fce0000000f00 */
.L_x_2623:
        /* <DEDUP_REMOVED lines=8> */
[----:B------:R0:W1:Y:S01]  /*19310*/  LDC.64 R14, c[0x4][R2] ;  /* 0x01000000020e7b82 */ /* 0x0000620000000a00 */
[----:B------:R-:W5:Y:S01]  /*19320*/  LDCU.64 UR6, c[0x4][0x640] ;  /* 0x0100c800ff0677ac */ /* 0x000f620008000a00 */
[----:B------:R-:W-:Y:S01]  /*19330*/  HFMA2 R13, -RZ, RZ, 0, 0 ;  /* 0x00000000ff0d7431 */ /* 0x000fe200000001ff */
[----:B------:R-:W2:Y:S01]  /*19340*/  LDCU.64 UR8, c[0x4][0x438] ;  /* 0x01008700ff0877ac */ /* 0x000ea20008000a00 */
[----:B0-----:R-:W-:Y:S02]  /*19350*/  MOV R4, UR4 ;  /* 0x0000000400047c02 */ /* 0x001fe40008000f00 */
[----:B------:R-:W-:-:S02]  /*19360*/  MOV R5, UR5 ;  /* 0x0000000500057c02 */ /* 0x000fc40008000f00 */
[----:B-----5:R-:W-:Y:S02]  /*19370*/  MOV R6, UR6 ;  /* 0x0000000600067c02 */ /* 0x020fe40008000f00 */
[----:B------:R-:W-:Y:S02]  /*19380*/  MOV R7, UR7 ;  /* 0x0000000700077c02 */ /* 0x000fe40008000f00 */
[----:B--2---:R-:W-:Y:S02]  /*19390*/  MOV R10, UR8 ;  /* 0x00000008000a7c02 */ /* 0x004fe40008000f00 */
[----:B------:R-:W-:-:S07]  /*193a0*/  MOV R11, UR9 ;  /* 0x00000009000b7c02 */ /* 0x000fce0008000f00 */
[----:B------:R-:W-:-:S07]  /*193b0*/  LEPC R20, `(.L_x_2626) ;  /* 0x000000001014794e */ /* 0x000fce0000000000 */
[----:B-1-34-:R-:W-:Y:S05]  /*193c0*/  CALL.ABS.NOINC R14 ;  /* 0x000000000e007343 */ /* 0x01afea0003c00000 */
.L_x_2626:
[----:B------:R-:W0:Y:S01]  /*193d0*/  LDCU.64 UR4, c[0x0][0x768] ;  /* 0x0000ed00ff0477ac */ /* 0x000e220008000a00 */
[----:B------:R-:W-:Y:S01]  /*193e0*/  MOV R17, R29 ;  /* 0x0000001d00117202 */ /* 0x000fe20000000f00 */
[----:B------:R-:W1:Y:S01]  /*193f0*/  LDC.64 R2, c[0x4][R2] ;  /* 0x0100000002027b82 */ /* 0x000e620000000a00 */
[----:B------:R-:W-:Y:S01]  /*19400*/  HFMA2 R8, -RZ, RZ, 0, 4.4763088226318359375e-05 ;  /* 0x000002efff087431 */ /* 0x000fe200000001ff */
[----:B------:R-:W2:Y:S01]  /*19410*/  LDCU.64 UR6, c[0x4][0x650] ;  /* 0x0100ca00ff0677ac */ /* 0x000ea20008000a00 */
[----:B------:R-:W-:Y:S01]  /*19420*/  IMAD.MOV.U32 R12, RZ, RZ, 0x1 ;  /* 0x00000001ff0c7424 */ /* 0x000fe200078e00ff */
[----:B------:R-:W-:Y:S01]  /*19430*/  MOV R13, RZ ;  /* 0x000000ff000d7202 */ /* 0x000fe20000000f00 */
[----:B------:R-:W3:Y:S01]  /*19440*/  LDCU.64 UR8, c[0x4][0x640] ;  /* 0x0100c800ff0877ac */ /* 0x000ee20008000a00 */
[----:B0-----:R-:W-:Y:S02]  /*19450*/  IADD3 R14, P0, PT, R16, UR4, RZ ;  /* 0x00000004100e7c10 */ /* 0x001fe4000ff1e0ff */
[----:B------:R-:W-:-:S02]  /*19460*/  MOV R16, R28 ;  /* 0x0000001c00107202 */ /* 0x000fc40000000f00 */
[----:B--2---:R-:W-:Y:S01]  /*19470*/  MOV R4, UR6 ;  /* 0x0000000600047c02 */ /* 0x004fe20008000f00 */
[----:B------:R-:W-:Y:S01]  /*19480*/  IMAD.X R15, RZ, RZ, UR5, P0 ;  /* 0x00000005ff0f7e24 */ /* 0x000fe200080e06ff */
[----:B------:R-:W0:Y:S01]  /*19490*/  LDCU.64 UR4, c[0x4][0x438] ;  /* 0x01008700ff0477ac */ /* 0x000e220008000a00 */
[----:B------:R-:W-:Y:S02]  /*194a0*/  MOV R5, UR7 ;  /* 0x0000000700057c02 */ /* 0x000fe40008000f00 */
[----:B---3--:R-:W-:Y:S01]  /*194b0*/  MOV R6, UR8 ;  /* 0x0000000800067c02 */ /* 0x008fe20008000f00 */
[----:B------:R2:W-:Y:S01]  /*194c0*/  STG.E.64 desc[UR36][R14.64], R16 ;  /* 0x000000100e007986 */ /* 0x0005e2000c101b24 */
[----:B------:R-:W-:Y:S02]  /*194d0*/  MOV R7, UR9 ;  /* 0x0000000900077c02 */ /* 0x000fe40008000f00 */
[----:B0-----:R-:W-:Y:S02]  /*194e0*/  MOV R10, UR4 ;  /* 0x00000004000a7c02 */ /* 0x001fe40008000f00 */
[----:B--2---:R-:W-:-:S07]  /*194f0*/  MOV R11, UR5 ;  /* 0x00000005000b7c02 */ /* 0x004fce0008000f00 */
[----:B------:R-:W-:-:S07]  /*19500*/  LEPC R20, `(.L_x_2627) ;  /* 0x000000001014794e */ /* 0x000fce0000000000 */
[----:B-1----:R-:W-:Y:S05]  /*19510*/  CALL.ABS.NOINC R2 ;  /* 0x0000000002007343 */ /* 0x002fea0003c00000 */
.L_x_2627:
[----:B------:R-:W-:Y:S05]  /*19520*/  BRA `(.L_x_2628) ;  /* 0x0000000000107947 */ /* 0x000fea0003800000 */
.L_x_2625:
[----:B------:R-:W0:Y:S02]  /*19530*/  LDCU.64 UR4, c[0x0][0x768] ;  /* 0x0000ed00ff0477ac */ /* 0x000e240008000a00 */
[----:B0-----:R-:W-:-:S04]  /*19540*/  IADD3 R16, P0, PT, R16, UR4, RZ ;  /* 0x0000000410107c10 */ /* 0x001fc8000ff1e0ff */
[----:B------:R-:W-:-:S05]  /*19550*/  IADD3.X R17, PT, PT, RZ, UR5, RZ, P0, !PT ;  /* 0x00000005ff117c10 */ /* 0x000fca00087fe4ff */
[----:B------:R0:W-:Y:S04]  /*19560*/  STG.E.64 desc[UR36][R16.64], R28 ;  /* 0x0000001c10007986 */ /* 0x0001e8000c101b24 */
.L_x_2628:
[----:B------:R-:W5:Y:S01]  /*19570*/  LDCU.64 UR6, c[0x0][0x768] ;  /* 0x0000ed00ff0677ac */ /* 0x000f620008000a00 */
[----:B------:R-:W1:Y:S01]  /*19580*/  LDCU UR4, c[0x0][0x79c] ;  /* 0x0000f380ff0477ac */ /* 0x000e620008000800 */
[----:B-----5:R-:W-:-:S04]  /*19590*/  IADD3 R22, P0, PT, R22, UR6, RZ ;  /* 0x0000000616167c10 */ /* 0x020fc8000ff1e0ff */
[----:B------:R-:W-:Y:S01]  /*195a0*/  IADD3.X R23, PT, PT, RZ, UR7, RZ, P0, !PT ;  /* 0x00000007ff177c10 */ /* 0x000fe200087fe4ff */
[----:B-1----:R-:W-:-:S04]  /*195b0*/  UISETP.NE.AND UP0, UPT, UR4, 0x1, UPT ;  /* 0x000000010400788c */ /* 0x002fc8000bf05270 */
[----:B------:R1:W-:Y:S05]  /*195c0*/  STG.E.64 desc[UR36][R22.64], R30 ;  /* 0x0000001e16007986 */ /* 0x0003ea000c101b24 */
[----:B------:R-:W-:Y:S05]  /*195d0*/  BRA.U !UP0, `(.L_x_2629) ;  /* 0x0000000108907547 */ /* 0x000fea000b800000 */
[----:B------:R-:W-:Y:S01]  /*195e0*/  MOV R2, 0x660 ;  /* 0x0000066000027802 */ /* 0x000fe20000000f00 */
[----:B------:R-:W5:Y:S01]  /*195f0*/  LDCU.64 UR4, c[0x4][0x650] ;  /* 0x0100ca00ff0477ac */ /* 0x000f620008000a00 */
[----:B------:R-:W-:Y:S02]  /*19600*/  HFMA2 R12, -RZ, RZ, 0, 5.9604644775390625e-08 ;  /* 0x00000001ff0c7431 */ /* 0x000fe400000001ff */
[----:B------:R-:W-:Y:S01]  /*19610*/  IMAD.MOV.U32 R8, RZ, RZ, 0x2ef ;  /* 0x000002efff087424 */ /* 0x000fe200078e00ff */
[----:B------:R0:W0:Y:S01]  /*19620*/  LDC.64 R14, c[0x4][R2] ;  /* 0x01000000020e7b82 */ /* 0x0000220000000a00 */
[----:B------:R-:W2:Y:S01]  /*19630*/  LDCU.64 UR6, c[0x4][0x640] ;  /* 0x0100c800ff0677ac */ /* 0x000ea20008000a00 */
[----:B------:R-:W-:Y:S01]  /*19640*/  MOV R13, RZ ;  /* 0x000000ff000d7202 */ /* 0x000fe20000000f00 */
[----:B------:R-:W3:Y:S01]  /*19650*/  LDCU.64 UR8, c[0x4][0x438] ;  /* 0x01008700ff0877ac */ /* 0x000ee20008000a00 */
[----:B-----5:R-:W-:Y:S02]  /*19660*/  MOV R4, UR4 ;  /* 0x0000000400047c02 */ /* 0x020fe40008000f00 */
[----:B------:R-:W-:-:S02]  /*19670*/  MOV R5, UR5 ;  /* 0x0000000500057c02 */ /* 0x000fc40008000f00 */
[----:B--2---:R-:W-:Y:S02]  /*19680*/  MOV R6, UR6 ;  /* 0x0000000600067c02 */ /* 0x004fe40008000f00 */
[----:B------:R-:W-:Y:S02]  /*19690*/  MOV R7, UR7 ;  /* 0x0000000700077c02 */ /* 0x000fe40008000f00 */
[----:B---3--:R-:W-:Y:S02]  /*196a0*/  MOV R10, UR8 ;  /* 0x00000008000a7c02 */ /* 0x008fe40008000f00 */
[----:B------:R-:W-:-:S07]  /*196b0*/  MOV R11, UR9 ;  /* 0x00000009000b7c02 */ /* 0x000fce0008000f00 */
[----:B------:R-:W-:-:S07]  /*196c0*/  LEPC R20, `(.L_x_2630) ;  /* 0x000000001014794e */ /* 0x000fce0000000000 */
[----:B01--4-:R-:W-:Y:S05]  /*196d0*/  CALL.ABS.NOINC R14 ;  /* 0x000000000e007343 */ /* 0x013fea0003c00000 */
.L_x_2630:
        /* <DEDUP_REMOVED lines=14> */
[----:B------:R-:W-:Y:S02]  /*197c0*/  MOV R7, UR9 ;  /* 0x0000000900077c02 */ /* 0x000fe40008000f00 */
[----:B0-----:R-:W-:-:S02]  /*197d0*/  MOV R10, UR4 ;  /* 0x00000004000a7c02 */ /* 0x001fc40008000f00 */
[----:B--2---:R-:W-:-:S07]  /*197e0*/  MOV R11, UR5 ;  /* 0x00000005000b7c02 */ /* 0x004fce0008000f00 */
[----:B------:R-:W-:-:S07]  /*197f0*/  LEPC R20, `(.L_x_2631) ;  /* 0x000000001014794e */ /* 0x000fce0000000000 */
[----:B-1----:R-:W-:Y:S05]  /*19800*/  CALL.ABS.NOINC R2 ;  /* 0x0000000002007343 */ /* 0x002fea0003c00000 */
.L_x_2631:
[----:B------:R-:W-:Y:S05]  /*19810*/  BRA `(.L_x_2632) ;  /* 0x00000000000c7947 */ /* 0x000fea0003800000 */
.L_x_2629:
[----:B------:R-:W-:-:S04]  /*19820*/  IADD3 R2, P0, PT, R19, UR6, RZ ;  /* 0x0000000613027c10 */ /* 0x000fc8000ff1e0ff */
[----:B------:R-:W-:-:S05]  /*19830*/  IADD3.X R3, PT, PT, RZ, UR7, RZ, P0, !PT ;  /* 0x00000007ff037c10 */ /* 0x000fca00087fe4ff */
[----:B------:R0:W-:Y:S04]  /*19840*/  STG.E.64 desc[UR36][R2.64], R24 ;  /* 0x0000001802007986 */ /* 0x0001e8000c101b24 */
.L_x_2632:
[----:B------:R-:W5:Y:S02]  /*19850*/  LDCU.64 UR4, c[0x0][0x768] ;  /* 0x0000ed00ff0477ac */ /* 0x000f640008000a00 */
[----:B-----5:R-:W-:-:S04]  /*19860*/  IADD3 R18, P0, PT, R18, UR4, RZ ;  /* 0x0000000412127c10 */ /* 0x020fc8000ff1e0ff */
[----:B------:R-:W-:-:S05]  /*19870*/  IADD3.X R19, PT, PT, RZ, UR5, RZ, P0, !PT ;  /* 0x00000005ff137c10 */ /* 0x000fca00087fe4ff */
[----:B------:R-:W-:Y:S01]  /*19880*/  STG.E.64 desc[UR36][R18.64], R26 ;  /* 0x0000001a12007986 */ /* 0x000fe2000c101b24 */
[----:B------:R-:W-:Y:S05]  /*19890*/  EXIT ;  /* 0x000000000000794d */ /* 0x000fea0003800000 */
.L_x_2624:
[----:B------:R-:W-:Y:S04]  /*198a0*/  STG.E.64 desc[UR36][R4.64], R28 ;  /* 0x0000001c04007986 */ /* 0x000fe8000c101b24 */
[----:B------:R-:W-:Y:S04]  /*198b0*/  STG.E.64 desc[UR36][R4.64+0x8], R30 ;  /* 0x0000081e04007986 */ /* 0x000fe8000c101b24 */
[----:B------:R-:W-:Y:S04]  /*198c0*/  STG.E.64 desc[UR36][R4.64+0x10], R24 ;  /* 0x0000101804007986 */ /* 0x000fe8000c101b24 */
[----:B------:R-:W-:Y:S01]  /*198d0*/  STG.E.64 desc[UR36][R4.64+0x18], R26 ;  /* 0x0000181a04007986 */ /* 0x000fe2000c101b24 */
[----:B------:R-:W-:Y:S05]  /*198e0*/  EXIT ;  /* 0x000000000000794d */ /* 0x000fea0003800000 */
.L_x_2588:
        /* <DEDUP_REMOVED lines=20> */
[----:B------:R-:W-:-:S02]  /*19a30*/  IADD3.X R5, PT, PT, RZ, UR5, RZ, P2, !PT ;  /* 0x00000005ff057c10 */ /* 0x000fc400097fe4ff */
[----:B------:R-:W-:-:S03]  /*19a40*/  IADD3 R8, P2, PT, R19, UR4, RZ ;  /* 0x0000000413087c10 */ /* 0x000fc6000ff5e0ff */
[----:B------:R-:W2:Y:S01]  /*19a50*/  @P0 LDG.E.64 R12, desc[UR36][R6.64] ;  /* 0x00000024060c0981 */ /* 0x000ea2000c1e1b00 */
[----:B------:R-:W-:Y:S02]  /*19a60*/  IADD3 R2, P1, PT, R22, UR4, RZ ;  /* 0x0000000416027c10 */ /* 0x000fe4000ff3e0ff */
[----:B------:R-:W-:Y:S01]  /*19a70*/  IADD3.X R9, PT, PT, RZ, UR5, RZ, P2, !PT ;  /* 0x00000005ff097c10 */ /* 0x000fe200097fe4ff */
[----:B------:R-:W3:Y:S01]  /*19a80*/  @P0 LDG.E.64 R20, desc[UR36][R4.64] ;  /* 0x0000002404140981 */ /* 0x000ee2000c1e1b00 */
[----:B------:R-:W-:-:S03]  /*19a90*/  IADD3.X R3, PT, PT, RZ, UR5, RZ, P1, !PT ;  /* 0x00000005ff037c10 */ /* 0x000fc60008ffe4ff */
[----:B------:R-:W4:Y:S04]  /*19aa0*/  @P0 LDG.E.64 R10, desc[UR36][R8.64] ;  /* 0x00000024080a0981 */ /* 0x000f28000c1e1b00 */
[----:B------:R-:W5:Y:S01]  /*19ab0*/  @P0 LDG.E.64 R32, desc[UR36][R2.64] ;  /* 0x0000002402200981 */ /* 0x000f62000c1e1b00 */
[----:B------:R-:W1:Y:S02]  /*19ac0*/  LDCU.U8 UR4, c[0x0][0x799] ;  /* 0x0000f320ff0477ac */ /* 0x000e640008000000 */
[----:B-1----:R-:W-:Y:S01]  /*19ad0*/  ISETP.NE.AND P1, PT, RZ, UR4, PT ;  /* 0x00000004ff007c0c */ /* 0x002fe2000bf25270 */
[C---:B--2---:R-:W-:Y:S01]  /*19ae0*/  @P0 FMUL.FTZ R15, R27.reuse, R13 ;  /* 0x0000000d1b0f0220 */ /* 0x044fe20000410000 */
[----:B------:R-:W-:-:S03]  /*19af0*/  @P0 FMUL.FTZ R0, R27, R12 ;  /* 0x0000000c1b000220 */ /* 0x000fc60000410000 */
[C---:B------:R-:W-:Y:S01]  /*19b00*/  @P0 FFMA.FTZ R15, R26.reuse, R12, -R15 ;  /* 0x0000000c1a0f0223 */ /* 0x040fe2000001080f */
[----:B------:R-:W-:Y:S01]  /*19b10*/  @P0 FFMA.FTZ R27, R26, R13, R0 ;  /* 0x0000000d1a1b0223 */ /* 0x000fe20000010000 */
[----:B---3--:R-:W-:Y:S01]  /*19b20*/  @P0 FMUL.FTZ R0, R29, R20 ;  /* 0x000000141d000220 */ /* 0x008fe20000410000 */
[----:B----4-:R-:W-:Y:S01]  /*19b30*/  @P0 FMUL.FTZ R13, R25, R11 ;  /* 0x0000000b190d0220 */ /* 0x010fe20000410000 */
[----:B------:R-:W-:Y:S01]  /*19b40*/  @P0 FMUL.FTZ R17, R29, R21 ;  /* 0x000000151d110220 */ /* 0x000fe20000410000 */
[----:B------:R-:W-:Y:S01]  /*19b50*/  @P0 MOV R26, R15 ;  /* 0x0000000f001a0202 */ /* 0x000fe20000000f00 */
[-C--:B------:R-:W-:Y:S01]  /*19b60*/  @P0 FMUL.FTZ R15, R25, R10.reuse ;  /* 0x0000000a190f0220 */ /* 0x080fe20000410000 */
[C---:B-----5:R-:W-:Y:S01]  /*19b70*/  @P0 FMUL.FTZ R23, R31.reuse, R33 ;  /* 0x000000211f170220 */ /* 0x060fe20000410000 */
[----:B------:R-:W-:Y:S01]  /*19b80*/  @P0 FFMA.FTZ R13, R24, R10, -R13 ;  /* 0x0000000a180d0223 */ /* 0x000fe2000001080d */
[C---:B------:R-:W-:Y:S01]  /*19b90*/  @P0 FFMA.FTZ R29, R28.reuse, R21, R0 ;  /* 0x000000151c1d0223 */ /* 0x040fe20000010000 */
[----:B------:R-:W-:Y:S01]  /*19ba0*/  @P0 FFMA.FTZ R17, R28, R20, -R17 ;  /* 0x000000141c110223 */ /* 0x000fe20000010811 */
[-C--:B------:R-:W-:Y:S01]  /*19bb0*/  @P0 FFMA.FTZ R23, R30, R32.reuse, -R23 ;  /* 0x000000201e170223 */ /* 0x080fe20000010817 */
[----:B------:R-:W-:Y:S01]  /*19bc0*/  @P0 FMUL.FTZ R21, R31, R32 ;  /* 0x000000201f150220 */ /* 0x000fe20000410000 */
[----:B------:R-:W-:Y:S01]  /*19bd0*/  @P0 FFMA.FTZ R25, R24, R11, R15 ;  /* 0x0000000b18190223 */ /* 0x000fe2000001000f */
[----:B------:R-:W-:Y:S01]  /*19be0*/  @P0 MOV R24, R13 ;  /* 0x0000000d00180202 */ /* 0x000fe20000000f00 */
[----:B------:R-:W-:-:S02]  /*19bf0*/  @P0 IMAD.MOV.U32 R28, RZ, RZ, R17 ;  /* 0x000000ffff1c0224 */ /* 0x000fc400078e0011 */
[----:B------:R-:W-:Y:S01]  /*19c00*/  @P0 FFMA.FTZ R31, R30, R33, R21 ;  /* 0x000000211e1f0223 */ /* 0x000fe20000010015 */
[----:B------:R-:W-:Y:S01]  /*19c10*/  @P0 MOV R30, R23 ;  /* 0x00000017001e0202 */ /* 0x000fe20000000f00 */
[----:B------:R1:W-:Y:S04]  /*19c20*/  @!P1 STG.E.64 desc[UR36][R8.64], R24 ;  /* 0x0000001808009986 */ /* 0x0003e8000c101b24 */
[----:B------:R1:W-:Y:S04]  /*19c30*/  @!P1 STG.E.64 desc[UR36][R6.64], R26 ;  /* 0x0000001a06009986 */ /* 0x0003e8000c101b24 */
        /* <DEDUP_REMOVED lines=15> */
[----:B------:R-:W-:-:S02]  /*19d30*/  MOV R5, UR5 ;  /* 0x0000000500057c02 */ /* 0x000fc40008000f00 */
[----:B----4-:R-:W-:Y:S02]  /*19d40*/  MOV R6, UR6 ;  /* 0x0000000600067c02 */ /* 0x010fe40008000f00 */
[----:B------:R-:W-:Y:S02]  /*19d50*/  MOV R7, UR7 ;  /* 0x0000000700077c02 */ /* 0x000fe40008000f00 */
[----:B-----5:R-:W-:Y:S02]  /*19d60*/  MOV R10, UR8 ;  /* 0x00000008000a7c02 */ /* 0x020fe40008000f00 */
[----:B--2---:R-:W-:-:S07]  /*19d70*/  MOV R11, UR9 ;  /* 0x00000009000b7c02 */ /* 0x004fce0008000f00 */
[----:B------:R-:W-:-:S07]  /*19d80*/  LEPC R20, `(.L_x_2635) ;  /* 0x000000001014794e */ /* 0x000fce0000000000 */
[----:B0--3--:R-:W-:Y:S05]  /*19d90*/  CALL.ABS.NOINC R14 ;  /* 0x000000000e007343 */ /* 0x009fea0003c00000 */
.L_x_2635:
        /* <DEDUP_REMOVED lines=19> */
.L_x_2636:
[----:B------:R-:W-:Y:S05]  /*19ed0*/  BRA `(.L_x_2637) ;  /* 0x0000000000047947 */ /* 0x000fea0003800000 */
.L_x_2634:
[----:B------:R2:W-:Y:S02]  /*19ee0*/  STG.E.64 desc[UR36][R8.64], R24 ;  /* 0x0000001808007986 */ /* 0x0005e4000c101b24 */
.L_x_2637:
[----:B------:R-:W3:Y:S01]  /*19ef0*/  LDCU.64 UR6, c[0x0][0x768] ;  /* 0x0000ed00ff0677ac */ /* 0x000ee20008000a00 */
[----:B------:R-:W4:Y:S01]  /*19f00*/  LDCU UR4, c[0x0][0x79c] ;  /* 0x0000f380ff0477ac */ /* 0x000f220008000800 */
[----:B---3--:R-:W-:-:S04]  /*19f10*/  IADD3 R16, P0, PT, R16, UR6, RZ ;  /* 0x0000000610107c10 */ /* 0x008fc8000ff1e0ff */
[----:B------:R-:W-:Y:S01]  /*19f20*/  IADD3.X R17, PT, PT, RZ, UR7, RZ, P0, !PT ;  /* 0x00000007ff117c10 */ /* 0x000fe200087fe4ff */
[----:B----4-:R-:W-:-:S04]  /*19f30*/  UISETP.NE.AND UP0, UPT, UR4, 0x1, UPT ;  /* 0x000000010400788c */ /* 0x010fc8000bf05270 */
[----:B------:R3:W-:Y:S05]  /*19f40*/  STG.E.64 desc[UR36][R16.64], R26 ;  /* 0x0000001a10007986 */ /* 0x0007ea000c101b24 */
[----:B------:R-:W-:Y:S05]  /*19f50*/  BRA.U !UP0, `(.L_x_2638) ;  /* 0x0000000108907547 */ /* 0x000fea000b800000 */
[----:B-1----:R-:W-:Y:S01]  /*19f60*/  MOV R2, 0x660 ;  /* 0x0000066000027802 */ /* 0x002fe20000000f00 */
[----:B------:R-:W1:Y:S01]  /*19f70*/  LDCU.64 UR4, c[0x4][0x650] ;  /* 0x0100ca00ff0477ac */ /* 0x000e620008000a00 */
[----:B--2---:R-:W-:Y:S02]  /*19f80*/  HFMA2 R8, -RZ, RZ, 0, 4.4763088226318359375e-05 ;  /* 0x000002efff087431 */ /* 0x004fe400000001ff */
[----:B------:R-:W-:Y:S01]  /*19f90*/  IMAD.MOV.U32 R12, RZ, RZ, 0x1 ;  /* 0x00000001ff0c7424 */ /* 0x000fe200078e00ff */
[----:B------:R2:W4:Y:S01]  /*19fa0*/  LDC.64 R14, c[0x4][R2] ;  /* 0x01000000020e7b82 */ /* 0x0005220000000a00 */
[----:B------:R-:W5:Y:S01]  /*19fb0*/  LDCU.64 UR6, c[0x4][0x640] ;  /* 0x0100c800ff0677ac */ /* 0x000f620008000a00 */
[----:B------:R-:W-:Y:S01]  /*19fc0*/  MOV R13, RZ ;  /* 0x000000ff000d7202 */ /* 0x000fe20000000f00 */
[----:B------:R-:W0:Y:S01]  /*19fd0*/  LDCU.64 UR8, c[0x4][0x438] ;  /* 0x01008700ff0877ac */ /* 0x000e220008000a00 */
[----:B-1----:R-:W-:Y:S02]  /*19fe0*/  MOV R4, UR4 ;  /* 0x0000000400047c02 */ /* 0x002fe40008000f00 */
[----:B------:R-:W-:-:S02]  /*19ff0*/  MOV R5, UR5 ;  /* 0x0000000500057c02 */ /* 0x000fc40008000f00 */
[----:B-----5:R-:W-:Y:S02]  /*1a000*/  MOV R6, UR6 ;  /* 0x0000000600067c02 */ /* 0x020fe40008000f00 */
[----:B------:R-:W-:Y:S02]  /*1a010*/  MOV R7, UR7 ;  /* 0x0000000700077c02 */ /* 0x000fe40008000f00 */
[----:B0-----:R-:W-:Y:S02]  /*1a020*/  MOV R10, UR8 ;  /* 0x00000008000a7c02 */ /* 0x001fe40008000f00 */
[----:B--2---:R-:W-:-:S07]  /*1a030*/  MOV R11, UR9 ;  /* 0x00000009000b7c02 */ /* 0x004fce0008000f00 */
[----:B------:R-:W-:-:S07]  /*1a040*/  LEPC R20, `(.L_x_2639) ;  /* 0x000000001014794e */ /* 0x000fce0000000000 */
[----:B---34-:R-:W-:Y:S05]  /*1a050*/  CALL.ABS.NOINC R14 ;  /* 0x000000000e007343 */ /* 0x018fea0003c00000 */
.L_x_2639:
        /* <DEDUP_REMOVED lines=19> */
.L_x_2640:
[----:B------:R-:W-:Y:S05]  /*1a190*/  BRA `(.L_x_2641) ;  /* 0x00000000000c7947 */ /* 0x000fea0003800000 */
.L_x_2638:
[----:B------:R-:W-:-:S04]  /*1a1a0*/  IADD3 R18, P0, PT, R18, UR6, RZ ;  /* 0x0000000612127c10 */ /* 0x000fc8000ff1e0ff */
[----:B------:R-:W-:-:S05]  /*1a1b0*/  IADD3.X R19, PT, PT, RZ, UR7, RZ, P0, !PT ;  /* 0x00000007ff137c10 */ /* 0x000fca00087fe4ff */
[----:B------:R4:W-:Y:S04]  /*1a1c0*/  STG.E.64 desc[UR36][R18.64], R28 ;  /* 0x0000001c12007986 */ /* 0x0009e8000c101b24 */
.L_x_2641:
[----:B------:R-:W5:Y:S02]  /*1a1d0*/  LDCU.64 UR4, c[0x0][0x768] ;  /* 0x0000ed00ff0477ac */ /* 0x000f640008000a00 */
[----:B-----5:R-:W-:-:S04]  /*1a1e0*/  IADD3 R22, P0, PT, R22, UR4, RZ ;  /* 0x0000000416167c10 */ /* 0x020fc8000ff1e0ff */
[----:B------:R-:W-:-:S05]  /*1a1f0*/  IADD3.X R23, PT, PT, RZ, UR5, RZ, P0, !PT ;  /* 0x00000005ff177c10 */ /* 0x000fca00087fe4ff */
[----:B------:R-:W-:Y:S01]  /*1a200*/  STG.E.64 desc[UR36][R22.64], R30 ;  /* 0x0000001e16007986 */ /* 0x000fe2000c101b24 */
[----:B------:R-:W-:Y:S05]  /*1a210*/  EXIT ;  /* 0x000000000000794d */ /* 0x000fea0003800000 */
.L_x_2633:
[----:B------:R-:W1:Y:S01]  /*1a220*/  LDCU.U8 UR4, c[0x0][0x798] ;  /* 0x0000f300ff0477ac */ /* 0x000e620008000000 */
[----:B------:R-:W2:Y:S01]  /*1a230*/  LDCU.U8 UR5, c[0x0][0x799] ;  /* 0x0000f320ff0577ac */ /* 0x000ea20008000000 */
[----:B-1----:R-:W-:Y:S02]  /*1a240*/  UISETP.NE.AND UP0, UPT, UR4, URZ, UPT ;  /* 0x000000ff0400728c */ /* 0x002fe4000bf05270 */
[----:B--2---:R-:W-:-:S07]  /*1a250*/  UISETP.NE.AND UP1, UPT, UR5, URZ, UPT ;  /* 0x000000ff0500728c */ /* 0x004fce000bf25270 */
[----:B------:R-:W-:Y:S05]  /*1a260*/  BRA.U !UP0, `(.L_x_2642) ;  /* 0x0000000108607547 */ /* 0x000fea000b800000 */
[----:B------:R-:W2:Y:S04]  /*1a270*/  LDG.E.64 R2, desc[UR36][R4.64] ;  /* 0x0000002404027981 */ /* 0x000ea8000c1e1b00 */
[----:B------:R-:W3:Y:S04]  /*1a280*/  LDG.E.64 R8, desc[UR36][R4.64+0x8] ;  /* 0x0000082404087981 */ /* 0x000ee8000c1e1b00 */
[----:B------:R-:W4:Y:S04]  /*1a290*/  LDG.E.64 R12, desc[UR36][R4.64+0x10] ;  /* 0x00001024040c7981 */ /* 0x000f28000c1e1b00 */
[----:B------:R-:W5:Y:S01]  /*1a2a0*/  LDG.E.64 R14, desc[UR36][R4.64+0x18] ;  /* 0x00001824040e7981 */ /* 0x000f62000c1e1b00 */
[C---:B--2---:R-:W-:Y:S01]  /*1a2b0*/  FMUL.FTZ R0, R25.reuse, R2 ;  /* 0x0000000219007220 */ /* 0x044fe20000410000 */
[----:B------:R-:W-:Y:S01]  /*1a2c0*/  FMUL.FTZ R7, R25, R3 ;  /* 0x0000000319077220 */ /* 0x000fe20000410000 */
[C---:B---3--:R-:W-:Y:S01]  /*1a2d0*/  FMUL.FTZ R6, R27.reuse, R8 ;  /* 0x000000081b067220 */ /* 0x048fe20000410000 */
[----:B------:R-:W-:Y:S01]  /*1a2e0*/  FMUL.FTZ R11, R27, R9 ;  /* 0x000000091b0b7220 */ /* 0x000fe20000410000 */
[C---:B------:R-:W-:Y:S01]  /*1a2f0*/  FFMA.FTZ R25, R24.reuse, R3, R0 ;  /* 0x0000000318197223 */ /* 0x040fe20000010000 */
[----:B------:R-:W-:Y:S01]  /*1a300*/  FFMA.FTZ R7, R24, R2, -R7 ;  /* 0x0000000218077223 */ /* 0x000fe20000010807 */
[C---:B------:R-:W-:Y:S01]  /*1a310*/  FFMA.FTZ R27, R26.reuse, R9, R6 ;  /* 0x000000091a1b7223 */ /* 0x040fe20000010006 */
[C---:B----4-:R-:W-:Y:S01]  /*1a320*/  FMUL.FTZ R3, R29.reuse, R13 ;  /* 0x0000000d1d037220 */ /* 0x050fe20000410000 */
[----:B------:R-:W-:Y:S01]  /*1a330*/  FFMA.FTZ R11, R26, R8, -R11 ;  /* 0x000000081a0b7223 */ /* 0x000fe2000001080b */
[----:B------:R-:W-:Y:S01]  /*1a340*/  FMUL.FTZ R0, R29, R12 ;  /* 0x0000000c1d007220 */ /* 0x000fe20000410000 */
[C---:B-----5:R-:W-:Y:S01]  /*1a350*/  FMUL.FTZ R9, R31.reuse, R15 ;  /* 0x0000000f1f097220 */ /* 0x060fe20000410000 */
[----:B------:R-:W-:Y:S01]  /*1a360*/  FMUL.FTZ R2, R31, R14 ;  /* 0x0000000e1f027220 */ /* 0x000fe20000410000 */
[C---:B------:R-:W-:Y:S01]  /*1a370*/  FFMA.FTZ R3, R28.reuse, R12, -R3 ;  /* 0x0000000c1c037223 */ /* 0x040fe20000010803 */
[----:B------:R-:W-:Y:S01]  /*1a380*/  FFMA.FTZ R29, R28, R13, R0 ;  /* 0x0000000d1c1d7223 */ /* 0x000fe20000010000 */
[C---:B------:R-:W-:Y:S01]  /*1a390*/  FFMA.FTZ R9, R30.reuse, R14, -R9 ;  /* 0x0000000e1e097223 */ /* 0x040fe20000010809 */
[----:B------:R-:W-:Y:S01]  /*1a3a0*/  FFMA.FTZ R31, R30, R15, R2 ;  /* 0x0000000f1e1f7223 */ /* 0x000fe20000010002 */
[----:B------:R-:W-:-:S02]  /*1a3b0*/  MOV R24, R7 ;  /* 0x0000000700187202 */ /* 0x000fc40000000f00 */
[----:B------:R-:W-:Y:S02]  /*1a3c0*/  MOV R26, R11 ;  /* 0x0000000b001a7202 */ /* 0x000fe40000000f00 */
[----:B------:R-:W-:Y:S02]  /*1a3d0*/  MOV R28, R3 ;  /* 0x00000003001c7202 */ /* 0x000fe40000000f00 */
[----:B------:R-:W-:-:S07]  /*1a3e0*/  MOV R30, R9 ;  /* 0x00000009001e7202 */ /* 0x000fce0000000f00 */
.L_x_2642:
        /* <DEDUP_REMOVED lines=20> */
.L_x_2645:
        /* <DEDUP_REMOVED lines=19> */
.L_x_2646:
[----:B------:R-:W-:Y:S05]  /*1a660*/  BRA `(.L_x_2647) ;  /* 0x0000000000107947 */ /* 0x000fea0003800000 */
.L_x_2644:
[----:B------:R-:W1:Y:S02]  /*1a670*/  LDCU.64 UR4, c[0x0][0x768] ;  /* 0x0000ed00ff0477ac */ /* 0x000e640008000a00 */
[----:B-1----:R-:W-:-:S04]  /*1a680*/  IADD3 R2, P0, PT, R19, UR4, RZ ;  /* 0x0000000413027c10 */ /* 0x002fc8000ff1e0ff */
[----:B------:R-:W-:-:S05]  /*1a690*/  IADD3.X R3, PT, PT, RZ, UR5, RZ, P0, !PT ;  /* 0x00000005ff037c10 */ /* 0x000fca00087fe4ff */
[----:B------:R1:W-:Y:S04]  /*1a6a0*/  STG.E.64 desc[UR36][R2.64], R24 ;  /* 0x0000001802007986 */ /* 0x0003e8000c101b24 */
.L_x_2647:
[----:B------:R-:W2:Y:S01]  /*1a6b0*/  LDCU.64 UR6, c[0x0][0x768] ;  /* 0x0000ed00ff0677ac */ /* 0x000ea20008000a00 */
[----:B------:R-:W3:Y:S01]  /*1a6c0*/  LDCU UR4, c[0x0][0x79c] ;  /* 0x0000f380ff0477ac */ /* 0x000ee20008000800 */
[----:B--2---:R-:W-:-:S04]  /*1a6d0*/  IADD3 R16, P0, PT, R16, UR6, RZ ;  /* 0x0000000610107c10 */ /* 0x004fc8000ff1e0ff */
[----:B------:R-:W-:Y:S01]  /*1a6e0*/  IADD3.X R17, PT, PT, RZ, UR7, RZ, P0, !PT ;  /* 0x00000007ff117c10 */ /* 0x000fe200087fe4ff */
[----:B---3--:R-:W-:-:S04]  /*1a6f0*/  UISETP.NE.AND UP0, UPT, UR4, 0x1, UPT ;  /* 0x000000010400788c */ /* 0x008fc8000bf05270 */
[----:B------:R2:W-:Y:S05]  /*1a700*/  STG.E.64 desc[UR36][R16.64], R26 ;  /* 0x0000001a10007986 */ /* 0x0005ea000c101b24 */
[----:B------:R-:W-:Y:S05]  /*1a710*/  BRA.U !UP0, `(.L_x_2648) ;  /* 0x0000000108907547 */ /* 0x000fea000b800000 */
[----:B-1----:R-:W-:Y:S01]  /*1a720*/  MOV R2, 0x660 ;  /* 0x0000066000027802 */ /* 0x002fe20000000f00 */
[----:B------:R-:W1:Y:S01]  /*1a730*/  LDCU.64 UR4, c[0x4][0x650] ;  /* 0x0100ca00ff0477ac */ /* 0x000e620008000a00 */
[----:B------:R-:W-:Y:S01]  /*1a740*/  HFMA2 R8, -RZ, RZ, 0, 4.4763088226318359375e-05 ;  /* 0x000002efff087431 */ /* 0x000fe200000001ff */
[----:B------:R-:W-:Y:S01]  /*1a750*/  MOV R12, 0x1 ;  /* 0x00000001000c7802 */ /* 0x000fe20000000f00 */
[----:B------:R3:W4:Y:S01]  /*1a760*/  LDC.64 R14, c[0x4][R2] ;  /* 0x01000000020e7b82 */ /* 0x0007220000000a00 */
[----:B------:R-:W5:Y:S01]  /*1a770*/  LDCU.64 UR6, c[0x4][0x640] ;  /* 0x0100c800ff0677ac */ /* 0x000f620008000a00 */
[----:B------:R-:W-:Y:S01]  /*1a780*/  HFMA2 R13, -RZ, RZ, 0, 0 ;  /* 0x00000000ff0d7431 */ /* 0x000fe200000001ff */
        /* <DEDUP_REMOVED lines=9> */
.L_x_2649:
        /* <DEDUP_REMOVED lines=10> */
[----:B--2---:R-:W-:Y:S01]  /*1a8c0*/  MOV R4, UR6 ;  /* 0x0000000600047c02 */ /* 0x004fe20008000f00 */
[----:B------:R-:W-:Y:S01]  /*1a8d0*/  IMAD.U32 R5, RZ, RZ, UR7 ;  /* 0x00000007ff057e24 */ /* 0x000fe2000f8e00ff */
[----:B---3--:R-:W-:Y:S01]  /*1a8e0*/  MOV R6, UR8 ;  /* 0x0000000800067c02 */ /* 0x008fe20008000f00 */
[----:B------:R2:W-:Y:S01]  /*1a8f0*/  STG.E.64 desc[UR36][R14.64], R28 ;  /* 0x0000001c0e007986 */ /* 0x0005e2000c101b24 */
[----:B------:R-:W-:Y:S02]  /*1a900*/  MOV R7, UR9 ;  /* 0x0000000900077c02 */ /* 0x000fe40008000f00 */
[----:B0-----:R-:W-:Y:S02]  /*1a910*/  MOV R10, UR4 ;  /* 0x00000004000a7c02 */ /* 0x001fe40008000f00 */
[----:B--2---:R-:W-:-:S07]  /*1a920*/  MOV R11, UR5 ;  /* 0x00000005000b7c02 */ /* 0x004fce0008000f00 */
[----:B------:R-:W-:-:S07]  /*1a930*/  LEPC R20, `(.L_x_2650) ;  /* 0x000000001014794e */ /* 0x000fce0000000000 */
[----:B-1----:R-:W-:Y:S05]  /*1a940*/  CALL.ABS.NOINC R2 ;  /* 0x0000000002007343 */ /* 0x002fea0003c00000 */
.L_x_2650:
[----:B------:R-:W-:Y:S05]  /*1a950*/  BRA `(.L_x_2651) ;  /* 0x00000000000c7947 */ /* 0x000fea0003800000 */
.L_x_2648:
[----:B------:R-:W-:-:S04]  /*1a960*/  IADD3 R18, P0, PT, R18, UR6, RZ ;  /* 0x0000000612127c10 */ /* 0x000fc8000ff1e0ff */
[----:B------:R-:W-:-:S05]  /*1a970*/  IADD3.X R19, PT, PT, RZ, UR7, RZ, P0, !PT ;  /* 0x00000007ff137c10 */ /* 0x000fca00087fe4ff */
[----:B------:R3:W-:Y:S04]  /*1a980*/  STG.E.64 desc[UR36][R18.64], R28 ;  /* 0x0000001c12007986 */ /* 0x0007e8000c101b24 */
.L_x_2651:
[----:B------:R-:W4:Y:S02]  /*1a990*/  LDCU.64 UR4, c[0x0][0x768] ;  /* 0x0000ed00ff0477ac */ /* 0x000f240008000a00 */
[----:B----4-:R-:W-:-:S04]  /*1a9a0*/  IADD3 R22, P0, PT, R22, UR4, RZ ;  /* 0x0000000416167c10 */ /* 0x010fc8000ff1e0ff */
[----:B------:R-:W-:-:S05]  /*1a9b0*/  IADD3.X R23, PT, PT, RZ, UR5, RZ, P0, !PT ;  /* 0x00000005ff177c10 */ /* 0x000fca00087fe4ff */
[----:B------:R-:W-:Y:S01]  /*1a9c0*/  STG.E.64 desc[UR36][R22.64], R30 ;  /* 0x0000001e16007986 */ /* 0x000fe2000c101b24 */
[----:B------:R-:W-:Y:S05]  /*1a9d0*/  EXIT ;  /* 0x000000000000794d */ /* 0x000fea0003800000 */
.L_x_2643:
[----:B------:R-:W-:Y:S04]  /*1a9e0*/  STG.E.64 desc[UR36][R4.64], R24 ;  /* 0x0000001804007986 */ /* 0x000fe8000c101b24 */
[----:B------:R-:W-:Y:S04]  /*1a9f0*/  STG.E.64 desc[UR36][R4.64+0x8], R26 ;  /* 0x0000081a04007986 */ /* 0x000fe8000c101b24 */
[----:B------:R-:W-:Y:S04]  /*1aa00*/  STG.E.64 desc[UR36][R4.64+0x10], R28 ;  /* 0x0000101c04007986 */ /* 0x000fe8000c101b24 */
[----:B------:R-:W-:Y:S01]  /*1aa10*/  STG.E.64 desc[UR36][R4.64+0x18], R30 ;  /* 0x0000181e04007986 */ /* 0x000fe2000c101b24 */
[----:B------:R-:W-:Y:S05]  /*1aa20*/  EXIT ;  /* 0x000000000000794d */ /* 0x000fea0003800000 */
.L_x_2652:
        /* <DEDUP_REMOVED lines=13> */
.L_x_8859:


//--------------------- .text._ZN2at6native13reduce_kernelILi256ELi1ENS0_8ReduceOpIN3c107complexIdEENS0_14func_wrapper_tIS5_NS0_55_GLOBAL__N__0955718d_22_SparseCsrTensorMath_cu_868dd54514ReductionMulOpIS5_EEEEjS5_Li4ELi4EEEEEvT1_ --------------------------
	.section	.text._ZN2at6native13reduce_kernelILi256ELi1ENS0_8ReduceOpIN3c107complexIdEENS0_14func_wrapper_tIS5_NS0_55_GLOBAL__N__0955718d_22_SparseCsrTensorMath_cu_868dd54514ReductionMulOpIS5_EEEEjS5_Li4ELi4EEEEEvT1_,"ax",@progbits
	.align	128
.text._ZN2at6native13reduce_kernelILi256ELi1ENS0_8ReduceOpIN3c107complexIdEENS0_14func_wrapper_tIS5_NS0_55_GLOBAL__N__0955718d_22_SparseCsrTensorMath_cu_868dd54514ReductionMulOpIS5_EEEEjS5_Li4ELi4EEEEEvT1_:
        .type           _ZN2at6native13reduce_kernelILi256ELi1ENS0_8ReduceOpIN3c107complexIdEENS0_14func_wrapper_tIS5_NS0_55_GLOBAL__N__0955718d_22_SparseCsrTensorMath_cu_868dd54514ReductionMulOpIS5_EEEEjS5_Li4ELi4EEEEEvT1_,@function
        .size           _ZN2at6native13reduce_kernelILi256ELi1ENS0_8ReduceOpIN3c107complexIdEENS0_14func_wrapper_tIS5_NS0_55_GLOBAL__N__0955718d_22_SparseCsrTensorMath_cu_868dd54514ReductionMulOpIS5_EEEEjS5_Li4ELi4EEEEEvT1_,(.L_x_8860 - _ZN2at6native13reduce_kernelILi256ELi1ENS0_8ReduceOpIN3c107complexIdEENS0_14func_wrapper_tIS5_NS0_55_GLOBAL__N__0955718d_22_SparseCsrTensorMath_cu_868dd54514ReductionMulOpIS5_EEEEjS5_Li4ELi4EEEEEvT1_)
        .other          _ZN2at6native13reduce_kernelILi256ELi1ENS0_8ReduceOpIN3c107complexIdEENS0_14func_wrapper_tIS5_NS0_55_GLOBAL__N__0955718d_22_SparseCsrTensorMath_cu_868dd54514ReductionMulOpIS5_EEEEjS5_Li4ELi4EEEEEvT1_,@"STO_CUDA_ENTRY STV_DEFAULT"
_ZN2at6native13reduce_kernelILi256ELi1ENS0_8ReduceOpIN3c107complexIdEENS0_14func_wrapper_tIS5_NS0_55_GLOBAL__N__0955718d_22_SparseCsrTensorMath_cu_868dd54514ReductionMulOpIS5_EEEEjS5_Li4ELi4EEEEEvT1_:
[----:B------:R-:W0:Y:S01]  /*0000*/  LDC R1, c[0x0][0x37c] ;  /* 0x0000df00ff017b82 */ /* 0x000e220000000800 */
[----:B------:R-:W1:Y:S01]  /*0010*/  S2R R5, SR_TID.X ;  /* 0x0000000000057919 */ /* 0x000e620000002100 */
[----:B------:R-:W2:Y:S01]  /*0020*/  LDCU UR4, c[0x0][0x574] ;  /* 0x0000ae80ff0477ac */ /* 0x000ea20008000800 */
[----:B------:R-:W-:Y:S01]  /*0030*/  HFMA2 R6, -RZ, RZ, 0, 0 ;  /* 0x00000000ff067431 */ /* 0x000fe200000001ff */
[----:B------:R-:W3:Y:S01]  /*0040*/  S2R R2, SR_TID.Y ;  /* 0x0000000000027919 */ /* 0x000ee20000002200 */
[----:B------:R-:W1:Y:S01]  /*0050*/  LDCU.64 UR32, c[0x0][0x3c0] ;  /* 0x00007800ff2077ac */ /* 0x000e620008000a00 */
[----:B------:R-:W4:Y:S01]  /*0060*/  S2R R3, SR_CTAID.X ;  /* 0x0000000000037919 */ /* 0x000f220000002500 */
[----:B------:R-:W5:Y:S01]  /*0070*/  LDCU.64 UR30, c[0x0][0x3b8] ;  /* 0x00007700ff1e77ac */ /* 0x000f620008000a00 */
[----:B------:R-:W4:Y:S01]  /*0080*/  S2R R0, SR_CTAID.Y ;  /* 0x0000000000007919 */ /* 0x000f220000002600 */
[----:B------:R-:W3:Y:S01]  /*0090*/  LDCU UR5, c[0x0][0x3c8] ;  /* 0x00007900ff0577ac */ /* 0x000ee20008000800 */
[----:B------:R-:W4:Y:S01]  /*00a0*/  LDCU UR6, c[0x0][0x3b0] ;  /* 0x00007600ff0677ac */ /* 0x000f220008000800 */
[----:B--2---:R-:W-:Y:S01]  /*00b0*/  UISETP.NE.AND UP0, UPT, UR4, URZ, UPT ;  /* 0x000000ff0400728c */ /* 0x004fe2000bf05270 */
[----:B-1----:R-:W-:-:S02]  /*00c0*/  IMAD R7, R5, UR33, RZ ;  /* 0x0000002105077c24 */ /* 0x002fc4000f8e02ff */
[----:B-----5:R-:W-:Y:S02]  /*00d0*/  IMAD R9, R5, UR30, RZ ;  /* 0x0000001e05097c24 */ /* 0x020fe4000f8e02ff */
[C---:B---3--:R-:W-:Y:S02]  /*00e0*/  IMAD R8, R2.reuse, UR5, R7 ;  /* 0x0000000502087c24 */ /* 0x048fe4000f8e0207 */
[----:B------:R-:W-:Y:S02]  /*00f0*/  IMAD R33, R2, UR31, R9 ;  /* 0x0000001f02217c24 */ /* 0x000fe4000f8e0209 */
[----:B----4-:R-:W-:Y:S02]  /*0100*/  IMAD R9, R3, UR6, R8 ;  /* 0x0000000603097c24 */ /* 0x010fe4000f8e0208 */
[----:B------:R-:W-:Y:S01]  /*0110*/  IMAD R33, R0, UR32, R33 ;  /* 0x0000002000217c24 */ /* 0x000fe2000f8e0221 */
        /* <DEDUP_REMOVED lines=278> */
.L_x_2653:
[----:B------:R-:W1:Y:S01]  /*1280*/  LDCU UR5, c[0x0][0x3a4] ;  /* 0x00007480ff0577ac */ /* 0x000e620008000800 */
[----:B------:R-:W-:Y:S01]  /*1290*/  BSSY.RECONVERGENT B0, `(.L_x_2654) ;  /* 0x0000a97000007945 */ /* 0x000fe20003800200 */
[----:B------:R-:W-:Y:S02]  /*12a0*/  CS2R R22, SRZ ;  /* 0x0000000000167805 */ /* 0x000fe4000001ff00 */
[----:B------:R-:W-:Y:S01]  /*12b0*/  CS2R R16, SRZ ;  /* 0x0000000000107805 */ /* 0x000fe2000001ff00 */
[----:B------:R-:W2:Y:S01]  /*12c0*/  LDCU UR4, c[0x0][0x3a8] ;  /* 0x00007500ff0477ac */ /* 0x000ea20008000800 */
[----:B------:R-:W3:Y:S01]  /*12d0*/  LDCU.64 UR36, c[0x0][0x358] ;  /* 0x00006b00ff2477ac */ /* 0x000ee20008000a00 */
[----:B-1----:R-:W-:-:S05]  /*12e0*/  IMAD.U32 R4, RZ, RZ, UR5 ;  /* 0x00000005ff047e24 */ /* 0x002fca000f8e00ff */
[----:B------:R-:W-:-:S04]  /*12f0*/  ISETP.GE.U32.AND P0, PT, R33, R4, PT ;  /* 0x000000042100720c */ /* 0x000fc80003f06070 */
[----:B--2---:R-:W-:-:S13]  /*1300*/  ISETP.GE.U32.OR P0, PT, R9, UR4, P0 ;  /* 0x0000000409007c0c */ /* 0x004fda0008706470 */
[----:B---3--:R-:W-:Y:S05]  /*1310*/  @P0 BRA `(.L_x_2655) ;  /* 0x000000a800380947 */ /* 0x008fea0003800000 */
[----:B------:R-:W1:Y:S01]  /*1320*/  LDCU.U8 UR6, c[0x0][0x3d8] ;  /* 0x00007b00ff0677ac */ /* 0x000e620008000000 */
[----:B------:R-:W2:Y:S01]  /*1330*/  LDCU.64 UR4, c[0x0][0x770] ;  /* 0x0000ee00ff0477ac */ /* 0x000ea20008000a00 */
[----:B-1----:R-:W-:Y:S01]  /*1340*/  UISETP.NE.AND UP0, UPT, UR6, URZ, UPT ;  /* 0x000000ff0600728c */ /* 0x002fe2000bf05270 */
[----:B--2---:R-:W-:-:S04]  /*1350*/  IADD3 R42, P0, PT, R6, UR4, RZ ;  /* 0x00000004062a7c10 */ /* 0x004fc8000ff1e0ff */
[----:B------:R-:W-:Y:S01]  /*1360*/  IADD3.X R43, PT, PT, RZ, UR5, RZ, P0, !PT ;  /* 0x00000005ff2b7c10 */ /* 0x000fe200087fe4ff */
[----:B------:R-:W-:-:S03]  /*1370*/  IMAD.MOV.U32 R24, RZ, RZ, R42 ;  /* 0x000000ffff187224 */ /* 0x000fc600078e002a */
[----:B------:R-:W-:Y:S01]  /*1380*/  MOV R25, R43 ;  /* 0x0000002b00197202 */ /* 0x000fe20000000f00 */
[----:B------:R-:W-:Y:S06]  /*1390*/  BRA.U !UP0, `(.L_x_2656) ;  /* 0x0000000908007547 */ /* 0x000fec000b800000 */
[----:B------:R-:W1:Y:S01]  /*13a0*/  LDC.64 R36, c[0x0][0x390] ;  /* 0x0000e400ff247b82 */ /* 0x000e620000000a00 */
[----:B------:R-:W2:Y:S01]  /*13b0*/  LDCU UR4, c[0x0][0x3a4] ;  /* 0x00007480ff0477ac */ /* 0x000ea20008000800 */
[----:B------:R-:W-:Y:S01]  /*13c0*/  SHF.R.U32.HI R42, RZ, 0x4, R42 ;  /* 0x00000004ff2a7819 */ /* 0x000fe2000001162a */
[----:B------:R-:W-:Y:S03]  /*13d0*/  BSSY.RECONVERGENT B1, `(.L_x_2657) ;  /* 0x0000030000017945 */ /* 0x000fe60003800200 */
[----:B------:R-:W-:Y:S02]  /*13e0*/  LOP3.LUT P0, R12, R42, 0x3, RZ, 0xc0, !PT ;  /* 0x000000032a0c7812 */ /* 0x000fe4000780c0ff */
[----:B------:R-:W3:Y:S01]  /*13f0*/  LDC.64 R28, c[0x0][0x398] ;  /* 0x0000e600ff1c7b82 */ /* 0x000ee20000000a00 */
[----:B--2---:R-:W-:Y:S01]  /*1400*/  IMAD.U32 R32, RZ, RZ, UR4 ;  /* 0x00000004ff207e24 */ /* 0x004fe2000f8e00ff */
[-C--:B-1----:R-:W-:Y:S01]  /*1410*/  MOV R22, R36.reuse ;  /* 0x0000002400167202 */ /* 0x082fe20000000f00 */
[--C-:B------:R-:W-:Y:S01]  /*1420*/  IMAD.MOV.U32 R23, RZ, RZ, R37.reuse ;  /* 0x000000ffff177224 */ /* 0x100fe200078e0025 */
[----:B------:R-:W-:Y:S01]  /*1430*/  MOV R42, R36 ;  /* 0x00000024002a7202 */ /* 0x000fe20000000f00 */
[----:B------:R-:W-:Y:S01]  /*1440*/  IMAD.MOV.U32 R43, RZ, RZ, R37 ;  /* 0x000000ffff2b7224 */ /* 0x000fe200078e0025 */
[-C--:B---3--:R-:W-:Y:S01]  /*1450*/  MOV R6, R28.reuse ;  /* 0x0000001c00067202 */ /* 0x088fe20000000f00 */
[--C-:B------:R-:W-:Y:S01]  /*1460*/  IMAD.MOV.U32 R7, RZ, RZ, R29.reuse ;  /* 0x000000ffff077224 */ /* 0x100fe200078e001d */
[----:B------:R-:W-:Y:S01]  /*1470*/  MOV R26, R28 ;  /* 0x0000001c001a7202 */ /* 0x000fe20000000f00 */
[----:B------:R-:W-:-:S02]  /*1480*/  IMAD.MOV.U32 R27, RZ, RZ, R29 ;  /* 0x000000ffff1b7224 */ /* 0x000fc400078e001d */
[----:B------:R-:W-:Y:S05]  /*1490*/  @!P0 BRA `(.L_x_2658) ;  /* 0x00000000008c8947 */ /* 0x000fea0003800000 */
[C---:B------:R-:W-:Y:S01]  /*14a0*/  ISETP.GT.U32.AND P0, PT, R5.reuse, 0x3, PT ;  /* 0x000000030500780c */ /* 0x040fe20003f04070 */
[----:B------:R-:W-:Y:S01]  /*14b0*/  BSSY.RECONVERGENT B2, `(.L_x_2659) ;  /* 0x000001e000027945 */ /* 0x000fe20003800200 */
[----:B------:R-:W-:Y:S01]  /*14c0*/  IADD3 R9, PT, PT, -R12, RZ, RZ ;  /* 0x000000ff0c097210 */ /* 0x000fe20007ffe1ff */
[----:B------:R-:W-:Y:S01]  /*14d0*/  IMAD.MOV.U32 R42, RZ, RZ, R36 ;  /* 0x000000ffff2a7224 */ /* 0x000fe200078e0024 */
[----:B------:R-:W-:Y:S01]  /*14e0*/  ISETP.LT.U32.OR P0, PT, R5, R12, P0 ;  /* 0x0000000c0500720c */ /* 0x000fe20000701470 */
[----:B------:R-:W-:Y:S01]  /*14f0*/  IMAD.MOV.U32 R26, RZ, RZ, R28 ;  /* 0x000000ffff1a7224 */ /* 0x000fe200078e001c */
[----:B------:R-:W-:Y:S01]  /*1500*/  MOV R43, R37 ;  /* 0x00000025002b7202 */ /* 0x000fe20000000f00 */
[----:B------:R-:W-:Y:S01]  /*1510*/  IMAD.WIDE R24, R9, 0x10, R24 ;  /* 0x0000001009187825 */ /* 0x000fe200078e0218 */
[----:B------:R-:W-:-:S09]  /*1520*/  MOV R27, R29 ;  /* 0x0000001d001b7202 */ /* 0x000fd20000000f00 */
[----:B------:R-:W-:Y:S05]  /*1530*/  @P0 BRA `(.L_x_2660) ;  /* 0x0000000000540947 */ /* 0x000fea0003800000 */
[----:B------:R-:W-:Y:S01]  /*1540*/  ISETP.NE.AND P0, PT, RZ, UR31, PT ;  /* 0x0000001fff007c0c */ /* 0x000fe2000bf05270 */
[----:B------:R-:W-:Y:S01]  /*1550*/  IMAD.MOV.U32 R42, RZ, RZ, R36 ;  /* 0x000000ffff2a7224 */ /* 0x000fe200078e0024 */
[----:B------:R-:W-:Y:S01]  /*1560*/  ISETP.NE.AND P1, PT, R2, RZ, PT ;  /* 0x000000ff0200720c */ /* 0x000fe20003f25270 */
[----:B------:R-:W-:Y:S01]  /*1570*/  IMAD.MOV.U32 R26, RZ, RZ, R28 ;  /* 0x000000ffff1a7224 */ /* 0x000fe200078e001c */
[----:B------:R-:W-:Y:S02]  /*1580*/  MOV R43, R37 ;  /* 0x00000025002b7202 */ /* 0x000fe40000000f00 */
[----:B------:R-:W-:-:S09]  /*1590*/  MOV R27, R29 ;  /* 0x0000001d001b7202 */ /* 0x000fd20000000f00 */
[----:B------:R-:W-:Y:S05]  /*15a0*/  @P0 BRA P1, `(.L_x_2660) ;  /* 0x0000000000380947 */ /* 0x000fea0000800000 */
[----:B------:R-:W-:Y:S01]  /*15b0*/  ISETP.NE.AND P0, PT, RZ, UR32, PT ;  /* 0x00000020ff007c0c */ /* 0x000fe2000bf05270 */
[----:B------:R-:W-:Y:S01]  /*15c0*/  IMAD.MOV.U32 R42, RZ, RZ, R36 ;  /* 0x000000ffff2a7224 */ /* 0x000fe200078e0024 */
[----:B------:R-:W-:Y:S01]  /*15d0*/  ISETP.NE.AND P1, PT, R0, RZ, PT ;  /* 0x000000ff0000720c */ /* 0x000fe20003f25270 */
[----:B------:R-:W-:Y:S01]  /*15e0*/  IMAD.MOV.U32 R26, RZ, RZ, R28 ;  /* 0x000000ffff1a7224 */ /* 0x000fe200078e001c */
[----:B------:R-:W-:Y:S02]  /*15f0*/  MOV R43, R37 ;  /* 0x00000025002b7202 */ /* 0x000fe40000000f00 */
[----:B------:R-:W-:-:S09]  /*1600*/  MOV R27, R29 ;  /* 0x0000001d001b7202 */ /* 0x000fd20000000f00 */
[----:B------:R-:W-:Y:S05]  /*1610*/  @P0 BRA P1, `(.L_x_2660) ;  /* 0x00000000001c0947 */ /* 0x000fea0000800000 */
[----:B------:R-:W-:Y:S01]  /*1620*/  IMAD.WIDE.U32 R8, R5, 0x10, R24 ;  /* 0x0000001005087825 */ /* 0x000fe200078e0018 */
[----:B------:R-:W1:Y:S05]  /*1630*/  LDCU.128 UR4, c[0x0][0x390] ;  /* 0x00007200ff0477ac */ /* 0x000e6a0008000c00 */
[----:B------:R-:W1:Y:S02]  /*1640*/  LDG.E.128 R8, desc[UR36][R8.64] ;  /* 0x0000002408087981 */ /* 0x000e64000c1e1d00 */
[C---:B-1----:R-:W-:Y:S02]  /*1650*/  DMUL R42, R10.reuse, UR6 ;  /* 0x000000060a2a7c28 */ /* 0x042fe40008000000 */
[----:B------:R-:W-:-:S06]  /*1660*/  DMUL R10, R10, UR4 ;  /* 0x000000040a0a7c28 */ /* 0x000fcc0008000000 */
[C---:B------:R-:W-:Y:S02]  /*1670*/  DFMA R42, R8.reuse, UR4, -R42 ;  /* 0x00000004082a7c2b */ /* 0x040fe4000800082a */
[----:B------:R-:W-:-:S11]  /*1680*/  DFMA R26, R8, UR6, R10 ;  /* 0x00000006081a7c2b */ /* 0x000fd6000800000a */
.L_x_2660:
[----:B------:R-:W-:Y:S05]  /*1690*/  BSYNC.RECONVERGENT B2 ;  /* 0x0000000000027941 */ /* 0x000fea0003800200 */
.L_x_2659:
[----:B------:R-:W-:Y:S02]  /*16a0*/  IADD3 R24, P0, PT, R24, 0x40, RZ ;  /* 0x0000004018187810 */ /* 0x000fe40007f1e0ff */
[----:B------:R-:W-:-:S03]  /*16b0*/  IADD3 R32, PT, PT, R12, -0x4, R4 ;  /* 0xfffffffc0c207810 */ /* 0x000fc60007ffe004 */
[----:B------:R-:W-:-:S08]  /*16c0*/  IMAD.X R25, RZ, RZ, R25, P0 ;  /* 0x000000ffff197224 */ /* 0x000fd000000e0619 */
.L_x_2658:
[----:B------:R-:W-:Y:S05]  /*16d0*/  BSYNC.RECONVERGENT B1 ;  /* 0x0000000000017941 */ /* 0x000fea0003800200 */
.L_x_2657:
[----:B------:R-:W-:Y:S01]  /*16e0*/  LEA R9, R33, 0x3, 0x2 ;  /* 0x0000000321097811 */ /* 0x000fe200078e10ff */
[----:B------:R-:W-:Y:S01]  /*16f0*/  BSSY.RECONVERGENT B1, `(.L_x_2661) ;  /* 0x0000029000017945 */ /* 0x000fe20003800200 */
[----:B------:R-:W-:Y:S01]  /*1700*/  MOV R38, R36 ;  /* 0x0000002400267202 */ /* 0x000fe20000000f00 */
[----:B------:R-:W-:Y:S01]  /*1710*/  IMAD.MOV.U32 R39, RZ, RZ, R37 ;  /* 0x000000ffff277224 */ /* 0x000fe200078e0025 */
[----:B------:R-:W-:Y:S01]  /*1720*/  ISETP.GE.U32.AND P0, PT, R9, R32, PT ;  /* 0x000000200900720c */ /* 0x000fe20003f06070 */
[----:B------:R-:W-:Y:S01]  /*1730*/  IMAD.MOV.U32 R31, RZ, RZ, R29 ;  /* 0x000000ffff1f7224 */ /* 0x000fe200078e001d */
[----:B------:R-:W-:-:S11]  /*1740*/  MOV R30, R28 ;  /* 0x0000001c001e7202 */ /* 0x000fd60000000f00 */
[----:B------:R-:W-:Y:S05]  /*1750*/  @P0 BRA `(.L_x_2662) ;  /* 0x0000000000880947 */ /* 0x000fea0003800000 */
[----:B------:R-:W-:Y:S01]  /*1760*/  BSSY.RECONVERGENT B2, `(.L_x_2662) ;  /* 0x0000021000027945 */ /* 0x000fe20003800200 */
[----:B------:R-:W-:Y:S01]  /*1770*/  MOV R30, R28 ;  /* 0x0000001c001e7202 */ /* 0x000fe20000000f00 */
[----:B------:R-:W-:Y:S01]  /*1780*/  IMAD.MOV.U32 R31, RZ, RZ, R29 ;  /* 0x000000ffff1f7224 */ /* 0x000fe200078e001d */
[-C--:B------:R-:W-:Y:S01]  /*1790*/  MOV R34, R36.reuse ;  /* 0x0000002400227202 */ /* 0x080fe20000000f00 */
[--C-:B------:R-:W-:Y:S01]  /*17a0*/  IMAD.MOV.U32 R35, RZ, RZ, R37.reuse ;  /* 0x000000ffff237224 */ /* 0x100fe200078e0025 */
[----:B------:R-:W-:Y:S01]  /*17b0*/  MOV R38, R36 ;  /* 0x0000002400267202 */ /* 0x000fe20000000f00 */
[----:B------:R-:W-:-:S07]  /*17c0*/  IMAD.MOV.U32 R39, RZ, RZ, R37 ;  /* 0x000000ffff277224 */ /* 0x000fce00078e0025 */
.L_x_2663:
[C---:B------:R-:W-:Y:S01]  /*17d0*/  IMAD.WIDE.U32 R44, R33.reuse, 0x40, R24 ;  /* 0x00000040212c7825 */ /* 0x040fe200078e0018 */
[----:B------:R-:W1:Y:S04]  /*17e0*/  LDCU UR4, c[0x0][0x3ac] ;  /* 0x00007580ff0477ac */ /* 0x000e680008000800 */
[----:B------:R-:W2:Y:S04]  /*17f0*/  LDG.E.ENL2.256 R12, R8, desc[UR36][R44.64] ;  /* 0xfe0000242c08797e */ /* 0x000ea8000812190c */
[----:B------:R-:W3:Y:S01]  /*1800*/  LDG.E.ENL2.256 R20, R16, desc[UR36][R44.64+0x20] ;  /* 0xfe0001242c10797e */ /* 0x000ee20008121914 */
[----:B-1----:R-:W-:Y:S01]  /*1810*/  IADD3 R33, PT, PT, R33, UR4, RZ ;  /* 0x0000000421217c10 */ /* 0x002fe2000fffe0ff */
[----:B--2---:R-:W-:-:S02]  /*1820*/  DMUL R46, R10, R26 ;  /* 0x0000001a0a2e7228 */ /* 0x004fc40000000000 */
[----:B------:R-:W-:Y:S02]  /*1830*/  DMUL R10, R10, R42 ;  /* 0x0000002a0a0a7228 */ /* 0x000fe40000000000 */
[C---:B---3--:R-:W-:Y:S02]  /*1840*/  DMUL R40, R18.reuse, R28 ;  /* 0x0000001c12287228 */ /* 0x048fe40000000000 */
[----:B------:R-:W-:Y:S02]  /*1850*/  DMUL R18, R18, R38 ;  /* 0x0000002612127228 */ /* 0x000fe40000000000 */
[----:B------:R-:W-:Y:S02]  /*1860*/  DFMA R42, R8, R42, -R46 ;  /* 0x0000002a082a722b */ /* 0x000fe4000000082e */
[----:B------:R-:W-:Y:S02]  /*1870*/  DMUL R46, R22, R6 ;  /* 0x00000006162e7228 */ /* 0x000fe40000000000 */
[----:B------:R-:W-:-:S02]  /*1880*/  DFMA R38, R16, R38, -R40 ;  /* 0x000000261026722b */ /* 0x000fc40000000828 */
[----:B------:R-:W-:Y:S02]  /*1890*/  DMUL R40, R22, R34 ;  /* 0x0000002216287228 */ /* 0x000fe40000000000 */
[----:B------:R-:W-:Y:S02]  /*18a0*/  DMUL R48, R14, R30 ;  /* 0x0000001e0e307228 */ /* 0x000fe40000000000 */
[----:B------:R-:W-:Y:S01]  /*18b0*/  DFMA R22, R20, R34, -R46 ;  /* 0x000000221416722b */ /* 0x000fe2000000082e */
[----:B------:R-:W-:Y:S01]  /*18c0*/  LEA R35, R33, 0x3, 0x2 ;  /* 0x0000000321237811 */ /* 0x000fe200078e10ff */
[----:B------:R-:W-:Y:S02]  /*18d0*/  DMUL R14, R14, R36 ;  /* 0x000000240e0e7228 */ /* 0x000fe40000000000 */
[----:B------:R-:W-:Y:S01]  /*18e0*/  DFMA R26, R8, R26, R10 ;  /* 0x0000001a081a722b */ /* 0x000fe2000000000a */
[----:B------:R-:W-:Y:S01]  /*18f0*/  ISETP.GE.U32.AND P0, PT, R35, R32, PT ;  /* 0x000000202300720c */ /* 0x000fe20003f06070 */
[----:B------:R-:W-:-:S02]  /*1900*/  DFMA R36, R12, R36, -R48 ;  /* 0x000000240c24722b */ /* 0x000fc40000000830 */
[----:B------:R-:W-:Y:S02]  /*1910*/  DFMA R28, R16, R28, R18 ;  /* 0x0000001c101c722b */ /* 0x000fe40000000012 */
[----:B------:R-:W-:Y:S01]  /*1920*/  IMAD.MOV.U32 R34, RZ, RZ, R22 ;  /* 0x000000ffff227224 */ /* 0x000fe200078e0016 */
[----:B------:R-:W-:Y:S01]  /*1930*/  DFMA R30, R12, R30, R14 ;  /* 0x0000001e0c1e722b */ /* 0x000fe2000000000e */
[----:B------:R-:W-:Y:S01]  /*1940*/  MOV R35, R23 ;  /* 0x0000001700237202 */ /* 0x000fe20000000f00 */
[----:B------:R-:W-:-:S05]  /*1950*/  DFMA R6, R20, R6, R40 ;  /* 0x000000061406722b */ /* 0x000fca0000000028 */
[----:B------:R-:W-:Y:S06]  /*1960*/  @!P0 BRA `(.L_x_2663) ;  /* 0xfffffffc00988947 */ /* 0x000fec000383ffff */
[----:B------:R-:W-:Y:S05]  /*1970*/  BSYNC.RECONVERGENT B2 ;  /* 0x0000000000027941 */ /* 0x000fea0003800200 */
.L_x_2662:
[----:B------:R-:W-:Y:S05]  /*1980*/  BSYNC.RECONVERGENT B1 ;  /* 0x0000000000017941 */ /* 0x000fea0003800200 */
.L_x_2661:
[----:B------:R-:W-:Y:S01]  /*1990*/  ISETP.NE.AND P0, PT, RZ, UR31, PT ;  /* 0x0000001fff007c0c */ /* 0x000fe2000bf05270 */
[----:B------:R-:W-:Y:S01]  /*19a0*/  BSSY.RECONVERGENT B1, `(.L_x_2664) ;  /* 0x0000012000017945 */ /* 0x000fe20003800200 */
[----:B------:R-:W-:Y:S02]  /*19b0*/  ISETP.NE.AND P1, PT, RZ, UR32, PT ;  /* 0x00000020ff007c0c */ /* 0x000fe4000bf25270 */
[----:B------:R-:W-:Y:S02]  /*19c0*/  ISETP.NE.AND P0, PT, R2, RZ, P0 ;  /* 0x000000ff0200720c */ /* 0x000fe40000705270 */
[----:B------:R-:W-:-:S04]  /*19d0*/  ISETP.NE.AND P1, PT, R0, RZ, P1 ;  /* 0x000000ff0000720c */ /* 0x000fc80000f25270 */
[----:B------:R-:W-:-:S13]  /*19e0*/  PLOP3.LUT P0, PT, P0, P1, PT, 0xf8, 0x8f ;  /* 0x00000000008f781c */ /* 0x000fda0000703f70 */
[----:B------:R-:W-:Y:S05]  /*19f0*/  @P0 BRA `(.L_x_2665) ;  /* 0x0000000000300947 */ /* 0x000fea0003800000 */
[----:B------:R-:W-:-:S05]  /*1a00*/  LOP3.LUT R4, R32, 0xfffffffc, RZ, 0xc0, !PT ;  /* 0xfffffffc20047812 */ /* 0x000fca00078ec0ff */
[----:B------:R-:W-:-:S05]  /*1a10*/  IMAD.IADD R9, R4, 0x1, R5 ;  /* 0x0000000104097824 */ /* 0x000fca00078e0205 */
[----:B------:R-:W-:-:S13]  /*1a20*/  ISETP.GE.U32.AND P0, PT, R9, R32, PT ;  /* 0x000000200900720c */ /* 0x000fda0003f06070 */
[----:B------:R-:W-:Y:S05]  /*1a30*/  @P0 BRA `(.L_x_2665) ;  /* 0x0000000000200947 */ /* 0x000fea0003800000 */
[----:B------:R-:W-:-:S06]  /*1a40*/  IMAD.WIDE R8, R9, 0x10, R24 ;  /* 0x0000001009087825 */ /* 0x000fcc00078e0218 */
[----:B------:R-:W2:Y:S02]  /*1a50*/  LDG.E.128 R8, desc[UR36][R8.64] ;  /* 0x0000002408087981 */ /* 0x000ea4000c1e1d00 */
[C---:B--2---:R-:W-:Y:S02]  /*1a60*/  DMUL R12, R26.reuse, R10 ;  /* 0x0000000a1a0c7228 */ /* 0x044fe40000000000 */
[----:B------:R-:W-:-:S06]  /*1a70*/  DMUL R26, R26, R8 ;  /* 0x000000081a1a7228 */ /* 0x000fcc0000000000 */
[C---:B------:R-:W-:Y:S02]  /*1a80*/  DFMA R12, R42.reuse, R8, -R12 ;  /* 0x000000082a0c722b */ /* 0x040fe4000000080c */
[----:B------:R-:W-:-:S08]  /*1a90*/  DFMA R26, R42, R10, R26 ;  /* 0x0000000a2a1a722b */ /* 0x000fd0000000001a */
[----:B------:R-:W-:Y:S01]  /*1aa0*/  MOV R42, R12 ;  /* 0x0000000c002a7202 */ /* 0x000fe20000000f00 */
[----:B------:R-:W-:-:S07]  /*1ab0*/  IMAD.MOV.U32 R43, RZ, RZ, R13 ;  /* 0x000000ffff2b7224 */ /* 0x000fce00078e000d */
.L_x_2665:
[----:B------:R-:W-:Y:S05]  /*1ac0*/  BSYNC.RECONVERGENT B1 ;  /* 0x0000000000017941 */ /* 0x000fea0003800200 */
.L_x_2664:
[C---:B------:R-:W-:Y:S02]  /*1ad0*/  DMUL R8, R30.reuse, R26 ;  /* 0x0000001a1e087228 */ /* 0x040fe40000000000 */
[----:B------:R-:W-:-:S06]  /*1ae0*/  DMUL R30, R30, R42 ;  /* 0x0000002a1e1e7228 */ /* 0x000fcc0000000000 */
[C---:B------:R-:W-:Y:S02]  /*1af0*/  DFMA R8, R36.reuse, R42, -R8 ;  /* 0x0000002a2408722b */ /* 0x040fe40000000808 */
[----:B------:R-:W-:-:S06]  /*1b00*/  DFMA R30, R36, R26, R30 ;  /* 0x0000001a241e722b */ /* 0x000fcc000000001e */
[-C--:B------:R-:W-:Y:S02]  /*1b10*/  DMUL R10, R8, R28.reuse ;  /* 0x0000001c080a7228 */ /* 0x080fe40000000000 */
[----:B------:R-:W-:-:S06]  /*1b20*/  DMUL R28, R30, R28 ;  /* 0x0000001c1e1c7228 */ /* 0x000fcc0000000000 */
[-C--:B------:R-:W-:Y:S02]  /*1b30*/  DFMA R10, R30, R38.reuse, R10 ;  /* 0x000000261e0a722b */ /* 0x080fe4000000000a */
[----:B------:R-:W-:-:S06]  /*1b40*/  DFMA R28, R8, R38, -R28 ;  /* 0x00000026081c722b */ /* 0x000fcc000000081c */
[-C--:B------:R-:W-:Y:S02]  /*1b50*/  DMUL R16, R10, R6.reuse ;  /* 0x000000060a107228 */ /* 0x080fe40000000000 */
[----:B------:R-:W-:-:S06]  /*1b60*/  DMUL R6, R28, R6 ;  /* 0x000000061c067228 */ /* 0x000fcc0000000000 */
[-C--:B------:R-:W-:Y:S02]  /*1b70*/  DFMA R16, R28, R22.reuse, -R16 ;  /* 0x000000161c10722b */ /* 0x080fe40000000810 */
[----:B------:R-:W-:Y:S01]  /*1b80*/  DFMA R22, R10, R22, R6 ;  /* 0x000000160a16722b */ /* 0x000fe20000000006 */
[----:B------:R-:W-:Y:S10]  /*1b90*/  BRA `(.L_x_2655) ;  /* 0x000000a000187947 */ /* 0x000ff40003800000 */
.L_x_2656:
        /* <DEDUP_REMOVED lines=14> */
[----:B------:R-:W2:Y:S01]  /*1c80*/  LDC.64 R38, c[0x0][0x390] ;  /* 0x0000e400ff267b82 */ /* 0x000ea20000000a00 */
[----:B------:R-:W-:Y:S02]  /*1c90*/  CS2R R16, SRZ ;  /* 0x0000000000107805 */ /* 0x000fe4000001ff00 */
[----:B------:R-:W-:Y:S02]  /*1ca0*/  CS2R R10, SRZ ;  /* 0x00000000000a7805 */ /* 0x000fe4000001ff00 */
[----:B------:R-:W-:-:S03]  /*1cb0*/  CS2R R8, SRZ ;  /* 0x0000000000087805 */ /* 0x000fc6000001ff00 */
[----:B------:R-:W3:Y:S01]  /*1cc0*/  LDC.64 R26, c[0x0][0x398] ;  /* 0x0000e600ff1a7b82 */ /* 0x000ee20000000a00 */
[----:B-1----:R-:W-:-:S05]  /*1cd0*/  IMAD R7, R40, 0x3, R33 ;  /* 0x0000000328077824 */ /* 0x002fca00078e0221 */
[----:B------:R-:W-:Y:S01]  /*1ce0*/  ISETP.GE.U32.AND P0, PT, R7, R4, PT ;  /* 0x000000040700720c */ /* 0x000fe20003f06070 */
[--C-:B--2---:R-:W-:Y:S01]  /*1cf0*/  IMAD.MOV.U32 R36, RZ, RZ, R38.reuse ;  /* 0x000000ffff247224 */ /* 0x104fe200078e0026 */
[-C--:B------:R-:W-:Y:S01]  /*1d00*/  MOV R37, R39.reuse ;  /* 0x0000002700257202 */ /* 0x080fe20000000f00 */
[--C-:B------:R-:W-:Y:S01]  /*1d10*/  IMAD.MOV.U32 R34, RZ, RZ, R38.reuse ;  /* 0x000000ffff227224 */ /* 0x100fe200078e0026 */
[-C--:B------:R-:W-:Y:S01]  /*1d20*/  MOV R35, R39.reuse ;  /* 0x0000002700237202 */ /* 0x080fe20000000f00 */
[----:B------:R-:W-:Y:S01]  /*1d30*/  IMAD.MOV.U32 R32, RZ, RZ, R38 ;  /* 0x000000ffff207224 */ /* 0x000fe200078e0026 */
[----:B------:R-:W-:Y:S01]  /*1d40*/  MOV R33, R39 ;  /* 0x0000002700217202 */ /* 0x000fe20000000f00 */
[--C-:B---3--:R-:W-:Y:S01]  /*1d50*/  IMAD.MOV.U32 R6, RZ, RZ, R26.reuse ;  /* 0x000000ffff067224 */ /* 0x108fe200078e001a */
        /* <DEDUP_REMOVED lines=9> */
[----:B------:R-:W-:Y:S01]  /*1df0*/  IMAD.MOV.U32 R30, RZ, RZ, R26 ;  /* 0x000000ffff1e7224 */ /* 0x000fe200078e001a */
[----:B------:R-:W-:Y:S01]  /*1e00*/  MOV R31, R27 ;  /* 0x0000001b001f7202 */ /* 0x000fe20000000f00 */
[--C-:B------:R-:W-:Y:S01]  /*1e10*/  IMAD.MOV.U32 R44, RZ, RZ, R38.reuse ;  /* 0x000000ffff2c7224 */ /* 0x100fe200078e0026 */
[-C--:B------:R-:W-:Y:S01]  /*1e20*/  MOV R45, R39.reuse ;  /* 0x00000027002d7202 */ /* 0x080fe20000000f00 */
[--C-:B------:R-:W-:Y:S01]  /*1e30*/  IMAD.MOV.U32 R46, RZ, RZ, R38.reuse ;  /* 0x000000ffff2e7224 */ /* 0x100fe200078e0026 */
[-C--:B------:R-:W-:Y:S01]  /*1e40*/  MOV R47, R39.reuse ;  /* 0x00000027002f7202 */ /* 0x080fe20000000f00 */
[----:B------:R-:W-:Y:S01]  /*1e50*/  IMAD.MOV.U32 R42, RZ, RZ, R38 ;  /* 0x000000ffff2a7224 */ /* 0x000fe200078e0026 */
[----:B------:R-:W-:-:S07]  /*1e60*/  MOV R43, R39 ;  /* 0x00000027002b7202 */ /* 0x000fce0000000f00 */
.L_x_2669:
[C---:B------:R-:W-:Y:S02]  /*1e70*/  IMAD.IADD R17, R41.reuse, 0x1, R40 ;  /* 0x0000000129117824 */ /* 0x040fe400078e0228 */
[----:B------:R-:W-:-:S03]  /*1e80*/  IMAD.WIDE.U32 R8, R41, 0x10, R24 ;  /* 0x0000001029087825 */ /* 0x000fc600078e0018 */
[C---:B------:R-:W-:Y:S01]  /*1e90*/  IADD3 R21, PT, PT, R17.reuse, R40, RZ ;  /* 0x0000002811157210 */ /* 0x040fe20007ffe0ff */
[----:B------:R-:W-:Y:S02]  /*1ea0*/  IMAD.WIDE.U32 R16, R17, 0x10, R24 ;  /* 0x0000001011107825 */ /* 0x000fe400078e0018 */
[----:B------:R-:W2:Y:S02]  /*1eb0*/  LDG.E.128 R8, desc[UR36][R8.64] ;  /* 0x0000002408087981 */ /* 0x000ea4000c1e1d00 */
[C---:B------:R-:W-:Y:S02]  /*1ec0*/  IMAD.IADD R41, R21.reuse, 0x1, R40 ;  /* 0x0000000115297824 */ /* 0x040fe400078e0228 */
[--C-:B------:R-:W-:Y:S01]  /*1ed0*/  IMAD.WIDE.U32 R20, R21, 0x10, R24.reuse ;  /* 0x0000001015147825 */ /* 0x100fe200078e0018 */
[----:B------:R-:W3:Y:S03]  /*1ee0*/  LDG.E.128 R16, desc[UR36][R16.64] ;  /* 0x0000002410107981 */ /* 0x000ee6000c1e1d00 */
[----:B------:R-:W-:-:S02]  /*1ef0*/  IMAD.WIDE.U32 R12, R41, 0x10, R24 ;  /* 0x00000010290c7825 */ /* 0x000fc400078e0018 */
[----:B------:R-:W4:Y:S04]  /*1f00*/  LDG.E.128 R20, desc[UR36][R20.64] ;  /* 0x0000002414147981 */ /* 0x000f28000c1e1d00 */
[----:B------:R-:W5:Y:S01]  /*1f10*/  LDG.E.128 R12, desc[UR36][R12.64] ;  /* 0x000000240c0c7981 */ /* 0x000f62000c1e1d00 */
[----:B------:R-:W-:-:S05]  /*1f20*/  IADD3 R41, PT, PT, R41, R40, RZ ;  /* 0x0000002829297210 */ /* 0x000fca0007ffe0ff */
[----:B------:R-:W-:-:S05]  /*1f30*/  IMAD R53, R40, 0x3, R41 ;  /* 0x0000000328357824 */ /* 0x000fca00078e0229 */
[----:B------:R-:W-:Y:S01]  /*1f40*/  ISETP.GE.U32.AND P0, PT, R53, R4, PT ;  /* 0x000000043500720c */ /* 0x000fe20003f06070 */
[----:B--2---:R-:W-:Y:S02]  /*1f50*/  DMUL R32, R10, R30 ;  /* 0x0000001e0a207228 */ /* 0x004fe40000000000 */
[----:B---3--:R-:W-:-:S06]  /*1f60*/  DMUL R34, R18, R28 ;  /* 0x0000001c12227228 */ /* 0x008fcc0000000000 */
[----:B------:R-:W-:Y:S02]  /*1f70*/  DFMA R32, R8, R42, -R32 ;  /* 0x0000002a0820722b */ /* 0x000fe40000000820 */
[C---:B----4-:R-:W-:Y:S02]  /*1f80*/  DMUL R36, R22.reuse, R26 ;  /* 0x0000001a16247228 */ /* 0x050fe40000000000 */
[----:B------:R-:W-:Y:S02]  /*1f90*/  DMUL R50, R22, R44 ;  /* 0x0000002c16327228 */ /* 0x000fe40000000000 */
[----:B-----5:R-:W-:Y:S02]  /*1fa0*/  DMUL R48, R14, R6 ;  /* 0x000000060e307228 */ /* 0x020fe40000000000 */
[----:B------:R-:W-:Y:S02]  /*1fb0*/  DFMA R34, R16, R46, -R34 ;  /* 0x0000002e1022722b */ /* 0x000fe40000000822 */
[----:B------:R-:W-:-:S02]  /*1fc0*/  DFMA R36, R20, R44, -R36 ;  /* 0x0000002c1424722b */ /* 0x000fc40000000824 */
[----:B------:R-:W-:Y:S02]  /*1fd0*/  DMUL R42, R10, R42 ;  /* 0x0000002a0a2a7228 */ /* 0x000fe40000000000 */
[----:B------:R-:W-:Y:S02]  /*1fe0*/  DMUL R46, R18, R46 ;  /* 0x0000002e122e7228 */ /* 0x000fe40000000000 */
[-C--:B------:R-:W-:Y:S02]  /*1ff0*/  DMUL R44, R14, R38.reuse ;  /* 0x000000260e2c7228 */ /* 0x080fe40000000000 */
[----:B------:R-:W-:Y:S02]  /*2000*/  DFMA R38, R12, R38, -R48 ;  /* 0x000000260c26722b */ /* 0x000fe40000000830 */
[----:B------:R-:W-:Y:S02]  /*2010*/  DFMA R26, R20, R26, R50 ;  /* 0x0000001a141a722b */ /* 0x000fe40000000032 */
[----:B------:R-:W-:-:S02]  /*2020*/  DFMA R30, R8, R30, R42 ;  /* 0x0000001e081e722b */ /* 0x000fc4000000002a */
[----:B------:R-:W-:Y:S01]  /*2030*/  DFMA R28, R16, R28, R46 ;  /* 0x0000001c101c722b */ /* 0x000fe2000000002e */
[----:B------:R-:W-:Y:S01]  /*2040*/  IMAD.MOV.U32 R42, RZ, RZ, R32 ;  /* 0x000000ffff2a7224 */ /* 0x000fe200078e0020 */
[----:B------:R-:W-:Y:S01]  /*2050*/  DFMA R6, R12, R6, R44 ;  /* 0x000000060c06722b */ /* 0x000fe2000000002c */
[----:B------:R-:W-:Y:S01]  /*2060*/  MOV R43, R33 ;  /* 0x00000021002b7202 */ /* 0x000fe20000000f00 */
[----:B------:R-:W-:Y:S01]  /*2070*/  IMAD.MOV.U32 R46, RZ, RZ, R34 ;  /* 0x000000ffff2e7224 */ /* 0x000fe200078e0022 */
[----:B------:R-:W-:Y:S01]  /*2080*/  MOV R47, R35 ;  /* 0x00000023002f7202 */ /* 0x000fe20000000f00 */
[----:B------:R-:W-:Y:S01]  /*2090*/  IMAD.MOV.U32 R44, RZ, RZ, R36 ;  /* 0x000000ffff2c7224 */ /* 0x000fe200078e0024 */
[----:B------:R-:W-:Y:S01]  /*20a0*/  MOV R45, R37 ;  /* 0x00000025002d7202 */ /* 0x000fe20000000f00 */
[----:B------:R-:W-:Y:S06]  /*20b0*/  @!P0 BRA `(.L_x_2669) ;  /* 0xfffffffc006c8947 */ /* 0x000fec000383ffff */
[----:B------:R-:W-:Y:S05]  /*20c0*/  BSYNC.RECONVERGENT B2 ;  /* 0x0000000000027941 */ /* 0x000fea0003800200 */
.L_x_2668:
[----:B------:R-:W-:Y:S05]  /*20d0*/  BSYNC.RECONVERGENT B1 ;  /* 0x0000000000017941 */ /* 0x000fea0003800200 */
.L_x_2667:
[----:B------:R-:W-:Y:S01]  /*20e0*/  ISETP.GE.U32.AND P0, PT, R41, R4, PT ;  /* 0x000000042900720c */ /* 0x000fe20003f06070 */
[----:B------:R-:W-:-:S12]  /*20f0*/  BSSY.RECONVERGENT B1, `(.L_x_2670) ;  /* 0x0000012000017945 */ /* 0x000fd80003800200 */
[----:B------:R-:W-:Y:S05]  /*2100*/  @P0 BRA `(.L_x_2671) ;  /* 0x0000000000400947 */ /* 0x000fea0003800000 */
[----:B------:R-:W-:-:S06]  /*2110*/  IMAD.WIDE.U32 R8, R41, 0x10, R24 ;  /* 0x0000001029087825 */ /* 0x000fcc00078e0018 */
[----:B------:R-:W5:Y:S01]  /*2120*/  LDG.E.128 R8, desc[UR36][R8.64] ;  /* 0x0000002408087981 */ /* 0x000f62000c1e1d00 */
[----:B------:R-:W-:-:S05]  /*2130*/  IMAD.IADD R43, R41, 0x1, R40 ;  /* 0x00000001292b7824 */ /* 0x000fca00078e0228 */
[----:B------:R-:W-:-:S13]  /*2140*/  ISETP.GE.U32.AND P1, PT, R43, R4, PT ;  /* 0x000000042b00720c */ /* 0x000fda0003f26070 */
[----:B------:R-:W-:Y:S05]  /*2150*/  @P1 BRA `(.L_x_2671) ;  /* 0x00000000002c1947 */ /* 0x000fea0003800000 */
[----:B------:R-:W-:-:S06]  /*2160*/  IMAD.WIDE.U32 R16, R43, 0x10, R24 ;  /* 0x000000102b107825 */ /* 0x000fcc00078e0018 */
[----:B------:R-:W5:Y:S01]  /*2170*/  LDG.E.128 R16, desc[UR36][R16.64] ;  /* 0x0000002410107981 */ /* 0x000f62000c1e1d00 */
[----:B------:R-:W-:-:S04]  /*2180*/  IADD3 R43, PT, PT, R43, R40, RZ ;  /* 0x000000282b2b7210 */ /* 0x000fc80007ffe0ff */
[----:B------:R-:W-:-:S13]  /*2190*/  ISETP.GE.U32.AND P1, PT, R43, R4, PT ;  /* 0x000000042b00720c */ /* 0x000fda0003f26070 */
[----:B------:R-:W-:Y:S05]  /*21a0*/  @P1 BRA `(.L_x_2671) ;  /* 0x0000000000181947 */ /* 0x000fea0003800000 */
[C---:B------:R-:W-:Y:S02]  /*21b0*/  IMAD.IADD R23, R43.reuse, 0x1, R40 ;  /* 0x000000012b177824 */ /* 0x040fe400078e0228 */
[----:B------:R-:W-:-:S03]  /*21c0*/  IMAD.WIDE.U32 R20, R43, 0x10, R24 ;  /* 0x000000102b147825 */ /* 0x000fc600078e0018 */
[----:B------:R-:W-:-:S13]  /*21d0*/  ISETP.GE.U32.AND P1, PT, R23, R4, PT ;  /* 0x000000041700720c */ /* 0x000fda0003f26070 */
[----:B------:R-:W-:Y:S02]  /*21e0*/  @!P1 IMAD.WIDE.U32 R24, R23, 0x10, R24 ;  /* 0x0000001017189825 */ /* 0x000fe400078e0018 */
[----:B------:R-:W5:Y:S04]  /*21f0*/  LDG.E.128 R20, desc[UR36][R20.64] ;  /* 0x0000002414147981 */ /* 0x000f68000c1e1d00 */
[----:B------:R1:W5:Y:S02]  /*2200*/  @!P1 LDG.E.128 R12, desc[UR36][R24.64] ;  /* 0x00000024180c9981 */ /* 0x000364000c1e1d00 */
.L_x_2671:
[----:B------:R-:W-:Y:S05]  /*2210*/  BSYNC.RECONVERGENT B1 ;  /* 0x0000000000017941 */ /* 0x000fea0003800200 */
.L_x_2670:
[----:B------:R-:W-:Y:S04]  /*2220*/  BSSY.RECONVERGENT B1, `(.L_x_2672) ;  /* 0x000001c000017945 */ /* 0x000fe80003800200 */
[----:B------:R-:W-:Y:S05]  /*2230*/  @P0 BRA `(.L_x_2673) ;  /* 0x0000000000680947 */ /* 0x000fea0003800000 */
[----:B------:R-:W-:Y:S01]  /*2240*/  IADD3 R41, PT, PT, R41, R40, RZ ;  /* 0x0000002829297210 */ /* 0x000fe20007ffe0ff */
[-C--:B-1---5:R-:W-:Y:S02]  /*2250*/  DMUL R24, R30, R10.reuse ;  /* 0x0000000a1e187228 */ /* 0x0a2fe40000000000 */
[----:B------:R-:W-:Y:S01]  /*2260*/  DMUL R10, R32, R10 ;  /* 0x0000000a200a7228 */ /* 0x000fe20000000000 */
[----:B------:R-:W-:-:S05]  /*2270*/  ISETP.GE.U32.AND P0, PT, R41, R4, PT ;  /* 0x000000042900720c */ /* 0x000fca0003f06070 */
[-C--:B------:R-:W-:Y:S02]  /*2280*/  DFMA R32, R32, R8.reuse, -R24 ;  /* 0x000000082020722b */ /* 0x080fe40000000818 */
[----:B------:R-:W-:-:S06]  /*2290*/  DFMA R30, R30, R8, R10 ;  /* 0x000000081e1e722b */ /* 0x000fcc000000000a */
[----:B------:R-:W-:Y:S05]  /*22a0*/  @P0 BRA `(.L_x_2673) ;  /* 0x00000000004c0947 */ /* 0x000fea0003800000 */
[----:B------:R-:W-:Y:S01]  /*22b0*/  IMAD.IADD R11, R41, 0x1, R40 ;  /* 0x00000001290b7824 */ /* 0x000fe200078e0228 */
[-C--:B------:R-:W-:Y:S02]  /*22c0*/  DMUL R8, R28, R18.reuse ;  /* 0x000000121c087228 */ /* 0x080fe40000000000 */
[----:B------:R-:W-:Y:S02]  /*22d0*/  DMUL R18, R34, R18 ;  /* 0x0000001222127228 */ /* 0x000fe40000000000 */
[----:B------:R-:W-:-:S04]  /*22e0*/  ISETP.GE.U32.AND P0, PT, R11, R4, PT ;  /* 0x000000040b00720c */ /* 0x000fc80003f06070 */
[-C--:B------:R-:W-:Y:S02]  /*22f0*/  DFMA R34, R34, R16.reuse, -R8 ;  /* 0x000000102222722b */ /* 0x080fe40000000808 */
[----:B------:R-:W-:-:S07]  /*2300*/  DFMA R28, R28, R16, R18 ;  /* 0x000000101c1c722b */ /* 0x000fce0000000012 */
[----:B------:R-:W-:Y:S05]  /*2310*/  @P0 BRA `(.L_x_2673) ;  /* 0x0000000000300947 */ /* 0x000fea0003800000 */
[----:B------:R-:W-:-:S04]  /*2320*/  IADD3 R9, PT, PT, R11, R40, RZ ;  /* 0x000000280b097210 */ /* 0x000fc80007ffe0ff */
[----:B------:R-:W-:Y:S01]  /*2330*/  ISETP.GE.U32.AND P0, PT, R9, R4, PT ;  /* 0x000000040900720c */ /* 0x000fe20003f06070 */
[-C--:B------:R-:W-:Y:S02]  /*2340*/  DMUL R8, R26, R22.reuse ;  /* 0x000000161a087228 */ /* 0x080fe40000000000 */
[----:B------:R-:W-:-:S06]  /*2350*/  DMUL R22, R36, R22 ;  /* 0x0000001624167228 */ /* 0x000fcc0000000000 */
[-C--:B------:R-:W-:Y:S02]  /*2360*/  DFMA R36, R36, R20.reuse, -R8 ;  /* 0x000000142424722b */ /* 0x080fe40000000808 */
[----:B------:R-:W-:Y:S02]  /*2370*/  DFMA R26, R26, R20, R22 ;  /* 0x000000141a1a722b */ /* 0x000fe40000000016 */
[-C--:B------:R-:W-:Y:S02]  /*2380*/  @!P0 DMUL R10, R6, R14.reuse ;  /* 0x0000000e060a8228 */ /* 0x080fe40000000000 */
[----:B------:R-:W-:-:S06]  /*2390*/  @!P0 DMUL R14, R38, R14 ;  /* 0x0000000e260e8228 */ /* 0x000fcc0000000000 */
[-C--:B------:R-:W-:Y:S02]  /*23a0*/  @!P0 DFMA R10, R38, R12.reuse, -R10 ;  /* 0x0000000c260a822b */ /* 0x080fe4000000080a */
[----:B------:R-:W-:-:S08]  /*23b0*/  @!P0 DFMA R6, R6, R12, R14 ;  /* 0x0000000c0606822b */ /* 0x000fd0000000000e */
[----:B------:R-:W-:Y:S01]  /*23c0*/  @!P0 IMAD.MOV.U32 R38, RZ, RZ, R10 ;  /* 0x000000ffff268224 */ /* 0x000fe200078e000a */
[----:B------:R-:W-:-:S07]  /*23d0*/  @!P0 MOV R39, R11 ;  /* 0x0000000b00278202 */ /* 0x000fce0000000f00 */
.L_x_2673:
[----:B------:R-:W-:Y:S05]  /*23e0*/  BSYNC.RECONVERGENT B1 ;  /* 0x0000000000017941 */ /* 0x000fea0003800200 */
.L_x_2672:
[-C--:B-----5:R-:W-:Y:S02]  /*23f0*/  DMUL R8, R30, R28.reuse ;  /* 0x0000001c1e087228 */ /* 0x0a0fe40000000000 */
[----:B------:R-:W-:-:S06]  /*2400*/  DMUL R28, R32, R28 ;  /* 0x0000001c201c7228 */ /* 0x000fcc0000000000 */
[-C--:B------:R-:W-:Y:S02]  /*2410*/  DFMA R8, R32, R34.reuse, -R8 ;  /* 0x000000222008722b */ /* 0x080fe40000000808 */
        /* <DEDUP_REMOVED lines=10> */
.L_x_2666:
[----:B------:R-:W-:-:S13]  /*24c0*/  ISETP.NE.AND P0, PT, R41, 0x1, PT ;  /* 0x000000012900780c */ /* 0x000fda0003f05270 */
[----:B------:R-:W-:Y:S05]  /*24d0*/  @P0 BRA `(.L_x_2674) ;  /* 0x0000000800500947 */ /* 0x000fea0003800000 */
[----:B------:R-:W1:Y:S01]  /*24e0*/  LDC R41, c[0x0][0x3ac] ;  /* 0x0000eb00ff297b82 */ /* 0x000e620000000800 */
[----:B------:R-:W-:Y:S01]  /*24f0*/  BSSY.RECONVERGENT B1, `(.L_x_2675) ;  /* 0x0000050000017945 */ /* 0x000fe20003800200 */
[----:B------:R-:W-:Y:S01]  /*2500*/  IMAD.MOV.U32 R42, RZ, RZ, R33 ;  /* 0x000000ffff2a7224 */ /* 0x000fe200078e0021 */
[----:B------:R-:W-:Y:S02]  /*2510*/  CS2R R14, SRZ ;  /* 0x00000000000e7805 */ /* 0x000fe4000001ff00 */
[----:B------:R-:W-:Y:S02]  /*2520*/  CS2R R12, SRZ ;  /* 0x00000000000c7805 */ /* 0x000fe4000001ff00 */
[----:B------:R-:W-:Y:S02]  /*2530*/  CS2R R22, SRZ ;  /* 0x0000000000167805 */ /* 0x000fe4000001ff00 */
[----:B------:R-:W-:Y:S02]  /*2540*/  CS2R R20, SRZ ;  /* 0x0000000000147805 */ /* 0x000fe4000001ff00 */
[----:B------:R-:W-:Y:S01]  /*2550*/  CS2R R18, SRZ ;  /* 0x0000000000127805 */ /* 0x000fe2000001ff00 */
[----:B------:R-:W2:Y:S01]  /*2560*/  LDC.64 R38, c[0x0][0x390] ;  /* 0x0000e400ff267b82 */ /* 0x000ea20000000a00 */
[----:B------:R-:W-:-:S02]  /*2570*/  CS2R R16, SRZ ;  /* 0x0000000000107805 */ /* 0x000fc4000001ff00 */
[----:B------:R-:W-:Y:S02]  /*2580*/  CS2R R10, SRZ ;  /* 0x00000000000a7805 */ /* 0x000fe4000001ff00 */
[----:B------:R-:W-:-:S03]  /*2590*/  CS2R R8, SRZ ;  /* 0x0000000000087805 */ /* 0x000fc6000001ff00 */
[----:B------:R-:W3:Y:S01]  /*25a0*/  LDC.64 R26, c[0x0][0x398] ;  /* 0x0000e600ff1a7b82 */ /* 0x000ee20000000a00 */
[----:B-1----:R-:W-:-:S05]  /*25b0*/  IMAD R7, R41, 0x3, R33 ;  /* 0x0000000329077824 */ /* 0x002fca00078e0221 */
[----:B------:R-:W-:Y:S02]  /*25c0*/  ISETP.GE.U32.AND P0, PT, R7, R4, PT ;  /* 0x000000040700720c */ /* 0x000fe40003f06070 */
[-C--:B--2---:R-:W-:Y:S01]  /*25d0*/  MOV R36, R38.reuse ;  /* 0x0000002600247202 */ /* 0x084fe20000000f00 */
[--C-:B------:R-:W-:Y:S01]  /*25e0*/  IMAD.MOV.U32 R37, RZ, RZ, R39.reuse ;  /* 0x000000ffff257224 */ /* 0x100fe200078e0027 */
[-C--:B------:R-:W-:Y:S01]  /*25f0*/  MOV R34, R38.reuse ;  /* 0x0000002600227202 */ /* 0x080fe20000000f00 */
[--C-:B------:R-:W-:Y:S01]  /*2600*/  IMAD.MOV.U32 R35, RZ, RZ, R39.reuse ;  /* 0x000000ffff237224 */ /* 0x100fe200078e0027 */
[----:B------:R-:W-:Y:S01]  /*2610*/  MOV R32, R38 ;  /* 0x0000002600207202 */ /* 0x000fe20000000f00 */
[----:B------:R-:W-:Y:S01]  /*2620*/  IMAD.MOV.U32 R33, RZ, RZ, R39 ;  /* 0x000000ffff217224 */ /* 0x000fe200078e0027 */
[-C--:B---3--:R-:W-:Y:S01]  /*2630*/  MOV R6, R26.reuse ;  /* 0x0000001a00067202 */ /* 0x088fe20000000f00 */
        /* <DEDUP_REMOVED lines=9> */
[----:B------:R-:W-:Y:S01]  /*26d0*/  MOV R30, R26 ;  /* 0x0000001a001e7202 */ /* 0x000fe20000000f00 */
[----:B------:R-:W-:Y:S01]  /*26e0*/  IMAD.MOV.U32 R31, RZ, RZ, R27 ;  /* 0x000000ffff1f7224 */ /* 0x000fe200078e001b */
[-C--:B------:R-:W-:Y:S01]  /*26f0*/  MOV R48, R38.reuse ;  /* 0x0000002600307202 */ /* 0x080fe20000000f00 */
[--C-:B------:R-:W-:Y:S01]  /*2700*/  IMAD.MOV.U32 R49, RZ, RZ, R39.reuse ;  /* 0x000000ffff317224 */ /* 0x100fe200078e0027 */
[-C--:B------:R-:W-:Y:S01]  /*2710*/  MOV R46, R38.reuse ;  /* 0x00000026002e7202 */ /* 0x080fe20000000f00 */
[--C-:B------:R-:W-:Y:S01]  /*2720*/  IMAD.MOV.U32 R47, RZ, RZ, R39.reuse ;  /* 0x000000ffff2f7224 */ /* 0x100fe200078e0027 */
[----:B------:R-:W-:Y:S01]  /*2730*/  MOV R44, R38 ;  /* 0x00000026002c7202 */ /* 0x000fe20000000f00 */
[----:B------:R-:W-:-:S07]  /*2740*/  IMAD.MOV.U32 R45, RZ, RZ, R39 ;  /* 0x000000ffff2d7224 */ /* 0x000fce00078e0027 */
.L_x_2677:
[----:B------:R-:W-:Y:S01]  /*2750*/  IADD3 R8, PT, PT, R42, R41, RZ ;  /* 0x000000292a087210 */ /* 0x000fe20007ffe0ff */
[----:B------:R-:W-:-:S04]  /*2760*/  IMAD R9, R40, R42, RZ ;  /* 0x0000002a28097224 */ /* 0x000fc800078e02ff */
[----:B------:R-:W-:Y:S02]  /*2770*/  IMAD.IADD R42, R8, 0x1, R41 ;  /* 0x00000001082a7824 */ /* 0x000fe400078e0229 */
[C---:B------:R-:W-:Y:S02]  /*2780*/  IMAD R17, R40.reuse, R8, RZ ;  /* 0x0000000828117224 */ /* 0x040fe400078e02ff */
[----:B------:R-:W-:Y:S01]  /*2790*/  IMAD R21, R40, R42, RZ ;  /* 0x0000002a28157224 */ /* 0x000fe200078e02ff */
[----:B------:R-:W-:Y:S01]  /*27a0*/  IADD3 R42, PT, PT, R42, R41, RZ ;  /* 0x000000292a2a7210 */ /* 0x000fe20007ffe0ff */
[----:B------:R-:W-:-:S04]  /*27b0*/  IMAD.WIDE.U32 R8, R9, 0x10, R24 ;  /* 0x0000001009087825 */ /* 0x000fc800078e0018 */
[--C-:B------:R-:W-:Y:S02]  /*27c0*/  IMAD.WIDE.U32 R16, R17, 0x10, R24.reuse ;  /* 0x0000001011107825 */ /* 0x100fe400078e0018 */
[----:B------:R-:W2:Y:S02]  /*27d0*/  LDG.E.128 R8, desc[UR36][R8.64] ;  /* 0x0000002408087981 */ /* 0x000ea4000c1e1d00 */
[--C-:B------:R-:W-:Y:S02]  /*27e0*/  IMAD.WIDE.U32 R20, R21, 0x10, R24.reuse ;  /* 0x0000001015147825 */ /* 0x100fe400078e0018 */
[----:B------:R-:W3:Y:S02]  /*27f0*/  LDG.E.128 R16, desc[UR36][R16.64] ;  /* 0x0000002410107981 */ /* 0x000ee4000c1e1d00 */
[----:B------:R-:W-:Y:S02]  /*2800*/  IMAD R13, R40, R42, RZ ;  /* 0x0000002a280d7224 */ /* 0x000fe400078e02ff */
[----:B------:R-:W4:Y:S02]  /*2810*/  LDG.E.128 R20, desc[UR36][R20.64] ;  /* 0x0000002414147981 */ /* 0x000f24000c1e1d00 */
[----:B------:R-:W-:-:S06]  /*2820*/  IMAD.WIDE.U32 R12, R13, 0x10, R24 ;  /* 0x000000100d0c7825 */ /* 0x000fcc00078e0018 */
[----:B------:R-:W5:Y:S01]  /*2830*/  LDG.E.128 R12, desc[UR36][R12.64] ;  /* 0x000000240c0c7981 */ /* 0x000f62000c1e1d00 */
[----:B------:R-:W-:-:S04]  /*2840*/  IMAD.IADD R42, R42, 0x1, R41 ;  /* 0x000000012a2a7824 */ /* 0x000fc800078e0229 */
[----:B------:R-:W-:-:S05]  /*2850*/  IMAD R43, R41, 0x3, R42 ;  /* 0x00000003292b7824 */ /* 0x000fca00078e022a */
[----:B------:R-:W-:Y:S01]  /*2860*/  ISETP.GE.U32.AND P0, PT, R43, R4, PT ;  /* 0x000000042b00720c */ /* 0x000fe20003f06070 */
[----:B--2---:R-:W-:Y:S02]  /*2870*/  DMUL R32, R10, R30 ;  /* 0x0000001e0a207228 */ /* 0x004fe40000000000 */
[----:B---3--:R-:W-:Y:S02]  /*2880*/  DMUL R34, R18, R28 ;  /* 0x0000001c12227228 */ /* 0x008fe40000000000 */
[----:B----4-:R-:W-:-:S04]  /*2890*/  DMUL R36, R22, R26 ;  /* 0x0000001a16247228 */ /* 0x010fc80000000000 */
[----:B------:R-:W-:Y:S02]  /*28a0*/  DFMA R32, R8, R44, -R32 ;  /* 0x0000002c0820722b */ /* 0x000fe40000000820 */
[----:B------:R-:W-:Y:S02]  /*28b0*/  DFMA R34, R16, R46, -R34 ;  /* 0x0000002e1022722b */ /* 0x000fe40000000822 */
[----:B------:R-:W-:Y:S02]  /*28c0*/  DMUL R44, R10, R44 ;  /* 0x0000002c0a2c7228 */ /* 0x000fe40000000000 */
[----:B-----5:R-:W-:Y:S02]  /*28d0*/  DMUL R52, R14, R6 ;  /* 0x000000060e347228 */ /* 0x020fe40000000000 */
[----:B------:R-:W-:Y:S02]  /*28e0*/  DFMA R36, R20, R48, -R36 ;  /* 0x000000301424722b */ /* 0x000fe40000000824 */
[----:B------:R-:W-:-:S02]  /*28f0*/  DMUL R50, R14, R38 ;  /* 0x000000260e327228 */ /* 0x000fc40000000000 */
[----:B------:R-:W-:Y:S02]  /*2900*/  DMUL R46, R18, R46 ;  /* 0x0000002e122e7228 */ /* 0x000fe40000000000 */
[----:B------:R-:W-:Y:S02]  /*2910*/  DMUL R48, R22, R48 ;  /* 0x0000003016307228 */ /* 0x000fe40000000000 */
[C---:B------:R-:W-:Y:S02]  /*2920*/  DFMA R38, R12.reuse, R38, -R52 ;  /* 0x000000260c26722b */ /* 0x040fe40000000834 */
[----:B------:R-:W-:Y:S02]  /*2930*/  DFMA R6, R12, R6, R50 ;  /* 0x000000060c06722b */ /* 0x000fe40000000032 */
[----:B------:R-:W-:Y:S02]  /*2940*/  DFMA R30, R8, R30, R44 ;  /* 0x0000001e081e722b */ /* 0x000fe4000000002c */
[----:B------:R-:W-:Y:S01]  /*2950*/  DFMA R28, R16, R28, R46 ;  /* 0x0000001c101c722b */ /* 0x000fe2000000002e */
[----:B------:R-:W-:Y:S01]  /*2960*/  MOV R44, R32 ;  /* 0x00000020002c7202 */ /* 0x000fe20000000f00 */
[----:B------:R-:W-:Y:S01]  /*2970*/  DFMA R26, R20, R26, R48 ;  /* 0x0000001a141a722b */ /* 0x000fe20000000030 */
[----:B------:R-:W-:Y:S01]  /*2980*/  IMAD.MOV.U32 R45, RZ, RZ, R33 ;  /* 0x000000ffff2d7224 */ /* 0x000fe200078e0021 */
[----:B------:R-:W-:Y:S01]  /*2990*/  MOV R46, R34 ;  /* 0x00000022002e7202 */ /* 0x000fe20000000f00 */
[----:B------:R-:W-:Y:S01]  /*29a0*/  IMAD.MOV.U32 R47, RZ, RZ, R35 ;  /* 0x000000ffff2f7224 */ /* 0x000fe200078e0023 */
[----:B------:R-:W-:Y:S01]  /*29b0*/  MOV R48, R36 ;  /* 0x0000002400307202 */ /* 0x000fe20000000f00 */
[----:B------:R-:W-:Y:S01]  /*29c0*/  IMAD.MOV.U32 R49, RZ, RZ, R37 ;  /* 0x000000ffff317224 */ /* 0x000fe200078e0025 */
[----:B------:R-:W-:Y:S06]  /*29d0*/  @!P0 BRA `(.L_x_2677) ;  /* 0xfffffffc005c8947 */ /* 0x000fec000383ffff */
[----:B------:R-:W-:Y:S05]  /*29e0*/  BSYNC.RECONVERGENT B2 ;  /* 0x0000000000027941 */ /* 0x000fea0003800200 */
.L_x_2676:
[----:B------:R-:W-:Y:S05]  /*29f0*/  BSYNC.RECONVERGENT B1 ;  /* 0x0000000000017941 */ /* 0x000fea0003800200 */
.L_x_2675:
[----:B------:R-:W-:Y:S01]  /*2a00*/  ISETP.GE.U32.AND P0, PT, R42, R4, PT ;  /* 0x000000042a00720c */ /* 0x000fe20003f06070 */
[----:B------:R-:W-:-:S12]  /*2a10*/  BSSY.RECONVERGENT B1, `(.L_x_2678) ;  /* 0x0000016000017945 */ /* 0x000fd80003800200 */
[----:B------:R-:W-:Y:S05]  /*2a20*/  @P0 BRA `(.L_x_2679) ;  /* 0x0000000000500947 */ /* 0x000fea0003800000 */
[----:B------:R-:W-:-:S04]  /*2a30*/  IMAD R9, R40, R42, RZ ;  /* 0x0000002a28097224 */ /* 0x000fc800078e02ff */
[----:B------:R-:W-:-:S06]  /*2a40*/  IMAD.WIDE.U32 R8, R9, 0x10, R24 ;  /* 0x0000001009087825 */ /* 0x000fcc00078e0018 */
[----:B------:R-:W5:Y:S01]  /*2a50*/  LDG.E.128 R8, desc[UR36][R8.64] ;  /* 0x0000002408087981 */ /* 0x000f62000c1e1d00 */
[----:B------:R-:W-:-:S04]  /*2a60*/  IADD3 R43, PT, PT, R42, R41, RZ ;  /* 0x000000292a2b7210 */ /* 0x000fc80007ffe0ff */
[----:B------:R-:W-:-:S13]  /*2a70*/  ISETP.GE.U32.AND P1, PT, R43, R4, PT ;  /* 0x000000042b00720c */ /* 0x000fda0003f26070 */
[----:B------:R-:W-:Y:S05]  /*2a80*/  @P1 BRA `(.L_x_2679) ;  /* 0x0000000000381947 */ /* 0x000fea0003800000 */
[----:B------:R-:W-:-:S04]  /*2a90*/  IMAD R17, R40, R43, RZ ;  /* 0x0000002b28117224 */ /* 0x000fc800078e02ff */
[----:B------:R-:W-:-:S06]  /*2aa0*/  IMAD.WIDE.U32 R16, R17, 0x10, R24 ;  /* 0x0000001011107825 */ /* 0x000fcc00078e0018 */
[----:B------:R-:W5:Y:S01]  /*2ab0*/  LDG.E.128 R16, desc[UR36][R16.64] ;  /* 0x0000002410107981 */ /* 0x000f62000c1e1d00 */
[----:B------:R-:W-:-:S05]  /*2ac0*/  IMAD.IADD R43, R43, 0x1, R41 ;  /* 0x000000012b2b7824 */ /* 0x000fca00078e0229 */
[----:B------:R-:W-:-:S13]  /*2ad0*/  ISETP.GE.U32.AND P1, PT, R43, R4, PT ;  /* 0x000000042b00720c */ /* 0x000fda0003f26070 */
[----:B------:R-:W-:Y:S05]  /*2ae0*/  @P1 BRA `(.L_x_2679) ;  /* 0x0000000000201947 */ /* 0x000fea0003800000 */
[----:B------:R-:W-:Y:S01]  /*2af0*/  IADD3 R23, PT, PT, R43, R41, RZ ;  /* 0x000000292b177210 */ /* 0x000fe20007ffe0ff */
[----:B------:R-:W-:-:S03]  /*2b00*/  IMAD R21, R40, R43, RZ ;  /* 0x0000002b28157224 */ /* 0x000fc600078e02ff */
[----:B------:R-:W-:Y:S01]  /*2b10*/  ISETP.GE.U32.AND P1, PT, R23, R4, PT ;  /* 0x000000041700720c */ /* 0x000fe20003f26070 */
[----:B------:R-:W-:-:S12]  /*2b20*/  IMAD.WIDE.U32 R20, R21, 0x10, R24 ;  /* 0x0000001015147825 */ /* 0x000fd800078e0018 */
[----:B------:R-:W-:-:S04]  /*2b30*/  @!P1 IMAD R23, R40, R23, RZ ;  /* 0x0000001728179224 */ /* 0x000fc800078e02ff */
[----:B------:R-:W-:Y:S02]  /*2b40*/  @!P1 IMAD.WIDE.U32 R24, R23, 0x10, R24 ;  /* 0x0000001017189825 */ /* 0x000fe400078e0018 */
[----:B------:R-:W5:Y:S04]  /*2b50*/  LDG.E.128 R20, desc[UR36][R20.64] ;  /* 0x0000002414147981 */ /* 0x000f68000c1e1d00 */
[----:B------:R1:W5:Y:S02]  /*2b60*/  @!P1 LDG.E.128 R12, desc[UR36][R24.64] ;  /* 0x00000024180c9981 */ /* 0x000364000c1e1d00 */
.L_x_2679:
[----:B------:R-:W-:Y:S05]  /*2b70*/  BSYNC.RECONVERGENT B1 ;  /* 0x0000000000017941 */ /* 0x000fea0003800200 */
.L_x_2678:
[----:B------:R-:W-:Y:S04]  /*2b80*/  BSSY.RECONVERGENT B1, `(.L_x_2680) ;  /* 0x000001c000017945 */ /* 0x000fe80003800200 */
[----:B------:R-:W-:Y:S05]  /*2b90*/  @P0 BRA `(.L_x_2681) ;  /* 0x0000000000680947 */ /* 0x000fea0003800000 */
[----:B------:R-:W-:Y:S01]  /*2ba0*/  IMAD.IADD R42, R42, 0x1, R41 ;  /* 0x000000012a2a7824 */ /* 0x000fe200078e0229 */
[-C--:B-1---5:R-:W-:Y:S02]  /*2bb0*/  DMUL R24, R30, R10.reuse ;  /* 0x0000000a1e187228 */ /* 0x0a2fe40000000000 */
[----:B------:R-:W-:Y:S02]  /*2bc0*/  DMUL R10, R32, R10 ;  /* 0x0000000a200a7228 */ /* 0x000fe40000000000 */
[----:B------:R-:W-:-:S04]  /*2bd0*/  ISETP.GE.U32.AND P0, PT, R42, R4, PT ;  /* 0x000000042a00720c */ /* 0x000fc80003f06070 */
[-C--:B------:R-:W-:Y:S02]  /*2be0*/  DFMA R32, R32, R8.reuse, -R24 ;  /* 0x000000082020722b */ /* 0x080fe40000000818 */
[----:B------:R-:W-:-:S07]  /*2bf0*/  DFMA R30, R30, R8, R10 ;  /* 0x000000081e1e722b */ /* 0x000fce000000000a */
[----:B------:R-:W-:Y:S05]  /*2c00*/  @P0 BRA `(.L_x_2681) ;  /* 0x00000000004c0947 */ /* 0x000fea0003800000 */
[----:B------:R-:W-:Y:S01]  /*2c10*/  IADD3 R10, PT, PT, R42, R41, RZ ;  /* 0x000000292a0a7210 */ /* 0x000fe20007ffe0ff */
[-C--:B------:R-:W-:Y:S02]  /*2c20*/  DMUL R8, R28, R18.reuse ;  /* 0x000000121c087228 */ /* 0x080fe40000000000 */
        /* <DEDUP_REMOVED lines=11> */
[-C--:B------:R-:W-:Y:S02]  /*2ce0*/  @!P0 DMUL R10, R6, R14.reuse ;  /* 0x0000000e060a8228 */ /* 0x080fe40000000000 */
[----:B------:R-:W-:-:S06]  /*2cf0*/  @!P0 DMUL R14, R38, R14 ;  /* 0x0000000e260e8228 */ /* 0x000fcc0000000000 */
[-C--:B------:R-:W-:Y:S02]  /*2d00*/  @!P0 DFMA R10, R38, R12.reuse, -R10 ;  /* 0x0000000c260a822b */ /* 0x080fe4000000080a */
[----:B------:R-:W-:-:S08]  /*2d10*/  @!P0 DFMA R6, R6, R12, R14 ;  /* 0x0000000c0606822b */ /* 0x000fd0000000000e */
[----:B------:R-:W-:Y:S01]  /*2d20*/  @!P0 MOV R38, R10 ;  /* 0x0000000a00268202 */ /* 0x000fe20000000f00 */
[----:B------:R-:W-:-:S07]  /*2d30*/  @!P0 IMAD.MOV.U32 R39, RZ, RZ, R11 ;  /* 0x000000ffff278224 */ /* 0x000fce00078e000b */
.L_x_2681:
[----:B------:R-:W-:Y:S05]  /*2d40*/  BSYNC.RECONVERGENT B1 ;  /* 0x0000000000017941 */ /* 0x000fea0003800200 */
.L_x_2680:
        /* <DEDUP_REMOVED lines=13> */
.L_x_2674:
[----:B------:R-:W1:Y:S01]  /*2e20*/  LDCU UR4, c[0x0][0x3ac] ;  /* 0x00007580ff0477ac */ /* 0x000e620008000800 */
[----:B------:R-:W2:Y:S01]  /*2e30*/  LDC.64 R38, c[0x0][0x390] ;  /* 0x0000e400ff267b82 */ /* 0x000ea20000000a00 */
[----:B------:R-:W-:Y:S01]  /*2e40*/  BSSY.RECONVERGENT B1, `(.L_x_2682) ;  /* 0x000043b000017945 */ /* 0x000fe20003800200 */
[----:B------:R-:W-:Y:S01]  /*2e50*/  IMAD.MOV.U32 R40, RZ, RZ, R33 ;  /* 0x000000ffff287224 */ /* 0x000fe200078e0021 */
[----:B------:R-:W-:Y:S02]  /*2e60*/  CS2R R30, SRZ ;  /* 0x00000000001e7805 */ /* 0x000fe4000001ff00 */
[----:B------:R-:W-:Y:S02]  /*2e70*/  CS2R R28, SRZ ;  /* 0x00000000001c7805 */ /* 0x000fe4000001ff00 */
[----:B------:R-:W-:Y:S02]  /*2e80*/  CS2R R26, SRZ ;  /* 0x00000000001a7805 */ /* 0x000fe4000001ff00 */
[----:B------:R-:W-:-:S02]  /*2e90*/  CS2R R24, SRZ ;  /* 0x0000000000187805 */ /* 0x000fc4000001ff00 */
[----:B------:R-:W-:Y:S01]  /*2ea0*/  CS2R R22, SRZ ;  /* 0x0000000000167805 */ /* 0x000fe2000001ff00 */
[----:B------:R-:W3:Y:S01]  /*2eb0*/  LDC.64 R8, c[0x0][0x398] ;  /* 0x0000e600ff087b82 */ /* 0x000ee20000000a00 */
[----:B------:R-:W-:Y:S02]  /*2ec0*/  CS2R R20, SRZ ;  /* 0x0000000000147805 */ /* 0x000fe4000001ff00 */
[----:B------:R-:W-:Y:S02]  /*2ed0*/  CS2R R18, SRZ ;  /* 0x0000000000127805 */ /* 0x000fe4000001ff00 */
[----:B------:R-:W-:Y:S02]  /*2ee0*/  CS2R R16, SRZ ;  /* 0x0000000000107805 */ /* 0x000fe4000001ff00 */
[----:B-1----:R-:W-:-:S05]  /*2ef0*/  MOV R7, UR4 ;  /* 0x0000000400077c02 */ /* 0x002fca0008000f00 */
[----:B------:R-:W-:Y:S01]  /*2f00*/  IMAD R11, R7, 0x3, R33 ;  /* 0x00000003070b7824 */ /* 0x000fe200078e0221 */
[-C--:B--2---:R-:W-:Y:S01]  /*2f10*/  MOV R34, R38.reuse ;  /* 0x0000002600227202 */ /* 0x084fe20000000f00 */
[--C-:B------:R-:W-:Y:S01]  /*2f20*/  IMAD.MOV.U32 R35, RZ, RZ, R39.reuse ;  /* 0x000000ffff237224 */ /* 0x100fe200078e0027 */
[----:B------:R-:W-:Y:S01]  /*2f30*/  MOV R36, R38 ;  /* 0x0000002600247202 */ /* 0x000fe20000000f00 */
[--C-:B------:R-:W-:Y:S01]  /*2f40*/  IMAD.MOV.U32 R37, RZ, RZ, R39.reuse ;  /* 0x000000ffff257224 */ /* 0x100fe200078e0027 */
[----:B------:R-:W-:Y:S01]  /*2f50*/  ISETP.GE.U32.AND P0, PT, R11, R4, PT ;  /* 0x000000040b00720c */ /* 0x000fe20003f06070 */
[----:B------:R-:W-:Y:S01]  /*2f60*/  IMAD.MOV.U32 R33, RZ, RZ, R39 ;  /* 0x000000ffff217224 */ /* 0x000fe200078e0027 */
[----:B------:R-:W-:Y:S02]  /*2f70*/  MOV R32, R38 ;  /* 0x0000002600207202 */ /* 0x000fe40000000f00 */
[-C--:B---3--:R-:W-:Y:S01]  /*2f80*/  MOV R10, R8.reuse ;  /* 0x00000008000a7202 */ /* 0x088fe20000000f00 */
[----:B------:R-:W-:Y:S01]  /*2f90*/  IMAD.MOV.U32 R11, RZ, RZ, R9 ;  /* 0x000000ffff0b7224 */ /* 0x000fe200078e0009 */
[----:B------:R-:W-:Y:S01]  /*2fa0*/  MOV R12, R8 ;  /* 0x00000008000c7202 */ /* 0x000fe20000000f00 */
[----:B------:R-:W-:Y:S01]  /*2fb0*/  IMAD.MOV.U32 R14, RZ, RZ, R8 ;  /* 0x000000ffff0e7224 */ /* 0x000fe200078e0008 */
[----:B------:R-:W-:-:S02]  /*2fc0*/  MOV R13, R9 ;  /* 0x00000009000d7202 */ /* 0x000fc40000000f00 */
[----:B------:R-:W-:-:S03]  /*2fd0*/  MOV R15, R9 ;  /* 0x00000009000f7202 */ /* 0x000fc60000000f00 */
[----:B------:R-:W-:Y:S05]  /*2fe0*/  @P0 BRA `(.L_x_2683) ;  /* 0x0000004000800947 */ /* 0x000fea0003800000 */
[----:B------:R-:W-:-:S13]  /*2ff0*/  ISETP.NE.AND P0, PT, R41, RZ, PT ;  /* 0x000000ff2900720c */ /* 0x000fda0003f05270 */
[----:B------:R1:W5:Y:S01]  /*3000*/  @!P0 LDG.E.128 R32, desc[UR36][R42.64] ;  /* 0x000000242a208981 */ /* 0x000362000c1e1d00 */
[----:B------:R-:W-:Y:S01]  /*3010*/  IADD3 R4, PT, PT, R41, -0x1, RZ ;  /* 0xffffffff29047810 */ /* 0x000fe20007ffe0ff */
[----:B------:R-:W-:Y:S01]  /*3020*/  BSSY.RECONVERGENT B2, `(.L_x_2684) ;  /* 0x0000416000027945 */ /* 0x000fe20003800200 */
[----:B------:R-:W-:Y:S01]  /*3030*/  IMAD.MOV.U32 R10, RZ, RZ, R8 ;  /* 0x000000ffff0a7224 */ /* 0x000fe200078e0008 */
[-C--:B------:R-:W-:Y:S01]  /*3040*/  MOV R11, R9.reuse ;  /* 0x00000009000b7202 */ /* 0x080fe20000000f00 */
[----:B------:R-:W-:Y:S01]  /*3050*/  IMAD.MOV.U32 R13, RZ, RZ, R9 ;  /* 0x000000ffff0d7224 */ /* 0x000fe200078e0009 */
[----:B------:R-:W-:Y:S01]  /*3060*/  VIMNMX.U32 R4, PT, PT, R4, 0x18, PT ;  /* 0x0000001804047848 */ /* 0x000fe20003fe0000 */
[----:B------:R-:W-:Y:S01]  /*3070*/  IMAD.MOV.U32 R52, RZ, RZ, R38 ;  /* 0x000000ffff347224 */ /* 0x000fe200078e0026 */
[-C--:B------:R-:W-:Y:S01]  /*3080*/  MOV R12, R8.reuse ;  /* 0x00000008000c7202 */ /* 0x080fe20000000f00 */
[----:B------:R-:W-:Y:S01]  /*3090*/  IMAD.MOV.U32 R49, RZ, RZ, R39 ;  /* 0x000000ffff317224 */ /* 0x000fe200078e0027 */
[----:B------:R-:W-:Y:S01]  /*30a0*/  MOV R14, R8 ;  /* 0x00000008000e7202 */ /* 0x000fe20000000f00 */
[----:B------:R-:W-:Y:S01]  /*30b0*/  VIADD R41, R4, 0x1 ;  /* 0x0000000104297836 */ /* 0x000fe20000000000 */
[----:B------:R-:W-:-:S02]  /*30c0*/  MOV R15, R9 ;  /* 0x00000009000f7202 */ /* 0x000fc40000000f00 */
[-C--:B------:R-:W-:Y:S02]  /*30d0*/  MOV R53, R39.reuse ;  /* 0x0000002700357202 */ /* 0x080fe40000000f00 */
[-C--:B------:R-:W-:Y:S02]  /*30e0*/  MOV R48, R38.reuse ;  /* 0x0000002600307202 */ /* 0x080fe40000000f00 */
[----:B------:R-:W-:Y:S02]  /*30f0*/  MOV R50, R38 ;  /* 0x0000002600327202 */ /* 0x000fe40000000f00 */
[----:B-1----:R-:W-:-:S07]  /*3100*/  MOV R51, R39 ;  /* 0x0000002700337202 */ /* 0x002fce0000000f00 */
.L_x_2690:
[----:B------:R-:W1:Y:S01]  /*3110*/  LDCU UR4, c[0x0][0x3ac] ;  /* 0x00007580ff0477ac */ /* 0x000e620008000800 */
[----:B-----5:R-:W-:Y:S01]  /*3120*/  @!P0 MOV R28, R32 ;  /* 0x00000020001c8202 */ /* 0x020fe20000000f00 */
[--C-:B------:R-:W-:Y:S01]  /*3130*/  @!P0 IMAD.MOV.U32 R30, RZ, RZ, R34.reuse ;  /* 0x000000ffff1e8224 */ /* 0x100fe200078e0022 */
[----:B------:R-:W-:Y:S01]  /*3140*/  @!P0 MOV R29, R33 ;  /* 0x00000021001d8202 */ /* 0x000fe20000000f00 */
[----:B------:R-:W-:Y:S01]  /*3150*/  @!P0 IMAD.MOV.U32 R27, RZ, RZ, R35 ;  /* 0x000000ffff1b8224 */ /* 0x000fe200078e0023 */
[----:B------:R-:W-:Y:S01]  /*3160*/  @!P0 MOV R31, R35 ;  /* 0x00000023001f8202 */ /* 0x000fe20000000f00 */
[----:B------:R-:W-:Y:S01]  /*3170*/  @!P0 IMAD.MOV.U32 R22, RZ, RZ, R34 ;  /* 0x000000ffff168224 */ /* 0x000fe200078e0022 */
[----:B------:R-:W-:Y:S01]  /*3180*/  @!P0 MOV R26, R34 ;  /* 0x00000022001a8202 */ /* 0x000fe20000000f00 */
[----:B------:R-:W-:Y:S01]  /*3190*/  @!P0 IMAD.MOV.U32 R21, RZ, RZ, R33 ;  /* 0x000000ffff158224 */ /* 0x000fe200078e0021 */
[----:B------:R-:W-:Y:S01]  /*31a0*/  @!P0 MOV R24, R32 ;  /* 0x0000002000188202 */ /* 0x000fe20000000f00 */
[----:B------:R-:W-:Y:S01]  /*31b0*/  @!P0 IMAD.MOV.U32 R16, RZ, RZ, R32 ;  /* 0x000000ffff108224 */ /* 0x000fe200078e0020 */
[----:B------:R-:W-:-:S02]  /*31c0*/  @!P0 MOV R25, R33 ;  /* 0x0000002100198202 */ /* 0x000fc40000000f00 */
[-C--:B------:R-:W-:Y:S02]  /*31d0*/  @!P0 MOV R23, R35.reuse ;  /* 0x0000002300178202 */ /* 0x080fe40000000f00 */
[----:B------:R-:W-:Y:S02]  /*31e0*/  @!P0 MOV R20, R32 ;  /* 0x0000002000148202 */ /* 0x000fe40000000f00 */
[----:B------:R-:W-:Y:S02]  /*31f0*/  @!P0 MOV R18, R34 ;  /* 0x0000002200128202 */ /* 0x000fe40000000f00 */
[----:B------:R-:W-:Y:S02]  /*3200*/  @!P0 MOV R19, R35 ;  /* 0x0000002300138202 */ /* 0x000fe40000000f00 */
[----:B------:R-:W-:Y:S01]  /*3210*/  @!P0 MOV R17, R33 ;  /* 0x0000002100118202 */ /* 0x000fe20000000f00 */
[----:B01----:R-:W-:Y:S06]  /*3220*/  @!P0 BRA `(.L_x_2685) ;  /* 0x0000003c00608947 */ /* 0x003fec0003800000 */
        /* <DEDUP_REMOVED lines=66> */
[----:B------:R-:W-:-:S03]  /*3650*/  ISETP.NE.AND P1, PT, R41, 0x2, PT ;  /* 0x000000022900780c */ /* 0x000fc60003f25270 */
        /* <DEDUP_REMOVED lines=207> */
[----:B------:R-:W-:Y:S01]  /*4350*/  @P1 IMAD.MOV.U32 R16, RZ, RZ, RZ ;  /* 0x000000ffff101224 */ /* 0x000fe200078e00ff */
[----:B------:R-:W-:-:S05]  /*4360*/  IADD3 R7, PT, PT, -R17, RZ, RZ ;  /* 0x000000ff11077210 */ /* 0x000fca0007ffe1ff */
[----:B------:R-:W-:Y:S02]  /*4370*/  IMAD R7, R7, UR54, R19 ;  /* 0x0000003607077c24 */ /* 0x000fe4000f8e0213 */
[----:B------:R-:W2:Y:S02]  /*4380*/  @P1 LDC.64 R18, c[0x0][0x508] ;  /* 0x00014200ff121b82 */ /* 0x000ea40000000a00 */
[----:B------:R-:W-:Y:S02]  /*4390*/  IMAD R4, R7, UR29, R4 ;  /* 0x0000001d07047c24 */ /* 0x000fe4000f8e0204 */
[----:B--2---:R-:W-:-:S05]  /*43a0*/  @P1 IMAD.HI.U32 R16, R17, R18, R16 ;  /* 0x0000001211101227 */ /* 0x004fca00078e0010 */
[----:B------:R-:W-:-:S04]  /*43b0*/  @P1 SHF.R.U32.HI R16, RZ, R19, R16 ;  /* 0x00000013ff101219 */ /* 0x000fc80000011610 */
[----:B------:R-:W-:-:S05]  /*43c0*/  @P1 IADD3 R16, PT, PT, -R16, RZ, RZ ;  /* 0x000000ff10101210 */ /* 0x000fca0007ffe1ff */
[----:B-1----:R-:W-:-:S04]  /*43d0*/  @P1 IMAD R17, R16, R21, R17 ;  /* 0x0000001510111224 */ /* 0x002fc800078e0211 */
[----:B0-----:R-:W-:-:S07]  /*43e0*/  @P1 IMAD R4, R17, R20, R4 ;  /* 0x0000001411041224 */ /* 0x001fce00078e0204 */
.L_x_2686:
[----:B------:R-:W-:-:S04]  /*43f0*/  LOP3.LUT R17, R4, 0xfffffff0, RZ, 0xc0, !PT ;  /* 0xfffffff004117812 */ /* 0x000fc800078ec0ff */
[----:B------:R-:W-:-:S04]  /*4400*/  IADD3 R16, P1, PT, R17, R42, RZ ;  /* 0x0000002a11107210 */ /* 0x000fc80007f3e0ff */
[----:B------:R-:W-:-:S06]  /*4410*/  IADD3.X R17, PT, PT, RZ, R43, RZ, P1, !PT ;  /* 0x0000002bff117210 */ /* 0x000fcc0000ffe4ff */
[----:B------:R-:W5:Y:S01]  /*4420*/  LDG.E.128 R16, desc[UR36][R16.64] ;  /* 0x0000002410107981 */ /* 0x000f62000c1e1d00 */
[----:B------:R-:W-:Y:S01]  /*4430*/  MOV R24, RZ ;  /* 0x000000ff00187202 */ /* 0x000fe20000000f00 */
[----:B------:R-:W-:-:S04]  /*4440*/  VIADD R25, R40, UR4 ;  /* 0x0000000428197c36 */ /* 0x000fc80008000000 */
[----:B------:R-:W-:-:S05]  /*4450*/  IMAD.HI.U32 R4, R25, UR22, R24 ;  /* 0x0000001619047c27 */ /* 0x000fca000f8e0018 */
[----:B------:R-:W-:-:S04]  /*4460*/  SHF.R.U32.HI R21, RZ, UR23, R4 ;  /* 0x00000017ff157c19 */ /* 0x000fc80008011604 */
[----:B------:R-:W-:-:S05]  /*4470*/  IADD3 R7, PT, PT, -R21, RZ, RZ ;  /* 0x000000ff15077210 */ /* 0x000fca0007ffe1ff */
[----:B------:R-:W-:-:S04]  /*4480*/  IMAD R4, R7, UR21, R25 ;  /* 0x0000001507047c24 */ /* 0x000fc8000f8e0219 */
[----:B------:R-:W-:Y:S01]  /*4490*/  IMAD R4, R4, UR5, RZ ;  /* 0x0000000504047c24 */ /* 0x000fe2000f8e02ff */
[----:B------:R-:W-:Y:S06]  /*44a0*/  BRA.U !UP0, `(.L_x_2687) ;  /* 0x0000000d08707547 */ /* 0x000fec000b800000 */
[----:B------:R-:W1:Y:S01]  /*44b0*/  LDCU UR20, c[0x0][0x3f8] ;  /* 0x00007f00ff1477ac */ /* 0x000e620008000800 */
[----:B------:R-:W-:Y:S01]  /*44c0*/  IMAD.MOV.U32 R20, RZ, RZ, RZ ;  /* 0x000000ffff147224 */ /* 0x000fe200078e00ff */
[----:B------:R-:W-:-:S03]  /*44d0*/  ISETP.NE.AND P1, PT, R41, 0x2, PT ;  /* 0x000000022900780c */ /* 0x000fc60003f25270 */
[----:B0-----:R-:W-:-:S05]  /*44e0*/  IMAD.HI.U32 R7, R21, UR35, R20 ;  /* 0x0000002315077c27 */ /* 0x001fca000f8e0014 */
[----:B-1----:R-:W-:Y:S01]  /*44f0*/  SHF.R.U32.HI R22, RZ, UR20, R7 ;  /* 0x00000014ff167c19 */ /* 0x002fe20008011607 */
[----:B------:R-:W0:Y:S03]  /*4500*/  LDCU UR20, c[0x0][0x514] ;  /* 0x0000a280ff1477ac */ /* 0x000e260008000800 */
[----:B------:R-:W-:-:S05]  /*4510*/  IADD3 R7, PT, PT, -R22, RZ, RZ ;  /* 0x000000ff16077210 */ /* 0x000fca0007ffe1ff */
[----:B------:R-:W-:-:S04]  /*4520*/  IMAD R7, R7, UR34, R21 ;  /* 0x0000002207077c24 */ /* 0x000fc8000f8e0215 */
[----:B0-----:R-:W-:Y:S01]  /*4530*/  IMAD R4, R7, UR20, R4 ;  /* 0x0000001407047c24 */ /* 0x001fe2000f8e0204 */
        /* <DEDUP_REMOVED lines=197> */
[----:B0-----:R-:W-:-:S12]  /*5190*/  IMAD.HI.U32 R20, R23, UR55, R20 ;  /* 0x0000003717147c27 */ /* 0x001fd8000f8e0014 */
[----:B------:R-:W0:Y:S01]  /*51a0*/  @P1 LDC R27, c[0x0][0x504] ;  /* 0x00014100ff1b1b82 */ /* 0x000e220000000800 */
[----:B------:R-:W-:Y:S02]  /*51b0*/  SHF.R.U32.HI R21, RZ, UR28, R20 ;  /* 0x0000001cff157c19 */ /* 0x000fe40008011614 */
[----:B------:R-:W-:-:S05]  /*51c0*/  @P1 MOV R20, RZ ;  /* 0x000000ff00141202 */ /* 0x000fca0000000f00 */
[----:B------:R-:W1:Y:S01]  /*51d0*/  @P1 LDC R26, c[0x0][0x570] ;  /* 0x00015c00ff1a1b82 */ /* 0x000e620000000800 */
[----:B------:R-:W-:-:S04]  /*51e0*/  IMAD.MOV R7, RZ, RZ, -R21 ;  /* 0x000000ffff077224 */ /* 0x000fc800078e0a15 */
[----:B------:R-:W-:-:S03]  /*51f0*/  IMAD R7, R7, UR54, R23 ;  /* 0x0000003607077c24 */ /* 0x000fc6000f8e0217 */
[----:B------:R-:W2:Y:S01]  /*5200*/  @P1 LDC.64 R22, c[0x0][0x508] ;  /* 0x00014200ff161b82 */ /* 0x000ea20000000a00 */
[----:B------:R-:W-:Y:S02]  /*5210*/  IMAD R4, R7, UR29, R4 ;  /* 0x0000001d07047c24 */ /* 0x000fe4000f8e0204 */
[----:B--2---:R-:W-:-:S05]  /*5220*/  @P1 IMAD.HI.U32 R20, R21, R22, R20 ;  /* 0x0000001615141227 */ /* 0x004fca00078e0014 */
[----:B------:R-:W-:-:S04]  /*5230*/  @P1 SHF.R.U32.HI R20, RZ, R23, R20 ;  /* 0x00000017ff141219 */ /* 0x000fc80000011614 */
[----:B------:R-:W-:-:S05]  /*5240*/  @P1 IADD3 R20, PT, PT, -R20, RZ, RZ ;  /* 0x000000ff14141210 */ /* 0x000fca0007ffe1ff */
[----:B0-----:R-:W-:-:S04]  /*5250*/  @P1 IMAD R21, R27, R20, R21 ;  /* 0x000000141b151224 */ /* 0x001fc800078e0215 */
[----:B-1----:R-:W-:-:S07]  /*5260*/  @P1 IMAD R4, R21, R26, R4 ;  /* 0x0000001a15041224 */ /* 0x002fce00078e0204 */
.L_x_2687:
[----:B------:R-:W-:-:S04]  /*5270*/  LOP3.LUT R21, R4, 0xfffffff0, RZ, 0xc0, !PT ;  /* 0xfffffff004157812 */ /* 0x000fc800078ec0ff */
[----:B------:R-:W-:-:S05]  /*5280*/  IADD3 R20, P1, PT, R21, R42, RZ ;  /* 0x0000002a15147210 */ /* 0x000fca0007f3e0ff */
[----:B------:R-:W-:-:S06]  /*5290*/  IMAD.X R21, RZ, RZ, R43, P1 ;  /* 0x000000ffff157224 */ /* 0x000fcc00008e062b */
[----:B------:R-:W5:Y:S01]  /*52a0*/  LDG.E.128 R20, desc[UR36][R20.64] ;  /* 0x0000002414147981 */ /* 0x000f62000c1e1d00 */
[----:B------:R-:W-:Y:S02]  /*52b0*/  IADD3 R29, PT, PT, R25, UR4, RZ ;  /* 0x00000004191d7c10 */ /* 0x000fe4000fffe0ff */
[----:B------:R-:W-:-:S05]  /*52c0*/  MOV R28, RZ ;  /* 0x000000ff001c7202 */ /* 0x000fca0000000f00 */
[----:B------:R-:W-:-:S05]  /*52d0*/  IMAD.HI.U32 R4, R29, UR22, R28 ;  /* 0x000000161d047c27 */ /* 0x000fca000f8e001c */
[----:B------:R-:W-:-:S05]  /*52e0*/  SHF.R.U32.HI R25, RZ, UR23, R4 ;  /* 0x00000017ff197c19 */ /* 0x000fca0008011604 */
[----:B------:R-:W-:-:S04]  /*52f0*/  IMAD.MOV R7, RZ, RZ, -R25 ;  /* 0x000000ffff077224 */ /* 0x000fc800078e0a19 */
[----:B------:R-:W-:-:S04]  /*5300*/  IMAD R4, R7, UR21, R29 ;  /* 0x0000001507047c24 */ /* 0x000fc8000f8e021d */
[----:B------:R-:W-:Y:S01]  /*5310*/  IMAD R4, R4, UR5, RZ ;  /* 0x0000000504047c24 */ /* 0x000fe2000f8e02ff */
[----:B------:R-:W-:Y:S06]  /*5320*/  BRA.U !UP0, `(.L_x_2688) ;  /* 0x0000000d08707547 */ /* 0x000fec000b800000 */
[----:B------:R-:W1:Y:S01]  /*5330*/  LDCU UR20, c[0x0][0x3f8] ;  /* 0x00007f00ff1477ac */ /* 0x000e620008000800 */
[----:B------:R-:W-:Y:S01]  /*5340*/  HFMA2 R24, -RZ, RZ, 0, 0 ;  /* 0x00000000ff187431 */ /* 0x000fe200000001ff */
[----:B------:R-:W-:-:S04]  /*5350*/  ISETP.NE.AND P1, PT, R41, 0x2, PT ;  /* 0x000000022900780c */ /* 0x000fc80003f25270 */
[----:B0-----:R-:W-:-:S05]  /*5360*/  IMAD.HI.U32 R7, R25, UR35, R24 ;  /* 0x0000002319077c27 */ /* 0x001fca000f8e0018 */
[----:B-1----:R-:W-:Y:S01]  /*5370*/  SHF.R.U32.HI R26, RZ, UR20, R7 ;  /* 0x00000014ff1a7c19 */ /* 0x002fe20008011607 */
[----:B------:R-:W0:Y:S03]  /*5380*/  LDCU UR20, c[0x0][0x514] ;  /* 0x0000a280ff1477ac */ /* 0x000e260008000800 */
[----:B------:R-:W-:-:S05]  /*5390*/  IADD3 R7, PT, PT, -R26, RZ, RZ ;  /* 0x000000ff1a077210 */ /* 0x000fca0007ffe1ff */
[----:B------:R-:W-:-:S04]  /*53a0*/  IMAD R7, R7, UR34, R25 ;  /* 0x0000002207077c24 */ /* 0x000fc8000f8e0219 */
[----:B0-----:R-:W-:Y:S01]  /*53b0*/  IMAD R4, R7, UR20, R4 ;  /* 0x0000001407047c24 */ /* 0x001fe2000f8e0204 */
        /* <DEDUP_REMOVED lines=211> */
.L_x_2688:
[----:B------:R-:W-:-:S04]  /*60f0*/  LOP3.LUT R25, R4, 0xfffffff0, RZ, 0xc0, !PT ;  /* 0xfffffff004197812 */ /* 0x000fc800078ec0ff */
[----:B------:R-:W-:-:S04]  /*6100*/  IADD3 R24, P1, PT, R25, R42, RZ ;  /* 0x0000002a19187210 */ /* 0x000fc80007f3e0ff */
[----:B------:R-:W-:-:S06]  /*6110*/  IADD3.X R25, PT, PT, RZ, R43, RZ, P1, !PT ;  /* 0x0000002bff197210 */ /* 0x000fcc0000ffe4ff */
[----:B------:R-:W5:Y:S01]  /*6120*/  LDG.E.128 R24, desc[UR36][R24.64] ;  /* 0x0000002418187981 */ /* 0x000f62000c1e1d00 */
[----:B------:R-:W-:Y:S01]  /*6130*/  IADD3 R29, PT, PT, R29, UR4, RZ ;  /* 0x000000041d1d7c10 */ /* 0x000fe2000fffe0ff */
[----:B------:R-:W-:-:S04]  /*6140*/  IMAD.MOV.U32 R28, RZ, RZ, RZ ;  /* 0x000000ffff1c7224 */ /* 0x000fc800078e00ff */
[----:B------:R-:W-:-:S05]  /*6150*/  IMAD.HI.U32 R4, R29, UR22, R28 ;  /* 0x000000161d047c27 */ /* 0x000fca000f8e001c */
[----:B------:R-:W-:-:S04]  /*6160*/  SHF.R.U32.HI R30, RZ, UR23, R4 ;  /* 0x00000017ff1e7c19 */ /* 0x000fc80008011604 */
[----:B------:R-:W-:-:S05]  /*6170*/  IADD3 R7, PT, PT, -R30, RZ, RZ ;  /* 0x000000ff1e077210 */ /* 0x000fca0007ffe1ff */
[----:B------:R-:W-:-:S04]  /*6180*/  IMAD R4, R7, UR21, R29 ;  /* 0x0000001507047c24 */ /* 0x000fc8000f8e021d */
[----:B------:R-:W-:Y:S01]  /*6190*/  IMAD R4, R4, UR5, RZ ;  /* 0x0000000504047c24 */ /* 0x000fe2000f8e02ff */
[----:B------:R-:W-:Y:S06]  /*61a0*/  BRA.U !UP0, `(.L_x_2689) ;  /* 0x0000000d08707547 */ /* 0x000fec000b800000 */
[----:B------:R-:W1:Y:S01]  /*61b0*/  LDCU UR5, c[0x0][0x3f8] ;  /* 0x00007f00ff0577ac */ /* 0x000e620008000800 */
[----:B------:R-:W-:Y:S01]  /*61c0*/  MOV R28, RZ ;  /* 0x000000ff001c7202 */ /* 0x000fe20000000f00 */
[----:B------:R-:W-:Y:S01]  /*61d0*/  IMAD.MOV.U32 R29, RZ, RZ, R30 ;  /* 0x000000ffff1d7224 */ /* 0x000fe200078e001e */
        /* <DEDUP_REMOVED lines=217> */
.L_x_2689:
[----:B------:R-:W-:-:S04]  /*6f70*/  LOP3.LUT R29, R4, 0xfffffff0, RZ, 0xc0, !PT ;  /* 0xfffffff0041d7812 */ /* 0x000fc800078ec0ff */
[----:B------:R-:W-:-:S04]  /*6f80*/  IADD3 R28, P1, PT, R29, R42, RZ ;  /* 0x0000002a1d1c7210 */ /* 0x000fc80007f3e0ff */
[----:B------:R-:W-:-:S06]  /*6f90*/  IADD3.X R29, PT, PT, RZ, R43, RZ, P1, !PT ;  /* 0x0000002bff1d7210 */ /* 0x000fcc0000ffe4ff */
[----:B------:R-:W5:Y:S03]  /*6fa0*/  LDG.E.128 R28, desc[UR36][R28.64] ;  /* 0x000000241c1c7981 */ /* 0x000f66000c1e1d00 */
.L_x_2685:
[----:B------:R-:W1:Y:S01]  /*6fb0*/  LDCU UR5, c[0x0][0x3a4] ;  /* 0x00007480ff0577ac */ /* 0x000e620008000800 */
[----:B------:R-:W-:Y:S01]  /*6fc0*/  IMAD.U32 R7, RZ, RZ, UR4 ;  /* 0x00000004ff077e24 */ /* 0x000fe2000f8e00ff */
[C---:B-----5:R-:W-:Y:S02]  /*6fd0*/  DMUL R54, R18.reuse, R12 ;  /* 0x0000000c12367228 */ /* 0x060fe40000000000 */
[----:B------:R-:W-:Y:S02]  /*6fe0*/  DMUL R44, R18, R48 ;  /* 0x00000030122c7228 */ /* 0x000fe40000000000 */
[C---:B------:R-:W-:Y:S01]  /*6ff0*/  LEA R40, R7.reuse, R40, 0x2 ;  /* 0x0000002807287211 */ /* 0x040fe200078e10ff */
[----:B------:R-:W-:Y:S02]  /*7000*/  DMUL R36, R22, R10 ;  /* 0x0000000a16247228 */ /* 0x000fe40000000000 */
[----:B------:R-:W-:Y:S02]  /*7010*/  DMUL R46, R26, R8 ;  /* 0x000000081a2e7228 */ /* 0x000fe40000000000 */
[C---:B------:R-:W-:Y:S01]  /*7020*/  DFMA R48, R16.reuse, R48, -R54 ;  /* 0x000000301030722b */ /* 0x040fe20000000836 */
[----:B------:R-:W-:Y:S01]  /*7030*/  IMAD R55, R7, 0x3, R40 ;  /* 0x0000000307377824 */ /* 0x000fe200078e0228 */
[----:B------:R-:W-:-:S02]  /*7040*/  DFMA R12, R16, R12, R44 ;  /* 0x0000000c100c722b */ /* 0x000fc4000000002c */
[----:B------:R-:W-:Y:S01]  /*7050*/  DMUL R44, R30, R14 ;  /* 0x0000000e1e2c7228 */ /* 0x000fe20000000000 */
[----:B-1----:R-:W-:Y:S01]  /*7060*/  MOV R4, UR5 ;  /* 0x0000000500047c02 */ /* 0x002fe20008000f00 */
[----:B------:R-:W-:Y:S02]  /*7070*/  DFMA R36, R20, R38, -R36 ;  /* 0x000000261424722b */ /* 0x000fe40000000824 */
[----:B------:R-:W-:Y:S01]  /*7080*/  DFMA R46, R24, R52, -R46 ;  /* 0x00000034182e722b */ /* 0x000fe2000000082e */
[----:B------:R-:W-:Y:S01]  /*7090*/  ISETP.GE.U32.AND P1, PT, R55, R4, PT ;  /* 0x000000043700720c */ /* 0x000fe20003f26070 */
[----:B------:R-:W-:Y:S02]  /*70a0*/  DMUL R38, R22, R38 ;  /* 0x0000002616267228 */ /* 0x000fe40000000000 */
[----:B------:R-:W-:Y:S02]  /*70b0*/  DFMA R44, R28, R50, -R44 ;  /* 0x000000321c2c722b */ /* 0x000fe4000000082c */
[----:B------:R-:W-:-:S02]  /*70c0*/  DMUL R52, R26, R52 ;  /* 0x000000341a347228 */ /* 0x000fc40000000000 */
[----:B------:R-:W-:Y:S02]  /*70d0*/  DMUL R50, R30, R50 ;  /* 0x000000321e327228 */ /* 0x000fe40000000000 */
[----:B------:R-:W-:Y:S01]  /*70e0*/  DFMA R10, R20, R10, R38 ;  /* 0x0000000a140a722b */ /* 0x000fe20000000026 */
[----:B------:R-:W-:Y:S01]  /*70f0*/  MOV R38, R36 ;  /* 0x0000002400267202 */ /* 0x000fe20000000f00 */
[----:B------:R-:W-:Y:S02]  /*7100*/  IMAD.MOV.U32 R39, RZ, RZ, R37 ;  /* 0x000000ffff277224 */ /* 0x000fe400078e0025 */
[----:B------:R-:W-:Y:S02]  /*7110*/  DFMA R8, R24, R8, R52 ;  /* 0x000000081808722b */ /* 0x000fe40000000034 */
[----:B------:R-:W-:Y:S01]  /*7120*/  DFMA R14, R28, R14, R50 ;  /* 0x0000000e1c0e722b */ /* 0x000fe20000000032 */
[----:B------:R-:W-:Y:S01]  /*7130*/  IMAD.MOV.U32 R52, RZ, RZ, R46 ;  /* 0x000000ffff347224 */ /* 0x000fe200078e002e */
[----:B------:R-:W-:-:S02]  /*7140*/  MOV R53, R47 ;  /* 0x0000002f00357202 */ /* 0x000fc40000000f00 */
[----:B------:R-:W-:Y:S02]  /*7150*/  MOV R50, R44 ;  /* 0x0000002c00327202 */ /* 0x000fe40000000f00 */
[----:B------:R-:W-:Y:S01]  /*7160*/  MOV R51, R45 ;  /* 0x0000002d00337202 */ /* 0x000fe20000000f00 */
[----:B------:R-:W-:Y:S06]  /*7170*/  @!P1 BRA `(.L_x_2690) ;  /* 0xffffffbc00e49947 */ /* 0x000fec000383ffff */
[----:B0-----:R-:W-:Y:S05]  /*7180*/  BSYNC.RECONVERGENT B2 ;  /* 0x0000000000027941 */ /* 0x001fea0003800200 */
.L_x_2684:
[----:B------:R-:W-:Y:S01]  /*7190*/  IMAD.MOV.U32 R38, RZ, RZ, R48 ;  /* 0x000000ffff267224 */ /* 0x000fe200078e0030 */
[----:B------:R-:W-:Y:S01]  /*71a0*/  MOV R39, R49 ;  /* 0x0000003100277202 */ /* 0x000fe20000000f00 */
[----:B------:R-:W-:Y:S01]  /*71b0*/  IMAD.MOV.U32 R35, RZ, RZ, R47 ;  /* 0x000000ffff237224 */ /* 0x000fe200078e002f */
[----:B------:R-:W-:Y:S02]  /*71c0*/  MOV R34, R46 ;  /* 0x0000002e00227202 */ /* 0x000fe40000000f00 */
[----:B------:R-:W-:Y:S02]  /*71d0*/  MOV R32, R44 ;  /* 0x0000002c00207202 */ /* 0x000fe40000000f00 */
[----:B------:R-:W-:-:S07]  /*71e0*/  MOV R33, R45 ;  /* 0x0000002d00217202 */ /* 0x000fce0000000f00 */
.L_x_2683:
[----:B------:R-:W-:Y:S05]  /*71f0*/  BSYNC.RECONVERGENT B1 ;  /* 0x0000000000017941 */ /* 0x000fea0003800200 */
.L_x_2682:
[----:B------:R-:W-:Y:S01]  /*7200*/  ISETP.GE.U32.AND P0, PT, R40, R4, PT ;  /* 0x000000042800720c */ /* 0x000fe20003f06070 */
[----:B------:R-:W-:-:S12]  /*7210*/  BSSY.RECONVERGENT B1, `(.L_x_2691) ;  /* 0x0000474000017945 */ /* 0x000fd80003800200 */
[----:B------:R-:W-:Y:S05]  /*7220*/  @P0 BRA `(.L_x_2692) ;  /* 0x0000004400c80947 */ /* 0x000fea0003800000 */
[----:B------:R-:W1:Y:S02]  /*7230*/  LDC R16, c[0x0][0x3e0] ;  /* 0x0000f800ff107b82 */ /* 0x000e640000000800 */
[C---:B-1----:R-:W-:Y:S01]  /*7240*/  ISETP.NE.AND P0, PT, R16.reuse, RZ, PT ;  /* 0x000000ff1000720c */ /* 0x042fe20003f05270 */
[----:B------:R-:W-:Y:S01]  /*7250*/  VIADD R45, R16, 0xffffffff ;  /* 0xffffffff102d7836 */ /* 0x000fe20000000000 */
[----:B------:R-:W-:-:S04]  /*7260*/  CS2R R16, SRZ ;  /* 0x0000000000107805 */ /* 0x000fc8000001ff00 */
[----:B------:R-:W-:-:S04]  /*7270*/  VIMNMX.U32 R41, PT, PT, R45, 0x18, PT ;  /* 0x000000182d297848 */ /* 0x000fc80003fe0000 */
[----:B------:R-:W-:-:S03]  /*7280*/  IADD3 R41, PT, PT, R41, 0x1, RZ ;  /* 0x0000000129297810 */ /* 0x000fc60007ffe0ff */
[----:B------:R-:W-:Y:S05]  /*7290*/  @!P0 BRA `(.L_x_2693) ;  /* 0x0000001000508947 */ /* 0x000fea0003800000 */
[----:B------:R-:W1:Y:S01]  /*72a0*/  LDCU.64 UR4, c[0x0][0x3e8] ;  /* 0x00007d00ff0477ac */ /* 0x000e620008000a00 */
[----:B------:R-:W-:Y:S02]  /*72b0*/  HFMA2 R16, -RZ, RZ, 0, 0 ;  /* 0x00000000ff107431 */ /* 0x000fe400000001ff */
[----:B------:R-:W-:Y:S01]  /*72c0*/  IMAD.MOV.U32 R17, RZ, RZ, R40 ;  /* 0x000000ffff117224 */ /* 0x000fe200078e0028 */
        /* <DEDUP_REMOVED lines=48> */
[----:B------:R-:W-:-:S05]  /*75d0*/  SHF.R.U32.HI R43, RZ, UR5, R42 ;  /* 0x00000005ff2b7c19 */ /* 0x000fca000801162a */
[----:B------:R-:W-:-:S04]  /*75e0*/  IMAD.MOV R17, RZ, RZ, -R43 ;  /* 0x000000ffff117224 */ /* 0x000fc800078e0a2b */
        /* <DEDUP_REMOVED lines=221> */
.L_x_2694:
[----:B------:R-:W-:Y:S02]  /*83c0*/  SHF.R.U32.HI R16, RZ, 0x4, R16 ;  /* 0x00000004ff107819 */ /* 0x000fe40000011610 */
[----:B------:R-:W-:-:S07]  /*83d0*/  MOV R17, RZ ;  /* 0x000000ff00117202 */ /* 0x000fce0000000f00 */
.L_x_2693:
        /* <DEDUP_REMOVED lines=17> */
[----:B------:R-:W-:-:S05]  /*84f0*/  SHF.R.U32.HI R23, RZ, UR5, R22 ;  /* 0x00000005ff177c19 */ /* 0x000fca0008011616 */
[----:B------:R-:W-:-:S04]  /*8500*/  IMAD.MOV R21, RZ, RZ, -R23 ;  /* 0x000000ffff157224 */ /* 0x000fc800078e0a17 */
        /* <DEDUP_REMOVED lines=265> */
.L_x_2696:
[----:B------:R-:W-:Y:S02]  /*95a0*/  SHF.R.U32.HI R20, RZ, 0x4, R20 ;  /* 0x00000004ff147819 */ /* 0x000fe40000011614 */
[----:B------:R-:W-:-:S07]  /*95b0*/  MOV R21, RZ ;  /* 0x000000ff00157202 */ /* 0x000fce0000000f00 */
.L_x_2695:
        /* <DEDUP_REMOVED lines=281> */
.L_x_2698:
[----:B------:R-:W-:Y:S02]  /*a750*/  SHF.R.U32.HI R24, RZ, 0x4, R24 ;  /* 0x00000004ff187819 */ /* 0x000fe40000011618 */
[----:B------:R-:W-:-:S07]  /*a760*/  MOV R25, RZ ;  /* 0x000000ff00197202 */ /* 0x000fce0000000f00 */
.L_x_2697:
[----:B------:R-:W-:-:S04]  /*a770*/  LEA R26, P1, R24, R44, 0x4 ;  /* 0x0000002c181a7211 */ /* 0x000fc800078220ff */
[----:B------:R-:W-:-:S06]  /*a780*/  LEA.HI.X R27, R24, R6, R25, 0x4, P1 ;  /* 0x00000006181b7211 */ /* 0x000fcc00008f2419 */
[----:B------:R-:W5:Y:S01]  /*a790*/  LDG.E.128 R24, desc[UR36][R26.64] ;  /* 0x000000241a187981 */ /* 0x000f62000c1e1d00 */
[----:B------:R-:W-:-:S05]  /*a7a0*/  IMAD.IADD R43, R43, 0x1, R7 ;  /* 0x000000012b2b7824 */ /* 0x000fca00078e0207 */
        /* <DEDUP_REMOVED lines=277> */
.L_x_2700:
[----:B------:R-:W-:Y:S01]  /*b900*/  SHF.R.U32.HI R28, RZ, 0x4, R28 ;  /* 0x00000004ff1c7819 */ /* 0x000fe2000001161c */
[----:B------:R-:W-:-:S07]  /*b910*/  IMAD.MOV.U32 R29, RZ, RZ, RZ ;  /* 0x000000ffff1d7224 */ /* 0x000fce00078e00ff */
.L_x_2699:
[----:B------:R-:W-:-:S04]  /*b920*/  LEA R30, P0, R28, R44, 0x4 ;  /* 0x0000002c1c1e7211 */ /* 0x000fc800078020ff */
[----:B------:R-:W-:-:S06]  /*b930*/  LEA.HI.X R31, R28, R6, R29, 0x4, P0 ;  /* 0x000000061c1f7211 */ /* 0x000fcc00000f241d */
[----:B------:R-:W5:Y:S03]  /*b940*/  LDG.E.128 R28, desc[UR36][R30.64] ;  /* 0x000000241e1c7981 */ /* 0x000f66000c1e1d00 */
.L_x_2692:
[----:B------:R-:W-:Y:S05]  /*b950*/  BSYNC.RECONVERGENT B1 ;  /* 0x0000000000017941 */ /* 0x000fea0003800200 */
.L_x_2691:
[----:B------:R-:W-:Y:S01]  /*b960*/  ISETP.GE.U32.AND P0, PT, R40, R4, PT ;  /* 0x000000042800720c */ /* 0x000fe20003f06070 */
[----:B------:R-:W-:-:S12]  /*b970*/  BSSY.RECONVERGENT B1, `(.L_x_2701) ;  /* 0x000001c000017945 */ /* 0x000fd80003800200 */
[----:B------:R-:W-:Y:S05]  /*b980*/  @P0 BRA `(.L_x_2702) ;  /* 0x0000000000680947 */ /* 0x000fea0003800000 */
[----:B------:R-:W-:Y:S01]  /*b990*/  IADD3 R6, PT, PT, R40, R7, RZ ;  /* 0x0000000728067210 */ /* 0x000fe20007ffe0ff */
[-C--:B-----5:R-:W-:Y:S02]  /*b9a0*/  DMUL R42, R12, R18.reuse ;  /* 0x000000120c2a7228 */ /* 0x0a0fe40000000000 */
[----:B------:R-:W-:Y:S01]  /*b9b0*/  DMUL R18, R38, R18 ;  /* 0x0000001226127228 */ /* 0x000fe20000000000 */
[----:B------:R-:W-:-:S05]  /*b9c0*/  ISETP.GE.U32.AND P0, PT, R6, R4, PT ;  /* 0x000000040600720c */ /* 0x000fca0003f06070 */
[-C--:B------:R-:W-:Y:S02]  /*b9d0*/  DFMA R38, R38, R16.reuse, -R42 ;  /* 0x000000102626722b */ /* 0x080fe4000000082a */
[----:B------:R-:W-:-:S06]  /*b9e0*/  DFMA R12, R12, R16, R18 ;  /* 0x000000100c0c722b */ /* 0x000fcc0000000012 */
        /* <DEDUP_REMOVED lines=8> */
[----:B------:R-:W-:-:S05]  /*ba70*/  IMAD.IADD R7, R6, 0x1, R7 ;  /* 0x0000000106077824 */ /* 0x000fca00078e0207 */
        /* <DEDUP_REMOVED lines=9> */
[----:B------:R-:W-:Y:S02]  /*bb10*/  @!P0 MOV R32, R16 ;  /* 0x0000001000208202 */ /* 0x000fe40000000f00 */
[----:B------:R-:W-:-:S07]  /*bb20*/  @!P0 MOV R33, R17 ;  /* 0x0000001100218202 */ /* 0x000fce0000000f00 */
.L_x_2702:
[----:B------:R-:W-:Y:S05]  /*bb30*/  BSYNC.RECONVERGENT B1 ;  /* 0x0000000000017941 */ /* 0x000fea0003800200 */
.L_x_2701:
[----:B------:R-:W-:Y:S02]  /*bb40*/  DMUL R6, R10, R12 ;  /* 0x0000000c0a067228 */ /* 0x000fe40000000000 */
[----:B------:R-:W-:-:S06]  /*bb50*/  DMUL R10, R38, R10 ;  /* 0x0000000a260a7228 */ /* 0x000fcc0000000000 */
[----:B------:R-:W-:Y:S02]  /*bb60*/  DFMA R6, R38, R36, -R6 ;  /* 0x000000242606722b */ /* 0x000fe40000000806 */
[----:B------:R-:W-:-:S06]  /*bb70*/  DFMA R10, R36, R12, R10 ;  /* 0x0000000c240a722b */ /* 0x000fcc000000000a */
[-C--:B------:R-:W-:Y:S02]  /*bb80*/  DMUL R12, R6, R8.reuse ;  /* 0x00000008060c7228 */ /* 0x080fe40000000000 */
[----:B------:R-:W-:-:S06]  /*bb90*/  DMUL R8, R10, R8 ;  /* 0x000000080a087228 */ /* 0x000fcc0000000000 */
[-C--:B------:R-:W-:Y:S02]  /*bba0*/  DFMA R12, R10, R34.reuse, R12 ;  /* 0x000000220a0c722b */ /* 0x080fe4000000000c */
[----:B------:R-:W-:-:S06]  /*bbb0*/  DFMA R8, R6, R34, -R8 ;  /* 0x000000220608722b */ /* 0x000fcc0000000808 */
[-C--:B-----5:R-:W-:Y:S02]  /*bbc0*/  DMUL R16, R12, R14.reuse ;  /* 0x0000000e0c107228 */ /* 0x0a0fe40000000000 */
[----:B------:R-:W-:-:S06]  /*bbd0*/  DMUL R14, R8, R14 ;  /* 0x0000000e080e7228 */ /* 0x000fcc0000000000 */
[-C--:B------:R-:W-:Y:S02]  /*bbe0*/  DFMA R16, R8, R32.reuse, -R16 ;  /* 0x000000200810722b */ /* 0x080fe40000000810 */
[----:B------:R-:W-:-:S11]  /*bbf0*/  DFMA R22, R12, R32, R14 ;  /* 0x000000200c16722b */ /* 0x000fd6000000000e */
.L_x_2655:
[----:B------:R-:W-:Y:S05]  /*bc00*/  BSYNC.RECONVERGENT B0 ;  /* 0x0000000000007941 */ /* 0x000fea0003800200 */
.L_x_2654:
[----:B------:R-:W2:Y:S02]  /*bc10*/  LDCU UR4, c[0x0][0x3bc] ;  /* 0x00007780ff0477ac */ /* 0x000ea40008000800 */
[----:B--2---:R-:W-:-:S09]  /*bc20*/  UISETP.NE.AND UP0, UPT, UR4, URZ, UPT ;  /* 0x000000ff0400728c */ /* 0x004fd2000bf05270 */
[----:B------:R-:W-:Y:S05]  /*bc30*/  BRA.U !UP0, `(.L_x_2703) ;  /* 0x0000000108807547 */ /* 0x000fea000b800000 */
[----:B------:R-:W2:Y:S01]  /*bc40*/  S2UR UR5, SR_CgaCtaId ;  /* 0x00000000000579c3 */ /* 0x000ea20000008800 */
[----:B------:R-:W3:Y:S01]  /*bc50*/  LDCU UR8, c[0x0][0x360] ;  /* 0x00006c00ff0877ac */ /* 0x000ee20008000800 */
[----:B------:R-:W-:Y:S01]  /*bc60*/  IMAD.MOV.U32 R18, RZ, RZ, R22 ;  /* 0x000000ffff127224 */ /* 0x000fe200078e0016 */
[----:B------:R-:W-:Y:S01]  /*bc70*/  MOV R19, R23 ;  /* 0x0000001700137202 */ /* 0x000fe20000000f00 */
[----:B------:R-:W-:Y:S01]  /*bc80*/  UMOV UR4, 0x400 ;  /* 0x0000040000047882 */ /* 0x000fe20000000000 */
[----:B------:R-:W4:Y:S01]  /*bc90*/  LDCU UR6, c[0x0][0x364] ;  /* 0x00006c80ff0677ac */ /* 0x000f220008000800 */
[----:B------:R-:W-:Y:S01]  /*bca0*/  UIADD3 UR4, UPT, UPT, UR4, 0x10, URZ ;  /* 0x0000001004047890 */ /* 0x000fe2000fffe0ff */
[----:B---3--:R-:W-:-:S03]  /*bcb0*/  IMAD R4, R2, UR8, R5 ;  /* 0x0000000802047c24 */ /* 0x008fc6000f8e0205 */
[----:B--2---:R-:W-:Y:S02]  /*bcc0*/  ULEA UR4, UR5, UR4, 0x18 ;  /* 0x0000000405047291 */ /* 0x004fe4000f8ec0ff */
[----:B----4-:R-:W-:-:S04]  /*bcd0*/  UISETP.GE.U32.AND UP0, UPT, UR6, 0x2, UPT ;  /* 0x000000020600788c */ /* 0x010fc8000bf06070 */
[----:B------:R-:W-:-:S05]  /*bce0*/  LEA R13, R4, UR4, 0x4 ;  /* 0x00000004040d7c11 */ /* 0x000fca000f8e20ff */
[----:B------:R2:W-:Y:S01]  /*bcf0*/  STS.128 [R13], R16 ;  /* 0x000000100d007388 */ /* 0x0005e20000000c00 */
[----:B------:R-:W-:Y:S05]  /*bd00*/  BRA.U !UP0, `(.L_x_2703) ;  /* 0x00000001084c7547 */ /* 0x000fea000b800000 */
[----:B------:R-:W-:-:S05]  /*bd10*/  UMOV UR5, UR6 ;  /* 0x0000000600057c82 */ /* 0x000fca0008000000 */
.L_x_2704:
        /* <DEDUP_REMOVED lines=9> */
[----:B---3--:R-:W3:Y:S02]  /*bdb0*/  @!P0 LDS.128 R8, [R4] ;  /* 0x0000000004088984 */ /* 0x008ee40000000c00 */
[-C--:B---3--:R-:W-:Y:S02]  /*bdc0*/  @!P0 DMUL R6, R16, R10.reuse ;  /* 0x0000000a10068228 */ /* 0x088fe40000000000 */
[----:B------:R-:W-:-:S06]  /*bdd0*/  @!P0 DMUL R20, R22, R10 ;  /* 0x0000000a16148228 */ /* 0x000fcc0000000000 */
[-C--:B------:R-:W-:Y:S02]  /*bde0*/  @!P0 DFMA R22, R22, R8.reuse, R6 ;  /* 0x000000081616822b */ /* 0x080fe40000000006 */
[----:B------:R-:W-:-:S07]  /*bdf0*/  @!P0 DFMA R20, R16, R8, -R20 ;  /* 0x000000081014822b */ /* 0x000fce0000000814 */
[----:B------:R3:W-:Y:S03]  /*be00*/  @!P0 STS.128 [R13], R20 ;  /* 0x000000140d008388 */ /* 0x0007e60000000c00 */
[----:B--2---:R-:W-:Y:S01]  /*be10*/  @!P0 IMAD.MOV.U32 R16, RZ, RZ, R20 ;  /* 0x000000ffff108224 */ /* 0x004fe200078e0014 */
[----:B------:R-:W-:Y:S01]  /*be20*/  @!P0 MOV R17, R21 ;  /* 0x0000001500118202 */ /* 0x000fe20000000f00 */
[----:B------:R-:W-:Y:S06]  /*be30*/  BRA.U UP0, `(.L_x_2704) ;  /* 0xfffffffd00b87547 */ /* 0x000fec000b83ffff */
.L_x_2703:
[----:B------:R-:W4:Y:S02]  /*be40*/  LDCU UR4, c[0x0][0x3b8] ;  /* 0x00007700ff0477ac */ /* 0x000f240008000800 */
[----:B----4-:R-:W-:-:S09]  /*be50*/  UISETP.NE.AND UP0, UPT, UR4, URZ, UPT ;  /* 0x000000ff0400728c */ /* 0x010fd2000bf05270 */
[----:B------:R-:W-:Y:S05]  /*be60*/  BRA.U !UP0, `(.L_x_2705) ;  /* 0x0000000108d47547 */ /* 0x000fea000b800000 */
[----:B------:R-:W4:Y:S02]  /*be70*/  LDCU UR5, c[0x0][0x360] ;  /* 0x00006c00ff0577ac */ /* 0x000f240008000800 */
[----:B----4-:R-:W-:Y:S02]  /*be80*/  UISETP.GE.U32.AND UP0, UPT, UR5, 0x21, UPT ;  /* 0x000000210500788c */ /* 0x010fe4000bf06070 */
[----:B------:R-:W-:-:S07]  /*be90*/  UMOV UR4, UR5 ;  /* 0x0000000500047c82 */ /* 0x000fce0008000000 */
[----:B------:R-:W-:Y:S05]  /*bea0*/  BRA.U !UP0, `(.L_x_2706) ;  /* 0x0000000108787547 */ /* 0x000fea000b800000 */
[----:B------:R-:W4:Y:S01]  /*beb0*/  S2UR UR6, SR_CgaCtaId ;  /* 0x00000000000679c3 */ /* 0x000f220000008800 */
[----:B------:R-:W-:Y:S01]  /*bec0*/  UMOV UR4, 0x400 ;  /* 0x0000040000047882 */ /* 0x000fe20000000000 */
[----:B------:R-:W-:Y:S01]  /*bed0*/  IMAD R4, R2, UR5, R5 ;  /* 0x0000000502047c24 */ /* 0x000fe2000f8e0205 */
[----:B------:R-:W-:Y:S01]  /*bee0*/  UIADD3 UR4, UPT, UPT, UR4, 0x10, URZ ;  /* 0x0000001004047890 */ /* 0x000fe2000fffe0ff */
[----:B--2---:R-:W-:Y:S01]  /*bef0*/  MOV R18, R22 ;  /* 0x0000001600127202 */ /* 0x004fe20000000f00 */
[----:B------:R-:W-:Y:S01]  /*bf00*/  IMAD.MOV.U32 R19, RZ, RZ, R23 ;  /* 0x000000ffff137224 */ /* 0x000fe200078e0017 */
[----:B------:R-:W-:Y:S02]  /*bf10*/  UISETP.GE.U32.AND UP0, UPT, UR5, 0x40, UPT ;  /* 0x000000400500788c */ /* 0x000fe4000bf06070 */
[----:B----4-:R-:W-:-:S06]  /*bf20*/  ULEA UR4, UR6, UR4, 0x18 ;  /* 0x0000000406047291 */ /* 0x010fcc000f8ec0ff */
[----:B---3--:R-:W-:Y:S01]  /*bf30*/  LEA R13, R4, UR4, 0x4 ;  /* 0x00000004040d7c11 */ /* 0x008fe2000f8e20ff */
[----:B------:R-:W-:-:S04]  /*bf40*/  UMOV UR4, 0x20 ;  /* 0x0000002000047882 */ /* 0x000fc80000000000 */
[----:B------:R4:W-:Y:S01]  /*bf50*/  STS.128 [R13], R16 ;  /* 0x000000100d007388 */ /* 0x0009e20000000c00 */
[----:B------:R-:W-:Y:S05]  /*bf60*/  BRA.U !UP0, `(.L_x_2706) ;  /* 0x0000000108487547 */ /* 0x000fea000b800000 */
[----:B------:R-:W-:-:S07]  /*bf70*/  MOV R4, UR5 ;  /* 0x0000000500047c02 */ /* 0x000fce0008000f00 */
.L_x_2707:
[----:B------:R-:W-:Y:S01]  /*bf80*/  SHF.R.U32.HI R12, RZ, 0x1, R4 ;  /* 0x00000001ff0c7819 */ /* 0x000fe20000011604 */
[----:B------:R-:W-:Y:S01]  /*bf90*/  BAR.SYNC.DEFER_BLOCKING 0x0 ;  /* 0x0000000000007b1d */ /* 0x000fe20000010000 */
[----:B------:R-:W-:Y:S02]  /*bfa0*/  ISETP.GT.U32.AND P1, PT, R4, 0x7f, PT ;  /* 0x0000007f0400780c */ /* 0x000fe40003f24070 */
[----:B------:R-:W-:Y:S02]  /*bfb0*/  IADD3 R6, PT, PT, R12, R5, RZ ;  /* 0x000000050c067210 */ /* 0x000fe40007ffe0ff */
[----:B------:R-:W-:Y:S02]  /*bfc0*/  MOV R4, R12 ;  /* 0x0000000c00047202 */ /* 0x000fe40000000f00 */
[----:B------:R-:W-:-:S04]  /*bfd0*/  ISETP.GE.U32.AND P0, PT, R6, UR5, PT ;  /* 0x0000000506007c0c */ /* 0x000fc8000bf06070 */
[----:B------:R-:W-:-:S13]  /*bfe0*/  ISETP.GE.U32.OR P0, PT, R5, R12, P0 ;  /* 0x0000000c0500720c */ /* 0x000fda0000706470 */
[----:B------:R-:W-:-:S06]  /*bff0*/  @!P0 IMAD R8, R12, 0x10, R13 ;  /* 0x000000100c088824 */ /* 0x000fcc00078e020d */
[----:B--2---:R-:W2:Y:S02]  /*c000*/  @!P0 LDS.128 R8, [R8] ;  /* 0x0000000008088984 */ /* 0x004ea40000000c00 */
[-C--:B--2---:R-:W-:Y:S02]  /*c010*/  @!P0 DMUL R6, R16, R10.reuse ;  /* 0x0000000a10068228 */ /* 0x084fe40000000000 */
[----:B------:R-:W-:-:S06]  /*c020*/  @!P0 DMUL R10, R22, R10 ;  /* 0x0000000a160a8228 */ /* 0x000fcc0000000000 */
[-C--:B------:R-:W-:Y:S02]  /*c030*/  @!P0 DFMA R22, R22, R8.reuse, R6 ;  /* 0x000000081616822b */ /* 0x080fe40000000006 */
[----:B------:R-:W-:-:S07]  /*c040*/  @!P0 DFMA R20, R16, R8, -R10 ;  /* 0x000000081014822b */ /* 0x000fce000000080a */
[----:B------:R2:W-:Y:S03]  /*c050*/  @!P0 STS.128 [R13], R20 ;  /* 0x000000140d008388 */ /* 0x0005e60000000c00 */
[----:B----4-:R-:W-:Y:S01]  /*c060*/  @!P0 MOV R16, R20 ;  /* 0x0000001400108202 */ /* 0x010fe20000000f00 */
[----:B------:R-:W-:Y:S01]  /*c070*/  @!P0 IMAD.MOV.U32 R17, RZ, RZ, R21 ;  /* 0x000000ffff118224 */ /* 0x000fe200078e0015 */
[----:B------:R-:W-:Y:S06]  /*c080*/  @P1 BRA `(.L_x_2707) ;  /* 0xfffffffc00bc1947 */ /* 0x000fec000383ffff */
.L_x_2706:
[----:B------:R-:W-:Y:S01]  /*c090*/  BAR.SYNC.DEFER_BLOCKING 0x0 ;  /* 0x0000000000007b1d */ /* 0x000fe20000010000 */
[----:B------:R-:W-:-:S09]  /*c0a0*/  UISETP.GE.U32.AND UP0, UPT, UR4, 0x2, UPT ;  /* 0x000000020400788c */ /* 0x000fd2000bf06070 */
[----:B------:R-:W-:Y:S05]  /*c0b0*/  BRA.U !UP0, `(.L_x_2705) ;  /* 0x0000000108407547 */ /* 0x000fea000b800000 */
[----:B--234-:R-:W-:-:S07]  /*c0c0*/  HFMA2 R13, -RZ, RZ, 0, 5.9604644775390625e-08 ;  /* 0x00000001ff0d7431 */ /* 0x01cfce00000001ff */
.L_x_2708:
[----:B------:R-:W-:Y:S04]  /*c0d0*/  SHFL.DOWN PT, R9, R23, R13, 0x1f ;  /* 0x08001f0d17097589 */ /* 0x000fe800000e0000 */
[----:B------:R-:W2:Y:S04]  /*c0e0*/  SHFL.DOWN PT, R8, R22, R13, 0x1f ;  /* 0x08001f0d16087589 */ /* 0x000ea800000e0000 */
[----:B------:R-:W-:Y:S04]  /*c0f0*/  SHFL.DOWN PT, R7, R17, R13, 0x1f ;  /* 0x08001f0d11077589 */ /* 0x000fe800000e0000 */
[----:B------:R3:W4:Y:S02]  /*c100*/  SHFL.DOWN PT, R6, R16, R13, 0x1f ;  /* 0x08001f0d10067589 */ /* 0x00072400000e0000 */
[----:B---3--:R-:W-:-:S04]  /*c110*/  SHF.L.U32 R13, R13, 0x1, RZ ;  /* 0x000000010d0d7819 */ /* 0x008fc800000006ff */
[----:B------:R-:W-:Y:S01]  /*c120*/  ISETP.GE.AND P0, PT, R13, UR4, PT ;  /* 0x000000040d007c0c */ /* 0x000fe2000bf06270 */
[C---:B--2---:R-:W-:Y:S02]  /*c130*/  DMUL R10, R8.reuse, R22 ;  /* 0x00000016080a7228 */ /* 0x044fe40000000000 */
[----:B------:R-:W-:-:S06]  /*c140*/  DMUL R8, R8, R16 ;  /* 0x0000001008087228 */ /* 0x000fcc0000000000 */
[C---:B----4-:R-:W-:Y:S02]  /*c150*/  DFMA R10, R6.reuse, R16, -R10 ;  /* 0x00000010060a722b */ /* 0x050fe4000000080a */
[----:B------:R-:W-:-:S08]  /*c160*/  DFMA R22, R6, R22, R8 ;  /* 0x000000160616722b */ /* 0x000fd00000000008 */
[----:B------:R-:W-:Y:S01]  /*c170*/  IMAD.MOV.U32 R16, RZ, RZ, R10 ;  /* 0x000000ffff107224 */ /* 0x000fe200078e000a */
[----:B------:R-:W-:Y:S01]  /*c180*/  MOV R17, R11 ;  /* 0x0000000b00117202 */ /* 0x000fe20000000f00 */
[----:B------:R-:W-:Y:S06]  /*c190*/  @!P0 BRA `(.L_x_2708) ;  /* 0xfffffffc00cc8947 */ /* 0x000fec000383ffff */
[----:B------:R-:W-:Y:S01]  /*c1a0*/  MOV R16, R10 ;  /* 0x0000000a00107202 */ /* 0x000fe20000000f00 */
[----:B------:R-:W-:-:S07]  /*c1b0*/  IMAD.MOV.U32 R17, RZ, RZ, R11 ;  /* 0x000000ffff117224 */ /* 0x000fce00078e000b */
.L_x_2705:
[----:B------:R-:W5:Y:S01]  /*c1c0*/  LDCU UR4, c[0x0][0x574] ;  /* 0x0000ae80ff0477ac */ /* 0x000f620008000800 */
[----:B--2-4-:R-:W-:Y:S01]  /*c1d0*/  MOV R18, RZ ;  /* 0x000000ff00127202 */ /* 0x014fe20000000f00 */
[----:B------:R-:W2:Y:S01]  /*c1e0*/  LDCU UR5, c[0x0][0x3c4] ;  /* 0x00007880ff0577ac */ /* 0x000ea20008000800 */
[----:B------:R-:W4:Y:S01]  /*c1f0*/  LDCU UR6, c[0x0][0x3c8] ;  /* 0x00007900ff0677ac */ /* 0x000f220008000800 */
[----:B------:R-:W0:Y:S01]  /*c200*/  LDCU UR7, c[0x0][0x3b0] ;  /* 0x00007600ff0777ac */ /* 0x000e220008000800 */
[----:B-----5:R-:W-:Y:S01]  /*c210*/  UISETP.NE.AND UP0, UPT, UR4, URZ, UPT ;  /* 0x000000ff0400728c */ /* 0x020fe2000bf05270 */
[----:B--2---:R-:W-:-:S04]  /*c220*/  IMAD R7, R5, UR5, RZ ;  /* 0x0000000505077c24 */ /* 0x004fc8000f8e02ff */
[----:B----4-:R-:W-:-:S04]  /*c230*/  IMAD R8, R2, UR6, R7 ;  /* 0x0000000602087c24 */ /* 0x010fc8000f8e0207 */
[----:B0-----:R-:W-:Y:S01]  /*c240*/  IMAD R9, R3, UR7, R8 ;  /* 0x0000000703097c24 */ /* 0x001fe2000f8e0208 */
[----:B------:R-:W-:Y:S06]  /*c250*/  BRA.U !UP0, `(.L_x_2709) ;  /* 0x0000001108547547 */ /* 0x000fec000b800000 */
[----:B------:R-:W0:Y:S01]  /*c260*/  LDCU.64 UR8, c[0x0][0x578] ;  /* 0x0000af00ff0877ac */ /* 0x000e220008000a00 */
[----:B------:R-:W-:Y:S01]  /*c270*/  HFMA2 R8, -RZ, RZ, 0, 0 ;  /* 0x00000000ff087431 */ /* 0x000fe200000001ff */
[----:B------:R-:W2:Y:S01]  /*c280*/  LDCU UR5, c[0x0][0x580] ;  /* 0x0000b000ff0577ac */ /* 0x000ea20008000800 */
[----:B------:R-:W4:Y:S03]  /*c290*/  LDCU UR6, c[0x0][0x6a4] ;  /* 0x0000d480ff0677ac */ /* 0x000f260008000800 */
[----:B0-----:R-:W-:-:S05]  /*c2a0*/  IMAD.HI.U32 R6, R9, UR9, R8 ;  /* 0x0000000909067c27 */ /* 0x001fca000f8e0008 */
[----:B--2---:R-:W-:Y:S01]  /*c2b0*/  SHF.R.U32.HI R7, RZ, UR5, R6 ;  /* 0x00000005ff077c19 */ /* 0x004fe20008011606 */
[----:B------:R-:W-:-:S04]  /*c2c0*/  UIADD3 UR5, UPT, UPT, UR4, -0x1, URZ ;  /* 0xffffffff04057890 */ /* 0x000fc8000fffe0ff */
[----:B------:R-:W-:Y:S01]  /*c2d0*/  UISETP.NE.AND UP1, UPT, UR5, URZ, UPT ;  /* 0x000000ff0500728c */ /* 0x000fe2000bf25270 */
[----:B------:R-:W-:-:S04]  /*c2e0*/  IMAD.MOV R11, RZ, RZ, -R7 ;  /* 0x000000ffff0b7224 */ /* 0x000fc800078e0a07 */
[----:B------:R-:W-:-:S04]  /*c2f0*/  IMAD R11, R11, UR8, R9 ;  /* 0x000000080b0b7c24 */ /* 0x000fc8000f8e0209 */
[----:B----4-:R-:W-:Y:S01]  /*c300*/  IMAD R18, R11, UR6, RZ ;  /* 0x000000060b127c24 */ /* 0x010fe2000f8e02ff */
[----:B------:R-:W-:Y:S06]  /*c310*/  BRA.U !UP1, `(.L_x_2709) ;  /* 0x0000001109247547 */ /* 0x000fec000b800000 */
[----:B------:R-:W0:Y:S01]  /*c320*/  LDCU.64 UR6, c[0x0][0x588] ;  /* 0x0000b100ff0677ac */ /* 0x000e220008000a00 */
[----:B------:R-:W-:Y:S01]  /*c330*/  MOV R6, RZ ;  /* 0x000000ff00067202 */ /* 0x000fe20000000f00 */
[----:B------:R-:W-:Y:S01]  /*c340*/  UISETP.LT.U32.AND UP1, UPT, UR5, 0x18, UPT ;  /* 0x000000180500788c */ /* 0x000fe2000bf21070 */
[----:B------:R-:W2:Y:S03]  /*c350*/  LDCU UR8, c[0x0][0x584] ;  /* 0x0000b080ff0877ac */ /* 0x000ea60008000800 */
[----:B------:R-:W-:-:S04]  /*c360*/  USEL UR5, UR5, 0x18, UP1 ;  /* 0x0000001805057887 */ /* 0x000fc80008800000 */
[----:B------:R-:W-:Y:S01]  /*c370*/  UIADD3 UR5, UPT, UPT, UR5, 0x1, URZ ;  /* 0x0000000105057890 */ /* 0x000fe2000fffe0ff */
[----:B0-----:R-:W-:Y:S01]  /*c380*/  IMAD.HI.U32 R10, R7, UR6, R6 ;  /* 0x00000006070a7c27 */ /* 0x001fe2000f8e0006 */
[----:B------:R-:W0:Y:S04]  /*c390*/  LDCU UR6, c[0x0][0x6ac] ;  /* 0x0000d580ff0677ac */ /* 0x000e280008000800 */
[----:B------:R-:W-:Y:S01]  /*c3a0*/  SHF.R.U32.HI R11, RZ, UR7, R10 ;  /* 0x00000007ff0b7c19 */ /* 0x000fe2000801160a */
[----:B------:R-:W-:-:S03]  /*c3b0*/  UISETP.NE.AND UP1, UPT, UR5, 0x2, UPT ;  /* 0x000000020500788c */ /* 0x000fc6000bf25270 */
[----:B------:R-:W-:-:S05]  /*c3c0*/  IADD3 R6, PT, PT, -R11, RZ, RZ ;  /* 0x000000ff0b067210 */ /* 0x000fca0007ffe1ff */
[----:B--2---:R-:W-:-:S04]  /*c3d0*/  IMAD R7, R6, UR8, R7 ;  /* 0x0000000806077c24 */ /* 0x004fc8000f8e0207 */
[----:B0-----:R-:W-:Y:S01]  /*c3e0*/  IMAD R18, R7, UR6, R18 ;  /* 0x0000000607127c24 */ /* 0x001fe2000f8e0212 */
[----:B------:R-:W-:Y:S06]  /*c3f0*/  BRA.U !UP1, `(.L_x_2709) ;  /* 0x0000000d09ec7547 */ /* 0x000fec000b800000 */
[----:B------:R-:W0:Y:S01]  /*c400*/  LDCU.64 UR8, c[0x0][0x590] ;  /* 0x0000b200ff0877ac */ /* 0x000e220008000a00 */
[----:B------:R-:W-:Y:S01]  /*c410*/  IMAD.MOV.U32 R10, RZ, RZ, RZ ;  /* 0x000000ffff0a7224 */ /* 0x000fe200078e00ff */
[----:B------:R-:W2:Y:S01]  /*c420*/  LDCU UR7, c[0x0][0x598] ;  /* 0x0000b300ff0777ac */ /* 0x000ea20008000800 */
[----:B------:R-:W4:Y:S01]  /*c430*/  LDCU UR6, c[0x0][0x6b4] ;  /* 0x0000d680ff0677ac */ /* 0x000f220008000800 */
[----:B------:R-:W-:Y:S01]  /*c440*/  UISETP.NE.AND UP1, UPT, UR5, 0x3, UPT ;  /* 0x000000030500788c */ /* 0x000fe2000bf25270 */
[----:B0-----:R-:W-:-:S05]  /*c450*/  IMAD.HI.U32 R6, R11, UR9, R10 ;  /* 0x000000090b067c27 */ /* 0x001fca000f8e000a */
[----:B--2---:R-:W-:-:S04]  /*c460*/  SHF.R.U32.HI R7, RZ, UR7, R6 ;  /* 0x00000007ff077c19 */ /* 0x004fc80008011606 */
[----:B------:R-:W-:-:S05]  /*c470*/  IADD3 R10, PT, PT, -R7, RZ, RZ ;  /* 0x000000ff070a7210 */ /* 0x000fca0007ffe1ff */
[----:B------:R-:W-:-:S04]  /*c480*/  IMAD R11, R10, UR8, R11 ;  /* 0x000000080a0b7c24 */ /* 0x000fc8000f8e020b */
[----:B----4-:R-:W-:Y:S01]  /*c490*/  IMAD R18, R11, UR6, R18 ;  /* 0x000000060b127c24 */ /* 0x010fe2000f8e0212 */
[----:B------:R-:W-:Y:S06]  /*c4a0*/  BRA.U !UP1, `(.L_x_2709) ;  /* 0x0000000d09c07547 */ /* 0x000fec000b800000 */
[----:B------:R-:W0:Y:S01]  /*c4b0*/  LDCU.64 UR8, c[0x0][0x5a0] ;  /* 0x0000b400ff0877ac */ /* 0x000e220008000a00 */
[----:B------:R-:W-:Y:S01]  /*c4c0*/  MOV R6, RZ ;  /* 0x000000ff00067202 */ /* 0x000fe20000000f00 */
[----:B------:R-:W2:Y:S01]  /*c4d0*/  LDCU UR7, c[0x0][0x59c] ;  /* 0x0000b380ff0777ac */ /* 0x000ea20008000800 */
[----:B------:R-:W4:Y:S01]  /*c4e0*/  LDCU UR6, c[0x0][0x6bc] ;  /* 0x0000d780ff0677ac */ /* 0x000f220008000800 */
[----:B------:R-:W-:Y:S02]  /*c4f0*/  UISETP.NE.AND UP1, UPT, UR5, 0x4, UPT ;  /* 0x000000040500788c */ /* 0x000fe4000bf25270 */
[----:B0-----:R-:W-:-:S05]  /*c500*/  IMAD.HI.U32 R10, R7, UR8, R6 ;  /* 0x00000008070a7c27 */ /* 0x001fca000f8e0006 */
[----:B------:R-:W-:-:S05]  /*c510*/  SHF.R.U32.HI R11, RZ, UR9, R10 ;  /* 0x00000009ff0b7c19 */ /* 0x000fca000801160a */
[----:B------:R-:W-:-:S04]  /*c520*/  IMAD.MOV R6, RZ, RZ, -R11 ;  /* 0x000000ffff067224 */ /* 0x000fc800078e0a0b */
[----:B--2---:R-:W-:-:S04]  /*c530*/  IMAD R7, R6, UR7, R7 ;  /* 0x0000000706077c24 */ /* 0x004fc8000f8e0207 */
[----:B----4-:R-:W-:Y:S01]  /*c540*/  IMAD R18, R7, UR6, R18 ;  /* 0x0000000607127c24 */ /* 0x010fe2000f8e0212 */
[----:B------:R-:W-:Y:S06]  /*c550*/  BRA.U !UP1, `(.L_x_2709) ;  /* 0x0000000d09947547 */ /* 0x000fec000b800000 */
[----:B------:R-:W0:Y:S01]  /*c560*/  LDCU.64 UR8, c[0x0][0x5a8] ;  /* 0x0000b500ff0877ac */ /* 0x000e220008000a00 */
[----:B------:R-:W-:Y:S01]  /*c570*/  HFMA2 R10, -RZ, RZ, 0, 0 ;  /* 0x00000000ff0a7431 */ /* 0x000fe200000001ff */
[----:B------:R-:W2:Y:S01]  /*c580*/  LDCU UR7, c[0x0][0x5b0] ;  /* 0x0000b600ff0777ac */ /* 0x000ea20008000800 */
[----:B------:R-:W4:Y:S01]  /*c590*/  LDCU UR6, c[0x0][0x6c4] ;  /* 0x0000d880ff0677ac */ /* 0x000f220008000800 */
[----:B------:R-:W-:Y:S02]  /*c5a0*/  UISETP.NE.AND UP1, UPT, UR5, 0x5, UPT ;  /* 0x000000050500788c */ /* 0x000fe4000bf25270 */
[----:B0-----:R-:W-:-:S05]  /*c5b0*/  IMAD.HI.U32 R6, R11, UR9, R10 ;  /* 0x000000090b067c27 */ /* 0x001fca000f8e000a */
[----:B--2---:R-:W-:-:S04]  /*c5c0*/  SHF.R.U32.HI R7, RZ, UR7, R6 ;  /* 0x00000007ff077c19 */ /* 0x004fc80008011606 */
[----:B------:R-:W-:-:S05]  /*c5d0*/  IADD3 R10, PT, PT, -R7, RZ, RZ ;  /* 0x000000ff070a7210 */ /* 0x000fca0007ffe1ff */
[----:B------:R-:W-:-:S04]  /*c5e0*/  IMAD R11, R10, UR8, R11 ;  /* 0x000000080a0b7c24 */ /* 0x000fc8000f8e020b */
[----:B----4-:R-:W-:Y:S01]  /*c5f0*/  IMAD R18, R11, UR6, R18 ;  /* 0x000000060b127c24 */ /* 0x010fe2000f8e0212 */
[----:B------:R-:W-:Y:S06]  /*c600*/  BRA.U !UP1, `(.L_x_2709) ;  /* 0x0000000d09687547 */ /* 0x000fec000b800000 */
[----:B------:R-:W0:Y:S01]  /*c610*/  LDCU.64 UR8, c[0x0][0x5b8] ;  /* 0x0000b700ff0877ac */ /* 0x000e220008000a00 */
[----:B------:R-:W-:Y:S01]  /*c620*/  IMAD.MOV.U32 R6, RZ, RZ, RZ ;  /* 0x000000ffff067224 */ /* 0x000fe200078e00ff */
[----:B------:R-:W2:Y:S01]  /*c630*/  LDCU UR7, c[0x0][0x5b4] ;  /* 0x0000b680ff0777ac */ /* 0x000ea20008000800 */
[----:B------:R-:W4:Y:S01]  /*c640*/  LDCU UR6, c[0x0][0x6cc] ;  /* 0x0000d980ff0677ac */ /* 0x000f220008000800 */
[----:B------:R-:W-:Y:S01]  /*c650*/  UISETP.NE.AND UP1, UPT, UR5, 0x6, UPT ;  /* 0x000000060500788c */ /* 0x000fe2000bf25270 */
[----:B0-----:R-:W-:-:S05]  /*c660*/  IMAD.HI.U32 R10, R7, UR8, R6 ;  /* 0x00000008070a7c27 */ /* 0x001fca000f8e0006 */
[----:B------:R-:W-:-:S04]  /*c670*/  SHF.R.U32.HI R11, RZ, UR9, R10 ;  /* 0x00000009ff0b7c19 */ /* 0x000fc8000801160a */
[----:B------:R-:W-:-:S05]  /*c680*/  IADD3 R6, PT, PT, -R11, RZ, RZ ;  /* 0x000000ff0b067210 */ /* 0x000fca0007ffe1ff */
[----:B--2---:R-:W-:-:S04]  /*c690*/  IMAD R7, R6, UR7, R7 ;  /* 0x0000000706077c24 */ /* 0x004fc8000f8e0207 */
        /* <DEDUP_REMOVED lines=8> */
[----:B--2---:R-:W-:-:S05]  /*c720*/  SHF.R.U32.HI R7, RZ, UR7, R6 ;  /* 0x00000007ff077c19 */ /* 0x004fca0008011606 */
[----:B------:R-:W-:-:S04]  /*c730*/  IMAD.MOV R10, RZ, RZ, -R7 ;  /* 0x000000ffff0a7224 */ /* 0x000fc800078e0a07 */
[----:B------:R-:W-:-:S04]  /*c740*/  IMAD R11, R10, UR8, R11 ;  /* 0x000000080a0b7c24 */ /* 0x000fc8000f8e020b */
        /* <DEDUP_REMOVED lines=8> */
[----:B------:R-:W-:-:S04]  /*c7d0*/  SHF.R.U32.HI R11, RZ, UR9, R10 ;  /* 0x00000009ff0b7c19 */ /* 0x000fc8000801160a */
[----:B------:R-:W-:-:S05]  /*c7e0*/  IADD3 R6, PT, PT, -R11, RZ, RZ ;  /* 0x000000ff0b067210 */ /* 0x000fca0007ffe1ff */
[----:B--2---:R-:W-:-:S04]  /*c7f0*/  IMAD R7, R6, UR7, R7 ;  /* 0x0000000706077c24 */ /* 0x004fc8000f8e0207 */
        /* <DEDUP_REMOVED lines=181> */
[----:B------:R-:W4:Y:S03]  /*d350*/  LDCU UR5, c[0x0][0x764] ;  /* 0x0000ec80ff0577ac */ /* 0x000f260008000800 */
[----:B0-----:R-:W-:-:S05]  /*d360*/  IMAD.HI.U32 R4, R11, UR9, R10 ;  /* 0x000000090b047c27 */ /* 0x001fca000f8e000a */
[----:B--2---:R-:W-:-:S05]  /*d370*/  SHF.R.U32.HI R4, RZ, UR6, R4 ;  /* 0x00000006ff047c19 */ /* 0x004fca0008011604 */
[----:B------:R-:W-:-:S04]  /*d380*/  IMAD.MOV R7, RZ, RZ, -R4 ;  /* 0x000000ffff077224 */ /* 0x000fc800078e0a04 */
[----:B------:R-:W-:-:S04]  /*d390*/  IMAD R7, R7, UR8, R11 ;  /* 0x0000000807077c24 */ /* 0x000fc8000f8e020b */
[----:B----4-:R-:W-:-:S07]  /*d3a0*/  IMAD R18, R7, UR5, R18 ;  /* 0x0000000507127c24 */ /* 0x010fce000f8e0212 */
.L_x_2709:
[----:B------:R-:W0:Y:S01]  /*d3b0*/  LDCU UR5, c[0x0][0x3c0] ;  /* 0x00007800ff0577ac */ /* 0x000e220008000800 */
[----:B------:R-:W2:Y:S01]  /*d3c0*/  LDCU.64 UR6, c[0x0][0x788] ;  /* 0x0000f100ff0677ac */ /* 0x000ea20008000a00 */
[----:B0-----:R-:W-:Y:S01]  /*d3d0*/  UISETP.NE.AND UP1, UPT, UR5, URZ, UPT ;  /* 0x000000ff0500728c */ /* 0x001fe2000bf25270 */
[----:B--2---:R-:W-:Y:S02]  /*d3e0*/  ISETP.NE.U32.AND P0, PT, RZ, UR6, PT ;  /* 0x00000006ff007c0c */ /* 0x004fe4000bf05070 */
[----:B------:R-:W-:Y:S02]  /*d3f0*/  IADD3 R6, P1, PT, R18, UR6, RZ ;  /* 0x0000000612067c10 */ /* 0x000fe4000ff3e0ff */
[----:B------:R-:W-:Y:S02]  /*d400*/  ISETP.NE.AND.EX P0, PT, RZ, UR7, PT, P0 ;  /* 0x00000007ff007c0c */ /* 0x000fe4000bf05300 */
[----:B------:R-:W-:Y:S02]  /*d410*/  IADD3.X R4, PT, PT, RZ, UR7, RZ, P1, !PT ;  /* 0x00000007ff047c10 */ /* 0x000fe40008ffe4ff */
[----:B------:R-:W-:-:S02]  /*d420*/  SEL R6, R6, RZ, P0 ;  /* 0x000000ff06067207 */ /* 0x000fc40000000000 */
[----:B------:R-:W-:Y:S01]  /*d430*/  SEL R7, R4, RZ, P0 ;  /* 0x000000ff04077207 */ /* 0x000fe20000000000 */
[----:B------:R-:W-:Y:S06]  /*d440*/  BRA.U !UP1, `(.L_x_2710) ;  /* 0x00000025093c7547 */ /* 0x000fec000b800000 */
[----:B-1----:R-:W-:Y:S01]  /*d450*/  HFMA2 R24, -RZ, RZ, 0, 0 ;  /* 0x00000000ff187431 */ /* 0x002fe200000001ff */
[----:B------:R-:W-:Y:S06]  /*d460*/  BRA.U !UP0, `(.L_x_2711) ;  /* 0x0000001108587547 */ /* 0x000fec000b800000 */
[----:B------:R-:W0:Y:S01]  /*d470*/  LDCU.64 UR6, c[0x0][0x578] ;  /* 0x0000af00ff0677ac */ /* 0x000e220008000a00 */
[----:B------:R-:W-:Y:S01]  /*d480*/  MOV R11, R9 ;  /* 0x00000009000b7202 */ /* 0x000fe20000000f00 */
[----:B------:R-:W-:Y:S01]  /*d490*/  IMAD.MOV.U32 R10, RZ, RZ, RZ ;  /* 0x000000ffff0a7224 */ /* 0x000fe200078e00ff */
[----:B------:R-:W1:Y:S01]  /*d4a0*/  LDCU UR5, c[0x0][0x580] ;  /* 0x0000b000ff0577ac */ /* 0x000e620008000800 */
[----:B------:R-:W2:Y:S01]  /*d4b0*/  LDCU UR8, c[0x0][0x6a4] ;  /* 0x0000d480ff0877ac */ /* 0x000ea20008000800 */
[----:B------:R-:W-:-:S04]  /*d4c0*/  UIADD3 UR4, UPT, UPT, UR4, -0x1, URZ ;  /* 0xffffffff04047890 */ /* 0x000fc8000fffe0ff */
[----:B------:R-:W-:Y:S01]  /*d4d0*/  UISETP.NE.AND UP0, UPT, UR4, URZ, UPT ;  /* 0x000000ff0400728c */ /* 0x000fe2000bf05270 */
[----:B0-----:R-:W-:-:S05]  /*d4e0*/  IMAD.HI.U32 R10, R9, UR7, R10 ;  /* 0x00000007090a7c27 */ /* 0x001fca000f8e000a */
[----:B-1----:R-:W-:-:S04]  /*d4f0*/  SHF.R.U32.HI R11, RZ, UR5, R10 ;  /* 0x00000005ff0b7c19 */ /* 0x002fc8000801160a */
[----:B---3--:R-:W-:-:S05]  /*d500*/  IADD3 R13, PT, PT, -R11, RZ, RZ ;  /* 0x000000ff0b0d7210 */ /* 0x008fca0007ffe1ff */
        /* <DEDUP_REMOVED lines=268> */
.L_x_2711:
[----:B------:R-:W0:Y:S01]  /*e5d0*/  LDCU UR4, c[0x0][0x3a8] ;  /* 0x00007500ff0477ac */ /* 0x000e220008000800 */
[----:B------:R-:W1:Y:S01]  /*e5e0*/  S2UR UR8, SR_CgaCtaId ;  /* 0x00000000000879c3 */ /* 0x000e620000008800 */
[----:B------:R-:W-:Y:S01]  /*e5f0*/  BSSY.RECONVERGENT B0, `(.L_x_2712) ;  /* 0x0000017000007945 */ /* 0x000fe20003800200 */
[----:B------:R-:W-:Y:S02]  /*e600*/  LOP3.LUT P3, RZ, R5, R2, RZ, 0xfc, !PT ;  /* 0x0000000205ff7212 */ /* 0x000fe4000786fcff */
[----:B------:R-:W-:Y:S02]  /*e610*/  PLOP3.LUT P0, PT, PT, PT, PT, 0x8, 0x80 ;  /* 0x000000000080781c */ /* 0x000fe40003f0e170 */
[----:B0-----:R-:W-:-:S13]  /*e620*/  ISETP.GE.AND P1, PT, R9, UR4, PT ;  /* 0x0000000409007c0c */ /* 0x001fda000bf26270 */
[----:B-1----:R-:W-:Y:S05]  /*e630*/  @P1 BRA `(.L_x_2713) ;  /* 0x0000000000481947 */ /* 0x002fea0003800000 */
[----:B------:R-:W0:Y:S02]  /*e640*/  LDC.64 R10, c[0x0][0x3b8] ;  /* 0x0000ee00ff0a7b82 */ /* 0x000e240000000a00 */
[----:B0-----:R-:W-:Y:S02]  /*e650*/  ISETP.NE.AND P2, PT, R10, RZ, PT ;  /* 0x000000ff0a00720c */ /* 0x001fe40003f45270 */
[----:B------:R-:W-:Y:S02]  /*e660*/  ISETP.NE.AND P1, PT, R11, RZ, PT ;  /* 0x000000ff0b00720c */ /* 0x000fe40003f25270 */
[----:B------:R-:W-:Y:S02]  /*e670*/  ISETP.NE.AND P2, PT, R5, RZ, P2 ;  /* 0x000000ff0500720c */ /* 0x000fe40001745270 */
[----:B------:R-:W-:-:S04]  /*e680*/  ISETP.NE.AND P1, PT, R2, RZ, P1 ;  /* 0x000000ff0200720c */ /* 0x000fc80000f25270 */
[----:B------:R-:W-:-:S13]  /*e690*/  PLOP3.LUT P2, PT, P2, P1, PT, 0xf8, 0x8f ;  /* 0x00000000008f781c */ /* 0x000fda0001743f70 */
[----:B------:R-:W-:Y:S05]  /*e6a0*/  @P2 BRA `(.L_x_2713) ;  /* 0x00000000002c2947 */ /* 0x000fea0003800000 */
[----:B------:R-:W0:Y:S01]  /*e6b0*/  LDCU UR4, c[0x0][0x374] ;  /* 0x00006e80ff0477ac */ /* 0x000e220008000800 */
[----:B------:R-:W1:Y:S01]  /*e6c0*/  LDC.64 R8, c[0x0][0x790] ;  /* 0x0001e400ff087b82 */ /* 0x000e620000000a00 */
[----:B------:R-:W-:Y:S01]  /*e6d0*/  ISETP.NE.AND P0, PT, R10, RZ, PT ;  /* 0x000000ff0a00720c */ /* 0x000fe20003f05270 */
[----:B------:R-:W-:Y:S01]  /*e6e0*/  IMAD.MOV.U32 R18, RZ, RZ, R22 ;  /* 0x000000ffff127224 */ /* 0x000fe200078e0016 */
[----:B------:R-:W2:Y:S01]  /*e6f0*/  LDCU UR5, c[0x0][0x360] ;  /* 0x00006c00ff0577ac */ /* 0x000ea20008000800 */
[----:B------:R-:W-:Y:S01]  /*e700*/  MOV R19, R23 ;  /* 0x0000001700137202 */ /* 0x000fe20000000f00 */
[----:B0-----:R-:W-:-:S09]  /*e710*/  IMAD R0, R3, UR4, R0 ;  /* 0x0000000403007c24 */ /* 0x001fd2000f8e0200 */
[----:B--2---:R-:W-:Y:S01]  /*e720*/  @!P0 IMAD R0, R0, UR5, R5 ;  /* 0x0000000500008c24 */ /* 0x004fe2000f8e0205 */
[----:B------:R-:W-:-:S03]  /*e730*/  PLOP3.LUT P0, PT, PT, PT, PT, 0x80, 0x8 ;  /* 0x000000000008781c */ /* 0x000fc60003f0f070 */
[----:B-1----:R-:W-:-:S05]  /*e740*/  IMAD.WIDE.U32 R8, R0, 0x10, R8 ;  /* 0x0000001000087825 */ /* 0x002fca00078e0008 */
[----:B------:R0:W-:Y:S05]  /*e750*/  STG.E.128 desc[UR36][R8.64], R16 ;  /* 0x0000001008007986 */ /* 0x0001ea000c101d24 */
.L_x_2713:
[----:B------:R-:W-:Y:S05]  /*e760*/  BSYNC.RECONVERGENT B0 ;  /* 0x0000000000007941 */ /* 0x000fea0003800200 */
.L_x_2712:
        /* <DEDUP_REMOVED lines=14> */
[----:B---3--:R-:W1:Y:S01]  /*e850*/  S2R R13, SR_LANEID ;  /* 0x00000000000d7919 */ /* 0x008e620000000000 */
        /* <DEDUP_REMOVED lines=16> */
[----:B0-----:R-:W-:-:S04]  /*e960*/  IADD3 R0, PT, PT, R0, R13, RZ ;  /* 0x0000000d00007210 */ /* 0x001fc80007ffe0ff */
[----:B------:R-:W-:-:S04]  /*e970*/  ISETP.NE.AND P1, PT, R0, UR4, PT ;  /* 0x0000000400007c0c */ /* 0x000fc8000bf25270 */
[----:B------:R-:W-:-:S05]  /*e980*/  SEL R0, RZ, 0x1, P1 ;  /* 0x00000001ff007807 */ /* 0x000fca0000800000 */
[----:B------:R1:W-:Y:S04]  /*e990*/  STS.U8 [UR5], R0 ;  /* 0x00000000ff007988 */ /* 0x0003e80008000005 */
.L_x_2715:
[----:B------:R-:W-:Y:S05]  /*e9a0*/  BSYNC.RECONVERGENT B0 ;  /* 0x0000000000007941 */ /* 0x000fea0003800200 */
.L_x_2714:
[----:B------:R-:W-:Y:S01]  /*e9b0*/  BAR.SYNC.DEFER_BLOCKING 0x0 ;  /* 0x0000000000007b1d */ /* 0x000fe20000010000 */
[----:B------:R-:W-:-:S09]  /*e9c0*/  ULEA UR4, UR8, UR7, 0x18 ;  /* 0x0000000708047291 */ /* 0x000fd2000f8ec0ff */
[----:B-1----:R-:W1:Y:S02]  /*e9d0*/  LDS.U8 R0, [UR4] ;  /* 0x00000004ff007984 */ /* 0x002e640008000000 */
[----:B-1----:R-:W-:-:S13]  /*e9e0*/  ISETP.NE.AND P1, PT, R0, RZ, PT ;  /* 0x000000ff0000720c */ /* 0x002fda0003f25270 */
[----:B------:R-:W-:Y:S05]  /*e9f0*/  @!P1 EXIT ;  /* 0x000000000000994d */ /* 0x000fea0003800000 */
[----:B------:R-:W0:Y:S01]  /*ea00*/  LDCU.64 UR10, c[0x0][0x390] ;  /* 0x00007200ff0a77ac */ /* 0x000e220008000a00 */
        /* <DEDUP_REMOVED lines=11> */
[----:B0-----:R-:W-:Y:S01]  /*eac0*/  IMAD.U32 R16, RZ, RZ, UR10 ;  /* 0x0000000aff107e24 */ /* 0x001fe2000f8e00ff */
[----:B------:R-:W-:Y:S01]  /*ead0*/  MOV R17, UR11 ;  /* 0x0000000b00117c02 */ /* 0x000fe20008000f00 */
[----:B------:R-:W3:Y:S01]  /*eae0*/  LDCU.64 UR12, c[0x0][0x398] ;  /* 0x00007300ff0c77ac */ /* 0x000ee20008000a00 */
[----:B-1----:R-:W-:Y:S01]  /*eaf0*/  UISETP.NE.AND UP0, UPT, UR4, URZ, UPT ;  /* 0x000000ff0400728c */ /* 0x002fe2000bf05270 */
[----:B---3--:R-:W-:Y:S01]  /*eb00*/  MOV R22, UR12 ;  /* 0x0000000c00167c02 */ /* 0x008fe20008000f00 */
[----:B------:R-:W-:-:S07]  /*eb10*/  IMAD.U32 R23, RZ, RZ, UR13 ;  /* 0x0000000dff177e24 */ /* 0x000fce000f8e00ff */
        /* <DEDUP_REMOVED lines=9> */
[----:B------:R-:W-:Y:S02]  /*ebb0*/  MOV R8, UR10 ;  /* 0x0000000a00087c02 */ /* 0x000fe40008000f00 */
[----:B------:R-:W-:-:S04]  /*ebc0*/  MOV R9, UR11 ;  /* 0x0000000b00097c02 */ /* 0x000fc80008000f00 */
[----:B------:R-:W2:Y:S01]  /*ebd0*/  LDC.64 R18, c[0x0][0x790] ;  /* 0x0001e400ff127b82 */ /* 0x000ea20000000a00 */
[----:B0-----:R-:W-:Y:S02]  /*ebe0*/  IMAD R3, R3, UR5, RZ ;  /* 0x0000000503037c24 */ /* 0x001fe4000f8e02ff */
[----:B-1----:R-:W-:-:S07]  /*ebf0*/  IMAD R21, R21, UR4, RZ ;  /* 0x0000000415157c24 */ /* 0x002fce000f8e02ff */
.L_x_2720:
[----:B------:R-:W-:-:S04]  /*ec00*/  IMAD.IADD R11, R3, 0x1, R0 ;  /* 0x00000001030b7824 */ /* 0x000fc800078e0200 */
[----:B--2---:R-:W-:-:S05]  /*ec10*/  IMAD.WIDE.U32 R10, R11, 0x10, R18 ;  /* 0x000000100b0a7825 */ /* 0x004fca00078e0012 */
[----:B------:R-:W2:Y:S01]  /*ec20*/  LDG.E.128 R12, desc[UR36][R10.64] ;  /* 0x000000240a0c7981 */ /* 0x000ea2000c1e1d00 */
[----:B------:R-:W-:-:S04]  /*ec30*/  IADD3 R0, PT, PT, R21, R0, RZ ;  /* 0x0000000015007210 */ /* 0x000fc80007ffe0ff */
[----:B------:R-:W-:Y:S01]  /*ec40*/  ISETP.GE.U32.AND P1, PT, R0, UR6, PT ;  /* 0x0000000600007c0c */ /* 0x000fe2000bf26070 */
[-C--:B--2---:R-:W-:Y:S02]  /*ec50*/  DMUL R16, R14, R22.reuse ;  /* 0x000000160e107228 */ /* 0x084fe40000000000 */
[----:B------:R-:W-:-:S06]  /*ec60*/  DMUL R22, R12, R22 ;  /* 0x000000160c167228 */ /* 0x000fcc0000000000 */
[-C--:B------:R-:W-:Y:S02]  /*ec70*/  DFMA R16, R12, R8.reuse, -R16 ;  /* 0x000000080c10722b */ /* 0x080fe40000000810 */
[----:B------:R-:W-:-:S08]  /*ec80*/  DFMA R22, R14, R8, R22 ;  /* 0x000000080e16722b */ /* 0x000fd00000000016 */
[----:B------:R-:W-:Y:S01]  /*ec90*/  MOV R8, R16 ;  /* 0x0000001000087202 */ /* 0x000fe20000000f00 */
[----:B------:R-:W-:Y:S01]  /*eca0*/  IMAD.MOV.U32 R9, RZ, RZ, R17 ;  /* 0x000000ffff097224 */ /* 0x000fe200078e0011 */
[----:B------:R-:W-:Y:S06]  /*ecb0*/  @!P1 BRA `(.L_x_2720) ;  /* 0xfffffffc00d09947 */ /* 0x000fec000383ffff */
[----:B------:R-:W-:Y:S05]  /*ecc0*/  BSYNC.RECONVERGENT B1 ;  /* 0x0000000000017941 */ /* 0x000fea0003800200 */
.L_x_2719:
[----:B------:R-:W-:Y:S05]  /*ecd0*/  BRA `(.L_x_2718) ;  /* 0x0000000000687947 */ /* 0x000fea0003800000 */
.L_x_2717:
[----:B------:R-:W0:Y:S02]  /*ece0*/  LDCU UR5, c[0x0][0x3b4] ;  /* 0x00007680ff0577ac */ /* 0x000e240008000800 */
[----:B0-----:R-:W-:-:S13]  /*ecf0*/  ISETP.GE.U32.AND P1, PT, R2, UR5, PT ;  /* 0x0000000502007c0c */ /* 0x001fda000bf26070 */
[----:B------:R-:W-:Y:S05]  /*ed00*/  @P1 BRA `(.L_x_2718) ;  /* 0x00000000005c1947 */ /* 0x000fea0003800000 */
[----:B------:R-:W0:Y:S01]  /*ed10*/  LDCU UR4, c[0x0][0x374] ;  /* 0x00006e80ff0477ac */ /* 0x000e220008000800 */
[----:B------:R-:W1:Y:S01]  /*ed20*/  LDC R20, c[0x0][0x360] ;  /* 0x0000d800ff147b82 */ /* 0x000e620000000800 */
[----:B------:R-:W-:Y:S01]  /*ed30*/  BSSY.RECONVERGENT B1, `(.L_x_2718) ;  /* 0x0000014000017945 */ /* 0x000fe20003800200 */
[----:B------:R-:W-:Y:S01]  /*ed40*/  MOV R0, R2 ;  /* 0x0000000200007202 */ /* 0x000fe20000000f00 */
[----:B------:R-:W-:Y:S01]  /*ed50*/  IMAD.U32 R13, RZ, RZ, UR11 ;  /* 0x0000000bff0d7e24 */ /* 0x000fe2000f8e00ff */
[----:B------:R-:W-:-:S04]  /*ed60*/  MOV R12, UR10 ;  /* 0x0000000a000c7c02 */ /* 0x000fc80008000f00 */
[----:B------:R-:W2:Y:S08]  /*ed70*/  LDC.64 R18, c[0x0][0x790] ;  /* 0x0001e400ff127b82 */ /* 0x000eb00000000a00 */
[----:B------:R-:W3:Y:S01]  /*ed80*/  LDC R21, c[0x0][0x364] ;  /* 0x0000d900ff157b82 */ /* 0x000ee20000000800 */
[----:B0-----:R-:W-:-:S07]  /*ed90*/  IMAD R3, R3, UR4, RZ ;  /* 0x0000000403037c24 */ /* 0x001fce000f8e02ff */
.L_x_2721:
[----:B------:R-:W-:-:S05]  /*eda0*/  IADD3 R4, PT, PT, R3, R0, RZ ;  /* 0x0000000003047210 */ /* 0x000fca0007ffe0ff */
[----:B-1----:R-:W-:-:S04]  /*edb0*/  IMAD R9, R4, R20, R5 ;  /* 0x0000001404097224 */ /* 0x002fc800078e0205 */
[----:B--2---:R-:W-:-:S06]  /*edc0*/  IMAD.WIDE.U32 R8, R9, 0x10, R18 ;  /* 0x0000001009087825 */ /* 0x004fcc00078e0012 */
[----:B------:R-:W2:Y:S01]  /*edd0*/  LDG.E.128 R8, desc[UR36][R8.64] ;  /* 0x0000002408087981 */ /* 0x000ea2000c1e1d00 */
[----:B---3--:R-:W-:-:S04]  /*ede0*/  IADD3 R0, PT, PT, R21, R0, RZ ;  /* 0x0000000015007210 */ /* 0x008fc80007ffe0ff */
[----:B------:R-:W-:Y:S01]  /*edf0*/  ISETP.GE.U32.AND P1, PT, R0, UR5, PT ;  /* 0x0000000500007c0c */ /* 0x000fe2000bf26070 */
[-C--:B--2---:R-:W-:Y:S02]  /*ee00*/  DMUL R14, R10, R22.reuse ;  /* 0x000000160a0e7228 */ /* 0x084fe40000000000 */
[----:B------:R-:W-:-:S06]  /*ee10*/  DMUL R22, R8, R22 ;  /* 0x0000001608167228 */ /* 0x000fcc0000000000 */
[-C--:B------:R-:W-:Y:S02]  /*ee20*/  DFMA R16, R8, R12.reuse, -R14 ;  /* 0x0000000c0810722b */ /* 0x080fe4000000080e */
[----:B------:R-:W-:-:S08]  /*ee30*/  DFMA R22, R10, R12, R22 ;  /* 0x0000000c0a16722b */ /* 0x000fd00000000016 */
[----:B------:R-:W-:Y:S01]  /*ee40*/  IMAD.MOV.U32 R12, RZ, RZ, R16 ;  /* 0x000000ffff0c7224 */ /* 0x000fe200078e0010 */
[----:B------:R-:W-:Y:S01]  /*ee50*/  MOV R13, R17 ;  /* 0x00000011000d7202 */ /* 0x000fe20000000f00 */
[----:B------:R-:W-:Y:S06]  /*ee60*/  @!P1 BRA `(.L_x_2721) ;  /* 0xfffffffc00cc9947 */ /* 0x000fec000383ffff */
[----:B------:R-:W-:Y:S05]  /*ee70*/  BSYNC.RECONVERGENT B1 ;  /* 0x0000000000017941 */ /* 0x000fea0003800200 */
.L_x_2718:
[----:B------:R-:W-:Y:S05]  /*ee80*/  BSYNC.RECONVERGENT B0 ;  /* 0x0000000000007941 */ /* 0x000fea0003800200 */
.L_x_2716:
[----:B------:R-:W0:Y:S01]  /*ee90*/  LDCU UR5, c[0x0][0x360] ;  /* 0x00006c00ff0577ac */ /* 0x000e220008000800 */
[----:B------:R-:W-:Y:S01]  /*eea0*/  MOV R18, R22 ;  /* 0x0000001600127202 */ /* 0x000fe20000000f00 */
[----:B------:R-:W-:Y:S01]  /*eeb0*/  IMAD.MOV.U32 R19, RZ, RZ, R23 ;  /* 0x000000ffff137224 */ /* 0x000fe200078e0017 */
[----:B------:R-:W-:Y:S01]  /*eec0*/  UIADD3 UR7, UPT, UPT, UR7, 0x10, URZ ;  /* 0x0000001007077890 */ /* 0x000fe2000fffe0ff */
[----:B------:R-:W1:Y:S03]  /*eed0*/  LDCU UR6, c[0x0][0x364] ;  /* 0x00006c80ff0677ac */ /* 0x000e660008000800 */
[----:B------:R-:W-:Y:S01]  /*eee0*/  ULEA UR8, UR8, UR7, 0x18 ;  /* 0x0000000708087291 */ /* 0x000fe2000f8ec0ff */
[----:B------:R-:W2:Y:S01]  /*eef0*/  LDCU UR4, c[0x0][0x3b8] ;  /* 0x00007700ff0477ac */ /* 0x000ea20008000800 */
[----:B0-----:R-:W-:-:S05]  /*ef00*/  IMAD R0, R2, UR5, R5 ;  /* 0x0000000502007c24 */ /* 0x001fca000f8e0205 */
[----:B------:R-:W-:Y:S01]  /*ef10*/  LEA R15, R0, UR8, 0x4 ;  /* 0x00000008000f7c11 */ /* 0x000fe2000f8e20ff */
[----:B-1----:R-:W-:-:S04]  /*ef20*/  UISETP.GE.U32.AND UP1, UPT, UR6, 0x2, UPT ;  /* 0x000000020600788c */ /* 0x002fc8000bf26070 */
[----:B------:R0:W-:Y:S01]  /*ef30*/  STS.128 [R15], R16 ;  /* 0x000000100f007388 */ /* 0x0001e20000000c00 */
[----:B--2---:R-:W-:-:S04]  /*ef40*/  UISETP.NE.AND UP0, UPT, UR4, URZ, UPT ;  /* 0x000000ff0400728c */ /* 0x004fc8000bf05270 */
[----:B------:R-:W-:Y:S07]  /*ef50*/  BRA.U !UP1, `(.L_x_2722) ;  /* 0x00000001094c7547 */ /* 0x000fee000b800000 */
[----:B------:R-:W-:-:S05]  /*ef60*/  UMOV UR4, UR6 ;  /* 0x0000000600047c82 */ /* 0x000fca0008000000 */
.L_x_2723:
        /* <DEDUP_REMOVED lines=9> */
[----:B-1----:R-:W1:Y:S02]  /*f000*/  @!P1 LDS.128 R8, [R0] ;  /* 0x0000000000089984 */ /* 0x002e640000000c00 */
[-C--:B-1----:R-:W-:Y:S02]  /*f010*/  @!P1 DMUL R12, R16, R10.reuse ;  /* 0x0000000a100c9228 */ /* 0x082fe40000000000 */
[----:B------:R-:W-:-:S06]  /*f020*/  @!P1 DMUL R20, R22, R10 ;  /* 0x0000000a16149228 */ /* 0x000fcc0000000000 */
[-C--:B------:R-:W-:Y:S02]  /*f030*/  @!P1 DFMA R22, R22, R8.reuse, R12 ;  /* 0x000000081616922b */ /* 0x080fe4000000000c */
[----:B------:R-:W-:-:S07]  /*f040*/  @!P1 DFMA R20, R16, R8, -R20 ;  /* 0x000000081014922b */ /* 0x000fce0000000814 */
[----:B------:R1:W-:Y:S03]  /*f050*/  @!P1 STS.128 [R15], R20 ;  /* 0x000000140f009388 */ /* 0x0003e60000000c00 */
[----:B0-----:R-:W-:Y:S01]  /*f060*/  @!P1 MOV R16, R20 ;  /* 0x0000001400109202 */ /* 0x001fe20000000f00 */
[----:B------:R-:W-:Y:S01]  /*f070*/  @!P1 IMAD.MOV.U32 R17, RZ, RZ, R21 ;  /* 0x000000ffff119224 */ /* 0x000fe200078e0015 */
[----:B------:R-:W-:Y:S06]  /*f080*/  BRA.U UP1, `(.L_x_2723) ;  /* 0xfffffffd01b87547 */ /* 0x000fec000b83ffff */
.L_x_2722:
[----:B------:R-:W-:Y:S05]  /*f090*/  BRA.U !UP0, `(.L_x_2724) ;  /* 0x0000000108b87547 */ /* 0x000fea000b800000 */
[----:B------:R-:W-:Y:S02]  /*f0a0*/  UISETP.GE.U32.AND UP0, UPT, UR5, 0x21, UPT ;  /* 0x000000210500788c */ /* 0x000fe4000bf06070 */
[----:B------:R-:W-:-:S07]  /*f0b0*/  UMOV UR4, UR5 ;  /* 0x0000000500047c82 */ /* 0x000fce0008000000 */
[----:B------:R-:W-:Y:S05]  /*f0c0*/  BRA.U !UP0, `(.L_x_2725) ;  /* 0x0000000108607547 */ /* 0x000fea000b800000 */
[----:B0-----:R-:W-:Y:S01]  /*f0d0*/  MOV R18, R22 ;  /* 0x0000001600127202 */ /* 0x001fe20000000f00 */
[----:B------:R-:W-:Y:S01]  /*f0e0*/  UISETP.GE.U32.AND UP0, UPT, UR5, 0x40, UPT ;  /* 0x000000400500788c */ /* 0x000fe2000bf06070 */
[----:B------:R-:W-:Y:S01]  /*f0f0*/  MOV R19, R23 ;  /* 0x0000001700137202 */ /* 0x000fe20000000f00 */
[----:B------:R-:W-:-:S04]  /*f100*/  UMOV UR4, 0x20 ;  /* 0x0000002000047882 */ /* 0x000fc80000000000 */
[----:B------:R2:W-:Y:S03]  /*f110*/  STS.128 [R15], R16 ;  /* 0x000000100f007388 */ /* 0x0005e60000000c00 */
[----:B------:R-:W-:Y:S05]  /*f120*/  BRA.U !UP0, `(.L_x_2725) ;  /* 0x0000000108487547 */ /* 0x000fea000b800000 */
[----:B------:R-:W-:-:S07]  /*f130*/  IMAD.U32 R0, RZ, RZ, UR5 ;  /* 0x00000005ff007e24 */ /* 0x000fce000f8e00ff */
.L_x_2726:
[----:B------:R-:W-:Y:S01]  /*f140*/  SHF.R.U32.HI R4, RZ, 0x1, R0 ;  /* 0x00000001ff047819 */ /* 0x000fe20000011600 */
[----:B------:R-:W-:Y:S01]  /*f150*/  BAR.SYNC.DEFER_BLOCKING 0x0 ;  /* 0x0000000000007b1d */ /* 0x000fe20000010000 */
[----:B------:R-:W-:Y:S02]  /*f160*/  ISETP.GT.U32.AND P2, PT, R0, 0x7f, PT ;  /* 0x0000007f0000780c */ /* 0x000fe40003f44070 */
[----:B------:R-:W-:Y:S01]  /*f170*/  IADD3 R2, PT, PT, R4, R5, RZ ;  /* 0x0000000504027210 */ /* 0x000fe20007ffe0ff */
[----:B------:R-:W-:-:S03]  /*f180*/  IMAD.MOV.U32 R0, RZ, RZ, R4 ;  /* 0x000000ffff007224 */ /* 0x000fc600078e0004 */
[----:B------:R-:W-:-:S04]  /*f190*/  ISETP.GE.U32.AND P1, PT, R2, UR5, PT ;  /* 0x0000000502007c0c */ /* 0x000fc8000bf26070 */
[----:B------:R-:W-:-:S13]  /*f1a0*/  ISETP.GE.U32.OR P1, PT, R5, R4, P1 ;  /* 0x000000040500720c */ /* 0x000fda0000f26470 */
[----:B------:R-:W-:-:S06]  /*f1b0*/  @!P1 LEA R8, R4, R15, 0x4 ;  /* 0x0000000f04089211 */ /* 0x000fcc00078e20ff */
[----:B------:R-:W0:Y:S02]  /*f1c0*/  @!P1 LDS.128 R8, [R8] ;  /* 0x0000000008089984 */ /* 0x000e240000000c00 */
[-C--:B0-----:R-:W-:Y:S02]  /*f1d0*/  @!P1 DMUL R2, R16, R10.reuse ;  /* 0x0000000a10029228 */ /* 0x081fe40000000000 */
[----:B------:R-:W-:-:S06]  /*f1e0*/  @!P1 DMUL R10, R22, R10 ;  /* 0x0000000a160a9228 */ /* 0x000fcc0000000000 */
[-C--:B-1-3--:R-:W-:Y:S02]  /*f1f0*/  @!P1 DFMA R22, R22, R8.reuse, R2 ;  /* 0x000000081616922b */ /* 0x08afe40000000002 */
[----:B------:R-:W-:-:S07]  /*f200*/  @!P1 DFMA R20, R16, R8, -R10 ;  /* 0x000000081014922b */ /* 0x000fce000000080a */
[----:B------:R3:W-:Y:S03]  /*f210*/  @!P1 STS.128 [R15], R20 ;  /* 0x000000140f009388 */ /* 0x0007e60000000c00 */
[----:B--2---:R-:W-:Y:S02]  /*f220*/  @!P1 MOV R16, R20 ;  /* 0x0000001400109202 */ /* 0x004fe40000000f00 */
[----:B------:R-:W-:Y:S01]  /*f230*/  @!P1 MOV R17, R21 ;  /* 0x0000001500119202 */ /* 0x000fe20000000f00 */
[----:B------:R-:W-:Y:S06]  /*f240*/  @P2 BRA `(.L_x_2726) ;  /* 0xfffffffc00bc2947 */ /* 0x000fec000383ffff */
.L_x_2725:
[----:B------:R-:W-:Y:S01]  /*f250*/  BAR.SYNC.DEFER_BLOCKING 0x0 ;  /* 0x0000000000007b1d */ /* 0x000fe20000010000 */
[----:B------:R-:W-:-:S09]  /*f260*/  UISETP.GE.U32.AND UP0, UPT, UR4, 0x2, UPT ;  /* 0x000000020400788c */ /* 0x000fd2000bf06070 */
[----:B------:R-:W-:Y:S05]  /*f270*/  BRA.U !UP0, `(.L_x_2724) ;  /* 0x0000000108407547 */ /* 0x000fea000b800000 */
[----:B------:R-:W-:-:S07]  /*f280*/  IMAD.MOV.U32 R11, RZ, RZ, 0x1 ;  /* 0x00000001ff0b7424 */ /* 0x000fce00078e00ff */
.L_x_2727:
[----:B------:R-:W-:Y:S04]  /*f290*/  SHFL.DOWN PT, R5, R23, R11, 0x1f ;  /* 0x08001f0b17057589 */ /* 0x000fe800000e0000 */
[----:B------:R-:W4:Y:S04]  /*f2a0*/  SHFL.DOWN PT, R4, R22, R11, 0x1f ;  /* 0x08001f0b16047589 */ /* 0x000f2800000e0000 */
[----:B------:R-:W-:Y:S04]  /*f2b0*/  SHFL.DOWN PT, R3, R17, R11, 0x1f ;  /* 0x08001f0b11037589 */ /* 0x000fe800000e0000 */
[----:B------:R5:W0:Y:S02]  /*f2c0*/  SHFL.DOWN PT, R2, R16, R11, 0x1f ;  /* 0x08001f0b10027589 */ /* 0x000a2400000e0000 */
[----:B-----5:R-:W-:-:S04]  /*f2d0*/  SHF.L.U32 R11, R11, 0x1, RZ ;  /* 0x000000010b0b7819 */ /* 0x020fc800000006ff */
[----:B------:R-:W-:Y:S01]  /*f2e0*/  ISETP.GE.AND P1, PT, R11, UR4, PT ;  /* 0x000000040b007c0c */ /* 0x000fe2000bf26270 */
[C---:B----4-:R-:W-:Y:S02]  /*f2f0*/  DMUL R8, R4.reuse, R22 ;  /* 0x0000001604087228 */ /* 0x050fe40000000000 */
[----:B------:R-:W-:-:S06]  /*f300*/  DMUL R4, R4, R16 ;  /* 0x0000001004047228 */ /* 0x000fcc0000000000 */
[C---:B0-----:R-:W-:Y:S02]  /*f310*/  DFMA R8, R2.reuse, R16, -R8 ;  /* 0x000000100208722b */ /* 0x041fe40000000808 */
[----:B-1-3--:R-:W-:-:S08]  /*f320*/  DFMA R22, R2, R22, R4 ;  /* 0x000000160216722b */ /* 0x00afd00000000004 */
[----:B--2---:R-:W-:Y:S01]  /*f330*/  MOV R16, R8 ;  /* 0x0000000800107202 */ /* 0x004fe20000000f00 */
[----:B------:R-:W-:Y:S01]  /*f340*/  IMAD.MOV.U32 R17, RZ, RZ, R9 ;  /* 0x000000ffff117224 */ /* 0x000fe200078e0009 */
[----:B------:R-:W-:Y:S06]  /*f350*/  @!P1 BRA `(.L_x_2727) ;  /* 0xfffffffc00cc9947 */ /* 0x000fec000383ffff */
[----:B------:R-:W-:Y:S02]  /*f360*/  MOV R16, R8 ;  /* 0x0000000800107202 */ /* 0x000fe40000000f00 */
[----:B------:R-:W-:-:S07]  /*f370*/  MOV R17, R9 ;  /* 0x0000000900117202 */ /* 0x000fce0000000f00 */
.L_x_2724:
[----:B------:R-:W-:Y:S05]  /*f380*/  @!P0 EXIT ;  /* 0x000000000000894d */ /* 0x000fea0003800000 */
[----:B------:R-:W4:Y:S02]  /*f390*/  LDCU.64 UR4, c[0x0][0x788] ;  /* 0x0000f100ff0477ac */ /* 0x000f240008000a00 */
[----:B----4-:R-:W-:-:S04]  /*f3a0*/  UISETP.NE.U32.AND UP0, UPT, UR4, URZ, UPT ;  /* 0x000000ff0400728c */ /* 0x010fc8000bf05070 */
[----:B------:R-:W-:-:S09]  /*f3b0*/  UISETP.NE.AND.EX UP0, UPT, UR5, URZ, UPT, UP0 ;  /* 0x000000ff0500728c */ /* 0x000fd2000bf05300 */
[----:B------:R-:W-:Y:S05]  /*f3c0*/  BRA.U UP0, `(.L_x_2728) ;  /* 0x0000000100b07547 */ /* 0x000fea000b800000 */
[----:B------:R-:W4:Y:S01]  /*f3d0*/  LDCU.U8 UR6, c[0x0][0x7a8] ;  /* 0x0000f500ff0677ac */ /* 0x000f220008000000 */
[----:B------:R-:W5:Y:S01]  /*f3e0*/  LDCU.64 UR4, c[0x0][0x778] ;  /* 0x0000ef00ff0477ac */ /* 0x000f620008000a00 */
[----:B------:R-:W0:Y:S01]  /*f3f0*/  LDCU.U8 UR7, c[0x0][0x7a9] ;  /* 0x0000f520ff0777ac */ /* 0x000e220008000000 */
[----:B----4-:R-:W-:Y:S01]  /*f400*/  UISETP.NE.AND UP0, UPT, UR6, URZ, UPT ;  /* 0x000000ff0600728c */ /* 0x010fe2000bf05270 */
[----:B-----5:R-:W-:Y:S01]  /*f410*/  IADD3 R8, P0, PT, R24, UR4, RZ ;  /* 0x0000000418087c10 */ /* 0x020fe2000ff1e0ff */
[----:B0-----:R-:W-:-:S04]  /*f420*/  UISETP.NE.AND UP1, UPT, UR7, URZ, UPT ;  /* 0x000000ff0700728c */ /* 0x001fc8000bf25270 */
[----:B------:R-:W-:-:S03]  /*f430*/  IMAD.X R9, RZ, RZ, UR5, P0 ;  /* 0x00000005ff097e24 */ /* 0x000fc600080e06ff */
[----:B------:R-:W-:Y:S05]  /*f440*/  BRA.U !UP0, `(.L_x_2729) ;  /* 0x0000000108147547 */ /* 0x000fea000b800000 */
[----:B------:R-:W4:Y:S02]  /*f450*/  LDG.E.128 R4, desc[UR36][R8.64] ;  /* 0x0000002408047981 */ /* 0x000f24000c1e1d00 */
[-C--:B----4-:R-:W-:Y:S02]  /*f460*/  DMUL R2, R22, R6.reuse ;  /* 0x0000000616027228 */ /* 0x090fe40000000000 */
[----:B------:R-:W-:-:S06]  /*f470*/  DMUL R6, R16, R6 ;  /* 0x0000000610067228 */ /* 0x000fcc0000000000 */
[-C--:B--2---:R-:W-:Y:S02]  /*f480*/  DFMA R16, R16, R4.reuse, -R2 ;  /* 0x000000041010722b */ /* 0x084fe40000000802 */
[----:B-1-3--:R-:W-:-:S11]  /*f490*/  DFMA R22, R22, R4, R6 ;  /* 0x000000041616722b */ /* 0x00afd60000000006 */
.L_x_2729:
        /* <DEDUP_REMOVED lines=10> */
[----:B------:R-:W-:Y:S01]  /*f540*/  IMAD.MOV.U32 R13, RZ, RZ, RZ ;  /* 0x000000ffff0d7224 */ /* 0x000fe200078e00ff */
[----:B------:R-:W2:Y:S01]  /*f550*/  LDCU.64 UR8, c[0x4][0x400] ;  /* 0x01008000ff0877ac */ /* 0x000ea20008000a00 */
[----:B0-----:R-:W-:Y:S02]  /*f560*/  MOV R4, UR4 ;  /* 0x0000000400047c02 */ /* 0x001fe40008000f00 */
[----:B------:R-:W-:Y:S01]  /*f570*/  MOV R5, UR5 ;  /* 0x0000000500057c02 */ /* 0x000fe20008000f00 */
[----:B-----5:R-:W-:Y:S01]  /*f580*/  IMAD.U32 R6, RZ, RZ, UR6 ;  /* 0x00000006ff067e24 */ /* 0x020fe2000f8e00ff */
[----:B------:R-:W-:-:S02]  /*f590*/  MOV R7, UR7 ;  /* 0x0000000700077c02 */ /* 0x000fc40008000f00 */
[----:B--2---:R-:W-:Y:S01]  /*f5a0*/  MOV R10, UR8 ;  /* 0x00000008000a7c02 */ /* 0x004fe20008000f00 */
[----:B----4-:R-:W-:-:S07]  /*f5b0*/  IMAD.U32 R11, RZ, RZ, UR9 ;  /* 0x00000009ff0b7e24 */ /* 0x010fce000f8e00ff */
[----:B-1-3--:R-:W-:-:S07]  /*f5c0*/  LEPC R20, `(.L_x_2731) ;  /* 0x000000001014794e */ /* 0x00afce0000000000 */
[----:B------:R-:W-:Y:S05]  /*f5d0*/  CALL.ABS.NOINC R2 ;  /* 0x0000000002007343 */ /* 0x000fea0003c00000 */
.L_x_2731:
[----:B------:R-:W0:Y:S01]  /*f5e0*/  LDCU.64 UR4, c[0x0][0x778] ;  /* 0x0000ef00ff0477ac */ /* 0x000e220008000a00 */
[----:B--2---:R-:W-:Y:S01]  /*f5f0*/  MOV R18, R22 ;  /* 0x0000001600127202 */ /* 0x004fe20000000f00 */
[----:B------:R-:W-:Y:S01]  /*f600*/  IMAD.MOV.U32 R19, RZ, RZ, R23 ;  /* 0x000000ffff137224 */ /* 0x000fe200078e0017 */
[----:B0-----:R-:W-:-:S04]  /*f610*/  IADD3 R24, P0, PT, R24, UR4, RZ ;  /* 0x0000000418187c10 */ /* 0x001fc8000ff1e0ff */
[----:B------:R-:W-:-:S05]  /*f620*/  IADD3.X R25, PT, PT, RZ, UR5, RZ, P0, !PT ;  /* 0x00000005ff197c10 */ /* 0x000fca00087fe4ff */
[----:B------:R-:W-:Y:S01]  /*f630*/  STG.E.128 desc[UR36][R24.64], R16 ;  /* 0x0000001018007986 */ /* 0x000fe2000c101d24 */
[----:B------:R-:W-:Y:S05]  /*f640*/  EXIT ;  /* 0x000000000000794d */ /* 0x000fea0003800000 */
.L_x_2730:
[----:B--2---:R-:W-:Y:S02]  /*f650*/  MOV R18, R22 ;  /* 0x0000001600127202 */ /* 0x004fe40000000f00 */
[----:B------:R-:W-:-:S05]  /*f660*/  MOV R19, R23 ;  /* 0x0000001700137202 */ /* 0x000fca0000000f00 */
[----:B------:R-:W-:Y:S01]  /*f670*/  STG.E.128 desc[UR36][R8.64], R16 ;  /* 0x0000001008007986 */ /* 0x000fe2000c101d24 */
[----:B------:R-:W-:Y:S05]  /*f680*/  EXIT ;  /* 0x000000000000794d */ /* 0x000fea0003800000 */
.L_x_2728:
[----:B------:R-:W4:Y:S01]  /*f690*/  LDCU.U8 UR4, c[0x0][0x7a8] ;  /* 0x0000f500ff0477ac */ /* 0x000f220008000000 */
[----:B------:R-:W5:Y:S01]  /*f6a0*/  LDCU.U8 UR5, c[0x0][0x7a9] ;  /* 0x0000f520ff0577ac */ /* 0x000f620008000000 */
[----:B----4-:R-:W-:Y:S02]  /*f6b0*/  UISETP.NE.AND UP0, UPT, UR4, URZ, UPT ;  /* 0x000000ff0400728c */ /* 0x010fe4000bf05270 */
[----:B-----5:R-:W-:-:S07]  /*f6c0*/  UISETP.NE.AND UP1, UPT, UR5, URZ, UPT ;  /* 0x000000ff0500728c */ /* 0x020fce000bf25270 */
[----:B------:R-:W-:Y:S05]  /*f6d0*/  BRA.U !UP0, `(.L_x_2732) ;  /* 0x00000001081c7547 */ /* 0x000fea000b800000 */
[----:B------:R-:W4:Y:S02]  /*f6e0*/  LDG.E.128 R8, desc[UR36][R6.64] ;  /* 0x0000002406087981 */ /* 0x000f24000c1e1d00 */
[C---:B----4-:R-:W-:Y:S02]  /*f6f0*/  DMUL R2, R22.reuse, R10 ;  /* 0x0000000a16027228 */ /* 0x050fe40000000000 */
[----:B-1-3--:R-:W-:-:S06]  /*f700*/  DMUL R22, R22, R8 ;  /* 0x0000000816167228 */ /* 0x00afcc0000000000 */
[C---:B------:R-:W-:Y:S02]  /*f710*/  DFMA R2, R16.reuse, R8, -R2 ;  /* 0x000000081002722b */ /* 0x040fe40000000802 */
[----:B------:R-:W-:-:S08]  /*f720*/  DFMA R22, R16, R10, R22 ;  /* 0x0000000a1016722b */ /* 0x000fd00000000016 */
[----:B0-2---:R-:W-:Y:S01]  /*f730*/  IMAD.MOV.U32 R16, RZ, RZ, R2 ;  /* 0x000000ffff107224 */ /* 0x005fe200078e0002 */
[----:B------:R-:W-:-:S07]  /*f740*/  MOV R17, R3 ;  /* 0x0000000300117202 */ /* 0x000fce0000000f00 */
.L_x_2732:
        /* <DEDUP_REMOVED lines=9> */
[----:B------:R-:W5:Y:S01]  /*f7e0*/  LDCU.64 UR6, c[0x4][0x640] ;  /* 0x0100c800ff0677ac */ /* 0x000f620008000a00 */
[----:B------:R-:W-:Y:S01]  /*f7f0*/  MOV R13, RZ ;  /* 0x000000ff000d7202 */ /* 0x000fe20000000f00 */
[----:B------:R-:W1:Y:S01]  /*f800*/  LDCU.64 UR8, c[0x4][0x400] ;  /* 0x01008000ff0877ac */ /* 0x000e620008000a00 */
[----:B----4-:R-:W-:Y:S01]  /*f810*/  MOV R4, UR4 ;  /* 0x0000000400047c02 */ /* 0x010fe20008000f00 */
[----:B------:R-:W-:Y:S01]  /*f820*/  IMAD.U32 R5, RZ, RZ, UR5 ;  /* 0x00000005ff057e24 */ /* 0x000fe2000f8e00ff */
[----:B-----5:R-:W-:-:S02]  /*f830*/  MOV R6, UR6 ;  /* 0x0000000600067c02 */ /* 0x020fc40008000f00 */
[----:B------:R-:W-:Y:S01]  /*f840*/  MOV R7, UR7 ;  /* 0x0000000700077c02 */ /* 0x000fe20008000f00 */
[----:B-1----:R-:W-:Y:S01]  /*f850*/  IMAD.U32 R10, RZ, RZ, UR8 ;  /* 0x00000008ff0a7e24 */ /* 0x002fe2000f8e00ff */
[----:B------:R-:W-:-:S07]  /*f860*/  MOV R11, UR9 ;  /* 0x00000009000b7c02 */ /* 0x000fce0008000f00 */
[----:B---3--:R-:W-:-:S07]  /*f870*/  LEPC R20, `(.L_x_2734) ;  /* 0x000000001014794e */ /* 0x008fce0000000000 */
[----:B0-2---:R-:W-:Y:S05]  /*f880*/  CALL.ABS.NOINC R2 ;  /* 0x0000000002007343 */ /* 0x005fea0003c00000 */
.L_x_2734:
[----:B------:R-:W4:Y:S01]  /*f890*/  LDCU.64 UR4, c[0x0][0x778] ;  /* 0x0000ef00ff0477ac */ /* 0x000f220008000a00 */
[----:B0-2---:R-:W-:Y:S01]  /*f8a0*/  IMAD.MOV.U32 R18, RZ, RZ, R22 ;  /* 0x000000ffff127224 */ /* 0x005fe200078e0016 */
[----:B------:R-:W-:Y:S02]  /*f8b0*/  MOV R19, R23 ;  /* 0x0000001700137202 */ /* 0x000fe40000000f00 */
[----:B----4-:R-:W-:-:S04]  /*f8c0*/  IADD3 R24, P0, PT, R24, UR4, RZ ;  /* 0x0000000418187c10 */ /* 0x010fc8000ff1e0ff */
[----:B------:R-:W-:-:S05]  /*f8d0*/  IADD3.X R25, PT, PT, RZ, UR5, RZ, P0, !PT ;  /* 0x00000005ff197c10 */ /* 0x000fca00087fe4ff */
[----:B------:R-:W-:Y:S01]  /*f8e0*/  STG.E.128 desc[UR36][R24.64], R16 ;  /* 0x0000001018007986 */ /* 0x000fe2000c101d24 */
[----:B------:R-:W-:Y:S05]  /*f8f0*/  EXIT ;  /* 0x000000000000794d */ /* 0x000fea0003800000 */
.L_x_2733:
[----:B0-2---:R-:W-:Y:S01]  /*f900*/  MOV R18, R22 ;  /* 0x0000001600127202 */ /* 0x005fe20000000f00 */
[----:B------:R-:W-:-:S05]  /*f910*/  IMAD.MOV.U32 R19, RZ, RZ, R23 ;  /* 0x000000ffff137224 */ /* 0x000fca00078e0017 */
[----:B------:R-:W-:Y:S01]  /*f920*/  STG.E.128 desc[UR36][R6.64], R16 ;  /* 0x0000001006007986 */ /* 0x000fe2000c101d24 */
[----:B------:R-:W-:Y:S05]  /*f930*/  EXIT ;  /* 0x000000000000794d */ /* 0x000fea0003800000 */
.L_x_2710:
        /* <DEDUP_REMOVED lines=15> */
[----:B------:R-:W2:Y:S01]  /*fa30*/  LDCU.64 UR4, c[0x0][0x778] ;  /* 0x0000ef00ff0477ac */ /* 0x000ea20008000a00 */
[----:B------:R-:W4:Y:S01]  /*fa40*/  LDCU.U8 UR7, c[0x0][0x7a9] ;  /* 0x0000f520ff0777ac */ /* 0x000f220008000000 */
[----:B0-----:R-:W-:Y:S01]  /*fa50*/  UISETP.NE.AND UP0, UPT, UR6, URZ, UPT ;  /* 0x000000ff0600728c */ /* 0x001fe2000bf05270 */
[----:B--2---:R-:W-:-:S04]  /*fa60*/  IADD3 R8, P0, PT, R18, UR4, RZ ;  /* 0x0000000412087c10 */ /* 0x004fc8000ff1e0ff */
[----:B------:R-:W-:Y:S01]  /*fa70*/  IADD3.X R9, PT, PT, RZ, UR5, RZ, P0, !PT ;  /* 0x00000005ff097c10 */ /* 0x000fe200087fe4ff */
[----:B----4-:R-:W-:-:S03]  /*fa80*/  UISETP.NE.AND UP1, UPT, UR7, URZ, UPT ;  /* 0x000000ff0700728c */ /* 0x010fc6000bf25270 */
[----:B------:R-:W-:Y:S08]  /*fa90*/  BRA.U !UP0, `(.L_x_2736) ;  /* 0x0000000108147547 */ /* 0x000ff0000b800000 */
[----:B------:R-:W2:Y:S02]  /*faa0*/  LDG.E.128 R4, desc[UR36][R8.64] ;  /* 0x0000002408047981 */ /* 0x000ea4000c1e1d00 */
[-C--:B--2---:R-:W-:Y:S02]  /*fab0*/  DMUL R2, R22, R6.reuse ;  /* 0x0000000616027228 */ /* 0x084fe40000000000 */
[----:B------:R-:W-:-:S06]  /*fac0*/  DMUL R6, R16, R6 ;  /* 0x0000000610067228 */ /* 0x000fcc0000000000 */
[-C--:B------:R-:W-:Y:S02]  /*fad0*/  DFMA R16, R16, R4.reuse, -R2 ;  /* 0x000000041010722b */ /* 0x080fe40000000802 */
[----:B---3--:R-:W-:-:S11]  /*fae0*/  DFMA R22, R22, R4, R6 ;  /* 0x000000041616722b */ /* 0x008fd60000000006 */
.L_x_2736:
[----:B------:R-:W-:Y:S05]  /*faf0*/  BRA.U !UP1, `(.L_x_2737) ;  /* 0x0000000109687547 */ /* 0x000fea000b800000 */
[----:B------:R-:W0:Y:S02]  /*fb00*/  LDCU UR4, c[0x0][0x7ac] ;  /* 0x0000f580ff0477ac */ /* 0x000e240008000800 */
[----:B0-----:R-:W-:-:S09]  /*fb10*/  UISETP.NE.AND UP0, UPT, UR4, 0x1, UPT ;  /* 0x000000010400788c */ /* 0x001fd2000bf05270 */
[----:B------:R-:W-:Y:S05]  /*fb20*/  BRA.U !UP0, `(.L_x_2738) ;  /* 0x0000000108407547 */ /* 0x000fea000b800000 */
[----:B------:R-:W-:Y:S01]  /*fb30*/  MOV R0, 0x660 ;  /* 0x0000066000007802 */ /* 0x000fe20000000f00 */
[----:B------:R-:W0:Y:S01]  /*fb40*/  LDCU.64 UR4, c[0x4][0x650] ;  /* 0x0100ca00ff0477ac */ /* 0x000e220008000a00 */
[----:B------:R-:W-:Y:S02]  /*fb50*/  HFMA2 R8, -RZ, RZ, 0, 4.4763088226318359375e-05 ;  /* 0x000002efff087431 */ /* 0x000fe400000001ff */
[----:B------:R-:W-:Y:S01]  /*fb60*/  IMAD.MOV.U32 R12, RZ, RZ, 0x1 ;  /* 0x00000001ff0c7424 */ /* 0x000fe200078e00ff */
[----:B------:R2:W4:Y:S01]  /*fb70*/  LDC.64 R2, c[0x4][R0] ;  /* 0x0100000000027b82 */ /* 0x0005220000000a00 */
[----:B------:R-:W5:Y:S01]  /*fb80*/  LDCU.64 UR6, c[0x4][0x640] ;  /* 0x0100c800ff0677ac */ /* 0x000f620008000a00 */
[----:B---3--:R-:W-:Y:S01]  /*fb90*/  MOV R13, RZ ;  /* 0x000000ff000d7202 */ /* 0x008fe20000000f00 */
[----:B------:R-:W3:Y:S01]  /*fba0*/  LDCU.64 UR8, c[0x4][0x400] ;  /* 0x01008000ff0877ac */ /* 0x000ee20008000a00 */
[----:B0-----:R-:W-:Y:S01]  /*fbb0*/  MOV R4, UR4 ;  /* 0x0000000400047c02 */ /* 0x001fe20008000f00 */
[----:B------:R-:W-:Y:S01]  /*fbc0*/  IMAD.U32 R5, RZ, RZ, UR5 ;  /* 0x00000005ff057e24 */ /* 0x000fe2000f8e00ff */
[----:B-----5:R-:W-:-:S02]  /*fbd0*/  MOV R6, UR6 ;  /* 0x0000000600067c02 */ /* 0x020fc40008000f00 */
[----:B------:R-:W-:Y:S01]  /*fbe0*/  MOV R7, UR7 ;  /* 0x0000000700077c02 */ /* 0x000fe20008000f00 */
[----:B---3--:R-:W-:Y:S01]  /*fbf0*/  IMAD.U32 R10, RZ, RZ, UR8 ;  /* 0x00000008ff0a7e24 */ /* 0x008fe2000f8e00ff */
[----:B--2---:R-:W-:-:S07]  /*fc00*/  MOV R11, UR9 ;  /* 0x00000009000b7c02 */ /* 0x004fce0008000f00 */
[----:B------:R-:W-:-:S07]  /*fc10*/  LEPC R20, `(.L_x_2738) ;  /* 0x000000001014794e */ /* 0x000fce0000000000 */
[----:B-1--4-:R-:W-:Y:S05]  /*fc20*/  CALL.ABS.NOINC R2 ;  /* 0x0000000002007343 */ /* 0x012fea0003c00000 */
.L_x_2738:
[----:B------:R-:W0:Y:S01]  /*fc30*/  LDCU.64 UR4, c[0x0][0x778] ;  /* 0x0000ef00ff0477ac */ /* 0x000e220008000a00 */
[----:B---3--:R-:W-:Y:S01]  /*fc40*/  MOV R20, R16 ;  /* 0x0000001000147202 */ /* 0x008fe20000000f00 */
[----:B------:R-:W-:Y:S01]  /*fc50*/  IMAD.MOV.U32 R21, RZ, RZ, R17 ;  /* 0x000000ffff157224 */ /* 0x000fe200078e0011 */
[----:B0-----:R-:W-:-:S04]  /*fc60*/  IADD3 R18, P0, PT, R18, UR4, RZ ;  /* 0x0000000412127c10 */ /* 0x001fc8000ff1e0ff */
[----:B------:R-:W-:-:S05]  /*fc70*/  IADD3.X R19, PT, PT, RZ, UR5, RZ, P0, !PT ;  /* 0x00000005ff137c10 */ /* 0x000fca00087fe4ff */
[----:B------:R-:W-:Y:S01]  /*fc80*/  STG.E.128 desc[UR36][R18.64], R20 ;  /* 0x0000001412007986 */ /* 0x000fe2000c101d24 */
[----:B------:R-:W-:Y:S05]  /*fc90*/  EXIT ;  /* 0x000000000000794d */ /* 0x000fea0003800000 */
.L_x_2737:
[----:B------:R-:W-:Y:S01]  /*fca0*/  MOV R18, R22 ;  /* 0x0000001600127202 */ /* 0x000fe20000000f00 */
[----:B------:R-:W-:-:S05]  /*fcb0*/  IMAD.MOV.U32 R19, RZ, RZ, R23 ;  /* 0x000000ffff137224 */ /* 0x000fca00078e0017 */
[----:B------:R-:W-:Y:S01]  /*fcc0*/  STG.E.128 desc[UR36][R8.64], R16 ;  /* 0x0000001008007986 */ /* 0x000fe2000c101d24 */
[----:B------:R-:W-:Y:S05]  /*fcd0*/  EXIT ;  /* 0x000000000000794d */ /* 0x000fea0003800000 */
.L_x_2735:
[----:B------:R-:W0:Y:S01]  /*fce0*/  LDCU.U8 UR4, c[0x0][0x7a8] ;  /* 0x0000f500ff0477ac */ /* 0x000e220008000000 */
[----:B------:R-:W2:Y:S01]  /*fcf0*/  LDCU.U8 UR5, c[0x0][0x7a9] ;  /* 0x0000f520ff0577ac */ /* 0x000ea20008000000 */
[----:B0-----:R-:W-:Y:S02]  /*fd00*/  UISETP.NE.AND UP0, UPT, UR4, URZ, UPT ;  /* 0x000000ff0400728c */ /* 0x001fe4000bf05270 */
[----:B--2---:R-:W-:-:S07]  /*fd10*/  UISETP.NE.AND UP1, UPT, UR5, URZ, UPT ;  /* 0x000000ff0500728c */ /* 0x004fce000bf25270 */
[----:B------:R-:W-:Y:S05]  /*fd20*/  BRA.U !UP0, `(.L_x_2739) ;  /* 0x0000000108147547 */ /* 0x000fea000b800000 */
[----:B------:R-:W2:Y:S02]  /*fd30*/  LDG.E.128 R8, desc[UR36][R6.64] ;  /* 0x0000002406087981 */ /* 0x000ea4000c1e1d00 */
[-C--:B--2---:R-:W-:Y:S02]  /*fd40*/  DMUL R2, R22, R10.reuse ;  /* 0x0000000a16027228 */ /* 0x084fe40000000000 */
[----:B------:R-:W-:-:S06]  /*fd50*/  DMUL R10, R16, R10 ;  /* 0x0000000a100a7228 */ /* 0x000fcc0000000000 */
[-C--:B------:R-:W-:Y:S02]  /*fd60*/  DFMA R16, R16, R8.reuse, -R2 ;  /* 0x000000081010722b */ /* 0x080fe40000000802 */
[----:B---3--:R-:W-:-:S11]  /*fd70*/  DFMA R22, R22, R8, R10 ;  /* 0x000000081616722b */ /* 0x008fd6000000000a */
.L_x_2739:
        /* <DEDUP_REMOVED lines=8> */
[----:B------:R2:W4:Y:S01]  /*fe00*/  LDC.64 R2, c[0x4][R0] ;  /* 0x0100000000027b82 */ /* 0x0005220000000a00 */
[----:B------:R-:W5:Y:S01]  /*fe10*/  LDCU.64 UR6, c[0x4][0x640] ;  /* 0x0100c800ff0677ac */ /* 0x000f620008000a00 */
[----:B---3--:R-:W-:Y:S01]  /*fe20*/  IMAD.MOV.U32 R13, RZ, RZ, RZ ;  /* 0x000000ffff0d7224 */ /* 0x008fe200078e00ff */
[----:B------:R-:W3:Y:S01]  /*fe30*/  LDCU.64 UR8, c[0x4][0x400] ;  /* 0x01008000ff0877ac */ /* 0x000ee20008000a00 */
[----:B0-----:R-:W-:Y:S02]  /*fe40*/  MOV R4, UR4 ;  /* 0x0000000400047c02 */ /* 0x001fe40008000f00 */
[----:B------:R-:W-:Y:S01]  /*fe50*/  MOV R5, UR5 ;  /* 0x0000000500057c02 */ /* 0x000fe20008000f00 */
[----:B-----5:R-:W-:Y:S01]  /*fe60*/  IMAD.U32 R6, RZ, RZ, UR6 ;  /* 0x00000006ff067e24 */ /* 0x020fe2000f8e00ff */
[----:B------:R-:W-:-:S02]  /*fe70*/  MOV R7, UR7 ;  /* 0x0000000700077c02 */ /* 0x000fc40008000f00 */
[----:B---3--:R-:W-:Y:S01]  /*fe80*/  MOV R10, UR8 ;  /* 0x00000008000a7c02 */ /* 0x008fe20008000f00 */
[----:B--2---:R-:W-:-:S07]  /*fe90*/  IMAD.U32 R11, RZ, RZ, UR9 ;  /* 0x00000009ff0b7e24 */ /* 0x004fce000f8e00ff */
[----:B------:R-:W-:-:S07]  /*fea0*/  LEPC R20, `(.L_x_2741) ;  /* 0x000000001014794e */ /* 0x000fce0000000000 */
[----:B-1--4-:R-:W-:Y:S05]  /*feb0*/  CALL.ABS.NOINC R2 ;  /* 0x0000000002007343 */ /* 0x012fea0003c00000 */
.L_x_2741:
[----:B------:R-:W0:Y:S01]  /*fec0*/  LDCU.64 UR4, c[0x0][0x778] ;  /* 0x0000ef00ff0477ac */ /* 0x000e220008000a00 */
[----:B---3--:R-:W-:Y:S02]  /*fed0*/  MOV R20, R16 ;  /* 0x0000001000147202 */ /* 0x008fe40000000f00 */
[----:B------:R-:W-:Y:S02]  /*fee0*/  MOV R21, R17 ;  /* 0x0000001100157202 */ /* 0x000fe40000000f00 */
[----:B0-----:R-:W-:-:S05]  /*fef0*/  IADD3 R18, P0, PT, R18, UR4, RZ ;  /* 0x0000000412127c10 */ /* 0x001fca000ff1e0ff */
[----:B------:R-:W-:-:S05]  /*ff00*/  IMAD.X R19, RZ, RZ, UR5, P0 ;  /* 0x00000005ff137e24 */ /* 0x000fca00080e06ff */
[----:B------:R-:W-:Y:S01]  /*ff10*/  STG.E.128 desc[UR36][R18.64], R20 ;  /* 0x0000001412007986 */ /* 0x000fe2000c101d24 */
[----:B------:R-:W-:Y:S05]  /*ff20*/  EXIT ;  /* 0x000000000000794d */ /* 0x000fea0003800000 */
.L_x_2740:
[----:B------:R-:W-:Y:S02]  /*ff30*/  MOV R18, R22 ;  /* 0x0000001600127202 */ /* 0x000fe40000000f00 */
[----:B------:R-:W-:-:S05]  /*ff40*/  MOV R19, R23 ;  /* 0x0000001700137202 */ /* 0x000fca0000000f00 */
[----:B------:R-:W-:Y:S01]  /*ff50*/  STG.E.128 desc[UR36][R6.64], R16 ;  /* 0x0000001006007986 */ /* 0x000fe2000c101d24 */
[----:B------:R-:W-:Y:S05]  /*ff60*/  EXIT ;  /* 0x000000000000794d */ /* 0x000fea0003800000 */
.L_x_2742:
        /* <DEDUP_REMOVED lines=9> */
.L_x_8860:


//--------------------- .text._ZN2at6native13reduce_kernelILi128ELi2ENS0_8ReduceOpIN3c107complexIdEENS0_14func_wrapper_tIS5_NS0_55_GLOBAL__N__0955718d_22_SparseCsrTensorMath_cu_868dd54514ReductionMulOpIS5_EEEEjS5_Li4ELi4EEEEEvT1_ --------------------------
	.section	.text._ZN2at6native13reduce_kernelILi128ELi2ENS0_8ReduceOpIN3c107complexIdEENS0_14func_wrapper_tIS5_NS0_55_GLOBAL__N__0955718d_22_SparseCsrTensorMath_cu_868dd54514ReductionMulOpIS5_EEEEjS5_Li4ELi4EEEEEvT1_,"ax",@progbits
	.align	128
.text._ZN2at6native13reduce_kernelILi128ELi2ENS0_8ReduceOpIN3c107complexIdEENS0_14func_wrapper_tIS5_NS0_55_GLOBAL__N__0955718d_22_SparseCsrTensorMath_cu_868dd54514ReductionMulOpIS5_EEEEjS5_Li4ELi4EEEEEvT1_:
        .type           _ZN2at6native13reduce_kernelILi128ELi2ENS0_8ReduceOpIN3c107complexIdEENS0_14func_wrapper_tIS5_NS0_55_GLOBAL__N__0955718d_22_SparseCsrTensorMath_cu_868dd54514ReductionMulOpIS5_EEEEjS5_Li4ELi4EEEEEvT1_,@function
        .size           _ZN2at6native13reduce_kernelILi128ELi2ENS0_8ReduceOpIN3c107complexIdEENS0_14func_wrapper_tIS5_NS0_55_GLOBAL__N__0955718d_22_SparseCsrTensorMath_cu_868dd54514ReductionMulOpIS5_EEEEjS5_Li4ELi4EEEEEvT1_,(.L_x_8861 - _ZN2at6native13reduce_kernelILi128ELi2ENS0_8ReduceOpIN3c107complexIdEENS0_14func_wrapper_tIS5_NS0_55_GLOBAL__N__0955718d_22_SparseCsrTensorMath_cu_868dd54514ReductionMulOpIS5_EEEEjS5_Li4ELi4EEEEEvT1_)
        .other          _ZN2at6native13reduce_kernelILi128ELi2ENS0_8ReduceOpIN3c107complexIdEENS0_14func_wrapper_tIS5_NS0_55_GLOBAL__N__0955718d_22_SparseCsrTensorMath_cu_868dd54514ReductionMulOpIS5_EEEEjS5_Li4ELi4EEEEEvT1_,@"STO_CUDA_ENTRY STV_DEFAULT"
_ZN2at6native13reduce_kernelILi128ELi2ENS0_8ReduceOpIN3c107complexIdEENS0_14func_wrapper_tIS5_NS0_55_GLOBAL__N__0955718d_22_SparseCsrTensorMath_cu_868dd54514ReductionMulOpIS5_EEEEjS5_Li4ELi4EEEEEvT1_:
[----:B------:R-:W0:Y:S01]  /*0000*/  LDC R1, c[0x0][0x37c] ;  /* 0x0000df00ff017b82 */ /* 0x000e220000000800 */
[----:B------:R-:W1:Y:S01]  /*0010*/  S2R R17, SR_TID.X ;  /* 0x0000000000117919 */ /* 0x000e620000002100 */
[----:B------:R-:W1:Y:S06]  /*0020*/  LDCU.64 UR10, c[0x0][0x3c0] ;  /* 0x00007800ff0a77ac */ /* 0x000e6c0008000a00 */
[----:B------:R-:W2:Y:S01]  /*0030*/  S2UR UR5, SR_CTAID.X ;  /* 0x00000000000579c3 */ /* 0x000ea20000002500 */
[----:B------:R-:W-:Y:S01]  /*0040*/  HFMA2 R2, -RZ, RZ, 0, 0 ;  /* 0x00000000ff027431 */ /* 0x000fe200000001ff */
[----:B------:R-:W3:Y:S01]  /*0050*/  S2R R16, SR_TID.Y ;  /* 0x0000000000107919 */ /* 0x000ee20000002200 */
[----:B------:R-:W4:Y:S01]  /*0060*/  LDCU UR4, c[0x0][0x574] ;  /* 0x0000ae80ff0477ac */ /* 0x000f220008000800 */
[----:B------:R-:W5:Y:S01]  /*0070*/  S2R R26, SR_CTAID.Y ;  /* 0x00000000001a7919 */ /* 0x000f620000002600 */
[----:B------:R-:W2:Y:S03]  /*0080*/  LDCU.64 UR8, c[0x0][0x3b8] ;  /* 0x00007700ff0877ac */ /* 0x000ea60008000a00 */
[----:B------:R-:W5:Y:S01]  /*0090*/  LDC R0, c[0x0][0x3b0] ;  /* 0x0000ec00ff007b82 */ /* 0x000f620000000800 */
[----:B------:R-:W3:Y:S01]  /*00a0*/  LDCU UR6, c[0x0][0x3c8] ;  /* 0x00007900ff0677ac */ /* 0x000ee20008000800 */
[----:B----4-:R-:W-:Y:S01]  /*00b0*/  UISETP.NE.AND UP0, UPT, UR4, URZ, UPT ;  /* 0x000000ff0400728c */ /* 0x010fe2000bf05270 */
[----:B-1----:R-:W-:-:S02]  /*00c0*/  IMAD R3, R17, UR11, RZ ;  /* 0x0000000b11037c24 */ /* 0x002fc4000f8e02ff */
[----:B--2---:R-:W-:Y:S02]  /*00d0*/  IMAD R5, R17, UR8, RZ ;  /* 0x0000000811057c24 */ /* 0x004fe4000f8e02ff */
[C---:B---3--:R-:W-:Y:S02]  /*00e0*/  IMAD R3, R16.reuse, UR6, R3 ;  /* 0x0000000610037c24 */ /* 0x048fe4000f8e0203 */
[----:B------:R-:W-:Y:S02]  /*00f0*/  IMAD R5, R16, UR9, R5 ;  /* 0x0000000910057c24 */ /* 0x000fe4000f8e0205 */
[----:B-----5:R-:W-:Y:S02]  /*0100*/  IMAD R3, R0, UR5, R3 ;  /* 0x0000000500037c24 */ /* 0x020fe4000f8e0203 */
[----:B------:R-:W-:Y:S02]  /*0110*/  IMAD R55, R26, UR10, R5 ;  /* 0x0000000a1a377c24 */ /* 0x000fe4000f8e0205 */
[----:B------:R-:W-:Y:S01]  /*0120*/  IMAD.SHL.U32 R5, R3, 0x2, RZ ;  /* 0x0000000203057824 */ /* 0x000fe200078e00ff */
        /* <DEDUP_REMOVED lines=8> */
[----:B-1----:R-:W-:-:S05]  /*01b0*/  SHF.R.U32.HI R7, RZ, UR5, R6 ;  /* 0x00000005ff077c19 */ /* 0x002fca0008011606 */
[----:B------:R-:W-:-:S04]  /*01c0*/  IMAD.MOV R3, RZ, RZ, -R7 ;  /* 0x000000ffff037224 */ /* 0x000fc800078e0a07 */
        /* <DEDUP_REMOVED lines=12> */
[----:B------:R-:W-:-:S04]  /*0290*/  UISETP.NE.AND UP0, UPT, UR4, 0x2, UPT ;  /* 0x000000020400788c */ /* 0x000fc8000bf05270 */
[----:B------:R-:W-:-:S04]  /*02a0*/  IMAD.MOV R3, RZ, RZ, -R9 ;  /* 0x000000ffff037224 */ /* 0x000fc800078e0a09 */
        /* <DEDUP_REMOVED lines=254> */
.L_x_2743:
        /* <DEDUP_REMOVED lines=15> */
[----:B-1----:R-:W-:-:S05]  /*1380*/  IADD3 R18, P0, PT, R2, UR4, RZ ;  /* 0x0000000402127c10 */ /* 0x002fca000ff1e0ff */
[----:B------:R-:W-:-:S03]  /*1390*/  IMAD.X R19, RZ, RZ, UR5, P0 ;  /* 0x00000005ff137e24 */ /* 0x000fc600080e06ff */
[----:B------:R-:W-:Y:S05]  /*13a0*/  BRA.U !UP0, `(.L_x_2746) ;  /* 0x00000009088c7547 */ /* 0x000fea000b800000 */
[----:B------:R-:W-:Y:S01]  /*13b0*/  MOV R0, 0x660 ;  /* 0x0000066000007802 */ /* 0x000fe20000000f00 */
[----:B------:R-:W0:Y:S01]  /*13c0*/  LDCU.64 UR6, c[0x4][0x638] ;  /* 0x0100c700ff0677ac */ /* 0x000e220008000a00 */
[----:B------:R-:W-:Y:S02]  /*13d0*/  HFMA2 R8, -RZ, RZ, 0, 2.8789043426513671875e-05 ;  /* 0x000001e3ff087431 */ /* 0x000fe400000001ff */
[----:B------:R-:W-:Y:S01]  /*13e0*/  IMAD.MOV.U32 R12, RZ, RZ, 0x1 ;  /* 0x00000001ff0c7424 */ /* 0x000fe200078e00ff */
[----:B------:R1:W2:Y:S01]  /*13f0*/  LDC.64 R2, c[0x4][R0] ;  /* 0x0100000000027b82 */ /* 0x0002a20000000a00 */
[----:B------:R-:W3:Y:S01]  /*1400*/  LDCU.64 UR8, c[0x4][0x640] ;  /* 0x0100c800ff0877ac */ /* 0x000ee20008000a00 */
[----:B------:R-:W-:Y:S01]  /*1410*/  MOV R13, RZ ;  /* 0x000000ff000d7202 */ /* 0x000fe20000000f00 */
[----:B------:R-:W4:Y:S01]  /*1420*/  LDCU.64 UR10, c[0x4][0x410] ;  /* 0x01008200ff0a77ac */ /* 0x000f220008000a00 */
[----:B------:R-:W5:Y:S01]  /*1430*/  LDCU UR4, c[0x0][0x3a4] ;  /* 0x00007480ff0477ac */ /* 0x000f620008000800 */
[----:B0-----:R-:W-:Y:S01]  /*1440*/  MOV R4, UR6 ;  /* 0x0000000600047c02 */ /* 0x001fe20008000f00 */
[----:B------:R-:W-:Y:S01]  /*1450*/  IMAD.U32 R5, RZ, RZ, UR7 ;  /* 0x00000007ff057e24 */ /* 0x000fe2000f8e00ff */
[----:B---3--:R-:W-:Y:S01]  /*1460*/  MOV R6, UR8 ;  /* 0x0000000800067c02 */ /* 0x008fe20008000f00 */
[----:B------:R-:W-:Y:S01]  /*1470*/  IMAD.U32 R7, RZ, RZ, UR9 ;  /* 0x00000009ff077e24 */ /* 0x000fe2000f8e00ff */
[----:B----4-:R-:W-:Y:S01]  /*1480*/  MOV R10, UR10 ;  /* 0x0000000a000a7c02 */ /* 0x010fe20008000f00 */
[----:B------:R-:W-:-:S02]  /*1490*/  IMAD.U32 R11, RZ, RZ, UR11 ;  /* 0x0000000bff0b7e24 */ /* 0x000fc4000f8e00ff */
[----:B-1---5:R-:W-:-:S07]  /*14a0*/  IMAD.U32 R27, RZ, RZ, UR4 ;  /* 0x00000004ff1b7e24 */ /* 0x022fce000f8e00ff */
[----:B------:R-:W-:-:S07]  /*14b0*/  LEPC R20, `(.L_x_2747) ;  /* 0x000000001014794e */ /* 0x000fce0000000000 */
[----:B--2---:R-:W-:Y:S05]  /*14c0*/  CALL.ABS.NOINC R2 ;  /* 0x0000000002007343 */ /* 0x004fea0003c00000 */
.L_x_2747:
[----:B------:R-:W0:Y:S01]  /*14d0*/  LDC.64 R30, c[0x0][0x390] ;  /* 0x0000e400ff1e7b82 */ /* 0x000e220000000a00 */
[----:B------:R-:W-:Y:S01]  /*14e0*/  SHF.R.U32.HI R0, RZ, 0x4, R18 ;  /* 0x00000004ff007819 */ /* 0x000fe20000011612 */
[----:B------:R-:W-:Y:S03]  /*14f0*/  BSSY.RECONVERGENT B0, `(.L_x_2748) ;  /* 0x0000030000007945 */ /* 0x000fe60003800200 */
[----:B------:R-:W-:-:S03]  /*1500*/  LOP3.LUT P0, R0, R0, 0x3, RZ, 0xc0, !PT ;  /* 0x0000000300007812 */ /* 0x000fc6000780c0ff */
[----:B------:R-:W1:Y:S01]  /*1510*/  LDC.64 R24, c[0x0][0x398] ;  /* 0x0000e600ff187b82 */ /* 0x000e620000000a00 */
[----:B0-----:R-:W-:Y:S01]  /*1520*/  MOV R4, R30 ;  /* 0x0000001e00047202 */ /* 0x001fe20000000f00 */
[----:B------:R-:W-:Y:S01]  /*1530*/  IMAD.MOV.U32 R5, RZ, RZ, R31 ;  /* 0x000000ffff057224 */ /* 0x000fe200078e001f */
[-C--:B-1----:R-:W-:Y:S01]  /*1540*/  MOV R2, R24.reuse ;  /* 0x0000001800027202 */ /* 0x082fe20000000f00 */
[--C-:B------:R-:W-:Y:S01]  /*1550*/  IMAD.MOV.U32 R3, RZ, RZ, R25.reuse ;  /* 0x000000ffff037224 */ /* 0x100fe200078e0019 */
[----:B------:R-:W-:Y:S01]  /*1560*/  MOV R20, R24 ;  /* 0x0000001800147202 */ /* 0x000fe20000000f00 */
[----:B------:R-:W-:-:S04]  /*1570*/  IMAD.MOV.U32 R21, RZ, RZ, R25 ;  /* 0x000000ffff157224 */ /* 0x000fc800078e0019 */
        /* <DEDUP_REMOVED lines=11> */
[----:B------:R-:W0:Y:S01]  /*1630*/  LDCU UR4, c[0x0][0x3bc] ;  /* 0x00007780ff0477ac */ /* 0x000e220008000800 */
[----:B------:R-:W-:Y:S01]  /*1640*/  ISETP.NE.AND P1, PT, R16, RZ, PT ;  /* 0x000000ff1000720c */ /* 0x000fe20003f25270 */
[----:B------:R-:W-:Y:S01]  /*1650*/  IMAD.MOV.U32 R4, RZ, RZ, R30 ;  /* 0x000000ffff047224 */ /* 0x000fe200078e001e */
[----:B------:R-:W-:Y:S01]  /*1660*/  MOV R5, R31 ;  /* 0x0000001f00057202 */ /* 0x000fe20000000f00 */
[----:B------:R-:W-:Y:S01]  /*1670*/  IMAD.MOV.U32 R20, RZ, RZ, R24 ;  /* 0x000000ffff147224 */ /* 0x000fe200078e0018 */
[----:B------:R-:W-:Y:S02]  /*1680*/  MOV R21, R25 ;  /* 0x0000001900157202 */ /* 0x000fe40000000f00 */
[----:B0-----:R-:W-:-:S13]  /*1690*/  ISETP.NE.AND P0, PT, RZ, UR4, PT ;  /* 0x00000004ff007c0c */ /* 0x001fda000bf05270 */
[----:B------:R-:W-:Y:S05]  /*16a0*/  @P0 BRA P1, `(.L_x_2751) ;  /* 0x00000000003c0947 */ /* 0x000fea0000800000 */
        /* <DEDUP_REMOVED lines=8> */
[----:B------:R-:W-:Y:S01]  /*1730*/  IMAD.WIDE.U32 R6, R17, 0x10, R18 ;  /* 0x0000001011067825 */ /* 0x000fe200078e0012 */
[----:B------:R-:W0:Y:S04]  /*1740*/  LDCU.128 UR4, c[0x0][0x390] ;  /* 0x00007200ff0477ac */ /* 0x000e280008000c00 */
[----:B------:R-:W0:Y:S02]  /*1750*/  LDG.E.128 R8, desc[UR36][R6.64] ;  /* 0x0000002406087981 */ /* 0x000e24000c1e1d00 */
[C---:B0-----:R-:W-:Y:S02]  /*1760*/  DMUL R4, R10.reuse, UR6 ;  /* 0x000000060a047c28 */ /* 0x041fe40008000000 */
[----:B------:R-:W-:-:S06]  /*1770*/  DMUL R10, R10, UR4 ;  /* 0x000000040a0a7c28 */ /* 0x000fcc0008000000 */
[C---:B------:R-:W-:Y:S02]  /*1780*/  DFMA R4, R8.reuse, UR4, -R4 ;  /* 0x0000000408047c2b */ /* 0x040fe40008000804 */
[----:B------:R-:W-:-:S11]  /*1790*/  DFMA R20, R8, UR6, R10 ;  /* 0x0000000608147c2b */ /* 0x000fd6000800000a */
.L_x_2751:
[----:B------:R-:W-:Y:S05]  /*17a0*/  BSYNC.RECONVERGENT B1 ;  /* 0x0000000000017941 */ /* 0x000fea0003800200 */
.L_x_2750:
[----:B------:R-:W0:Y:S01]  /*17b0*/  LDC R27, c[0x0][0x3a4] ;  /* 0x0000e900ff1b7b82 */ /* 0x000e220000000800 */
[----:B------:R-:W-:-:S05]  /*17c0*/  IADD3 R18, P0, PT, R18, 0x40, RZ ;  /* 0x0000004012127810 */ /* 0x000fca0007f1e0ff */
[----:B------:R-:W-:Y:S01]  /*17d0*/  IMAD.X R19, RZ, RZ, R19, P0 ;  /* 0x000000ffff137224 */ /* 0x000fe200000e0613 */
[----:B0-----:R-:W-:-:S07]  /*17e0*/  IADD3 R27, PT, PT, R0, -0x4, R27 ;  /* 0xfffffffc001b7810 */ /* 0x001fce0007ffe01b */
.L_x_2749:
[----:B------:R-:W-:Y:S05]  /*17f0*/  BSYNC.RECONVERGENT B0 ;  /* 0x0000000000007941 */ /* 0x000fea0003800200 */
.L_x_2748:
[----:B------:R-:W0:Y:S01]  /*1800*/  LDC.64 R52, c[0x0][0x3b8] ;  /* 0x0000ee00ff347b82 */ /* 0x000e220000000a00 */
[----:B------:R-:W-:Y:S01]  /*1810*/  BSSY.RECONVERGENT B0, `(.L_x_2752) ;  /* 0x000003a000007945 */ /* 0x000fe20003800200 */
[----:B------:R-:W-:Y:S01]  /*1820*/  MOV R6, R30 ;  /* 0x0000001e00067202 */ /* 0x000fe20000000f00 */
[----:B------:R-:W-:Y:S01]  /*1830*/  IMAD.MOV.U32 R33, RZ, RZ, R25 ;  /* 0x000000ffff217224 */ /* 0x000fe200078e0019 */
[----:B------:R-:W-:Y:S01]  /*1840*/  MOV R32, R24 ;  /* 0x0000001800207202 */ /* 0x000fe20000000f00 */
[----:B------:R-:W-:Y:S01]  /*1850*/  IMAD.MOV.U32 R9, RZ, RZ, R31 ;  /* 0x000000ffff097224 */ /* 0x000fe200078e001f */
[----:B------:R-:W-:Y:S02]  /*1860*/  MOV R8, R30 ;  /* 0x0000001e00087202 */ /* 0x000fe40000000f00 */
[----:B------:R-:W1:Y:S01]  /*1870*/  LDC R50, c[0x0][0x3c0] ;  /* 0x0000f000ff327b82 */ /* 0x000e620000000800 */
[----:B0-----:R-:W-:-:S04]  /*1880*/  IMAD R52, R17, R52, RZ ;  /* 0x0000003411347224 */ /* 0x001fc800078e02ff */
[----:B------:R-:W-:-:S04]  /*1890*/  IMAD R7, R16, R53, R52 ;  /* 0x0000003510077224 */ /* 0x000fc800078e0234 */
[----:B-1----:R-:W-:Y:S02]  /*18a0*/  IMAD R51, R26, R50, R7 ;  /* 0x000000321a337224 */ /* 0x002fe400078e0207 */
[----:B------:R-:W-:-:S03]  /*18b0*/  IMAD.MOV.U32 R7, RZ, RZ, R31 ;  /* 0x000000ffff077224 */ /* 0x000fc600078e001f */
[----:B------:R-:W-:-:S04]  /*18c0*/  LEA R0, R51, 0x3, 0x2 ;  /* 0x0000000333007811 */ /* 0x000fc800078e10ff */
[----:B------:R-:W-:-:S13]  /*18d0*/  ISETP.GE.U32.AND P0, PT, R0, R27, PT ;  /* 0x0000001b0000720c */ /* 0x000fda0003f06070 */
[----:B------:R-:W-:Y:S05]  /*18e0*/  @P0 BRA `(.L_x_2753) ;  /* 0x0000000000b00947 */ /* 0x000fea0003800000 */
[----:B------:R-:W-:Y:S01]  /*18f0*/  BSSY.RECONVERGENT B1, `(.L_x_2754) ;  /* 0x0000025000017945 */ /* 0x000fe20003800200 */
[----:B------:R-:W-:Y:S01]  /*1900*/  MOV R40, R4 ;  /* 0x0000000400287202 */ /* 0x000fe20000000f00 */
[----:B------:R-:W-:Y:S01]  /*1910*/  IMAD.MOV.U32 R41, RZ, RZ, R5 ;  /* 0x000000ffff297224 */ /* 0x000fe200078e0005 */
        /* <DEDUP_REMOVED lines=8> */
.L_x_2755:
[C---:B------:R-:W-:Y:S01]  /*19a0*/  IMAD.WIDE.U32 R42, R51.reuse, 0x40, R18 ;  /* 0x00000040332a7825 */ /* 0x040fe200078e0012 */
[----:B------:R-:W0:Y:S04]  /*19b0*/  LDCU UR4, c[0x0][0x3ac] ;  /* 0x00007580ff0477ac */ /* 0x000e280008000800 */
[----:B------:R-:W2:Y:S04]  /*19c0*/  LDG.E.ENL2.256 R8, R4, desc[UR36][R42.64] ;  /* 0xfe0000242a04797e */ /* 0x000ea80008121908 */
[----:B------:R-:W3:Y:S01]  /*19d0*/  LDG.E.ENL2.256 R28, R12, desc[UR36][R42.64+0x20] ;  /* 0xfe0001242a0c797e */ /* 0x000ee2000812191c */
[----:B0-----:R-:W-:-:S04]  /*19e0*/  IADD3 R51, PT, PT, R51, UR4, RZ ;  /* 0x0000000433337c10 */ /* 0x001fc8000fffe0ff */
[----:B------:R-:W-:-:S04]  /*19f0*/  LEA R0, R51, 0x3, 0x2 ;  /* 0x0000000333007811 */ /* 0x000fc800078e10ff */
[----:B------:R-:W-:Y:S01]  /*1a00*/  ISETP.GE.U32.AND P0, PT, R0, R27, PT ;  /* 0x0000001b0000720c */ /* 0x000fe20003f06070 */
[C---:B--2---:R-:W-:Y:S02]  /*1a10*/  DMUL R44, R6.reuse, R20 ;  /* 0x00000014062c7228 */ /* 0x044fe40000000000 */
[----:B------:R-:W-:Y:S02]  /*1a20*/  DMUL R6, R6, R40 ;  /* 0x0000002806067228 */ /* 0x000fe40000000000 */
[----:B------:R-:W-:Y:S02]  /*1a30*/  DMUL R46, R10, R32 ;  /* 0x000000200a2e7228 */ /* 0x000fe40000000000 */
[----:B---3--:R-:W-:Y:S02]  /*1a40*/  DMUL R48, R14, R24 ;  /* 0x000000180e307228 */ /* 0x008fe40000000000 */
[----:B------:R-:W-:Y:S02]  /*1a50*/  DFMA R40, R4, R40, -R44 ;  /* 0x000000280428722b */ /* 0x000fe4000000082c */
[----:B------:R-:W-:-:S02]  /*1a60*/  DMUL R44, R30, R2 ;  /* 0x000000021e2c7228 */ /* 0x000fc40000000000 */
[----:B------:R-:W-:Y:S02]  /*1a70*/  DMUL R42, R30, R34 ;  /* 0x000000221e2a7228 */ /* 0x000fe40000000000 */
[----:B------:R-:W-:Y:S02]  /*1a80*/  DMUL R10, R10, R38 ;  /* 0x000000260a0a7228 */ /* 0x000fe40000000000 */
[----:B------:R-:W-:Y:S02]  /*1a90*/  DMUL R14, R14, R36 ;  /* 0x000000240e0e7228 */ /* 0x000fe40000000000 */
[----:B------:R-:W-:Y:S02]  /*1aa0*/  DFMA R30, R28, R34, -R44 ;  /* 0x000000221c1e722b */ /* 0x000fe4000000082c */
[----:B------:R-:W-:Y:S02]  /*1ab0*/  DFMA R38, R8, R38, -R46 ;  /* 0x000000260826722b */ /* 0x000fe4000000082e */
[----:B------:R-:W-:-:S02]  /*1ac0*/  DFMA R36, R12, R36, -R48 ;  /* 0x000000240c24722b */ /* 0x000fc40000000830 */
[----:B------:R-:W-:Y:S02]  /*1ad0*/  DFMA R20, R4, R20, R6 ;  /* 0x000000140414722b */ /* 0x000fe40000000006 */
[----:B------:R-:W-:Y:S02]  /*1ae0*/  DFMA R32, R8, R32, R10 ;  /* 0x000000200820722b */ /* 0x000fe4000000000a */
[----:B------:R-:W-:Y:S01]  /*1af0*/  DFMA R24, R12, R24, R14 ;  /* 0x000000180c18722b */ /* 0x000fe2000000000e */
[----:B------:R-:W-:Y:S01]  /*1b00*/  IMAD.MOV.U32 R34, RZ, RZ, R30 ;  /* 0x000000ffff227224 */ /* 0x000fe200078e001e */
[----:B------:R-:W-:Y:S01]  /*1b10*/  DFMA R2, R28, R2, R42 ;  /* 0x000000021c02722b */ /* 0x000fe2000000002a */
[----:B------:R-:W-:Y:S01]  /*1b20*/  MOV R35, R31 ;  /* 0x0000001f00237202 */ /* 0x000fe20000000f00 */
[----:B------:R-:W-:Y:S09]  /*1b30*/  @!P0 BRA `(.L_x_2755) ;  /* 0xfffffffc00988947 */ /* 0x000ff2000383ffff */
[----:B------:R-:W-:Y:S05]  /*1b40*/  BSYNC.RECONVERGENT B1 ;  /* 0x0000000000017941 */ /* 0x000fea0003800200 */
.L_x_2754:
[----:B------:R-:W-:Y:S01]  /*1b50*/  IMAD.MOV.U32 R4, RZ, RZ, R40 ;  /* 0x000000ffff047224 */ /* 0x000fe200078e0028 */
[----:B------:R-:W-:Y:S01]  /*1b60*/  MOV R5, R41 ;  /* 0x0000002900057202 */ /* 0x000fe20000000f00 */
[----:B------:R-:W-:Y:S01]  /*1b70*/  IMAD.MOV.U32 R8, RZ, RZ, R38 ;  /* 0x000000ffff087224 */ /* 0x000fe200078e0026 */
[----:B------:R-:W-:Y:S01]  /*1b80*/  MOV R9, R39 ;  /* 0x0000002700097202 */ /* 0x000fe20000000f00 */
[----:B------:R-:W-:Y:S01]  /*1b90*/  IMAD.MOV.U32 R6, RZ, RZ, R36 ;  /* 0x000000ffff067224 */ /* 0x000fe200078e0024 */
[----:B------:R-:W-:-:S07]  /*1ba0*/  MOV R7, R37 ;  /* 0x0000002500077202 */ /* 0x000fce0000000f00 */
.L_x_2753:
[----:B------:R-:W-:Y:S05]  /*1bb0*/  BSYNC.RECONVERGENT B0 ;  /* 0x0000000000007941 */ /* 0x000fea0003800200 */
.L_x_2752:
[----:B------:R-:W-:Y:S01]  /*1bc0*/  ISETP.NE.AND P1, PT, R50, RZ, PT ;  /* 0x000000ff3200720c */ /* 0x000fe20003f25270 */
[----:B------:R-:W-:Y:S01]  /*1bd0*/  BSSY.RECONVERGENT B0, `(.L_x_2756) ;  /* 0x0000012000007945 */ /* 0x000fe20003800200 */
[----:B------:R-:W-:Y:S02]  /*1be0*/  ISETP.NE.AND P0, PT, R53, RZ, PT ;  /* 0x000000ff3500720c */ /* 0x000fe40003f05270 */
        /* <DEDUP_REMOVED lines=8> */
[----:B------:R-:W-:-:S05]  /*1c70*/  IMAD.WIDE R18, R0, 0x10, R18 ;  /* 0x0000001000127825 */ /* 0x000fca00078e0212 */
[----:B------:R-:W2:Y:S02]  /*1c80*/  LDG.E.128 R12, desc[UR36][R18.64] ;  /* 0x00000024120c7981 */ /* 0x000ea4000c1e1d00 */
[C---:B--2---:R-:W-:Y:S02]  /*1c90*/  DMUL R10, R20.reuse, R14 ;  /* 0x0000000e140a7228 */ /* 0x044fe40000000000 */
[----:B------:R-:W-:-:S06]  /*1ca0*/  DMUL R20, R20, R12 ;  /* 0x0000000c14147228 */ /* 0x000fcc0000000000 */
[C---:B------:R-:W-:Y:S02]  /*1cb0*/  DFMA R10, R4.reuse, R12, -R10 ;  /* 0x0000000c040a722b */ /* 0x040fe4000000080a */
[----:B------:R-:W-:-:S08]  /*1cc0*/  DFMA R20, R4, R14, R20 ;  /* 0x0000000e0414722b */ /* 0x000fd00000000014 */
[----:B------:R-:W-:Y:S01]  /*1cd0*/  MOV R4, R10 ;  /* 0x0000000a00047202 */ /* 0x000fe20000000f00 */
[----:B------:R-:W-:-:S07]  /*1ce0*/  IMAD.MOV.U32 R5, RZ, RZ, R11 ;  /* 0x000000ffff057224 */ /* 0x000fce00078e000b */
.L_x_2757:
[----:B------:R-:W-:Y:S05]  /*1cf0*/  BSYNC.RECONVERGENT B0 ;  /* 0x0000000000007941 */ /* 0x000fea0003800200 */
.L_x_2756:
        /* <DEDUP_REMOVED lines=12> */
[----:B------:R-:W-:Y:S01]  /*1dc0*/  CS2R R24, SRZ ;  /* 0x0000000000187805 */ /* 0x000fe2000001ff00 */
[----:B------:R-:W-:Y:S09]  /*1dd0*/  BRA `(.L_x_2745) ;  /* 0x000000b400307947 */ /* 0x000ff20003800000 */
.L_x_2746:
        /* <DEDUP_REMOVED lines=14> */
[----:B------:R-:W1:Y:S01]  /*1ec0*/  LDC.64 R56, c[0x0][0x390] ;  /* 0x0000e400ff387b82 */ /* 0x000e620000000a00 */
[----:B------:R-:W-:Y:S02]  /*1ed0*/  CS2R R34, SRZ ;  /* 0x0000000000227805 */ /* 0x000fe4000001ff00 */
[----:B------:R-:W-:Y:S02]  /*1ee0*/  CS2R R32, SRZ ;  /* 0x0000000000207805 */ /* 0x000fe4000001ff00 */
[----:B------:R-:W-:Y:S02]  /*1ef0*/  CS2R R38, SRZ ;  /* 0x0000000000267805 */ /* 0x000fe4000001ff00 */
[----:B------:R-:W-:Y:S02]  /*1f00*/  CS2R R36, SRZ ;  /* 0x0000000000247805 */ /* 0x000fe4000001ff00 */
[----:B------:R-:W-:-:S02]  /*1f10*/  CS2R R30, SRZ ;  /* 0x00000000001e7805 */ /* 0x000fc4000001ff00 */
[----:B------:R-:W-:Y:S02]  /*1f20*/  CS2R R28, SRZ ;  /* 0x00000000001c7805 */ /* 0x000fe4000001ff00 */
[----:B------:R-:W-:Y:S01]  /*1f30*/  CS2R R22, SRZ ;  /* 0x0000000000167805 */ /* 0x000fe2000001ff00 */
[----:B------:R-:W2:Y:S01]  /*1f40*/  LDC.64 R40, c[0x0][0x398] ;  /* 0x0000e600ff287b82 */ /* 0x000ea20000000a00 */
[----:B------:R-:W-:Y:S02]  /*1f50*/  CS2R R20, SRZ ;  /* 0x0000000000147805 */ /* 0x000fe4000001ff00 */
[----:B------:R-:W-:Y:S02]  /*1f60*/  CS2R R10, SRZ ;  /* 0x00000000000a7805 */ /* 0x000fe4000001ff00 */
[----:B------:R-:W-:Y:S01]  /*1f70*/  CS2R R8, SRZ ;  /* 0x0000000000087805 */ /* 0x000fe2000001ff00 */
[----:B0-----:R-:W-:-:S05]  /*1f80*/  IMAD R3, R54, 0x3, R55 ;  /* 0x0000000336037824 */ /* 0x001fca00078e0237 */
[----:B------:R-:W-:Y:S02]  /*1f90*/  ISETP.GE.U32.AND P0, PT, R3, R0, PT ;  /* 0x000000000300720c */ /* 0x000fe40003f06070 */
[-C--:B-1----:R-:W-:Y:S01]  /*1fa0*/  MOV R58, R56.reuse ;  /* 0x00000038003a7202 */ /* 0x082fe20000000f00 */
        /* <DEDUP_REMOVED lines=55> */
.L_x_2761:
[----:B------:R-:W-:Y:S02]  /*2320*/  SHF.R.U32.HI R9, RZ, 0x1, R55 ;  /* 0x00000001ff097819 */ /* 0x000fe40000011637 */
[----:B------:R-:W-:-:S03]  /*2330*/  IADD3 R5, PT, PT, R55, R54, RZ ;  /* 0x0000003637057210 */ /* 0x000fc60007ffe0ff */
[C---:B------:R-:W-:Y:S01]  /*2340*/  IMAD.IADD R4, R9.reuse, 0x1, R54 ;  /* 0x0000000109047824 */ /* 0x040fe200078e0236 */
[----:B------:R-:W-:Y:S01]  /*2350*/  LEA R55, R54, R5, 0x1 ;  /* 0x0000000536377211 */ /* 0x000fe200078e08ff */
[----:B------:R-:W-:Y:S01]  /*2360*/  IMAD.WIDE.U32 R8, R9, 0x20, R18 ;  /* 0x0000002009087825 */ /* 0x000fe200078e0012 */
[----:B------:R-:W-:Y:S02]  /*2370*/  SHF.R.U32.HI R29, RZ, 0x1, R5 ;  /* 0x00000001ff1d7819 */ /* 0x000fe40000011605 */
[----:B------:R-:W-:Y:S02]  /*2380*/  SHF.L.U32 R6, R4, 0x5, RZ ;  /* 0x0000000504067819 */ /* 0x000fe400000006ff */
[----:B------:R-:W-:Y:S01]  /*2390*/  SHF.R.U32.HI R4, RZ, 0x1b, R4 ;  /* 0x0000001bff047819 */ /* 0x000fe20000011604 */
[----:B------:R-:W2:Y:S01]  /*23a0*/  LDG.E.ENL2.256 R20, R8, desc[UR36][R8.64] ;  /* 0xfe0000240808797e */ /* 0x000ea20008121914 */
[----:B------:R-:W-:Y:S01]  /*23b0*/  LOP3.LUT R25, R6, 0xffffffe0, RZ, 0xc0, !PT ;  /* 0xffffffe006197812 */ /* 0x000fe200078ec0ff */
[----:B------:R-:W-:Y:S01]  /*23c0*/  IMAD.WIDE.U32 R28, R29, 0x20, R18 ;  /* 0x000000201d1c7825 */ /* 0x000fe200078e0012 */
[----:B------:R-:W-:-:S02]  /*23d0*/  LOP3.LUT R7, R4, 0xf, RZ, 0xc0, !PT ;  /* 0x0000000f04077812 */ /* 0x000fc400078ec0ff */
[----:B------:R-:W-:Y:S02]  /*23e0*/  IADD3 R24, P0, PT, R18, R25, RZ ;  /* 0x0000001912187210 */ /* 0x000fe40007f1e0ff */
[----:B------:R-:W-:Y:S01]  /*23f0*/  SHF.R.U32.HI R5, RZ, 0x1, R55 ;  /* 0x00000001ff057819 */ /* 0x000fe20000011637 */
[----:B------:R-:W3:Y:S02]  /*2400*/  LDG.E.ENL2.256 R36, R28, desc[UR36][R28.64] ;  /* 0xfe0000241c1c797e */ /* 0x000ee40008121924 */
[----:B------:R-:W-:Y:S02]  /*2410*/  IMAD.X R25, R19, 0x1, R7, P0 ;  /* 0x0000000113197824 */ /* 0x000fe400000e0607 */
[----:B------:R-:W-:-:S04]  /*2420*/  IMAD.WIDE.U32 R4, R5, 0x20, R18 ;  /* 0x0000002005047825 */ /* 0x000fc800078e0012 */
[----:B------:R-:W4:Y:S04]  /*2430*/  LDG.E.ENL2.256 R24, R32, desc[UR36][R24.64] ;  /* 0xfe0000241820797e */ /* 0x000f280008121918 */
[----:B------:R-:W5:Y:S01]  /*2440*/  LDG.E.ENL2.256 R4, R12, desc[UR36][R4.64] ;  /* 0xfe000024040c797e */ /* 0x000f620008121904 */
[----:B------:R-:W-:Y:S01]  /*2450*/  IMAD.IADD R55, R55, 0x1, R54 ;  /* 0x0000000137377824 */ /* 0x000fe200078e0236 */
[C---:B--2---:R-:W-:Y:S02]  /*2460*/  DMUL R76, R22.reuse, R50 ;  /* 0x00000032164c7228 */ /* 0x044fe40000000000 */
[----:B------:R-:W-:Y:S02]  /*2470*/  DMUL R78, R22, R70 ;  /* 0x00000046164e7228 */ /* 0x000fe40000000000 */
[----:B------:R-:W-:-:S04]  /*2480*/  DMUL R72, R10, R52 ;  /* 0x000000340a487228 */ /* 0x000fc80000000000 */
[C---:B------:R-:W-:Y:S02]  /*2490*/  DFMA R70, R20.reuse, R70, -R76 ;  /* 0x000000461446722b */ /* 0x040fe4000000084c */
[----:B------:R-:W-:Y:S02]  /*24a0*/  DFMA R50, R20, R50, R78 ;  /* 0x000000321432722b */ /* 0x000fe4000000004e */
[C---:B----4-:R-:W-:Y:S02]  /*24b0*/  DMUL R76, R34.reuse, R44 ;  /* 0x0000002c224c7228 */ /* 0x050fe40000000000 */
[----:B------:R-:W-:Y:S02]  /*24c0*/  DMUL R78, R34, R62 ;  /* 0x0000003e224e7228 */ /* 0x000fe40000000000 */
[-C--:B------:R-:W-:Y:S02]  /*24d0*/  DMUL R74, R10, R68.reuse ;  /* 0x000000440a4a7228 */ /* 0x080fe40000000000 */
[----:B------:R-:W-:-:S02]  /*24e0*/  DFMA R68, R8, R68, -R72 ;  /* 0x000000440844722b */ /* 0x000fc40000000848 */
[----:B------:R-:W-:Y:S02]  /*24f0*/  DFMA R62, R32, R62, -R76 ;  /* 0x0000003e203e722b */ /* 0x000fe4000000084c */
[----:B-----5:R-:W-:Y:S02]  /*2500*/  DMUL R76, R6, R2 ;  /* 0x00000002064c7228 */ /* 0x020fe40000000000 */
[----:B---3--:R-:W-:Y:S02]  /*2510*/  DMUL R72, R38, R46 ;  /* 0x0000002e26487228 */ /* 0x008fe40000000000 */
[----:B------:R-:W-:Y:S02]  /*2520*/  DFMA R44, R32, R44, R78 ;  /* 0x0000002c202c722b */ /* 0x000fe4000000004e */
[----:B------:R-:W-:Y:S02]  /*2530*/  DFMA R52, R8, R52, R74 ;  /* 0x000000340834722b */ /* 0x000fe4000000004a */
[----:B------:R-:W-:-:S02]  /*2540*/  DMUL R78, R6, R56 ;  /* 0x00000038064e7228 */ /* 0x000fc40000000000 */
[----:B------:R-:W-:Y:S02]  /*2550*/  DMUL R80, R30, R48 ;  /* 0x000000301e507228 */ /* 0x000fe40000000000 */
[----:B------:R-:W-:Y:S02]  /*2560*/  DMUL R74, R38, R64 ;  /* 0x00000040264a7228 */ /* 0x000fe40000000000 */
[----:B------:R-:W-:Y:S02]  /*2570*/  DFMA R56, R4, R56, -R76 ;  /* 0x000000380438722b */ /* 0x000fe4000000084c */
[----:B------:R-:W-:Y:S01]  /*2580*/  DFMA R64, R36, R64, -R72 ;  /* 0x000000402440722b */ /* 0x000fe20000000848 */
[----:B------:R-:W-:Y:S01]  /*2590*/  IMAD R77, R54, 0x3, R55 ;  /* 0x00000003364d7824 */ /* 0x000fe200078e0237 */
[----:B------:R-:W-:Y:S02]  /*25a0*/  DMUL R72, R26, R60 ;  /* 0x0000003c1a487228 */ /* 0x000fe40000000000 */
[----:B------:R-:W-:-:S02]  /*25b0*/  DMUL R82, R30, R66 ;  /* 0x000000421e527228 */ /* 0x000fc40000000000 */
[----:B------:R-:W-:Y:S01]  /*25c0*/  ISETP.GE.U32.AND P0, PT, R77, R0, PT ;  /* 0x000000004d00720c */ /* 0x000fe20003f06070 */
[----:B------:R-:W-:Y:S02]  /*25d0*/  DFMA R66, R28, R66, -R80 ;  /* 0x000000421c42722b */ /* 0x000fe40000000850 */
[----:B------:R-:W-:Y:S02]  /*25e0*/  DMUL R80, R26, R42 ;  /* 0x0000002a1a507228 */ /* 0x000fe40000000000 */
[----:B------:R-:W-:Y:S02]  /*25f0*/  DFMA R46, R36, R46, R74 ;  /* 0x0000002e242e722b */ /* 0x000fe4000000004a */
[----:B------:R-:W-:Y:S02]  /*2600*/  DFMA R42, R24, R42, R72 ;  /* 0x0000002a182a722b */ /* 0x000fe40000000048 */
[C---:B------:R-:W-:Y:S02]  /*2610*/  DMUL R72, R14.reuse, R40 ;  /* 0x000000280e487228 */ /* 0x040fe40000000000 */
[----:B------:R-:W-:-:S02]  /*2620*/  DMUL R74, R14, R58 ;  /* 0x0000003a0e4a7228 */ /* 0x000fc40000000000 */
[----:B------:R-:W-:Y:S02]  /*2630*/  DFMA R48, R28, R48, R82 ;  /* 0x000000301c30722b */ /* 0x000fe40000000052 */
[----:B------:R-:W-:Y:S02]  /*2640*/  DFMA R60, R24, R60, -R80 ;  /* 0x0000003c183c722b */ /* 0x000fe40000000850 */
[C---:B------:R-:W-:Y:S02]  /*2650*/  DFMA R58, R12.reuse, R58, -R72 ;  /* 0x0000003a0c3a722b */ /* 0x040fe40000000848 */
[----:B------:R-:W-:Y:S02]  /*2660*/  DFMA R40, R12, R40, R74 ;  /* 0x000000280c28722b */ /* 0x000fe4000000004a */
[----:B------:R-:W-:Y:S01]  /*2670*/  DFMA R2, R4, R2, R78 ;  /* 0x000000020402722b */ /* 0x000fe2000000004e */
[----:B------:R-:W-:Y:S10]  /*2680*/  @!P0 BRA `(.L_x_2761) ;  /* 0xfffffffc00248947 */ /* 0x000ff4000383ffff */
[----:B------:R-:W-:Y:S05]  /*2690*/  BSYNC.RECONVERGENT B1 ;  /* 0x0000000000017941 */ /* 0x000fea0003800200 */
.L_x_2760:
[----:B------:R-:W-:Y:S05]  /*26a0*/  BSYNC.RECONVERGENT B0 ;  /* 0x0000000000007941 */ /* 0x000fea0003800200 */
.L_x_2759:
        /* <DEDUP_REMOVED lines=12> */
[----:B------:R-:W-:-:S05]  /*2770*/  IMAD.IADD R73, R73, 0x1, R54 ;  /* 0x0000000149497824 */ /* 0x000fca00078e0236 */
        /* <DEDUP_REMOVED lines=8> */
[----:B------:R-:W5:Y:S04]  /*2800*/  LDG.E.ENL2.256 R24, R32, desc[UR36][R24.64] ;  /* 0xfe0000241820797e */ /* 0x000f680008121918 */
[----:B------:R0:W5:Y:S02]  /*2810*/  @!P1 LDG.E.ENL2.256 R4, R12, desc[UR36][R18.64] ;  /* 0xfe000024120c997e */ /* 0x0001640008121904 */
.L_x_2763:
[----:B------:R-:W-:Y:S05]  /*2820*/  BSYNC.RECONVERGENT B0 ;  /* 0x0000000000007941 */ /* 0x000fea0003800200 */
.L_x_2762:
[----:B------:R-:W-:Y:S04]  /*2830*/  BSSY.RECONVERGENT B0, `(.L_x_2764) ;  /* 0x000002e000007945 */ /* 0x000fe80003800200 */
[----:B------:R-:W-:Y:S05]  /*2840*/  @P0 BRA `(.L_x_2765) ;  /* 0x0000000000b00947 */ /* 0x000fea0003800000 */
[----:B------:R-:W-:Y:S01]  /*2850*/  IMAD.IADD R55, R55, 0x1, R54 ;  /* 0x0000000137377824 */ /* 0x000fe200078e0236 */
[----:B0----5:R-:W-:Y:S02]  /*2860*/  DMUL R18, R52, R10 ;  /* 0x0000000a34127228 */ /* 0x021fe40000000000 */
[----:B------:R-:W-:Y:S02]  /*2870*/  DMUL R72, R50, R22 ;  /* 0x0000001632487228 */ /* 0x000fe40000000000 */
[----:B------:R-:W-:Y:S01]  /*2880*/  ISETP.GE.U32.AND P0, PT, R55, R0, PT ;  /* 0x000000003700720c */ /* 0x000fe20003f06070 */
[----:B------:R-:W-:Y:S02]  /*2890*/  DMUL R10, R68, R10 ;  /* 0x0000000a440a7228 */ /* 0x000fe40000000000 */
[----:B------:R-:W-:Y:S02]  /*28a0*/  DMUL R22, R70, R22 ;  /* 0x0000001646167228 */ /* 0x000fe40000000000 */
[----:B------:R-:W-:-:S02]  /*28b0*/  DFMA R68, R68, R8, -R18 ;  /* 0x000000084444722b */ /* 0x000fc40000000812 */
[----:B------:R-:W-:Y:S02]  /*28c0*/  DFMA R70, R70, R20, -R72 ;  /* 0x000000144646722b */ /* 0x000fe40000000848 */
[----:B------:R-:W-:Y:S02]  /*28d0*/  DFMA R52, R52, R8, R10 ;  /* 0x000000083434722b */ /* 0x000fe4000000000a */
[----:B------:R-:W-:Y:S02]  /*28e0*/  DFMA R50, R50, R20, R22 ;  /* 0x000000143232722b */ /* 0x000fe40000000016 */
[----:B------:R-:W-:Y:S09]  /*28f0*/  @P0 BRA `(.L_x_2765) ;  /* 0x0000000000840947 */ /* 0x000ff20003800000 */
[-C--:B------:R-:W-:Y:S02]  /*2900*/  DMUL R10, R46, R38.reuse ;  /* 0x000000262e0a7228 */ /* 0x080fe40000000000 */
[----:B------:R-:W-:Y:S02]  /*2910*/  DMUL R38, R64, R38 ;  /* 0x0000002640267228 */ /* 0x000fe40000000000 */
[-C--:B------:R-:W-:Y:S02]  /*2920*/  DMUL R8, R48, R30.reuse ;  /* 0x0000001e30087228 */ /* 0x080fe40000000000 */
[----:B------:R-:W-:Y:S02]  /*2930*/  DMUL R30, R66, R30 ;  /* 0x0000001e421e7228 */ /* 0x000fe40000000000 */
[-C--:B------:R-:W-:Y:S01]  /*2940*/  DFMA R64, R64, R36.reuse, -R10 ;  /* 0x000000244040722b */ /* 0x080fe2000000080a */
[----:B------:R-:W-:Y:S01]  /*2950*/  IADD3 R11, PT, PT, R55, R54, RZ ;  /* 0x00000036370b7210 */ /* 0x000fe20007ffe0ff */
[----:B------:R-:W-:-:S02]  /*2960*/  DFMA R46, R46, R36, R38 ;  /* 0x000000242e2e722b */ /* 0x000fc40000000026 */
[-C--:B------:R-:W-:Y:S01]  /*2970*/  DFMA R66, R66, R28.reuse, -R8 ;  /* 0x0000001c4242722b */ /* 0x080fe20000000808 */
[----:B------:R-:W-:Y:S01]  /*2980*/  ISETP.GE.U32.AND P0, PT, R11, R0, PT ;  /* 0x000000000b00720c */ /* 0x000fe20003f06070 */
[----:B------:R-:W-:-:S12]  /*2990*/  DFMA R48, R48, R28, R30 ;  /* 0x0000001c3030722b */ /* 0x000fd8000000001e */
[----:B------:R-:W-:Y:S05]  /*29a0*/  @P0 BRA `(.L_x_2765) ;  /* 0x0000000000580947 */ /* 0x000fea0003800000 */
[----:B------:R-:W-:Y:S01]  /*29b0*/  IMAD.IADD R11, R11, 0x1, R54 ;  /* 0x000000010b0b7824 */ /* 0x000fe200078e0236 */
[-C--:B------:R-:W-:Y:S02]  /*29c0*/  DMUL R8, R44, R34.reuse ;  /* 0x000000222c087228 */ /* 0x080fe40000000000 */
[----:B------:R-:W-:Y:S02]  /*29d0*/  DMUL R34, R62, R34 ;  /* 0x000000223e227228 */ /* 0x000fe40000000000 */
[----:B------:R-:W-:Y:S01]  /*29e0*/  ISETP.GE.U32.AND P0, PT, R11, R0, PT ;  /* 0x000000000b00720c */ /* 0x000fe20003f06070 */
[-C--:B------:R-:W-:Y:S02]  /*29f0*/  DMUL R10, R42, R26.reuse ;  /* 0x0000001a2a0a7228 */ /* 0x080fe40000000000 */
[----:B------:R-:W-:Y:S02]  /*2a00*/  DMUL R26, R60, R26 ;  /* 0x0000001a3c1a7228 */ /* 0x000fe40000000000 */
[----:B------:R-:W-:-:S02]  /*2a10*/  DFMA R62, R62, R32, -R8 ;  /* 0x000000203e3e722b */ /* 0x000fc40000000808 */
[----:B------:R-:W-:Y:S02]  /*2a20*/  DFMA R44, R44, R32, R34 ;  /* 0x000000202c2c722b */ /* 0x000fe40000000022 */
[-C--:B------:R-:W-:Y:S02]  /*2a30*/  DFMA R60, R60, R24.reuse, -R10 ;  /* 0x000000183c3c722b */ /* 0x080fe4000000080a */
[----:B------:R-:W-:Y:S02]  /*2a40*/  DFMA R42, R42, R24, R26 ;  /* 0x000000182a2a722b */ /* 0x000fe4000000001a */
[----:B------:R-:W-:Y:S02]  /*2a50*/  @!P0 DMUL R10, R2, R6 ;  /* 0x00000006020a8228 */ /* 0x000fe40000000000 */
[-C--:B------:R-:W-:Y:S02]  /*2a60*/  @!P0 DMUL R8, R40, R14.reuse ;  /* 0x0000000e28088228 */ /* 0x080fe40000000000 */
[----:B------:R-:W-:-:S02]  /*2a70*/  @!P0 DMUL R14, R58, R14 ;  /* 0x0000000e3a0e8228 */ /* 0x000fc40000000000 */
[C---:B------:R-:W-:Y:S02]  /*2a80*/  @!P0 DMUL R6, R56.reuse, R6 ;  /* 0x0000000638068228 */ /* 0x040fe40000000000 */
[----:B------:R-:W-:Y:S02]  /*2a90*/  @!P0 DFMA R10, R56, R4, -R10 ;  /* 0x00000004380a822b */ /* 0x000fe4000000080a */
[-C--:B------:R-:W-:Y:S02]  /*2aa0*/  @!P0 DFMA R8, R58, R12.reuse, -R8 ;  /* 0x0000000c3a08822b */ /* 0x080fe40000000808 */
[----:B------:R-:W-:Y:S02]  /*2ab0*/  @!P0 DFMA R40, R40, R12, R14 ;  /* 0x0000000c2828822b */ /* 0x000fe4000000000e */
[----:B------:R-:W-:-:S04]  /*2ac0*/  @!P0 DFMA R2, R2, R4, R6 ;  /* 0x000000040202822b */ /* 0x000fc80000000006 */
[----:B------:R-:W-:Y:S01]  /*2ad0*/  @!P0 MOV R56, R10 ;  /* 0x0000000a00388202 */ /* 0x000fe20000000f00 */
[----:B------:R-:W-:Y:S01]  /*2ae0*/  @!P0 IMAD.MOV.U32 R57, RZ, RZ, R11 ;  /* 0x000000ffff398224 */ /* 0x000fe200078e000b */
[----:B------:R-:W-:Y:S01]  /*2af0*/  @!P0 MOV R58, R8 ;  /* 0x00000008003a8202 */ /* 0x000fe20000000f00 */
[----:B------:R-:W-:-:S07]  /*2b00*/  @!P0 IMAD.MOV.U32 R59, RZ, RZ, R9 ;  /* 0x000000ffff3b8224 */ /* 0x000fce00078e0009 */
.L_x_2765:
[----:B------:R-:W-:Y:S05]  /*2b10*/  BSYNC.RECONVERGENT B0 ;  /* 0x0000000000007941 */ /* 0x000fea0003800200 */
.L_x_2764:
[----:B-----5:R-:W-:Y:S02]  /*2b20*/  DMUL R4, R68, R48 ;  /* 0x0000003044047228 */ /* 0x020fe40000000000 */
[----:B------:R-:W-:Y:S02]  /*2b30*/  DMUL R6, R50, R46 ;  /* 0x0000002e32067228 */ /* 0x000fe40000000000 */
[----:B------:R-:W-:Y:S02]  /*2b40*/  DMUL R48, R52, R48 ;  /* 0x0000003034307228 */ /* 0x000fe40000000000 */
[----:B------:R-:W-:Y:S02]  /*2b50*/  DMUL R46, R70, R46 ;  /* 0x0000002e462e7228 */ /* 0x000fe40000000000 */
[----:B------:R-:W-:Y:S02]  /*2b60*/  DFMA R4, R52, R66, R4 ;  /* 0x000000423404722b */ /* 0x000fe40000000004 */
[----:B------:R-:W-:-:S02]  /*2b70*/  DFMA R6, R70, R64, -R6 ;  /* 0x000000404606722b */ /* 0x000fc40000000806 */
[----:B------:R-:W-:Y:S02]  /*2b80*/  DFMA R48, R68, R66, -R48 ;  /* 0x000000424430722b */ /* 0x000fe40000000830 */
[----:B------:R-:W-:Y:S02]  /*2b90*/  DFMA R46, R50, R64, R46 ;  /* 0x00000040322e722b */ /* 0x000fe4000000002e */
[----:B------:R-:W-:Y:S02]  /*2ba0*/  DMUL R8, R4, R44 ;  /* 0x0000002c04087228 */ /* 0x000fe40000000000 */
[----:B------:R-:W-:Y:S02]  /*2bb0*/  DMUL R10, R6, R42 ;  /* 0x0000002a060a7228 */ /* 0x000fe40000000000 */
[----:B------:R-:W-:Y:S02]  /*2bc0*/  DMUL R44, R48, R44 ;  /* 0x0000002c302c7228 */ /* 0x000fe40000000000 */
[----:B------:R-:W-:-:S02]  /*2bd0*/  DMUL R42, R46, R42 ;  /* 0x0000002a2e2a7228 */ /* 0x000fc40000000000 */
[----:B------:R-:W-:Y:S02]  /*2be0*/  DFMA R8, R48, R62, -R8 ;  /* 0x0000003e3008722b */ /* 0x000fe40000000808 */
[----:B------:R-:W-:Y:S02]  /*2bf0*/  DFMA R10, R46, R60, R10 ;  /* 0x0000003c2e0a722b */ /* 0x000fe4000000000a */
[----:B------:R-:W-:Y:S02]  /*2c00*/  DFMA R44, R4, R62, R44 ;  /* 0x0000003e042c722b */ /* 0x000fe4000000002c */
[----:B------:R-:W-:Y:S02]  /*2c10*/  DFMA R42, R6, R60, -R42 ;  /* 0x0000003c062a722b */ /* 0x000fe4000000082a */
[----:B------:R-:W-:Y:S02]  /*2c20*/  DMUL R30, R8, R40 ;  /* 0x00000028081e7228 */ /* 0x000fe40000000000 */
[----:B------:R-:W-:-:S02]  /*2c30*/  DMUL R24, R10, R2 ;  /* 0x000000020a187228 */ /* 0x000fc40000000000 */
[----:B------:R-:W-:Y:S02]  /*2c40*/  DMUL R28, R44, R40 ;  /* 0x000000282c1c7228 */ /* 0x000fe40000000000 */
[----:B------:R-:W-:Y:S02]  /*2c50*/  DMUL R2, R42, R2 ;  /* 0x000000022a027228 */ /* 0x000fe40000000000 */
[----:B------:R-:W-:Y:S02]  /*2c60*/  DFMA R30, R44, R58, R30 ;  /* 0x0000003a2c1e722b */ /* 0x000fe4000000001e */
[----:B------:R-:W-:Y:S02]  /*2c70*/  DFMA R24, R42, R56, -R24 ;  /* 0x000000382a18722b */ /* 0x000fe40000000818 */
[----:B------:R-:W-:Y:S02]  /*2c80*/  DFMA R28, R8, R58, -R28 ;  /* 0x0000003a081c722b */ /* 0x000fe4000000081c */
[----:B------:R-:W-:Y:S01]  /*2c90*/  DFMA R22, R10, R56, R2 ;  /* 0x000000380a16722b */ /* 0x000fe20000000002 */
[----:B------:R-:W-:Y:S10]  /*2ca0*/  BRA `(.L_x_2745) ;  /* 0x000000a4007c7947 */ /* 0x000ff40003800000 */
.L_x_2758:
        /* <DEDUP_REMOVED lines=80> */
.L_x_2769:
[----:B------:R-:W-:Y:S01]  /*31b0*/  IMAD R4, R54, R55, RZ ;  /* 0x0000003736047224 */ /* 0x000fe200078e02ff */
[----:B------:R-:W-:-:S04]  /*31c0*/  IADD3 R55, PT, PT, R55, R58, RZ ;  /* 0x0000003a37377210 */ /* 0x000fc80007ffe0ff */
[----:B------:R-:W-:Y:S01]  /*31d0*/  SHF.R.U32.HI R5, RZ, 0x1, R4 ;  /* 0x00000001ff057819 */ /* 0x000fe20000011604 */
[----:B------:R-:W-:Y:S02]  /*31e0*/  IMAD.IADD R9, R55, 0x1, R58 ;  /* 0x0000000137097824 */ /* 0x000fe400078e023a */
[C---:B------:R-:W-:Y:S02]  /*31f0*/  IMAD R55, R54.reuse, R55, RZ ;  /* 0x0000003736377224 */ /* 0x040fe400078e02ff */
[----:B------:R-:W-:Y:S02]  /*3200*/  IMAD R8, R54, R9, RZ ;  /* 0x0000000936087224 */ /* 0x000fe400078e02ff */
[----:B------:R-:W-:Y:S01]  /*3210*/  IMAD.WIDE.U32 R4, R5, 0x20, R18 ;  /* 0x0000002005047825 */ /* 0x000fe200078e0012 */
[----:B------:R-:W-:Y:S02]  /*3220*/  SHF.R.U32.HI R29, RZ, 0x1, R55 ;  /* 0x00000001ff1d7819 */ /* 0x000fe40000011637 */
[----:B------:R-:W-:-:S02]  /*3230*/  IADD3 R55, PT, PT, R9, R58, RZ ;  /* 0x0000003a09377210 */ /* 0x000fc40007ffe0ff */
[----:B------:R-:W-:Y:S01]  /*3240*/  SHF.R.U32.HI R25, RZ, 0x1, R8 ;  /* 0x00000001ff197819 */ /* 0x000fe20000011608 */
[----:B------:R-:W2:Y:S01]  /*3250*/  LDG.E.ENL2.256 R20, R4, desc[UR36][R4.64] ;  /* 0xfe0000240404797e */ /* 0x000ea20008121914 */
[----:B------:R-:W-:-:S04]  /*3260*/  IMAD.WIDE.U32 R28, R29, 0x20, R18 ;  /* 0x000000201d1c7825 */ /* 0x000fc800078e0012 */
[----:B------:R-:W-:Y:S02]  /*3270*/  IMAD R8, R54, R55, RZ ;  /* 0x0000003736087224 */ /* 0x000fe400078e02ff */
[----:B------:R-:W-:Y:S01]  /*3280*/  IMAD.WIDE.U32 R24, R25, 0x20, R18 ;  /* 0x0000002019187825 */ /* 0x000fe200078e0012 */
[----:B------:R-:W3:Y:S02]  /*3290*/  LDG.E.ENL2.256 R36, R28, desc[UR36][R28.64] ;  /* 0xfe0000241c1c797e */ /* 0x000ee40008121924 */
[----:B------:R-:W-:-:S03]  /*32a0*/  SHF.R.U32.HI R9, RZ, 0x1, R8 ;  /* 0x00000001ff097819 */ /* 0x000fc60000011608 */
[----:B------:R-:W4:Y:S02]  /*32b0*/  LDG.E.ENL2.256 R24, R32, desc[UR36][R24.64] ;  /* 0xfe0000241820797e */ /* 0x000f240008121918 */
[----:B------:R-:W-:-:S06]  /*32c0*/  IMAD.WIDE.U32 R8, R9, 0x20, R18 ;  /* 0x0000002009087825 */ /* 0x000fcc00078e0012 */
[----:B------:R-:W5:Y:S01]  /*32d0*/  LDG.E.ENL2.256 R8, R12, desc[UR36][R8.64] ;  /* 0xfe000024080c797e */ /* 0x000f620008121908 */
[----:B------:R-:W-:-:S04]  /*32e0*/  IMAD.IADD R55, R55, 0x1, R58 ;  /* 0x0000000137377824 */ /* 0x000fc800078e023a */
[----:B------:R-:W-:-:S05]  /*32f0*/  IMAD R59, R58, 0x3, R55 ;  /* 0x000000033a3b7824 */ /* 0x000fca00078e0237 */
[----:B------:R-:W-:Y:S01]  /*3300*/  ISETP.GE.U32.AND P0, PT, R59, R0, PT ;  /* 0x000000003b00720c */ /* 0x000fe20003f06070 */
[C---:B--2---:R-:W-:Y:S02]  /*3310*/  DMUL R76, R6.reuse, R72 ;  /* 0x00000048064c7228 */ /* 0x044fe40000000000 */
[----:B------:R-:W-:Y:S02]  /*3320*/  DMUL R60, R6, R52 ;  /* 0x00000034063c7228 */ /* 0x000fe40000000000 */
[C---:B------:R-:W-:Y:S02]  /*3330*/  DMUL R78, R22.reuse, R50 ;  /* 0x00000032164e7228 */ /* 0x040fe40000000000 */
[----:B------:R-:W-:Y:S02]  /*3340*/  DMUL R80, R22, R68 ;  /* 0x0000004416507228 */ /* 0x000fe40000000000 */
[C---:B------:R-:W-:Y:S02]  /*3350*/  DFMA R52, R4.reuse, R52, R76 ;  /* 0x000000340434722b */ /* 0x040fe4000000004c */
[----:B------:R-:W-:-:S02]  /*3360*/  DFMA R72, R4, R72, -R60 ;  /* 0x000000480448722b */ /* 0x000fc4000000083c */
[C---:B------:R-:W-:Y:S02]  /*3370*/  DFMA R68, R20.reuse, R68, -R78 ;  /* 0x000000441444722b */ /* 0x040fe4000000084e */
[----:B------:R-:W-:Y:S02]  /*3380*/  DFMA R50, R20, R50, R80 ;  /* 0x000000321432722b */ /* 0x000fe40000000050 */
[C---:B---3--:R-:W-:Y:S02]  /*3390*/  DMUL R76, R30.reuse, R70 ;  /* 0x000000461e4c7228 */ /* 0x048fe40000000000 */
[----:B------:R-:W-:Y:S02]  /*33a0*/  DMUL R60, R30, R48 ;  /* 0x000000301e3c7228 */ /* 0x000fe40000000000 */
[C---:B------:R-:W-:Y:S02]  /*33b0*/  DMUL R80, R38.reuse, R64 ;  /* 0x0000004026507228 */ /* 0x040fe40000000000 */
[----:B------:R-:W-:-:S02]  /*33c0*/  DMUL R78, R38, R46 ;  /* 0x0000002e264e7228 */ /* 0x000fc40000000000 */
[----:B----4-:R-:W-:Y:S02]  /*33d0*/  DMUL R82, R34, R44 ;  /* 0x0000002c22527228 */ /* 0x010fe40000000000 */
[----:B------:R-:W-:Y:S02]  /*33e0*/  DMUL R86, R26, R42 ;  /* 0x0000002a1a567228 */ /* 0x000fe40000000000 */
[----:B------:R-:W-:Y:S02]  /*33f0*/  DMUL R84, R34, R66 ;  /* 0x0000004222547228 */ /* 0x000fe40000000000 */
[C---:B------:R-:W-:Y:S02]  /*3400*/  DFMA R70, R28.reuse, R70, -R60 ;  /* 0x000000461c46722b */ /* 0x040fe4000000083c */
[----:B------:R-:W-:Y:S02]  /*3410*/  DFMA R48, R28, R48, R76 ;  /* 0x000000301c30722b */ /* 0x000fe4000000004c */
[----:B------:R-:W-:-:S02]  /*3420*/  DFMA R64, R36, R64, -R78 ;  /* 0x000000402440722b */ /* 0x000fc4000000084e */
[----:B------:R-:W-:Y:S02]  /*3430*/  DFMA R46, R36, R46, R80 ;  /* 0x0000002e242e722b */ /* 0x000fe40000000050 */
[----:B------:R-:W-:Y:S02]  /*3440*/  DFMA R66, R32, R66, -R82 ;  /* 0x000000422042722b */ /* 0x000fe40000000852 */
[----:B------:R-:W-:Y:S02]  /*3450*/  DFMA R60, R24, R74, -R86 ;  /* 0x0000004a183c722b */ /* 0x000fe40000000856 */
[----:B-----5:R-:W-:Y:S02]  /*3460*/  DMUL R76, R14, R40 ;  /* 0x000000280e4c7228 */ /* 0x020fe40000000000 */
[----:B------:R-:W-:Y:S02]  /*3470*/  DMUL R80, R10, R2 ;  /* 0x000000020a507228 */ /* 0x000fe40000000000 */
[----:B------:R-:W-:-:S02]  /*3480*/  DMUL R78, R14, R62 ;  /* 0x0000003e0e4e7228 */ /* 0x000fc40000000000 */
[----:B------:R-:W-:Y:S02]  /*3490*/  DMUL R82, R10, R56 ;  /* 0x000000380a527228 */ /* 0x000fe40000000000 */
[----:B------:R-:W-:Y:S02]  /*34a0*/  DMUL R74, R26, R74 ;  /* 0x0000004a1a4a7228 */ /* 0x000fe40000000000 */
[----:B------:R-:W-:Y:S02]  /*34b0*/  DFMA R44, R32, R44, R84 ;  /* 0x0000002c202c722b */ /* 0x000fe40000000054 */
[----:B------:R-:W-:Y:S02]  /*34c0*/  DFMA R62, R12, R62, -R76 ;  /* 0x0000003e0c3e722b */ /* 0x000fe4000000084c */
[----:B------:R-:W-:Y:S02]  /*34d0*/  DFMA R56, R8, R56, -R80 ;  /* 0x000000380838722b */ /* 0x000fe40000000850 */
[----:B------:R-:W-:-:S02]  /*34e0*/  DFMA R40, R12, R40, R78 ;  /* 0x000000280c28722b */ /* 0x000fc4000000004e */
[----:B------:R-:W-:Y:S02]  /*34f0*/  DFMA R2, R8, R2, R82 ;  /* 0x000000020802722b */ /* 0x000fe40000000052 */
[----:B------:R-:W-:Y:S01]  /*3500*/  DFMA R42, R24, R42, R74 ;  /* 0x0000002a182a722b */ /* 0x000fe2000000004a */
[----:B------:R-:W-:Y:S01]  /*3510*/  MOV R74, R60 ;  /* 0x0000003c004a7202 */ /* 0x000fe20000000f00 */
[----:B------:R-:W-:Y:S01]  /*3520*/  IMAD.MOV.U32 R75, RZ, RZ, R61 ;  /* 0x000000ffff4b7224 */ /* 0x000fe200078e003d */
[----:B------:R-:W-:Y:S08]  /*3530*/  @!P0 BRA `(.L_x_2769) ;  /* 0xfffffffc001c8947 */ /* 0x000ff0000383ffff */
[----:B------:R-:W-:Y:S05]  /*3540*/  BSYNC.RECONVERGENT B1 ;  /* 0x0000000000017941 */ /* 0x000fea0003800200 */
.L_x_2768:
[----:B------:R-:W-:Y:S05]  /*3550*/  BSYNC.RECONVERGENT B0 ;  /* 0x0000000000007941 */ /* 0x000fea0003800200 */
.L_x_2767:
        /* <DEDUP_REMOVED lines=27> */
.L_x_2771:
[----:B------:R-:W-:Y:S05]  /*3710*/  BSYNC.RECONVERGENT B0 ;  /* 0x0000000000007941 */ /* 0x000fea0003800200 */
.L_x_2770:
        /* <DEDUP_REMOVED lines=46> */
.L_x_2773:
[----:B------:R-:W-:Y:S05]  /*3a00*/  BSYNC.RECONVERGENT B0 ;  /* 0x0000000000007941 */ /* 0x000fea0003800200 */
.L_x_2772:
        /* <DEDUP_REMOVED lines=25> */
.L_x_2766:
[----:B------:R-:W0:Y:S01]  /*3ba0*/  LDCU UR4, c[0x0][0x3ac] ;  /* 0x00007580ff0477ac */ /* 0x000e220008000800 */
[----:B------:R-:W1:Y:S01]  /*3bb0*/  LDC.64 R66, c[0x0][0x390] ;  /* 0x0000e400ff427b82 */ /* 0x000e620000000a00 */
[----:B------:R-:W-:Y:S01]  /*3bc0*/  BSSY.RECONVERGENT B0, `(.L_x_2774) ;  /* 0x00004af000007945 */ /* 0x000fe20003800200 */
[----:B------:R-:W-:Y:S01]  /*3bd0*/  IMAD.MOV.U32 R3, RZ, RZ, R55 ;  /* 0x000000ffff037224 */ /* 0x000fe200078e0037 */
        /* <DEDUP_REMOVED lines=16> */
[----:B------:R-:W-:Y:S01]  /*3ce0*/  CS2R R6, SRZ ;  /* 0x0000000000067805 */ /* 0x000fe2000001ff00 */
[----:B------:R-:W-:Y:S01]  /*3cf0*/  IMAD R5, R64, 0x3, R55 ;  /* 0x0000000340057824 */ /* 0x000fe200078e0237 */
[-C--:B-1----:R-:W-:Y:S01]  /*3d00*/  MOV R60, R66.reuse ;  /* 0x00000042003c7202 */ /* 0x082fe20000000f00 */
[--C-:B------:R-:W-:Y:S01]  /*3d10*/  IMAD.MOV.U32 R61, RZ, RZ, R67.reuse ;  /* 0x000000ffff3d7224 */ /* 0x100fe200078e0043 */
[----:B------:R-:W-:Y:S01]  /*3d20*/  MOV R72, R66 ;  /* 0x0000004200487202 */ /* 0x000fe20000000f00 */
[----:B------:R-:W-:Y:S01]  /*3d30*/  IMAD.MOV.U32 R73, RZ, RZ, R67 ;  /* 0x000000ffff497224 */ /* 0x000fe200078e0043 */
[----:B------:R-:W-:-:S02]  /*3d40*/  ISETP.GE.U32.AND P0, PT, R5, R0, PT ;  /* 0x000000000500720c */ /* 0x000fc40003f06070 */
[----:B------:R-:W-:Y:S02]  /*3d50*/  CS2R R4, SRZ ;  /* 0x0000000000047805 */ /* 0x000fe4000001ff00 */
        /* <DEDUP_REMOVED lines=25> */
[----:B------:R-:W-:-:S13]  /*3ef0*/  ISETP.NE.AND P0, PT, R65, RZ, PT ;  /* 0x000000ff4100720c */ /* 0x000fda0003f05270 */
[----:B------:R0:W5:Y:S01]  /*3f00*/  @!P0 LDG.E.ENL2.256 R56, R60, desc[UR36][R18.64] ;  /* 0xfe000024123c897e */ /* 0x0001620008121938 */
[----:B------:R-:W-:Y:S01]  /*3f10*/  IADD3 R0, PT, PT, R65, -0x1, RZ ;  /* 0xffffffff41007810 */ /* 0x000fe20007ffe0ff */
[----:B------:R-:W-:Y:S01]  /*3f20*/  BSSY.RECONVERGENT B1, `(.L_x_2776) ;  /* 0x000046a000017945 */ /* 0x000fe20003800200 */
        /* <DEDUP_REMOVED lines=14> */
[--C-:B------:R-:W-:Y:S01]  /*4010*/  IMAD.MOV.U32 R70, RZ, RZ, R66.reuse ;  /* 0x000000ffff467224 */ /* 0x100fe200078e0042 */
[----:B------:R-:W-:Y:S01]  /*4020*/  MOV R43, R41 ;  /* 0x00000029002b7202 */ /* 0x000fe20000000f00 */
        /* <DEDUP_REMOVED lines=13> */
[----:B0-----:R-:W-:-:S07]  /*4100*/  MOV R81, R67 ;  /* 0x0000004300517202 */ /* 0x001fce0000000f00 */
.L_x_2782:
[----:B0-----:R-:W0:Y:S01]  /*4110*/  LDCU UR4, c[0x0][0x3ac] ;  /* 0x00007580ff0477ac */ /* 0x001e220008000800 */
[----:B-----5:R-:W-:Y:S01]  /*4120*/  @!P0 MOV R32, R60 ;  /* 0x0000003c00208202 */ /* 0x020fe20000000f00 */
[----:B------:R-:W-:Y:S01]  /*4130*/  @!P0 IMAD.MOV.U32 R33, RZ, RZ, R61 ;  /* 0x000000ffff218224 */ /* 0x000fe200078e003d */
[----:B------:R-:W-:Y:S01]  /*4140*/  @!P0 MOV R34, R62 ;  /* 0x0000003e00228202 */ /* 0x000fe20000000f00 */
[----:B------:R-:W-:Y:S01]  /*4150*/  @!P0 IMAD.MOV.U32 R35, RZ, RZ, R63 ;  /* 0x000000ffff238224 */ /* 0x000fe200078e003f */
[----:B------:R-:W-:Y:S01]  /*4160*/  @!P0 MOV R24, R56 ;  /* 0x0000003800188202 */ /* 0x000fe20000000f00 */
[----:B------:R-:W-:Y:S01]  /*4170*/  @!P0 IMAD.MOV.U32 R25, RZ, RZ, R57 ;  /* 0x000000ffff198224 */ /* 0x000fe200078e0039 */
[-C--:B------:R-:W-:Y:S01]  /*4180*/  @!P0 MOV R26, R58.reuse ;  /* 0x0000003a001a8202 */ /* 0x080fe20000000f00 */
        /* <DEDUP_REMOVED lines=25> */
[----:B0-----:R-:W-:Y:S06]  /*4320*/  @!P0 BRA `(.L_x_2777) ;  /* 0x0000003c00f88947 */ /* 0x001fec0003800000 */
[----:B------:R-:W0:Y:S01]  /*4330*/  LDCU.128 UR20, c[0x0][0x3e0] ;  /* 0x00007c00ff1477ac */ /* 0x000e220008000c00 */
[----:B------:R-:W-:Y:S02]  /*4340*/  HFMA2 R4, -RZ, RZ, 0, 0 ;  /* 0x00000000ff047431 */ /* 0x000fe400000001ff */
[----:B------:R-:W-:Y:S01]  /*4350*/  IMAD.MOV.U32 R5, RZ, RZ, R3 ;  /* 0x000000ffff057224 */ /* 0x000fe200078e0003 */
[----:B------:R-:W1:Y:S01]  /*4360*/  LDCU UR5, c[0x0][0x510] ;  /* 0x0000a200ff0577ac */ /* 0x000e620008000800 */
[----:B------:R-:W2:Y:S01]  /*4370*/  LDCU UR77, c[0x0][0x3f8] ;  /* 0x00007f00ff4d77ac */ /* 0x000ea20008000800 */
[----:B------:R-:W3:Y:S01]  /*4380*/  LDCU UR76, c[0x0][0x514] ;  /* 0x0000a280ff4c77ac */ /* 0x000ee20008000800 */
[----:B------:R-:W4:Y:S01]  /*4390*/  LDCU UR75, c[0x0][0x3fc] ;  /* 0x00007f80ff4b77ac */ /* 0x000f220008000800 */
[----:B0-----:R-:W-:Y:S01]  /*43a0*/  IMAD.HI.U32 R0, R3, UR22, R4 ;  /* 0x0000001603007c27 */ /* 0x001fe2000f8e0004 */
[----:B------:R-:W-:Y:S01]  /*43b0*/  UISETP.NE.AND UP0, UPT, UR20, 0x1, UPT ;  /* 0x000000011400788c */ /* 0x000fe2000bf05270 */
[----:B------:R-:W0:Y:S03]  /*43c0*/  LDCU UR74, c[0x0][0x518] ;  /* 0x0000a300ff4a77ac */ /* 0x000e260008000800 */
[----:B------:R-:W-:Y:S01]  /*43d0*/  SHF.R.U32.HI R6, RZ, UR23, R0 ;  /* 0x00000017ff067c19 */ /* 0x000fe20008011600 */
[----:B------:R-:W0:Y:S03]  /*43e0*/  LDCU UR73, c[0x0][0x410] ;  /* 0x00008200ff4977ac */ /* 0x000e260008000800 */
[----:B------:R-:W-:Y:S01]  /*43f0*/  IADD3 R0, PT, PT, -R6, RZ, RZ ;  /* 0x000000ff06007210 */ /* 0x000fe20007ffe1ff */
[----:B------:R-:W0:Y:S04]  /*4400*/  LDCU UR72, c[0x0][0x51c] ;  /* 0x0000a380ff4877ac */ /* 0x000e280008000800 */
[----:B------:R-:W-:Y:S01]  /*4410*/  IMAD R0, R0, UR21, R3 ;  /* 0x0000001500007c24 */ /* 0x000fe2000f8e0203 */
[----:B------:R-:W0:Y:S03]  /*4420*/  LDCU UR71, c[0x0][0x414] ;  /* 0x00008280ff4777ac */ /* 0x000e260008000800 */
[----:B-1----:R-:W-:Y:S01]  /*4430*/  IMAD R0, R0, UR5, RZ ;  /* 0x0000000500007c24 */ /* 0x002fe2000f8e02ff */
[----:B------:R-:W1:Y:S01]  /*4440*/  LDCU UR70, c[0x0][0x520] ;  /* 0x0000a400ff4677ac */ /* 0x000e620008000800 */
        /* <DEDUP_REMOVED lines=277> */
.L_x_2778:
[----:B------:R-:W-:-:S04]  /*55a0*/  LOP3.LUT R5, R0, 0xffffffe0, RZ, 0xc0, !PT ;  /* 0xffffffe000057812 */ /* 0x000fc800078ec0ff */
[----:B------:R-:W-:-:S04]  /*55b0*/  IADD3 R4, P1, PT, R5, R18, RZ ;  /* 0x0000001205047210 */ /* 0x000fc80007f3e0ff */
[----:B------:R-:W-:-:S06]  /*55c0*/  IADD3.X R5, PT, PT, RZ, R19, RZ, P1, !PT ;  /* 0x00000013ff057210 */ /* 0x000fcc0000ffe4ff */
[----:B------:R-:W5:Y:S01]  /*55d0*/  LDG.E.ENL2.256 R8, R4, desc[UR36][R4.64] ;  /* 0xfe0000240404797e */ /* 0x000f620008121908 */
[----:B------:R-:W-:Y:S01]  /*55e0*/  MOV R24, RZ ;  /* 0x000000ff00187202 */ /* 0x000fe20000000f00 */
[----:B------:R-:W-:-:S04]  /*55f0*/  VIADD R25, R3, UR4 ;  /* 0x0000000403197c36 */ /* 0x000fc80008000000 */
[----:B------:R-:W-:-:S05]  /*5600*/  IMAD.HI.U32 R0, R25, UR22, R24 ;  /* 0x0000001619007c27 */ /* 0x000fca000f8e0018 */
[----:B------:R-:W-:-:S05]  /*5610*/  SHF.R.U32.HI R14, RZ, UR23, R0 ;  /* 0x00000017ff0e7c19 */ /* 0x000fca0008011600 */
[----:B------:R-:W-:-:S04]  /*5620*/  IMAD.MOV R13, RZ, RZ, -R14 ;  /* 0x000000ffff0d7224 */ /* 0x000fc800078e0a0e */
        /* <DEDUP_REMOVED lines=232> */
.L_x_2779:
[----:B------:R-:W-:-:S04]  /*64b0*/  LOP3.LUT R13, R0, 0xffffffe0, RZ, 0xc0, !PT ;  /* 0xffffffe0000d7812 */ /* 0x000fc800078ec0ff */
[----:B------:R-:W-:-:S05]  /*64c0*/  IADD3 R12, P1, PT, R13, R18, RZ ;  /* 0x000000120d0c7210 */ /* 0x000fca0007f3e0ff */
[----:B------:R-:W-:-:S06]  /*64d0*/  IMAD.X R13, RZ, RZ, R19, P1 ;  /* 0x000000ffff0d7224 */ /* 0x000fcc00008e0613 */
[----:B------:R-:W5:Y:S01]  /*64e0*/  LDG.E.ENL2.256 R20, R12, desc[UR36][R12.64] ;  /* 0xfe0000240c0c797e */ /* 0x000f620008121914 */
        /* <DEDUP_REMOVED lines=237> */
.L_x_2780:
        /* <DEDUP_REMOVED lines=241> */
.L_x_2781:
[----:B------:R-:W-:-:S04]  /*82d0*/  LOP3.LUT R25, R0, 0xffffffe0, RZ, 0xc0, !PT ;  /* 0xffffffe000197812 */ /* 0x000fc800078ec0ff */
[----:B------:R-:W-:-:S05]  /*82e0*/  IADD3 R24, P1, PT, R25, R18, RZ ;  /* 0x0000001219187210 */ /* 0x000fca0007f3e0ff */
[----:B------:R-:W-:-:S06]  /*82f0*/  IMAD.X R25, RZ, RZ, R19, P1 ;  /* 0x000000ffff197224 */ /* 0x000fcc00008e0613 */
[----:B------:R-:W5:Y:S02]  /*8300*/  LDG.E.ENL2.256 R24, R32, desc[UR36][R24.64] ;  /* 0xfe0000241820797e */ /* 0x000f640008121918 */
.L_x_2777:
[C---:B-----5:R-:W-:Y:S01]  /*8310*/  DMUL R84, R6.reuse, R80 ;  /* 0x0000005006547228 */ /* 0x060fe20000000000 */
[----:B------:R-:W1:Y:S01]  /*8320*/  LDCU UR5, c[0x0][0x3a4] ;  /* 0x00007480ff0577ac */ /* 0x000e620008000800 */
[----:B------:R-:W-:Y:S01]  /*8330*/  DMUL R82, R6, R40 ;  /* 0x0000002806527228 */ /* 0x000fe20000000000 */
[----:B------:R-:W-:Y:S01]  /*8340*/  MOV R64, UR4 ;  /* 0x0000000400407c02 */ /* 0x000fe20008000f00 */
[----:B------:R-:W-:Y:S02]  /*8350*/  DMUL R88, R14, R44 ;  /* 0x0000002c0e587228 */ /* 0x000fe40000000000 */
[----:B------:R-:W-:Y:S01]  /*8360*/  DMUL R86, R10, R78 ;  /* 0x0000004e0a567228 */ /* 0x000fe20000000000 */
[----:B------:R-:W-:Y:S01]  /*8370*/  LEA R3, R64, R3, 0x2 ;  /* 0x0000000340037211 */ /* 0x000fe200078e10ff */
[----:B------:R-:W-:Y:S02]  /*8380*/  DFMA R40, R4, R40, R84 ;  /* 0x000000280428722b */ /* 0x000fe40000000054 */
[----:B------:R-:W-:-:S02]  /*8390*/  DMUL R84, R14, R76 ;  /* 0x0000004c0e547228 */ /* 0x000fc40000000000 */
[----:B------:R-:W-:Y:S02]  /*83a0*/  DFMA R76, R12, R76, -R88 ;  /* 0x0000004c0c4c722b */ /* 0x000fe40000000858 */
[----:B------:R-:W-:Y:S02]  /*83b0*/  DMUL R88, R38, R50 ;  /* 0x0000003226587228 */ /* 0x000fe40000000000 */
[----:B------:R-:W-:Y:S02]  /*83c0*/  DFMA R80, R4, R80, -R82 ;  /* 0x000000500450722b */ /* 0x000fe40000000852 */
[----:B------:R-:W-:Y:S01]  /*83d0*/  DFMA R44, R12, R44, R84 ;  /* 0x0000002c0c2c722b */ /* 0x000fe20000000054 */
[----:B-1----:R-:W-:Y:S01]  /*83e0*/  IMAD.U32 R0, RZ, RZ, UR5 ;  /* 0x00000005ff007e24 */ /* 0x002fe2000f8e00ff */
[----:B------:R-:W-:Y:S02]  /*83f0*/  DMUL R84, R30, R48 ;  /* 0x000000301e547228 */ /* 0x000fe40000000000 */
[----:B------:R-:W-:-:S02]  /*8400*/  DMUL R82, R10, R42 ;  /* 0x0000002a0a527228 */ /* 0x000fc40000000000 */
[----:B------:R-:W-:Y:S02]  /*8410*/  DFMA R42, R8, R42, R86 ;  /* 0x0000002a082a722b */ /* 0x000fe40000000056 */
[-C--:B------:R-:W-:Y:S02]  /*8420*/  DMUL R86, R30, R72.reuse ;  /* 0x000000481e567228 */ /* 0x080fe40000000000 */
[----:B------:R-:W-:Y:S02]  /*8430*/  DFMA R72, R28, R72, -R84 ;  /* 0x000000481c48722b */ /* 0x000fe40000000854 */
[-C--:B------:R-:W-:Y:S02]  /*8440*/  DFMA R84, R36, R68.reuse, -R88 ;  /* 0x000000442454722b */ /* 0x080fe40000000858 */
[----:B------:R-:W-:Y:S02]  /*8450*/  DMUL R68, R38, R68 ;  /* 0x0000004426447228 */ /* 0x000fe40000000000 */
[----:B------:R-:W-:-:S02]  /*8460*/  DFMA R78, R8, R78, -R82 ;  /* 0x0000004e084e722b */ /* 0x000fc40000000852 */
[C---:B------:R-:W-:Y:S02]  /*8470*/  DMUL R82, R22.reuse, R74 ;  /* 0x0000004a16527228 */ /* 0x040fe40000000000 */
[----:B------:R-:W-:Y:S02]  /*8480*/  DMUL R90, R22, R46 ;  /* 0x0000002e165a7228 */ /* 0x000fe40000000000 */
[----:B------:R-:W-:Y:S01]  /*8490*/  DFMA R50, R36, R50, R68 ;  /* 0x000000322432722b */ /* 0x000fe20000000044 */
[----:B------:R-:W-:Y:S01]  /*84a0*/  IMAD R69, R64, 0x3, R3 ;  /* 0x0000000340457824 */ /* 0x000fe200078e0203 */
[----:B------:R-:W-:Y:S01]  /*84b0*/  DFMA R48, R28, R48, R86 ;  /* 0x000000301c30722b */ /* 0x000fe20000000056 */
[----:B------:R-:W-:Y:S01]  /*84c0*/  IMAD.MOV.U32 R68, RZ, RZ, R84 ;  /* 0x000000ffff447224 */ /* 0x000fe200078e0054 */
[----:B------:R-:W-:Y:S02]  /*84d0*/  DFMA R46, R20, R46, R82 ;  /* 0x0000002e142e722b */ /* 0x000fe40000000052 */
[----:B------:R-:W-:Y:S01]  /*84e0*/  DMUL R82, R26, R54 ;  /* 0x000000361a527228 */ /* 0x000fe20000000000 */
[----:B------:R-:W-:Y:S01]  /*84f0*/  ISETP.GE.U32.AND P1, PT, R69, R0, PT ;  /* 0x000000004500720c */ /* 0x000fe20003f26070 */
[----:B------:R-:W-:Y:S01]  /*8500*/  DMUL R86, R34, R52 ;  /* 0x0000003422567228 */ /* 0x000fe20000000000 */
[----:B------:R-:W-:Y:S01]  /*8510*/  MOV R69, R85 ;  /* 0x0000005500457202 */ /* 0x000fe20000000f00 */
[----:B------:R-:W-:-:S02]  /*8520*/  DMUL R88, R26, R70 ;  /* 0x000000461a587228 */ /* 0x000fc40000000000 */
[----:B------:R-:W-:Y:S02]  /*8530*/  DFMA R74, R20, R74, -R90 ;  /* 0x0000004a144a722b */ /* 0x000fe4000000085a */
[----:B------:R-:W-:Y:S02]  /*8540*/  DFMA R82, R24, R70, -R82 ;  /* 0x000000461852722b */ /* 0x000fe40000000852 */
[-C--:B------:R-:W-:Y:S02]  /*8550*/  DMUL R70, R34, R66.reuse ;  /* 0x0000004222467228 */ /* 0x080fe40000000000 */
[----:B------:R-:W-:Y:S02]  /*8560*/  DFMA R66, R32, R66, -R86 ;  /* 0x000000422042722b */ /* 0x000fe40000000856 */
[----:B------:R-:W-:-:S04]  /*8570*/  DFMA R54, R24, R54, R88 ;  /* 0x000000361836722b */ /* 0x000fc80000000058 */
[----:B------:R-:W-:Y:S01]  /*8580*/  DFMA R52, R32, R52, R70 ;  /* 0x000000342034722b */ /* 0x000fe20000000046 */
[----:B------:R-:W-:Y:S02]  /*8590*/  MOV R70, R82 ;  /* 0x0000005200467202 */ /* 0x000fe40000000f00 */
[----:B------:R-:W-:Y:S01]  /*85a0*/  MOV R71, R83 ;  /* 0x0000005300477202 */ /* 0x000fe20000000f00 */
[----:B------:R-:W-:Y:S07]  /*85b0*/  @!P1 BRA `(.L_x_2782) ;  /* 0xffffffb800d49947 */ /* 0x000fee000383ffff */
[----:B0-----:R-:W-:Y:S05]  /*85c0*/  BSYNC.RECONVERGENT B1 ;  /* 0x0000000000017941 */ /* 0x001fea0003800200 */
.L_x_2776:
[----:B------:R-:W-:Y:S01]  /*85d0*/  MOV R70, R72 ;  /* 0x0000004800467202 */ /* 0x000fe20000000f00 */
[----:B------:R-:W-:Y:S01]  /*85e0*/  IMAD.MOV.U32 R57, RZ, RZ, R81 ;  /* 0x000000ffff397224 */ /* 0x000fe200078e0051 */
        /* <DEDUP_REMOVED lines=8> */
[----:B------:R-:W-:-:S02]  /*8670*/  MOV R63, R77 ;  /* 0x0000004d003f7202 */ /* 0x000fc40000000f00 */
[----:B------:R-:W-:Y:S02]  /*8680*/  MOV R68, R74 ;  /* 0x0000004a00447202 */ /* 0x000fe40000000f00 */
[----:B------:R-:W-:Y:S02]  /*8690*/  MOV R73, R85 ;  /* 0x0000005500497202 */ /* 0x000fe40000000f00 */
[----:B------:R-:W-:-:S07]  /*86a0*/  MOV R60, R82 ;  /* 0x00000052003c7202 */ /* 0x000fce0000000f00 */
.L_x_2775:
[----:B------:R-:W-:Y:S05]  /*86b0*/  BSYNC.RECONVERGENT B0 ;  /* 0x0000000000007941 */ /* 0x000fea0003800200 */
.L_x_2774:
[----:B------:R-:W-:Y:S01]  /*86c0*/  ISETP.GE.U32.AND P0, PT, R3, R0, PT ;  /* 0x000000000300720c */ /* 0x000fe20003f06070 */
[----:B------:R-:W-:-:S12]  /*86d0*/  BSSY.RECONVERGENT B0, `(.L_x_2783) ;  /* 0x0000474000007945 */ /* 0x000fd80003800200 */
[----:B------:R-:W-:Y:S05]  /*86e0*/  @P0 BRA `(.L_x_2784) ;  /* 0x0000004400c80947 */ /* 0x000fea0003800000 */
[----:B------:R-:W0:Y:S02]  /*86f0*/  LDC R4, c[0x0][0x3e0] ;  /* 0x0000f800ff047b82 */ /* 0x000e240000000800 */
[C---:B0-----:R-:W-:Y:S02]  /*8700*/  ISETP.NE.AND P0, PT, R4.reuse, RZ, PT ;  /* 0x000000ff0400720c */ /* 0x041fe40003f05270 */
[----:B------:R-:W-:Y:S02]  /*8710*/  IADD3 R65, PT, PT, R4, -0x1, RZ ;  /* 0xffffffff04417810 */ /* 0x000fe40007ffe0ff */
[----:B------:R-:W-:Y:S02]  /*8720*/  CS2R R4, SRZ ;  /* 0x0000000000047805 */ /* 0x000fe4000001ff00 */
        /* <DEDUP_REMOVED lines=277> */
.L_x_2786:
[----:B------:R-:W-:Y:S01]  /*9880*/  SHF.R.U32.HI R4, RZ, 0x5, R4 ;  /* 0x00000005ff047819 */ /* 0x000fe20000011604 */
[----:B------:R-:W-:-:S07]  /*9890*/  IMAD.MOV.U32 R5, RZ, RZ, RZ ;  /* 0x000000ffff057224 */ /* 0x000fce00078e00ff */
.L_x_2785:
        /* <DEDUP_REMOVED lines=284> */
.L_x_2788:
[----:B------:R-:W-:Y:S02]  /*aa60*/  SHF.R.U32.HI R12, RZ, 0x5, R12 ;  /* 0x00000005ff0c7819 */ /* 0x000fe4000001160c */
[----:B------:R-:W-:-:S07]  /*aa70*/  MOV R13, RZ ;  /* 0x000000ff000d7202 */ /* 0x000fce0000000f00 */
.L_x_2787:
[----:B------:R-:W-:-:S04]  /*aa80*/  LEA R14, P1, R12, R19, 0x5 ;  /* 0x000000130c0e7211 */ /* 0x000fc800078228ff */
[----:B------:R-:W-:-:S06]  /*aa90*/  LEA.HI.X R15, R12, R2, R13, 0x5, P1 ;  /* 0x000000020c0f7211 */ /* 0x000fcc00008f2c0d */
[----:B------:R-:W5:Y:S01]  /*aaa0*/  LDG.E.ENL2.256 R20, R12, desc[UR36][R14.64] ;  /* 0xfe0000240e0c797e */ /* 0x000f620008121914 */
[----:B------:R-:W-:-:S05]  /*aab0*/  IMAD.IADD R75, R75, 0x1, R64 ;  /* 0x000000014b4b7824 */ /* 0x000fca00078e0240 */
        /* <DEDUP_REMOVED lines=277> */
.L_x_2790:
[----:B------:R-:W-:Y:S01]  /*bc10*/  SHF.R.U32.HI R28, RZ, 0x5, R28 ;  /* 0x00000005ff1c7819 */ /* 0x000fe2000001161c */
[----:B------:R-:W-:-:S07]  /*bc20*/  IMAD.MOV.U32 R29, RZ, RZ, RZ ;  /* 0x000000ffff1d7224 */ /* 0x000fce00078e00ff */
.L_x_2789:
        /* <DEDUP_REMOVED lines=281> */
.L_x_2792:
[----:B------:R-:W-:Y:S02]  /*cdc0*/  SHF.R.U32.HI R24, RZ, 0x5, R24 ;  /* 0x00000005ff187819 */ /* 0x000fe40000011618 */
[----:B------:R-:W-:-:S07]  /*cdd0*/  MOV R25, RZ ;  /* 0x000000ff00197202 */ /* 0x000fce0000000f00 */
.L_x_2791:
[----:B------:R-:W-:-:S04]  /*cde0*/  LEA R26, P0, R24, R19, 0x5 ;  /* 0x00000013181a7211 */ /* 0x000fc800078028ff */
[----:B------:R-:W-:-:S06]  /*cdf0*/  LEA.HI.X R27, R24, R2, R25, 0x5, P0 ;  /* 0x00000002181b7211 */ /* 0x000fcc00000f2c19 */
[----:B------:R-:W5:Y:S03]  /*ce00*/  LDG.E.ENL2.256 R24, R32, desc[UR36][R26.64] ;  /* 0xfe0000241a20797e */ /* 0x000f660008121918 */
.L_x_2784:
[----:B------:R-:W-:Y:S05]  /*ce10*/  BSYNC.RECONVERGENT B0 ;  /* 0x0000000000007941 */ /* 0x000fea0003800200 */
.L_x_2783:
[----:B------:R-:W-:Y:S01]  /*ce20*/  ISETP.GE.U32.AND P0, PT, R3, R0, PT ;  /* 0x000000000300720c */ /* 0x000fe20003f06070 */
[----:B------:R-:W-:-:S12]  /*ce30*/  BSSY.RECONVERGENT B0, `(.L_x_2793) ;  /* 0x000002e000007945 */ /* 0x000fd80003800200 */
[----:B------:R-:W-:Y:S05]  /*ce40*/  @P0 BRA `(.L_x_2794) ;  /* 0x0000000000b00947 */ /* 0x000fea0003800000 */
[-C--:B-----5:R-:W-:Y:S02]  /*ce50*/  DMUL R18, R40, R6.reuse ;  /* 0x0000000628127228 */ /* 0x0a0fe40000000000 */
        /* <DEDUP_REMOVED lines=10> */
[-C--:B------:R-:W-:Y:S02]  /*cf00*/  DMUL R4, R46, R22.reuse ;  /* 0x000000162e047228 */ /* 0x080fe40000000000 */
[----:B------:R-:W-:Y:S02]  /*cf10*/  DMUL R22, R68, R22 ;  /* 0x0000001644167228 */ /* 0x000fe40000000000 */
[-C--:B------:R-:W-:Y:S02]  /*cf20*/  DMUL R2, R44, R14.reuse ;  /* 0x0000000e2c027228 */ /* 0x080fe40000000000 */
[----:B------:R-:W-:Y:S02]  /*cf30*/  DMUL R14, R62, R14 ;  /* 0x0000000e3e0e7228 */ /* 0x000fe40000000000 */
[-C--:B------:R-:W-:Y:S01]  /*cf40*/  DFMA R68, R68, R20.reuse, -R4 ;  /* 0x000000144444722b */ /* 0x080fe20000000804 */
[----:B------:R-:W-:Y:S01]  /*cf50*/  IMAD.IADD R5, R19, 0x1, R64 ;  /* 0x0000000113057824 */ /* 0x000fe200078e0240 */
[----:B------:R-:W-:-:S02]  /*cf60*/  DFMA R46, R46, R20, R22 ;  /* 0x000000142e2e722b */ /* 0x000fc40000000016 */
[-C--:B------:R-:W-:Y:S02]  /*cf70*/  DFMA R62, R62, R12.reuse, -R2 ;  /* 0x0000000c3e3e722b */ /* 0x080fe40000000802 */
[----:B------:R-:W-:Y:S01]  /*cf80*/  ISETP.GE.U32.AND P0, PT, R5, R0, PT ;  /* 0x000000000500720c */ /* 0x000fe20003f06070 */
[----:B------:R-:W-:-:S12]  /*cf90*/  DFMA R44, R44, R12, R14 ;  /* 0x0000000c2c2c722b */ /* 0x000fd8000000000e */
[----:B------:R-:W-:Y:S05]  /*cfa0*/  @P0 BRA `(.L_x_2794) ;  /* 0x0000000000580947 */ /* 0x000fea0003800000 */
[----:B------:R-:W-:Y:S01]  /*cfb0*/  IADD3 R5, PT, PT, R5, R64, RZ ;  /* 0x0000004005057210 */ /* 0x000fe20007ffe0ff */
[-C--:B------:R-:W-:Y:S02]  /*cfc0*/  DMUL R2, R48, R30.reuse ;  /* 0x0000001e30027228 */ /* 0x080fe40000000000 */
[----:B------:R-:W-:Y:S01]  /*cfd0*/  DMUL R30, R70, R30 ;  /* 0x0000001e461e7228 */ /* 0x000fe20000000000 */
[----:B------:R-:W-:Y:S01]  /*cfe0*/  ISETP.GE.U32.AND P0, PT, R5, R0, PT ;  /* 0x000000000500720c */ /* 0x000fe20003f06070 */
[-C--:B------:R-:W-:Y:S02]  /*cff0*/  DMUL R4, R50, R38.reuse ;  /* 0x0000002632047228 */ /* 0x080fe40000000000 */
[----:B------:R-:W-:Y:S02]  /*d000*/  DMUL R38, R72, R38 ;  /* 0x0000002648267228 */ /* 0x000fe40000000000 */
[-C--:B------:R-:W-:Y:S02]  /*d010*/  DFMA R70, R70, R28.reuse, -R2 ;  /* 0x0000001c4646722b */ /* 0x080fe40000000802 */
[----:B------:R-:W-:-:S02]  /*d020*/  DFMA R48, R48, R28, R30 ;  /* 0x0000001c3030722b */ /* 0x000fc4000000001e */
[-C--:B------:R-:W-:Y:S02]  /*d030*/  DFMA R72, R72, R36.reuse, -R4 ;  /* 0x000000244848722b */ /* 0x080fe40000000804 */
[----:B------:R-:W-:Y:S02]  /*d040*/  DFMA R50, R50, R36, R38 ;  /* 0x000000243232722b */ /* 0x000fe40000000026 */
[----:B------:R-:W-:Y:S02]  /*d050*/  @!P0 DMUL R4, R54, R26 ;  /* 0x0000001a36048228 */ /* 0x000fe40000000000 */
[-C--:B------:R-:W-:Y:S02]  /*d060*/  @!P0 DMUL R2, R52, R34.reuse ;  /* 0x0000002234028228 */ /* 0x080fe40000000000 */
[----:B------:R-:W-:Y:S02]  /*d070*/  @!P0 DMUL R34, R66, R34 ;  /* 0x0000002242228228 */ /* 0x000fe40000000000 */
[----:B------:R-:W-:-:S02]  /*d080*/  @!P0 DMUL R26, R60, R26 ;  /* 0x0000001a3c1a8228 */ /* 0x000fc40000000000 */
[----:B------:R-:W-:Y:S02]  /*d090*/  @!P0 DFMA R4, R60, R24, -R4 ;  /* 0x000000183c04822b */ /* 0x000fe40000000804 */
[-C--:B------:R-:W-:Y:S02]  /*d0a0*/  @!P0 DFMA R2, R66, R32.reuse, -R2 ;  /* 0x000000204202822b */ /* 0x080fe40000000802 */
[----:B------:R-:W-:Y:S02]  /*d0b0*/  @!P0 DFMA R52, R52, R32, R34 ;  /* 0x000000203434822b */ /* 0x000fe40000000022 */
[----:B------:R-:W-:-:S04]  /*d0c0*/  @!P0 DFMA R54, R54, R24, R26 ;  /* 0x000000183636822b */ /* 0x000fc8000000001a */
[----:B------:R-:W-:Y:S01]  /*d0d0*/  @!P0 MOV R60, R4 ;  /* 0x00000004003c8202 */ /* 0x000fe20000000f00 */
[----:B------:R-:W-:Y:S01]  /*d0e0*/  @!P0 IMAD.MOV.U32 R61, RZ, RZ, R5 ;  /* 0x000000ffff3d8224 */ /* 0x000fe200078e0005 */
[----:B------:R-:W-:Y:S02]  /*d0f0*/  @!P0 MOV R66, R2 ;  /* 0x0000000200428202 */ /* 0x000fe40000000f00 */
[----:B------:R-:W-:-:S07]  /*d100*/  @!P0 MOV R67, R3 ;  /* 0x0000000300438202 */ /* 0x000fce0000000f00 */
.L_x_2794:
[----:B------:R-:W-:Y:S05]  /*d110*/  BSYNC.RECONVERGENT B0 ;  /* 0x0000000000007941 */ /* 0x000fea0003800200 */
.L_x_2793:
[----:B------:R-:W-:Y:S02]  /*d120*/  DMUL R2, R56, R44 ;  /* 0x0000002c38027228 */ /* 0x000fe40000000000 */
[----:B-----5:R-:W-:Y:S02]  /*d130*/  DMUL R4, R46, R42 ;  /* 0x0000002a2e047228 */ /* 0x020fe40000000000 */
        /* <DEDUP_REMOVED lines=21> */
[----:B------:R-:W-:-:S11]  /*d290*/  DFMA R22, R8, R60, R22 ;  /* 0x0000003c0816722b */ /* 0x000fd60000000016 */
.L_x_2745:
[----:B------:R-:W-:Y:S05]  /*d2a0*/  BSYNC.RECONVERGENT B6 ;  /* 0x0000000000067941 */ /* 0x000fea0003800200 */
.L_x_2744:
[----:B------:R-:W1:Y:S02]  /*d2b0*/  LDCU UR4, c[0x0][0x3bc] ;  /* 0x00007780ff0477ac */ /* 0x000e640008000800 */
[----:B-1----:R-:W-:-:S09]  /*d2c0*/  UISETP.NE.AND UP0, UPT, UR4, URZ, UPT ;  /* 0x000000ff0400728c */ /* 0x002fd2000bf05270 */
[----:B------:R-:W-:Y:S05]  /*d2d0*/  BRA.U !UP0, `(.L_x_2795) ;  /* 0x0000000108ac7547 */ /* 0x000fea000b800000 */
[----:B------:R-:W1:Y:S01]  /*d2e0*/  S2R R13, SR_CgaCtaId ;  /* 0x00000000000d7919 */ /* 0x000e620000008800 */
[----:B------:R-:W2:Y:S01]  /*d2f0*/  LDC R12, c[0x0][0x360] ;  /* 0x0000d800ff0c7b82 */ /* 0x000ea20000000800 */
[----:B------:R-:W-:Y:S01]  /*d300*/  MOV R0, 0x400 ;  /* 0x0000040000007802 */ /* 0x000fe20000000f00 */
[----:B------:R-:W-:Y:S01]  /*d310*/  IMAD.MOV.U32 R27, RZ, RZ, R23 ;  /* 0x000000ffff1b7224 */ /* 0x000fe200078e0017 */
[----:B------:R-:W-:-:S03]  /*d320*/  MOV R26, R22 ;  /* 0x00000016001a7202 */ /* 0x000fc60000000f00 */
        /* <DEDUP_REMOVED lines=10> */
.L_x_2798:
[----:B0-----:R-:W-:Y:S01]  /*d3d0*/  SHF.R.U32.HI R19, RZ, 0x1, R0 ;  /* 0x00000001ff137819 */ /* 0x001fe20000011600 */
        /* <DEDUP_REMOVED lines=8> */
[----:B------:R-:W-:-:S04]  /*d460*/  IMAD R0, R3, R12, R17 ;  /* 0x0000000c03007224 */ /* 0x000fc800078e0211 */
[----:B------:R-:W-:-:S05]  /*d470*/  IMAD R0, R0, 0x20, R13 ;  /* 0x0000002000007824 */ /* 0x000fca00078e020d */
[----:B------:R-:W0:Y:S04]  /*d480*/  LDS.128 R4, [R0] ;  /* 0x0000000000047984 */ /* 0x000e280000000c00 */
[----:B------:R-:W2:Y:S01]  /*d490*/  LDS.128 R8, [R0+0x10] ;  /* 0x0000100000087984 */ /* 0x000ea20000000c00 */
[-C--:B0-----:R-:W-:Y:S02]  /*d4a0*/  DMUL R2, R30, R6.reuse ;  /* 0x000000061e027228 */ /* 0x081fe40000000000 */
[----:B------:R-:W-:Y:S02]  /*d4b0*/  DMUL R6, R28, R6 ;  /* 0x000000061c067228 */ /* 0x000fe40000000000 */
[-C--:B--2---:R-:W-:Y:S02]  /*d4c0*/  DMUL R20, R22, R10.reuse ;  /* 0x0000000a16147228 */ /* 0x084fe40000000000 */
[----:B------:R-:W-:-:S02]  /*d4d0*/  DMUL R10, R24, R10 ;  /* 0x0000000a180a7228 */ /* 0x000fc40000000000 */
[-C--:B-1----:R-:W-:Y:S02]  /*d4e0*/  DFMA R28, R28, R4.reuse, -R2 ;  /* 0x000000041c1c722b */ /* 0x082fe40000000802 */
[----:B------:R-:W-:Y:S02]  /*d4f0*/  DFMA R30, R30, R4, R6 ;  /* 0x000000041e1e722b */ /* 0x000fe40000000006 */
[-C--:B------:R-:W-:Y:S02]  /*d500*/  DFMA R20, R24, R8.reuse, -R20 ;  /* 0x000000081814722b */ /* 0x080fe40000000814 */
[----:B------:R-:W-:-:S03]  /*d510*/  DFMA R22, R22, R8, R10 ;  /* 0x000000081616722b */ /* 0x000fc6000000000a */
[----:B------:R0:W-:Y:S04]  /*d520*/  STS.128 [R15], R28 ;  /* 0x0000001c0f007388 */ /* 0x0001e80000000c00 */
[----:B------:R0:W-:Y:S01]  /*d530*/  STS.128 [R15+0x10], R20 ;  /* 0x000010140f007388 */ /* 0x0001e20000000c00 */
[----:B------:R-:W-:Y:S02]  /*d540*/  MOV R24, R20 ;  /* 0x0000001400187202 */ /* 0x000fe40000000f00 */
[----:B------:R-:W-:-:S07]  /*d550*/  MOV R25, R21 ;  /* 0x0000001500197202 */ /* 0x000fce0000000f00 */
.L_x_2797:
[----:B------:R-:W-:Y:S05]  /*d560*/  BSYNC.RECONVERGENT B0 ;  /* 0x0000000000007941 */ /* 0x000fea0003800200 */
.L_x_2796:
[----:B------:R-:W-:Y:S01]  /*d570*/  IMAD.MOV.U32 R0, RZ, RZ, R19 ;  /* 0x000000ffff007224 */ /* 0x000fe200078e0013 */
[----:B------:R-:W-:Y:S06]  /*d580*/  @P1 BRA `(.L_x_2798) ;  /* 0xfffffffc00901947 */ /* 0x000fec000383ffff */
.L_x_2795:
[----:B------:R-:W2:Y:S02]  /*d590*/  LDCU UR4, c[0x0][0x3b8] ;  /* 0x00007700ff0477ac */ /* 0x000ea40008000800 */
[----:B--2---:R-:W-:-:S09]  /*d5a0*/  UISETP.NE.AND UP0, UPT, UR4, URZ, UPT ;  /* 0x000000ff0400728c */ /* 0x004fd2000bf05270 */
[----:B------:R-:W-:Y:S05]  /*d5b0*/  BRA.U !UP0, `(.L_x_2799) ;  /* 0x0000000508347547 */ /* 0x000fea000b800000 */
[----:B0-----:R-:W0:Y:S02]  /*d5c0*/  LDC R18, c[0x0][0x360] ;  /* 0x0000d800ff127b82 */ /* 0x001e240000000800 */
[----:B0-----:R-:W-:Y:S02]  /*d5d0*/  ISETP.GE.U32.AND P0, PT, R18, 0x21, PT ;  /* 0x000000211200780c */ /* 0x001fe40003f06070 */
[----:B------:R-:W-:-:S11]  /*d5e0*/  MOV R0, R18 ;  /* 0x0000001200007202 */ /* 0x000fd60000000f00 */
[----:B------:R-:W-:Y:S05]  /*d5f0*/  @!P0 BRA `(.L_x_2800) ;  /* 0x0000000000a48947 */ /* 0x000fea0003800000 */
[----:B------:R-:W0:Y:S01]  /*d600*/  S2UR UR5, SR_CgaCtaId ;  /* 0x00000000000579c3 */ /* 0x000e220000008800 */
[----:B------:R-:W-:Y:S01]  /*d610*/  UMOV UR4, 0x400 ;  /* 0x0000040000047882 */ /* 0x000fe20000000000 */
[----:B------:R-:W-:Y:S01]  /*d620*/  IMAD R0, R16, R18, R17 ;  /* 0x0000001210007224 */ /* 0x000fe200078e0211 */
[----:B------:R-:W-:Y:S01]  /*d630*/  UIADD3 UR4, UPT, UPT, UR4, 0x10, URZ ;  /* 0x0000001004047890 */ /* 0x000fe2000fffe0ff */
[----:B------:R-:W-:Y:S01]  /*d640*/  MOV R20, R24 ;  /* 0x0000001800147202 */ /* 0x000fe20000000f00 */
[----:B------:R-:W-:Y:S01]  /*d650*/  IMAD.MOV.U32 R21, RZ, RZ, R25 ;  /* 0x000000ffff157224 */ /* 0x000fe200078e0019 */
[----:B------:R-:W-:Y:S01]  /*d660*/  ISETP.GE.U32.AND P0, PT, R18, 0x40, PT ;  /* 0x000000401200780c */ /* 0x000fe20003f06070 */
[----:B0-----:R-:W-:-:S06]  /*d670*/  ULEA UR4, UR5, UR4, 0x18 ;  /* 0x0000000405047291 */ /* 0x001fcc000f8ec0ff */
[----:B-1----:R-:W-:Y:S01]  /*d680*/  LEA R15, R0, UR4, 0x5 ;  /* 0x00000004000f7c11 */ /* 0x002fe2000f8e28ff */
[----:B------:R-:W-:-:S04]  /*d690*/  HFMA2 R0, -RZ, RZ, 0, 1.9073486328125e-06 ;  /* 0x00000020ff007431 */ /* 0x000fc800000001ff */
[----:B------:R0:W-:Y:S04]  /*d6a0*/  STS.128 [R15], R28 ;  /* 0x0000001c0f007388 */ /* 0x0001e80000000c00 */
[----:B------:R0:W-:Y:S01]  /*d6b0*/  STS.128 [R15+0x10], R20 ;  /* 0x000010140f007388 */ /* 0x0001e20000000c00 */
[----:B------:R-:W-:Y:S05]  /*d6c0*/  @!P0 BRA `(.L_x_2800) ;  /* 0x0000000000708947 */ /* 0x000fea0003800000 */
[----:B------:R-:W-:-:S07]  /*d6d0*/  MOV R2, R18 ;  /* 0x0000001200027202 */ /* 0x000fce0000000f00 */
.L_x_2803:
[----:B------:R-:W-:Y:S01]  /*d6e0*/  SHF.R.U32.HI R26, RZ, 0x1, R2 ;  /* 0x00000001ff1a7819 */ /* 0x000fe20000011602 */
[----:B------:R-:W-:Y:S05]  /*d6f0*/  WARPSYNC.ALL ;  /* 0x0000000000007948 */ /* 0x000fea0003800000 */
[----:B------:R-:W-:Y:S01]  /*d700*/  IMAD.IADD R3, R26, 0x1, R17 ;  /* 0x000000011a037824 */ /* 0x000fe200078e0211 */
[----:B------:R-:W-:Y:S01]  /*d710*/  BAR.SYNC.DEFER_BLOCKING 0x0 ;  /* 0x0000000000007b1d */ /* 0x000fe20000010000 */
[----:B------:R-:W-:-:S03]  /*d720*/  ISETP.GT.U32.AND P1, PT, R2, 0x7f, PT ;  /* 0x0000007f0200780c */ /* 0x000fc60003f24070 */
[----:B------:R-:W-:Y:S02]  /*d730*/  ISETP.GE.U32.AND P0, PT, R3, R18, PT ;  /* 0x000000120300720c */ /* 0x000fe40003f06070 */
[----:B------:R-:W-:Y:S02]  /*d740*/  BSSY.RECONVERGENT B0, `(.L_x_2801) ;  /* 0x0000012000007945 */ /* 0x000fe40003800200 */
[----:B------:R-:W-:-:S13]  /*d750*/  ISETP.GE.U32.OR P0, PT, R17, R26, P0 ;  /* 0x0000001a1100720c */ /* 0x000fda0000706470 */
[----:B-1----:R-:W-:Y:S05]  /*d760*/  @P0 BRA `(.L_x_2802) ;  /* 0x00000000003c0947 */ /* 0x002fea0003800000 */
[----:B------:R-:W-:-:S05]  /*d770*/  LEA R14, R26, R15, 0x5 ;  /* 0x0000000f1a0e7211 */ /* 0x000fca00078e28ff */
[----:B------:R-:W1:Y:S04]  /*d780*/  LDS.128 R4, [R14] ;  /* 0x000000000e047984 */ /* 0x000e680000000c00 */
[----:B------:R-:W2:Y:S01]  /*d790*/  LDS.128 R8, [R14+0x10] ;  /* 0x000010000e087984 */ /* 0x000ea20000000c00 */
[-C--:B-1----:R-:W-:Y:S02]  /*d7a0*/  DMUL R2, R28, R6.reuse ;  /* 0x000000061c027228 */ /* 0x082fe40000000000 */
[----:B------:R-:W-:Y:S02]  /*d7b0*/  DMUL R6, R30, R6 ;  /* 0x000000061e067228 */ /* 0x000fe40000000000 */
[-C--:B--2---:R-:W-:Y:S02]  /*d7c0*/  DMUL R12, R24, R10.reuse ;  /* 0x0000000a180c7228 */ /* 0x084fe40000000000 */
[----:B------:R-:W-:-:S02]  /*d7d0*/  DMUL R10, R22, R10 ;  /* 0x0000000a160a7228 */ /* 0x000fc40000000000 */
[-C--:B0-----:R-:W-:Y:S02]  /*d7e0*/  DFMA R30, R30, R4.reuse, R2 ;  /* 0x000000041e1e722b */ /* 0x081fe40000000002 */
[----:B------:R-:W-:Y:S02]  /*d7f0*/  DFMA R28, R28, R4, -R6 ;  /* 0x000000041c1c722b */ /* 0x000fe40000000806 */
[-C--:B------:R-:W-:Y:S02]  /*d800*/  DFMA R22, R22, R8.reuse, R12 ;  /* 0x000000081616722b */ /* 0x080fe4000000000c */
[----:B------:R-:W-:-:S03]  /*d810*/  DFMA R20, R24, R8, -R10 ;  /* 0x000000081814722b */ /* 0x000fc6000000080a */
[----:B------:R1:W-:Y:S04]  /*d820*/  STS.128 [R15], R28 ;  /* 0x0000001c0f007388 */ /* 0x0003e80000000c00 */
[----:B------:R1:W-:Y:S03]  /*d830*/  STS.128 [R15+0x10], R20 ;  /* 0x000010140f007388 */ /* 0x0003e60000000c00 */
[----:B------:R-:W-:Y:S01]  /*d840*/  MOV R24, R20 ;  /* 0x0000001400187202 */ /* 0x000fe20000000f00 */
[----:B------:R-:W-:-:S07]  /*d850*/  IMAD.MOV.U32 R25, RZ, RZ, R21 ;  /* 0x000000ffff197224 */ /* 0x000fce00078e0015 */
.L_x_2802:
[----:B------:R-:W-:Y:S05]  /*d860*/  BSYNC.RECONVERGENT B0 ;  /* 0x0000000000007941 */ /* 0x000fea0003800200 */
.L_x_2801:
[----:B------:R-:W-:Y:S01]  /*d870*/  MOV R2, R26 ;  /* 0x0000001a00027202 */ /* 0x000fe20000000f00 */
[----:B------:R-:W-:Y:S06]  /*d880*/  @P1 BRA `(.L_x_2803) ;  /* 0xfffffffc00941947 */ /* 0x000fec000383ffff */
.L_x_2800:
[----:B------:R-:W-:Y:S01]  /*d890*/  ISETP.GE.U32.AND P0, PT, R0, 0x2, PT ;  /* 0x000000020000780c */ /* 0x000fe20003f06070 */
[----:B------:R-:W-:Y:S05]  /*d8a0*/  WARPSYNC.ALL ;  /* 0x0000000000007948 */ /* 0x000fea0003800000 */
[----:B------:R-:W-:Y:S07]  /*d8b0*/  BAR.SYNC.DEFER_BLOCKING 0x0 ;  /* 0x0000000000007b1d */ /* 0x000fee0000010000 */
[----:B------:R-:W-:Y:S05]  /*d8c0*/  @!P0 BRA `(.L_x_2799) ;  /* 0x0000000000708947 */ /* 0x000fea0003800000 */
[----:B------:R-:W-:-:S07]  /*d8d0*/  HFMA2 R19, -RZ, RZ, 0, 5.9604644775390625e-08 ;  /* 0x00000001ff137431 */ /* 0x000fce00000001ff */
.L_x_2804:
[----:B------:R-:W-:Y:S04]  /*d8e0*/  SHFL.DOWN PT, R5, R31, R19, 0x1f ;  /* 0x08001f131f057589 */ /* 0x000fe800000e0000 */
[----:B------:R-:W2:Y:S04]  /*d8f0*/  SHFL.DOWN PT, R4, R30, R19, 0x1f ;  /* 0x08001f131e047589 */ /* 0x000ea800000e0000 */
[----:B------:R-:W-:Y:S04]  /*d900*/  SHFL.DOWN PT, R13, R23, R19, 0x1f ;  /* 0x08001f13170d7589 */ /* 0x000fe800000e0000 */
[----:B------:R-:W0:Y:S04]  /*d910*/  SHFL.DOWN PT, R12, R22, R19, 0x1f ;  /* 0x08001f13160c7589 */ /* 0x000e2800000e0000 */
[----:B------:R-:W-:Y:S04]  /*d920*/  SHFL.DOWN PT, R3, R29, R19, 0x1f ;  /* 0x08001f131d037589 */ /* 0x000fe800000e0000 */
[----:B------:R-:W3:Y:S04]  /*d930*/  SHFL.DOWN PT, R2, R28, R19, 0x1f ;  /* 0x08001f131c027589 */ /* 0x000ee800000e0000 */
[----:B------:R-:W-:Y:S04]  /*d940*/  SHFL.DOWN PT, R11, R25, R19, 0x1f ;  /* 0x08001f13190b7589 */ /* 0x000fe800000e0000 */
[----:B------:R4:W5:Y:S01]  /*d950*/  SHFL.DOWN PT, R10, R24, R19, 0x1f ;  /* 0x08001f13180a7589 */ /* 0x00096200000e0000 */
[----:B--2---:R-:W-:-:S02]  /*d960*/  DMUL R6, R4, R30 ;  /* 0x0000001e04067228 */ /* 0x004fc40000000000 */
[----:B01----:R-:W-:Y:S01]  /*d970*/  DMUL R14, R12, R22 ;  /* 0x000000160c0e7228 */ /* 0x003fe20000000000 */
[----:B----4-:R-:W-:-:S05]  /*d980*/  IMAD.SHL.U32 R19, R19, 0x2, RZ ;  /* 0x0000000213137824 */ /* 0x010fca00078e00ff */
[----:B------:R-:W-:Y:S01]  /*d990*/  ISETP.GE.AND P0, PT, R19, R0, PT ;  /* 0x000000001300720c */ /* 0x000fe20003f06270 */
[C---:B---3--:R-:W-:Y:S02]  /*d9a0*/  DMUL R8, R2.reuse, R30 ;  /* 0x0000001e02087228 */ /* 0x048fe40000000000 */
[----:B------:R-:W-:Y:S02]  /*d9b0*/  DFMA R6, R2, R28, -R6 ;  /* 0x0000001c0206722b */ /* 0x000fe40000000806 */
[C---:B-----5:R-:W-:Y:S02]  /*d9c0*/  DFMA R14, R10.reuse, R24, -R14 ;  /* 0x000000180a0e722b */ /* 0x060fe4000000080e */
[----:B------:R-:W-:Y:S02]  /*d9d0*/  DMUL R2, R10, R22 ;  /* 0x000000160a027228 */ /* 0x000fe40000000000 */
[----:B------:R-:W-:-:S04]  /*d9e0*/  DFMA R30, R4, R28, R8 ;  /* 0x0000001c041e722b */ /* 0x000fc80000000008 */
[----:B------:R-:W-:Y:S02]  /*d9f0*/  MOV R28, R6 ;  /* 0x00000006001c7202 */ /* 0x000fe40000000f00 */
[----:B------:R-:W-:Y:S01]  /*da00*/  MOV R29, R7 ;  /* 0x00000007001d7202 */ /* 0x000fe20000000f00 */
[----:B------:R-:W-:Y:S01]  /*da10*/  DFMA R22, R12, R24, R2 ;  /* 0x000000180c16722b */ /* 0x000fe20000000002 */
[----:B------:R-:W-:Y:S01]  /*da20*/  IMAD.MOV.U32 R24, RZ, RZ, R14 ;  /* 0x000000ffff187224 */ /* 0x000fe200078e000e */
[----:B------:R-:W-:Y:S01]  /*da30*/  MOV R25, R15 ;  /* 0x0000000f00197202 */ /* 0x000fe20000000f00 */
[----:B------:R-:W-:Y:S08]  /*da40*/  @!P0 BRA `(.L_x_2804) ;  /* 0xfffffffc00a48947 */ /* 0x000ff0000383ffff */
[----:B------:R-:W-:Y:S01]  /*da50*/  MOV R28, R6 ;  /* 0x00000006001c7202 */ /* 0x000fe20000000f00 */
[----:B------:R-:W-:Y:S01]  /*da60*/  IMAD.MOV.U32 R29, RZ, RZ, R7 ;  /* 0x000000ffff1d7224 */ /* 0x000fe200078e0007 */
[----:B------:R-:W-:Y:S02]  /*da70*/  MOV R24, R14 ;  /* 0x0000000e00187202 */ /* 0x000fe40000000f00 */
[----:B------:R-:W-:-:S07]  /*da80*/  MOV R25, R15 ;  /* 0x0000000f00197202 */ /* 0x000fce0000000f00 */
.L_x_2799:
[----:B------:R-:W2:Y:S01]  /*da90*/  LDCU UR8, c[0x0][0x574] ;  /* 0x0000ae80ff0877ac */ /* 0x000ea20008000800 */
[----:B------:R-:W3:Y:S01]  /*daa0*/  S2R R0, SR_CTAID.X ;  /* 0x0000000000007919 */ /* 0x000ee20000002500 */
[----:B0-----:R-:W-:Y:S01]  /*dab0*/  IMAD.MOV.U32 R19, RZ, RZ, RZ ;  /* 0x000000ffff137224 */ /* 0x001fe200078e00ff */
[----:B------:R-:W0:Y:S01]  /*dac0*/  LDCU UR4, c[0x0][0x3c4] ;  /* 0x00007880ff0477ac */ /* 0x000e220008000800 */
[----:B------:R-:W4:Y:S01]  /*dad0*/  LDCU UR6, c[0x0][0x3c8] ;  /* 0x00007900ff0677ac */ /* 0x000f220008000800 */
[----:B------:R-:W3:Y:S01]  /*dae0*/  LDCU UR7, c[0x0][0x3b0] ;  /* 0x00007600ff0777ac */ /* 0x000ee20008000800 */
[----:B--2---:R-:W-:-:S04]  /*daf0*/  UIADD3 UR5, UPT, UPT, UR8, -0x1, URZ ;  /* 0xffffffff08057890 */ /* 0x004fc8000fffe0ff */
[----:B------:R-:W-:Y:S01]  /*db00*/  UISETP.LT.U32.AND UP0, UPT, UR5, 0x18, UPT ;  /* 0x000000180500788c */ /* 0x000fe2000bf01070 */
[----:B0-----:R-:W-:-:S03]  /*db10*/  IMAD R3, R17, UR4, RZ ;  /* 0x0000000411037c24 */ /* 0x001fc6000f8e02ff */
[----:B------:R-:W-:Y:S01]  /*db20*/  USEL UR4, UR5, 0x18, UP0 ;  /* 0x0000001805047887 */ /* 0x000fe20008000000 */
[----:B----4-:R-:W-:Y:S01]  /*db30*/  IMAD R3, R16, UR6, R3 ;  /* 0x0000000610037c24 */ /* 0x010fe2000f8e0203 */
[----:B------:R-:W-:Y:S02]  /*db40*/  UISETP.NE.AND UP0, UPT, UR8, URZ, UPT ;  /* 0x000000ff0800728c */ /* 0x000fe4000bf05270 */
[----:B------:R-:W-:Y:S01]  /*db50*/  UIADD3 UR4, UPT, UPT, UR4, 0x1, URZ ;  /* 0x0000000104047890 */ /* 0x000fe2000fffe0ff */
[----:B---3--:R-:W-:-:S05]  /*db60*/  IMAD R3, R0, UR7, R3 ;  /* 0x0000000700037c24 */ /* 0x008fca000f8e0203 */
[----:B------:R-:W-:Y:S01]  /*db70*/  SHF.L.U32 R5, R3, 0x1, RZ ;  /* 0x0000000103057819 */ /* 0x000fe200000006ff */
[----:B------:R-:W-:Y:S06]  /*db80*/  BRA.U !UP0, `(.L_x_2805) ;  /* 0x0000001108447547 */ /* 0x000fec000b800000 */
[----:B------:R-:W0:Y:S01]  /*db90*/  LDCU.64 UR8, c[0x0][0x578] ;  /* 0x0000af00ff0877ac */ /* 0x000e220008000a00 */
[----:B------:R-:W-:Y:S01]  /*dba0*/  MOV R4, RZ ;  /* 0x000000ff00047202 */ /* 0x000fe20000000f00 */
[----:B------:R-:W2:Y:S01]  /*dbb0*/  LDCU UR7, c[0x0][0x580] ;  /* 0x0000b000ff0777ac */ /* 0x000ea20008000800 */
[----:B------:R-:W3:Y:S01]  /*dbc0*/  LDCU UR6, c[0x0][0x6a4] ;  /* 0x0000d480ff0677ac */ /* 0x000ee20008000800 */
[----:B------:R-:W-:Y:S02]  /*dbd0*/  UISETP.NE.AND UP1, UPT, UR5, URZ, UPT ;  /* 0x000000ff0500728c */ /* 0x000fe4000bf25270 */
[----:B0-----:R-:W-:-:S05]  /*dbe0*/  IMAD.HI.U32 R2, R5, UR9, R4 ;  /* 0x0000000905027c27 */ /* 0x001fca000f8e0004 */
[----:B--2---:R-:W-:-:S05]  /*dbf0*/  SHF.R.U32.HI R3, RZ, UR7, R2 ;  /* 0x00000007ff037c19 */ /* 0x004fca0008011602 */
[----:B------:R-:W-:-:S04]  /*dc00*/  IMAD.MOV R7, RZ, RZ, -R3 ;  /* 0x000000ffff077224 */ /* 0x000fc800078e0a03 */
[----:B------:R-:W-:-:S04]  /*dc10*/  IMAD R7, R7, UR8, R5 ;  /* 0x0000000807077c24 */ /* 0x000fc8000f8e0205 */
[----:B---3--:R-:W-:Y:S01]  /*dc20*/  IMAD R19, R7, UR6, RZ ;  /* 0x0000000607137c24 */ /* 0x008fe2000f8e02ff */
[----:B------:R-:W-:Y:S06]  /*dc30*/  BRA.U !UP1, `(.L_x_2805) ;  /* 0x0000001109187547 */ /* 0x000fec000b800000 */
[----:B------:R-:W0:Y:S01]  /*dc40*/  LDCU.64 UR8, c[0x0][0x588] ;  /* 0x0000b100ff0877ac */ /* 0x000e220008000a00 */
[----:B------:R-:W-:Y:S01]  /*dc50*/  HFMA2 R2, -RZ, RZ, 0, 0 ;  /* 0x00000000ff027431 */ /* 0x000fe200000001ff */
[----:B------:R-:W2:Y:S01]  /*dc60*/  LDCU UR7, c[0x0][0x584] ;  /* 0x0000b080ff0777ac */ /* 0x000ea20008000800 */
[----:B------:R-:W3:Y:S01]  /*dc70*/  LDCU UR6, c[0x0][0x6ac] ;  /* 0x0000d580ff0677ac */ /* 0x000ee20008000800 */
[----:B------:R-:W-:Y:S02]  /*dc80*/  UISETP.NE.AND UP1, UPT, UR4, 0x2, UPT ;  /* 0x000000020400788c */ /* 0x000fe4000bf25270 */
[----:B0-----:R-:W-:-:S05]  /*dc90*/  IMAD.HI.U32 R6, R3, UR8, R2 ;  /* 0x0000000803067c27 */ /* 0x001fca000f8e0002 */
[----:B------:R-:W-:-:S04]  /*dca0*/  SHF.R.U32.HI R7, RZ, UR9, R6 ;  /* 0x00000009ff077c19 */ /* 0x000fc80008011606 */
[----:B------:R-:W-:-:S05]  /*dcb0*/  IADD3 R2, PT, PT, -R7, RZ, RZ ;  /* 0x000000ff07027210 */ /* 0x000fca0007ffe1ff */
[----:B--2---:R-:W-:-:S04]  /*dcc0*/  IMAD R2, R2, UR7, R3 ;  /* 0x0000000702027c24 */ /* 0x004fc8000f8e0203 */
[----:B---3--:R-:W-:Y:S01]  /*dcd0*/  IMAD R19, R2, UR6, R19 ;  /* 0x0000000602137c24 */ /* 0x008fe2000f8e0213 */
[----:B------:R-:W-:Y:S06]  /*dce0*/  BRA.U !UP1, `(.L_x_2805) ;  /* 0x0000000d09ec7547 */ /* 0x000fec000b800000 */
[----:B------:R-:W0:Y:S01]  /*dcf0*/  LDCU.64 UR8, c[0x0][0x590] ;  /* 0x0000b200ff0877ac */ /* 0x000e220008000a00 */
[----:B------:R-:W-:Y:S01]  /*dd00*/  IMAD.MOV.U32 R6, RZ, RZ, RZ ;  /* 0x000000ffff067224 */ /* 0x000fe200078e00ff */
[----:B------:R-:W2:Y:S01]  /*dd10*/  LDCU UR7, c[0x0][0x598] ;  /* 0x0000b300ff0777ac */ /* 0x000ea20008000800 */
[----:B------:R-:W3:Y:S01]  /*dd20*/  LDCU UR6, c[0x0][0x6b4] ;  /* 0x0000d680ff0677ac */ /* 0x000ee20008000800 */
[----:B------:R-:W-:Y:S01]  /*dd30*/  UISETP.NE.AND UP1, UPT, UR4, 0x3, UPT ;  /* 0x000000030400788c */ /* 0x000fe2000bf25270 */
[----:B0-----:R-:W-:-:S05]  /*dd40*/  IMAD.HI.U32 R2, R7, UR9, R6 ;  /* 0x0000000907027c27 */ /* 0x001fca000f8e0006 */
[----:B--2---:R-:W-:-:S04]  /*dd50*/  SHF.R.U32.HI R3, RZ, UR7, R2 ;  /* 0x00000007ff037c19 */ /* 0x004fc80008011602 */
[----:B------:R-:W-:-:S05]  /*dd60*/  IADD3 R6, PT, PT, -R3, RZ, RZ ;  /* 0x000000ff03067210 */ /* 0x000fca0007ffe1ff */
[----:B------:R-:W-:-:S04]  /*dd70*/  IMAD R6, R6, UR8, R7 ;  /* 0x0000000806067c24 */ /* 0x000fc8000f8e0207 */
[----:B---3--:R-:W-:Y:S01]  /*dd80*/  IMAD R19, R6, UR6, R19 ;  /* 0x0000000606137c24 */ /* 0x008fe2000f8e0213 */
[----:B------:R-:W-:Y:S06]  /*dd90*/  BRA.U !UP1, `(.L_x_2805) ;  /* 0x0000000d09c07547 */ /* 0x000fec000b800000 */
[----:B------:R-:W0:Y:S01]  /*dda0*/  LDCU.64 UR8, c[0x0][0x5a0] ;  /* 0x0000b400ff0877ac */ /* 0x000e220008000a00 */
[----:B------:R-:W-:Y:S01]  /*ddb0*/  MOV R2, RZ ;  /* 0x000000ff00027202 */ /* 0x000fe20000000f00 */
[----:B------:R-:W2:Y:S01]  /*ddc0*/  LDCU UR7, c[0x0][0x59c] ;  /* 0x0000b380ff0777ac */ /* 0x000ea20008000800 */
[----:B------:R-:W3:Y:S01]  /*ddd0*/  LDCU UR6, c[0x0][0x6bc] ;  /* 0x0000d780ff0677ac */ /* 0x000ee20008000800 */
[----:B------:R-:W-:Y:S02]  /*dde0*/  UISETP.NE.AND UP1, UPT, UR4, 0x4, UPT ;  /* 0x000000040400788c */ /* 0x000fe4000bf25270 */
[----:B0-----:R-:W-:-:S05]  /*ddf0*/  IMAD.HI.U32 R6, R3, UR8, R2 ;  /* 0x0000000803067c27 */ /* 0x001fca000f8e0002 */
[----:B------:R-:W-:-:S05]  /*de00*/  SHF.R.U32.HI R7, RZ, UR9, R6 ;  /* 0x00000009ff077c19 */ /* 0x000fca0008011606 */
[----:B------:R-:W-:-:S04]  /*de10*/  IMAD.MOV R2, RZ, RZ, -R7 ;  /* 0x000000ffff027224 */ /* 0x000fc800078e0a07 */
[----:B--2---:R-:W-:-:S04]  /*de20*/  IMAD R2, R2, UR7, R3 ;  /* 0x0000000702027c24 */ /* 0x004fc8000f8e0203 */
[----:B---3--:R-:W-:Y:S01]  /*de30*/  IMAD R19, R2, UR6, R19 ;  /* 0x0000000602137c24 */ /* 0x008fe2000f8e0213 */
[----:B------:R-:W-:Y:S06]  /*de40*/  BRA.U !UP1, `(.L_x_2805) ;  /* 0x0000000d09947547 */ /* 0x000fec000b800000 */
[----:B------:R-:W0:Y:S01]  /*de50*/  LDCU.64 UR8, c[0x0][0x5a8] ;  /* 0x0000b500ff0877ac */ /* 0x000e220008000a00 */
[----:B------:R-:W-:Y:S01]  /*de60*/  HFMA2 R6, -RZ, RZ, 0, 0 ;  /* 0x00000000ff067431 */ /* 0x000fe200000001ff */
[----:B------:R-:W2:Y:S01]  /*de70*/  LDCU UR7, c[0x0][0x5b0] ;  /* 0x0000b600ff0777ac */ /* 0x000ea20008000800 */
[----:B------:R-:W3:Y:S01]  /*de80*/  LDCU UR6, c[0x0][0x6c4] ;  /* 0x0000d880ff0677ac */ /* 0x000ee20008000800 */
[----:B------:R-:W-:Y:S02]  /*de90*/  UISETP.NE.AND UP1, UPT, UR4, 0x5, UPT ;  /* 0x000000050400788c */ /* 0x000fe4000bf25270 */
[----:B0-----:R-:W-:-:S05]  /*dea0*/  IMAD.HI.U32 R2, R7, UR9, R6 ;  /* 0x0000000907027c27 */ /* 0x001fca000f8e0006 */
[----:B--2---:R-:W-:-:S04]  /*deb0*/  SHF.R.U32.HI R3, RZ, UR7, R2 ;  /* 0x00000007ff037c19 */ /* 0x004fc80008011602 */
[----:B------:R-:W-:-:S05]  /*dec0*/  IADD3 R6, PT, PT, -R3, RZ, RZ ;  /* 0x000000ff03067210 */ /* 0x000fca0007ffe1ff */
[----:B------:R-:W-:-:S04]  /*ded0*/  IMAD R6, R6, UR8, R7 ;  /* 0x0000000806067c24 */ /* 0x000fc8000f8e0207 */
        /* <DEDUP_REMOVED lines=8> */
[----:B------:R-:W-:-:S04]  /*df60*/  SHF.R.U32.HI R7, RZ, UR9, R6 ;  /* 0x00000009ff077c19 */ /* 0x000fc80008011606 */
[----:B------:R-:W-:-:S05]  /*df70*/  IADD3 R2, PT, PT, -R7, RZ, RZ ;  /* 0x000000ff07027210 */ /* 0x000fca0007ffe1ff */
[----:B--2---:R-:W-:-:S04]  /*df80*/  IMAD R2, R2, UR7, R3 ;  /* 0x0000000702027c24 */ /* 0x004fc8000f8e0203 */
        /* <DEDUP_REMOVED lines=8> */
[----:B--2---:R-:W-:-:S05]  /*e010*/  SHF.R.U32.HI R3, RZ, UR7, R2 ;  /* 0x00000007ff037c19 */ /* 0x004fca0008011602 */
[----:B------:R-:W-:-:S04]  /*e020*/  IMAD.MOV R6, RZ, RZ, -R3 ;  /* 0x000000ffff067224 */ /* 0x000fc800078e0a03 */
[----:B------:R-:W-:-:S04]  /*e030*/  IMAD R6, R6, UR8, R7 ;  /* 0x0000000806067c24 */ /* 0x000fc8000f8e0207 */
        /* <DEDUP_REMOVED lines=192> */
[----:B------:R-:W3:Y:S03]  /*ec40*/  LDCU UR6, c[0x0][0x764] ;  /* 0x0000ec80ff0677ac */ /* 0x000ee60008000800 */
[----:B0-----:R-:W-:-:S05]  /*ec50*/  IMAD.HI.U32 R2, R7, UR9, R6 ;  /* 0x0000000907027c27 */ /* 0x001fca000f8e0006 */
[----:B--2---:R-:W-:-:S05]  /*ec60*/  SHF.R.U32.HI R2, RZ, UR7, R2 ;  /* 0x00000007ff027c19 */ /* 0x004fca0008011602 */
[----:B------:R-:W-:-:S04]  /*ec70*/  IMAD.MOV R3, RZ, RZ, -R2 ;  /* 0x000000ffff037224 */ /* 0x000fc800078e0a02 */
[----:B------:R-:W-:-:S04]  /*ec80*/  IMAD R6, R3, UR8, R7 ;  /* 0x0000000803067c24 */ /* 0x000fc8000f8e0207 */
[----:B---3--:R-:W-:-:S07]  /*ec90*/  IMAD R19, R6, UR6, R19 ;  /* 0x0000000606137c24 */ /* 0x008fce000f8e0213 */
.L_x_2805:
[----:B-1----:R-:W-:Y:S01]  /*eca0*/  MOV R26, RZ ;  /* 0x000000ff001a7202 */ /* 0x002fe20000000f00 */
[----:B------:R-:W-:Y:S06]  /*ecb0*/  BRA.U !UP0, `(.L_x_2806) ;  /* 0x0000001108487547 */ /* 0x000fec000b800000 */
[----:B------:R-:W0:Y:S01]  /*ecc0*/  LDCU.64 UR8, c[0x0][0x578] ;  /* 0x0000af00ff0877ac */ /* 0x000e220008000a00 */
[----:B------:R-:W-:Y:S01]  /*ecd0*/  IADD3 R3, PT, PT, R5, 0x1, RZ ;  /* 0x0000000105037810 */ /* 0x000fe20007ffe0ff */
[----:B------:R-:W-:Y:S01]  /*ece0*/  IMAD.MOV.U32 R2, RZ, RZ, RZ ;  /* 0x000000ffff027224 */ /* 0x000fe200078e00ff */
[----:B------:R-:W1:Y:S01]  /*ecf0*/  LDCU UR6, c[0x0][0x580] ;  /* 0x0000b000ff0677ac */ /* 0x000e620008000800 */
[----:B------:R-:W2:Y:S01]  /*ed00*/  LDCU UR7, c[0x0][0x6a4] ;  /* 0x0000d480ff0777ac */ /* 0x000ea20008000800 */
        /* <DEDUP_REMOVED lines=269> */
.L_x_2806:
[----:B------:R-:W0:Y:S01]  /*fde0*/  LDC.64 R6, c[0x0][0x788] ;  /* 0x0001e200ff067b82 */ /* 0x000e220000000a00 */
[----:B------:R-:W1:Y:S02]  /*fdf0*/  LDCU UR6, c[0x0][0x3c0] ;  /* 0x00007800ff0677ac */ /* 0x000e640008000800 */
[----:B-1----:R-:W-:Y:S01]  /*fe00*/  UISETP.NE.AND UP1, UPT, UR6, URZ, UPT ;  /* 0x000000ff0600728c */ /* 0x002fe2000bf25270 */
[----:B0-----:R-:W-:Y:S02]  /*fe10*/  ISETP.NE.U32.AND P0, PT, R6, RZ, PT ;  /* 0x000000ff0600720c */ /* 0x001fe40003f05070 */
        /* <DEDUP_REMOVED lines=8> */
[----:B------:R-:W0:Y:S01]  /*fea0*/  LDCU.64 UR8, c[0x0][0x578] ;  /* 0x0000af00ff0877ac */ /* 0x000e220008000a00 */
[----:B------:R-:W-:Y:S02]  /*feb0*/  MOV R6, RZ ;  /* 0x000000ff00067202 */ /* 0x000fe40000000f00 */
[----:B------:R-:W-:Y:S01]  /*fec0*/  MOV R7, R5 ;  /* 0x0000000500077202 */ /* 0x000fe20000000f00 */
[----:B------:R-:W1:Y:S01]  /*fed0*/  LDCU UR6, c[0x0][0x580] ;  /* 0x0000b000ff0677ac */ /* 0x000e620008000800 */
[----:B------:R-:W2:Y:S01]  /*fee0*/  LDCU UR7, c[0x0][0x6a4] ;  /* 0x0000d480ff0777ac */ /* 0x000ea20008000800 */
        /* <DEDUP_REMOVED lines=269> */
.L_x_2808:
[----:B------:R-:W-:Y:S01]  /*10fc0*/  MOV R32, RZ ;  /* 0x000000ff00207202 */ /* 0x000fe20000000f00 */
        /* <DEDUP_REMOVED lines=275> */
.L_x_2809:
[----:B------:R-:W0:Y:S01]  /*12100*/  LDCU UR4, c[0x0][0x3a8] ;  /* 0x00007500ff0477ac */ /* 0x000e220008000800 */
[----:B------:R-:W-:Y:S01]  /*12110*/  BSSY.RECONVERGENT B0, `(.L_x_2810) ;  /* 0x0000019000007945 */ /* 0x000fe20003800200 */
[----:B------:R-:W-:Y:S02]  /*12120*/  LOP3.LUT P3, RZ, R17, R16, RZ, 0xfc, !PT ;  /* 0x0000001011ff7212 */ /* 0x000fe4000786fcff */
[----:B------:R-:W-:Y:S02]  /*12130*/  PLOP3.LUT P0, PT, PT, PT, PT, 0x8, 0x80 ;  /* 0x000000000080781c */ /* 0x000fe40003f0e170 */
[----:B0-----:R-:W-:-:S13]  /*12140*/  ISETP.GE.AND P1, PT, R5, UR4, PT ;  /* 0x0000000405007c0c */ /* 0x001fda000bf26270 */
[----:B------:R-:W-:Y:S05]  /*12150*/  @P1 BRA `(.L_x_2811) ;  /* 0x0000000000501947 */ /* 0x000fea0003800000 */
[----:B------:R-:W0:Y:S02]  /*12160*/  LDC.64 R6, c[0x0][0x3b8] ;  /* 0x0000ee00ff067b82 */ /* 0x000e240000000a00 */
        /* <DEDUP_REMOVED lines=17> */
[----:B------:R0:W-:Y:S04]  /*12280*/  STG.E.128 desc[UR36][R4.64], R28 ;  /* 0x0000001c04007986 */ /* 0x0001e8000c101d24 */
[----:B------:R0:W-:Y:S02]  /*12290*/  STG.E.128 desc[UR36][R4.64+0x10], R20 ;  /* 0x0000101404007986 */ /* 0x0001e4000c101d24 */
.L_x_2811:
[----:B------:R-:W-:Y:S05]  /*122a0*/  BSYNC.RECONVERGENT B0 ;  /* 0x0000000000007941 */ /* 0x000fea0003800200 */
.L_x_2810:
        /* <DEDUP_REMOVED lines=14> */
[----:B------:R-:W1:Y:S01]  /*12390*/  S2R R9, SR_LANEID ;  /* 0x0000000000097919 */ /* 0x000e620000000000 */
        /* <DEDUP_REMOVED lines=20> */
.L_x_2813:
[----:B------:R-:W-:Y:S05]  /*124e0*/  BSYNC.RECONVERGENT B0 ;  /* 0x0000000000007941 */ /* 0x000fea0003800200 */
.L_x_2812:
[----:B------:R-:W2:Y:S08]  /*124f0*/  S2UR UR6, SR_CgaCtaId ;  /* 0x00000000000679c3 */ /* 0x000eb00000008800 */
[----:B------:R-:W-:Y:S06]  /*12500*/  BAR.SYNC.DEFER_BLOCKING 0x0 ;  /* 0x0000000000007b1d */ /* 0x000fec0000010000 */
[----:B------:R-:W-:-:S02]  /*12510*/  UMOV UR4, 0x400 ;  /* 0x0000040000047882 */ /* 0x000fc40000000000 */
[----:B--2---:R-:W-:-:S09]  /*12520*/  ULEA UR5, UR6, UR4, 0x18 ;  /* 0x0000000406057291 */ /* 0x004fd2000f8ec0ff */
        /* <DEDUP_REMOVED lines=14> */
[----:B------:R-:W1:Y:S01]  /*12610*/  LDCU.64 UR10, c[0x0][0x390] ;  /* 0x00007200ff0a77ac */ /* 0x000e620008000a00 */
[----:B------:R-:W2:Y:S01]  /*12620*/  LDCU.64 UR12, c[0x0][0x398] ;  /* 0x00007300ff0c77ac */ /* 0x000ea20008000a00 */
[----:B0-----:R-:W-:Y:S01]  /*12630*/  UISETP.NE.AND UP0, UPT, UR5, URZ, UPT ;  /* 0x000000ff0500728c */ /* 0x001fe2000bf05270 */
[----:B-1----:R-:W-:Y:S01]  /*12640*/  MOV R24, UR10 ;  /* 0x0000000a00187c02 */ /* 0x002fe20008000f00 */
[----:B------:R-:W-:Y:S01]  /*12650*/  IMAD.U32 R25, RZ, RZ, UR11 ;  /* 0x0000000bff197e24 */ /* 0x000fe2000f8e00ff */
[----:B--2---:R-:W-:-:S02]  /*12660*/  MOV R26, UR12 ;  /* 0x0000000c001a7c02 */ /* 0x004fc40008000f00 */
[----:B------:R-:W-:-:S04]  /*12670*/  MOV R27, UR13 ;  /* 0x0000000d001b7c02 */ /* 0x000fc80008000f00 */
[----:B------:R-:W-:Y:S05]  /*12680*/  BRA.U !UP0, `(.L_x_2815) ;  /* 0x0000000108ac7547 */ /* 0x000fea000b800000 */
[----:B------:R-:W0:Y:S01]  /*12690*/  LDCU UR5, c[0x0][0x360] ;  /* 0x00006c00ff0577ac */ /* 0x000e220008000800 */
[----:B------:R-:W-:Y:S01]  /*126a0*/  IMAD.U32 R28, RZ, RZ, UR10 ;  /* 0x0000000aff1c7e24 */ /* 0x000fe2000f8e00ff */
[----:B------:R-:W-:Y:S01]  /*126b0*/  MOV R29, UR11 ;  /* 0x0000000b001d7c02 */ /* 0x000fe20008000f00 */
[----:B------:R-:W-:Y:S01]  /*126c0*/  IMAD.U32 R23, RZ, RZ, UR13 ;  /* 0x0000000dff177e24 */ /* 0x000fe2000f8e00ff */
[----:B------:R-:W1:Y:S01]  /*126d0*/  LDCU UR8, c[0x0][0x3b4] ;  /* 0x00007680ff0877ac */ /* 0x000e620008000800 */
[----:B------:R-:W-:Y:S01]  /*126e0*/  MOV R22, UR12 ;  /* 0x0000000c00167c02 */ /* 0x000fe20008000f00 */
[----:B0-----:R-:W-:-:S05]  /*126f0*/  IMAD R4, R16, UR5, R17 ;  /* 0x0000000510047c24 */ /* 0x001fca000f8e0211 */
[----:B-1----:R-:W-:-:S13]  /*12700*/  ISETP.GE.U32.AND P1, PT, R4, UR8, PT ;  /* 0x0000000804007c0c */ /* 0x002fda000bf26070 */
[----:B------:R-:W-:Y:S05]  /*12710*/  @P1 BRA `(.L_x_2816) ;  /* 0x00000004002c1947 */ /* 0x000fea0003800000 */
[----:B------:R-:W0:Y:S01]  /*12720*/  LDCU UR7, c[0x0][0x374] ;  /* 0x00006e80ff0777ac */ /* 0x000e220008000800 */
[----:B------:R-:W1:Y:S01]  /*12730*/  LDC R34, c[0x0][0x364] ;  /* 0x0000d900ff227b82 */ /* 0x000e620000000800 */
[----:B------:R-:W-:Y:S01]  /*12740*/  BSSY.RECONVERGENT B1, `(.L_x_2817) ;  /* 0x000001a000017945 */ /* 0x000fe20003800200 */
[----:B------:R-:W-:Y:S01]  /*12750*/  MOV R19, R4 ;  /* 0x0000000400137202 */ /* 0x000fe20000000f00 */
[----:B------:R-:W-:Y:S01]  /*12760*/  IMAD.U32 R5, RZ, RZ, UR11 ;  /* 0x0000000bff057e24 */ /* 0x000fe2000f8e00ff */
[----:B------:R-:W-:Y:S01]  /*12770*/  MOV R4, UR10 ;  /* 0x0000000a00047c02 */ /* 0x000fe20008000f00 */
[----:B------:R-:W-:Y:S01]  /*12780*/  IMAD.U32 R22, RZ, RZ, UR12 ;  /* 0x0000000cff167e24 */ /* 0x000fe2000f8e00ff */
[----:B------:R-:W-:Y:S02]  /*12790*/  MOV R6, UR10 ;  /* 0x0000000a00067c02 */ /* 0x000fe40008000f00 */
[----:B------:R-:W2:Y:S01]  /*127a0*/  LDC.64 R24, c[0x0][0x790] ;  /* 0x0001e400ff187b82 */ /* 0x000ea20000000a00 */
[----:B------:R-:W-:-:S02]  /*127b0*/  MOV R7, UR11 ;  /* 0x0000000b00077c02 */ /* 0x000fc40008000f00 */
[----:B------:R-:W-:Y:S01]  /*127c0*/  MOV R23, UR13 ;  /* 0x0000000d00177c02 */ /* 0x000fe20008000f00 */
[----:B0-----:R-:W-:Y:S02]  /*127d0*/  IMAD R0, R0, UR7, RZ ;  /* 0x0000000700007c24 */ /* 0x001fe4000f8e02ff */
[----:B-1----:R-:W-:-:S07]  /*127e0*/  IMAD R34, R34, UR5, RZ ;  /* 0x0000000522227c24 */ /* 0x002fce000f8e02ff */
.L_x_2818:
[----:B------:R-:W-:-:S05]  /*127f0*/  IADD3 R9, PT, PT, R0, R19, RZ ;  /* 0x0000001300097210 */ /* 0x000fca0007ffe0ff */
[----:B--2---:R-:W-:-:S05]  /*12800*/  IMAD.WIDE.U32 R8, R9, 0x20, R24 ;  /* 0x0000002009087825 */ /* 0x004fca00078e0018 */
[----:B------:R-:W2:Y:S04]  /*12810*/  LDG.E.128 R12, desc[UR36][R8.64] ;  /* 0x00000024080c7981 */ /* 0x000ea8000c1e1d00 */
[----:B------:R-:W3:Y:S01]  /*12820*/  LDG.E.128 R28, desc[UR36][R8.64+0x10] ;  /* 0x00001024081c7981 */ /* 0x000ee2000c1e1d00 */
[----:B------:R-:W-:-:S05]  /*12830*/  IMAD.IADD R19, R34, 0x1, R19 ;  /* 0x0000000122137824 */ /* 0x000fca00078e0213 */
[----:B------:R-:W-:Y:S01]  /*12840*/  ISETP.GE.U32.AND P1, PT, R19, UR8, PT ;  /* 0x0000000813007c0c */ /* 0x000fe2000bf26070 */
[C---:B--2---:R-:W-:Y:S02]  /*12850*/  DMUL R10, R14.reuse, R26 ;  /* 0x0000001a0e0a7228 */ /* 0x044fe40000000000 */
[----:B------:R-:W-:Y:S02]  /*12860*/  DMUL R14, R14, R4 ;  /* 0x000000040e0e7228 */ /* 0x000fe40000000000 */
[C---:B---3--:R-:W-:Y:S02]  /*12870*/  DMUL R20, R30.reuse, R22 ;  /* 0x000000161e147228 */ /* 0x048fe40000000000 */
[----:B------:R-:W-:Y:S02]  /*12880*/  DMUL R30, R30, R6 ;  /* 0x000000061e1e7228 */ /* 0x000fe40000000000 */
[C---:B------:R-:W-:Y:S02]  /*12890*/  DFMA R4, R12.reuse, R4, -R10 ;  /* 0x000000040c04722b */ /* 0x040fe4000000080a */
[----:B------:R-:W-:-:S02]  /*128a0*/  DFMA R26, R12, R26, R14 ;  /* 0x0000001a0c1a722b */ /* 0x000fc4000000000e */
[C---:B------:R-:W-:Y:S02]  /*128b0*/  DFMA R6, R28.reuse, R6, -R20 ;  /* 0x000000061c06722b */ /* 0x040fe40000000814 */
[----:B------:R-:W-:Y:S01]  /*128c0*/  DFMA R22, R28, R22, R30 ;  /* 0x000000161c16722b */ /* 0x000fe2000000001e */
[----:B------:R-:W-:Y:S10]  /*128d0*/  @!P1 BRA `(.L_x_2818) ;  /* 0xfffffffc00c49947 */ /* 0x000ff4000383ffff */
[----:B------:R-:W-:Y:S05]  /*128e0*/  BSYNC.RECONVERGENT B1 ;  /* 0x0000000000017941 */ /* 0x000fea0003800200 */
.L_x_2817:
[----:B------:R-:W-:Y:S01]  /*128f0*/  MOV R24, R4 ;  /* 0x0000000400187202 */ /* 0x000fe20000000f00 */
[----:B------:R-:W-:Y:S01]  /*12900*/  IMAD.MOV.U32 R28, RZ, RZ, R6 ;  /* 0x000000ffff1c7224 */ /* 0x000fe200078e0006 */
[----:B------:R-:W-:Y:S02]  /*12910*/  MOV R25, R5 ;  /* 0x0000000500197202 */ /* 0x000fe40000000f00 */
[----:B------:R-:W-:Y:S01]  /*12920*/  MOV R29, R7 ;  /* 0x00000007001d7202 */ /* 0x000fe20000000f00 */
[----:B------:R-:W-:Y:S06]  /*12930*/  BRA `(.L_x_2816) ;  /* 0x0000000000a47947 */ /* 0x000fec0003800000 */
.L_x_2815:
[----:B------:R-:W0:Y:S01]  /*12940*/  LDCU UR7, c[0x0][0x3b4] ;  /* 0x00007680ff0777ac */ /* 0x000e220008000800 */
[----:B------:R-:W-:Y:S01]  /*12950*/  MOV R28, UR10 ;  /* 0x0000000a001c7c02 */ /* 0x000fe20008000f00 */
[----:B------:R-:W-:Y:S01]  /*12960*/  IMAD.U32 R29, RZ, RZ, UR11 ;  /* 0x0000000bff1d7e24 */ /* 0x000fe2000f8e00ff */
[----:B------:R-:W-:Y:S02]  /*12970*/  MOV R22, UR12 ;  /* 0x0000000c00167c02 */ /* 0x000fe40008000f00 */
[----:B------:R-:W-:Y:S02]  /*12980*/  MOV R23, UR13 ;  /* 0x0000000d00177c02 */ /* 0x000fe40008000f00 */
[----:B0-----:R-:W-:-:S13]  /*12990*/  ISETP.GE.U32.AND P1, PT, R16, UR7, PT ;  /* 0x0000000710007c0c */ /* 0x001fda000bf26070 */
[----:B------:R-:W-:Y:S05]  /*129a0*/  @P1 BRA `(.L_x_2816) ;  /* 0x0000000000881947 */ /* 0x000fea0003800000 */
[----:B------:R-:W0:Y:S01]  /*129b0*/  LDCU UR5, c[0x0][0x374] ;  /* 0x00006e80ff0577ac */ /* 0x000e220008000800 */
[----:B------:R-:W1:Y:S01]  /*129c0*/  LDC R33, c[0x0][0x360] ;  /* 0x0000d800ff217b82 */ /* 0x000e620000000800 */
[----:B------:R-:W-:Y:S01]  /*129d0*/  BSSY.RECONVERGENT B1, `(.L_x_2819) ;  /* 0x000001b000017945 */ /* 0x000fe20003800200 */
[----:B------:R-:W-:Y:S01]  /*129e0*/  IMAD.MOV.U32 R19, RZ, RZ, R16 ;  /* 0x000000ffff137224 */ /* 0x000fe200078e0010 */
[----:B------:R-:W-:Y:S01]  /*129f0*/  MOV R4, UR10 ;  /* 0x0000000a00047c02 */ /* 0x000fe20008000f00 */
[----:B------:R-:W-:Y:S01]  /*12a00*/  IMAD.U32 R6, RZ, RZ, UR10 ;  /* 0x0000000aff067e24 */ /* 0x000fe2000f8e00ff */
[----:B------:R-:W-:Y:S01]  /*12a10*/  MOV R5, UR11 ;  /* 0x0000000b00057c02 */ /* 0x000fe20008000f00 */
[----:B------:R-:W-:Y:S01]  /*12a20*/  IMAD.U32 R23, RZ, RZ, UR13 ;  /* 0x0000000dff177e24 */ /* 0x000fe2000f8e00ff */
[----:B------:R-:W-:Y:S01]  /*12a30*/  MOV R7, UR11 ;  /* 0x0000000b00077c02 */ /* 0x000fe20008000f00 */
[----:B------:R-:W2:Y:S01]  /*12a40*/  LDC.64 R24, c[0x0][0x790] ;  /* 0x0001e400ff187b82 */ /* 0x000ea20000000a00 */
[----:B------:R-:W-:-:S07]  /*12a50*/  MOV R22, UR12 ;  /* 0x0000000c00167c02 */ /* 0x000fce0008000f00 */
[----:B------:R-:W3:Y:S01]  /*12a60*/  LDC R34, c[0x0][0x364] ;  /* 0x0000d900ff227b82 */ /* 0x000ee20000000800 */
[----:B0-----:R-:W-:-:S07]  /*12a70*/  IMAD R0, R0, UR5, RZ ;  /* 0x0000000500007c24 */ /* 0x001fce000f8e02ff */
.L_x_2820:
[----:B------:R-:W-:-:S05]  /*12a80*/  IADD3 R8, PT, PT, R0, R19, RZ ;  /* 0x0000001300087210 */ /* 0x000fca0007ffe0ff */
[----:B-1----:R-:W-:-:S04]  /*12a90*/  IMAD R9, R8, R33, R17 ;  /* 0x0000002108097224 */ /* 0x002fc800078e0211 */
[----:B--2---:R-:W-:-:S05]  /*12aa0*/  IMAD.WIDE.U32 R8, R9, 0x20, R24 ;  /* 0x0000002009087825 */ /* 0x004fca00078e0018 */
[----:B------:R-:W2:Y:S04]  /*12ab0*/  LDG.E.128 R12, desc[UR36][R8.64] ;  /* 0x00000024080c7981 */ /* 0x000ea8000c1e1d00 */
[----:B------:R-:W4:Y:S01]  /*12ac0*/  LDG.E.128 R28, desc[UR36][R8.64+0x10] ;  /* 0x00001024081c7981 */ /* 0x000f22000c1e1d00 */
[----:B---3--:R-:W-:-:S04]  /*12ad0*/  IADD3 R19, PT, PT, R34, R19, RZ ;  /* 0x0000001322137210 */ /* 0x008fc80007ffe0ff */
[----:B------:R-:W-:Y:S01]  /*12ae0*/  ISETP.GE.U32.AND P1, PT, R19, UR7, PT ;  /* 0x0000000713007c0c */ /* 0x000fe2000bf26070 */
[C---:B--2---:R-:W-:Y:S02]  /*12af0*/  DMUL R10, R14.reuse, R26 ;  /* 0x0000001a0e0a7228 */ /* 0x044fe40000000000 */
[----:B------:R-:W-:Y:S02]  /*12b00*/  DMUL R14, R14, R4 ;  /* 0x000000040e0e7228 */ /* 0x000fe40000000000 */
[C---:B----4-:R-:W-:Y:S02]  /*12b10*/  DMUL R20, R30.reuse, R22 ;  /* 0x000000161e147228 */ /* 0x050fe40000000000 */
[----:B------:R-:W-:Y:S02]  /*12b20*/  DMUL R30, R30, R6 ;  /* 0x000000061e1e7228 */ /* 0x000fe40000000000 */
[C---:B------:R-:W-:Y:S02]  /*12b30*/  DFMA R4, R12.reuse, R4, -R10 ;  /* 0x000000040c04722b */ /* 0x040fe4000000080a */
[----:B------:R-:W-:-:S02]  /*12b40*/  DFMA R26, R12, R26, R14 ;  /* 0x0000001a0c1a722b */ /* 0x000fc4000000000e */
[C---:B------:R-:W-:Y:S02]  /*12b50*/  DFMA R6, R28.reuse, R6, -R20 ;  /* 0x000000061c06722b */ /* 0x040fe40000000814 */
[----:B------:R-:W-:Y:S01]  /*12b60*/  DFMA R22, R28, R22, R30 ;  /* 0x000000161c16722b */ /* 0x000fe2000000001e */
[----:B------:R-:W-:Y:S10]  /*12b70*/  @!P1 BRA `(.L_x_2820) ;  /* 0xfffffffc00c09947 */ /* 0x000ff4000383ffff */
[----:B------:R-:W-:Y:S05]  /*12b80*/  BSYNC.RECONVERGENT B1 ;  /* 0x0000000000017941 */ /* 0x000fea0003800200 */
.L_x_2819:
[----:B------:R-:W-:Y:S01]  /*12b90*/  IMAD.MOV.U32 R24, RZ, RZ, R4 ;  /* 0x000000ffff187224 */ /* 0x000fe200078e0004 */
[----:B------:R-:W-:Y:S01]  /*12ba0*/  MOV R25, R5 ;  /* 0x0000000500197202 */ /* 0x000fe20000000f00 */
[----:B------:R-:W-:Y:S01]  /*12bb0*/  IMAD.MOV.U32 R29, RZ, RZ, R7 ;  /* 0x000000ffff1d7224 */ /* 0x000fe200078e0007 */
[----:B------:R-:W-:-:S07]  /*12bc0*/  MOV R28, R6 ;  /* 0x00000006001c7202 */ /* 0x000fce0000000f00 */
.L_x_2816:
[----:B------:R-:W-:Y:S05]  /*12bd0*/  BSYNC.RECONVERGENT B0 ;  /* 0x0000000000007941 */ /* 0x000fea0003800200 */
.L_x_2814:
[----:B------:R-:W0:Y:S01]  /*12be0*/  LDCU UR5, c[0x0][0x360] ;  /* 0x00006c00ff0577ac */ /* 0x000e220008000800 */
[----:B------:R-:W-:Y:S02]  /*12bf0*/  MOV R30, R22 ;  /* 0x00000016001e7202 */ /* 0x000fe40000000f00 */
[----:B------:R-:W-:Y:S01]  /*12c00*/  MOV R31, R23 ;  /* 0x00000017001f7202 */ /* 0x000fe20000000f00 */
[----:B------:R-:W-:-:S04]  /*12c10*/  UIADD3 UR4, UPT, UPT, UR4, 0x10, URZ ;  /* 0x0000001004047890 */ /* 0x000fc8000fffe0ff */
[----:B------:R-:W-:Y:S01]  /*12c20*/  ULEA UR8, UR6, UR4, 0x18 ;  /* 0x0000000406087291 */ /* 0x000fe2000f8ec0ff */
[----:B------:R-:W1:Y:S01]  /*12c30*/  LDCU UR6, c[0x0][0x364] ;  /* 0x00006c80ff0677ac */ /* 0x000e620008000800 */
[----:B0-----:R-:W-:-:S05]  /*12c40*/  IMAD R0, R16, UR5, R17 ;  /* 0x0000000510007c24 */ /* 0x001fca000f8e0211 */
[----:B------:R-:W-:-:S05]  /*12c50*/  LEA R19, R0, UR8, 0x5 ;  /* 0x0000000800137c11 */ /* 0x000fca000f8e28ff */
[----:B------:R0:W-:Y:S01]  /*12c60*/  STS.128 [R19], R24 ;  /* 0x0000001813007388 */ /* 0x0001e20000000c00 */
[----:B-1----:R-:W-:-:S03]  /*12c70*/  UISETP.GE.U32.AND UP0, UPT, UR6, 0x2, UPT ;  /* 0x000000020600788c */ /* 0x002fc6000bf06070 */
[----:B------:R0:W-:Y:S06]  /*12c80*/  STS.128 [R19+0x10], R28 ;  /* 0x0000101c13007388 */ /* 0x0001ec0000000c00 */
[----:B------:R-:W-:Y:S05]  /*12c90*/  BRA.U !UP0, `(.L_x_2821) ;  /* 0x0000000108707547 */ /* 0x000fea000b800000 */
[----:B------:R-:W-:-:S05]  /*12ca0*/  UMOV UR4, UR6 ;  /* 0x0000000600047c82 */ /* 0x000fca0008000000 */
.L_x_2824:
[----:B------:R-:W-:Y:S01]  /*12cb0*/  USHF.R.U32.HI UR7, URZ, 0x1, UR4 ;  /* 0x00000001ff077899 */ /* 0x000fe20008011604 */
[----:B------:R-:W-:Y:S05]  /*12cc0*/  BAR.SYNC.DEFER_BLOCKING 0x0 ;  /* 0x0000000000007b1d */ /* 0x000fea0000010000 */
[----:B------:R-:W-:Y:S01]  /*12cd0*/  VIADD R0, R16, UR7 ;  /* 0x0000000710007c36 */ /* 0x000fe20008000000 */
[----:B------:R-:W-:Y:S04]  /*12ce0*/  BSSY.RECONVERGENT B0, `(.L_x_2822) ;  /* 0x0000014000007945 */ /* 0x000fe80003800200 */
[----:B------:R-:W-:-:S04]  /*12cf0*/  ISETP.GE.U32.AND P1, PT, R0, UR6, PT ;  /* 0x0000000600007c0c */ /* 0x000fc8000bf26070 */
[----:B------:R-:W-:-:S13]  /*12d00*/  ISETP.GE.U32.OR P1, PT, R16, UR7, P1 ;  /* 0x0000000710007c0c */ /* 0x000fda0008f26470 */
[----:B-1----:R-:W-:Y:S05]  /*12d10*/  @P1 BRA `(.L_x_2823) ;  /* 0x0000000000401947 */ /* 0x002fea0003800000 */
[----:B------:R-:W-:-:S05]  /*12d20*/  IMAD R0, R0, UR5, R17 ;  /* 0x0000000500007c24 */ /* 0x000fca000f8e0211 */
[----:B------:R-:W-:-:S05]  /*12d30*/  LEA R0, R0, UR8, 0x5 ;  /* 0x0000000800007c11 */ /* 0x000fca000f8e28ff */
[----:B------:R-:W1:Y:S04]  /*12d40*/  LDS.128 R4, [R0] ;  /* 0x0000000000047984 */ /* 0x000e680000000c00 */
[----:B------:R-:W2:Y:S01]  /*12d50*/  LDS.128 R8, [R0+0x10] ;  /* 0x0000100000087984 */ /* 0x000ea20000000c00 */
[-C--:B-1----:R-:W-:Y:S02]  /*12d60*/  DMUL R12, R26, R6.reuse ;  /* 0x000000061a0c7228 */ /* 0x082fe40000000000 */
[----:B------:R-:W-:Y:S02]  /*12d70*/  DMUL R6, R24, R6 ;  /* 0x0000000618067228 */ /* 0x000fe40000000000 */
[-C--:B--2---:R-:W-:Y:S02]  /*12d80*/  DMUL R20, R22, R10.reuse ;  /* 0x0000000a16147228 */ /* 0x084fe40000000000 */
[----:B------:R-:W-:-:S02]  /*12d90*/  DMUL R10, R28, R10 ;  /* 0x0000000a1c0a7228 */ /* 0x000fc40000000000 */
[-C--:B0-----:R-:W-:Y:S02]  /*12da0*/  DFMA R24, R24, R4.reuse, -R12 ;  /* 0x000000041818722b */ /* 0x081fe4000000080c */
[----:B------:R-:W-:Y:S02]  /*12db0*/  DFMA R26, R26, R4, R6 ;  /* 0x000000041a1a722b */ /* 0x000fe40000000006 */
[-C--:B------:R-:W-:Y:S02]  /*12dc0*/  DFMA R20, R28, R8.reuse, -R20 ;  /* 0x000000081c14722b */ /* 0x080fe40000000814 */
[----:B------:R-:W-:-:S03]  /*12dd0*/  DFMA R22, R22, R8, R10 ;  /* 0x000000081616722b */ /* 0x000fc6000000000a */
[----:B------:R1:W-:Y:S04]  /*12de0*/  STS.128 [R19], R24 ;  /* 0x0000001813007388 */ /* 0x0003e80000000c00 */
[----:B------:R1:W-:Y:S01]  /*12df0*/  STS.128 [R19+0x10], R20 ;  /* 0x0000101413007388 */ /* 0x0003e20000000c00 */
[----:B------:R-:W-:Y:S02]  /*12e00*/  MOV R28, R20 ;  /* 0x00000014001c7202 */ /* 0x000fe40000000f00 */
[----:B------:R-:W-:-:S07]  /*12e10*/  MOV R29, R21 ;  /* 0x00000015001d7202 */ /* 0x000fce0000000f00 */
.L_x_2823:
[----:B------:R-:W-:Y:S05]  /*12e20*/  BSYNC.RECONVERGENT B0 ;  /* 0x0000000000007941 */ /* 0x000fea0003800200 */
.L_x_2822:
[----:B------:R-:W-:-:S03]  /*12e30*/  UISETP.GT.U32.AND UP0, UPT, UR4, 0x3, UPT ;  /* 0x000000030400788c */ /* 0x000fc6000bf04070 */
[----:B------:R-:W-:-:S06]  /*12e40*/  UMOV UR4, UR7 ;  /* 0x0000000700047c82 */ /* 0x000fcc0008000000 */
[----:B------:R-:W-:Y:S05]  /*12e50*/  BRA.U UP0, `(.L_x_2824) ;  /* 0xfffffffd00947547 */ /* 0x000fea000b83ffff */
.L_x_2821:
[----:B------:R-:W2:Y:S02]  /*12e60*/  LDCU UR4, c[0x0][0x3b8] ;  /* 0x00007700ff0477ac */ /* 0x000ea40008000800 */
[----:B--2---:R-:W-:-:S09]  /*12e70*/  UISETP.NE.AND UP0, UPT, UR4, URZ, UPT ;  /* 0x000000ff0400728c */ /* 0x004fd2000bf05270 */
[----:B------:R-:W-:Y:S05]  /*12e80*/  BRA.U !UP0, `(.L_x_2825) ;  /* 0x0000000508107547 */ /* 0x000fea000b800000 */
[----:B------:R-:W-:Y:S02]  /*12e90*/  UISETP.GE.U32.AND UP0, UPT, UR5, 0x21, UPT ;  /* 0x000000210500788c */ /* 0x000fe4000bf06070 */
[----:B------:R-:W-:-:S07]  /*12ea0*/  UMOV UR4, UR5 ;  /* 0x0000000500047c82 */ /* 0x000fce0008000000 */
[----:B------:R-:W-:Y:S05]  /*12eb0*/  BRA.U !UP0, `(.L_x_2826) ;  /* 0x0000000108887547 */ /* 0x000fea000b800000 */
[----:B-1----:R-:W-:Y:S01]  /*12ec0*/  IMAD.MOV.U32 R20, RZ, RZ, R28 ;  /* 0x000000ffff147224 */ /* 0x002fe200078e001c */
[----:B------:R-:W-:Y:S01]  /*12ed0*/  MOV R21, R29 ;  /* 0x0000001d00157202 */ /* 0x000fe20000000f00 */
[----:B------:R2:W-:Y:S01]  /*12ee0*/  STS.128 [R19], R24 ;  /* 0x0000001813007388 */ /* 0x0005e20000000c00 */
[----:B------:R-:W-:Y:S01]  /*12ef0*/  UISETP.GE.U32.AND UP0, UPT, UR5, 0x40, UPT ;  /* 0x000000400500788c */ /* 0x000fe2000bf06070 */
[----:B------:R-:W-:Y:S02]  /*12f00*/  UMOV UR4, 0x20 ;  /* 0x0000002000047882 */ /* 0x000fe40000000000 */
[----:B------:R2:W-:Y:S06]  /*12f10*/  STS.128 [R19+0x10], R20 ;  /* 0x0000101413007388 */ /* 0x0005ec0000000c00 */
[----:B------:R-:W-:Y:S05]  /*12f20*/  BRA.U !UP0, `(.L_x_2826) ;  /* 0x00000001086c7547 */ /* 0x000fea000b800000 */
[----:B------:R-:W-:-:S07]  /*12f30*/  MOV R0, UR5 ;  /* 0x0000000500007c02 */ /* 0x000fce0008000f00 */
.L_x_2829:
[----:B------:R-:W-:Y:S01]  /*12f40*/  SHF.R.U32.HI R16, RZ, 0x1, R0 ;  /* 0x00000001ff107819 */ /* 0x000fe20000011600 */
[----:B------:R-:W-:Y:S01]  /*12f50*/  BAR.SYNC.DEFER_BLOCKING 0x0 ;  /* 0x0000000000007b1d */ /* 0x000fe20000010000 */
[----:B------:R-:W-:-:S03]  /*12f60*/  ISETP.GT.U32.AND P2, PT, R0, 0x7f, PT ;  /* 0x0000007f0000780c */ /* 0x000fc60003f44070 */
[----:B------:R-:W-:Y:S02]  /*12f70*/  IMAD.IADD R4, R16, 0x1, R17 ;  /* 0x0000000110047824 */ /* 0x000fe400078e0211 */
[----:B------:R-:W-:Y:S03]  /*12f80*/  BSSY.RECONVERGENT B0, `(.L_x_2827) ;  /* 0x0000013000007945 */ /* 0x000fe60003800200 */
[----:B------:R-:W-:-:S04]  /*12f90*/  ISETP.GE.U32.AND P1, PT, R4, UR5, PT ;  /* 0x0000000504007c0c */ /* 0x000fc8000bf26070 */
[----:B------:R-:W-:-:S13]  /*12fa0*/  ISETP.GE.U32.OR P1, PT, R17, R16, P1 ;  /* 0x000000101100720c */ /* 0x000fda0000f26470 */
[----:B-1----:R-:W-:Y:S05]  /*12fb0*/  @P1 BRA `(.L_x_2828) ;  /* 0x00000000003c1947 */ /* 0x002fea0003800000 */
[----:B------:R-:W-:-:S05]  /*12fc0*/  LEA R0, R16, R19, 0x5 ;  /* 0x0000001310007211 */ /* 0x000fca00078e28ff */
[----:B------:R-:W1:Y:S04]  /*12fd0*/  LDS.128 R4, [R0] ;  /* 0x0000000000047984 */ /* 0x000e680000000c00 */
[----:B------:R-:W3:Y:S01]  /*12fe0*/  LDS.128 R8, [R0+0x10] ;  /* 0x0000100000087984 */ /* 0x000ee20000000c00 */
[-C--:B-1----:R-:W-:Y:S02]  /*12ff0*/  DMUL R12, R24, R6.reuse ;  /* 0x00000006180c7228 */ /* 0x082fe40000000000 */
[----:B------:R-:W-:Y:S02]  /*13000*/  DMUL R6, R26, R6 ;  /* 0x000000061a067228 */ /* 0x000fe40000000000 */
[-C--:B---3--:R-:W-:Y:S02]  /*13010*/  DMUL R14, R28, R10.reuse ;  /* 0x0000000a1c0e7228 */ /* 0x088fe40000000000 */
[----:B------:R-:W-:-:S02]  /*13020*/  DMUL R10, R22, R10 ;  /* 0x0000000a160a7228 */ /* 0x000fc40000000000 */
[-C--:B0-2---:R-:W-:Y:S02]  /*13030*/  DFMA R26, R26, R4.reuse, R12 ;  /* 0x000000041a1a722b */ /* 0x085fe4000000000c */
[----:B------:R-:W-:Y:S02]  /*13040*/  DFMA R24, R24, R4, -R6 ;  /* 0x000000041818722b */ /* 0x000fe40000000806 */
[-C--:B------:R-:W-:Y:S02]  /*13050*/  DFMA R22, R22, R8.reuse, R14 ;  /* 0x000000081616722b */ /* 0x080fe4000000000e */
[----:B------:R-:W-:-:S03]  /*13060*/  DFMA R20, R28, R8, -R10 ;  /* 0x000000081c14722b */ /* 0x000fc6000000080a */
[----:B------:R1:W-:Y:S04]  /*13070*/  STS.128 [R19], R24 ;  /* 0x0000001813007388 */ /* 0x0003e80000000c00 */
[----:B------:R1:W-:Y:S03]  /*13080*/  STS.128 [R19+0x10], R20 ;  /* 0x0000101413007388 */ /* 0x0003e60000000c00 */
[----:B------:R-:W-:Y:S01]  /*13090*/  MOV R28, R20 ;  /* 0x00000014001c7202 */ /* 0x000fe20000000f00 */
[----:B------:R-:W-:-:S07]  /*130a0*/  IMAD.MOV.U32 R29, RZ, RZ, R21 ;  /* 0x000000ffff1d7224 */ /* 0x000fce00078e0015 */
.L_x_2828:
[----:B------:R-:W-:Y:S05]  /*130b0*/  BSYNC.RECONVERGENT B0 ;  /* 0x0000000000007941 */ /* 0x000fea0003800200 */
.L_x_2827:
[----:B------:R-:W-:Y:S01]  /*130c0*/  MOV R0, R16 ;  /* 0x0000001000007202 */ /* 0x000fe20000000f00 */
[----:B------:R-:W-:Y:S06]  /*130d0*/  @P2 BRA `(.L_x_2829) ;  /* 0xfffffffc00982947 */ /* 0x000fec000383ffff */
.L_x_2826:
[----:B------:R-:W-:Y:S01]  /*130e0*/  BAR.SYNC.DEFER_BLOCKING 0x0 ;  /* 0x0000000000007b1d */ /* 0x000fe20000010000 */
[----:B------:R-:W-:-:S09]  /*130f0*/  UISETP.GE.U32.AND UP0, UPT, UR4, 0x2, UPT ;  /* 0x000000020400788c */ /* 0x000fd2000bf06070 */
[----:B------:R-:W-:Y:S05]  /*13100*/  BRA.U !UP0, `(.L_x_2825) ;  /* 0x0000000108707547 */ /* 0x000fea000b800000 */
[----:B012---:R-:W-:-:S07]  /*13110*/  HFMA2 R19, -RZ, RZ, 0, 5.9604644775390625e-08 ;  /* 0x00000001ff137431 */ /* 0x007fce00000001ff */
.L_x_2830:
[----:B------:R-:W-:Y:S04]  /*13120*/  SHFL.DOWN PT, R7, R27, R19, 0x1f ;  /* 0x08001f131b077589 */ /* 0x000fe800000e0000 */
[----:B------:R-:W0:Y:S04]  /*13130*/  SHFL.DOWN PT, R6, R26, R19, 0x1f ;  /* 0x08001f131a067589 */ /* 0x000e2800000e0000 */
[----:B------:R-:W-:Y:S04]  /*13140*/  SHFL.DOWN PT, R15, R23, R19, 0x1f ;  /* 0x08001f13170f7589 */ /* 0x000fe800000e0000 */
[----:B------:R-:W1:Y:S04]  /*13150*/  SHFL.DOWN PT, R14, R22, R19, 0x1f ;  /* 0x08001f13160e7589 */ /* 0x000e6800000e0000 */
[----:B------:R-:W-:Y:S04]  /*13160*/  SHFL.DOWN PT, R5, R25, R19, 0x1f ;  /* 0x08001f1319057589 */ /* 0x000fe800000e0000 */
[----:B------:R-:W2:Y:S04]  /*13170*/  SHFL.DOWN PT, R4, R24, R19, 0x1f ;  /* 0x08001f1318047589 */ /* 0x000ea800000e0000 */
[----:B------:R-:W-:Y:S04]  /*13180*/  SHFL.DOWN PT, R13, R29, R19, 0x1f ;  /* 0x08001f131d0d7589 */ /* 0x000fe800000e0000 */
[----:B------:R3:W4:Y:S01]  /*13190*/  SHFL.DOWN PT, R12, R28, R19, 0x1f ;  /* 0x08001f131c0c7589 */ /* 0x00072200000e0000 */
[----:B0-----:R-:W-:-:S02]  /*131a0*/  DMUL R8, R6, R26 ;  /* 0x0000001a06087228 */ /* 0x001fc40000000000 */
[----:B-1----:R-:W-:Y:S01]  /*131b0*/  DMUL R16, R14, R22 ;  /* 0x000000160e107228 */ /* 0x002fe20000000000 */
[----:B---3--:R-:W-:-:S05]  /*131c0*/  IMAD.SHL.U32 R19, R19, 0x2, RZ ;  /* 0x0000000213137824 */ /* 0x008fca00078e00ff */
[----:B------:R-:W-:Y:S01]  /*131d0*/  ISETP.GE.AND P1, PT, R19, UR4, PT ;  /* 0x0000000413007c0c */ /* 0x000fe2000bf26270 */
[C---:B--2---:R-:W-:Y:S02]  /*131e0*/  DMUL R10, R4.reuse, R26 ;  /* 0x0000001a040a7228 */ /* 0x044fe40000000000 */
[----:B------:R-:W-:Y:S02]  /*131f0*/  DFMA R8, R4, R24, -R8 ;  /* 0x000000180408722b */ /* 0x000fe40000000808 */
[C---:B----4-:R-:W-:Y:S02]  /*13200*/  DFMA R16, R12.reuse, R28, -R16 ;  /* 0x0000001c0c10722b */ /* 0x050fe40000000810 */
        /* <DEDUP_REMOVED lines=12> */
.L_x_2825:
[----:B------:R-:W-:Y:S05]  /*132d0*/  @!P0 EXIT ;  /* 0x000000000000894d */ /* 0x000fea0003800000 */
[----:B------:R-:W3:Y:S02]  /*132e0*/  LDCU.64 UR4, c[0x0][0x788] ;  /* 0x0000f100ff0477ac */ /* 0x000ee40008000a00 */
[----:B---3--:R-:W-:-:S04]  /*132f0*/  UISETP.NE.U32.AND UP0, UPT, UR4, URZ, UPT ;  /* 0x000000ff0400728c */ /* 0x008fc8000bf05070 */
[----:B------:R-:W-:-:S09]  /*13300*/  UISETP.NE.AND.EX UP0, UPT, UR5, URZ, UPT, UP0 ;  /* 0x000000ff0500728c */ /* 0x000fd2000bf05300 */
[----:B------:R-:W-:Y:S05]  /*13310*/  BRA.U UP0, `(.L_x_2831) ;  /* 0x0000000500447547 */ /* 0x000fea000b800000 */
[----:B------:R-:W3:Y:S01]  /*13320*/  LDCU.U8 UR6, c[0x0][0x7a8] ;  /* 0x0000f500ff0677ac */ /* 0x000ee20008000000 */
[----:B------:R-:W1:Y:S01]  /*13330*/  LDCU.64 UR4, c[0x0][0x778] ;  /* 0x0000ef00ff0477ac */ /* 0x000e620008000a00 */
[----:B---3--:R-:W-:Y:S02]  /*13340*/  ISETP.NE.AND P0, PT, RZ, UR6, PT ;  /* 0x00000006ff007c0c */ /* 0x008fe4000bf05270 */
[----:B-12---:R-:W-:Y:S02]  /*13350*/  IADD3 R20, P1, PT, R32, UR4, RZ ;  /* 0x0000000420147c10 */ /* 0x006fe4000ff3e0ff */
[----:B0-----:R-:W-:Y:S02]  /*13360*/  IADD3 R30, P2, PT, R18, UR4, RZ ;  /* 0x00000004121e7c10 */ /* 0x001fe4000ff5e0ff */
[----:B------:R-:W-:-:S03]  /*13370*/  IADD3.X R21, PT, PT, RZ, UR5, RZ, P1, !PT ;  /* 0x00000005ff157c10 */ /* 0x000fc60008ffe4ff */
[----:B------:R-:W-:-:S04]  /*13380*/  IMAD.X R31, RZ, RZ, UR5, P2 ;  /* 0x00000005ff1f7e24 */ /* 0x000fc800090e06ff */
[----:B------:R-:W2:Y:S04]  /*13390*/  @P0 LDG.E.128 R12, desc[UR36][R20.64] ;  /* 0x00000024140c0981 */ /* 0x000ea8000c1e1d00 */
[----:B------:R-:W3:Y:S01]  /*133a0*/  @P0 LDG.E.128 R4, desc[UR36][R30.64] ;  /* 0x000000241e040981 */ /* 0x000ee2000c1e1d00 */
[----:B------:R-:W0:Y:S02]  /*133b0*/  LDCU.U8 UR4, c[0x0][0x7a9] ;  /* 0x0000f520ff0477ac */ /* 0x000e240008000000 */
[----:B0-----:R-:W-:Y:S01]  /*133c0*/  ISETP.NE.AND P1, PT, RZ, UR4, PT ;  /* 0x00000004ff007c0c */ /* 0x001fe2000bf25270 */
[C---:B--2---:R-:W-:Y:S02]  /*133d0*/  @P0 DMUL R10, R22.reuse, R14 ;  /* 0x0000000e160a0228 */ /* 0x044fe40000000000 */
[----:B------:R-:W-:-:S02]  /*133e0*/  @P0 DMUL R16, R22, R12 ;  /* 0x0000000c16100228 */ /* 0x000fc40000000000 */
[----:B---3--:R-:W-:-:S04]  /*133f0*/  @P0 DMUL R2, R26, R6 ;  /* 0x000000061a020228 */ /* 0x008fc80000000000 */
[----:B------:R-:W-:Y:S02]  /*13400*/  @P0 DFMA R10, R28, R12, -R10 ;  /* 0x0000000c1c0a022b */ /* 0x000fe4000000080a */
[-C--:B------:R-:W-:Y:S02]  /*13410*/  @P0 DMUL R8, R26, R4.reuse ;  /* 0x000000041a080228 */ /* 0x080fe40000000000 */
[----:B------:R-:W-:Y:S02]  /*13420*/  @P0 DFMA R2, R24, R4, -R2 ;  /* 0x000000041802022b */ /* 0x000fe40000000802 */
[----:B------:R-:W-:-:S04]  /*13430*/  @P0 DFMA R22, R28, R14, R16 ;  /* 0x0000000e1c16022b */ /* 0x000fc80000000010 */
[----:B------:R-:W-:Y:S01]  /*13440*/  @P0 MOV R29, R11 ;  /* 0x0000000b001d0202 */ /* 0x000fe20000000f00 */
[----:B------:R-:W-:Y:S01]  /*13450*/  @P0 DFMA R26, R24, R6, R8 ;  /* 0x00000006181a022b */ /* 0x000fe20000000008 */
[----:B------:R-:W-:Y:S02]  /*13460*/  @P0 MOV R28, R10 ;  /* 0x0000000a001c0202 */ /* 0x000fe40000000f00 */
[----:B------:R-:W-:Y:S01]  /*13470*/  @P0 MOV R24, R2 ;  /* 0x0000000200180202 */ /* 0x000fe20000000f00 */
[----:B------:R-:W-:Y:S01]  /*13480*/  @P0 IMAD.MOV.U32 R25, RZ, RZ, R3 ;  /* 0x000000ffff190224 */ /* 0x000fe200078e0003 */
[----:B------:R-:W-:Y:S01]  /*13490*/  MOV R7, R23 ;  /* 0x0000001700077202 */ /* 0x000fe20000000f00 */
[----:B------:R-:W-:Y:S01]  /*134a0*/  IMAD.MOV.U32 R6, RZ, RZ, R22 ;  /* 0x000000ffff067224 */ /* 0x000fe200078e0016 */
[----:B------:R-:W-:Y:S01]  /*134b0*/  MOV R4, R28 ;  /* 0x0000001c00047202 */ /* 0x000fe20000000f00 */
[----:B------:R-:W-:Y:S01]  /*134c0*/  IMAD.MOV.U32 R5, RZ, RZ, R29 ;  /* 0x000000ffff057224 */ /* 0x000fe200078e001d */
[----:B------:R0:W-:Y:S04]  /*134d0*/  @!P1 STG.E.128 desc[UR36][R30.64], R24 ;  /* 0x000000181e009986 */ /* 0x0001e8000c101d24 */
[----:B------:R0:W-:Y:S01]  /*134e0*/  @!P1 STG.E.128 desc[UR36][R20.64], R4 ;  /* 0x0000000414009986 */ /* 0x0001e2000c101d24 */
[----:B------:R-:W-:Y:S05]  /*134f0*/  @!P1 EXIT ;  /* 0x000000000000994d */ /* 0x000fea0003800000 */
[----:B------:R-:W1:Y:S02]  /*13500*/  LDCU UR4, c[0x0][0x7ac] ;  /* 0x0000f580ff0477ac */ /* 0x000e640008000800 */
[----:B-1----:R-:W-:-:S09]  /*13510*/  UISETP.NE.AND UP0, UPT, UR4, 0x1, UPT ;  /* 0x000000010400788c */ /* 0x002fd2000bf05270 */
[----:B------:R-:W-:Y:S05]  /*13520*/  BRA.U !UP0, `(.L_x_2832) ;  /* 0x0000000108a07547 */ /* 0x000fea000b800000 */
[----:B------:R-:W-:Y:S01]  /*13530*/  MOV R2, 0x660 ;  /* 0x0000066000027802 */ /* 0x000fe20000000f00 */
[----:B------:R-:W0:Y:S01]  /*13540*/  LDCU.64 UR4, c[0x4][0x650] ;  /* 0x0100ca00ff0477ac */ /* 0x000e220008000a00 */
[----:B------:R-:W-:Y:S01]  /*13550*/  HFMA2 R8, -RZ, RZ, 0, 4.4763088226318359375e-05 ;  /* 0x000002efff087431 */ /* 0x000fe200000001ff */
[----:B------:R-:W-:Y:S01]  /*13560*/  MOV R12, 0x1 ;  /* 0x00000001000c7802 */ /* 0x000fe20000000f00 */
[----:B------:R1:W2:Y:S01]  /*13570*/  LDC.64 R14, c[0x4][R2] ;  /* 0x01000000020e7b82 */ /* 0x0002a20000000a00 */
[----:B------:R-:W3:Y:S01]  /*13580*/  LDCU.64 UR8, c[0x4][0x640] ;  /* 0x0100c800ff0877ac */ /* 0x000ee20008000a00 */
[----:B------:R-:W-:Y:S01]  /*13590*/  IMAD.MOV.U32 R13, RZ, RZ, RZ ;  /* 0x000000ffff0d7224 */ /* 0x000fe200078e00ff */
[----:B------:R-:W4:Y:S01]  /*135a0*/  LDCU.64 UR6, c[0x4][0x400] ;  /* 0x01008000ff0677ac */ /* 0x000f220008000a00 */
[----:B0-----:R-:W-:Y:S02]  /*135b0*/  MOV R4, UR4 ;  /* 0x0000000400047c02 */ /* 0x001fe40008000f00 */
[----:B------:R-:W-:Y:S01]  /*135c0*/  MOV R5, UR5 ;  /* 0x0000000500057c02 */ /* 0x000fe20008000f00 */
[----:B---3--:R-:W-:Y:S01]  /*135d0*/  IMAD.U32 R6, RZ, RZ, UR8 ;  /* 0x00000008ff067e24 */ /* 0x008fe2000f8e00ff */
[----:B------:R-:W-:-:S02]  /*135e0*/  MOV R7, UR9 ;  /* 0x0000000900077c02 */ /* 0x000fc40008000f00 */
[----:B----4-:R-:W-:Y:S01]  /*135f0*/  MOV R10, UR6 ;  /* 0x00000006000a7c02 */ /* 0x010fe20008000f00 */
[----:B-1----:R-:W-:-:S07]  /*13600*/  IMAD.U32 R11, RZ, RZ, UR7 ;  /* 0x00000007ff0b7e24 */ /* 0x002fce000f8e00ff */
[----:B------:R-:W-:-:S07]  /*13610*/  LEPC R20, `(.L_x_2833) ;  /* 0x000000001014794e */ /* 0x000fce0000000000 */
[----:B--2---:R-:W-:Y:S05]  /*13620*/  CALL.ABS.NOINC R14 ;  /* 0x000000000e007343 */ /* 0x004fea0003c00000 */
.L_x_2833:
[----:B------:R-:W0:Y:S01]  /*13630*/  LDCU.64 UR4, c[0x0][0x778] ;  /* 0x0000ef00ff0477ac */ /* 0x000e220008000a00 */
[----:B------:R-:W-:Y:S01]  /*13640*/  MOV R16, R24 ;  /* 0x0000001800107202 */ /* 0x000fe20000000f00 */
[----:B------:R-:W-:Y:S01]  /*13650*/  IMAD.MOV.U32 R17, RZ, RZ, R25 ;  /* 0x000000ffff117224 */ /* 0x000fe200078e0019 */
[----:B------:R-:W-:Y:S01]  /*13660*/  MOV R19, R27 ;  /* 0x0000001b00137202 */ /* 0x000fe20000000f00 */
[----:B------:R-:W1:Y:S01]  /*13670*/  LDC.64 R2, c[0x4][R2] ;  /* 0x0100000002027b82 */ /* 0x000e620000000a00 */
[----:B------:R-:W2:Y:S01]  /*13680*/  LDCU.64 UR6, c[0x4][0x650] ;  /* 0x0100ca00ff0677ac */ /* 0x000ea20008000a00 */
[----:B------:R-:W-:Y:S02]  /*13690*/  HFMA2 R12, -RZ, RZ, 0, 5.9604644775390625e-08 ;  /* 0x00000001ff0c7431 */ /* 0x000fe400000001ff */
[----:B------:R-:W-:Y:S01]  /*136a0*/  IMAD.MOV.U32 R8, RZ, RZ, 0x2ef ;  /* 0x000002efff087424 */ /* 0x000fe200078e00ff */
[----:B------:R-:W-:Y:S01]  /*136b0*/  MOV R13, RZ ;  /* 0x000000ff000d7202 */ /* 0x000fe20000000f00 */
[----:B------:R-:W3:Y:S01]  /*136c0*/  LDCU.64 UR8, c[0x4][0x640] ;  /* 0x0100c800ff0877ac */ /* 0x000ee20008000a00 */
[----:B0-----:R-:W-:-:S02]  /*136d0*/  IADD3 R14, P0, PT, R18, UR4, RZ ;  /* 0x00000004120e7c10 */ /* 0x001fc4000ff1e0ff */
[----:B------:R-:W-:Y:S02]  /*136e0*/  MOV R18, R26 ;  /* 0x0000001a00127202 */ /* 0x000fe40000000f00 */
[----:B------:R-:W-:Y:S01]  /*136f0*/  IADD3.X R15, PT, PT, RZ, UR5, RZ, P0, !PT ;  /* 0x00000005ff0f7c10 */ /* 0x000fe200087fe4ff */
[----:B------:R-:W0:Y:S01]  /*13700*/  LDCU.64 UR4, c[0x4][0x400] ;  /* 0x01008000ff0477ac */ /* 0x000e220008000a00 */
[----:B--2---:R-:W-:Y:S01]  /*13710*/  IMAD.U32 R4, RZ, RZ, UR6 ;  /* 0x00000006ff047e24 */ /* 0x004fe2000f8e00ff */
[----:B------:R-:W-:Y:S02]  /*13720*/  MOV R5, UR7 ;  /* 0x0000000700057c02 */ /* 0x000fe40008000f00 */
[----:B------:R2:W-:Y:S01]  /*13730*/  STG.E.128 desc[UR36][R14.64], R16 ;  /* 0x000000100e007986 */ /* 0x0005e2000c101d24 */
[----:B---3--:R-:W-:Y:S01]  /*13740*/  MOV R6, UR8 ;  /* 0x0000000800067c02 */ /* 0x008fe20008000f00 */
[----:B------:R-:W-:Y:S01]  /*13750*/  IMAD.U32 R7, RZ, RZ, UR9 ;  /* 0x00000009ff077e24 */ /* 0x000fe2000f8e00ff */
[----:B0-----:R-:W-:-:S02]  /*13760*/  MOV R10, UR4 ;  /* 0x00000004000a7c02 */ /* 0x001fc40008000f00 */
[----:B------:R-:W-:-:S07]  /*13770*/  MOV R11, UR5 ;  /* 0x00000005000b7c02 */ /* 0x000fce0008000f00 */
[----:B------:R-:W-:-:S07]  /*13780*/  LEPC R20, `(.L_x_2834) ;  /* 0x000000001014794e */ /* 0x000fce0000000000 */
[----:B-12---:R-:W-:Y:S05]  /*13790*/  CALL.ABS.NOINC R2 ;  /* 0x0000000002007343 */ /* 0x006fea0003c00000 */
.L_x_2834:
[----:B------:R-:W-:Y:S05]  /*137a0*/  BRA `(.L_x_2835) ;  /* 0x0000000000047947 */ /* 0x000fea0003800000 */
.L_x_2832:
[----:B------:R1:W-:Y:S02]  /*137b0*/  STG.E.128 desc[UR36][R30.64], R24 ;  /* 0x000000181e007986 */ /* 0x0003e4000c101d24 */
.L_x_2835:
[----:B------:R-:W2:Y:S01]  /*137c0*/  LDCU.64 UR4, c[0x0][0x778] ;  /* 0x0000ef00ff0477ac */ /* 0x000ea20008000a00 */
[----:B0-----:R-:W-:Y:S01]  /*137d0*/  IMAD.MOV.U32 R20, RZ, RZ, R28 ;  /* 0x000000ffff147224 */ /* 0x001fe200078e001c */
[----:B------:R-:W-:Y:S02]  /*137e0*/  MOV R21, R29 ;  /* 0x0000001d00157202 */ /* 0x000fe40000000f00 */
[----:B--2---:R-:W-:-:S04]  /*137f0*/  IADD3 R32, P0, PT, R32, UR4, RZ ;  /* 0x0000000420207c10 */ /* 0x004fc8000ff1e0ff */
[----:B------:R-:W-:-:S05]  /*13800*/  IADD3.X R33, PT, PT, RZ, UR5, RZ, P0, !PT ;  /* 0x00000005ff217c10 */ /* 0x000fca00087fe4ff */
[----:B------:R-:W-:Y:S01]  /*13810*/  STG.E.128 desc[UR36][R32.64], R20 ;  /* 0x0000001420007986 */ /* 0x000fe2000c101d24 */
[----:B------:R-:W-:Y:S05]  /*13820*/  EXIT ;  /* 0x000000000000794d */ /* 0x000fea0003800000 */
.L_x_2831:
[----:B------:R-:W3:Y:S01]  /*13830*/  LDCU.U8 UR4, c[0x0][0x7a8] ;  /* 0x0000f500ff0477ac */ /* 0x000ee20008000000 */
[----:B------:R-:W4:Y:S01]  /*13840*/  LDCU.U8 UR5, c[0x0][0x7a9] ;  /* 0x0000f520ff0577ac */ /* 0x000f220008000000 */
[----:B---3--:R-:W-:Y:S02]  /*13850*/  UISETP.NE.AND UP1, UPT, UR4, URZ, UPT ;  /* 0x000000ff0400728c */ /* 0x008fe4000bf25270 */
[----:B----4-:R-:W-:-:S07]  /*13860*/  UISETP.NE.AND UP0, UPT, UR5, URZ, UPT ;  /* 0x000000ff0500728c */ /* 0x010fce000bf05270 */
[----:B------:R-:W-:Y:S05]  /*13870*/  BRA.U !UP1, `(.L_x_2836) ;  /* 0x0000000109387547 */ /* 0x000fea000b800000 */
[----:B------:R-:W3:Y:S04]  /*13880*/  LDG.E.128 R4, desc[UR36][R2.64] ;  /* 0x0000002402047981 */ /* 0x000ee8000c1e1d00 */
[----:B------:R-:W4:Y:S01]  /*13890*/  LDG.E.128 R12, desc[UR36][R2.64+0x10] ;  /* 0x00001024020c7981 */ /* 0x000f22000c1e1d00 */
[C---:B---3--:R-:W-:Y:S02]  /*138a0*/  DMUL R8, R26.reuse, R6 ;  /* 0x000000061a087228 */ /* 0x048fe40000000000 */
[----:B012---:R-:W-:Y:S02]  /*138b0*/  DMUL R26, R26, R4 ;  /* 0x000000041a1a7228 */ /* 0x007fe40000000000 */
[C---:B----4-:R-:W-:Y:S02]  /*138c0*/  DMUL R10, R22.reuse, R14 ;  /* 0x0000000e160a7228 */ /* 0x050fe40000000000 */
[----:B------:R-:W-:-:S02]  /*138d0*/  DMUL R22, R22, R12 ;  /* 0x0000000c16167228 */ /* 0x000fc40000000000 */
[C---:B------:R-:W-:Y:S02]  /*138e0*/  DFMA R8, R24.reuse, R4, -R8 ;  /* 0x000000041808722b */ /* 0x040fe40000000808 */
[----:B------:R-:W-:Y:S02]  /*138f0*/  DFMA R26, R24, R6, R26 ;  /* 0x00000006181a722b */ /* 0x000fe4000000001a */
[C---:B------:R-:W-:Y:S02]  /*13900*/  DFMA R10, R28.reuse, R12, -R10 ;  /* 0x0000000c1c0a722b */ /* 0x040fe4000000080a */
[----:B------:R-:W-:-:S04]  /*13910*/  DFMA R22, R28, R14, R22 ;  /* 0x0000000e1c16722b */ /* 0x000fc80000000016 */
[----:B------:R-:W-:Y:S01]  /*13920*/  IMAD.MOV.U32 R24, RZ, RZ, R8 ;  /* 0x000000ffff187224 */ /* 0x000fe200078e0008 */
[----:B------:R-:W-:-:S03]  /*13930*/  MOV R25, R9 ;  /* 0x0000000900197202 */ /* 0x000fc60000000f00 */
[----:B------:R-:W-:Y:S01]  /*13940*/  MOV R28, R10 ;  /* 0x0000000a001c7202 */ /* 0x000fe20000000f00 */
[----:B------:R-:W-:-:S07]  /*13950*/  IMAD.MOV.U32 R29, RZ, RZ, R11 ;  /* 0x000000ffff1d7224 */ /* 0x000fce00078e000b */
.L_x_2836:
        /* <DEDUP_REMOVED lines=12> */
[----:B---3--:R-:W-:Y:S02]  /*13a20*/  MOV R4, UR4 ;  /* 0x0000000400047c02 */ /* 0x008fe40008000f00 */
[----:B------:R-:W-:Y:S01]  /*13a30*/  MOV R5, UR5 ;  /* 0x0000000500057c02 */ /* 0x000fe20008000f00 */
[----:B-----5:R-:W-:Y:S01]  /*13a40*/  IMAD.U32 R6, RZ, RZ, UR6 ;  /* 0x00000006ff067e24 */ /* 0x020fe2000f8e00ff */
[----:B------:R-:W-:-:S02]  /*13a50*/  MOV R7, UR7 ;  /* 0x0000000700077c02 */ /* 0x000fc40008000f00 */
[----:B-1----:R-:W-:Y:S01]  /*13a60*/  MOV R10, UR8 ;  /* 0x00000008000a7c02 */ /* 0x002fe20008000f00 */
[----:B----4-:R-:W-:-:S07]  /*13a70*/  IMAD.U32 R11, RZ, RZ, UR9 ;  /* 0x00000009ff0b7e24 */ /* 0x010fce000f8e00ff */
[----:B--2---:R-:W-:-:S07]  /*13a80*/  LEPC R20, `(.L_x_2839) ;  /* 0x000000001014794e */ /* 0x004fce0000000000 */
[----:B0-----:R-:W-:Y:S05]  /*13a90*/  CALL.ABS.NOINC R14 ;  /* 0x000000000e007343 */ /* 0x001fea0003c00000 */
.L_x_2839:
        /* <DEDUP_REMOVED lines=23> */
.L_x_2840:
[----:B------:R-:W-:Y:S05]  /*13c10*/  BRA `(.L_x_2841) ;  /* 0x0000000000107947 */ /* 0x000fea0003800000 */
.L_x_2838:
[----:B------:R-:W3:Y:S02]  /*13c20*/  LDCU.64 UR4, c[0x0][0x778] ;  /* 0x0000ef00ff0477ac */ /* 0x000ee40008000a00 */
[----:B---3--:R-:W-:-:S05]  /*13c30*/  IADD3 R18, P0, PT, R18, UR4, RZ ;  /* 0x0000000412127c10 */ /* 0x008fca000ff1e0ff */
[----:B012---:R-:W-:-:S05]  /*13c40*/  IMAD.X R19, RZ, RZ, UR5, P0 ;  /* 0x00000005ff137e24 */ /* 0x007fca00080e06ff */
[----:B------:R0:W-:Y:S03]  /*13c50*/  STG.E.128 desc[UR36][R18.64], R24 ;  /* 0x0000001812007986 */ /* 0x0001e6000c101d24 */
.L_x_2841:
[----:B------:R-:W1:Y:S01]  /*13c60*/  LDCU.64 UR4, c[0x0][0x778] ;  /* 0x0000ef00ff0477ac */ /* 0x000e620008000a00 */
[----:B------:R-:W-:Y:S02]  /*13c70*/  MOV R20, R28 ;  /* 0x0000001c00147202 */ /* 0x000fe40000000f00 */
[----:B------:R-:W-:Y:S02]  /*13c80*/  MOV R21, R29 ;  /* 0x0000001d00157202 */ /* 0x000fe40000000f00 */
[----:B-1----:R-:W-:-:S05]  /*13c90*/  IADD3 R32, P0, PT, R32, UR4, RZ ;  /* 0x0000000420207c10 */ /* 0x002fca000ff1e0ff */
[----:B------:R-:W-:-:S05]  /*13ca0*/  IMAD.X R33, RZ, RZ, UR5, P0 ;  /* 0x00000005ff217e24 */ /* 0x000fca00080e06ff */
[----:B------:R-:W-:Y:S01]  /*13cb0*/  STG.E.128 desc[UR36][R32.64], R20 ;  /* 0x0000001420007986 */ /* 0x000fe2000c101d24 */
[----:B------:R-:W-:Y:S05]  /*13cc0*/  EXIT ;  /* 0x000000000000794d */ /* 0x000fea0003800000 */
.L_x_2837:
[----:B-12---:R-:W-:Y:S01]  /*13cd0*/  MOV R20, R28 ;  /* 0x0000001c00147202 */ /* 0x006fe20000000f00 */
[----:B------:R-:W-:Y:S01]  /*13ce0*/  STG.E.128 desc[UR36][R2.64], R24 ;  /* 0x0000001802007986 */ /* 0x000fe2000c101d24 */
[----:B------:R-:W-:-:S05]  /*13cf0*/  MOV R21, R29 ;  /* 0x0000001d00157202 */ /* 0x000fca0000000f00 */
[----:B------:R-:W-:Y:S01]  /*13d00*/  STG.E.128 desc[UR36][R2.64+0x10], R20 ;  /* 0x0000101402007986 */ /* 0x000fe2000c101d24 */
[----:B------:R-:W-:Y:S05]  /*13d10*/  EXIT ;  /* 0x000000000000794d */ /* 0x000fea0003800000 */
.L_x_2807:
        /* <DEDUP_REMOVED lines=11> */
[----:B------:R-:W-:-:S04]  /*13dd0*/  ISETP.NE.U32.AND P0, PT, R6, RZ, PT ;  /* 0x000000ff0600720c */ /* 0x000fc80003f05070 */
[----:B------:R-:W-:-:S13]  /*13de0*/  ISETP.NE.AND.EX P0, PT, R7, RZ, PT, P0 ;  /* 0x000000ff0700720c */ /* 0x000fda0003f05300 */
[----:B------:R-:W-:Y:S05]  /*13df0*/  @P0 BRA `(.L_x_2842) ;  /* 0x0000000400440947 */ /* 0x000fea0003800000 */
[----:B------:R-:W0:Y:S01]  /*13e00*/  LDCU.U8 UR6, c[0x0][0x7a8] ;  /* 0x0000f500ff0677ac */ /* 0x000e220008000000 */
[----:B------:R-:W1:Y:S01]  /*13e10*/  LDCU.64 UR4, c[0x0][0x778] ;  /* 0x0000ef00ff0477ac */ /* 0x000e620008000a00 */
[----:B0-----:R-:W-:Y:S02]  /*13e20*/  ISETP.NE.AND P2, PT, RZ, UR6, PT ;  /* 0x00000006ff007c0c */ /* 0x001fe4000bf45270 */
[----:B-1----:R-:W-:Y:S02]  /*13e30*/  IADD3 R20, P0, PT, R26, UR4, RZ ;  /* 0x000000041a147c10 */ /* 0x002fe4000ff1e0ff */
[----:B------:R-:W-:-:S03]  /*13e40*/  IADD3 R32, P1, PT, R19, UR4, RZ ;  /* 0x0000000413207c10 */ /* 0x000fc6000ff3e0ff */
[----:B------:R-:W-:Y:S01]  /*13e50*/  IMAD.X R21, RZ, RZ, UR5, P0 ;  /* 0x00000005ff157e24 */ /* 0x000fe200080e06ff */
[----:B------:R-:W-:-:S05]  /*13e60*/  IADD3.X R33, PT, PT, RZ, UR5, RZ, P1, !PT ;  /* 0x00000005ff217c10 */ /* 0x000fca0008ffe4ff */
[----:B------:R-:W2:Y:S04]  /*13e70*/  @P2 LDG.E.128 R12, desc[UR36][R20.64] ;  /* 0x00000024140c2981 */ /* 0x000ea8000c1e1d00 */
[----:B------:R-:W3:Y:S01]  /*13e80*/  @P2 LDG.E.128 R4, desc[UR36][R32.64] ;  /* 0x0000002420042981 */ /* 0x000ee2000c1e1d00 */
[----:B------:R-:W0:Y:S02]  /*13e90*/  LDCU.U8 UR4, c[0x0][0x7a9] ;  /* 0x0000f520ff0477ac */ /* 0x000e240008000000 */
[----:B0-----:R-:W-:Y:S01]  /*13ea0*/  ISETP.NE.AND P0, PT, RZ, UR4, PT ;  /* 0x00000004ff007c0c */ /* 0x001fe2000bf05270 */
[C---:B--2---:R-:W-:Y:S02]  /*13eb0*/  @P2 DMUL R10, R22.reuse, R14 ;  /* 0x0000000e160a2228 */ /* 0x044fe40000000000 */
[----:B------:R-:W-:-:S02]  /*13ec0*/  @P2 DMUL R16, R22, R12 ;  /* 0x0000000c16102228 */ /* 0x000fc40000000000 */
[C---:B---3--:R-:W-:Y:S02]  /*13ed0*/  @P2 DMUL R2, R30.reuse, R6 ;  /* 0x000000061e022228 */ /* 0x048fe40000000000 */
[----:B------:R-:W-:Y:S02]  /*13ee0*/  @P2 DMUL R8, R30, R4 ;  /* 0x000000041e082228 */ /* 0x000fe40000000000 */
[C---:B------:R-:W-:Y:S02]  /*13ef0*/  @P2 DFMA R10, R24.reuse, R12, -R10 ;  /* 0x0000000c180a222b */ /* 0x040fe4000000080a */
[----:B------:R-:W-:Y:S02]  /*13f00*/  @P2 DFMA R22, R24, R14, R16 ;  /* 0x0000000e1816222b */ /* 0x000fe40000000010 */
[C---:B------:R-:W-:Y:S02]  /*13f10*/  @P2 DFMA R2, R28.reuse, R4, -R2 ;  /* 0x000000041c02222b */ /* 0x040fe40000000802 */
[----:B------:R-:W-:-:S04]  /*13f20*/  @P2 DFMA R30, R28, R6, R8 ;  /* 0x000000061c1e222b */ /* 0x000fc80000000008 */
[----:B------:R-:W-:Y:S02]  /*13f30*/  @P2 MOV R25, R11 ;  /* 0x0000000b00192202 */ /* 0x000fe40000000f00 */
[----:B------:R-:W-:Y:S01]  /*13f40*/  @P2 MOV R24, R10 ;  /* 0x0000000a00182202 */ /* 0x000fe20000000f00 */
[----:B------:R-:W-:Y:S01]  /*13f50*/  IMAD.MOV.U32 R6, RZ, RZ, R22 ;  /* 0x000000ffff067224 */ /* 0x000fe200078e0016 */
[----:B------:R-:W-:Y:S01]  /*13f60*/  @P2 MOV R28, R2 ;  /* 0x00000002001c2202 */ /* 0x000fe20000000f00 */
[----:B------:R-:W-:Y:S01]  /*13f70*/  @P2 IMAD.MOV.U32 R29, RZ, RZ, R3 ;  /* 0x000000ffff1d2224 */ /* 0x000fe200078e0003 */
[----:B------:R-:W-:Y:S01]  /*13f80*/  MOV R7, R23 ;  /* 0x0000001700077202 */ /* 0x000fe20000000f00 */
[----:B------:R-:W-:Y:S01]  /*13f90*/  IMAD.MOV.U32 R5, RZ, RZ, R25 ;  /* 0x000000ffff057224 */ /* 0x000fe200078e0019 */
[----:B------:R-:W-:Y:S02]  /*13fa0*/  MOV R4, R24 ;  /* 0x0000001800047202 */ /* 0x000fe40000000f00 */
        /* <DEDUP_REMOVED lines=22> */
.L_x_2844:
        /* <DEDUP_REMOVED lines=23> */
.L_x_2845:
[----:B------:R-:W-:Y:S05]  /*14280*/  BRA `(.L_x_2846) ;  /* 0x0000000000047947 */ /* 0x000fea0003800000 */
.L_x_2843:
[----:B------:R1:W-:Y:S02]  /*14290*/  STG.E.128 desc[UR36][R32.64], R28 ;  /* 0x0000001c20007986 */ /* 0x0003e4000c101d24 */
.L_x_2846:
[----:B------:R-:W2:Y:S01]  /*142a0*/  LDCU.64 UR4, c[0x0][0x778] ;  /* 0x0000ef00ff0477ac */ /* 0x000ea20008000a00 */
[----:B0-----:R-:W-:Y:S01]  /*142b0*/  IMAD.MOV.U32 R20, RZ, RZ, R24 ;  /* 0x000000ffff147224 */ /* 0x001fe200078e0018 */
[----:B------:R-:W-:Y:S02]  /*142c0*/  MOV R21, R25 ;  /* 0x0000001900157202 */ /* 0x000fe40000000f00 */
[----:B--2---:R-:W-:-:S04]  /*142d0*/  IADD3 R26, P0, PT, R26, UR4, RZ ;  /* 0x000000041a1a7c10 */ /* 0x004fc8000ff1e0ff */
[----:B------:R-:W-:-:S05]  /*142e0*/  IADD3.X R27, PT, PT, RZ, UR5, RZ, P0, !PT ;  /* 0x00000005ff1b7c10 */ /* 0x000fca00087fe4ff */
[----:B------:R-:W-:Y:S01]  /*142f0*/  STG.E.128 desc[UR36][R26.64], R20 ;  /* 0x000000141a007986 */ /* 0x000fe2000c101d24 */
[----:B------:R-:W-:Y:S05]  /*14300*/  EXIT ;  /* 0x000000000000794d */ /* 0x000fea0003800000 */
.L_x_2842:
[----:B------:R-:W0:Y:S01]  /*14310*/  LDCU.U8 UR4, c[0x0][0x7a8] ;  /* 0x0000f500ff0477ac */ /* 0x000e220008000000 */
[----:B------:R-:W1:Y:S01]  /*14320*/  LDCU.U8 UR5, c[0x0][0x7a9] ;  /* 0x0000f520ff0577ac */ /* 0x000e620008000000 */
[----:B0-----:R-:W-:Y:S02]  /*14330*/  UISETP.NE.AND UP0, UPT, UR4, URZ, UPT ;  /* 0x000000ff0400728c */ /* 0x001fe4000bf05270 */
[----:B-1----:R-:W-:-:S07]  /*14340*/  UISETP.NE.AND UP1, UPT, UR5, URZ, UPT ;  /* 0x000000ff0500728c */ /* 0x002fce000bf25270 */
[----:B------:R-:W-:Y:S05]  /*14350*/  BRA.U !UP0, `(.L_x_2847) ;  /* 0x0000000108387547 */ /* 0x000fea000b800000 */
[----:B------:R-:W2:Y:S04]  /*14360*/  LDG.E.128 R4, desc[UR36][R2.64] ;  /* 0x0000002402047981 */ /* 0x000ea8000c1e1d00 */
[----:B------:R-:W3:Y:S01]  /*14370*/  LDG.E.128 R12, desc[UR36][R2.64+0x10] ;  /* 0x00001024020c7981 */ /* 0x000ee2000c1e1d00 */
[C---:B--2---:R-:W-:Y:S02]  /*14380*/  DMUL R8, R30.reuse, R6 ;  /* 0x000000061e087228 */ /* 0x044fe40000000000 */
[----:B------:R-:W-:Y:S02]  /*14390*/  DMUL R30, R30, R4 ;  /* 0x000000041e1e7228 */ /* 0x000fe40000000000 */
[C---:B---3--:R-:W-:Y:S02]  /*143a0*/  DMUL R10, R22.reuse, R14 ;  /* 0x0000000e160a7228 */ /* 0x048fe40000000000 */
        /* <DEDUP_REMOVED lines=9> */
.L_x_2847:
        /* <DEDUP_REMOVED lines=20> */
.L_x_2850:
        /* <DEDUP_REMOVED lines=23> */
.L_x_2851:
[----:B------:R-:W-:Y:S05]  /*146f0*/  BRA `(.L_x_2852) ;  /* 0x0000000000107947 */ /* 0x000fea0003800000 */
.L_x_2849:
[----:B------:R-:W0:Y:S02]  /*14700*/  LDCU.64 UR4, c[0x0][0x778] ;  /* 0x0000ef00ff0477ac */ /* 0x000e240008000a00 */
[----:B0-----:R-:W-:-:S05]  /*14710*/  IADD3 R2, P0, PT, R19, UR4, RZ ;  /* 0x0000000413027c10 */ /* 0x001fca000ff1e0ff */
[----:B------:R-:W-:-:S05]  /*14720*/  IMAD.X R3, RZ, RZ, UR5, P0 ;  /* 0x00000005ff037e24 */ /* 0x000fca00080e06ff */
[----:B------:R0:W-:Y:S03]  /*14730*/  STG.E.128 desc[UR36][R2.64], R28 ;  /* 0x0000001c02007986 */ /* 0x0001e6000c101d24 */
.L_x_2852:
[----:B------:R-:W1:Y:S01]  /*14740*/  LDCU.64 UR4, c[0x0][0x778] ;  /* 0x0000ef00ff0477ac */ /* 0x000e620008000a00 */
[----:B------:R-:W-:Y:S02]  /*14750*/  MOV R20, R24 ;  /* 0x0000001800147202 */ /* 0x000fe40000000f00 */
[----:B------:R-:W-:Y:S02]  /*14760*/  MOV R21, R25 ;  /* 0x0000001900157202 */ /* 0x000fe40000000f00 */
[----:B-1----:R-:W-:-:S05]  /*14770*/  IADD3 R26, P0, PT, R26, UR4, RZ ;  /* 0x000000041a1a7c10 */ /* 0x002fca000ff1e0ff */
[----:B------:R-:W-:-:S05]  /*14780*/  IMAD.X R27, RZ, RZ, UR5, P0 ;  /* 0x00000005ff1b7e24 */ /* 0x000fca00080e06ff */
[----:B------:R-:W-:Y:S01]  /*14790*/  STG.E.128 desc[UR36][R26.64], R20 ;  /* 0x000000141a007986 */ /* 0x000fe2000c101d24 */
[----:B------:R-:W-:Y:S05]  /*147a0*/  EXIT ;  /* 0x000000000000794d */ /* 0x000fea0003800000 */
.L_x_2848:
[----:B------:R-:W-:Y:S01]  /*147b0*/  MOV R20, R24 ;  /* 0x0000001800147202 */ /* 0x000fe20000000f00 */
[----:B------:R-:W-:Y:S01]  /*147c0*/  STG.E.128 desc[UR36][R2.64], R28 ;  /* 0x0000001c02007986 */ /* 0x000fe2000c101d24 */
[----:B------:R-:W-:-:S05]  /*147d0*/  MOV R21, R25 ;  /* 0x0000001900157202 */ /* 0x000fca0000000f00 */
[----:B------:R-:W-:Y:S01]  /*147e0*/  STG.E.128 desc[UR36][R2.64+0x10], R20 ;  /* 0x0000101402007986 */ /* 0x000fe2000c101d24 */
[----:B------:R-:W-:Y:S05]  /*147f0*/  EXIT ;  /* 0x000000000000794d */ /* 0x000fea0003800000 */
.L_x_2853:
        /* <DEDUP_REMOVED lines=16> */
.L_x_8861:


//--------------------- .text._ZN2at6native13reduce_kernelILi64ELi4ENS0_8ReduceOpIN3c107complexIdEENS0_14func_wrapper_tIS5_NS0_55_GLOBAL__N__0955718d_22_SparseCsrTensorMath_cu_868dd54514ReductionMulOpIS5_EEEEjS5_Li4ELi4EEEEEvT1_ --------------------------
	.section	.text._ZN2at6native13reduce_kernelILi64ELi4ENS0_8ReduceOpIN3c107complexIdEENS0_14func_wrapper_tIS5_NS0_55_GLOBAL__N__0955718d_22_SparseCsrTensorMath_cu_868dd54514ReductionMulOpIS5_EEEEjS5_Li4ELi4EEEEEvT1_,"ax",@progbits
	.align	128
.text._ZN2at6native13reduce_kernelILi64ELi4ENS0_8ReduceOpIN3c107complexIdEENS0_14func_wrapper_tIS5_NS0_55_GLOBAL__N__0955718d_22_SparseCsrTensorMath_cu_868dd54514ReductionMulOpIS5_EEEEjS5_Li4ELi4EEEEEvT1_:
        .type           _ZN2at6native13reduce_kernelILi64ELi4ENS0_8ReduceOpIN3c107complexIdEENS0_14func_wrapper_tIS5_NS0_55_GLOBAL__N__0955718d_22_SparseCsrTensorMath_cu_868dd54514ReductionMulOpIS5_EEEEjS5_Li4ELi4EEEEEvT1_,@function
        .size           _ZN2at6native13reduce_kernelILi64ELi4ENS0_8ReduceOpIN3c107complexIdEENS0_14func_wrapper_tIS5_NS0_55_GLOBAL__N__0955718d_22_SparseCsrTensorMath_cu_868dd54514ReductionMulOpIS5_EEEEjS5_Li4ELi4EEEEEvT1_,(.L_x_8862 - _ZN2at6native13reduce_kernelILi64ELi4ENS0_8ReduceOpIN3c107complexIdEENS0_14func_wrapper_tIS5_NS0_55_GLOBAL__N__0955718d_22_SparseCsrTensorMath_cu_868dd54514ReductionMulOpIS5_EEEEjS5_Li4ELi4EEEEEvT1_)
        .other          _ZN2at6native13reduce_kernelILi64ELi4ENS0_8ReduceOpIN3c107complexIdEENS0_14func_wrapper_tIS5_NS0_55_GLOBAL__N__0955718d_22_SparseCsrTensorMath_cu_868dd54514ReductionMulOpIS5_EEEEjS5_Li4ELi4EEEEEvT1_,@"STO_CUDA_ENTRY STV_DEFAULT"
_ZN2at6native13reduce_kernelILi64ELi4ENS0_8ReduceOpIN3c107complexIdEENS0_14func_wrapper_tIS5_NS0_55_GLOBAL__N__0955718d_22_SparseCsrTensorMath_cu_868dd54514ReductionMulOpIS5_EEEEjS5_Li4ELi4EEEEEvT1_:
        /* <DEDUP_REMOVED lines=297> */
.L_x_2854:
[----:B------:R-:W0:Y:S01]  /*1290*/  LDCU UR5, c[0x0][0x3a4] ;  /* 0x00007480ff0577ac */ /* 0x000e220008000800 */
[----:B------:R-:W-:Y:S01]  /*12a0*/  BSSY.RECONVERGENT B6, `(.L_x_2855) ;  /* 0x0000e39000067945 */ /* 0x000fe20003800200 */
[----:B------:R-:W-:Y:S02]  /*12b0*/  CS2R R26, SRZ ;  /* 0x00000000001a7805 */ /* 0x000fe4000001ff00 */
[----:B------:R-:W-:Y:S01]  /*12c0*/  CS2R R24, SRZ ;  /* 0x0000000000187805 */ /* 0x000fe2000001ff00 */
[----:B------:R-:W1:Y:S01]  /*12d0*/  LDCU UR4, c[0x0][0x3a8] ;  /* 0x00007500ff0477ac */ /* 0x000e620008000800 */
[----:B------:R-:W-:Y:S02]  /*12e0*/  CS2R R38, SRZ ;  /* 0x0000000000267805 */ /* 0x000fe4000001ff00 */
[----:B------:R-:W-:Y:S02]  /*12f0*/  CS2R R36, SRZ ;  /* 0x0000000000247805 */ /* 0x000fe4000001ff00 */
[----:B------:R-:W-:Y:S01]  /*1300*/  CS2R R34, SRZ ;  /* 0x0000000000227805 */ /* 0x000fe2000001ff00 */
[----:B------:R-:W2:Y:S01]  /*1310*/  LDCU.64 UR36, c[0x0][0x358] ;  /* 0x00006b00ff2477ac */ /* 0x000ea20008000a00 */
[----:B------:R-:W-:-:S02]  /*1320*/  CS2R R32, SRZ ;  /* 0x0000000000207805 */ /* 0x000fc4000001ff00 */
[----:B------:R-:W-:Y:S02]  /*1330*/  CS2R R30, SRZ ;  /* 0x00000000001e7805 */ /* 0x000fe4000001ff00 */
[----:B------:R-:W-:Y:S02]  /*1340*/  CS2R R28, SRZ ;  /* 0x00000000001c7805 */ /* 0x000fe4000001ff00 */
        /* <DEDUP_REMOVED lines=28> */
.L_x_2858:
[----:B------:R-:W0:Y:S01]  /*1510*/  LDC.64 R14, c[0x0][0x390] ;  /* 0x0000e400ff0e7b82 */ /* 0x000e220000000a00 */
[----:B------:R-:W-:Y:S01]  /*1520*/  SHF.R.U32.HI R0, RZ, 0x4, R16 ;  /* 0x00000004ff007819 */ /* 0x000fe20000011610 */
[----:B------:R-:W-:Y:S03]  /*1530*/  BSSY.RECONVERGENT B0, `(.L_x_2859) ;  /* 0x0000032000007945 */ /* 0x000fe60003800200 */
[----:B------:R-:W-:-:S03]  /*1540*/  LOP3.LUT P0, R0, R0, 0x3, RZ, 0xc0, !PT ;  /* 0x0000000300007812 */ /* 0x000fc6000780c0ff */
[----:B------:R-:W1:Y:S01]  /*1550*/  LDC.64 R12, c[0x0][0x398] ;  /* 0x0000e600ff0c7b82 */ /* 0x000e620000000a00 */
[-C--:B0-----:R-:W-:Y:S01]  /*1560*/  MOV R30, R14.reuse ;  /* 0x0000000e001e7202 */ /* 0x081fe20000000f00 */
[--C-:B------:R-:W-:Y:S01]  /*1570*/  IMAD.MOV.U32 R31, RZ, RZ, R15.reuse ;  /* 0x000000ffff1f7224 */ /* 0x100fe200078e000f */
[----:B------:R-:W-:Y:S01]  /*1580*/  MOV R4, R14 ;  /* 0x0000000e00047202 */ /* 0x000fe20000000f00 */
[----:B------:R-:W-:Y:S01]  /*1590*/  IMAD.MOV.U32 R5, RZ, RZ, R15 ;  /* 0x000000ffff057224 */ /* 0x000fe200078e000f */
[-C--:B-1----:R-:W-:Y:S01]  /*15a0*/  MOV R2, R12.reuse ;  /* 0x0000000c00027202 */ /* 0x082fe20000000f00 */
[--C-:B------:R-:W-:Y:S01]  /*15b0*/  IMAD.MOV.U32 R3, RZ, RZ, R13.reuse ;  /* 0x000000ffff037224 */ /* 0x100fe200078e000d */
[----:B------:R-:W-:Y:S01]  /*15c0*/  MOV R6, R12 ;  /* 0x0000000c00067202 */ /* 0x000fe20000000f00 */
[----:B------:R-:W-:Y:S02]  /*15d0*/  IMAD.MOV.U32 R7, RZ, RZ, R13 ;  /* 0x000000ffff077224 */ /* 0x000fe400078e000d */
        /* <DEDUP_REMOVED lines=28> */
[----:B------:R-:W0:Y:S05]  /*17a0*/  LDCU.128 UR4, c[0x0][0x390] ;  /* 0x00007200ff0477ac */ /* 0x000e2a0008000c00 */
[----:B------:R-:W0:Y:S02]  /*17b0*/  LDG.E.128 R8, desc[UR36][R8.64] ;  /* 0x0000002408087981 */ /* 0x000e24000c1e1d00 */
[C---:B0-----:R-:W-:Y:S02]  /*17c0*/  DMUL R4, R10.reuse, UR6 ;  /* 0x000000060a047c28 */ /* 0x041fe40008000000 */
[----:B------:R-:W-:-:S06]  /*17d0*/  DMUL R6, R10, UR4 ;  /* 0x000000040a067c28 */ /* 0x000fcc0008000000 */
[C---:B------:R-:W-:Y:S02]  /*17e0*/  DFMA R4, R8.reuse, UR4, -R4 ;  /* 0x0000000408047c2b */ /* 0x040fe40008000804 */
[----:B------:R-:W-:-:S11]  /*17f0*/  DFMA R6, R8, UR6, R6 ;  /* 0x0000000608067c2b */ /* 0x000fd60008000006 */
.L_x_2862:
[----:B------:R-:W-:Y:S05]  /*1800*/  BSYNC.RECONVERGENT B1 ;  /* 0x0000000000017941 */ /* 0x000fea0003800200 */
.L_x_2861:
[----:B------:R-:W0:Y:S01]  /*1810*/  LDC R41, c[0x0][0x3a4] ;  /* 0x0000e900ff297b82 */ /* 0x000e220000000800 */
[----:B------:R-:W-:-:S05]  /*1820*/  IADD3 R16, P0, PT, R16, 0x40, RZ ;  /* 0x0000004010107810 */ /* 0x000fca0007f1e0ff */
[----:B------:R-:W-:Y:S01]  /*1830*/  IMAD.X R17, RZ, RZ, R17, P0 ;  /* 0x000000ffff117224 */ /* 0x000fe200000e0611 */
[----:B0-----:R-:W-:-:S07]  /*1840*/  IADD3 R41, PT, PT, R0, -0x4, R41 ;  /* 0xfffffffc00297810 */ /* 0x001fce0007ffe029 */
.L_x_2860:
[----:B------:R-:W-:Y:S05]  /*1850*/  BSYNC.RECONVERGENT B0 ;  /* 0x0000000000007941 */ /* 0x000fea0003800200 */
.L_x_2859:
[----:B------:R-:W0:Y:S01]  /*1860*/  LDC.64 R54, c[0x0][0x3b8] ;  /* 0x0000ee00ff367b82 */ /* 0x000e220000000a00 */
[----:B------:R-:W-:Y:S01]  /*1870*/  BSSY.RECONVERGENT B0, `(.L_x_2863) ;  /* 0x0000034000007945 */ /* 0x000fe20003800200 */
[----:B------:R-:W-:Y:S01]  /*1880*/  MOV R8, R12 ;  /* 0x0000000c00087202 */ /* 0x000fe20000000f00 */
[----:B------:R-:W-:Y:S01]  /*1890*/  IMAD.MOV.U32 R11, RZ, RZ, R15 ;  /* 0x000000ffff0b7224 */ /* 0x000fe200078e000f */
[----:B------:R-:W-:-:S04]  /*18a0*/  MOV R10, R14 ;  /* 0x0000000e000a7202 */ /* 0x000fc80000000f00 */
        /* <DEDUP_REMOVED lines=15> */
[----:B------:R-:W-:Y:S01]  /*19a0*/  MOV R10, R14 ;  /* 0x0000000e000a7202 */ /* 0x000fe20000000f00 */
[----:B------:R-:W-:-:S07]  /*19b0*/  IMAD.MOV.U32 R11, RZ, RZ, R15 ;  /* 0x000000ffff0b7224 */ /* 0x000fce00078e000f */
.L_x_2866:
        /* <DEDUP_REMOVED lines=15> */
[-C--:B------:R-:W-:Y:S02]  /*1ab0*/  DMUL R46, R46, R4.reuse ;  /* 0x000000042e2e7228 */ /* 0x080fe40000000000 */
        /* <DEDUP_REMOVED lines=11> */
.L_x_2865:
[----:B------:R-:W-:Y:S01]  /*1b70*/  IMAD.MOV.U32 R4, RZ, RZ, R20 ;  /* 0x000000ffff047224 */ /* 0x000fe200078e0014 */
[----:B------:R-:W-:Y:S01]  /*1b80*/  MOV R5, R21 ;  /* 0x0000001500057202 */ /* 0x000fe20000000f00 */
[----:B------:R-:W-:Y:S01]  /*1b90*/  IMAD.MOV.U32 R30, RZ, RZ, R42 ;  /* 0x000000ffff1e7224 */ /* 0x000fe200078e002a */
[----:B------:R-:W-:-:S07]  /*1ba0*/  MOV R31, R43 ;  /* 0x0000002b001f7202 */ /* 0x000fce0000000f00 */
.L_x_2864:
[----:B------:R-:W-:Y:S05]  /*1bb0*/  BSYNC.RECONVERGENT B0 ;  /* 0x0000000000007941 */ /* 0x000fea0003800200 */
.L_x_2863:
        /* <DEDUP_REMOVED lines=19> */
.L_x_2868:
[----:B------:R-:W-:Y:S05]  /*1cf0*/  BSYNC.RECONVERGENT B0 ;  /* 0x0000000000007941 */ /* 0x000fea0003800200 */
.L_x_2867:
[C---:B------:R-:W-:Y:S01]  /*1d00*/  DMUL R16, R12.reuse, R6 ;  /* 0x000000060c107228 */ /* 0x040fe20000000000 */
[----:B------:R-:W-:Y:S01]  /*1d10*/  CS2R R24, SRZ ;  /* 0x0000000000187805 */ /* 0x000fe2000001ff00 */
[-C--:B------:R-:W-:Y:S01]  /*1d20*/  DMUL R12, R12, R4.reuse ;  /* 0x000000040c0c7228 */ /* 0x080fe20000000000 */
[----:B------:R-:W-:Y:S02]  /*1d30*/  CS2R R38, SRZ ;  /* 0x0000000000267805 */ /* 0x000fe4000001ff00 */
[----:B------:R-:W-:Y:S02]  /*1d40*/  CS2R R36, SRZ ;  /* 0x0000000000247805 */ /* 0x000fe4000001ff00 */
[----:B------:R-:W-:Y:S02]  /*1d50*/  CS2R R34, SRZ ;  /* 0x0000000000227805 */ /* 0x000fe4000001ff00 */
[----:B------:R-:W-:Y:S01]  /*1d60*/  CS2R R32, SRZ ;  /* 0x0000000000207805 */ /* 0x000fe2000001ff00 */
[----:B------:R-:W-:-:S02]  /*1d70*/  DFMA R16, R14, R4, -R16 ;  /* 0x000000040e10722b */ /* 0x000fc40000000810 */
        /* <DEDUP_REMOVED lines=10> */
.L_x_2857:
[----:B------:R-:W0:Y:S08]  /*1e20*/  LDC R112, c[0x0][0x510] ;  /* 0x00014400ff707b82 */ /* 0x000e300000000800 */
[----:B------:R-:W1:Y:S01]  /*1e30*/  LDC R154, c[0x0][0x3e0] ;  /* 0x0000f800ff9a7b82 */ /* 0x000e620000000800 */
[----:B0-----:R-:W-:-:S04]  /*1e40*/  SHF.R.U32.HI R112, RZ, 0x4, R112 ;  /* 0x00000004ff707819 */ /* 0x001fc80000011670 */
[----:B------:R-:W-:-:S04]  /*1e50*/  ISETP.NE.AND P0, PT, R112, 0x1, PT ;  /* 0x000000017000780c */ /* 0x000fc80003f05270 */
[----:B-1----:R-:W-:-:S13]  /*1e60*/  ISETP.NE.OR P0, PT, R154, 0x1, P0 ;  /* 0x000000019a00780c */ /* 0x002fda0000705670 */
[----:B------:R-:W-:Y:S05]  /*1e70*/  @P0 BRA `(.L_x_2869) ;  /* 0x0000001800540947 */ /* 0x000fea0003800000 */
[----:B------:R-:W0:Y:S01]  /*1e80*/  LDC R106, c[0x0][0x3ac] ;  /* 0x0000eb00ff6a7b82 */ /* 0x000e220000000800 */
[----:B------:R-:W-:Y:S01]  /*1e90*/  MOV R107, R105 ;  /* 0x00000069006b7202 */ /* 0x000fe20000000f00 */
[----:B------:R-:W-:Y:S01]  /*1ea0*/  BSSY.RECONVERGENT B0, `(.L_x_2870) ;  /* 0x00000f9000007945 */ /* 0x000fe20003800200 */
        /* <DEDUP_REMOVED lines=20> */
[----:B------:R-:W-:Y:S01]  /*1ff0*/  CS2R R58, SRZ ;  /* 0x00000000003a7805 */ /* 0x000fe2000001ff00 */
[----:B0-----:R-:W-:Y:S01]  /*2000*/  IMAD R3, R106, 0x3, R105 ;  /* 0x000000036a037824 */ /* 0x001fe200078e0269 */
[----:B------:R-:W-:Y:S01]  /*2010*/  CS2R R56, SRZ ;  /* 0x0000000000387805 */ /* 0x000fe2000001ff00 */
[----:B------:R-:W0:Y:S01]  /*2020*/  LDC.64 R104, c[0x0][0x390] ;  /* 0x0000e400ff687b82 */ /* 0x000e220000000a00 */
[----:B------:R-:W-:-:S02]  /*2030*/  CS2R R50, SRZ ;  /* 0x0000000000327805 */ /* 0x000fc4000001ff00 */
[----:B------:R-:W-:Y:S02]  /*2040*/  CS2R R48, SRZ ;  /* 0x0000000000307805 */ /* 0x000fe4000001ff00 */
[----:B------:R-:W-:Y:S02]  /*2050*/  ISETP.GE.U32.AND P0, PT, R3, R0, PT ;  /* 0x000000000300720c */ /* 0x000fe40003f06070 */
[----:B------:R-:W-:Y:S02]  /*2060*/  CS2R R42, SRZ ;  /* 0x00000000002a7805 */ /* 0x000fe4000001ff00 */
[----:B------:R-:W-:Y:S02]  /*2070*/  CS2R R40, SRZ ;  /* 0x0000000000287805 */ /* 0x000fe4000001ff00 */
[----:B------:R-:W-:Y:S02]  /*2080*/  CS2R R34, SRZ ;  /* 0x0000000000227805 */ /* 0x000fe4000001ff00 */
[----:B------:R-:W-:Y:S01]  /*2090*/  CS2R R32, SRZ ;  /* 0x0000000000207805 */ /* 0x000fe2000001ff00 */
[----:B------:R-:W1:Y:S01]  /*20a0*/  LDC.64 R2, c[0x0][0x398] ;  /* 0x0000e600ff027b82 */ /* 0x000e620000000a00 */
[----:B------:R-:W-:-:S02]  /*20b0*/  CS2R R26, SRZ ;  /* 0x00000000001a7805 */ /* 0x000fc4000001ff00 */
[----:B------:R-:W-:Y:S02]  /*20c0*/  CS2R R24, SRZ ;  /* 0x0000000000187805 */ /* 0x000fe4000001ff00 */
[----:B------:R-:W-:Y:S02]  /*20d0*/  CS2R R10, SRZ ;  /* 0x00000000000a7805 */ /* 0x000fe4000001ff00 */
[----:B------:R-:W-:Y:S01]  /*20e0*/  CS2R R8, SRZ ;  /* 0x0000000000087805 */ /* 0x000fe2000001ff00 */
[--C-:B0-----:R-:W-:Y:S01]  /*20f0*/  IMAD.MOV.U32 R110, RZ, RZ, R104.reuse ;  /* 0x000000ffff6e7224 */ /* 0x101fe200078e0068 */
        /* <DEDUP_REMOVED lines=29> */
[--C-:B-1----:R-:W-:Y:S01]  /*22d0*/  IMAD.MOV.U32 R76, RZ, RZ, R2.reuse ;  /* 0x000000ffff4c7224 */ /* 0x102fe200078e0002 */
        /* <DEDUP_REMOVED lines=89> */
.L_x_2872:
[----:B------:R-:W-:Y:S01]  /*2870*/  SHF.R.U32.HI R5, RZ, 0x2, R107 ;  /* 0x00000002ff057819 */ /* 0x000fe2000001166b */
[----:B------:R-:W-:-:S04]  /*2880*/  IMAD.IADD R107, R107, 0x1, R106 ;  /* 0x000000016b6b7824 */ /* 0x000fc800078e026a */
[----:B------:R-:W-:Y:S01]  /*2890*/  IMAD.WIDE.U32 R4, R5, 0x40, R16 ;  /* 0x0000004005047825 */ /* 0x000fe200078e0010 */
[----:B------:R-:W-:-:S04]  /*28a0*/  SHF.R.U32.HI R109, RZ, 0x2, R107 ;  /* 0x00000002ff6d7819 */ /* 0x000fc8000001166b */
[----:B------:R-:W2:Y:S04]  /*28b0*/  LDG.E.ENL2.256 R24, R8, desc[UR36][R4.64] ;  /* 0xfe0000240408797e */ /* 0x000ea80008121918 */
[----:B------:R-:W3:Y:S01]  /*28c0*/  LDG.E.ENL2.256 R40, R32, desc[UR36][R4.64+0x20] ;  /* 0xfe0001240420797e */ /* 0x000ee20008121928 */
[----:B------:R-:W-:Y:S01]  /*28d0*/  IMAD.WIDE.U32 R108, R109, 0x40, R16 ;  /* 0x000000406d6c7825 */ /* 0x000fe200078e0010 */
[----:B------:R-:W-:-:S04]  /*28e0*/  IADD3 R107, PT, PT, R107, R106, RZ ;  /* 0x0000006a6b6b7210 */ /* 0x000fc80007ffe0ff */
[----:B------:R-:W-:Y:S01]  /*28f0*/  SHF.R.U32.HI R133, RZ, 0x2, R107 ;  /* 0x00000002ff857819 */ /* 0x000fe2000001166b */
[----:B------:R-:W4:Y:S01]  /*2900*/  LDG.E.ENL2.256 R72, R64, desc[UR36][R108.64+0x20] ;  /* 0xfe0001246c40797e */ /* 0x000f220008121948 */
[----:B------:R-:W-:-:S03]  /*2910*/  IMAD.IADD R107, R107, 0x1, R106 ;  /* 0x000000016b6b7824 */ /* 0x000fc600078e026a */
[----:B------:R-:W-:Y:S01]  /*2920*/  IMAD.WIDE.U32 R132, R133, 0x40, R16 ;  /* 0x0000004085847825 */ /* 0x000fe200078e0010 */
[----:B------:R2:W5:Y:S01]  /*2930*/  LDG.E.ENL2.256 R56, R48, desc[UR36][R108.64] ;  /* 0xfe0000246c30797e */ /* 0x0005620008121938 */
[----:B------:R-:W-:-:S03]  /*2940*/  SHF.R.U32.HI R143, RZ, 0x2, R107 ;  /* 0x00000002ff8f7819 */ /* 0x000fc6000001166b */
[----:B------:R-:W5:Y:S02]  /*2950*/  LDG.E.ENL2.256 R60, R68, desc[UR36][R132.64] ;  /* 0xfe0000248444797e */ /* 0x000f64000812193c */
[----:B------:R-:W-:Y:S02]  /*2960*/  IMAD.WIDE.U32 R142, R143, 0x40, R16 ;  /* 0x000000408f8e7825 */ /* 0x000fe400078e0010 */
[----:B------:R0:W5:Y:S04]  /*2970*/  LDG.E.ENL2.256 R44, R52, desc[UR36][R132.64+0x20] ;  /* 0xfe0001248434797e */ /* 0x000168000812192c */
[----:B------:R-:W5:Y:S04]  /*2980*/  LDG.E.ENL2.256 R28, R36, desc[UR36][R142.64] ;  /* 0xfe0000248e24797e */ /* 0x000f68000812191c */
[----:B------:R1:W5:Y:S01]  /*2990*/  LDG.E.ENL2.256 R4, R12, desc[UR36][R142.64+0x20] ;  /* 0xfe0001248e0c797e */ /* 0x0003620008121904 */
[----:B------:R-:W-:Y:S01]  /*29a0*/  IADD3 R107, PT, PT, R107, R106, RZ ;  /* 0x0000006a6b6b7210 */ /* 0x000fe20007ffe0ff */
[----:B--2---:R-:W-:-:S02]  /*29b0*/  DMUL R108, R10, R78 ;  /* 0x0000004e0a6c7228 */ /* 0x004fc40000000000 */
[----:B---3--:R-:W-:Y:S02]  /*29c0*/  DMUL R150, R34, R82 ;  /* 0x0000005222967228 */ /* 0x008fe40000000000 */
[----:B------:R-:W-:Y:S02]  /*29d0*/  DMUL R144, R10, R122 ;  /* 0x0000007a0a907228 */ /* 0x000fe40000000000 */
[----:B------:R-:W-:Y:S02]  /*29e0*/  DMUL R148, R26, R124 ;  /* 0x0000007c1a947228 */ /* 0x000fe40000000000 */
[----:B------:R-:W-:Y:S02]  /*29f0*/  DMUL R152, R34, R126 ;  /* 0x0000007e22987228 */ /* 0x000fe40000000000 */
[----:B------:R-:W-:Y:S02]  /*2a00*/  DFMA R122, R8, R122, -R108 ;  /* 0x0000007a087a722b */ /* 0x000fe4000000086c */
[----:B------:R-:W-:-:S02]  /*2a10*/  DFMA R126, R32, R126, -R150 ;  /* 0x0000007e207e722b */ /* 0x000fc40000000896 */
[C---:B0-----:R-:W-:Y:S02]  /*2a20*/  DMUL R132, R42.reuse, R128 ;  /* 0x000000802a847228 */ /* 0x041fe40000000000 */
[----:B------:R-:W-:Y:S02]  /*2a30*/  DMUL R108, R42, R84 ;  /* 0x000000542a6c7228 */ /* 0x000fe40000000000 */
[----:B----4-:R-:W-:Y:S02]  /*2a40*/  DMUL R150, R66, R90 ;  /* 0x0000005a42967228 */ /* 0x010fe40000000000 */
[-C--:B------:R-:W-:Y:S02]  /*2a50*/  DMUL R146, R26, R80.reuse ;  /* 0x000000501a927228 */ /* 0x080fe40000000000 */
[----:B------:R-:W-:Y:S02]  /*2a60*/  DFMA R80, R24, R80, R148 ;  /* 0x000000501850722b */ /* 0x000fe40000000094 */
[----:B-----5:R-:W-:-:S02]  /*2a70*/  DMUL R148, R58, R134 ;  /* 0x000000863a947228 */ /* 0x020fc40000000000 */
[C---:B------:R-:W-:Y:S02]  /*2a80*/  DFMA R128, R40.reuse, R128, -R108 ;  /* 0x000000802880722b */ /* 0x040fe4000000086c */
[----:B------:R-:W-:Y:S02]  /*2a90*/  DFMA R84, R40, R84, R132 ;  /* 0x000000542854722b */ /* 0x000fe40000000084 */
[-C--:B------:R-:W-:Y:S02]  /*2aa0*/  DFMA R132, R64, R140.reuse, -R150 ;  /* 0x0000008c4084722b */ /* 0x080fe40000000896 */
[----:B------:R-:W-:Y:S02]  /*2ab0*/  DMUL R108, R66, R140 ;  /* 0x0000008c426c7228 */ /* 0x000fe40000000000 */
[----:B------:R-:W-:Y:S02]  /*2ac0*/  DMUL R150, R62, R118 ;  /* 0x000000763e967228 */ /* 0x000fe40000000000 */
[----:B------:R-:W-:-:S02]  /*2ad0*/  DFMA R124, R24, R124, -R146 ;  /* 0x0000007c187c722b */ /* 0x000fc40000000892 */
[----:B-1----:R-:W-:Y:S02]  /*2ae0*/  DMUL R142, R50, R86 ;  /* 0x00000056328e7228 */ /* 0x002fe40000000000 */
[-C--:B------:R-:W-:Y:S02]  /*2af0*/  DMUL R146, R58, R88.reuse ;  /* 0x000000583a927228 */ /* 0x080fe40000000000 */
[----:B------:R-:W-:Y:S02]  /*2b00*/  DFMA R88, R56, R88, R148 ;  /* 0x000000583858722b */ /* 0x000fe40000000094 */
[----:B------:R-:W-:Y:S02]  /*2b10*/  DMUL R140, R74, R92 ;  /* 0x0000005c4a8c7228 */ /* 0x000fe40000000000 */
[----:B------:R-:W-:Y:S02]  /*2b20*/  DMUL R148, R62, R96 ;  /* 0x000000603e947228 */ /* 0x000fe40000000000 */
[----:B------:R-:W-:-:S02]  /*2b30*/  DFMA R90, R64, R90, R108 ;  /* 0x0000005a405a722b */ /* 0x000fc4000000006c */
[----:B------:R-:W-:Y:S02]  /*2b40*/  DFMA R96, R60, R96, R150 ;  /* 0x000000603c60722b */ /* 0x000fe40000000096 */
[----:B------:R-:W-:Y:S02]  /*2b50*/  DMUL R108, R54, R98 ;  /* 0x00000062366c7228 */ /* 0x000fe40000000000 */
[----:B------:R-:W-:Y:S02]  /*2b60*/  DFMA R78, R8, R78, R144 ;  /* 0x0000004e084e722b */ /* 0x000fe40000000090 */
[----:B------:R-:W-:Y:S02]  /*2b70*/  DMUL R150, R30, R2 ;  /* 0x000000021e967228 */ /* 0x000fe40000000000 */
[-C--:B------:R-:W-:Y:S02]  /*2b80*/  DMUL R144, R50, R130.reuse ;  /* 0x0000008232907228 */ /* 0x080fe40000000000 */
[----:B------:R-:W-:-:S02]  /*2b90*/  DFMA R130, R48, R130, -R142 ;  /* 0x000000823082722b */ /* 0x000fc4000000088e */
[-C--:B------:R-:W-:Y:S02]  /*2ba0*/  DMUL R142, R74, R136.reuse ;  /* 0x000000884a8e7228 */ /* 0x080fe40000000000 */
[----:B------:R-:W-:Y:S02]  /*2bb0*/  DFMA R136, R72, R136, -R140 ;  /* 0x000000884888722b */ /* 0x000fe4000000088c */
[-C--:B------:R-:W-:Y:S02]  /*2bc0*/  DMUL R140, R54, R116.reuse ;  /* 0x00000074368c7228 */ /* 0x080fe40000000000 */
[----:B------:R-:W-:Y:S02]  /*2bd0*/  DFMA R116, R52, R116, -R108 ;  /* 0x000000743474722b */ /* 0x000fe4000000086c */
[----:B------:R-:W-:Y:S02]  /*2be0*/  DFMA R108, R28, R138, -R150 ;  /* 0x0000008a1c6c722b */ /* 0x000fe40000000896 */
[----:B------:R-:W-:-:S02]  /*2bf0*/  DFMA R86, R48, R86, R144 ;  /* 0x000000563056722b */ /* 0x000fc40000000090 */
[----:B------:R-:W-:Y:S02]  /*2c00*/  DFMA R134, R56, R134, -R146 ;  /* 0x000000863886722b */ /* 0x000fe40000000892 */
[----:B------:R-:W-:Y:S02]  /*2c10*/  DMUL R138, R30, R138 ;  /* 0x0000008a1e8a7228 */ /* 0x000fe40000000000 */
[C---:B------:R-:W-:Y:S02]  /*2c20*/  DMUL R146, R70.reuse, R120 ;  /* 0x0000007846927228 */ /* 0x040fe40000000000 */
[----:B------:R-:W-:Y:S02]  /*2c30*/  DMUL R144, R70, R94 ;  /* 0x0000005e46907228 */ /* 0x000fe40000000000 */
[----:B------:R-:W-:Y:S02]  /*2c40*/  DFMA R92, R72, R92, R142 ;  /* 0x0000005c485c722b */ /* 0x000fe4000000008e */
[----:B------:R-:W-:-:S02]  /*2c50*/  DFMA R2, R28, R2, R138 ;  /* 0x000000021c02722b */ /* 0x000fc4000000008a */
[C---:B------:R-:W-:Y:S01]  /*2c60*/  DFMA R94, R68.reuse, R94, R146 ;  /* 0x0000005e445e722b */ /* 0x040fe20000000092 */
[----:B------:R-:W-:Y:S01]  /*2c70*/  IMAD R139, R106, 0x3, R107 ;  /* 0x000000036a8b7824 */ /* 0x000fe200078e026b */
[----:B------:R-:W-:Y:S02]  /*2c80*/  DFMA R120, R68, R120, -R144 ;  /* 0x000000784478722b */ /* 0x000fe40000000890 */
[C---:B------:R-:W-:Y:S02]  /*2c90*/  DMUL R144, R46.reuse, R114 ;  /* 0x000000722e907228 */ /* 0x040fe40000000000 */
[----:B------:R-:W-:Y:S02]  /*2ca0*/  DMUL R142, R46, R100 ;  /* 0x000000642e8e7228 */ /* 0x000fe40000000000 */
[----:B------:R-:W-:Y:S01]  /*2cb0*/  DMUL R146, R38, R102 ;  /* 0x0000006626927228 */ /* 0x000fe20000000000 */
[----:B------:R-:W-:Y:S01]  /*2cc0*/  ISETP.GE.U32.AND P0, PT, R139, R0, PT ;  /* 0x000000008b00720c */ /* 0x000fe20003f06070 */
[----:B------:R-:W-:-:S02]  /*2cd0*/  DFMA R118, R60, R118, -R148 ;  /* 0x000000763c76722b */ /* 0x000fc40000000894 */
[----:B------:R-:W-:Y:S02]  /*2ce0*/  DMUL R148, R38, R112 ;  /* 0x0000007026947228 */ /* 0x000fe40000000000 */
[C---:B------:R-:W-:Y:S02]  /*2cf0*/  DFMA R114, R44.reuse, R114, -R142 ;  /* 0x000000722c72722b */ /* 0x040fe4000000088e */
[----:B------:R-:W-:Y:S02]  /*2d00*/  DFMA R100, R44, R100, R144 ;  /* 0x000000642c64722b */ /* 0x000fe40000000090 */
[----:B------:R-:W-:Y:S02]  /*2d10*/  DFMA R112, R36, R112, -R146 ;  /* 0x000000702470722b */ /* 0x000fe40000000892 */
[----:B------:R-:W-:Y:S02]  /*2d20*/  DFMA R98, R52, R98, R140 ;  /* 0x000000623462722b */ /* 0x000fe4000000008c */
[----:B------:R-:W-:-:S02]  /*2d30*/  DMUL R142, R14, R110 ;  /* 0x0000006e0e8e7228 */ /* 0x000fc40000000000 */
[C---:B------:R-:W-:Y:S02]  /*2d40*/  DMUL R144, R6.reuse, R76 ;  /* 0x0000004c06907228 */ /* 0x040fe40000000000 */
[----:B------:R-:W-:Y:S02]  /*2d50*/  DMUL R146, R6, R104 ;  /* 0x0000006806927228 */ /* 0x000fe40000000000 */
[----:B------:R-:W-:Y:S02]  /*2d60*/  DMUL R140, R14, R20 ;  /* 0x000000140e8c7228 */ /* 0x000fe40000000000 */
[----:B------:R-:W-:Y:S02]  /*2d70*/  DFMA R82, R32, R82, R152 ;  /* 0x000000522052722b */ /* 0x000fe40000000098 */
[----:B------:R-:W-:Y:S02]  /*2d80*/  DFMA R102, R36, R102, R148 ;  /* 0x000000662466722b */ /* 0x000fe40000000094 */
[----:B------:R-:W-:-:S02]  /*2d90*/  DFMA R20, R12, R20, R142 ;  /* 0x000000140c14722b */ /* 0x000fc4000000008e */
[C---:B------:R-:W-:Y:S02]  /*2da0*/  DFMA R104, R4.reuse, R104, -R144 ;  /* 0x000000680468722b */ /* 0x040fe40000000890 */
[----:B------:R-:W-:Y:S01]  /*2db0*/  DFMA R76, R4, R76, R146 ;  /* 0x0000004c044c722b */ /* 0x000fe20000000092 */
[----:B------:R-:W-:Y:S01]  /*2dc0*/  IMAD.MOV.U32 R138, RZ, RZ, R108 ;  /* 0x000000ffff8a7224 */ /* 0x000fe200078e006c */
[----:B------:R-:W-:Y:S01]  /*2dd0*/  DFMA R110, R12, R110, -R140 ;  /* 0x0000006e0c6e722b */ /* 0x000fe2000000088c */
[----:B------:R-:W-:Y:S01]  /*2de0*/  MOV R139, R109 ;  /* 0x0000006d008b7202 */ /* 0x000fe20000000f00 */
[----:B------:R-:W-:Y:S01]  /*2df0*/  IMAD.MOV.U32 R140, RZ, RZ, R132 ;  /* 0x000000ffff8c7224 */ /* 0x000fe200078e0084 */
[----:B------:R-:W-:Y:S01]  /*2e00*/  MOV R141, R133 ;  /* 0x00000085008d7202 */ /* 0x000fe20000000f00 */
[----:B------:R-:W-:Y:S07]  /*2e10*/  @!P0 BRA `(.L_x_2872) ;  /* 0xfffffff800948947 */ /* 0x000fee000383ffff */
[----:B------:R-:W-:Y:S05]  /*2e20*/  BSYNC.RECONVERGENT B1 ;  /* 0x0000000000017941 */ /* 0x000fea0003800200 */
.L_x_2871:
[----:B------:R-:W-:Y:S05]  /*2e30*/  BSYNC.RECONVERGENT B0 ;  /* 0x0000000000007941 */ /* 0x000fea0003800200 */
.L_x_2870:
[----:B------:R-:W-:Y:S01]  /*2e40*/  ISETP.GE.U32.AND P0, PT, R107, R0, PT ;  /* 0x000000006b00720c */ /* 0x000fe20003f06070 */
[----:B------:R-:W-:-:S12]  /*2e50*/  BSSY.RECONVERGENT B0, `(.L_x_2873) ;  /* 0x000001a000007945 */ /* 0x000fd80003800200 */
[----:B------:R-:W-:Y:S05]  /*2e60*/  @P0 BRA `(.L_x_2874) ;  /* 0x0000000000600947 */ /* 0x000fea0003800000 */
[----:B------:R-:W-:-:S05]  /*2e70*/  SHF.R.U32.HI R139, RZ, 0x2, R107 ;  /* 0x00000002ff8b7819 */ /* 0x000fca000001166b */
[----:B------:R-:W-:-:S05]  /*2e80*/  IMAD.WIDE.U32 R138, R139, 0x40, R16 ;  /* 0x000000408b8a7825 */ /* 0x000fca00078e0010 */
[----:B------:R0:W5:Y:S04]  /*2e90*/  LDG.E.ENL2.256 R24, R8, desc[UR36][R138.64] ;  /* 0xfe0000248a08797e */ /* 0x0001680008121918 */
[----:B------:R0:W5:Y:S01]  /*2ea0*/  LDG.E.ENL2.256 R40, R32, desc[UR36][R138.64+0x20] ;  /* 0xfe0001248a20797e */ /* 0x0001620008121928 */
[----:B------:R-:W-:-:S05]  /*2eb0*/  IMAD.IADD R141, R107, 0x1, R106 ;  /* 0x000000016b8d7824 */ /* 0x000fca00078e026a */
[----:B------:R-:W-:-:S13]  /*2ec0*/  ISETP.GE.U32.AND P1, PT, R141, R0, PT ;  /* 0x000000008d00720c */ /* 0x000fda0003f26070 */
[----:B0-----:R-:W-:Y:S05]  /*2ed0*/  @P1 BRA `(.L_x_2874) ;  /* 0x0000000000441947 */ /* 0x001fea0003800000 */
[----:B------:R-:W-:-:S05]  /*2ee0*/  SHF.R.U32.HI R139, RZ, 0x2, R141 ;  /* 0x00000002ff8b7819 */ /* 0x000fca000001168d */
[----:B------:R-:W-:-:S05]  /*2ef0*/  IMAD.WIDE.U32 R138, R139, 0x40, R16 ;  /* 0x000000408b8a7825 */ /* 0x000fca00078e0010 */
[----:B------:R0:W5:Y:S04]  /*2f00*/  LDG.E.ENL2.256 R56, R48, desc[UR36][R138.64] ;  /* 0xfe0000248a30797e */ /* 0x0001680008121938 */
[----:B------:R0:W5:Y:S01]  /*2f10*/  LDG.E.ENL2.256 R72, R64, desc[UR36][R138.64+0x20] ;  /* 0xfe0001248a40797e */ /* 0x0001620008121948 */
[----:B------:R-:W-:-:S04]  /*2f20*/  IADD3 R141, PT, PT, R141, R106, RZ ;  /* 0x0000006a8d8d7210 */ /* 0x000fc80007ffe0ff */
[----:B------:R-:W-:-:S13]  /*2f30*/  ISETP.GE.U32.AND P1, PT, R141, R0, PT ;  /* 0x000000008d00720c */ /* 0x000fda0003f26070 */
[----:B0-----:R-:W-:Y:S05]  /*2f40*/  @P1 BRA `(.L_x_2874) ;  /* 0x0000000000281947 */ /* 0x001fea0003800000 */
[----:B------:R-:W-:Y:S01]  /*2f50*/  IMAD.IADD R45, R141, 0x1, R106 ;  /* 0x000000018d2d7824 */ /* 0x000fe200078e026a */
[----:B------:R-:W-:-:S04]  /*2f60*/  SHF.R.U32.HI R139, RZ, 0x2, R141 ;  /* 0x00000002ff8b7819 */ /* 0x000fc8000001168d */
[----:B------:R-:W-:Y:S01]  /*2f70*/  ISETP.GE.U32.AND P1, PT, R45, R0, PT ;  /* 0x000000002d00720c */ /* 0x000fe20003f26070 */
[----:B------:R-:W-:-:S05]  /*2f80*/  IMAD.WIDE.U32 R138, R139, 0x40, R16 ;  /* 0x000000408b8a7825 */ /* 0x000fca00078e0010 */
[----:B------:R0:W5:Y:S07]  /*2f90*/  LDG.E.ENL2.256 R60, R68, desc[UR36][R138.64] ;  /* 0xfe0000248a44797e */ /* 0x00016e000812193c */
[----:B------:R-:W-:-:S05]  /*2fa0*/  @!P1 SHF.R.U32.HI R45, RZ, 0x2, R45 ;  /* 0x00000002ff2d9819 */ /* 0x000fca000001162d */
[----:B------:R-:W-:Y:S02]  /*2fb0*/  @!P1 IMAD.WIDE.U32 R16, R45, 0x40, R16 ;  /* 0x000000402d109825 */ /* 0x000fe400078e0010 */
[----:B------:R0:W5:Y:S04]  /*2fc0*/  LDG.E.ENL2.256 R44, R52, desc[UR36][R138.64+0x20] ;  /* 0xfe0001248a34797e */ /* 0x000168000812192c */
[----:B------:R0:W5:Y:S04]  /*2fd0*/  @!P1 LDG.E.ENL2.256 R28, R36, desc[UR36][R16.64] ;  /* 0xfe0000241024997e */ /* 0x000168000812191c */
[----:B------:R0:W5:Y:S02]  /*2fe0*/  @!P1 LDG.E.ENL2.256 R4, R12, desc[UR36][R16.64+0x20] ;  /* 0xfe000124100c997e */ /* 0x0001640008121904 */
.L_x_2874:
[----:B------:R-:W-:Y:S05]  /*2ff0*/  BSYNC.RECONVERGENT B0 ;  /* 0x0000000000007941 */ /* 0x000fea0003800200 */
.L_x_2873:
[----:B------:R-:W-:Y:S04]  /*3000*/  BSSY.RECONVERGENT B0, `(.L_x_2875) ;  /* 0x000004b000007945 */ /* 0x000fe80003800200 */
[----:B------:R-:W-:Y:S05]  /*3010*/  @P0 BRA `(.L_x_2876) ;  /* 0x0000000400240947 */ /* 0x000fea0003800000 */
[-C--:B0----5:R-:W-:Y:S01]  /*3020*/  DMUL R16, R78, R10.reuse ;  /* 0x0000000a4e107228 */ /* 0x0a1fe20000000000 */
[----:B------:R-:W-:Y:S01]  /*3030*/  IADD3 R107, PT, PT, R107, R106, RZ ;  /* 0x0000006a6b6b7210 */ /* 0x000fe20007ffe0ff */
[----:B------:R-:W-:Y:S02]  /*3040*/  DMUL R10, R122, R10 ;  /* 0x0000000a7a0a7228 */ /* 0x000fe40000000000 */
[-C--:B------:R-:W-:Y:S01]  /*3050*/  DMUL R138, R82, R34.reuse ;  /* 0x00000022528a7228 */ /* 0x080fe20000000000 */
[----:B------:R-:W-:Y:S01]  /*3060*/  ISETP.GE.U32.AND P0, PT, R107, R0, PT ;  /* 0x000000006b00720c */ /* 0x000fe20003f06070 */
[----:B------:R-:W-:Y:S02]  /*3070*/  DMUL R34, R126, R34 ;  /* 0x000000227e227228 */ /* 0x000fe40000000000 */
[-C--:B------:R-:W-:Y:S02]  /*3080*/  DFMA R122, R122, R8.reuse, -R16 ;  /* 0x000000087a7a722b */ /* 0x080fe40000000810 */
[----:B------:R-:W-:-:S02]  /*3090*/  DFMA R78, R78, R8, R10 ;  /* 0x000000084e4e722b */ /* 0x000fc4000000000a */
[----:B------:R-:W-:Y:S02]  /*30a0*/  DMUL R10, R84, R42 ;  /* 0x0000002a540a7228 */ /* 0x000fe40000000000 */
[-C--:B------:R-:W-:Y:S02]  /*30b0*/  DMUL R8, R80, R26.reuse ;  /* 0x0000001a50087228 */ /* 0x080fe40000000000 */
[----:B------:R-:W-:Y:S02]  /*30c0*/  DMUL R26, R124, R26 ;  /* 0x0000001a7c1a7228 */ /* 0x000fe40000000000 */
[----:B------:R-:W-:Y:S02]  /*30d0*/  DMUL R42, R128, R42 ;  /* 0x0000002a802a7228 */ /* 0x000fe40000000000 */
[----:B------:R-:W-:Y:S02]  /*30e0*/  DFMA R126, R126, R32, -R138 ;  /* 0x000000207e7e722b */ /* 0x000fe4000000088a */
[----:B------:R-:W-:-:S02]  /*30f0*/  DFMA R128, R128, R40, -R10 ;  /* 0x000000288080722b */ /* 0x000fc4000000080a */
[-C--:B------:R-:W-:Y:S02]  /*3100*/  DFMA R124, R124, R24.reuse, -R8 ;  /* 0x000000187c7c722b */ /* 0x080fe40000000808 */
[----:B------:R-:W-:Y:S02]  /*3110*/  DFMA R80, R80, R24, R26 ;  /* 0x000000185050722b */ /* 0x000fe4000000001a */
[----:B------:R-:W-:Y:S02]  /*3120*/  DFMA R82, R82, R32, R34 ;  /* 0x000000205252722b */ /* 0x000fe40000000022 */
[----:B------:R-:W-:Y:S01]  /*3130*/  DFMA R84, R84, R40, R42 ;  /* 0x000000285454722b */ /* 0x000fe2000000002a */
[----:B------:R-:W-:Y:S10]  /*3140*/  @P0 BRA `(.L_x_2876) ;  /* 0x0000000000d80947 */ /* 0x000ff40003800000 */
[----:B------:R-:W-:Y:S01]  /*3150*/  DMUL R8, R86, R50 ;  /* 0x0000003256087228 */ /* 0x000fe20000000000 */
[----:B------:R-:W-:Y:S01]  /*3160*/  IMAD.IADD R25, R107, 0x1, R106 ;  /* 0x000000016b197824 */ /* 0x000fe200078e026a */
[----:B------:R-:W-:Y:S02]  /*3170*/  DMUL R10, R88, R58 ;  /* 0x0000003a580a7228 */ /* 0x000fe40000000000 */
[----:B------:R-:W-:Y:S02]  /*3180*/  DMUL R50, R130, R50 ;  /* 0x0000003282327228 */ /* 0x000fe40000000000 */
[----:B------:R-:W-:Y:S01]  /*3190*/  ISETP.GE.U32.AND P0, PT, R25, R0, PT ;  /* 0x000000001900720c */ /* 0x000fe20003f06070 */
[----:B------:R-:W-:Y:S02]  /*31a0*/  DMUL R58, R134, R58 ;  /* 0x0000003a863a7228 */ /* 0x000fe40000000000 */
[----:B------:R-:W-:Y:S02]  /*31b0*/  DFMA R130, R130, R48, -R8 ;  /* 0x000000308282722b */ /* 0x000fe40000000808 */
[----:B------:R-:W-:-:S02]  /*31c0*/  DFMA R134, R134, R56, -R10 ;  /* 0x000000388686722b */ /* 0x000fc4000000080a */
[----:B------:R-:W-:Y:S02]  /*31d0*/  DMUL R8, R90, R66 ;  /* 0x000000425a087228 */ /* 0x000fe40000000000 */
[----:B------:R-:W-:Y:S02]  /*31e0*/  DMUL R10, R92, R74 ;  /* 0x0000004a5c0a7228 */ /* 0x000fe40000000000 */
[----:B------:R-:W-:Y:S02]  /*31f0*/  DMUL R66, R132, R66 ;  /* 0x0000004284427228 */ /* 0x000fe40000000000 */
[----:B------:R-:W-:Y:S02]  /*3200*/  DMUL R74, R136, R74 ;  /* 0x0000004a884a7228 */ /* 0x000fe40000000000 */
[----:B------:R-:W-:Y:S02]  /*3210*/  DFMA R86, R86, R48, R50 ;  /* 0x000000305656722b */ /* 0x000fe40000000032 */
[----:B------:R-:W-:-:S02]  /*3220*/  DFMA R88, R88, R56, R58 ;  /* 0x000000385858722b */ /* 0x000fc4000000003a */
[----:B------:R-:W-:Y:S02]  /*3230*/  DFMA R132, R132, R64, -R8 ;  /* 0x000000408484722b */ /* 0x000fe40000000808 */
[----:B------:R-:W-:Y:S02]  /*3240*/  DFMA R136, R136, R72, -R10 ;  /* 0x000000488888722b */ /* 0x000fe4000000080a */
[----:B------:R-:W-:Y:S02]  /*3250*/  DFMA R90, R90, R64, R66 ;  /* 0x000000405a5a722b */ /* 0x000fe40000000042 */
[----:B------:R-:W-:Y:S01]  /*3260*/  DFMA R92, R92, R72, R74 ;  /* 0x000000485c5c722b */ /* 0x000fe2000000004a */
[----:B------:R-:W-:Y:S10]  /*3270*/  @P0 BRA `(.L_x_2876) ;  /* 0x00000000008c0947 */ /* 0x000ff40003800000 */
[-C--:B------:R-:W-:Y:S02]  /*3280*/  DMUL R8, R94, R70.reuse ;  /* 0x000000465e087228 */ /* 0x080fe40000000000 */
[----:B------:R-:W-:Y:S02]  /*3290*/  DMUL R70, R120, R70 ;  /* 0x0000004678467228 */ /* 0x000fe40000000000 */
[----:B------:R-:W-:Y:S02]  /*32a0*/  DMUL R10, R96, R62 ;  /* 0x0000003e600a7228 */ /* 0x000fe40000000000 */
[----:B------:R-:W-:Y:S02]  /*32b0*/  DMUL R16, R100, R46 ;  /* 0x0000002e64107228 */ /* 0x000fe40000000000 */
[----:B------:R-:W-:Y:S02]  /*32c0*/  DFMA R120, R120, R68, -R8 ;  /* 0x000000447878722b */ /* 0x000fe40000000808 */
[----:B------:R-:W-:-:S02]  /*32d0*/  DMUL R8, R98, R54 ;  /* 0x0000003662087228 */ /* 0x000fc40000000000 */
[----:B------:R-:W-:Y:S02]  /*32e0*/  DMUL R54, R116, R54 ;  /* 0x0000003674367228 */ /* 0x000fe40000000000 */
[----:B------:R-:W-:Y:S02]  /*32f0*/  DMUL R62, R118, R62 ;  /* 0x0000003e763e7228 */ /* 0x000fe40000000000 */
[----:B------:R-:W-:Y:S02]  /*3300*/  DMUL R46, R114, R46 ;  /* 0x0000002e722e7228 */ /* 0x000fe40000000000 */
[----:B------:R-:W-:Y:S01]  /*3310*/  DFMA R116, R116, R52, -R8 ;  /* 0x000000347474722b */ /* 0x000fe20000000808 */
[----:B------:R-:W-:Y:S01]  /*3320*/  IADD3 R9, PT, PT, R25, R106, RZ ;  /* 0x0000006a19097210 */ /* 0x000fe20007ffe0ff */
[----:B------:R-:W-:Y:S02]  /*3330*/  DFMA R94, R94, R68, R70 ;  /* 0x000000445e5e722b */ /* 0x000fe40000000046 */
[-C--:B------:R-:W-:Y:S01]  /*3340*/  DFMA R118, R118, R60.reuse, -R10 ;  /* 0x0000003c7676722b */ /* 0x080fe2000000080a */
[----:B------:R-:W-:Y:S01]  /*3350*/  ISETP.GE.U32.AND P0, PT, R9, R0, PT ;  /* 0x000000000900720c */ /* 0x000fe20003f06070 */
[----:B------:R-:W-:-:S02]  /*3360*/  DFMA R96, R96, R60, R62 ;  /* 0x0000003c6060722b */ /* 0x000fc4000000003e */
[----:B------:R-:W-:Y:S02]  /*3370*/  DFMA R98, R98, R52, R54 ;  /* 0x000000346262722b */ /* 0x000fe40000000036 */
[-C--:B------:R-:W-:Y:S02]  /*3380*/  DFMA R114, R114, R44.reuse, -R16 ;  /* 0x0000002c7272722b */ /* 0x080fe40000000810 */
[----:B------:R-:W-:-:S06]  /*3390*/  DFMA R100, R100, R44, R46 ;  /* 0x0000002c6464722b */ /* 0x000fcc000000002e */
[----:B------:R-:W-:Y:S05]  /*33a0*/  @P0 BRA `(.L_x_2876) ;  /* 0x0000000000400947 */ /* 0x000fea0003800000 */
        /* <DEDUP_REMOVED lines=9> */
[----:B------:R-:W-:Y:S02]  /*3440*/  DFMA R102, R102, R36, R38 ;  /* 0x000000246666722b */ /* 0x000fe40000000026 */
[-C--:B------:R-:W-:Y:S02]  /*3450*/  DFMA R108, R108, R28.reuse, -R10 ;  /* 0x0000001c6c6c722b */ /* 0x080fe4000000080a */
[----:B------:R-:W-:-:S02]  /*3460*/  DFMA R2, R2, R28, R30 ;  /* 0x0000001c0202722b */ /* 0x000fc4000000001e */
[-C--:B------:R-:W-:Y:S02]  /*3470*/  DFMA R110, R110, R12.reuse, -R8 ;  /* 0x0000000c6e6e722b */ /* 0x080fe40000000808 */
[----:B------:R-:W-:Y:S02]  /*3480*/  DFMA R20, R20, R12, R14 ;  /* 0x0000000c1414722b */ /* 0x000fe4000000000e */
[-C--:B------:R-:W-:Y:S02]  /*3490*/  DFMA R104, R104, R4.reuse, -R16 ;  /* 0x000000046868722b */ /* 0x080fe40000000810 */
[----:B------:R-:W-:-:S11]  /*34a0*/  DFMA R76, R76, R4, R6 ;  /* 0x000000044c4c722b */ /* 0x000fd60000000006 */
.L_x_2876:
[----:B------:R-:W-:Y:S05]  /*34b0*/  BSYNC.RECONVERGENT B0 ;  /* 0x0000000000007941 */ /* 0x000fea0003800200 */
.L_x_2875:
[-C--:B-----5:R-:W-:Y:S02]  /*34c0*/  DMUL R4, R78, R86.reuse ;  /* 0x000000564e047228 */ /* 0x0a0fe40000000000 */
[----:B------:R-:W-:Y:S02]  /*34d0*/  DMUL R86, R122, R86 ;  /* 0x000000567a567228 */ /* 0x000fe40000000000 */
[-C--:B------:R-:W-:Y:S02]  /*34e0*/  DMUL R6, R80, R88.reuse ;  /* 0x0000005850067228 */ /* 0x080fe40000000000 */
[----:B------:R-:W-:Y:S02]  /*34f0*/  DMUL R88, R124, R88 ;  /* 0x000000587c587228 */ /* 0x000fe40000000000 */
[----:B------:R-:W-:Y:S02]  /*3500*/  DMUL R8, R82, R90 ;  /* 0x0000005a52087228 */ /* 0x000fe40000000000 */
[----:B------:R-:W-:-:S02]  /*3510*/  DFMA R86, R78, R130, R86 ;  /* 0x000000824e56722b */ /* 0x000fc40000000056 */
[----:B------:R-:W-:Y:S02]  /*3520*/  DMUL R90, R126, R90 ;  /* 0x0000005a7e5a7228 */ /* 0x000fe40000000000 */
[----:B------:R-:W-:Y:S02]  /*3530*/  DFMA R88, R80, R134, R88 ;  /* 0x000000865058722b */ /* 0x000fe40000000058 */
[-C--:B------:R-:W-:Y:S02]  /*3540*/  DMUL R10, R84, R92.reuse ;  /* 0x0000005c540a7228 */ /* 0x080fe40000000000 */
[----:B------:R-:W-:Y:S02]  /*3550*/  DMUL R92, R128, R92 ;  /* 0x0000005c805c7228 */ /* 0x000fe40000000000 */
[----:B------:R-:W-:Y:S02]  /*3560*/  DFMA R4, R122, R130, -R4 ;  /* 0x000000827a04722b */ /* 0x000fe40000000804 */
[----:B------:R-:W-:-:S02]  /*3570*/  DMUL R12, R86, R94 ;  /* 0x0000005e560c7228 */ /* 0x000fc40000000000 */
[----:B------:R-:W-:Y:S02]  /*3580*/  DFMA R6, R124, R134, -R6 ;  /* 0x000000867c06722b */ /* 0x000fe40000000806 */
[----:B------:R-:W-:Y:S02]  /*3590*/  DFMA R90, R82, R132, R90 ;  /* 0x00000084525a722b */ /* 0x000fe4000000005a */
[----:B------:R-:W-:Y:S02]  /*35a0*/  DMUL R14, R88, R96 ;  /* 0x00000060580e7228 */ /* 0x000fe40000000000 */
[----:B------:R-:W-:Y:S02]  /*35b0*/  DFMA R8, R126, R132, -R8 ;  /* 0x000000847e08722b */ /* 0x000fe40000000808 */
[-C--:B------:R-:W-:Y:S02]  /*35c0*/  DFMA R92, R84, R136.reuse, R92 ;  /* 0x00000088545c722b */ /* 0x080fe4000000005c */
[----:B------:R-:W-:-:S02]  /*35d0*/  DFMA R10, R128, R136, -R10 ;  /* 0x00000088800a722b */ /* 0x000fc4000000080a */
[C---:B------:R-:W-:Y:S02]  /*35e0*/  DMUL R94, R4.reuse, R94 ;  /* 0x0000005e045e7228 */ /* 0x040fe40000000000 */
[----:B------:R-:W-:Y:S02]  /*35f0*/  DFMA R12, R4, R120, -R12 ;  /* 0x00000078040c722b */ /* 0x000fe4000000080c */
[C---:B------:R-:W-:Y:S02]  /*3600*/  DMUL R96, R6.reuse, R96 ;  /* 0x0000006006607228 */ /* 0x040fe40000000000 */
[----:B------:R-:W-:Y:S02]  /*3610*/  DFMA R14, R6, R118, -R14 ;  /* 0x00000076060e722b */ /* 0x000fe4000000080e */
[-C--:B------:R-:W-:Y:S02]  /*3620*/  DMUL R4, R90, R98.reuse ;  /* 0x000000625a047228 */ /* 0x080fe40000000000 */
[----:B------:R-:W-:-:S02]  /*3630*/  DMUL R98, R8, R98 ;  /* 0x0000006208627228 */ /* 0x000fc40000000000 */
[-C--:B------:R-:W-:Y:S02]  /*3640*/  DMUL R6, R92, R100.reuse ;  /* 0x000000645c067228 */ /* 0x080fe40000000000 */
[----:B------:R-:W-:Y:S02]  /*3650*/  DMUL R100, R10, R100 ;  /* 0x000000640a647228 */ /* 0x000fe40000000000 */
[----:B------:R-:W-:Y:S02]  /*3660*/  DFMA R96, R88, R118, R96 ;  /* 0x000000765860722b */ /* 0x000fe40000000060 */
[----:B------:R-:W-:Y:S02]  /*3670*/  DFMA R98, R90, R116, R98 ;  /* 0x000000745a62722b */ /* 0x000fe40000000062 */
[----:B------:R-:W-:Y:S02]  /*3680*/  DFMA R94, R86, R120, R94 ;  /* 0x00000078565e722b */ /* 0x000fe4000000005e */
[----:B------:R-:W-:-:S02]  /*3690*/  DFMA R4, R8, R116, -R4 ;  /* 0x000000740804722b */ /* 0x000fc40000000804 */
[-C--:B------:R-:W-:Y:S02]  /*36a0*/  DFMA R6, R10, R114.reuse, -R6 ;  /* 0x000000720a06722b */ /* 0x080fe40000000806 */
[----:B------:R-:W-:Y:S02]  /*36b0*/  DFMA R100, R92, R114, R100 ;  /* 0x000000725c64722b */ /* 0x000fe40000000064 */
[----:B------:R-:W-:Y:S02]  /*36c0*/  DMUL R32, R96, R2 ;  /* 0x0000000260207228 */ /* 0x000fe40000000000 */
[----:B------:R-:W-:Y:S02]  /*36d0*/  DMUL R36, R98, R20 ;  /* 0x0000001462247228 */ /* 0x000fe40000000000 */
[-C--:B------:R-:W-:Y:S02]  /*36e0*/  DMUL R28, R94, R102.reuse ;  /* 0x000000665e1c7228 */ /* 0x080fe40000000000 */
[----:B------:R-:W-:-:S02]  /*36f0*/  DMUL R30, R12, R102 ;  /* 0x000000660c1e7228 */ /* 0x000fc40000000000 */
[----:B------:R-:W-:Y:S02]  /*3700*/  DMUL R2, R14, R2 ;  /* 0x000000020e027228 */ /* 0x000fe40000000000 */
[----:B------:R-:W-:Y:S02]  /*3710*/  DMUL R20, R4, R20 ;  /* 0x0000001404147228 */ /* 0x000fe40000000000 */
[-C--:B------:R-:W-:Y:S02]  /*3720*/  DMUL R24, R100, R76.reuse ;  /* 0x0000004c64187228 */ /* 0x080fe40000000000 */
[----:B------:R-:W-:Y:S02]  /*3730*/  DMUL R26, R6, R76 ;  /* 0x0000004c061a7228 */ /* 0x000fe40000000000 */
[-C--:B------:R-:W-:Y:S02]  /*3740*/  DFMA R28, R12, R112.reuse, -R28 ;  /* 0x000000700c1c722b */ /* 0x080fe4000000081c */
[----:B------:R-:W-:-:S02]  /*3750*/  DFMA R30, R94, R112, R30 ;  /* 0x000000705e1e722b */ /* 0x000fc4000000001e */
[-C--:B------:R-:W-:Y:S02]  /*3760*/  DFMA R32, R14, R108.reuse, -R32 ;  /* 0x0000006c0e20722b */ /* 0x080fe40000000820 */
[----:B------:R-:W-:Y:S02]  /*3770*/  DFMA R34, R96, R108, R2 ;  /* 0x0000006c6022722b */ /* 0x000fe40000000002 */
[-C--:B------:R-:W-:Y:S02]  /*3780*/  DFMA R36, R4, R110.reuse, -R36 ;  /* 0x0000006e0424722b */ /* 0x080fe40000000824 */
[----:B------:R-:W-:Y:S02]  /*3790*/  DFMA R38, R98, R110, R20 ;  /* 0x0000006e6226722b */ /* 0x000fe40000000014 */
[-C--:B------:R-:W-:Y:S02]  /*37a0*/  DFMA R24, R6, R104.reuse, -R24 ;  /* 0x000000680618722b */ /* 0x080fe40000000818 */
[----:B------:R-:W-:Y:S01]  /*37b0*/  DFMA R26, R100, R104, R26 ;  /* 0x00000068641a722b */ /* 0x000fe2000000001a */
[----:B------:R-:W-:Y:S10]  /*37c0*/  BRA `(.L_x_2856) ;  /* 0x000000bc00987947 */ /* 0x000ff40003800000 */
.L_x_2869:
[----:B------:R-:W-:-:S13]  /*37d0*/  ISETP.NE.AND P0, PT, R154, 0x1, PT ;  /* 0x000000019a00780c */ /* 0x000fda0003f05270 */
[----:B------:R-:W-:Y:S05]  /*37e0*/  @P0 BRA `(.L_x_2877) ;  /* 0x0000001800740947 */ /* 0x000fea0003800000 */
[----:B------:R-:W0:Y:S01]  /*37f0*/  LDC R110, c[0x0][0x3ac] ;  /* 0x0000eb00ff6e7b82 */ /* 0x000e220000000800 */
[----:B------:R-:W-:Y:S01]  /*3800*/  IMAD.MOV.U32 R111, RZ, RZ, R105 ;  /* 0x000000ffff6f7224 */ /* 0x000fe200078e0069 */
[----:B------:R-:W-:Y:S01]  /*3810*/  BSSY.RECONVERGENT B0, `(.L_x_2878) ;  /* 0x00000fd000007945 */ /* 0x000fe20003800200 */
[----:B------:R-:W-:Y:S02]  /*3820*/  CS2R R6, SRZ ;  /* 0x0000000000067805 */ /* 0x000fe4000001ff00 */
        /* <DEDUP_REMOVED lines=19> */
[----:B------:R-:W-:Y:S01]  /*3960*/  CS2R R64, SRZ ;  /* 0x0000000000407805 */ /* 0x000fe2000001ff00 */
[----:B0-----:R-:W-:Y:S01]  /*3970*/  IMAD R3, R110, 0x3, R105 ;  /* 0x000000036e037824 */ /* 0x001fe200078e0269 */
[----:B------:R-:W-:Y:S01]  /*3980*/  CS2R R58, SRZ ;  /* 0x00000000003a7805 */ /* 0x000fe2000001ff00 */
[----:B------:R-:W0:Y:S01]  /*3990*/  LDC.64 R104, c[0x0][0x390] ;  /* 0x0000e400ff687b82 */ /* 0x000e220000000a00 */
[----:B------:R-:W-:Y:S02]  /*39a0*/  CS2R R56, SRZ ;  /* 0x0000000000387805 */ /* 0x000fe4000001ff00 */
[----:B------:R-:W-:Y:S02]  /*39b0*/  CS2R R50, SRZ ;  /* 0x0000000000327805 */ /* 0x000fe4000001ff00 */
[----:B------:R-:W-:-:S02]  /*39c0*/  ISETP.GE.U32.AND P0, PT, R3, R0, PT ;  /* 0x000000000300720c */ /* 0x000fc40003f06070 */
        /* <DEDUP_REMOVED lines=129> */
.L_x_2880:
[----:B------:R-:W-:Y:S01]  /*41e0*/  IMAD R4, R112, R111, RZ ;  /* 0x0000006f70047224 */ /* 0x000fe200078e02ff */
[----:B------:R-:W-:-:S04]  /*41f0*/  IADD3 R111, PT, PT, R111, R110, RZ ;  /* 0x0000006e6f6f7210 */ /* 0x000fc80007ffe0ff */
[----:B------:R-:W-:Y:S01]  /*4200*/  SHF.R.U32.HI R5, RZ, 0x2, R4 ;  /* 0x00000002ff057819 */ /* 0x000fe20000011604 */
[----:B------:R-:W-:-:S04]  /*4210*/  IMAD R6, R112, R111, RZ ;  /* 0x0000006f70067224 */ /* 0x000fc800078e02ff */
[----:B------:R-:W-:Y:S01]  /*4220*/  IMAD.WIDE.U32 R4, R5, 0x40, R16 ;  /* 0x0000004005047825 */ /* 0x000fe200078e0010 */
[----:B------:R-:W-:-:S03]  /*4230*/  SHF.R.U32.HI R107, RZ, 0x2, R6 ;  /* 0x00000002ff6b7819 */ /* 0x000fc60000011606 */
[----:B------:R-:W-:Y:S01]  /*4240*/  IMAD.IADD R111, R111, 0x1, R110 ;  /* 0x000000016f6f7824 */ /* 0x000fe200078e026e */
[----:B------:R-:W2:Y:S01]  /*4250*/  LDG.E.ENL2.256 R24, R8, desc[UR36][R4.64] ;  /* 0xfe0000240408797e */ /* 0x000ea20008121918 */
[----:B------:R-:W-:-:S03]  /*4260*/  IMAD.WIDE.U32 R106, R107, 0x40, R16 ;  /* 0x000000406b6a7825 */ /* 0x000fc600078e0010 */
[----:B------:R0:W3:Y:S01]  /*4270*/  LDG.E.ENL2.256 R40, R32, desc[UR36][R4.64+0x20] ;  /* 0xfe0001240420797e */ /* 0x0000e20008121928 */
[C---:B------:R-:W-:Y:S01]  /*4280*/  IMAD R6, R112.reuse, R111, RZ ;  /* 0x0000006f70067224 */ /* 0x040fe200078e02ff */
[----:B------:R-:W-:Y:S02]  /*4290*/  IADD3 R111, PT, PT, R111, R110, RZ ;  /* 0x0000006e6f6f7210 */ /* 0x000fe40007ffe0ff */
[----:B------:R-:W4:Y:S02]  /*42a0*/  LDG.E.ENL2.256 R56, R48, desc[UR36][R106.64] ;  /* 0xfe0000246a30797e */ /* 0x000f240008121938 */
[----:B------:R-:W-:Y:S02]  /*42b0*/  SHF.R.U32.HI R125, RZ, 0x2, R6 ;  /* 0x00000002ff7d7819 */ /* 0x000fe40000011606 */
[----:B------:R1:W5:Y:S01]  /*42c0*/  LDG.E.ENL2.256 R72, R64, desc[UR36][R106.64+0x20] ;  /* 0xfe0001246a40797e */ /* 0x0003620008121948 */
[----:B0-----:R-:W-:Y:S02]  /*42d0*/  IMAD R4, R112, R111, RZ ;  /* 0x0000006f70047224 */ /* 0x001fe400078e02ff */
[----:B------:R-:W-:-:S03]  /*42e0*/  IMAD.WIDE.U32 R124, R125, 0x40, R16 ;  /* 0x000000407d7c7825 */ /* 0x000fc600078e0010 */
[----:B------:R-:W-:Y:S02]  /*42f0*/  SHF.R.U32.HI R145, RZ, 0x2, R4 ;  /* 0x00000002ff917819 */ /* 0x000fe40000011604 */
[----:B------:R-:W5:Y:S03]  /*4300*/  LDG.E.ENL2.256 R60, R68, desc[UR36][R124.64] ;  /* 0xfe0000247c44797e */ /* 0x000f66000812193c */
[----:B------:R-:W-:Y:S01]  /*4310*/  IMAD.WIDE.U32 R144, R145, 0x40, R16 ;  /* 0x0000004091907825 */ /* 0x000fe200078e0010 */
[----:B------:R0:W5:Y:S04]  /*4320*/  LDG.E.ENL2.256 R44, R52, desc[UR36][R124.64+0x20] ;  /* 0xfe0001247c34797e */ /* 0x000168000812192c */
[----:B------:R-:W5:Y:S04]  /*4330*/  LDG.E.ENL2.256 R28, R36, desc[UR36][R144.64] ;  /* 0xfe0000249024797e */ /* 0x000f68000812191c */
[----:B------:R4:W5:Y:S01]  /*4340*/  LDG.E.ENL2.256 R4, R12, desc[UR36][R144.64+0x20] ;  /* 0xfe000124900c797e */ /* 0x0009620008121904 */
[----:B------:R-:W-:-:S04]  /*4350*/  IMAD.IADD R111, R111, 0x1, R110 ;  /* 0x000000016f6f7824 */ /* 0x000fc800078e026e */
[----:B------:R-:W-:-:S05]  /*4360*/  IMAD R113, R110, 0x3, R111 ;  /* 0x000000036e717824 */ /* 0x000fca00078e026f */
[----:B------:R-:W-:Y:S01]  /*4370*/  ISETP.GE.U32.AND P0, PT, R113, R0, PT ;  /* 0x000000007100720c */ /* 0x000fe20003f06070 */
[C---:B--2---:R-:W-:Y:S02]  /*4380*/  DMUL R146, R10.reuse, R128 ;  /* 0x000000800a927228 */ /* 0x044fe40000000000 */
[----:B-1----:R-:W-:Y:S02]  /*4390*/  DMUL R106, R10, R102 ;  /* 0x000000660a6a7228 */ /* 0x002fe40000000000 */
[----:B------:R-:W-:Y:S02]  /*43a0*/  DMUL R148, R26, R100 ;  /* 0x000000641a947228 */ /* 0x000fe40000000000 */
[----:B---3--:R-:W-:Y:S02]  /*43b0*/  DMUL R152, R34, R98 ;  /* 0x0000006222987228 */ /* 0x008fe40000000000 */
[----:B------:R-:W-:Y:S02]  /*43c0*/  DMUL R150, R26, R130 ;  /* 0x000000821a967228 */ /* 0x000fe40000000000 */
[----:B------:R-:W-:-:S02]  /*43d0*/  DMUL R154, R34, R132 ;  /* 0x00000084229a7228 */ /* 0x000fc40000000000 */
[C---:B------:R-:W-:Y:S02]  /*43e0*/  DFMA R128, R8.reuse, R128, -R106 ;  /* 0x000000800880722b */ /* 0x040fe4000000086a */
[----:B------:R-:W-:Y:S02]  /*43f0*/  DFMA R102, R8, R102, R146 ;  /* 0x000000660866722b */ /* 0x000fe40000000092 */
[----:B------:R-:W-:Y:S02]  /*4400*/  DFMA R130, R24, R130, -R148 ;  /* 0x000000821882722b */ /* 0x000fe40000000894 */
[----:B------:R-:W-:Y:S02]  /*4410*/  DFMA R132, R32, R132, -R152 ;  /* 0x000000842084722b */ /* 0x000fe40000000898 */
[C---:B0-----:R-:W-:Y:S02]  /*4420*/  DMUL R124, R42.reuse, R134 ;  /* 0x000000862a7c7228 */ /* 0x041fe40000000000 */
[----:B------:R-:W-:-:S02]  /*4430*/  DMUL R106, R42, R96 ;  /* 0x000000602a6a7228 */ /* 0x000fc40000000000 */
[C---:B----4-:R-:W-:Y:S02]  /*4440*/  DMUL R146, R50.reuse, R136 ;  /* 0x0000008832927228 */ /* 0x050fe40000000000 */
[----:B------:R-:W-:Y:S02]  /*4450*/  DMUL R144, R50, R94 ;  /* 0x0000005e32907228 */ /* 0x000fe40000000000 */
[----:B------:R-:W-:Y:S02]  /*4460*/  DMUL R148, R58, R92 ;  /* 0x0000005c3a947228 */ /* 0x000fe40000000000 */
[----:B-----5:R-:W-:Y:S02]  /*4470*/  DMUL R152, R66, R90 ;  /* 0x0000005a42987228 */ /* 0x020fe40000000000 */
[----:B------:R-:W-:Y:S02]  /*4480*/  DFMA R100, R24, R100, R150 ;  /* 0x000000641864722b */ /* 0x000fe40000000096 */
[----:B------:R-:W-:-:S02]  /*4490*/  DMUL R150, R58, R138 ;  /* 0x0000008a3a967228 */ /* 0x000fc40000000000 */
[C---:B------:R-:W-:Y:S02]  /*44a0*/  DFMA R134, R40.reuse, R134, -R106 ;  /* 0x000000862886722b */ /* 0x040fe4000000086a */
[----:B------:R-:W-:Y:S02]  /*44b0*/  DFMA R96, R40, R96, R124 ;  /* 0x000000602860722b */ /* 0x000fe4000000007c */
[C---:B------:R-:W-:Y:S02]  /*44c0*/  DFMA R136, R48.reuse, R136, -R144 ;  /* 0x000000883088722b */ /* 0x040fe40000000890 */
[----:B------:R-:W-:Y:S02]  /*44d0*/  DFMA R94, R48, R94, R146 ;  /* 0x0000005e305e722b */ /* 0x000fe40000000092 */
[----:B------:R-:W-:Y:S02]  /*44e0*/  DFMA R138, R56, R138, -R148 ;  /* 0x0000008a388a722b */ /* 0x000fe40000000894 */
[----:B------:R-:W-:-:S02]  /*44f0*/  DFMA R124, R64, R142, -R152 ;  /* 0x0000008e407c722b */ /* 0x000fc40000000898 */
[----:B------:R-:W-:Y:S02]  /*4500*/  DMUL R106, R66, R142 ;  /* 0x0000008e426a7228 */ /* 0x000fe40000000000 */
[----:B------:R-:W-:Y:S02]  /*4510*/  DMUL R144, R74, R126 ;  /* 0x0000007e4a907228 */ /* 0x000fe40000000000 */
[C---:B------:R-:W-:Y:S02]  /*4520*/  DMUL R148, R70.reuse, R122 ;  /* 0x0000007a46947228 */ /* 0x040fe40000000000 */
[----:B------:R-:W-:Y:S02]  /*4530*/  DMUL R146, R70, R86 ;  /* 0x0000005646927228 */ /* 0x000fe40000000000 */
[----:B------:R-:W-:Y:S02]  /*4540*/  DMUL R142, R74, R88 ;  /* 0x000000584a8e7228 */ /* 0x000fe40000000000 */
[----:B------:R-:W-:-:S02]  /*4550*/  DMUL R152, R62, R120 ;  /* 0x000000783e987228 */ /* 0x000fc40000000000 */
[----:B------:R-:W-:Y:S02]  /*4560*/  DFMA R92, R56, R92, R150 ;  /* 0x0000005c385c722b */ /* 0x000fe40000000096 */
[----:B------:R-:W-:Y:S02]  /*4570*/  DMUL R150, R62, R84 ;  /* 0x000000543e967228 */ /* 0x000fe40000000000 */
[----:B------:R-:W-:Y:S02]  /*4580*/  DFMA R90, R64, R90, R106 ;  /* 0x0000005a405a722b */ /* 0x000fe4000000006a */
[----:B------:R-:W-:Y:S02]  /*4590*/  DFMA R88, R72, R88, R144 ;  /* 0x000000584858722b */ /* 0x000fe40000000090 */
[C---:B------:R-:W-:Y:S02]  /*45a0*/  DFMA R122, R68.reuse, R122, -R146 ;  /* 0x0000007a447a722b */ /* 0x040fe40000000892 */
[----:B------:R-:W-:-:S02]  /*45b0*/  DFMA R86, R68, R86, R148 ;  /* 0x000000564456722b */ /* 0x000fc40000000094 */
[----:B------:R-:W-:Y:S02]  /*45c0*/  DFMA R126, R72, R126, -R142 ;  /* 0x0000007e487e722b */ /* 0x000fe4000000088e */
[----:B------:R-:W-:Y:S02]  /*45d0*/  DFMA R84, R60, R84, R152 ;  /* 0x000000543c54722b */ /* 0x000fe40000000098 */
[----:B------:R-:W-:Y:S02]  /*45e0*/  DMUL R106, R54, R82 ;  /* 0x00000052366a7228 */ /* 0x000fe40000000000 */
[C---:B------:R-:W-:Y:S02]  /*45f0*/  DMUL R146, R46.reuse, R116 ;  /* 0x000000742e927228 */ /* 0x040fe40000000000 */
[----:B------:R-:W-:Y:S02]  /*4600*/  DMUL R144, R46, R80 ;  /* 0x000000502e907228 */ /* 0x000fe40000000000 */
[----:B------:R-:W-:-:S02]  /*4610*/  DMUL R148, R38, R78 ;  /* 0x0000004e26947228 */ /* 0x000fc40000000000 */
[----:B------:R-:W-:Y:S02]  /*4620*/  DMUL R142, R54, R118 ;  /* 0x00000076368e7228 */ /* 0x000fe40000000000 */
[----:B------:R-:W-:Y:S02]  /*4630*/  DMUL R152, R30, R76 ;  /* 0x0000004c1e987228 */ /* 0x000fe40000000000 */
[----:B------:R-:W-:Y:S02]  /*4640*/  DFMA R120, R60, R120, -R150 ;  /* 0x000000783c78722b */ /* 0x000fe40000000896 */
[----:B------:R-:W-:Y:S02]  /*4650*/  DMUL R150, R38, R114 ;  /* 0x0000007226967228 */ /* 0x000fe40000000000 */
[----:B------:R-:W-:Y:S02]  /*4660*/  DFMA R118, R52, R118, -R106 ;  /* 0x000000763476722b */ /* 0x000fe4000000086a */
[----:B------:R-:W-:-:S02]  /*4670*/  DFMA R116, R44, R116, -R144 ;  /* 0x000000742c74722b */ /* 0x000fc40000000890 */
[----:B------:R-:W-:Y:S02]  /*4680*/  DFMA R80, R44, R80, R146 ;  /* 0x000000502c50722b */ /* 0x000fe40000000092 */
[----:B------:R-:W-:Y:S02]  /*4690*/  DFMA R114, R36, R114, -R148 ;  /* 0x000000722472722b */ /* 0x000fe40000000894 */
[----:B------:R-:W-:Y:S02]  /*46a0*/  DFMA R82, R52, R82, R142 ;  /* 0x000000523452722b */ /* 0x000fe4000000008e */
[----:B------:R-:W-:Y:S02]  /*46b0*/  DFMA R106, R28, R140, -R152 ;  /* 0x0000008c1c6a722b */ /* 0x000fe40000000898 */
[----:B------:R-:W-:Y:S02]  /*46c0*/  DMUL R144, R14, R108 ;  /* 0x0000006c0e907228 */ /* 0x000fe40000000000 */
[----:B------:R-:W-:-:S02]  /*46d0*/  DMUL R146, R6, R2 ;  /* 0x0000000206927228 */ /* 0x000fc40000000000 */
[----:B------:R-:W-:Y:S02]  /*46e0*/  DMUL R148, R6, R104 ;  /* 0x0000006806947228 */ /* 0x000fe40000000000 */
[----:B------:R-:W-:Y:S02]  /*46f0*/  DMUL R140, R30, R140 ;  /* 0x0000008c1e8c7228 */ /* 0x000fe40000000000 */
[----:B------:R-:W-:Y:S02]  /*4700*/  DMUL R142, R14, R20 ;  /* 0x000000140e8e7228 */ /* 0x000fe40000000000 */
[----:B------:R-:W-:Y:S02]  /*4710*/  DFMA R98, R32, R98, R154 ;  /* 0x000000622062722b */ /* 0x000fe4000000009a */
[----:B------:R-:W-:Y:S02]  /*4720*/  DFMA R78, R36, R78, R150 ;  /* 0x0000004e244e722b */ /* 0x000fe40000000096 */
[----:B------:R-:W-:-:S02]  /*4730*/  DFMA R20, R12, R20, R144 ;  /* 0x000000140c14722b */ /* 0x000fc40000000090 */
[C---:B------:R-:W-:Y:S02]  /*4740*/  DFMA R104, R4.reuse, R104, -R146 ;  /* 0x000000680468722b */ /* 0x040fe40000000892 */
[----:B------:R-:W-:Y:S02]  /*4750*/  DFMA R2, R4, R2, R148 ;  /* 0x000000020402722b */ /* 0x000fe40000000094 */
[----:B------:R-:W-:Y:S02]  /*4760*/  DFMA R76, R28, R76, R140 ;  /* 0x0000004c1c4c722b */ /* 0x000fe4000000008c */
[----:B------:R-:W-:Y:S01]  /*4770*/  DFMA R108, R12, R108, -R142 ;  /* 0x0000006c0c6c722b */ /* 0x000fe2000000088e */
[----:B------:R-:W-:Y:S01]  /*4780*/  MOV R140, R106 ;  /* 0x0000006a008c7202 */ /* 0x000fe20000000f00 */
[----:B------:R-:W-:Y:S01]  /*4790*/  IMAD.MOV.U32 R143, RZ, RZ, R125 ;  /* 0x000000ffff8f7224 */ /* 0x000fe200078e007d */
[----:B------:R-:W-:Y:S01]  /*47a0*/  MOV R142, R124 ;  /* 0x0000007c008e7202 */ /* 0x000fe20000000f00 */
[----:B------:R-:W-:Y:S01]  /*47b0*/  IMAD.MOV.U32 R141, RZ, RZ, R107 ;  /* 0x000000ffff8d7224 */ /* 0x000fe200078e006b */
[----:B------:R-:W-:Y:S06]  /*47c0*/  @!P0 BRA `(.L_x_2880) ;  /* 0xfffffff800848947 */ /* 0x000fec000383ffff */
[----:B------:R-:W-:Y:S05]  /*47d0*/  BSYNC.RECONVERGENT B1 ;  /* 0x0000000000017941 */ /* 0x000fea0003800200 */
.L_x_2879:
[----:B------:R-:W-:Y:S05]  /*47e0*/  BSYNC.RECONVERGENT B0 ;  /* 0x0000000000007941 */ /* 0x000fea0003800200 */
.L_x_2878:
[----:B------:R-:W-:Y:S01]  /*47f0*/  ISETP.GE.U32.AND P0, PT, R111, R0, PT ;  /* 0x000000006f00720c */ /* 0x000fe20003f06070 */
[----:B------:R-:W-:-:S12]  /*4800*/  BSSY.RECONVERGENT B0, `(.L_x_2881) ;  /* 0x000001e000007945 */ /* 0x000fd80003800200 */
[----:B------:R-:W-:Y:S05]  /*4810*/  @P0 BRA `(.L_x_2882) ;  /* 0x0000000000700947 */ /* 0x000fea0003800000 */
[----:B------:R-:W-:-:S05]  /*4820*/  IMAD R8, R112, R111, RZ ;  /* 0x0000006f70087224 */ /* 0x000fca00078e02ff */
[----:B------:R-:W-:-:S05]  /*4830*/  SHF.R.U32.HI R141, RZ, 0x2, R8 ;  /* 0x00000002ff8d7819 */ /* 0x000fca0000011608 */
[----:B------:R-:W-:-:S05]  /*4840*/  IMAD.WIDE.U32 R140, R141, 0x40, R16 ;  /* 0x000000408d8c7825 */ /* 0x000fca00078e0010 */
[----:B------:R0:W5:Y:S04]  /*4850*/  LDG.E.ENL2.256 R24, R8, desc[UR36][R140.64] ;  /* 0xfe0000248c08797e */ /* 0x0001680008121918 */
[----:B------:R0:W5:Y:S01]  /*4860*/  LDG.E.ENL2.256 R40, R32, desc[UR36][R140.64+0x20] ;  /* 0xfe0001248c20797e */ /* 0x0001620008121928 */
[----:B------:R-:W-:-:S04]  /*4870*/  IADD3 R113, PT, PT, R111, R110, RZ ;  /* 0x0000006e6f717210 */ /* 0x000fc80007ffe0ff */
[----:B------:R-:W-:-:S13]  /*4880*/  ISETP.GE.U32.AND P1, PT, R113, R0, PT ;  /* 0x000000007100720c */ /* 0x000fda0003f26070 */
[----:B0-----:R-:W-:Y:S05]  /*4890*/  @P1 BRA `(.L_x_2882) ;  /* 0x0000000000501947 */ /* 0x001fea0003800000 */
[----:B------:R-:W-:-:S05]  /*48a0*/  IMAD R48, R112, R113, RZ ;  /* 0x0000007170307224 */ /* 0x000fca00078e02ff */
[----:B------:R-:W-:-:S05]  /*48b0*/  SHF.R.U32.HI R141, RZ, 0x2, R48 ;  /* 0x00000002ff8d7819 */ /* 0x000fca0000011630 */
[----:B------:R-:W-:-:S05]  /*48c0*/  IMAD.WIDE.U32 R140, R141, 0x40, R16 ;  /* 0x000000408d8c7825 */ /* 0x000fca00078e0010 */
[----:B------:R0:W5:Y:S04]  /*48d0*/  LDG.E.ENL2.256 R56, R48, desc[UR36][R140.64] ;  /* 0xfe0000248c30797e */ /* 0x0001680008121938 */
[----:B------:R0:W5:Y:S01]  /*48e0*/  LDG.E.ENL2.256 R72, R64, desc[UR36][R140.64+0x20] ;  /* 0xfe0001248c40797e */ /* 0x0001620008121948 */
[----:B------:R-:W-:-:S05]  /*48f0*/  IMAD.IADD R113, R113, 0x1, R110 ;  /* 0x0000000171717824 */ /* 0x000fca00078e026e */
[----:B------:R-:W-:-:S13]  /*4900*/  ISETP.GE.U32.AND P1, PT, R113, R0, PT ;  /* 0x000000007100720c */ /* 0x000fda0003f26070 */
[----:B0-----:R-:W-:Y:S05]  /*4910*/  @P1 BRA `(.L_x_2882) ;  /* 0x0000000000301947 */ /* 0x001fea0003800000 */
[----:B------:R-:W-:Y:S01]  /*4920*/  IADD3 R45, PT, PT, R113, R110, RZ ;  /* 0x0000006e712d7210 */ /* 0x000fe20007ffe0ff */
[----:B------:R-:W-:-:S03]  /*4930*/  IMAD R44, R112, R113, RZ ;  /* 0x00000071702c7224 */ /* 0x000fc600078e02ff */
[----:B------:R-:W-:Y:S02]  /*4940*/  ISETP.GE.U32.AND P1, PT, R45, R0, PT ;  /* 0x000000002d00720c */ /* 0x000fe40003f26070 */
[----:B------:R-:W-:-:S11]  /*4950*/  SHF.R.U32.HI R113, RZ, 0x2, R44 ;  /* 0x00000002ff717819 */ /* 0x000fd6000001162c */
[----:B------:R-:W-:-:S05]  /*4960*/  @!P1 IMAD R112, R112, R45, RZ ;  /* 0x0000002d70709224 */ /* 0x000fca00078e02ff */
[----:B------:R-:W-:Y:S01]  /*4970*/  @!P1 SHF.R.U32.HI R45, RZ, 0x2, R112 ;  /* 0x00000002ff2d9819 */ /* 0x000fe20000011670 */
[----:B------:R-:W-:-:S04]  /*4980*/  IMAD.WIDE.U32 R112, R113, 0x40, R16 ;  /* 0x0000004071707825 */ /* 0x000fc800078e0010 */
[----:B------:R-:W-:Y:S01]  /*4990*/  @!P1 IMAD.WIDE.U32 R16, R45, 0x40, R16 ;  /* 0x000000402d109825 */ /* 0x000fe200078e0010 */
[----:B------:R0:W5:Y:S04]  /*49a0*/  LDG.E.ENL2.256 R60, R68, desc[UR36][R112.64] ;  /* 0xfe0000247044797e */ /* 0x000168000812193c */
[----:B------:R0:W5:Y:S04]  /*49b0*/  @!P1 LDG.E.ENL2.256 R28, R36, desc[UR36][R16.64] ;  /* 0xfe0000241024997e */ /* 0x000168000812191c */
[----:B------:R0:W5:Y:S04]  /*49c0*/  @!P1 LDG.E.ENL2.256 R4, R12, desc[UR36][R16.64+0x20] ;  /* 0xfe000124100c997e */ /* 0x0001680008121904 */
[----:B------:R0:W5:Y:S02]  /*49d0*/  LDG.E.ENL2.256 R44, R52, desc[UR36][R112.64+0x20] ;  /* 0xfe0001247034797e */ /* 0x000164000812192c */
.L_x_2882:
[----:B------:R-:W-:Y:S05]  /*49e0*/  BSYNC.RECONVERGENT B0 ;  /* 0x0000000000007941 */ /* 0x000fea0003800200 */
.L_x_2881:
[----:B------:R-:W-:Y:S04]  /*49f0*/  BSSY.RECONVERGENT B0, `(.L_x_2883) ;  /* 0x000004b000007945 */ /* 0x000fe80003800200 */
[----:B------:R-:W-:Y:S05]  /*4a00*/  @P0 BRA `(.L_x_2884) ;  /* 0x0000000400240947 */ /* 0x000fea0003800000 */
[-C--:B0----5:R-:W-:Y:S01]  /*4a10*/  DMUL R16, R102, R10.reuse ;  /* 0x0000000a66107228 */ /* 0x0a1fe20000000000 */
[----:B------:R-:W-:Y:S01]  /*4a20*/  IMAD.IADD R111, R111, 0x1, R110 ;  /* 0x000000016f6f7824 */ /* 0x000fe200078e026e */
[----:B------:R-:W-:Y:S02]  /*4a30*/  DMUL R10, R128, R10 ;  /* 0x0000000a800a7228 */ /* 0x000fe40000000000 */
[-C--:B------:R-:W-:Y:S02]  /*4a40*/  DMUL R112, R98, R34.reuse ;  /* 0x0000002262707228 */ /* 0x080fe40000000000 */
        /* <DEDUP_REMOVED lines=16> */
[----:B------:R-:W-:Y:S01]  /*4b50*/  IADD3 R25, PT, PT, R111, R110, RZ ;  /* 0x0000006e6f197210 */ /* 0x000fe20007ffe0ff */
[----:B------:R-:W-:Y:S02]  /*4b60*/  DMUL R10, R92, R58 ;  /* 0x0000003a5c0a7228 */ /* 0x000fe40000000000 */
[----:B------:R-:W-:Y:S01]  /*4b70*/  DMUL R50, R136, R50 ;  /* 0x0000003288327228 */ /* 0x000fe20000000000 */
        /* <DEDUP_REMOVED lines=25> */
[----:B------:R-:W-:Y:S01]  /*4d10*/  IMAD.IADD R9, R25, 0x1, R110 ;  /* 0x0000000119097824 */ /* 0x000fe200078e026e */
[----:B------:R-:W-:Y:S02]  /*4d20*/  DFMA R86, R86, R68, R70 ;  /* 0x000000445656722b */ /* 0x000fe40000000046 */
[----:B------:R-:W-:-:S02]  /*4d30*/  DFMA R120, R120, R60, -R10 ;  /* 0x0000003c7878722b */ /* 0x000fc4000000080a */
[----:B------:R-:W-:Y:S01]  /*4d40*/  ISETP.GE.U32.AND P0, PT, R9, R0, PT ;  /* 0x000000000900720c */ /* 0x000fe20003f06070 */
[----:B------:R-:W-:Y:S02]  /*4d50*/  DFMA R84, R84, R60, R62 ;  /* 0x0000003c5454722b */ /* 0x000fe4000000003e */
        /* <DEDUP_REMOVED lines=20> */
.L_x_2884:
[----:B------:R-:W-:Y:S05]  /*4ea0*/  BSYNC.RECONVERGENT B0 ;  /* 0x0000000000007941 */ /* 0x000fea0003800200 */
.L_x_2883:
[----:B-----5:R-:W-:Y:S02]  /*4eb0*/  DMUL R4, R102, R94 ;  /* 0x0000005e66047228 */ /* 0x020fe40000000000 */
[----:B------:R-:W-:Y:S02]  /*4ec0*/  DMUL R6, R100, R92 ;  /* 0x0000005c64067228 */ /* 0x000fe40000000000 */
[----:B------:R-:W-:Y:S02]  /*4ed0*/  DMUL R94, R128, R94 ;  /* 0x0000005e805e7228 */ /* 0x000fe40000000000 */
[----:B------:R-:W-:Y:S02]  /*4ee0*/  DMUL R92, R130, R92 ;  /* 0x0000005c825c7228 */ /* 0x000fe40000000000 */
[----:B------:R-:W-:Y:S02]  /*4ef0*/  DMUL R8, R98, R90 ;  /* 0x0000005a62087228 */ /* 0x000fe40000000000 */
[----:B------:R-:W-:-:S02]  /*4f00*/  DMUL R10, R96, R88 ;  /* 0x00000058600a7228 */ /* 0x000fc40000000000 */
[----:B------:R-:W-:Y:S02]  /*4f10*/  DFMA R94, R102, R136, R94 ;  /* 0x00000088665e722b */ /* 0x000fe4000000005e */
[----:B------:R-:W-:Y:S02]  /*4f20*/  DFMA R92, R100, R138, R92 ;  /* 0x0000008a645c722b */ /* 0x000fe4000000005c */
[----:B------:R-:W-:Y:S02]  /*4f30*/  DMUL R90, R132, R90 ;  /* 0x0000005a845a7228 */ /* 0x000fe40000000000 */
[----:B------:R-:W-:Y:S02]  /*4f40*/  DMUL R88, R134, R88 ;  /* 0x0000005886587228 */ /* 0x000fe40000000000 */
[----:B------:R-:W-:Y:S02]  /*4f50*/  DFMA R4, R128, R136, -R4 ;  /* 0x000000888004722b */ /* 0x000fe40000000804 */
[----:B------:R-:W-:-:S02]  /*4f60*/  DFMA R6, R130, R138, -R6 ;  /* 0x0000008a8206722b */ /* 0x000fc40000000806 */
[----:B------:R-:W-:Y:S02]  /*4f70*/  DMUL R12, R94, R86 ;  /* 0x000000565e0c7228 */ /* 0x000fe40000000000 */
[----:B------:R-:W-:Y:S02]  /*4f80*/  DMUL R14, R92, R84 ;  /* 0x000000545c0e7228 */ /* 0x000fe40000000000 */
[----:B------:R-:W-:Y:S02]  /*4f90*/  DFMA R90, R98, R124, R90 ;  /* 0x0000007c625a722b */ /* 0x000fe4000000005a */
[----:B------:R-:W-:Y:S02]  /*4fa0*/  DFMA R88, R96, R126, R88 ;  /* 0x0000007e6058722b */ /* 0x000fe40000000058 */
[----:B------:R-:W-:Y:S02]  /*4fb0*/  DFMA R8, R132, R124, -R8 ;  /* 0x0000007c8408722b */ /* 0x000fe40000000808 */
[----:B------:R-:W-:-:S02]  /*4fc0*/  DFMA R10, R134, R126, -R10 ;  /* 0x0000007e860a722b */ /* 0x000fc4000000080a */
[C---:B------:R-:W-:Y:S02]  /*4fd0*/  DMUL R86, R4.reuse, R86 ;  /* 0x0000005604567228 */ /* 0x040fe40000000000 */
[----:B------:R-:W-:Y:S02]  /*4fe0*/  DFMA R12, R4, R122, -R12 ;  /* 0x0000007a040c722b */ /* 0x000fe4000000080c */
[C---:B------:R-:W-:Y:S02]  /*4ff0*/  DMUL R84, R6.reuse, R84 ;  /* 0x0000005406547228 */ /* 0x040fe40000000000 */
[----:B------:R-:W-:Y:S02]  /*5000*/  DFMA R14, R6, R120, -R14 ;  /* 0x00000078060e722b */ /* 0x000fe4000000080e */
[----:B------:R-:W-:Y:S02]  /*5010*/  DMUL R4, R90, R82 ;  /* 0x000000525a047228 */ /* 0x000fe40000000000 */
[----:B------:R-:W-:-:S02]  /*5020*/  DMUL R6, R88, R80 ;  /* 0x0000005058067228 */ /* 0x000fc40000000000 */
[----:B------:R-:W-:Y:S02]  /*5030*/  DMUL R82, R8, R82 ;  /* 0x0000005208527228 */ /* 0x000fe40000000000 */
[----:B------:R-:W-:Y:S02]  /*5040*/  DMUL R80, R10, R80 ;  /* 0x000000500a507228 */ /* 0x000fe40000000000 */
[----:B------:R-:W-:Y:S02]  /*5050*/  DFMA R86, R94, R122, R86 ;  /* 0x0000007a5e56722b */ /* 0x000fe40000000056 */
[----:B------:R-:W-:Y:S02]  /*5060*/  DFMA R84, R92, R120, R84 ;  /* 0x000000785c54722b */ /* 0x000fe40000000054 */
[----:B------:R-:W-:Y:S02]  /*5070*/  DFMA R82, R90, R118, R82 ;  /* 0x000000765a52722b */ /* 0x000fe40000000052 */
[----:B------:R-:W-:-:S02]  /*5080*/  DFMA R80, R88, R116, R80 ;  /* 0x000000745850722b */ /* 0x000fc40000000050 */
[----:B------:R-:W-:Y:S02]  /*5090*/  DFMA R4, R8, R118, -R4 ;  /* 0x000000760804722b */ /* 0x000fe40000000804 */
[----:B------:R-:W-:Y:S02]  /*50a0*/  DFMA R6, R10, R116, -R6 ;  /* 0x000000740a06722b */ /* 0x000fe40000000806 */
[----:B------:R-:W-:Y:S02]  /*50b0*/  DMUL R36, R82, R20 ;  /* 0x0000001452247228 */ /* 0x000fe40000000000 */
[----:B------:R-:W-:Y:S02]  /*50c0*/  DMUL R24, R80, R2 ;  /* 0x0000000250187228 */ /* 0x000fe40000000000 */
[-C--:B------:R-:W-:Y:S02]  /*50d0*/  DMUL R28, R86, R78.reuse ;  /* 0x0000004e561c7228 */ /* 0x080fe40000000000 */
[----:B------:R-:W-:-:S02]  /*50e0*/  DMUL R30, R12, R78 ;  /* 0x0000004e0c1e7228 */ /* 0x000fc40000000000 */
[-C--:B------:R-:W-:Y:S02]  /*50f0*/  DMUL R32, R84, R76.reuse ;  /* 0x0000004c54207228 */ /* 0x080fe40000000000 */
[----:B------:R-:W-:Y:S02]  /*5100*/  DMUL R34, R14, R76 ;  /* 0x0000004c0e227228 */ /* 0x000fe40000000000 */
[----:B------:R-:W-:Y:S02]  /*5110*/  DMUL R20, R4, R20 ;  /* 0x0000001404147228 */ /* 0x000fe40000000000 */
        /* <DEDUP_REMOVED lines=10> */
.L_x_2877:
[----:B------:R-:W0:Y:S01]  /*51c0*/  LDCU UR4, c[0x0][0x3ac] ;  /* 0x00007580ff0477ac */ /* 0x000e220008000800 */
[----:B------:R-:W1:Y:S01]  /*51d0*/  LDC.64 R106, c[0x0][0x390] ;  /* 0x0000e400ff6a7b82 */ /* 0x000e620000000a00 */
        /* <DEDUP_REMOVED lines=16> */
[----:B0-----:R-:W-:Y:S02]  /*52e0*/  MOV R104, UR4 ;  /* 0x0000000400687c02 */ /* 0x001fe40008000f00 */
[----:B------:R-:W-:-:S02]  /*52f0*/  CS2R R64, SRZ ;  /* 0x0000000000407805 */ /* 0x000fc4000001ff00 */
[----:B------:R-:W-:Y:S02]  /*5300*/  CS2R R58, SRZ ;  /* 0x00000000003a7805 */ /* 0x000fe4000001ff00 */
[----:B------:R-:W-:Y:S02]  /*5310*/  CS2R R56, SRZ ;  /* 0x0000000000387805 */ /* 0x000fe4000001ff00 */
[----:B------:R-:W-:Y:S01]  /*5320*/  CS2R R50, SRZ ;  /* 0x0000000000327805 */ /* 0x000fe2000001ff00 */
[----:B------:R-:W-:Y:S01]  /*5330*/  IMAD R3, R104, 0x3, R105 ;  /* 0x0000000368037824 */ /* 0x000fe200078e0269 */
[----:B------:R-:W-:Y:S02]  /*5340*/  CS2R R48, SRZ ;  /* 0x0000000000307805 */ /* 0x000fe4000001ff00 */
[----:B------:R-:W-:Y:S02]  /*5350*/  CS2R R42, SRZ ;  /* 0x00000000002a7805 */ /* 0x000fe4000001ff00 */
[----:B------:R-:W-:-:S02]  /*5360*/  CS2R R40, SRZ ;  /* 0x0000000000287805 */ /* 0x000fc4000001ff00 */
[----:B------:R-:W-:Y:S02]  /*5370*/  CS2R R34, SRZ ;  /* 0x0000000000227805 */ /* 0x000fe4000001ff00 */
[----:B------:R-:W-:Y:S02]  /*5380*/  ISETP.GE.U32.AND P0, PT, R3, R0, PT ;  /* 0x000000000300720c */ /* 0x000fe40003f06070 */
[----:B------:R-:W-:Y:S01]  /*5390*/  CS2R R32, SRZ ;  /* 0x0000000000207805 */ /* 0x000fe2000001ff00 */
[----:B------:R-:W0:Y:S01]  /*53a0*/  LDC.64 R2, c[0x0][0x398] ;  /* 0x0000e600ff027b82 */ /* 0x000e220000000a00 */
        /* <DEDUP_REMOVED lines=69> */
[----:B------:R-:W-:Y:S01]  /*5800*/  VIADD R115, R154, 0xffffffff ;  /* 0xffffffff9a737836 */ /* 0x000fe20000000000 */
        /* <DEDUP_REMOVED lines=59> */
[----:B------:R-:W-:Y:S02]  /*5bc0*/  MOV R138, R106 ;  /* 0x0000006a008a7202 */ /* 0x000fe40000000f00 */
[----:B------:R-:W-:-:S07]  /*5bd0*/  IADD3 R114, PT, PT, R114, 0x1, RZ ;  /* 0x0000000172727810 */ /* 0x000fce0007ffe0ff */
.L_x_2894:
[----:B------:R-:W-:Y:S01]  /*5be0*/  ISETP.NE.AND P0, PT, R154, RZ, PT ;  /* 0x000000ff9a00720c */ /* 0x000fe20003f05270 */
[----:B------:R-:W0:-:S12]  /*5bf0*/  LDCU UR4, c[0x0][0x3ac] ;  /* 0x00007580ff0477ac */ /* 0x000e180008000800 */
[----:B------:R-:W-:Y:S05]  /*5c00*/  @P0 BRA `(.L_x_2888) ;  /* 0x0000000000cc0947 */ /* 0x000fea0003800000 */
[----:B------:R-:W2:Y:S04]  /*5c10*/  LDG.E.ENL2.256 R44, R52, desc[UR36][R16.64] ;  /* 0xfe0000241034797e */ /* 0x000ea8000812192c */
[----:B------:R-:W3:Y:S01]  /*5c20*/  LDG.E.ENL2.256 R28, R36, desc[UR36][R16.64+0x20] ;  /* 0xfe0001241024797e */ /* 0x000ee2000812191c */
[----:B--2---:R-:W-:Y:S01]  /*5c30*/  IMAD.MOV.U32 R74, RZ, RZ, R46 ;  /* 0x000000ffff4a7224 */ /* 0x004fe200078e002e */
        /* <DEDUP_REMOVED lines=23> */
[----:B---3--:R-:W-:Y:S01]  /*5db0*/  IMAD.MOV.U32 R62, RZ, RZ, R30 ;  /* 0x000000ffff3e7224 */ /* 0x008fe200078e001e */
        /* <DEDUP_REMOVED lines=23> */
[----:B------:R-:W-:Y:S06]  /*5f30*/  BRA `(.L_x_2889) ;  /* 0x0000004000087947 */ /* 0x000fec0003800000 */
.L_x_2888:
[----:B------:R-:W1:Y:S01]  /*5f40*/  LDCU.64 UR30, c[0x0][0x3e8] ;  /* 0x00007d00ff1e77ac */ /* 0x000e620008000a00 */
        /* <DEDUP_REMOVED lines=8> */
[----:B------:R-:W-:Y:S01]  /*5fd0*/  SHF.R.U32.HI R6, RZ, UR31, R0 ;  /* 0x0000001fff067c19 */ /* 0x000fe20008011600 */
[----:B------:R-:W0:Y:S03]  /*5fe0*/  LDCU UR72, c[0x0][0x518] ;  /* 0x0000a300ff4877ac */ /* 0x000e260008000800 */
[----:B------:R-:W-:Y:S01]  /*5ff0*/  IADD3 R0, PT, PT, -R6, RZ, RZ ;  /* 0x000000ff06007210 */ /* 0x000fe20007ffe1ff */
[----:B------:R-:W0:Y:S04]  /*6000*/  LDCU UR71, c[0x0][0x410] ;  /* 0x00008200ff4777ac */ /* 0x000e280008000800 */
[----:B--2---:R-:W-:Y:S01]  /*6010*/  IMAD R0, R0, UR76, R105 ;  /* 0x0000004c00007c24 */ /* 0x004fe2000f8e0269 */
[----:B------:R-:W2:Y:S03]  /*6020*/  LDCU UR70, c[0x0][0x51c] ;  /* 0x0000a380ff4677ac */ /* 0x000ea60008000800 */
        /* <DEDUP_REMOVED lines=280> */
.L_x_2890:
[----:B------:R-:W-:-:S04]  /*71b0*/  LOP3.LUT R31, R0, 0xffffffc0, RZ, 0xc0, !PT ;  /* 0xffffffc0001f7812 */ /* 0x000fc800078ec0ff */
[----:B------:R-:W-:-:S04]  /*71c0*/  IADD3 R30, P1, PT, R16, R31, RZ ;  /* 0x0000001f101e7210 */ /* 0x000fc80007f3e0ff */
[----:B------:R-:W-:-:S05]  /*71d0*/  IADD3.X R31, PT, PT, RZ, R17, RZ, P1, !PT ;  /* 0x00000011ff1f7210 */ /* 0x000fca0000ffe4ff */
[----:B------:R1:W5:Y:S04]  /*71e0*/  LDG.E.ENL2.256 R8, R4, desc[UR36][R30.64] ;  /* 0xfe0000241e04797e */ /* 0x0003680008121908 */
[----:B------:R1:W5:Y:S01]  /*71f0*/  LDG.E.ENL2.256 R24, R12, desc[UR36][R30.64+0x20] ;  /* 0xfe0001241e0c797e */ /* 0x0003620008121918 */
[----:B------:R-:W-:Y:S01]  /*7200*/  MOV R28, RZ ;  /* 0x000000ff001c7202 */ /* 0x000fe20000000f00 */
[----:B0-----:R-:W-:-:S04]  /*7210*/  VIADD R29, R105, UR4 ;  /* 0x00000004691d7c36 */ /* 0x001fc80008000000 */
[----:B------:R-:W-:-:S05]  /*7220*/  IMAD.HI.U32 R0, R29, UR30, R28 ;  /* 0x0000001e1d007c27 */ /* 0x000fca000f8e001c */
[----:B------:R-:W-:-:S05]  /*7230*/  SHF.R.U32.HI R32, RZ, UR31, R0 ;  /* 0x0000001fff207c19 */ /* 0x000fca0008011600 */
[----:B------:R-:W-:-:S04]  /*7240*/  IMAD.MOV R33, RZ, RZ, -R32 ;  /* 0x000000ffff217224 */ /* 0x000fc800078e0a20 */
[----:B------:R-:W-:-:S04]  /*7250*/  IMAD R0, R33, UR76, R29 ;  /* 0x0000004c21007c24 */ /* 0x000fc8000f8e021d */
[----:B------:R-:W-:Y:S01]  /*7260*/  IMAD R0, R0, UR5, RZ ;  /* 0x0000000500007c24 */ /* 0x000fe2000f8e02ff */
[----:B-1----:R-:W-:Y:S06]  /*7270*/  @!P0 BRA `(.L_x_2891) ;  /* 0x0000000c00948947 */ /* 0x002fec0003800000 */
        /* <DEDUP_REMOVED lines=229> */
.L_x_2891:
[----:B------:R-:W-:-:S04]  /*80d0*/  LOP3.LUT R31, R0, 0xffffffc0, RZ, 0xc0, !PT ;  /* 0xffffffc0001f7812 */ /* 0x000fc800078ec0ff */
[----:B------:R-:W-:-:S05]  /*80e0*/  IADD3 R30, P1, PT, R16, R31, RZ ;  /* 0x0000001f101e7210 */ /* 0x000fca0007f3e0ff */
[----:B------:R-:W-:-:S05]  /*80f0*/  IMAD.X R31, RZ, RZ, R17, P1 ;  /* 0x000000ffff1f7224 */ /* 0x000fca00008e0611 */
[----:B------:R0:W5:Y:S04]  /*8100*/  LDG.E.ENL2.256 R40, R32, desc[UR36][R30.64] ;  /* 0xfe0000241e20797e */ /* 0x0001680008121928 */
[----:B------:R0:W5:Y:S01]  /*8110*/  LDG.E.ENL2.256 R56, R48, desc[UR36][R30.64+0x20] ;  /* 0xfe0001241e30797e */ /* 0x0001620008121938 */
[----:B------:R-:W-:Y:S02]  /*8120*/  IADD3 R29, PT, PT, R29, UR4, RZ ;  /* 0x000000041d1d7c10 */ /* 0x000fe4000fffe0ff */
[----:B------:R-:W-:-:S05]  /*8130*/  MOV R28, RZ ;  /* 0x000000ff001c7202 */ /* 0x000fca0000000f00 */
[----:B------:R-:W-:-:S05]  /*8140*/  IMAD.HI.U32 R0, R29, UR30, R28 ;  /* 0x0000001e1d007c27 */ /* 0x000fca000f8e001c */
[----:B------:R-:W-:-:S05]  /*8150*/  SHF.R.U32.HI R36, RZ, UR31, R0 ;  /* 0x0000001fff247c19 */ /* 0x000fca0008011600 */
[----:B------:R-:W-:-:S04]  /*8160*/  IMAD.MOV R37, RZ, RZ, -R36 ;  /* 0x000000ffff257224 */ /* 0x000fc800078e0a24 */
[----:B------:R-:W-:-:S04]  /*8170*/  IMAD R0, R37, UR76, R29 ;  /* 0x0000004c25007c24 */ /* 0x000fc8000f8e021d */
[----:B------:R-:W-:Y:S01]  /*8180*/  IMAD R0, R0, UR5, RZ ;  /* 0x0000000500007c24 */ /* 0x000fe2000f8e02ff */
[----:B0-----:R-:W-:Y:S06]  /*8190*/  @!P0 BRA `(.L_x_2892) ;  /* 0x0000000c00948947 */ /* 0x001fec0003800000 */
        /* <DEDUP_REMOVED lines=229> */
.L_x_2892:
        /* <DEDUP_REMOVED lines=242> */
.L_x_2893:
[----:B------:R-:W-:-:S04]  /*9f10*/  LOP3.LUT R141, R0, 0xffffffc0, RZ, 0xc0, !PT ;  /* 0xffffffc0008d7812 */ /* 0x000fc800078ec0ff */
[----:B------:R-:W-:-:S05]  /*9f20*/  IADD3 R140, P0, PT, R16, R141, RZ ;  /* 0x0000008d108c7210 */ /* 0x000fca0007f1e0ff */
[----:B------:R-:W-:-:S05]  /*9f30*/  IMAD.X R141, RZ, RZ, R17, P0 ;  /* 0x000000ffff8d7224 */ /* 0x000fca00000e0611 */
[----:B------:R0:W5:Y:S04]  /*9f40*/  LDG.E.ENL2.256 R44, R52, desc[UR36][R140.64] ;  /* 0xfe0000248c34797e */ /* 0x000168000812192c */
[----:B------:R0:W5:Y:S02]  /*9f50*/  LDG.E.ENL2.256 R28, R36, desc[UR36][R140.64+0x20] ;  /* 0xfe0001248c24797e */ /* 0x000164000812191c */
.L_x_2889:
[----:B-----5:R-:W-:Y:S01]  /*9f60*/  DMUL R144, R10, R80 ;  /* 0x000000500a907228 */ /* 0x020fe20000000000 */
[----:B------:R-:W1:Y:S01]  /*9f70*/  LDCU UR5, c[0x0][0x3a4] ;  /* 0x00007480ff0577ac */ /* 0x000e620008000800 */
[----:B0-----:R-:W-:Y:S01]  /*9f80*/  DMUL R140, R6, R78 ;  /* 0x0000004e068c7228 */ /* 0x001fe20000000000 */
[----:B------:R-:W-:Y:S01]  /*9f90*/  MOV R104, UR4 ;  /* 0x0000000400687c02 */ /* 0x000fe20008000f00 */
[----:B------:R-:W-:Y:S02]  /*9fa0*/  DMUL R146, R10, R136 ;  /* 0x000000880a927228 */ /* 0x000fe40000000000 */
[----:B------:R-:W-:Y:S01]  /*9fb0*/  DMUL R142, R6, R138 ;  /* 0x0000008a068e7228 */ /* 0x000fe20000000000 */
[----:B------:R-:W-:Y:S01]  /*9fc0*/  LEA R105, R104, R105, 0x2 ;  /* 0x0000006968697211 */ /* 0x000fe200078e10ff */
[----:B------:R-:W-:Y:S02]  /*9fd0*/  DFMA R136, R8, R136, -R144 ;  /* 0x000000880888722b */ /* 0x000fe40000000890 */
[----:B------:R-:W-:-:S02]  /*9fe0*/  DMUL R144, R26, R84 ;  /* 0x000000541a907228 */ /* 0x000fc40000000000 */
[----:B------:R-:W-:Y:S02]  /*9ff0*/  DMUL R152, R42, R88 ;  /* 0x000000582a987228 */ /* 0x000fe40000000000 */
[----:B------:R-:W-:Y:S02]  /*a000*/  DFMA R138, R4, R138, -R140 ;  /* 0x0000008a048a722b */ /* 0x000fe4000000088c */
[----:B------:R-:W-:Y:S02]  /*a010*/  DFMA R80, R8, R80, R146 ;  /* 0x000000500850722b */ /* 0x000fe40000000092 */
[----:B------:R-:W-:Y:S01]  /*a020*/  DMUL R140, R14, R82 ;  /* 0x000000520e8c7228 */ /* 0x000fe20000000000 */
[----:B-1----:R-:W-:Y:S01]  /*a030*/  IMAD.U32 R0, RZ, RZ, UR5 ;  /* 0x00000005ff007e24 */ /* 0x002fe2000f8e00ff */
[----:B------:R-:W-:Y:S02]  /*a040*/  DMUL R146, R26, R132 ;  /* 0x000000841a927228 */ /* 0x000fe40000000000 */
[----:B------:R-:W-:-:S02]  /*a050*/  DFMA R78, R4, R78, R142 ;  /* 0x0000004e044e722b */ /* 0x000fc4000000008e */
[----:B------:R-:W-:Y:S02]  /*a060*/  DFMA R132, R24, R132, -R144 ;  /* 0x000000841884722b */ /* 0x000fe40000000890 */
[----:B------:R-:W-:Y:S02]  /*a070*/  DFMA R152, R40, R128, -R152 ;  /* 0x000000802898722b */ /* 0x000fe40000000898 */
[----:B------:R-:W-:Y:S02]  /*a080*/  DMUL R142, R14, R134 ;  /* 0x000000860e8e7228 */ /* 0x000fe40000000000 */
[----:B------:R-:W-:Y:S02]  /*a090*/  DMUL R128, R42, R128 ;  /* 0x000000802a807228 */ /* 0x000fe40000000000 */
[----:B------:R-:W-:Y:S02]  /*a0a0*/  DMUL R144, R58, R92 ;  /* 0x0000005c3a907228 */ /* 0x000fe40000000000 */
[----:B------:R-:W-:-:S02]  /*a0b0*/  DMUL R148, R34, R86 ;  /* 0x0000005622947228 */ /* 0x000fc40000000000 */
[----:B------:R-:W-:Y:S02]  /*a0c0*/  DFMA R134, R12, R134, -R140 ;  /* 0x000000860c86722b */ /* 0x000fe4000000088c */
[----:B------:R-:W-:Y:S02]  /*a0d0*/  DFMA R84, R24, R84, R146 ;  /* 0x000000541854722b */ /* 0x000fe40000000092 */
[----:B------:R-:W-:Y:S02]  /*a0e0*/  DMUL R140, R50, R90 ;  /* 0x0000005a328c7228 */ /* 0x000fe40000000000 */
[----:B------:R-:W-:Y:S02]  /*a0f0*/  DMUL R146, R58, R124 ;  /* 0x0000007c3a927228 */ /* 0x000fe40000000000 */
[----:B------:R-:W-:Y:S02]  /*a100*/  DMUL R150, R34, R130 ;  /* 0x0000008222967228 */ /* 0x000fe40000000000 */
[----:B------:R-:W-:-:S02]  /*a110*/  DFMA R82, R12, R82, R142 ;  /* 0x000000520c52722b */ /* 0x000fc4000000008e */
[----:B------:R-:W-:Y:S02]  /*a120*/  DFMA R88, R40, R88, R128 ;  /* 0x000000582858722b */ /* 0x000fe40000000080 */
[----:B------:R-:W-:Y:S02]  /*a130*/  DFMA R124, R56, R124, -R144 ;  /* 0x0000007c387c722b */ /* 0x000fe40000000890 */
[----:B------:R-:W-:Y:S02]  /*a140*/  DFMA R130, R32, R130, -R148 ;  /* 0x000000822082722b */ /* 0x000fe40000000894 */
[----:B------:R-:W-:Y:S02]  /*a150*/  DMUL R142, R50, R126 ;  /* 0x0000007e328e7228 */ /* 0x000fe40000000000 */
[----:B------:R-:W-:Y:S02]  /*a160*/  DMUL R128, R66, R94 ;  /* 0x0000005e42807228 */ /* 0x000fe40000000000 */
[----:B------:R-:W-:-:S02]  /*a170*/  DMUL R144, R70, R98 ;  /* 0x0000006246907228 */ /* 0x000fc40000000000 */
[----:B------:R-:W-:Y:S02]  /*a180*/  DMUL R148, R62, R100 ;  /* 0x000000643e947228 */ /* 0x000fe40000000000 */
[----:B------:R-:W-:Y:S02]  /*a190*/  DFMA R126, R48, R126, -R140 ;  /* 0x0000007e307e722b */ /* 0x000fe4000000088c */
[----:B------:R-:W-:Y:S02]  /*a1a0*/  DFMA R92, R56, R92, R146 ;  /* 0x0000005c385c722b */ /* 0x000fe40000000092 */
[----:B------:R-:W-:Y:S02]  /*a1b0*/  DMUL R140, R66, R122 ;  /* 0x0000007a428c7228 */ /* 0x000fe40000000000 */
[----:B------:R-:W-:Y:S02]  /*a1c0*/  DFMA R90, R48, R90, R142 ;  /* 0x0000005a305a722b */ /* 0x000fe4000000008e */
[----:B------:R-:W-:-:S02]  /*a1d0*/  DFMA R122, R64, R122, -R128 ;  /* 0x0000007a407a722b */ /* 0x000fc40000000880 */
[-C--:B------:R-:W-:Y:S02]  /*a1e0*/  DMUL R146, R70, R118.reuse ;  /* 0x0000007646927228 */ /* 0x080fe40000000000 */
[----:B------:R-:W-:Y:S02]  /*a1f0*/  DFMA R144, R68, R118, -R144 ;  /* 0x000000764490722b */ /* 0x000fe40000000890 */
[C---:B------:R-:W-:Y:S02]  /*a200*/  DMUL R142, R74.reuse, R120 ;  /* 0x000000784a8e7228 */ /* 0x040fe40000000000 */
[----:B------:R-:W-:Y:S02]  /*a210*/  DMUL R128, R74, R96 ;  /* 0x000000604a807228 */ /* 0x000fe40000000000 */
[-C--:B------:R-:W-:Y:S02]  /*a220*/  DMUL R118, R62, R116.reuse ;  /* 0x000000743e767228 */ /* 0x080fe40000000000 */
[----:B------:R-:W-:-:S02]  /*a230*/  DFMA R148, R60, R116, -R148 ;  /* 0x000000743c94722b */ /* 0x000fc40000000894 */
[----:B------:R-:W-:Y:S02]  /*a240*/  DMUL R116, R54, R102 ;  /* 0x0000006636747228 */ /* 0x000fe40000000000 */
[----:B------:R-:W-:Y:S02]  /*a250*/  DFMA R94, R64, R94, R140 ;  /* 0x0000005e405e722b */ /* 0x000fe4000000008c */
[C---:B------:R-:W-:Y:S02]  /*a260*/  DFMA R140, R72.reuse, R120, -R128 ;  /* 0x00000078488c722b */ /* 0x040fe40000000880 */
[----:B------:R-:W-:Y:S02]  /*a270*/  DFMA R96, R72, R96, R142 ;  /* 0x000000604860722b */ /* 0x000fe4000000008e */
[----:B------:R-:W-:Y:S02]  /*a280*/  DFMA R100, R60, R100, R118 ;  /* 0x000000643c64722b */ /* 0x000fe40000000076 */
[----:B------:R-:W-:-:S02]  /*a290*/  DMUL R120, R54, R112 ;  /* 0x0000007036787228 */ /* 0x000fc40000000000 */
[----:B------:R-:W-:Y:S02]  /*a2a0*/  DMUL R118, R30, R76 ;  /* 0x0000004c1e767228 */ /* 0x000fe40000000000 */
[----:B------:R-:W-:Y:S02]  /*a2b0*/  DFMA R142, R52, R112, -R116 ;  /* 0x00000070348e722b */ /* 0x000fe40000000874 */
[----:B------:R-:W-:Y:S02]  /*a2c0*/  DMUL R112, R38, R20 ;  /* 0x0000001426707228 */ /* 0x000fe40000000000 */
[----:B------:R-:W-:Y:S02]  /*a2d0*/  DFMA R86, R32, R86, R150 ;  /* 0x000000562056722b */ /* 0x000fe40000000096 */
[-C--:B------:R-:W-:Y:S02]  /*a2e0*/  DFMA R156, R28, R108.reuse, -R118 ;  /* 0x0000006c1c9c722b */ /* 0x080fe40000000876 */
[----:B------:R-:W-:Y:S01]  /*a2f0*/  DMUL R116, R30, R108 ;  /* 0x0000006c1e747228 */ /* 0x000fe20000000000 */
[----:B------:R-:W-:Y:S01]  /*a300*/  MOV R118, R144 ;  /* 0x0000009000767202 */ /* 0x000fe20000000f00 */
[-C--:B------:R-:W-:Y:S01]  /*a310*/  DMUL R108, R38, R106.reuse ;  /* 0x0000006a266c7228 */ /* 0x080fe20000000000 */
[----:B------:R-:W-:Y:S01]  /*a320*/  IMAD.MOV.U32 R119, RZ, RZ, R145 ;  /* 0x000000ffff777224 */ /* 0x000fe200078e0091 */
[----:B------:R-:W-:Y:S01]  /*a330*/  DFMA R150, R36, R106, -R112 ;  /* 0x0000006a2496722b */ /* 0x000fe20000000870 */
[----:B------:R-:W-:Y:S01]  /*a340*/  IMAD R107, R104, 0x3, R105 ;  /* 0x00000003686b7824 */ /* 0x000fe200078e0269 */
[----:B------:R-:W-:Y:S01]  /*a350*/  DMUL R128, R46, R2 ;  /* 0x000000022e807228 */ /* 0x000fe20000000000 */
[----:B------:R-:W-:Y:S01]  /*a360*/  MOV R112, R142 ;  /* 0x0000008e00707202 */ /* 0x000fe20000000f00 */
[----:B------:R-:W-:Y:S01]  /*a370*/  DFMA R98, R68, R98, R146 ;  /* 0x000000624462722b */ /* 0x000fe20000000092 */
[----:B------:R-:W-:Y:S01]  /*a380*/  MOV R113, R143 ;  /* 0x0000008f00717202 */ /* 0x000fe20000000f00 */
[----:B------:R-:W-:Y:S01]  /*a390*/  DFMA R102, R52, R102, R120 ;  /* 0x000000663466722b */ /* 0x000fe20000000078 */
[----:B------:R-:W-:Y:S01]  /*a3a0*/  ISETP.GE.U32.AND P0, PT, R107, R0, PT ;  /* 0x000000006b00720c */ /* 0x000fe20003f06070 */
[----:B------:R-:W-:-:S02]  /*a3b0*/  DFMA R20, R36, R20, R108 ;  /* 0x000000142414722b */ /* 0x000fc4000000006c */
[----:B------:R-:W-:Y:S01]  /*a3c0*/  IMAD.MOV.U32 R106, RZ, RZ, R150 ;  /* 0x000000ffff6a7224 */ /* 0x000fe200078e0096 */
[-C--:B------:R-:W-:Y:S01]  /*a3d0*/  DFMA R146, R44, R110.reuse, -R128 ;  /* 0x0000006e2c92722b */ /* 0x080fe20000000880 */
[----:B------:R-:W-:Y:S01]  /*a3e0*/  MOV R108, R156 ;  /* 0x0000009c006c7202 */ /* 0x000fe20000000f00 */
[----:B------:R-:W-:Y:S01]  /*a3f0*/  DMUL R110, R46, R110 ;  /* 0x0000006e2e6e7228 */ /* 0x000fe20000000000 */
[----:B------:R-:W-:Y:S01]  /*a400*/  MOV R109, R157 ;  /* 0x0000009d006d7202 */ /* 0x000fe20000000f00 */
[----:B------:R-:W-:Y:S01]  /*a410*/  DFMA R76, R28, R76, R116 ;  /* 0x0000004c1c4c722b */ /* 0x000fe20000000074 */
[----:B------:R-:W-:Y:S01]  /*a420*/  MOV R107, R151 ;  /* 0x00000097006b7202 */ /* 0x000fe20000000f00 */
[----:B------:R-:W-:Y:S01]  /*a430*/  IMAD.MOV.U32 R116, RZ, RZ, R148 ;  /* 0x000000ffff747224 */ /* 0x000fe200078e0094 */
[----:B------:R-:W-:Y:S01]  /*a440*/  MOV R117, R149 ;  /* 0x0000009500757202 */ /* 0x000fe20000000f00 */
[----:B------:R-:W-:Y:S01]  /*a450*/  IMAD.MOV.U32 R128, RZ, RZ, R152 ;  /* 0x000000ffff807224 */ /* 0x000fe200078e0098 */
[----:B------:R-:W-:Y:S01]  /*a460*/  MOV R120, R140 ;  /* 0x0000008c00787202 */ /* 0x000fe20000000f00 */
[----:B------:R-:W-:Y:S01]  /*a470*/  DFMA R2, R44, R2, R110 ;  /* 0x000000022c02722b */ /* 0x000fe2000000006e */
[----:B------:R-:W-:Y:S01]  /*a480*/  MOV R121, R141 ;  /* 0x0000008d00797202 */ /* 0x000fe20000000f00 */
[----:B------:R-:W-:Y:S01]  /*a490*/  IMAD.MOV.U32 R111, RZ, RZ, R147 ;  /* 0x000000ffff6f7224 */ /* 0x000fe200078e0093 */
[----:B------:R-:W-:-:S02]  /*a4a0*/  MOV R110, R146 ;  /* 0x00000092006e7202 */ /* 0x000fc40000000f00 */
[----:B------:R-:W-:Y:S01]  /*a4b0*/  MOV R129, R153 ;  /* 0x0000009900817202 */ /* 0x000fe20000000f00 */
[----:B------:R-:W-:Y:S06]  /*a4c0*/  @!P0 BRA `(.L_x_2894) ;  /* 0xffffffb400c48947 */ /* 0x000fec000383ffff */
[----:B------:R-:W-:Y:S05]  /*a4d0*/  BSYNC.RECONVERGENT B1 ;  /* 0x0000000000017941 */ /* 0x000fea0003800200 */
.L_x_2887:
        /* <DEDUP_REMOVED lines=31> */
[----:B------:R-:W-:-:S07]  /*a6d0*/  MOV R122, R156 ;  /* 0x0000009c007a7202 */ /* 0x000fce0000000f00 */
.L_x_2886:
[----:B------:R-:W-:Y:S05]  /*a6e0*/  BSYNC.RECONVERGENT B0 ;  /* 0x0000000000007941 */ /* 0x000fea0003800200 */
.L_x_2885:
        /* <DEDUP_REMOVED lines=284> */
.L_x_2898:
[----:B------:R-:W-:Y:S01]  /*b8b0*/  SHF.R.U32.HI R4, RZ, 0x6, R8 ;  /* 0x00000006ff047819 */ /* 0x000fe20000011608 */
[----:B------:R-:W-:-:S07]  /*b8c0*/  IMAD.MOV.U32 R5, RZ, RZ, RZ ;  /* 0x000000ffff057224 */ /* 0x000fce00078e00ff */
.L_x_2897:
[----:B------:R-:W-:-:S04]  /*b8d0*/  LEA R142, P1, R4, R16, 0x6 ;  /* 0x00000010048e7211 */ /* 0x000fc800078230ff */
[----:B------:R-:W-:-:S05]  /*b8e0*/  LEA.HI.X R143, R4, R17, R5, 0x6, P1 ;  /* 0x00000011048f7211 */ /* 0x000fca00008f3405 */
[----:B------:R0:W5:Y:S04]  /*b8f0*/  LDG.E.ENL2.256 R8, R4, desc[UR36][R142.64] ;  /* 0xfe0000248e04797e */ /* 0x0001680008121908 */
[----:B------:R0:W5:Y:S01]  /*b900*/  LDG.E.ENL2.256 R24, R12, desc[UR36][R142.64+0x20] ;  /* 0xfe0001248e0c797e */ /* 0x0001620008121918 */
        /* <DEDUP_REMOVED lines=278> */
.L_x_2900:
[----:B------:R-:W-:Y:S02]  /*ca70*/  SHF.R.U32.HI R32, RZ, 0x6, R40 ;  /* 0x00000006ff207819 */ /* 0x000fe40000011628 */
[----:B------:R-:W-:-:S07]  /*ca80*/  MOV R33, RZ ;  /* 0x000000ff00217202 */ /* 0x000fce0000000f00 */
.L_x_2899:
        /* <DEDUP_REMOVED lines=282> */
.L_x_2902:
[----:B------:R-:W-:Y:S02]  /*dc30*/  SHF.R.U32.HI R60, RZ, 0x6, R64 ;  /* 0x00000006ff3c7819 */ /* 0x000fe40000011640 */
[----:B------:R-:W-:-:S07]  /*dc40*/  MOV R61, RZ ;  /* 0x000000ff003d7202 */ /* 0x000fce0000000f00 */
.L_x_2901:
[----:B------:R-:W-:-:S04]  /*dc50*/  LEA R142, P1, R60, R16, 0x6 ;  /* 0x000000103c8e7211 */ /* 0x000fc800078230ff */
[----:B------:R-:W-:-:S05]  /*dc60*/  LEA.HI.X R143, R60, R17, R61, 0x6, P1 ;  /* 0x000000113c8f7211 */ /* 0x000fca00008f343d */
[----:B------:R0:W5:Y:S04]  /*dc70*/  LDG.E.ENL2.256 R72, R64, desc[UR36][R142.64] ;  /* 0xfe0000248e40797e */ /* 0x0001680008121948 */
[----:B------:R0:W5:Y:S01]  /*dc80*/  LDG.E.ENL2.256 R60, R68, desc[UR36][R142.64+0x20] ;  /* 0xfe0001248e44797e */ /* 0x000162000812193c */
        /* <DEDUP_REMOVED lines=278> */
.L_x_2904:
[----:B------:R-:W-:Y:S01]  /*edf0*/  SHF.R.U32.HI R28, RZ, 0x6, R140 ;  /* 0x00000006ff1c7819 */ /* 0x000fe2000001168c */
[----:B------:R-:W-:-:S07]  /*ee00*/  IMAD.MOV.U32 R29, RZ, RZ, RZ ;  /* 0x000000ffff1d7224 */ /* 0x000fce00078e00ff */
.L_x_2903:
[----:B------:R-:W-:-:S04]  /*ee10*/  LEA R16, P0, R28, R16, 0x6 ;  /* 0x000000101c107211 */ /* 0x000fc800078030ff */
[----:B------:R-:W-:-:S05]  /*ee20*/  LEA.HI.X R17, R28, R17, R29, 0x6, P0 ;  /* 0x000000111c117211 */ /* 0x000fca00000f341d */
[----:B------:R0:W5:Y:S04]  /*ee30*/  LDG.E.ENL2.256 R44, R52, desc[UR36][R16.64] ;  /* 0xfe0000241034797e */ /* 0x000168000812192c */
[----:B------:R0:W5:Y:S02]  /*ee40*/  LDG.E.ENL2.256 R28, R36, desc[UR36][R16.64+0x20] ;  /* 0xfe0001241024797e */ /* 0x000164000812191c */
.L_x_2896:
[----:B------:R-:W-:Y:S05]  /*ee50*/  BSYNC.RECONVERGENT B0 ;  /* 0x0000000000007941 */ /* 0x000fea0003800200 */
.L_x_2895:
[----:B------:R-:W-:Y:S01]  /*ee60*/  ISETP.GE.U32.AND P0, PT, R105, R0, PT ;  /* 0x000000006900720c */ /* 0x000fe20003f06070 */
[----:B------:R-:W-:-:S12]  /*ee70*/  BSSY.RECONVERGENT B0, `(.L_x_2905) ;  /* 0x000004b000007945 */ /* 0x000fd80003800200 */
        /* <DEDUP_REMOVED lines=74> */
.L_x_2906:
[----:B------:R-:W-:Y:S05]  /*f320*/  BSYNC.RECONVERGENT B0 ;  /* 0x0000000000007941 */ /* 0x000fea0003800200 */
.L_x_2905:
[----:B-----5:R-:W-:Y:S02]  /*f330*/  DMUL R4, R86, R78 ;  /* 0x0000004e56047228 */ /* 0x020fe40000000000 */
[----:B------:R-:W-:Y:S02]  /*f340*/  DMUL R86, R106, R86 ;  /* 0x000000566a567228 */ /* 0x000fe40000000000 */
[----:B------:R-:W-:Y:S02]  /*f350*/  DMUL R6, R88, R80 ;  /* 0x0000005058067228 */ /* 0x000fe40000000000 */
[----:B------:R-:W-:Y:S02]  /*f360*/  DMUL R88, R108, R88 ;  /* 0x000000586c587228 */ /* 0x000fe40000000000 */
[----:B------:R-:W-:Y:S02]  /*f370*/  DMUL R8, R90, R82 ;  /* 0x000000525a087228 */ /* 0x000fe40000000000 */
[----:B------:R-:W-:-:S02]  /*f380*/  DFMA R86, R114, R78, R86 ;  /* 0x0000004e7256722b */ /* 0x000fc40000000056 */
[----:B------:R-:W-:Y:S02]  /*f390*/  DMUL R90, R110, R90 ;  /* 0x0000005a6e5a7228 */ /* 0x000fe40000000000 */
[----:B------:R-:W-:Y:S02]  /*f3a0*/  DFMA R88, R116, R80, R88 ;  /* 0x000000507458722b */ /* 0x000fe40000000058 */
[----:B------:R-:W-:Y:S02]  /*f3b0*/  DMUL R10, R92, R84 ;  /* 0x000000545c0a7228 */ /* 0x000fe40000000000 */
[----:B------:R-:W-:Y:S02]  /*f3c0*/  DMUL R92, R112, R92 ;  /* 0x0000005c705c7228 */ /* 0x000fe40000000000 */
[----:B------:R-:W-:Y:S02]  /*f3d0*/  DFMA R4, R106, R114, -R4 ;  /* 0x000000726a04722b */ /* 0x000fe40000000804 */
[----:B------:R-:W-:-:S02]  /*f3e0*/  DMUL R12, R86, R94 ;  /* 0x0000005e560c7228 */ /* 0x000fc40000000000 */
[----:B------:R-:W-:Y:S02]  /*f3f0*/  DFMA R6, R108, R116, -R6 ;  /* 0x000000746c06722b */ /* 0x000fe40000000806 */
[----:B------:R-:W-:Y:S02]  /*f400*/  DFMA R90, R118, R82, R90 ;  /* 0x00000052765a722b */ /* 0x000fe4000000005a */
[----:B------:R-:W-:Y:S02]  /*f410*/  DMUL R14, R88, R96 ;  /* 0x00000060580e7228 */ /* 0x000fe40000000000 */
[----:B------:R-:W-:Y:S02]  /*f420*/  DFMA R8, R110, R118, -R8 ;  /* 0x000000766e08722b */ /* 0x000fe40000000808 */
[----:B------:R-:W-:Y:S02]  /*f430*/  DFMA R92, R120, R84, R92 ;  /* 0x00000054785c722b */ /* 0x000fe4000000005c */
        /* <DEDUP_REMOVED lines=30> */
[----:B------:R-:W-:-:S11]  /*f620*/  DFMA R26, R100, R122, R26 ;  /* 0x0000007a641a722b */ /* 0x000fd6000000001a */
.L_x_2856:
[----:B------:R-:W-:Y:S05]  /*f630*/  BSYNC.RECONVERGENT B6 ;  /* 0x0000000000067941 */ /* 0x000fea0003800200 */
.L_x_2855:
[----:B------:R-:W1:Y:S02]  /*f640*/  LDCU UR4, c[0x0][0x3bc] ;  /* 0x00007780ff0477ac */ /* 0x000e640008000800 */
[----:B-1----:R-:W-:-:S09]  /*f650*/  UISETP.NE.AND UP0, UPT, UR4, URZ, UPT ;  /* 0x000000ff0400728c */ /* 0x002fd2000bf05270 */
[----:B------:R-:W-:Y:S05]  /*f660*/  BRA.U !UP0, `(.L_x_2907) ;  /* 0x0000000108d47547 */ /* 0x000fea000b800000 */
[----:B------:R-:W1:Y:S01]  /*f670*/  S2R R45, SR_CgaCtaId ;  /* 0x00000000002d7919 */ /* 0x000e620000008800 */
[----:B------:R-:W2:Y:S01]  /*f680*/  LDC R44, c[0x0][0x360] ;  /* 0x0000d800ff2c7b82 */ /* 0x000ea20000000800 */
[----:B------:R-:W-:-:S04]  /*f690*/  MOV R0, 0x400 ;  /* 0x0000040000007802 */ /* 0x000fc80000000f00 */
[----:B------:R-:W-:-:S03]  /*f6a0*/  IADD3 R2, PT, PT, R0, 0x10, RZ ;  /* 0x0000001000027810 */ /* 0x000fc60007ffe0ff */
[----:B------:R-:W3:Y:S01]  /*f6b0*/  LDC R46, c[0x0][0x364] ;  /* 0x0000d900ff2e7b82 */ /* 0x000ee20000000800 */
[----:B--2---:R-:W-:Y:S01]  /*f6c0*/  IMAD R0, R22, R44, R23 ;  /* 0x0000002c16007224 */ /* 0x004fe200078e0217 */
[----:B-1----:R-:W-:Y:S02]  /*f6d0*/  LEA R45, R45, R2, 0x18 ;  /* 0x000000022d2d7211 */ /* 0x002fe400078ec0ff */
[----:B---3--:R-:W-:Y:S02]  /*f6e0*/  ISETP.GE.U32.AND P0, PT, R46, 0x2, PT ;  /* 0x000000022e00780c */ /* 0x008fe40003f06070 */
[----:B------:R-:W-:-:S05]  /*f6f0*/  LEA R47, R0, R45, 0x6 ;  /* 0x0000002d002f7211 */ /* 0x000fca00078e30ff */
[----:B------:R1:W-:Y:S04]  /*f700*/  STS.128 [R47], R28 ;  /* 0x0000001c2f007388 */ /* 0x0003e80000000c00 */
[----:B------:R1:W-:Y:S04]  /*f710*/  STS.128 [R47+0x10], R32 ;  /* 0x000010202f007388 */ /* 0x0003e80000000c00 */
[----:B------:R1:W-:Y:S04]  /*f720*/  STS.128 [R47+0x20], R36 ;  /* 0x000020242f007388 */ /* 0x0003e80000000c00 */
[----:B------:R1:W-:Y:S01]  /*f730*/  STS.128 [R47+0x30], R24 ;  /* 0x000030182f007388 */ /* 0x0003e20000000c00 */
[----:B------:R-:W-:Y:S05]  /*f740*/  @!P0 BRA `(.L_x_2907) ;  /* 0x00000000009c8947 */ /* 0x000fea0003800000 */
[----:B------:R-:W-:-:S07]  /*f750*/  IMAD.MOV.U32 R0, RZ, RZ, R46 ;  /* 0x000000ffff007224 */ /* 0x000fce00078e002e */
.L_x_2910:
        /* <DEDUP_REMOVED lines=12> */
[----:B------:R-:W3:Y:S04]  /*f820*/  LDS.128 R8, [R0+0x10] ;  /* 0x0000100000087984 */ /* 0x000ee80000000c00 */
[----:B------:R-:W0:Y:S04]  /*f830*/  LDS.128 R12, [R0+0x20] ;  /* 0x00002000000c7984 */ /* 0x000e280000000c00 */
[----:B------:R-:W4:Y:S01]  /*f840*/  LDS.128 R40, [R0+0x30] ;  /* 0x0000300000287984 */ /* 0x000f220000000c00 */
[----:B--2---:R-:W-:-:S02]  /*f850*/  DMUL R2, R30, R6 ;  /* 0x000000061e027228 */ /* 0x004fc40000000000 */
[----:B------:R-:W-:-:S06]  /*f860*/  DMUL R6, R28, R6 ;  /* 0x000000061c067228 */ /* 0x000fcc0000000000 */
[----:B-1----:R-:W-:Y:S02]  /*f870*/  DFMA R28, R28, R4, -R2 ;  /* 0x000000041c1c722b */ /* 0x002fe40000000802 */
[----:B---3--:R-:W-:Y:S02]  /*f880*/  DMUL R2, R34, R10 ;  /* 0x0000000a22027228 */ /* 0x008fe40000000000 */
[----:B0-----:R-:W-:Y:S02]  /*f890*/  DMUL R16, R38, R14 ;  /* 0x0000000e26107228 */ /* 0x001fe40000000000 */
[----:B----4-:R-:W-:Y:S02]  /*f8a0*/  DMUL R20, R26, R42 ;  /* 0x0000002a1a147228 */ /* 0x010fe40000000000 */
[----:B------:R-:W-:Y:S02]  /*f8b0*/  DMUL R10, R32, R10 ;  /* 0x0000000a200a7228 */ /* 0x000fe40000000000 */
[----:B------:R-:W-:-:S02]  /*f8c0*/  DMUL R14, R36, R14 ;  /* 0x0000000e240e7228 */ /* 0x000fc40000000000 */
[----:B------:R-:W-:Y:S02]  /*f8d0*/  DMUL R42, R24, R42 ;  /* 0x0000002a182a7228 */ /* 0x000fe40000000000 */
[----:B------:R-:W-:Y:S02]  /*f8e0*/  DFMA R30, R30, R4, R6 ;  /* 0x000000041e1e722b */ /* 0x000fe40000000006 */
[-C--:B------:R-:W-:Y:S02]  /*f8f0*/  DFMA R32, R32, R8.reuse, -R2 ;  /* 0x000000082020722b */ /* 0x080fe40000000802 */
[----:B------:R-:W-:Y:S02]  /*f900*/  DFMA R34, R34, R8, R10 ;  /* 0x000000082222722b */ /* 0x000fe4000000000a */
[-C--:B------:R-:W-:Y:S01]  /*f910*/  DFMA R36, R36, R12.reuse, -R16 ;  /* 0x0000000c2424722b */ /* 0x080fe20000000810 */
[----:B------:R2:W-:Y:S01]  /*f920*/  STS.128 [R47], R28 ;  /* 0x0000001c2f007388 */ /* 0x0005e20000000c00 */
[----:B------:R-:W-:-:S02]  /*f930*/  DFMA R38, R38, R12, R14 ;  /* 0x0000000c2626722b */ /* 0x000fc4000000000e */
[-C--:B------:R-:W-:Y:S01]  /*f940*/  DFMA R24, R24, R40.reuse, -R20 ;  /* 0x000000281818722b */ /* 0x080fe20000000814 */
[----:B------:R2:W-:Y:S01]  /*f950*/  STS.128 [R47+0x10], R32 ;  /* 0x000010202f007388 */ /* 0x0005e20000000c00 */
[----:B------:R-:W-:-:S03]  /*f960*/  DFMA R26, R26, R40, R42 ;  /* 0x000000281a1a722b */ /* 0x000fc6000000002a */
[----:B------:R2:W-:Y:S04]  /*f970*/  STS.128 [R47+0x20], R36 ;  /* 0x000020242f007388 */ /* 0x0005e80000000c00 */
[----:B------:R2:W-:Y:S04]  /*f980*/  STS.128 [R47+0x30], R24 ;  /* 0x000030182f007388 */ /* 0x0005e80000000c00 */
.L_x_2909:
[----:B------:R-:W-:Y:S05]  /*f990*/  BSYNC.RECONVERGENT B0 ;  /* 0x0000000000007941 */ /* 0x000fea0003800200 */
.L_x_2908:
[----:B------:R-:W-:Y:S01]  /*f9a0*/  IMAD.MOV.U32 R0, RZ, RZ, R49 ;  /* 0x000000ffff007224 */ /* 0x000fe200078e0031 */
[----:B------:R-:W-:Y:S06]  /*f9b0*/  @P1 BRA `(.L_x_2910) ;  /* 0xfffffffc00681947 */ /* 0x000fec000383ffff */
.L_x_2907:
[----:B------:R-:W3:Y:S02]  /*f9c0*/  LDCU UR4, c[0x0][0x3b8] ;  /* 0x00007700ff0477ac */ /* 0x000ee40008000800 */
[----:B---3--:R-:W-:-:S09]  /*f9d0*/  UISETP.NE.AND UP0, UPT, UR4, URZ, UPT ;  /* 0x000000ff0400728c */ /* 0x008fd2000bf05270 */
[----:B------:R-:W-:Y:S05]  /*f9e0*/  BRA.U !UP0, `(.L_x_2911) ;  /* 0x0000000508bc7547 */ /* 0x000fea000b800000 */
[----:B------:R-:W3:Y:S02]  /*f9f0*/  LDC R46, c[0x0][0x360] ;  /* 0x0000d800ff2e7b82 */ /* 0x000ee40000000800 */
[----:B---3--:R-:W-:Y:S02]  /*fa00*/  ISETP.GE.U32.AND P0, PT, R46, 0x21, PT ;  /* 0x000000212e00780c */ /* 0x008fe40003f06070 */
[----:B------:R-:W-:-:S11]  /*fa10*/  MOV R0, R46 ;  /* 0x0000002e00007202 */ /* 0x000fd60000000f00 */
[----:B------:R-:W-:Y:S05]  /*fa20*/  @!P0 BRA `(.L_x_2912) ;  /* 0x0000000000cc8947 */ /* 0x000fea0003800000 */
[----:B------:R-:W3:Y:S01]  /*fa30*/  S2UR UR5, SR_CgaCtaId ;  /* 0x00000000000579c3 */ /* 0x000ee20000008800 */
[----:B------:R-:W-:Y:S01]  /*fa40*/  UMOV UR4, 0x400 ;  /* 0x0000040000047882 */ /* 0x000fe20000000000 */
[----:B------:R-:W-:Y:S01]  /*fa50*/  IMAD R0, R22, R46, R23 ;  /* 0x0000002e16007224 */ /* 0x000fe200078e0217 */
[----:B------:R-:W-:Y:S01]  /*fa60*/  UIADD3 UR4, UPT, UPT, UR4, 0x10, URZ ;  /* 0x0000001004047890 */ /* 0x000fe2000fffe0ff */
[----:B------:R-:W-:-:S03]  /*fa70*/  ISETP.GE.U32.AND P0, PT, R46, 0x40, PT ;  /* 0x000000402e00780c */ /* 0x000fc60003f06070 */
[----:B---3--:R-:W-:-:S06]  /*fa80*/  ULEA UR4, UR5, UR4, 0x18 ;  /* 0x0000000405047291 */ /* 0x008fcc000f8ec0ff */
[----:B------:R-:W-:Y:S01]  /*fa90*/  LEA R45, R0, UR4, 0x6 ;  /* 0x00000004002d7c11 */ /* 0x000fe2000f8e30ff */
[----:B------:R-:W-:-:S04]  /*faa0*/  HFMA2 R0, -RZ, RZ, 0, 1.9073486328125e-06 ;  /* 0x00000020ff007431 */ /* 0x000fc800000001ff */
[----:B------:R3:W-:Y:S04]  /*fab0*/  STS.128 [R45], R28 ;  /* 0x0000001c2d007388 */ /* 0x0007e80000000c00 */
[----:B------:R3:W-:Y:S04]  /*fac0*/  STS.128 [R45+0x10], R32 ;  /* 0x000010202d007388 */ /* 0x0007e80000000c00 */
[----:B------:R3:W-:Y:S04]  /*fad0*/  STS.128 [R45+0x20], R36 ;  /* 0x000020242d007388 */ /* 0x0007e80000000c00 */
[----:B------:R3:W-:Y:S01]  /*fae0*/  STS.128 [R45+0x30], R24 ;  /* 0x000030182d007388 */ /* 0x0007e20000000c00 */
[----:B------:R-:W-:Y:S05]  /*faf0*/  @!P0 BRA `(.L_x_2912) ;  /* 0x0000000000988947 */ /* 0x000fea0003800000 */
[----:B------:R-:W-:-:S07]  /*fb00*/  IMAD.MOV.U32 R2, RZ, RZ, R46 ;  /* 0x000000ffff027224 */ /* 0x000fce00078e002e */
.L_x_2915:
        /* <DEDUP_REMOVED lines=8> */
[----:B----4-:R-:W-:Y:S05]  /*fb90*/  @P0 BRA `(.L_x_2914) ;  /* 0x0000000000640947 */ /* 0x010fea0003800000 */
[----:B------:R-:W-:-:S05]  /*fba0*/  LEA R44, R48, R45, 0x6 ;  /* 0x0000002d302c7211 */ /* 0x000fca00078e30ff */
[----:B------:R-:W4:Y:S04]  /*fbb0*/  LDS.128 R4, [R44] ;  /* 0x000000002c047984 */ /* 0x000f280000000c00 */
[----:B------:R-:W0:Y:S04]  /*fbc0*/  LDS.128 R8, [R44+0x10] ;  /* 0x000010002c087984 */ /* 0x000e280000000c00 */
[----:B------:R-:W5:Y:S04]  /*fbd0*/  LDS.128 R12, [R44+0x20] ;  /* 0x000020002c0c7984 */ /* 0x000f680000000c00 */
[----:B------:R-:W5:Y:S01]  /*fbe0*/  LDS.128 R40, [R44+0x30] ;  /* 0x000030002c287984 */ /* 0x000f620000000c00 */
[----:B----4-:R-:W-:-:S02]  /*fbf0*/  DMUL R2, R28, R6 ;  /* 0x000000061c027228 */ /* 0x010fc40000000000 */
[----:B------:R-:W-:Y:S02]  /*fc00*/  DMUL R6, R30, R6 ;  /* 0x000000061e067228 */ /* 0x000fe40000000000 */
[-C--:B0-----:R-:W-:Y:S02]  /*fc10*/  DMUL R16, R32, R10.reuse ;  /* 0x0000000a20107228 */ /* 0x081fe40000000000 */
[----:B------:R-:W-:Y:S02]  /*fc20*/  DMUL R10, R34, R10 ;  /* 0x0000000a220a7228 */ /* 0x000fe40000000000 */
[----:B-123--:R-:W-:Y:S02]  /*fc30*/  DFMA R30, R30, R4, R2 ;  /* 0x000000041e1e722b */ /* 0x00efe40000000002 */
[----:B-----5:R-:W-:Y:S02]  /*fc40*/  DMUL R20, R36, R14 ;  /* 0x0000000e24147228 */ /* 0x020fe40000000000 */
[----:B------:R-:W-:-:S02]  /*fc50*/  DMUL R2, R24, R42 ;  /* 0x0000002a18027228 */ /* 0x000fc40000000000 */
[----:B------:R-:W-:Y:S02]  /*fc60*/  DMUL R14, R38, R14 ;  /* 0x0000000e260e7228 */ /* 0x000fe40000000000 */
[----:B------:R-:W-:Y:S02]  /*fc70*/  DMUL R42, R26, R42 ;  /* 0x0000002a1a2a7228 */ /* 0x000fe40000000000 */
[----:B------:R-:W-:Y:S02]  /*fc80*/  DFMA R34, R34, R8, R16 ;  /* 0x000000082222722b */ /* 0x000fe40000000010 */
[----:B------:R-:W-:Y:S02]  /*fc90*/  DFMA R38, R38, R12, R20 ;  /* 0x0000000c2626722b */ /* 0x000fe40000000014 */
[----:B------:R-:W-:Y:S02]  /*fca0*/  DFMA R26, R26, R40, R2 ;  /* 0x000000281a1a722b */ /* 0x000fe40000000002 */
[----:B------:R-:W-:-:S02]  /*fcb0*/  DFMA R28, R28, R4, -R6 ;  /* 0x000000041c1c722b */ /* 0x000fc40000000806 */
[----:B------:R-:W-:Y:S02]  /*fcc0*/  DFMA R32, R32, R8, -R10 ;  /* 0x000000082020722b */ /* 0x000fe4000000080a */
[----:B------:R-:W-:Y:S02]  /*fcd0*/  DFMA R36, R36, R12, -R14 ;  /* 0x0000000c2424722b */ /* 0x000fe4000000080e */
[----:B------:R-:W-:Y:S01]  /*fce0*/  DFMA R24, R24, R40, -R42 ;  /* 0x000000281818722b */ /* 0x000fe2000000082a */
[----:B------:R4:W-:Y:S04]  /*fcf0*/  STS.128 [R45], R28 ;  /* 0x0000001c2d007388 */ /* 0x0009e80000000c00 */
[----:B------:R4:W-:Y:S04]  /*fd00*/  STS.128 [R45+0x10], R32 ;  /* 0x000010202d007388 */ /* 0x0009e80000000c00 */
[----:B------:R4:W-:Y:S04]  /*fd10*/  STS.128 [R45+0x20], R36 ;  /* 0x000020242d007388 */ /* 0x0009e80000000c00 */
[----:B------:R4:W-:Y:S02]  /*fd20*/  STS.128 [R45+0x30], R24 ;  /* 0x000030182d007388 */ /* 0x0009e40000000c00 */
.L_x_2914:
[----:B------:R-:W-:Y:S05]  /*fd30*/  BSYNC.RECONVERGENT B0 ;  /* 0x0000000000007941 */ /* 0x000fea0003800200 */
.L_x_2913:
[----:B------:R-:W-:Y:S01]  /*fd40*/  IMAD.MOV.U32 R2, RZ, RZ, R48 ;  /* 0x000000ffff027224 */ /* 0x000fe200078e0030 */
[----:B------:R-:W-:Y:S06]  /*fd50*/  @P1 BRA `(.L_x_2915) ;  /* 0xfffffffc006c1947 */ /* 0x000fec000383ffff */
.L_x_2912:
[----:B------:R-:W-:Y:S01]  /*fd60*/  ISETP.GE.U32.AND P0, PT, R0, 0x2, PT ;  /* 0x000000020000780c */ /* 0x000fe20003f06070 */
[----:B------:R-:W-:Y:S05]  /*fd70*/  WARPSYNC.ALL ;  /* 0x0000000000007948 */ /* 0x000fea0003800000 */
[----:B------:R-:W-:Y:S07]  /*fd80*/  BAR.SYNC.DEFER_BLOCKING 0x0 ;  /* 0x0000000000007b1d */ /* 0x000fee0000010000 */
[----:B------:R-:W-:Y:S05]  /*fd90*/  @!P0 BRA `(.L_x_2911) ;  /* 0x0000000000d08947 */ /* 0x000fea0003800000 */
[----:B---34-:R-:W-:-:S07]  /*fda0*/  MOV R45, 0x1 ;  /* 0x00000001002d7802 */ /* 0x018fce0000000f00 */
.L_x_2916:
[----:B------:R-:W-:Y:S04]  /*fdb0*/  SHFL.DOWN PT, R5, R31, R45, 0x1f ;  /* 0x08001f2d1f057589 */ /* 0x000fe800000e0000 */
[----:B------:R-:W3:Y:S04]  /*fdc0*/  SHFL.DOWN PT, R4, R30, R45, 0x1f ;  /* 0x08001f2d1e047589 */ /* 0x000ee800000e0000 */
[----:B------:R-:W-:Y:S04]  /*fdd0*/  SHFL.DOWN PT, R3, R29, R45, 0x1f ;  /* 0x08001f2d1d037589 */ /* 0x000fe800000e0000 */
[----:B------:R-:W1:Y:S04]  /*fde0*/  SHFL.DOWN PT, R2, R28, R45, 0x1f ;  /* 0x08001f2d1c027589 */ /* 0x000e6800000e0000 */
[----:B------:R-:W-:Y:S04]  /*fdf0*/  SHFL.DOWN PT, R11, R35, R45, 0x1f ;  /* 0x08001f2d230b7589 */ /* 0x000fe800000e0000 */
[----:B------:R-:W4:Y:S04]  /*fe00*/  SHFL.DOWN PT, R10, R34, R45, 0x1f ;  /* 0x08001f2d220a7589 */ /* 0x000f2800000e0000 */
[----:B------:R-:W-:Y:S04]  /*fe10*/  SHFL.DOWN PT, R15, R39, R45, 0x1f ;  /* 0x08001f2d270f7589 */ /* 0x000fe800000e0000 */
[----:B------:R-:W0:Y:S01]  /*fe20*/  SHFL.DOWN PT, R14, R38, R45, 0x1f ;  /* 0x08001f2d260e7589 */ /* 0x000e2200000e0000 */
[----:B---3--:R-:W-:-:S03]  /*fe30*/  DMUL R6, R4, R30 ;  /* 0x0000001e04067228 */ /* 0x008fc60000000000 */
[----:B------:R-:W-:Y:S04]  /*fe40*/  SHFL.DOWN PT, R41, R27, R45, 0x1f ;  /* 0x08001f2d1b297589 */ /* 0x000fe800000e0000 */
[----:B------:R-:W3:Y:S01]  /*fe50*/  SHFL.DOWN PT, R40, R26, R45, 0x1f ;  /* 0x08001f2d1a287589 */ /* 0x000ee200000e0000 */
[C---:B-12---:R-:W-:Y:S02]  /*fe60*/  DMUL R30, R2.reuse, R30 ;  /* 0x0000001e021e7228 */ /* 0x046fe40000000000 */
[----:B------:R-:W-:Y:S01]  /*fe70*/  DFMA R6, R2, R28, -R6 ;  /* 0x0000001c0206722b */ /* 0x000fe20000000806 */
[----:B------:R-:W-:Y:S04]  /*fe80*/  SHFL.DOWN PT, R9, R33, R45, 0x1f ;  /* 0x08001f2d21097589 */ /* 0x000fe800000e0000 */
[----:B------:R-:W1:Y:S01]  /*fe90*/  SHFL.DOWN PT, R8, R32, R45, 0x1f ;  /* 0x08001f2d20087589 */ /* 0x000e6200000e0000 */
[----:B----4-:R-:W-:-:S02]  /*fea0*/  DMUL R2, R10, R34 ;  /* 0x000000220a027228 */ /* 0x010fc40000000000 */
[----:B------:R-:W-:Y:S01]  /*feb0*/  DFMA R30, R4, R28, R30 ;  /* 0x0000001c041e722b */ /* 0x000fe2000000001e */
[----:B------:R-:W-:Y:S01]  /*fec0*/  SHFL.DOWN PT, R13, R37, R45, 0x1f ;  /* 0x08001f2d250d7589 */ /* 0x000fe200000e0000 */
[----:B------:R-:W-:Y:S01]  /*fed0*/  MOV R28, R6 ;  /* 0x00000006001c7202 */ /* 0x000fe20000000f00 */
[----:B------:R-:W-:Y:S02]  /*fee0*/  IMAD.MOV.U32 R29, RZ, RZ, R7 ;  /* 0x000000ffff1d7224 */ /* 0x000fe400078e0007 */
[----:B------:R-:W2:Y:S01]  /*fef0*/  SHFL.DOWN PT, R12, R36, R45, 0x1f ;  /* 0x08001f2d240c7589 */ /* 0x000ea200000e0000 */
[----:B0-----:R-:W-:-:S03]  /*ff00*/  DMUL R16, R14, R38 ;  /* 0x000000260e107228 */ /* 0x001fc60000000000 */
[----:B------:R-:W-:Y:S04]  /*ff10*/  SHFL.DOWN PT, R21, R25, R45, 0x1f ;  /* 0x08001f2d19157589 */ /* 0x000fe800000e0000 */
[----:B------:R0:W4:Y:S01]  /*ff20*/  SHFL.DOWN PT, R20, R24, R45, 0x1f ;  /* 0x08001f2d18147589 */ /* 0x00012200000e0000 */
[----:B---3--:R-:W-:Y:S02]  /*ff30*/  DMUL R42, R40, R26 ;  /* 0x0000001a282a7228 */ /* 0x008fe40000000000 */
[C---:B-1----:R-:W-:Y:S01]  /*ff40*/  DFMA R2, R8.reuse, R32, -R2 ;  /* 0x000000200802722b */ /* 0x042fe20000000802 */
[----:B0-----:R-:W-:Y:S01]  /*ff50*/  SHF.L.U32 R45, R45, 0x1, RZ ;  /* 0x000000012d2d7819 */ /* 0x001fe200000006ff */
[----:B------:R-:W-:-:S03]  /*ff60*/  DMUL R34, R8, R34 ;  /* 0x0000002208227228 */ /* 0x000fc60000000000 */
[----:B------:R-:W-:Y:S01]  /*ff70*/  ISETP.GE.AND P0, PT, R45, R0, PT ;  /* 0x000000002d00720c */ /* 0x000fe20003f06270 */
[C---:B--2---:R-:W-:Y:S02]  /*ff80*/  DFMA R16, R12.reuse, R36, -R16 ;  /* 0x000000240c10722b */ /* 0x044fe40000000810 */
[----:B------:R-:W-:Y:S02]  /*ff90*/  DMUL R38, R12, R38 ;  /* 0x000000260c267228 */ /* 0x000fe40000000000 */
[----:B------:R-:W-:Y:S01]  /*ffa0*/  DFMA R34, R10, R32, R34 ;  /* 0x000000200a22722b */ /* 0x000fe20000000022 */
[----:B------:R-:W-:Y:S01]  /*ffb0*/  IMAD.MOV.U32 R32, RZ, RZ, R2 ;  /* 0x000000ffff207224 */ /* 0x000fe200078e0002 */
[----:B------:R-:W-:Y:S01]  /*ffc0*/  MOV R33, R3 ;  /* 0x0000000300217202 */ /* 0x000fe20000000f00 */
[C---:B----4-:R-:W-:Y:S02]  /*ffd0*/  DFMA R42, R20.reuse, R24, -R42 ;  /* 0x00000018142a722b */ /* 0x050fe4000000082a */
[----:B------:R-:W-:-:S02]  /*ffe0*/  DMUL R26, R20, R26 ;  /* 0x0000001a141a7228 */ /* 0x000fc40000000000 */
[----:B------:R-:W-:Y:S01]  /*fff0*/  DFMA R38, R14, R36, R38 ;  /* 0x000000240e26722b */ /* 0x000fe20000000026 */
[----:B------:R-:W-:Y:S02]  /*10000*/  MOV R36, R16 ;  /* 0x0000001000247202 */ /* 0x000fe40000000f00 */
[----:B------:R-:W-:-:S03]  /*10010*/  MOV R37, R17 ;  /* 0x0000001100257202 */ /* 0x000fc60000000f00 */
[----:B------:R-:W-:Y:S01]  /*10020*/  DFMA R26, R40, R24, R26 ;  /* 0x00000018281a722b */ /* 0x000fe2000000001a */
[----:B------:R-:W-:Y:S01]  /*10030*/  IMAD.MOV.U32 R24, RZ, RZ, R42 ;  /* 0x000000ffff187224 */ /* 0x000fe200078e002a */
[----:B------:R-:W-:Y:S01]  /*10040*/  MOV R25, R43 ;  /* 0x0000002b00197202 */ /* 0x000fe20000000f00 */
[----:B------:R-:W-:Y:S08]  /*10050*/  @!P0 BRA `(.L_x_2916) ;  /* 0xfffffffc00548947 */ /* 0x000ff0000383ffff */
[----:B------:R-:W-:Y:S01]  /*10060*/  MOV R28, R6 ;  /* 0x00000006001c7202 */ /* 0x000fe20000000f00 */
[----:B------:R-:W-:Y:S01]  /*10070*/  IMAD.MOV.U32 R29, RZ, RZ, R7 ;  /* 0x000000ffff1d7224 */ /* 0x000fe200078e0007 */
[----:B------:R-:W-:Y:S01]  /*10080*/  MOV R32, R2 ;  /* 0x0000000200207202 */ /* 0x000fe20000000f00 */
[----:B------:R-:W-:Y:S01]  /*10090*/  IMAD.MOV.U32 R36, RZ, RZ, R16 ;  /* 0x000000ffff247224 */ /* 0x000fe200078e0010 */
[----:B------:R-:W-:Y:S01]  /*100a0*/  MOV R33, R3 ;  /* 0x0000000300217202 */ /* 0x000fe20000000f00 */
[----:B------:R-:W-:Y:S01]  /*100b0*/  IMAD.MOV.U32 R25, RZ, RZ, R43 ;  /* 0x000000ffff197224 */ /* 0x000fe200078e002b */
[----:B------:R-:W-:Y:S02]  /*100c0*/  MOV R37, R17 ;  /* 0x0000001100257202 */ /* 0x000fe40000000f00 */
[----:B------:R-:W-:-:S07]  /*100d0*/  MOV R24, R42 ;  /* 0x0000002a00187202 */ /* 0x000fce0000000f00 */
.L_x_2911:
[----:B------:R-:W5:Y:S01]  /*100e0*/  LDCU UR6, c[0x0][0x574] ;  /* 0x0000ae80ff0677ac */ /* 0x000f620008000800 */
[----:B0-----:R-:W-:Y:S01]  /*100f0*/  HFMA2 R17, -RZ, RZ, 0, 0 ;  /* 0x00000000ff117431 */ /* 0x001fe200000001ff */
[----:B-----5:R-:W-:-:S04]  /*10100*/  UIADD3 UR5, UPT, UPT, UR6, -0x1, URZ ;  /* 0xffffffff06057890 */ /* 0x020fc8000fffe0ff */
[----:B------:R-:W-:-:S04]  /*10110*/  UISETP.LT.U32.AND UP0, UPT, UR5, 0x18, UPT ;  /* 0x000000180500788c */ /* 0x000fc8000bf01070 */
[----:B------:R-:W-:Y:S02]  /*10120*/  USEL UR4, UR5, 0x18, UP0 ;  /* 0x0000001805047887 */ /* 0x000fe40008000000 */
[----:B------:R-:W-:Y:S02]  /*10130*/  UISETP.NE.AND UP0, UPT, UR6, URZ, UPT ;  /* 0x000000ff0600728c */ /* 0x000fe4000bf05270 */
[----:B------:R-:W-:-:S07]  /*10140*/  UIADD3 UR4, UPT, UPT, UR4, 0x1, URZ ;  /* 0x0000000104047890 */ /* 0x000fce000fffe0ff */
[----:B------:R-:W-:Y:S05]  /*10150*/  BRA.U !UP0, `(.L_x_2917) ;  /* 0x0000001108487547 */ /* 0x000fea000b800000 */
[----:B------:R-:W0:Y:S01]  /*10160*/  LDCU.64 UR8, c[0x0][0x578] ;  /* 0x0000af00ff0877ac */ /* 0x000e220008000a00 */
[----:B------:R-:W-:Y:S01]  /*10170*/  MOV R2, RZ ;  /* 0x000000ff00027202 */ /* 0x000fe20000000f00 */
[----:B------:R-:W-:Y:S01]  /*10180*/  IMAD.MOV.U32 R3, RZ, RZ, R19 ;  /* 0x000000ffff037224 */ /* 0x000fe200078e0013 */
[----:B------:R-:W5:Y:S01]  /*10190*/  LDCU UR7, c[0x0][0x580] ;  /* 0x0000b000ff0777ac */ /* 0x000f620008000800 */
[----:B------:R-:W1:Y:S01]  /*101a0*/  LDCU UR6, c[0x0][0x6a4] ;  /* 0x0000d480ff0677ac */ /* 0x000e620008000800 */
[----:B------:R-:W-:Y:S01]  /*101b0*/  UISETP.NE.AND UP1, UPT, UR5, URZ, UPT ;  /* 0x000000ff0500728c */ /* 0x000fe2000bf25270 */
[----:B0-----:R-:W-:-:S05]  /*101c0*/  IMAD.HI.U32 R2, R19, UR9, R2 ;  /* 0x0000000913027c27 */ /* 0x001fca000f8e0002 */
[----:B-----5:R-:W-:-:S04]  /*101d0*/  SHF.R.U32.HI R3, RZ, UR7, R2 ;  /* 0x00000007ff037c19 */ /* 0x020fc80008011602 */
[----:B------:R-:W-:-:S05]  /*101e0*/  IADD3 R5, PT, PT, -R3, RZ, RZ ;  /* 0x000000ff03057210 */ /* 0x000fca0007ffe1ff */
[----:B------:R-:W-:-:S04]  /*101f0*/  IMAD R5, R5, UR8, R19 ;  /* 0x0000000805057c24 */ /* 0x000fc8000f8e0213 */
[----:B-1----:R-:W-:Y:S01]  /*10200*/  IMAD R17, R5, UR6, RZ ;  /* 0x0000000605117c24 */ /* 0x002fe2000f8e02ff */
[----:B------:R-:W-:Y:S06]  /*10210*/  BRA.U !UP1, `(.L_x_2917) ;  /* 0x0000001109187547 */ /* 0x000fec000b800000 */
[----:B------:R-:W0:Y:S01]  /*10220*/  LDCU.64 UR8, c[0x0][0x588] ;  /* 0x0000b100ff0877ac */ /* 0x000e220008000a00 */
[----:B------:R-:W-:Y:S01]  /*10230*/  MOV R2, RZ ;  /* 0x000000ff00027202 */ /* 0x000fe20000000f00 */
[----:B------:R-:W1:Y:S01]  /*10240*/  LDCU UR7, c[0x0][0x584] ;  /* 0x0000b080ff0777ac */ /* 0x000e620008000800 */
[----:B------:R-:W5:Y:S01]  /*10250*/  LDCU UR6, c[0x0][0x6ac] ;  /* 0x0000d580ff0677ac */ /* 0x000f620008000800 */
[----:B------:R-:W-:Y:S02]  /*10260*/  UISETP.NE.AND UP1, UPT, UR4, 0x2, UPT ;  /* 0x000000020400788c */ /* 0x000fe4000bf25270 */
[----:B0-----:R-:W-:-:S05]  /*10270*/  IMAD.HI.U32 R4, R3, UR8, R2 ;  /* 0x0000000803047c27 */ /* 0x001fca000f8e0002 */
[----:B------:R-:W-:-:S05]  /*10280*/  SHF.R.U32.HI R5, RZ, UR9, R4 ;  /* 0x00000009ff057c19 */ /* 0x000fca0008011604 */
[----:B------:R-:W-:-:S04]  /*10290*/  IMAD.MOV R2, RZ, RZ, -R5 ;  /* 0x000000ffff027224 */ /* 0x000fc800078e0a05 */
[----:B-1----:R-:W-:-:S04]  /*102a0*/  IMAD R2, R2, UR7, R3 ;  /* 0x0000000702027c24 */ /* 0x002fc8000f8e0203 */
[----:B-----5:R-:W-:Y:S01]  /*102b0*/  IMAD R17, R2, UR6, R17 ;  /* 0x0000000602117c24 */ /* 0x020fe2000f8e0211 */
[----:B------:R-:W-:Y:S06]  /*102c0*/  BRA.U !UP1, `(.L_x_2917) ;  /* 0x0000000d09ec7547 */ /* 0x000fec000b800000 */
[----:B------:R-:W0:Y:S01]  /*102d0*/  LDCU.64 UR8, c[0x0][0x590] ;  /* 0x0000b200ff0877ac */ /* 0x000e220008000a00 */
[----:B------:R-:W-:Y:S01]  /*102e0*/  HFMA2 R4, -RZ, RZ, 0, 0 ;  /* 0x00000000ff047431 */ /* 0x000fe200000001ff */
[----:B------:R-:W1:Y:S01]  /*102f0*/  LDCU UR7, c[0x0][0x598] ;  /* 0x0000b300ff0777ac */ /* 0x000e620008000800 */
[----:B------:R-:W5:Y:S01]  /*10300*/  LDCU UR6, c[0x0][0x6b4] ;  /* 0x0000d680ff0677ac */ /* 0x000f620008000800 */
[----:B------:R-:W-:Y:S02]  /*10310*/  UISETP.NE.AND UP1, UPT, UR4, 0x3, UPT ;  /* 0x000000030400788c */ /* 0x000fe4000bf25270 */
[----:B0-----:R-:W-:-:S05]  /*10320*/  IMAD.HI.U32 R2, R5, UR9, R4 ;  /* 0x0000000905027c27 */ /* 0x001fca000f8e0004 */
[----:B-1----:R-:W-:-:S04]  /*10330*/  SHF.R.U32.HI R3, RZ, UR7, R2 ;  /* 0x00000007ff037c19 */ /* 0x002fc80008011602 */
[----:B------:R-:W-:-:S05]  /*10340*/  IADD3 R4, PT, PT, -R3, RZ, RZ ;  /* 0x000000ff03047210 */ /* 0x000fca0007ffe1ff */
[----:B------:R-:W-:-:S04]  /*10350*/  IMAD R4, R4, UR8, R5 ;  /* 0x0000000804047c24 */ /* 0x000fc8000f8e0205 */
[----:B-----5:R-:W-:Y:S01]  /*10360*/  IMAD R17, R4, UR6, R17 ;  /* 0x0000000604117c24 */ /* 0x020fe2000f8e0211 */
[----:B------:R-:W-:Y:S06]  /*10370*/  BRA.U !UP1, `(.L_x_2917) ;  /* 0x0000000d09c07547 */ /* 0x000fec000b800000 */
[----:B------:R-:W0:Y:S01]  /*10380*/  LDCU.64 UR8, c[0x0][0x5a0] ;  /* 0x0000b400ff0877ac */ /* 0x000e220008000a00 */
[----:B------:R-:W-:Y:S01]  /*10390*/  IMAD.MOV.U32 R2, RZ, RZ, RZ ;  /* 0x000000ffff027224 */ /* 0x000fe200078e00ff */
[----:B------:R-:W1:Y:S01]  /*103a0*/  LDCU UR7, c[0x0][0x59c] ;  /* 0x0000b380ff0777ac */ /* 0x000e620008000800 */
[----:B------:R-:W5:Y:S01]  /*103b0*/  LDCU UR6, c[0x0][0x6bc] ;  /* 0x0000d780ff0677ac */ /* 0x000f620008000800 */
[----:B------:R-:W-:Y:S01]  /*103c0*/  UISETP.NE.AND UP1, UPT, UR4, 0x4, UPT ;  /* 0x000000040400788c */ /* 0x000fe2000bf25270 */
[----:B0-----:R-:W-:-:S05]  /*103d0*/  IMAD.HI.U32 R4, R3, UR8, R2 ;  /* 0x0000000803047c27 */ /* 0x001fca000f8e0002 */
[----:B------:R-:W-:-:S04]  /*103e0*/  SHF.R.U32.HI R5, RZ, UR9, R4 ;  /* 0x00000009ff057c19 */ /* 0x000fc80008011604 */
[----:B------:R-:W-:-:S05]  /*103f0*/  IADD3 R2, PT, PT, -R5, RZ, RZ ;  /* 0x000000ff05027210 */ /* 0x000fca0007ffe1ff */
[----:B-1----:R-:W-:-:S04]  /*10400*/  IMAD R2, R2, UR7, R3 ;  /* 0x0000000702027c24 */ /* 0x002fc8000f8e0203 */
[----:B-----5:R-:W-:Y:S01]  /*10410*/  IMAD R17, R2, UR6, R17 ;  /* 0x0000000602117c24 */ /* 0x020fe2000f8e0211 */
[----:B------:R-:W-:Y:S06]  /*10420*/  BRA.U !UP1, `(.L_x_2917) ;  /* 0x0000000d09947547 */ /* 0x000fec000b800000 */
[----:B------:R-:W0:Y:S01]  /*10430*/  LDCU.64 UR8, c[0x0][0x5a8] ;  /* 0x0000b500ff0877ac */ /* 0x000e220008000a00 */
[----:B------:R-:W-:Y:S01]  /*10440*/  MOV R4, RZ ;  /* 0x000000ff00047202 */ /* 0x000fe20000000f00 */
[----:B------:R-:W1:Y:S01]  /*10450*/  LDCU UR7, c[0x0][0x5b0] ;  /* 0x0000b600ff0777ac */ /* 0x000e620008000800 */
[----:B------:R-:W5:Y:S01]  /*10460*/  LDCU UR6, c[0x0][0x6c4] ;  /* 0x0000d880ff0677ac */ /* 0x000f620008000800 */
[----:B------:R-:W-:Y:S02]  /*10470*/  UISETP.NE.AND UP1, UPT, UR4, 0x5, UPT ;  /* 0x000000050400788c */ /* 0x000fe4000bf25270 */
[----:B0-----:R-:W-:-:S05]  /*10480*/  IMAD.HI.U32 R2, R5, UR9, R4 ;  /* 0x0000000905027c27 */ /* 0x001fca000f8e0004 */
[----:B-1----:R-:W-:-:S05]  /*10490*/  SHF.R.U32.HI R3, RZ, UR7, R2 ;  /* 0x00000007ff037c19 */ /* 0x002fca0008011602 */
[----:B------:R-:W-:-:S04]  /*104a0*/  IMAD.MOV R4, RZ, RZ, -R3 ;  /* 0x000000ffff047224 */ /* 0x000fc800078e0a03 */
[----:B------:R-:W-:-:S04]  /*104b0*/  IMAD R4, R4, UR8, R5 ;  /* 0x0000000804047c24 */ /* 0x000fc8000f8e0205 */
        /* <DEDUP_REMOVED lines=8> */
[----:B------:R-:W-:-:S04]  /*10540*/  SHF.R.U32.HI R5, RZ, UR9, R4 ;  /* 0x00000009ff057c19 */ /* 0x000fc80008011604 */
[----:B------:R-:W-:-:S05]  /*10550*/  IADD3 R2, PT, PT, -R5, RZ, RZ ;  /* 0x000000ff05027210 */ /* 0x000fca0007ffe1ff */
[----:B-1----:R-:W-:-:S04]  /*10560*/  IMAD R2, R2, UR7, R3 ;  /* 0x0000000702027c24 */ /* 0x002fc8000f8e0203 */
        /* <DEDUP_REMOVED lines=8> */
[----:B-1----:R-:W-:-:S04]  /*105f0*/  SHF.R.U32.HI R3, RZ, UR7, R2 ;  /* 0x00000007ff037c19 */ /* 0x002fc80008011602 */
[----:B------:R-:W-:-:S05]  /*10600*/  IADD3 R4, PT, PT, -R3, RZ, RZ ;  /* 0x000000ff03047210 */ /* 0x000fca0007ffe1ff */
[----:B------:R-:W-:-:S04]  /*10610*/  IMAD R4, R4, UR8, R5 ;  /* 0x0000000804047c24 */ /* 0x000fc8000f8e0205 */
        /* <DEDUP_REMOVED lines=192> */
[----:B------:R-:W5:Y:S02]  /*11220*/  LDCU UR6, c[0x0][0x764] ;  /* 0x0000ec80ff0677ac */ /* 0x000f640008000800 */
[----:B0-----:R-:W-:-:S05]  /*11230*/  IMAD.HI.U32 R0, R5, UR9, R4 ;  /* 0x0000000905007c27 */ /* 0x001fca000f8e0004 */
[----:B-1----:R-:W-:-:S04]  /*11240*/  SHF.R.U32.HI R0, RZ, UR7, R0 ;  /* 0x00000007ff007c19 */ /* 0x002fc80008011600 */
[----:B------:R-:W-:-:S05]  /*11250*/  IADD3 R3, PT, PT, -R0, RZ, RZ ;  /* 0x000000ff00037210 */ /* 0x000fca0007ffe1ff */
[----:B------:R-:W-:-:S04]  /*11260*/  IMAD R4, R3, UR8, R5 ;  /* 0x0000000803047c24 */ /* 0x000fc8000f8e0205 */
[----:B-----5:R-:W-:-:S07]  /*11270*/  IMAD R17, R4, UR6, R17 ;  /* 0x0000000604117c24 */ /* 0x020fce000f8e0211 */
.L_x_2917:
[----:B------:R-:W-:Y:S01]  /*11280*/  MOV R40, RZ ;  /* 0x000000ff00287202 */ /* 0x000fe20000000f00 */
[----:B------:R-:W-:Y:S06]  /*11290*/  BRA.U !UP0, `(.L_x_2918) ;  /* 0x0000001108487547 */ /* 0x000fec000b800000 */
[----:B------:R-:W0:Y:S01]  /*112a0*/  LDCU.64 UR8, c[0x0][0x578] ;  /* 0x0000af00ff0877ac */ /* 0x000e220008000a00 */
[----:B------:R-:W-:Y:S01]  /*112b0*/  MOV R2, RZ ;  /* 0x000000ff00027202 */ /* 0x000fe20000000f00 */
[----:B------:R-:W-:Y:S01]  /*112c0*/  VIADD R3, R19, 0x1 ;  /* 0x0000000113037836 */ /* 0x000fe20000000000 */
        /* <DEDUP_REMOVED lines=265> */
[----:B------:R-:W5:Y:S03]  /*12360*/  LDCU UR7, c[0x0][0x764] ;  /* 0x0000ec80ff0777ac */ /* 0x000f660008000800 */
[----:B0-----:R-:W-:-:S05]  /*12370*/  IMAD.HI.U32 R0, R3, UR9, R2 ;  /* 0x0000000903007c27 */ /* 0x001fca000f8e0002 */
[----:B-1----:R-:W-:-:S04]  /*12380*/  SHF.R.U32.HI R0, RZ, UR6, R0 ;  /* 0x00000006ff007c19 */ /* 0x002fc80008011600 */
[----:B------:R-:W-:-:S05]  /*12390*/  IADD3 R2, PT, PT, -R0, RZ, RZ ;  /* 0x000000ff00027210 */ /* 0x000fca0007ffe1ff */
[----:B------:R-:W-:-:S04]  /*123a0*/  IMAD R3, R2, UR8, R3 ;  /* 0x0000000802037c24 */ /* 0x000fc8000f8e0203 */
[----:B-----5:R-:W-:-:S07]  /*123b0*/  IMAD R40, R3, UR7, R40 ;  /* 0x0000000703287c24 */ /* 0x020fce000f8e0228 */
.L_x_2918:
[----:B------:R-:W-:Y:S01]  /*123c0*/  IMAD.MOV.U32 R41, RZ, RZ, RZ ;  /* 0x000000ffff297224 */ /* 0x000fe200078e00ff */
[----:B------:R-:W-:Y:S06]  /*123d0*/  BRA.U !UP0, `(.L_x_2919) ;  /* 0x0000001108487547 */ /* 0x000fec000b800000 */
[----:B------:R-:W0:Y:S01]  /*123e0*/  LDCU.64 UR8, c[0x0][0x578] ;  /* 0x0000af00ff0877ac */ /* 0x000e220008000a00 */
[----:B------:R-:W-:Y:S02]  /*123f0*/  IADD3 R3, PT, PT, R19, 0x2, RZ ;  /* 0x0000000213037810 */ /* 0x000fe40007ffe0ff */
[----:B------:R-:W-:Y:S01]  /*12400*/  MOV R2, RZ ;  /* 0x000000ff00027202 */ /* 0x000fe20000000f00 */
[----:B------:R-:W5:Y:S01]  /*12410*/  LDCU UR6, c[0x0][0x580] ;  /* 0x0000b000ff0677ac */ /* 0x000f620008000800 */
[----:B------:R-:W1:Y:S01]  /*12420*/  LDCU UR7, c[0x0][0x6a4] ;  /* 0x0000d480ff0777ac */ /* 0x000e620008000800 */
[----:B------:R-:W-:Y:S02]  /*12430*/  UISETP.NE.AND UP1, UPT, UR5, URZ, UPT ;  /* 0x000000ff0500728c */ /* 0x000fe4000bf25270 */
[----:B0-----:R-:W-:-:S05]  /*12440*/  IMAD.HI.U32 R4, R3, UR9, R2 ;  /* 0x0000000903047c27 */ /* 0x001fca000f8e0002 */
[----:B-----5:R-:W-:-:S05]  /*12450*/  SHF.R.U32.HI R5, RZ, UR6, R4 ;  /* 0x00000006ff057c19 */ /* 0x020fca0008011604 */
[----:B------:R-:W-:-:S04]  /*12460*/  IMAD.MOV R2, RZ, RZ, -R5 ;  /* 0x000000ffff027224 */ /* 0x000fc800078e0a05 */
[----:B------:R-:W-:-:S04]  /*12470*/  IMAD R2, R2, UR8, R3 ;  /* 0x0000000802027c24 */ /* 0x000fc8000f8e0203 */
[----:B-1----:R-:W-:Y:S01]  /*12480*/  IMAD R41, R2, UR7, RZ ;  /* 0x0000000702297c24 */ /* 0x002fe2000f8e02ff */
        /* <DEDUP_REMOVED lines=257> */
[----:B------:R-:W5:Y:S03]  /*134a0*/  LDCU UR7, c[0x0][0x764] ;  /* 0x0000ec80ff0777ac */ /* 0x000f660008000800 */
[----:B0-----:R-:W-:-:S05]  /*134b0*/  IMAD.HI.U32 R0, R3, UR9, R2 ;  /* 0x0000000903007c27 */ /* 0x001fca000f8e0002 */
[----:B-1----:R-:W-:-:S05]  /*134c0*/  SHF.R.U32.HI R0, RZ, UR6, R0 ;  /* 0x00000006ff007c19 */ /* 0x002fca0008011600 */
[----:B------:R-:W-:-:S04]  /*134d0*/  IMAD.MOV R2, RZ, RZ, -R0 ;  /* 0x000000ffff027224 */ /* 0x000fc800078e0a00 */
[----:B------:R-:W-:-:S04]  /*134e0*/  IMAD R2, R2, UR8, R3 ;  /* 0x0000000802027c24 */ /* 0x000fc8000f8e0203 */
[----:B-----5:R-:W-:-:S07]  /*134f0*/  IMAD R41, R2, UR7, R41 ;  /* 0x0000000702297c24 */ /* 0x020fce000f8e0229 */
.L_x_2919:
[----:B------:R-:W-:Y:S01]  /*13500*/  MOV R42, RZ ;  /* 0x000000ff002a7202 */ /* 0x000fe20000000f00 */
[----:B------:R-:W-:Y:S06]  /*13510*/  BRA.U !UP0, `(.L_x_2920) ;  /* 0x0000001108487547 */ /* 0x000fec000b800000 */
[----:B------:R-:W0:Y:S01]  /*13520*/  LDCU.64 UR8, c[0x0][0x578] ;  /* 0x0000af00ff0877ac */ /* 0x000e220008000a00 */
[----:B------:R-:W-:Y:S01]  /*13530*/  IADD3 R3, PT, PT, R19, 0x3, RZ ;  /* 0x0000000313037810 */ /* 0x000fe20007ffe0ff */
[----:B------:R-:W-:Y:S01]  /*13540*/  IMAD.MOV.U32 R2, RZ, RZ, RZ ;  /* 0x000000ffff027224 */ /* 0x000fe200078e00ff */
        /* <DEDUP_REMOVED lines=271> */
.L_x_2920:
[----:B------:R-:W0:Y:S01]  /*14640*/  LDC.64 R4, c[0x0][0x788] ;  /* 0x0001e200ff047b82 */ /* 0x000e220000000a00 */
[----:B------:R-:W5:Y:S02]  /*14650*/  LDCU UR6, c[0x0][0x3c0] ;  /* 0x00007800ff0677ac */ /* 0x000f640008000800 */
[----:B-----5:R-:W-:Y:S01]  /*14660*/  UISETP.NE.AND UP1, UPT, UR6, URZ, UPT ;  /* 0x000000ff0600728c */ /* 0x020fe2000bf25270 */
[----:B0-----:R-:W-:Y:S02]  /*14670*/  ISETP.NE.U32.AND P0, PT, R4, RZ, PT ;  /* 0x000000ff0400720c */ /* 0x001fe40003f05070 */
[----:B------:R-:W-:Y:S02]  /*14680*/  IADD3 R2, P1, PT, R17, R4, RZ ;  /* 0x0000000411027210 */ /* 0x000fe40007f3e0ff */
[----:B------:R-:W-:Y:S02]  /*14690*/  ISETP.NE.AND.EX P0, PT, R5, RZ, PT, P0 ;  /* 0x000000ff0500720c */ /* 0x000fe40003f05300 */
[----:B------:R-:W-:-:S02]  /*146a0*/  IADD3.X R0, PT, PT, RZ, R5, RZ, P1, !PT ;  /* 0x00000005ff007210 */ /* 0x000fc40000ffe4ff */
[----:B------:R-:W-:Y:S02]  /*146b0*/  SEL R2, R2, RZ, P0 ;  /* 0x000000ff02027207 */ /* 0x000fe40000000000 */
[----:B------:R-:W-:Y:S01]  /*146c0*/  SEL R3, R0, RZ, P0 ;  /* 0x000000ff00037207 */ /* 0x000fe20000000000 */
[----:B------:R-:W-:Y:S06]  /*146d0*/  BRA.U !UP1, `(.L_x_2921) ;  /* 0x0000006d09dc7547 */ /* 0x000fec000b800000 */
[----:B------:R-:W0:Y:S01]  /*146e0*/  S2R R0, SR_CTAID.X ;  /* 0x0000000000007919 */ /* 0x000e220000002500 */
[----:B------:R-:W5:Y:S01]  /*146f0*/  LDCU UR6, c[0x0][0x3c4] ;  /* 0x00007880ff0677ac */ /* 0x000f620008000800 */
[----:B------:R-:W-:Y:S01]  /*14700*/  IMAD.MOV.U32 R43, RZ, RZ, RZ ;  /* 0x000000ffff2b7224 */ /* 0x000fe200078e00ff */
[----:B------:R-:W1:Y:S01]  /*14710*/  LDCU UR7, c[0x0][0x3c8] ;  /* 0x00007900ff0777ac */ /* 0x000e620008000800 */
[----:B------:R-:W0:Y:S01]  /*14720*/  LDCU UR8, c[0x0][0x3b0] ;  /* 0x00007600ff0877ac */ /* 0x000e220008000800 */
[----:B-----5:R-:W-:-:S04]  /*14730*/  IMAD R5, R23, UR6, RZ ;  /* 0x0000000617057c24 */ /* 0x020fc8000f8e02ff */
[----:B-1----:R-:W-:-:S04]  /*14740*/  IMAD R5, R22, UR7, R5 ;  /* 0x0000000716057c24 */ /* 0x002fc8000f8e0205 */
[----:B0-----:R-:W-:-:S05]  /*14750*/  IMAD R5, R0, UR8, R5 ;  /* 0x0000000800057c24 */ /* 0x001fca000f8e0205 */
[----:B------:R-:W-:Y:S01]  /*14760*/  SHF.L.U32 R5, R5, 0x2, RZ ;  /* 0x0000000205057819 */ /* 0x000fe200000006ff */
[----:B------:R-:W-:Y:S06]  /*14770*/  BRA.U !UP0, `(.L_x_2922) ;  /* 0x0000001108447547 */ /* 0x000fec000b800000 */
[----:B------:R-:W0:Y:S01]  /*14780*/  LDCU.64 UR8, c[0x0][0x578] ;  /* 0x0000af00ff0877ac */ /* 0x000e220008000a00 */
[----:B------:R-:W-:Y:S01]  /*14790*/  MOV R4, RZ ;  /* 0x000000ff00047202 */ /* 0x000fe20000000f00 */
[----:B------:R-:W1:Y:S01]  /*147a0*/  LDCU UR6, c[0x0][0x580] ;  /* 0x0000b000ff0677ac */ /* 0x000e620008000800 */
[----:B------:R-:W5:Y:S01]  /*147b0*/  LDCU UR7, c[0x0][0x6a4] ;  /* 0x0000d480ff0777ac */ /* 0x000f620008000800 */
[----:B------:R-:W-:Y:S02]  /*147c0*/  UISETP.NE.AND UP1, UPT, UR5, URZ, UPT ;  /* 0x000000ff0500728c */ /* 0x000fe4000bf25270 */
[----:B0-----:R-:W-:-:S05]  /*147d0*/  IMAD.HI.U32 R6, R5, UR9, R4 ;  /* 0x0000000905067c27 */ /* 0x001fca000f8e0004 */
[----:B-1----:R-:W-:-:S05]  /*147e0*/  SHF.R.U32.HI R7, RZ, UR6, R6 ;  /* 0x00000006ff077c19 */ /* 0x002fca0008011606 */
[----:B------:R-:W-:-:S04]  /*147f0*/  IMAD.MOV R9, RZ, RZ, -R7 ;  /* 0x000000ffff097224 */ /* 0x000fc800078e0a07 */
[----:B------:R-:W-:-:S04]  /*14800*/  IMAD R9, R9, UR8, R5 ;  /* 0x0000000809097c24 */ /* 0x000fc8000f8e0205 */
[----:B-----5:R-:W-:Y:S01]  /*14810*/  IMAD R43, R9, UR7, RZ ;  /* 0x00000007092b7c24 */ /* 0x020fe2000f8e02ff */
        /* <DEDUP_REMOVED lines=263> */
.L_x_2922:
[----:B------:R-:W-:Y:S01]  /*15890*/  MOV R42, RZ ;  /* 0x000000ff002a7202 */ /* 0x000fe20000000f00 */
[----:B------:R-:W-:Y:S06]  /*158a0*/  BRA.U !UP0, `(.L_x_2923) ;  /* 0x0000001108487547 */ /* 0x000fec000b800000 */
[----:B------:R-:W0:Y:S01]  /*158b0*/  LDCU.64 UR8, c[0x0][0x578] ;  /* 0x0000af00ff0877ac */ /* 0x000e220008000a00 */
[----:B------:R-:W-:Y:S01]  /*158c0*/  IADD3 R7, PT, PT, R5, 0x1, RZ ;  /* 0x0000000105077810 */ /* 0x000fe20007ffe0ff */
[----:B------:R-:W-:Y:S01]  /*158d0*/  IMAD.MOV.U32 R6, RZ, RZ, RZ ;  /* 0x000000ffff067224 */ /* 0x000fe200078e00ff */
[----:B------:R-:W1:Y:S01]  /*158e0*/  LDCU UR6, c[0x0][0x580] ;  /* 0x0000b000ff0677ac */ /* 0x000e620008000800 */
[----:B------:R-:W5:Y:S01]  /*158f0*/  LDCU UR7, c[0x0][0x6a4] ;  /* 0x0000d480ff0777ac */ /* 0x000f620008000800 */
[----:B------:R-:W-:Y:S01]  /*15900*/  UISETP.NE.AND UP1, UPT, UR5, URZ, UPT ;  /* 0x000000ff0500728c */ /* 0x000fe2000bf25270 */
[----:B0-----:R-:W-:-:S05]  /*15910*/  IMAD.HI.U32 R8, R7, UR9, R6 ;  /* 0x0000000907087c27 */ /* 0x001fca000f8e0006 */
[----:B-1----:R-:W-:-:S04]  /*15920*/  SHF.R.U32.HI R9, RZ, UR6, R8 ;  /* 0x00000006ff097c19 */ /* 0x002fc80008011608 */
[----:B------:R-:W-:-:S05]  /*15930*/  IADD3 R6, PT, PT, -R9, RZ, RZ ;  /* 0x000000ff09067210 */ /* 0x000fca0007ffe1ff */
        /* <DEDUP_REMOVED lines=265> */
.L_x_2923:
[----:B------:R-:W-:Y:S01]  /*169d0*/  MOV R41, RZ ;  /* 0x000000ff00297202 */ /* 0x000fe20000000f00 */
[----:B------:R-:W-:Y:S06]  /*169e0*/  BRA.U !UP0, `(.L_x_2924) ;  /* 0x0000001108487547 */ /* 0x000fec000b800000 */
[----:B------:R-:W0:Y:S01]  /*169f0*/  LDCU.64 UR8, c[0x0][0x578] ;  /* 0x0000af00ff0877ac */ /* 0x000e220008000a00 */
[----:B------:R-:W-:Y:S01]  /*16a00*/  MOV R6, RZ ;  /* 0x000000ff00067202 */ /* 0x000fe20000000f00 */
[----:B------:R-:W-:Y:S01]  /*16a10*/  VIADD R7, R5, 0x2 ;  /* 0x0000000205077836 */ /* 0x000fe20000000000 */
        /* <DEDUP_REMOVED lines=271> */
.L_x_2924:
[----:B------:R-:W-:Y:S01]  /*17b10*/  IMAD.MOV.U32 R40, RZ, RZ, RZ ;  /* 0x000000ffff287224 */ /* 0x000fe200078e00ff */
[----:B------:R-:W-:Y:S06]  /*17b20*/  BRA.U !UP0, `(.L_x_2925) ;  /* 0x0000001108487547 */ /* 0x000fec000b800000 */
[----:B------:R-:W0:Y:S01]  /*17b30*/  LDCU.64 UR8, c[0x0][0x578] ;  /* 0x0000af00ff0877ac */ /* 0x000e220008000a00 */
[----:B------:R-:W-:Y:S02]  /*17b40*/  IADD3 R7, PT, PT, R5, 0x3, RZ ;  /* 0x0000000305077810 */ /* 0x000fe40007ffe0ff */
        /* <DEDUP_REMOVED lines=272> */
.L_x_2925:
        /* <DEDUP_REMOVED lines=17> */
[----:B------:R-:W5:Y:S01]  /*18d60*/  LDCU UR5, c[0x0][0x360] ;  /* 0x00006c00ff0577ac */ /* 0x000f620008000800 */
[----:B0-----:R-:W-:-:S11]  /*18d70*/  IMAD R6, R0, UR4, R7 ;  /* 0x0000000400067c24 */ /* 0x001fd6000f8e0207 */
[----:B-----5:R-:W-:Y:S01]  /*18d80*/  @!P0 IMAD R6, R6, UR5, R23 ;  /* 0x0000000506068c24 */ /* 0x020fe2000f8e0217 */
[----:B------:R-:W-:-:S03]  /*18d90*/  PLOP3.LUT P0, PT, PT, PT, PT, 0x80, 0x8 ;  /* 0x000000000008781c */ /* 0x000fc60003f0f070 */
[----:B-1----:R-:W-:-:S05]  /*18da0*/  IMAD.WIDE.U32 R4, R6, 0x40, R4 ;  /* 0x0000004006047825 */ /* 0x002fca00078e0004 */
[----:B------:R0:W-:Y:S04]  /*18db0*/  STG.E.128 desc[UR36][R4.64], R28 ;  /* 0x0000001c04007986 */ /* 0x0001e8000c101d24 */
[----:B------:R0:W-:Y:S04]  /*18dc0*/  STG.E.128 desc[UR36][R4.64+0x10], R32 ;  /* 0x0000102004007986 */ /* 0x0001e8000c101d24 */
[----:B------:R0:W-:Y:S04]  /*18dd0*/  STG.E.128 desc[UR36][R4.64+0x20], R36 ;  /* 0x0000202404007986 */ /* 0x0001e8000c101d24 */
[----:B------:R0:W-:Y:S02]  /*18de0*/  STG.E.128 desc[UR36][R4.64+0x30], R24 ;  /* 0x0000301804007986 */ /* 0x0001e4000c101d24 */
.L_x_2927:
[----:B------:R-:W-:Y:S05]  /*18df0*/  BSYNC.RECONVERGENT B0 ;  /* 0x0000000000007941 */ /* 0x000fea0003800200 */
.L_x_2926:
        /* <DEDUP_REMOVED lines=18> */
[----:B------:R-:W5:Y:S01]  /*18f20*/  POPC R7, UR5 ;  /* 0x0000000500077d09 */ /* 0x000f620008000000 */
[----:B0-----:R-:W-:Y:S01]  /*18f30*/  IMAD.WIDE.U32 R4, R0, 0x4, R4 ;  /* 0x0000000400047825 */ /* 0x001fe200078e0004 */
[----:B-1----:R-:W-:-:S13]  /*18f40*/  ISETP.EQ.U32.AND P1, PT, R8, R9, PT ;  /* 0x000000090800720c */ /* 0x002fda0003f22070 */
[----:B-----5:R-:W5:Y:S01]  /*18f50*/  @P1 ATOMG.E.ADD.STRONG.GPU PT, R5, desc[UR36][R4.64], R7 ;  /* 0x80000007040519a8 */ /* 0x020f6200081ef124 */
[----:B------:R-:W0:Y:S01]  /*18f60*/  S2UR UR6, SR_CgaCtaId ;  /* 0x00000000000679c3 */ /* 0x000e220000008800 */
[----:B------:R-:W1:Y:S01]  /*18f70*/  LDCU UR4, c[0x0][0x374] ;  /* 0x00006e80ff0477ac */ /* 0x000e620008000800 */
[----:B------:R-:W2:Y:S01]  /*18f80*/  S2R R9, SR_LTMASK ;  /* 0x0000000000097919 */ /* 0x000ea20000003900 */
[----:B-1----:R-:W-:Y:S01]  /*18f90*/  UIADD3 UR4, UPT, UPT, UR4, -0x1, URZ ;  /* 0xffffffff04047890 */ /* 0x002fe2000fffe0ff */
[----:B--2---:R-:W-:Y:S01]  /*18fa0*/  LOP3.LUT R9, R9, UR5, RZ, 0xc0, !PT ;  /* 0x0000000509097c12 */ /* 0x004fe2000f8ec0ff */
[----:B------:R-:W-:Y:S02]  /*18fb0*/  UMOV UR5, 0x400 ;  /* 0x0000040000057882 */ /* 0x000fe40000000000 */
[----:B0-----:R-:W-:-:S03]  /*18fc0*/  ULEA UR5, UR6, UR5, 0x18 ;  /* 0x0000000506057291 */ /* 0x001fc6000f8ec0ff */
[----:B------:R-:W0:Y:S01]  /*18fd0*/  POPC R9, R9 ;  /* 0x0000000900097309 */ /* 0x000e220000000000 */
[----:B-----5:R-:W0:Y:S02]  /*18fe0*/  SHFL.IDX PT, R6, R5, R8, 0x1f ;  /* 0x00001f0805067589 */ /* 0x020e2400000e0000 */
[----:B0-----:R-:W-:-:S04]  /*18ff0*/  IADD3 R6, PT, PT, R6, R9, RZ ;  /* 0x0000000906067210 */ /* 0x001fc80007ffe0ff */
[----:B------:R-:W-:-:S04]  /*19000*/  ISETP.NE.AND P1, PT, R6, UR4, PT ;  /* 0x0000000406007c0c */ /* 0x000fc8000bf25270 */
[----:B------:R-:W-:-:S05]  /*19010*/  SEL R4, RZ, 0x1, P1 ;  /* 0x00000001ff047807 */ /* 0x000fca0000800000 */
[----:B------:R1:W-:Y:S04]  /*19020*/  STS.U8 [UR5], R4 ;  /* 0x00000004ff007988 */ /* 0x0003e80008000005 */
.L_x_2929:
[----:B------:R-:W-:Y:S05]  /*19030*/  BSYNC.RECONVERGENT B0 ;  /* 0x0000000000007941 */ /* 0x000fea0003800200 */
.L_x_2928:
[----:B------:R-:W5:Y:S08]  /*19040*/  S2UR UR6, SR_CgaCtaId ;  /* 0x00000000000679c3 */ /* 0x000f700000008800 */
[----:B------:R-:W-:Y:S06]  /*19050*/  BAR.SYNC.DEFER_BLOCKING 0x0 ;  /* 0x0000000000007b1d */ /* 0x000fec0000010000 */
[----:B------:R-:W-:-:S02]  /*19060*/  UMOV UR4, 0x400 ;  /* 0x0000040000047882 */ /* 0x000fc40000000000 */
[----:B-----5:R-:W-:-:S09]  /*19070*/  ULEA UR5, UR6, UR4, 0x18 ;  /* 0x0000000406057291 */ /* 0x020fd2000f8ec0ff */
        /* <DEDUP_REMOVED lines=15> */
[----:B------:R-:W5:Y:S01]  /*19170*/  LDCU.64 UR12, c[0x0][0x398] ;  /* 0x00007300ff0c77ac */ /* 0x000f620008000a00 */
[----:B0-----:R-:W-:Y:S01]  /*19180*/  UISETP.NE.AND UP0, UPT, UR5, URZ, UPT ;  /* 0x000000ff0500728c */ /* 0x001fe2000bf05270 */
[----:B-1----:R-:W-:Y:S01]  /*19190*/  MOV R16, UR10 ;  /* 0x0000000a00107c02 */ /* 0x002fe20008000f00 */
[----:B------:R-:W-:Y:S01]  /*191a0*/  IMAD.U32 R17, RZ, RZ, UR11 ;  /* 0x0000000bff117e24 */ /* 0x000fe2000f8e00ff */
[----:B-----5:R-:W-:-:S02]  /*191b0*/  MOV R18, UR12 ;  /* 0x0000000c00127c02 */ /* 0x020fc40008000f00 */
[----:B------:R-:W-:-:S04]  /*191c0*/  MOV R19, UR13 ;  /* 0x0000000d00137c02 */ /* 0x000fc80008000f00 */
[----:B------:R-:W-:Y:S05]  /*191d0*/  BRA.U !UP0, `(.L_x_2931) ;  /* 0x0000000508247547 */ /* 0x000fea000b800000 */
[----:B------:R-:W0:Y:S01]  /*191e0*/  LDCU UR5, c[0x0][0x360] ;  /* 0x00006c00ff0577ac */ /* 0x000e220008000800 */
[----:B--234-:R-:W-:Y:S01]  /*191f0*/  IMAD.U32 R32, RZ, RZ, UR10 ;  /* 0x0000000aff207e24 */ /* 0x01cfe2000f8e00ff */
[----:B------:R-:W-:Y:S01]  /*19200*/  MOV R33, UR11 ;  /* 0x0000000b00217c02 */ /* 0x000fe20008000f00 */
[----:B------:R-:W-:Y:S01]  /*19210*/  IMAD.U32 R35, RZ, RZ, UR13 ;  /* 0x0000000dff237e24 */ /* 0x000fe2000f8e00ff */
[----:B------:R-:W1:Y:S01]  /*19220*/  LDCU UR8, c[0x0][0x3b4] ;  /* 0x00007680ff0877ac */ /* 0x000e620008000800 */
[----:B------:R-:W-:Y:S01]  /*19230*/  MOV R34, UR12 ;  /* 0x0000000c00227c02 */ /* 0x000fe20008000f00 */
[----:B------:R-:W-:Y:S01]  /*19240*/  IMAD.U32 R30, RZ, RZ, UR12 ;  /* 0x0000000cff1e7e24 */ /* 0x000fe2000f8e00ff */
[----:B------:R-:W-:Y:S01]  /*19250*/  MOV R28, UR10 ;  /* 0x0000000a001c7c02 */ /* 0x000fe20008000f00 */
[----:B------:R-:W-:Y:S01]  /*19260*/  IMAD.U32 R25, RZ, RZ, UR11 ;  /* 0x0000000bff197e24 */ /* 0x000fe2000f8e00ff */
[----:B------:R-:W-:Y:S02]  /*19270*/  MOV R29, UR11 ;  /* 0x0000000b001d7c02 */ /* 0x000fe40008000f00 */
[----:B------:R-:W-:-:S02]  /*19280*/  MOV R31, UR13 ;  /* 0x0000000d001f7c02 */ /* 0x000fc40008000f00 */
[----:B------:R-:W-:Y:S02]  /*19290*/  MOV R24, UR10 ;  /* 0x0000000a00187c02 */ /* 0x000fe40008000f00 */
[----:B------:R-:W-:Y:S02]  /*192a0*/  MOV R26, UR12 ;  /* 0x0000000c001a7c02 */ /* 0x000fe40008000f00 */
[----:B------:R-:W-:Y:S01]  /*192b0*/  MOV R27, UR13 ;  /* 0x0000000d001b7c02 */ /* 0x000fe20008000f00 */
[----:B0-----:R-:W-:-:S05]  /*192c0*/  IMAD R4, R22, UR5, R23 ;  /* 0x0000000516047c24 */ /* 0x001fca000f8e0217 */
[----:B-1----:R-:W-:-:S13]  /*192d0*/  ISETP.GE.U32.AND P1, PT, R4, UR8, PT ;  /* 0x0000000804007c0c */ /* 0x002fda000bf26070 */
        /* <DEDUP_REMOVED lines=11> */
[----:B------:R-:W-:Y:S01]  /*19390*/  MOV R8, UR10 ;  /* 0x0000000a00087c02 */ /* 0x000fe20008000f00 */
[----:B------:R-:W-:Y:S01]  /*193a0*/  IMAD.U32 R34, RZ, RZ, UR12 ;  /* 0x0000000cff227e24 */ /* 0x000fe2000f8e00ff */
[----:B------:R-:W-:Y:S01]  /*193b0*/  MOV R10, UR10 ;  /* 0x0000000a000a7c02 */ /* 0x000fe20008000f00 */
[----:B------:R-:W-:Y:S01]  /*193c0*/  IMAD.U32 R31, RZ, RZ, UR13 ;  /* 0x0000000dff1f7e24 */ /* 0x000fe2000f8e00ff */
[----:B------:R-:W-:-:S02]  /*193d0*/  MOV R11, UR11 ;  /* 0x0000000b000b7c02 */ /* 0x000fc40008000f00 */
[----:B------:R-:W-:Y:S02]  /*193e0*/  MOV R35, UR13 ;  /* 0x0000000d00237c02 */ /* 0x000fe40008000f00 */
[----:B------:R-:W-:Y:S01]  /*193f0*/  MOV R30, UR12 ;  /* 0x0000000c001e7c02 */ /* 0x000fe20008000f00 */
[----:B0-----:R-:W-:Y:S01]  /*19400*/  IMAD R29, R0, UR7, RZ ;  /* 0x00000007001d7c24 */ /* 0x001fe2000f8e02ff */
[----:B------:R-:W-:Y:S02]  /*19410*/  MOV R26, UR12 ;  /* 0x0000000c001a7c02 */ /* 0x000fe40008000f00 */
[----:B------:R-:W-:Y:S01]  /*19420*/  MOV R27, UR13 ;  /* 0x0000000d001b7c02 */ /* 0x000fe20008000f00 */
[----:B-1----:R-:W-:-:S07]  /*19430*/  IMAD R33, R33, UR5, RZ ;  /* 0x0000000521217c24 */ /* 0x002fce000f8e02ff */
.L_x_2934:
[----:B------:R-:W-:-:S04]  /*19440*/  IMAD.IADD R13, R29, 0x1, R28 ;  /* 0x000000011d0d7824 */ /* 0x000fc800078e021c */
[----:B--2---:R-:W-:-:S05]  /*19450*/  IMAD.WIDE.U32 R12, R13, 0x40, R24 ;  /* 0x000000400d0c7825 */ /* 0x004fca00078e0018 */
[----:B------:R-:W2:Y:S04]  /*19460*/  LDG.E.128 R36, desc[UR36][R12.64] ;  /* 0x000000240c247981 */ /* 0x000ea8000c1e1d00 */
[----:B------:R-:W3:Y:S04]  /*19470*/  LDG.E.128 R44, desc[UR36][R12.64+0x10] ;  /* 0x000010240c2c7981 */ /* 0x000ee8000c1e1d00 */
[----:B------:R-:W4:Y:S04]  /*19480*/  LDG.E.128 R48, desc[UR36][R12.64+0x20] ;  /* 0x000020240c307981 */ /* 0x000f28000c1e1d00 */
[----:B------:R-:W5:Y:S01]  /*19490*/  LDG.E.128 R52, desc[UR36][R12.64+0x30] ;  /* 0x000030240c347981 */ /* 0x000f62000c1e1d00 */
[----:B------:R-:W-:-:S04]  /*194a0*/  IADD3 R28, PT, PT, R33, R28, RZ ;  /* 0x0000001c211c7210 */ /* 0x000fc80007ffe0ff */
[----:B------:R-:W-:Y:S01]  /*194b0*/  ISETP.GE.U32.AND P1, PT, R28, UR8, PT ;  /* 0x000000081c007c0c */ /* 0x000fe2000bf26070 */
[C---:B--2---:R-:W-:Y:S02]  /*194c0*/  DMUL R14, R38.reuse, R18 ;  /* 0x00000012260e7228 */ /* 0x044fe40000000000 */
[----:B------:R-:W-:-:S06]  /*194d0*/  DMUL R38, R38, R4 ;  /* 0x0000000426267228 */ /* 0x000fcc0000000000 */
[----:B------:R-:W-:Y:S02]  /*194e0*/  DFMA R4, R36, R4, -R14 ;  /* 0x000000042404722b */ /* 0x000fe4000000080e */
[----:B---3--:R-:W-:Y:S02]  /*194f0*/  DMUL R14, R46, R34 ;  /* 0x000000222e0e7228 */ /* 0x008fe40000000000 */
[----:B----4-:R-:W-:Y:S02]  /*19500*/  DMUL R16, R50, R30 ;  /* 0x0000001e32107228 */ /* 0x010fe40000000000 */
[----:B-----5:R-:W-:Y:S02]  /*19510*/  DMUL R20, R54, R26 ;  /* 0x0000001a36147228 */ /* 0x020fe40000000000 */
[----:B------:R-:W-:Y:S02]  /*19520*/  DMUL R46, R46, R6 ;  /* 0x000000062e2e7228 */ /* 0x000fe40000000000 */
[----:B------:R-:W-:-:S02]  /*19530*/  DMUL R50, R50, R8 ;  /* 0x0000000832327228 */ /* 0x000fc40000000000 */
[----:B------:R-:W-:Y:S02]  /*19540*/  DMUL R54, R54, R10 ;  /* 0x0000000a36367228 */ /* 0x000fe40000000000 */
[----:B------:R-:W-:Y:S02]  /*19550*/  DFMA R18, R36, R18, R38 ;  /* 0x000000122412722b */ /* 0x000fe40000000026 */
[----:B------:R-:W-:Y:S02]  /*19560*/  DFMA R6, R44, R6, -R14 ;  /* 0x000000062c06722b */ /* 0x000fe4000000080e */
[----:B------:R-:W-:Y:S02]  /*19570*/  DFMA R8, R48, R8, -R16 ;  /* 0x000000083008722b */ /* 0x000fe40000000810 */
[----:B------:R-:W-:Y:S02]  /*19580*/  DFMA R10, R52, R10, -R20 ;  /* 0x0000000a340a722b */ /* 0x000fe40000000814 */
[----:B------:R-:W-:-:S02]  /*19590*/  DFMA R34, R44, R34, R46 ;  /* 0x000000222c22722b */ /* 0x000fc4000000002e */
[----:B------:R-:W-:Y:S02]  /*195a0*/  DFMA R30, R48, R30, R50 ;  /* 0x0000001e301e722b */ /* 0x000fe40000000032 */
[----:B------:R-:W-:Y:S01]  /*195b0*/  DFMA R26, R52, R26, R54 ;  /* 0x0000001a341a722b */ /* 0x000fe20000000036 */
[----:B------:R-:W-:Y:S10]  /*195c0*/  @!P1 BRA `(.L_x_2934) ;  /* 0xfffffffc009c9947 */ /* 0x000ff4000383ffff */
[----:B------:R-:W-:Y:S05]  /*195d0*/  BSYNC.RECONVERGENT B1 ;  /* 0x0000000000017941 */ /* 0x000fea0003800200 */
.L_x_2933:
[----:B------:R-:W-:Y:S01]  /*195e0*/  MOV R16, R4 ;  /* 0x0000000400107202 */ /* 0x000fe20000000f00 */
[----:B------:R-:W-:Y:S01]  /*195f0*/  IMAD.MOV.U32 R17, RZ, RZ, R5 ;  /* 0x000000ffff117224 */ /* 0x000fe200078e0005 */
[----:B------:R-:W-:Y:S01]  /*19600*/  MOV R32, R6 ;  /* 0x0000000600207202 */ /* 0x000fe20000000f00 */
[----:B------:R-:W-:Y:S01]  /*19610*/  IMAD.MOV.U32 R28, RZ, RZ, R8 ;  /* 0x000000ffff1c7224 */ /* 0x000fe200078e0008 */
[----:B------:R-:W-:Y:S01]  /*19620*/  MOV R33, R7 ;  /* 0x0000000700217202 */ /* 0x000fe20000000f00 */
[----:B------:R-:W-:Y:S01]  /*19630*/  IMAD.MOV.U32 R25, RZ, RZ, R11 ;  /* 0x000000ffff197224 */ /* 0x000fe200078e000b */
[----:B------:R-:W-:Y:S02]  /*19640*/  MOV R29, R9 ;  /* 0x00000009001d7202 */ /* 0x000fe40000000f00 */
[----:B------:R-:W-:Y:S01]  /*19650*/  MOV R24, R10 ;  /* 0x0000000a00187202 */ /* 0x000fe20000000f00 */
[----:B------:R-:W-:Y:S06]  /*19660*/  BRA `(.L_x_2932) ;  /* 0x00000004001c7947 */ /* 0x000fec0003800000 */
.L_x_2931:
[----:B------:R-:W0:Y:S01]  /*19670*/  LDCU UR7, c[0x0][0x3b4] ;  /* 0x00007680ff0777ac */ /* 0x000e220008000800 */
[----:B--234-:R-:W-:Y:S01]  /*19680*/  MOV R32, UR10 ;  /* 0x0000000a00207c02 */ /* 0x01cfe20008000f00 */
[----:B------:R-:W-:Y:S01]  /*19690*/  IMAD.U32 R34, RZ, RZ, UR12 ;  /* 0x0000000cff227e24 */ /* 0x000fe2000f8e00ff */
[----:B------:R-:W-:Y:S01]  /*196a0*/  MOV R33, UR11 ;  /* 0x0000000b00217c02 */ /* 0x000fe20008000f00 */
[----:B------:R-:W-:Y:S01]  /*196b0*/  IMAD.U32 R29, RZ, RZ, UR11 ;  /* 0x0000000bff1d7e24 */ /* 0x000fe2000f8e00ff */
        /* <DEDUP_REMOVED lines=8> */
[----:B0-----:R-:W-:-:S13]  /*19740*/  ISETP.GE.U32.AND P1, PT, R22, UR7, PT ;  /* 0x0000000716007c0c */ /* 0x001fda000bf26070 */
        /* <DEDUP_REMOVED lines=8> */
[----:B------:R-:W-:Y:S01]  /*197d0*/  MOV R6, UR10 ;  /* 0x0000000a00067c02 */ /* 0x000fe20008000f00 */
[----:B------:R-:W-:Y:S01]  /*197e0*/  IMAD.U32 R11, RZ, RZ, UR11 ;  /* 0x0000000bff0b7e24 */ /* 0x000fe2000f8e00ff */
[----:B------:R-:W2:Y:S01]  /*197f0*/  LDC.64 R24, c[0x0][0x790] ;  /* 0x0001e400ff187b82 */ /* 0x000ea20000000a00 */
[----:B------:R-:W-:Y:S01]  /*19800*/  MOV R7, UR11 ;  /* 0x0000000b00077c02 */ /* 0x000fe20008000f00 */
[----:B------:R-:W-:Y:S01]  /*19810*/  IMAD.U32 R30, RZ, RZ, UR12 ;  /* 0x0000000cff1e7e24 */ /* 0x000fe2000f8e00ff */
[----:B------:R-:W-:Y:S01]  /*19820*/  MOV R9, UR11 ;  /* 0x0000000b00097c02 */ /* 0x000fe20008000f00 */
[----:B------:R-:W-:Y:S01]  /*19830*/  IMAD.U32 R27, RZ, RZ, UR13 ;  /* 0x0000000dff1b7e24 */ /* 0x000fe2000f8e00ff */
[----:B------:R-:W-:-:S02]  /*19840*/  MOV R10, UR10 ;  /* 0x0000000a000a7c02 */ /* 0x000fc40008000f00 */
[----:B------:R-:W-:Y:S01]  /*19850*/  MOV R34, UR12 ;  /* 0x0000000c00227c02 */ /* 0x000fe20008000f00 */
[----:B------:R-:W3:Y:S01]  /*19860*/  LDC R32, c[0x0][0x364] ;  /* 0x0000d900ff207b82 */ /* 0x000ee20000000800 */
[----:B------:R-:W-:Y:S01]  /*19870*/  MOV R35, UR13 ;  /* 0x0000000d00237c02 */ /* 0x000fe20008000f00 */
[----:B0-----:R-:W-:Y:S01]  /*19880*/  IMAD R0, R0, UR5, RZ ;  /* 0x0000000500007c24 */ /* 0x001fe2000f8e02ff */
[----:B------:R-:W-:Y:S02]  /*19890*/  MOV R31, UR13 ;  /* 0x0000000d001f7c02 */ /* 0x000fe40008000f00 */
[----:B------:R-:W-:-:S07]  /*198a0*/  MOV R26, UR12 ;  /* 0x0000000c001a7c02 */ /* 0x000fce0008000f00 */
.L_x_2936:
[----:B------:R-:W-:-:S05]  /*198b0*/  IADD3 R12, PT, PT, R0, R29, RZ ;  /* 0x0000001d000c7210 */ /* 0x000fca0007ffe0ff */
[----:B-1----:R-:W-:-:S04]  /*198c0*/  IMAD R13, R12, R28, R23 ;  /* 0x0000001c0c0d7224 */ /* 0x002fc800078e0217 */
[----:B--2---:R-:W-:-:S05]  /*198d0*/  IMAD.WIDE.U32 R12, R13, 0x40, R24 ;  /* 0x000000400d0c7825 */ /* 0x004fca00078e0018 */
[----:B------:R-:W2:Y:S04]  /*198e0*/  LDG.E.128 R36, desc[UR36][R12.64] ;  /* 0x000000240c247981 */ /* 0x000ea8000c1e1d00 */
[----:B------:R-:W4:Y:S04]  /*198f0*/  LDG.E.128 R44, desc[UR36][R12.64+0x10] ;  /* 0x000010240c2c7981 */ /* 0x000f28000c1e1d00 */
[----:B------:R-:W5:Y:S04]  /*19900*/  LDG.E.128 R48, desc[UR36][R12.64+0x20] ;  /* 0x000020240c307981 */ /* 0x000f68000c1e1d00 */
[----:B------:R-:W5:Y:S01]  /*19910*/  LDG.E.128 R52, desc[UR36][R12.64+0x30] ;  /* 0x000030240c347981 */ /* 0x000f62000c1e1d00 */
[----:B---3--:R-:W-:-:S04]  /*19920*/  IADD3 R29, PT, PT, R32, R29, RZ ;  /* 0x0000001d201d7210 */ /* 0x008fc80007ffe0ff */
[----:B------:R-:W-:Y:S01]  /*19930*/  ISETP.GE.U32.AND P1, PT, R29, UR7, PT ;  /* 0x000000071d007c0c */ /* 0x000fe2000bf26070 */
[C---:B--2---:R-:W-:Y:S02]  /*19940*/  DMUL R14, R38.reuse, R18 ;  /* 0x00000012260e7228 */ /* 0x044fe40000000000 */
[----:B------:R-:W-:-:S06]  /*19950*/  DMUL R38, R38, R4 ;  /* 0x0000000426267228 */ /* 0x000fcc0000000000 */
[----:B------:R-:W-:Y:S02]  /*19960*/  DFMA R4, R36, R4, -R14 ;  /* 0x000000042404722b */ /* 0x000fe4000000080e */
[----:B----4-:R-:W-:Y:S02]  /*19970*/  DMUL R14, R46, R34 ;  /* 0x000000222e0e7228 */ /* 0x010fe40000000000 */
[----:B-----5:R-:W-:Y:S02]  /*19980*/  DMUL R16, R50, R30 ;  /* 0x0000001e32107228 */ /* 0x020fe40000000000 */
[----:B------:R-:W-:Y:S02]  /*19990*/  DMUL R20, R54, R26 ;  /* 0x0000001a36147228 */ /* 0x000fe40000000000 */
        /* <DEDUP_REMOVED lines=12> */
.L_x_2935:
[----:B------:R-:W-:Y:S01]  /*19a60*/  IMAD.MOV.U32 R16, RZ, RZ, R4 ;  /* 0x000000ffff107224 */ /* 0x000fe200078e0004 */
[----:B------:R-:W-:Y:S01]  /*19a70*/  MOV R17, R5 ;  /* 0x0000000500117202 */ /* 0x000fe20000000f00 */
[----:B------:R-:W-:Y:S01]  /*19a80*/  IMAD.MOV.U32 R33, RZ, RZ, R7 ;  /* 0x000000ffff217224 */ /* 0x000fe200078e0007 */
[----:B------:R-:W-:Y:S01]  /*19a90*/  MOV R32, R6 ;  /* 0x0000000600207202 */ /* 0x000fe20000000f00 */
[----:B------:R-:W-:Y:S01]  /*19aa0*/  IMAD.MOV.U32 R24, RZ, RZ, R10 ;  /* 0x000000ffff187224 */ /* 0x000fe200078e000a */
[----:B------:R-:W-:Y:S02]  /*19ab0*/  MOV R28, R8 ;  /* 0x00000008001c7202 */ /* 0x000fe40000000f00 */
[----:B------:R-:W-:Y:S02]  /*19ac0*/  MOV R29, R9 ;  /* 0x00000009001d7202 */ /* 0x000fe40000000f00 */
[----:B------:R-:W-:-:S07]  /*19ad0*/  MOV R25, R11 ;  /* 0x0000000b00197202 */ /* 0x000fce0000000f00 */
.L_x_2932:
[----:B------:R-:W-:Y:S05]  /*19ae0*/  BSYNC.RECONVERGENT B0 ;  /* 0x0000000000007941 */ /* 0x000fea0003800200 */
.L_x_2930:
[----:B------:R-:W0:Y:S01]  /*19af0*/  LDCU UR5, c[0x0][0x360] ;  /* 0x00006c00ff0577ac */ /* 0x000e220008000800 */
[----:B------:R-:W-:-:S04]  /*19b00*/  UIADD3 UR4, UPT, UPT, UR4, 0x10, URZ ;  /* 0x0000001004047890 */ /* 0x000fc8000fffe0ff */
[----:B------:R-:W-:Y:S01]  /*19b10*/  ULEA UR8, UR6, UR4, 0x18 ;  /* 0x0000000406087291 */ /* 0x000fe2000f8ec0ff */
[----:B------:R-:W1:Y:S01]  /*19b20*/  LDCU UR6, c[0x0][0x364] ;  /* 0x00006c80ff0677ac */ /* 0x000e620008000800 */
[----:B0-----:R-:W-:-:S05]  /*19b30*/  IMAD R0, R22, UR5, R23 ;  /* 0x0000000516007c24 */ /* 0x001fca000f8e0217 */
[----:B------:R-:W-:-:S05]  /*19b40*/  LEA R49, R0, UR8, 0x6 ;  /* 0x0000000800317c11 */ /* 0x000fca000f8e30ff */
[----:B------:R0:W-:Y:S01]  /*19b50*/  STS.128 [R49], R16 ;  /* 0x0000001031007388 */ /* 0x0001e20000000c00 */
[----:B-1----:R-:W-:-:S03]  /*19b60*/  UISETP.GE.U32.AND UP0, UPT, UR6, 0x2, UPT ;  /* 0x000000020600788c */ /* 0x002fc6000bf06070 */
[----:B------:R0:W-:Y:S04]  /*19b70*/  STS.128 [R49+0x10], R32 ;  /* 0x0000102031007388 */ /* 0x0001e80000000c00 */
[----:B------:R0:W-:Y:S04]  /*19b80*/  STS.128 [R49+0x20], R28 ;  /* 0x0000201c31007388 */ /* 0x0001e80000000c00 */
[----:B------:R0:W-:Y:S01]  /*19b90*/  STS.128 [R49+0x30], R24 ;  /* 0x0000301831007388 */ /* 0x0001e20000000c00 */
[----:B------:R-:W-:Y:S05]  /*19ba0*/  BRA.U !UP0, `(.L_x_2937) ;  /* 0x0000000108987547 */ /* 0x000fea000b800000 */
[----:B------:R-:W-:-:S05]  /*19bb0*/  UMOV UR4, UR6 ;  /* 0x0000000600047c82 */ /* 0x000fca0008000000 */
.L_x_2940:
[----:B------:R-:W-:Y:S01]  /*19bc0*/  USHF.R.U32.HI UR7, URZ, 0x1, UR4 ;  /* 0x00000001ff077899 */ /* 0x000fe20008011604 */
[----:B------:R-:W-:Y:S05]  /*19bd0*/  BAR.SYNC.DEFER_BLOCKING 0x0 ;  /* 0x0000000000007b1d */ /* 0x000fea0000010000 */
[----:B------:R-:W-:Y:S01]  /*19be0*/  IADD3 R0, PT, PT, R22, UR7, RZ ;  /* 0x0000000716007c10 */ /* 0x000fe2000fffe0ff */
[----:B------:R-:W-:Y:S03]  /*19bf0*/  BSSY.RECONVERGENT B0, `(.L_x_2938) ;  /* 0x000001e000007945 */ /* 0x000fe60003800200 */
[----:B------:R-:W-:-:S04]  /*19c00*/  ISETP.GE.U32.AND P1, PT, R0, UR6, PT ;  /* 0x0000000600007c0c */ /* 0x000fc8000bf26070 */
[----:B------:R-:W-:-:S13]  /*19c10*/  ISETP.GE.U32.OR P1, PT, R22, UR7, P1 ;  /* 0x0000000716007c0c */ /* 0x000fda0008f26470 */
[----:B-1----:R-:W-:Y:S05]  /*19c20*/  @P1 BRA `(.L_x_2939) ;  /* 0x0000000000681947 */ /* 0x002fea0003800000 */
[----:B------:R-:W-:-:S05]  /*19c30*/  IMAD R0, R0, UR5, R23 ;  /* 0x0000000500007c24 */ /* 0x000fca000f8e0217 */
[----:B------:R-:W-:-:S05]  /*19c40*/  LEA R0, R0, UR8, 0x6 ;  /* 0x0000000800007c11 */ /* 0x000fca000f8e30ff */
[----:B------:R-:W1:Y:S04]  /*19c50*/  LDS.128 R4, [R0] ;  /* 0x0000000000047984 */ /* 0x000e680000000c00 */
[----:B------:R-:W2:Y:S04]  /*19c60*/  LDS.128 R8, [R0+0x10] ;  /* 0x0000100000087984 */ /* 0x000ea80000000c00 */
[----:B------:R-:W3:Y:S04]  /*19c70*/  LDS.128 R12, [R0+0x20] ;  /* 0x00002000000c7984 */ /* 0x000ee80000000c00 */
[----:B------:R-:W4:Y:S01]  /*19c80*/  LDS.128 R36, [R0+0x30] ;  /* 0x0000300000247984 */ /* 0x000f220000000c00 */
[----:B-1----:R-:W-:-:S02]  /*19c90*/  DMUL R20, R18, R6 ;  /* 0x0000000612147228 */ /* 0x002fc40000000000 */
[----:B------:R-:W-:-:S06]  /*19ca0*/  DMUL R6, R16, R6 ;  /* 0x0000000610067228 */ /* 0x000fcc0000000000 */
[----:B0-----:R-:W-:Y:S02]  /*19cb0*/  DFMA R16, R16, R4, -R20 ;  /* 0x000000041010722b */ /* 0x001fe40000000814 */
[----:B--2---:R-:W-:Y:S02]  /*19cc0*/  DMUL R20, R34, R10 ;  /* 0x0000000a22147228 */ /* 0x004fe40000000000 */
[----:B---3--:R-:W-:Y:S02]  /*19cd0*/  DMUL R44, R30, R14 ;  /* 0x0000000e1e2c7228 */ /* 0x008fe40000000000 */
        /* <DEDUP_REMOVED lines=15> */
.L_x_2939:
[----:B------:R-:W-:Y:S05]  /*19dd0*/  BSYNC.RECONVERGENT B0 ;  /* 0x0000000000007941 */ /* 0x000fea0003800200 */
.L_x_2938:
[----:B------:R-:W-:-:S03]  /*19de0*/  UISETP.GT.U32.AND UP0, UPT, UR4, 0x3, UPT ;  /* 0x000000030400788c */ /* 0x000fc6000bf04070 */
[----:B------:R-:W-:-:S06]  /*19df0*/  UMOV UR4, UR7 ;  /* 0x0000000700047c82 */ /* 0x000fcc0008000000 */
[----:B------:R-:W-:Y:S05]  /*19e00*/  BRA.U UP0, `(.L_x_2940) ;  /* 0xfffffffd006c7547 */ /* 0x000fea000b83ffff */
.L_x_2937:
[----:B------:R-:W2:Y:S02]  /*19e10*/  LDCU UR4, c[0x0][0x3b8] ;  /* 0x00007700ff0477ac */ /* 0x000ea40008000800 */
[----:B--2---:R-:W-:-:S09]  /*19e20*/  UISETP.NE.AND UP0, UPT, UR4, URZ, UPT ;  /* 0x000000ff0400728c */ /* 0x004fd2000bf05270 */
[----:B------:R-:W-:Y:S05]  /*19e30*/  BRA.U !UP0, `(.L_x_2941) ;  /* 0x0000000508987547 */ /* 0x000fea000b800000 */
[----:B------:R-:W-:Y:S02]  /*19e40*/  UISETP.GE.U32.AND UP0, UPT, UR5, 0x21, UPT ;  /* 0x000000210500788c */ /* 0x000fe4000bf06070 */
[----:B------:R-:W-:-:S07]  /*19e50*/  UMOV UR4, UR5 ;  /* 0x0000000500047c82 */ /* 0x000fce0008000000 */
[----:B------:R-:W-:Y:S05]  /*19e60*/  BRA.U !UP0, `(.L_x_2942) ;  /* 0x0000000108b07547 */ /* 0x000fea000b800000 */
[----:B------:R2:W-:Y:S01]  /*19e70*/  STS.128 [R49], R16 ;  /* 0x0000001031007388 */ /* 0x0005e20000000c00 */
[----:B------:R-:W-:Y:S01]  /*19e80*/  UISETP.GE.U32.AND UP0, UPT, UR5, 0x40, UPT ;  /* 0x000000400500788c */ /* 0x000fe2000bf06070 */
[----:B------:R-:W-:Y:S02]  /*19e90*/  UMOV UR4, 0x20 ;  /* 0x0000002000047882 */ /* 0x000fe40000000000 */
[----:B------:R2:W-:Y:S04]  /*19ea0*/  STS.128 [R49+0x10], R32 ;  /* 0x0000102031007388 */ /* 0x0005e80000000c00 */
[----:B------:R2:W-:Y:S04]  /*19eb0*/  STS.128 [R49+0x20], R28 ;  /* 0x0000201c31007388 */ /* 0x0005e80000000c00 */
[----:B------:R2:W-:Y:S01]  /*19ec0*/  STS.128 [R49+0x30], R24 ;  /* 0x0000301831007388 */ /* 0x0005e20000000c00 */
[----:B------:R-:W-:Y:S05]  /*19ed0*/  BRA.U !UP0, `(.L_x_2942) ;  /* 0x0000000108947547 */ /* 0x000fea000b800000 */
[----:B------:R-:W-:-:S07]  /*19ee0*/  IMAD.U32 R0, RZ, RZ, UR5 ;  /* 0x00000005ff007e24 */ /* 0x000fce000f8e00ff */
.L_x_2945:
[----:B------:R-:W-:Y:S01]  /*19ef0*/  SHF.R.U32.HI R22, RZ, 0x1, R0 ;  /* 0x00000001ff167819 */ /* 0x000fe20000011600 */
[----:B------:R-:W-:Y:S01]  /*19f00*/  BAR.SYNC.DEFER_BLOCKING 0x0 ;  /* 0x0000000000007b1d */ /* 0x000fe20000010000 */
[----:B------:R-:W-:Y:S02]  /*19f10*/  ISETP.GT.U32.AND P2, PT, R0, 0x7f, PT ;  /* 0x0000007f0000780c */ /* 0x000fe40003f44070 */
[----:B------:R-:W-:-:S03]  /*19f20*/  IADD3 R4, PT, PT, R22, R23, RZ ;  /* 0x0000001716047210 */ /* 0x000fc60007ffe0ff */
[----:B------:R-:W-:Y:S01]  /*19f30*/  BSSY.RECONVERGENT B0, `(.L_x_2943) ;  /* 0x000001d000007945 */ /* 0x000fe20003800200 */
[----:B------:R-:W-:-:S04]  /*19f40*/  ISETP.GE.U32.AND P1, PT, R4, UR5, PT ;  /* 0x0000000504007c0c */ /* 0x000fc8000bf26070 */
[----:B------:R-:W-:-:S13]  /*19f50*/  ISETP.GE.U32.OR P1, PT, R23, R22, P1 ;  /* 0x000000161700720c */ /* 0x000fda0000f26470 */
[----:B---3--:R-:W-:Y:S05]  /*19f60*/  @P1 BRA `(.L_x_2944) ;  /* 0x0000000000641947 */ /* 0x008fea0003800000 */
[----:B------:R-:W-:-:S05]  /*19f70*/  LEA R0, R22, R49, 0x6 ;  /* 0x0000003116007211 */ /* 0x000fca00078e30ff */
[----:B------:R-:W3:Y:S04]  /*19f80*/  LDS.128 R4, [R0] ;  /* 0x0000000000047984 */ /* 0x000ee80000000c00 */
[----:B------:R-:W4:Y:S04]  /*19f90*/  LDS.128 R8, [R0+0x10] ;  /* 0x0000100000087984 */ /* 0x000f280000000c00 */
[----:B------:R-:W5:Y:S04]  /*19fa0*/  LDS.128 R12, [R0+0x20] ;  /* 0x00002000000c7984 */ /* 0x000f680000000c00 */
[----:B------:R-:W5:Y:S01]  /*19fb0*/  LDS.128 R36, [R0+0x30] ;  /* 0x0000300000247984 */ /* 0x000f620000000c00 */
[----:B---3--:R-:W-:-:S02]  /*19fc0*/  DMUL R20, R16, R6 ;  /* 0x0000000610147228 */ /* 0x008fc40000000000 */
[----:B------:R-:W-:Y:S02]  /*19fd0*/  DMUL R6, R18, R6 ;  /* 0x0000000612067228 */ /* 0x000fe40000000000 */
[-C--:B----4-:R-:W-:Y:S02]  /*19fe0*/  DMUL R44, R32, R10.reuse ;  /* 0x0000000a202c7228 */ /* 0x090fe40000000000 */
[----:B------:R-:W-:Y:S02]  /*19ff0*/  DMUL R10, R34, R10 ;  /* 0x0000000a220a7228 */ /* 0x000fe40000000000 */
[----:B012---:R-:W-:Y:S02]  /*1a000*/  DFMA R18, R18, R4, R20 ;  /* 0x000000041212722b */ /* 0x007fe40000000014 */
        /* <DEDUP_REMOVED lines=15> */
.L_x_2944:
[----:B------:R-:W-:Y:S05]  /*1a100*/  BSYNC.RECONVERGENT B0 ;  /* 0x0000000000007941 */ /* 0x000fea0003800200 */
.L_x_2943:
[----:B------:R-:W-:Y:S01]  /*1a110*/  IMAD.MOV.U32 R0, RZ, RZ, R22 ;  /* 0x000000ffff007224 */ /* 0x000fe200078e0016 */
[----:B------:R-:W-:Y:S06]  /*1a120*/  @P2 BRA `(.L_x_2945) ;  /* 0xfffffffc00702947 */ /* 0x000fec000383ffff */
.L_x_2942:
[----:B------:R-:W-:Y:S01]  /*1a130*/  BAR.SYNC.DEFER_BLOCKING 0x0 ;  /* 0x0000000000007b1d */ /* 0x000fe20000010000 */
[----:B------:R-:W-:-:S09]  /*1a140*/  UISETP.GE.U32.AND UP0, UPT, UR4, 0x2, UPT ;  /* 0x000000020400788c */ /* 0x000fd2000bf06070 */
[----:B------:R-:W-:Y:S05]  /*1a150*/  BRA.U !UP0, `(.L_x_2941) ;  /* 0x0000000108d07547 */ /* 0x000fea000b800000 */
[----:B------:R-:W-:-:S07]  /*1a160*/  MOV R47, 0x1 ;  /* 0x00000001002f7802 */ /* 0x000fce0000000f00 */
.L_x_2946:
[----:B------:R-:W-:Y:S04]  /*1a170*/  SHFL.DOWN PT, R7, R19, R47, 0x1f ;  /* 0x08001f2f13077589 */ /* 0x000fe800000e0000 */
[----:B------:R-:W4:Y:S04]  /*1a180*/  SHFL.DOWN PT, R6, R18, R47, 0x1f ;  /* 0x08001f2f12067589 */ /* 0x000f2800000e0000 */
[----:B------:R-:W-:Y:S04]  /*1a190*/  SHFL.DOWN PT, R5, R17, R47, 0x1f ;  /* 0x08001f2f11057589 */ /* 0x000fe800000e0000 */
[----:B------:R-:W0:Y:S04]  /*1a1a0*/  SHFL.DOWN PT, R4, R16, R47, 0x1f ;  /* 0x08001f2f10047589 */ /* 0x000e2800000e0000 */
[----:B------:R-:W-:Y:S04]  /*1a1b0*/  SHFL.DOWN PT, R13, R35, R47, 0x1f ;  /* 0x08001f2f230d7589 */ /* 0x000fe800000e0000 */
[----:B------:R-:W5:Y:S04]  /*1a1c0*/  SHFL.DOWN PT, R12, R34, R47, 0x1f ;  /* 0x08001f2f220c7589 */ /* 0x000f6800000e0000 */
[----:B------:R-:W-:Y:S04]  /*1a1d0*/  SHFL.DOWN PT, R21, R31, R47, 0x1f ;  /* 0x08001f2f1f157589 */ /* 0x000fe800000e0000 */
[----:B------:R-:W5:Y:S01]  /*1a1e0*/  SHFL.DOWN PT, R20, R30, R47, 0x1f ;  /* 0x08001f2f1e147589 */ /* 0x000f6200000e0000 */
[----:B----4-:R-:W-:-:S03]  /*1a1f0*/  DMUL R8, R6, R18 ;  /* 0x0000001206087228 */ /* 0x010fc60000000000 */
[----:B------:R-:W-:Y:S04]  /*1a200*/  SHFL.DOWN PT, R39, R27, R47, 0x1f ;  /* 0x08001f2f1b277589 */ /* 0x000fe800000e0000 */
[----:B------:R-:W4:Y:S01]  /*1a210*/  SHFL.DOWN PT, R38, R26, R47, 0x1f ;  /* 0x08001f2f1a267589 */ /* 0x000f2200000e0000 */
[C---:B0123--:R-:W-:Y:S02]  /*1a220*/  DMUL R18, R4.reuse, R18 ;  /* 0x0000001204127228 */ /* 0x04ffe40000000000 */
[----:B------:R-:W-:Y:S01]  /*1a230*/  DFMA R8, R4, R16, -R8 ;  /* 0x000000100408722b */ /* 0x000fe20000000808 */
[----:B------:R-:W-:Y:S04]  /*1a240*/  SHFL.DOWN PT, R11, R33, R47, 0x1f ;  /* 0x08001f2f210b7589 */ /* 0x000fe800000e0000 */
[----:B------:R-:W0:Y:S01]  /*1a250*/  SHFL.DOWN PT, R10, R32, R47, 0x1f ;  /* 0x08001f2f200a7589 */ /* 0x000e2200000e0000 */
[----:B-----5:R-:W-:-:S02]  /*1a260*/  DMUL R4, R12, R34 ;  /* 0x000000220c047228 */ /* 0x020fc40000000000 */
[----:B------:R-:W-:Y:S01]  /*1a270*/  DFMA R18, R6, R16, R18 ;  /* 0x000000100612722b */ /* 0x000fe20000000012 */
[----:B------:R-:W-:Y:S01]  /*1a280*/  SHFL.DOWN PT, R15, R29, R47, 0x1f ;  /* 0x08001f2f1d0f7589 */ /* 0x000fe200000e0000 */
[----:B------:R-:W-:Y:S01]  /*1a290*/  IMAD.MOV.U32 R16, RZ, RZ, R8 ;  /* 0x000000ffff107224 */ /* 0x000fe200078e0008 */
[----:B------:R-:W-:Y:S02]  /*1a2a0*/  MOV R17, R9 ;  /* 0x0000000900117202 */ /* 0x000fe40000000f00 */
[----:B------:R-:W1:Y:S01]  /*1a2b0*/  SHFL.DOWN PT, R14, R28, R47, 0x1f ;  /* 0x08001f2f1c0e7589 */ /* 0x000e6200000e0000 */
[----:B------:R-:W-:-:S03]  /*1a2c0*/  DMUL R22, R20, R30 ;  /* 0x0000001e14167228 */ /* 0x000fc60000000000 */
[----:B------:R-:W-:Y:S04]  /*1a2d0*/  SHFL.DOWN PT, R37, R25, R47, 0x1f ;  /* 0x08001f2f19257589 */ /* 0x000fe800000e0000 */
[----:B------:R2:W3:Y:S01]  /*1a2e0*/  SHFL.DOWN PT, R36, R24, R47, 0x1f ;  /* 0x08001f2f18247589 */ /* 0x0004e200000e0000 */
[----:B----4-:R-:W-:Y:S02]  /*1a2f0*/  DMUL R44, R38, R26 ;  /* 0x0000001a262c7228 */ /* 0x010fe40000000000 */
[C---:B0-----:R-:W-:Y:S01]  /*1a300*/  DFMA R4, R10.reuse, R32, -R4 ;  /* 0x000000200a04722b */ /* 0x041fe20000000804 */
[----:B--2---:R-:W-:Y:S01]  /*1a310*/  SHF.L.U32 R47, R47, 0x1, RZ ;  /* 0x000000012f2f7819 */ /* 0x004fe200000006ff */
[----:B------:R-:W-:-:S03]  /*1a320*/  DMUL R34, R10, R34 ;  /* 0x000000220a227228 */ /* 0x000fc60000000000 */
[----:B------:R-:W-:Y:S01]  /*1a330*/  ISETP.GE.AND P1, PT, R47, UR4, PT ;  /* 0x000000042f007c0c */ /* 0x000fe2000bf26270 */
[C---:B-1----:R-:W-:Y:S02]  /*1a340*/  DFMA R22, R14.reuse, R28, -R22 ;  /* 0x0000001c0e16722b */ /* 0x042fe40000000816 */
[----:B------:R-:W-:Y:S02]  /*1a350*/  DMUL R30, R14, R30 ;  /* 0x0000001e0e1e7228 */ /* 0x000fe40000000000 */
[----:B------:R-:W-:Y:S01]  /*1a360*/  DFMA R34, R12, R32, R34 ;  /* 0x000000200c22722b */ /* 0x000fe20000000022 */
[----:B------:R-:W-:Y:S01]  /*1a370*/  MOV R32, R4 ;  /* 0x0000000400207202 */ /* 0x000fe20000000f00 */
[----:B------:R-:W-:Y:S01]  /*1a380*/  IMAD.MOV.U32 R33, RZ, RZ, R5 ;  /* 0x000000ffff217224 */ /* 0x000fe200078e0005 */
[C---:B---3--:R-:W-:Y:S02]  /*1a390*/  DFMA R44, R36.reuse, R24, -R44 ;  /* 0x00000018242c722b */ /* 0x048fe4000000082c */
        /* <DEDUP_REMOVED lines=16> */
.L_x_2941:
        /* <DEDUP_REMOVED lines=10> */
[----:B------:R-:W-:Y:S02]  /*1a540*/  IADD3.X R55, PT, PT, RZ, UR5, RZ, P1, !PT ;  /* 0x00000005ff377c10 */ /* 0x000fe40008ffe4ff */
[----:B------:R-:W-:-:S05]  /*1a550*/  IADD3 R50, P2, PT, R41, UR4, RZ ;  /* 0x0000000429327c10 */ /* 0x000fca000ff5e0ff */
[----:B------:R-:W4:Y:S01]  /*1a560*/  @P0 LDG.E.128 R4, desc[UR36][R54.64] ;  /* 0x0000002436040981 */ /* 0x000f22000c1e1d00 */
[----:B------:R-:W-:Y:S01]  /*1a570*/  IADD3 R48, P1, PT, R40, UR4, RZ ;  /* 0x0000000428307c10 */ /* 0x000fe2000ff3e0ff */
[----:B------:R-:W-:Y:S01]  /*1a580*/  IMAD.X R51, RZ, RZ, UR5, P2 ;  /* 0x00000005ff337e24 */ /* 0x000fe200090e06ff */
[----:B------:R-:W-:Y:S02]  /*1a590*/  IADD3.X R53, PT, PT, RZ, UR5, RZ, P3, !PT ;  /* 0x00000005ff357c10 */ /* 0x000fe40009ffe4ff */
[----:B0123--:R-:W-:Y:S02]  /*1a5a0*/  IADD3.X R49, PT, PT, RZ, UR5, RZ, P1, !PT ;  /* 0x00000005ff317c10 */ /* 0x00ffe40008ffe4ff */
[----:B------:R-:W2:Y:S04]  /*1a5b0*/  @P0 LDG.E.128 R20, desc[UR36][R50.64] ;  /* 0x0000002432140981 */ /* 0x000ea8000c1e1d00 */
[----:B------:R-:W3:Y:S04]  /*1a5c0*/  @P0 LDG.E.128 R12, desc[UR36][R52.64] ;  /* 0x00000024340c0981 */ /* 0x000ee8000c1e1d00 */
[----:B------:R-:W5:Y:S01]  /*1a5d0*/  @P0 LDG.E.128 R36, desc[UR36][R48.64] ;  /* 0x0000002430240981 */ /* 0x000f62000c1e1d00 */
[----:B------:R-:W0:Y:S02]  /*1a5e0*/  LDCU.U8 UR4, c[0x0][0x7a9] ;  /* 0x0000f520ff0477ac */ /* 0x000e240008000000 */
[----:B0-----:R-:W-:Y:S01]  /*1a5f0*/  ISETP.NE.AND P1, PT, RZ, UR4, PT ;  /* 0x00000004ff007c0c */ /* 0x001fe2000bf25270 */
[----:B----4-:R-:W-:-:S02]  /*1a600*/  @P0 DMUL R2, R18, R6 ;  /* 0x0000000612020228 */ /* 0x010fc40000000000 */
[----:B------:R-:W-:-:S06]  /*1a610*/  @P0 DMUL R8, R18, R4 ;  /* 0x0000000412080228 */ /* 0x000fcc0000000000 */
[C---:B------:R-:W-:Y:S02]  /*1a620*/  @P0 DFMA R2, R16.reuse, R4, -R2 ;  /* 0x000000041002022b */ /* 0x040fe40000000802 */
[----:B------:R-:W-:Y:S02]  /*1a630*/  @P0 DFMA R18, R16, R6, R8 ;  /* 0x000000061012022b */ /* 0x000fe40000000008 */
[----:B---3--:R-:W-:Y:S02]  /*1a640*/  @P0 DMUL R4, R34, R14 ;  /* 0x0000000e22040228 */ /* 0x008fe40000000000 */
[----:B--2---:R-:W-:Y:S02]  /*1a650*/  @P0 DMUL R8, R30, R22 ;  /* 0x000000161e080228 */ /* 0x004fe40000000000 */
[----:B-----5:R-:W-:Y:S02]  /*1a660*/  @P0 DMUL R44, R26, R38 ;  /* 0x000000261a2c0228 */ /* 0x020fe40000000000 */
[----:B------:R-:W-:-:S02]  /*1a670*/  @P0 DMUL R6, R34, R12 ;  /* 0x0000000c22060228 */ /* 0x000fc40000000000 */
[----:B------:R-:W-:Y:S02]  /*1a680*/  @P0 DFMA R4, R32, R12, -R4 ;  /* 0x0000000c2004022b */ /* 0x000fe40000000804 */
[-C--:B------:R-:W-:Y:S02]  /*1a690*/  @P0 DMUL R10, R30, R20.reuse ;  /* 0x000000141e0a0228 */ /* 0x080fe40000000000 */
[----:B------:R-:W-:Y:S02]  /*1a6a0*/  @P0 DFMA R8, R28, R20, -R8 ;  /* 0x000000141c08022b */ /* 0x000fe40000000808 */
[-C--:B------:R-:W-:Y:S02]  /*1a6b0*/  @P0 DMUL R46, R26, R36.reuse ;  /* 0x000000241a2e0228 */ /* 0x080fe40000000000 */
[----:B------:R-:W-:Y:S01]  /*1a6c0*/  @P0 DFMA R44, R24, R36, -R44 ;  /* 0x00000024182c022b */ /* 0x000fe2000000082c */
[----:B------:R-:W-:Y:S01]  /*1a6d0*/  @P0 MOV R16, R2 ;  /* 0x0000000200100202 */ /* 0x000fe20000000f00 */
[----:B------:R-:W-:Y:S01]  /*1a6e0*/  @P0 DFMA R34, R32, R14, R6 ;  /* 0x0000000e2022022b */ /* 0x000fe20000000006 */
[----:B------:R-:W-:Y:S01]  /*1a6f0*/  @P0 IMAD.MOV.U32 R17, RZ, RZ, R3 ;  /* 0x000000ffff110224 */ /* 0x000fe200078e0003 */
[----:B------:R-:W-:Y:S01]  /*1a700*/  @P0 DFMA R30, R28, R22, R10 ;  /* 0x000000161c1e022b */ /* 0x000fe2000000000a */
[----:B------:R-:W-:Y:S01]  /*1a710*/  @P0 MOV R32, R4 ;  /* 0x0000000400200202 */ /* 0x000fe20000000f00 */
[----:B------:R-:W-:Y:S01]  /*1a720*/  @P0 DFMA R26, R24, R38, R46 ;  /* 0x00000026181a022b */ /* 0x000fe2000000002e */
[----:B------:R-:W-:Y:S01]  /*1a730*/  @P0 MOV R33, R5 ;  /* 0x0000000500210202 */ /* 0x000fe20000000f00 */
[----:B------:R-:W-:Y:S01]  /*1a740*/  @P0 IMAD.MOV.U32 R28, RZ, RZ, R8 ;  /* 0x000000ffff1c0224 */ /* 0x000fe200078e0008 */
[----:B------:R-:W-:Y:S01]  /*1a750*/  @P0 MOV R29, R9 ;  /* 0x00000009001d0202 */ /* 0x000fe20000000f00 */
[----:B------:R-:W-:Y:S01]  /*1a760*/  @P0 IMAD.MOV.U32 R25, RZ, RZ, R45 ;  /* 0x000000ffff190224 */ /* 0x000fe200078e002d */
[----:B------:R-:W-:Y:S01]  /*1a770*/  @P0 MOV R24, R44 ;  /* 0x0000002c00180202 */ /* 0x000fe20000000f00 */
[----:B------:R0:W-:Y:S04]  /*1a780*/  @!P1 STG.E.128 desc[UR36][R54.64], R16 ;  /* 0x0000001036009986 */ /* 0x0001e8000c101d24 */
[----:B------:R0:W-:Y:S04]  /*1a790*/  @!P1 STG.E.128 desc[UR36][R52.64], R32 ;  /* 0x0000002034009986 */ /* 0x0001e8000c101d24 */
[----:B------:R0:W-:Y:S04]  /*1a7a0*/  @!P1 STG.E.128 desc[UR36][R50.64], R28 ;  /* 0x0000001c32009986 */ /* 0x0001e8000c101d24 */
[----:B------:R0:W-:Y:S01]  /*1a7b0*/  @!P1 STG.E.128 desc[UR36][R48.64], R24 ;  /* 0x0000001830009986 */ /* 0x0001e2000c101d24 */
[----:B------:R-:W-:Y:S05]  /*1a7c0*/  @!P1 EXIT ;  /* 0x000000000000994d */ /* 0x000fea0003800000 */
        /* <DEDUP_REMOVED lines=19> */
.L_x_2949:
        /* <DEDUP_REMOVED lines=13> */
[----:B------:R2:W-:Y:S01]  /*1a9d0*/  STG.E.128 desc[UR36][R14.64], R16 ;  /* 0x000000100e007986 */ /* 0x0005e2000c101d24 */
[----:B------:R-:W-:Y:S01]  /*1a9e0*/  MOV R7, UR9 ;  /* 0x0000000900077c02 */ /* 0x000fe20008000f00 */
[----:B0-----:R-:W-:Y:S01]  /*1a9f0*/  IMAD.U32 R10, RZ, RZ, UR4 ;  /* 0x00000004ff0a7e24 */ /* 0x001fe2000f8e00ff */
[----:B------:R-:W-:-:S07]  /*1aa00*/  MOV R11, UR5 ;  /* 0x00000005000b7c02 */ /* 0x000fce0008000f00 */
[----:B------:R-:W-:-:S07]  /*1aa10*/  LEPC R20, `(.L_x_2950) ;  /* 0x000000001014794e */ /* 0x000fce0000000000 */
[----:B-12---:R-:W-:Y:S05]  /*1aa20*/  CALL.ABS.NOINC R2 ;  /* 0x0000000002007343 */ /* 0x006fea0003c00000 */
.L_x_2950:
[----:B------:R-:W-:Y:S05]  /*1aa30*/  BRA `(.L_x_2951) ;  /* 0x0000000000047947 */ /* 0x000fea0003800000 */
.L_x_2948:
[----:B------:R1:W-:Y:S02]  /*1aa40*/  STG.E.128 desc[UR36][R54.64], R16 ;  /* 0x0000001036007986 */ /* 0x0003e4000c101d24 */
.L_x_2951:
[----:B------:R-:W2:Y:S01]  /*1aa50*/  LDCU.64 UR6, c[0x0][0x778] ;  /* 0x0000ef00ff0677ac */ /* 0x000ea20008000a00 */
[----:B------:R-:W3:Y:S01]  /*1aa60*/  LDCU UR4, c[0x0][0x7ac] ;  /* 0x0000f580ff0477ac */ /* 0x000ee20008000800 */
[----:B--2---:R-:W-:-:S04]  /*1aa70*/  IADD3 R42, P0, PT, R42, UR6, RZ ;  /* 0x000000062a2a7c10 */ /* 0x004fc8000ff1e0ff */
[----:B------:R-:W-:Y:S01]  /*1aa80*/  IADD3.X R43, PT, PT, RZ, UR7, RZ, P0, !PT ;  /* 0x00000007ff2b7c10 */ /* 0x000fe200087fe4ff */
[----:B---3--:R-:W-:-:S04]  /*1aa90*/  UISETP.NE.AND UP0, UPT, UR4, 0x1, UPT ;  /* 0x000000010400788c */ /* 0x008fc8000bf05270 */
[----:B------:R2:W-:Y:S05]  /*1aaa0*/  STG.E.128 desc[UR36][R42.64], R32 ;  /* 0x000000202a007986 */ /* 0x0005ea000c101d24 */
        /* <DEDUP_REMOVED lines=17> */
.L_x_2953:
[----:B------:R-:W0:Y:S01]  /*1abc0*/  LDCU.64 UR4, c[0x0][0x778] ;  /* 0x0000ef00ff0477ac */ /* 0x000e220008000a00 */
[----:B------:R-:W-:Y:S01]  /*1abd0*/  MOV R16, R28 ;  /* 0x0000001c00107202 */ /* 0x000fe20000000f00 */
[----:B------:R-:W-:Y:S01]  /*1abe0*/  IMAD.MOV.U32 R18, RZ, RZ, R30 ;  /* 0x000000ffff127224 */ /* 0x000fe200078e001e */
[----:B------:R-:W-:Y:S01]  /*1abf0*/  MOV R17, R29 ;  /* 0x0000001d00117202 */ /* 0x000fe20000000f00 */
[----:B------:R-:W1:Y:S01]  /*1ac00*/  LDC.64 R2, c[0x4][R2] ;  /* 0x0100000002027b82 */ /* 0x000e620000000a00 */
[----:B------:R-:W-:Y:S01]  /*1ac10*/  MOV R19, R31 ;  /* 0x0000001f00137202 */ /* 0x000fe20000000f00 */
[----:B------:R-:W2:Y:S01]  /*1ac20*/  LDCU.64 UR6, c[0x4][0x650] ;  /* 0x0100ca00ff0677ac */ /* 0x000ea20008000a00 */
[----:B------:R-:W-:Y:S02]  /*1ac30*/  HFMA2 R8, -RZ, RZ, 0, 4.4763088226318359375e-05 ;  /* 0x000002efff087431 */ /* 0x000fe400000001ff */
[----:B------:R-:W-:Y:S01]  /*1ac40*/  IMAD.MOV.U32 R12, RZ, RZ, 0x1 ;  /* 0x00000001ff0c7424 */ /* 0x000fe200078e00ff */
[----:B------:R-:W-:Y:S01]  /*1ac50*/  MOV R13, RZ ;  /* 0x000000ff000d7202 */ /* 0x000fe20000000f00 */
[----:B------:R-:W3:Y:S01]  /*1ac60*/  LDCU.64 UR8, c[0x4][0x640] ;  /* 0x0100c800ff0877ac */ /* 0x000ee20008000a00 */
[----:B0-----:R-:W-:-:S05]  /*1ac70*/  IADD3 R14, P0, PT, R41, UR4, RZ ;  /* 0x00000004290e7c10 */ /* 0x001fca000ff1e0ff */
[----:B------:R-:W-:Y:S01]  /*1ac80*/  IMAD.X R15, RZ, RZ, UR5, P0 ;  /* 0x00000005ff0f7e24 */ /* 0x000fe200080e06ff */
[----:B------:R-:W0:Y:S01]  /*1ac90*/  LDCU.64 UR4, c[0x4][0x400] ;  /* 0x01008000ff0477ac */ /* 0x000e220008000a00 */
[----:B--2---:R-:W-:Y:S01]  /*1aca0*/  MOV R4, UR6 ;  /* 0x0000000600047c02 */ /* 0x004fe20008000f00 */
[----:B------:R-:W-:Y:S02]  /*1acb0*/  IMAD.U32 R5, RZ, RZ, UR7 ;  /* 0x00000007ff057e24 */ /* 0x000fe4000f8e00ff */
[----:B------:R2:W-:Y:S01]  /*1acc0*/  STG.E.128 desc[UR36][R14.64], R16 ;  /* 0x000000100e007986 */ /* 0x0005e2000c101d24 */
[----:B---3--:R-:W-:Y:S02]  /*1acd0*/  MOV R6, UR8 ;  /* 0x0000000800067c02 */ /* 0x008fe40008000f00 */
[----:B------:R-:W-:Y:S01]  /*1ace0*/  MOV R7, UR9 ;  /* 0x0000000900077c02 */ /* 0x000fe20008000f00 */
[----:B0-----:R-:W-:Y:S01]  /*1acf0*/  IMAD.U32 R10, RZ, RZ, UR4 ;  /* 0x00000004ff0a7e24 */ /* 0x001fe2000f8e00ff */
[----:B------:R-:W-:-:S07]  /*1ad00*/  MOV R11, UR5 ;  /* 0x00000005000b7c02 */ /* 0x000fce0008000f00 */
[----:B------:R-:W-:-:S07]  /*1ad10*/  LEPC R20, `(.L_x_2954) ;  /* 0x000000001014794e */ /* 0x000fce0000000000 */
[----:B-12---:R-:W-:Y:S05]  /*1ad20*/  CALL.ABS.NOINC R2 ;  /* 0x0000000002007343 */ /* 0x006fea0003c00000 */
.L_x_2954:
[----:B------:R-:W-:Y:S05]  /*1ad30*/  BRA `(.L_x_2955) ;  /* 0x00000000000c7947 */ /* 0x000fea0003800000 */
.L_x_2952:
[----:B------:R-:W-:-:S04]  /*1ad40*/  IADD3 R2, P0, PT, R41, UR6, RZ ;  /* 0x0000000629027c10 */ /* 0x000fc8000ff1e0ff */
[----:B------:R-:W-:-:S05]  /*1ad50*/  IADD3.X R3, PT, PT, RZ, UR7, RZ, P0, !PT ;  /* 0x00000007ff037c10 */ /* 0x000fca00087fe4ff */
[----:B------:R3:W-:Y:S04]  /*1ad60*/  STG.E.128 desc[UR36][R2.64], R28 ;  /* 0x0000001c02007986 */ /* 0x0007e8000c101d24 */
.L_x_2955:
[----:B------:R-:W4:Y:S02]  /*1ad70*/  LDCU.64 UR4, c[0x0][0x778] ;  /* 0x0000ef00ff0477ac */ /* 0x000f240008000a00 */
[----:B----4-:R-:W-:-:S05]  /*1ad80*/  IADD3 R40, P0, PT, R40, UR4, RZ ;  /* 0x0000000428287c10 */ /* 0x010fca000ff1e0ff */
[----:B------:R-:W-:-:S05]  /*1ad90*/  IMAD.X R41, RZ, RZ, UR5, P0 ;  /* 0x00000005ff297e24 */ /* 0x000fca00080e06ff */
[----:B------:R-:W-:Y:S01]  /*1ada0*/  STG.E.128 desc[UR36][R40.64], R24 ;  /* 0x0000001828007986 */ /* 0x000fe2000c101d24 */
[----:B------:R-:W-:Y:S05]  /*1adb0*/  EXIT ;  /* 0x000000000000794d */ /* 0x000fea0003800000 */
.L_x_2947:
[----:B------:R-:W4:Y:S01]  /*1adc0*/  LDCU.U8 UR4, c[0x0][0x7a8] ;  /* 0x0000f500ff0477ac */ /* 0x000f220008000000 */
[----:B------:R-:W5:Y:S01]  /*1add0*/  LDCU.U8 UR5, c[0x0][0x7a9] ;  /* 0x0000f520ff0577ac */ /* 0x000f620008000000 */
[----:B----4-:R-:W-:Y:S02]  /*1ade0*/  UISETP.NE.AND UP1, UPT, UR4, URZ, UPT ;  /* 0x000000ff0400728c */ /* 0x010fe4000bf25270 */
[----:B-----5:R-:W-:-:S07]  /*1adf0*/  UISETP.NE.AND UP0, UPT, UR5, URZ, UPT ;  /* 0x000000ff0500728c */ /* 0x020fce000bf05270 */
[----:B------:R-:W-:Y:S05]  /*1ae00*/  BRA.U !UP1, `(.L_x_2956) ;  /* 0x0000000109707547 */ /* 0x000fea000b800000 */
[----:B------:R-:W4:Y:S04]  /*1ae10*/  LDG.E.128 R4, desc[UR36][R2.64] ;  /* 0x0000002402047981 */ /* 0x000f28000c1e1d00 */
[----:B------:R-:W5:Y:S04]  /*1ae20*/  LDG.E.128 R12, desc[UR36][R2.64+0x10] ;  /* 0x00001024020c7981 */ /* 0x000f68000c1e1d00 */
[----:B------:R-:W5:Y:S04]  /*1ae30*/  LDG.E.128 R20, desc[UR36][R2.64+0x20] ;  /* 0x0000202402147981 */ /* 0x000f68000c1e1d00 */
[----:B------:R-:W5:Y:S01]  /*1ae40*/  LDG.E.128 R44, desc[UR36][R2.64+0x30] ;  /* 0x00003024022c7981 */ /* 0x000f62000c1e1d00 */
[----:B----4-:R-:W-:-:S02]  /*1ae50*/  DMUL R8, R18, R6 ;  /* 0x0000000612087228 */ /* 0x010fc40000000000 */
[----:B0123--:R-:W-:Y:S02]  /*1ae60*/  DMUL R18, R18, R4 ;  /* 0x0000000412127228 */ /* 0x00ffe40000000000 */
[C---:B-----5:R-:W-:Y:S02]  /*1ae70*/  DMUL R10, R34.reuse, R14 ;  /* 0x0000000e220a7228 */ /* 0x060fe40000000000 */
[----:B------:R-:W-:Y:S02]  /*1ae80*/  DMUL R34, R34, R12 ;  /* 0x0000000c22227228 */ /* 0x000fe40000000000 */
[----:B------:R-:W-:Y:S02]  /*1ae90*/  DFMA R8, R16, R4, -R8 ;  /* 0x000000041008722b */ /* 0x000fe40000000808 */
[----:B------:R-:W-:Y:S02]  /*1aea0*/  DMUL R36, R30, R22 ;  /* 0x000000161e247228 */ /* 0x000fe40000000000 */
[----:B------:R-:W-:-:S02]  /*1aeb0*/  DMUL R4, R26, R46 ;  /* 0x0000002e1a047228 */ /* 0x000fc40000000000 */
[----:B------:R-:W-:Y:S02]  /*1aec0*/  DFMA R10, R32, R12, -R10 ;  /* 0x0000000c200a722b */ /* 0x000fe4000000080a */
[-C--:B------:R-:W-:Y:S02]  /*1aed0*/  DMUL R30, R30, R20.reuse ;  /* 0x000000141e1e7228 */ /* 0x080fe40000000000 */
[----:B------:R-:W-:Y:S02]  /*1aee0*/  DFMA R36, R28, R20, -R36 ;  /* 0x000000141c24722b */ /* 0x000fe40000000824 */
[-C--:B------:R-:W-:Y:S02]  /*1aef0*/  DFMA R4, R24, R44.reuse, -R4 ;  /* 0x0000002c1804722b */ /* 0x080fe40000000804 */
[----:B------:R-:W-:Y:S02]  /*1af00*/  DMUL R26, R26, R44 ;  /* 0x0000002c1a1a7228 */ /* 0x000fe40000000000 */
[----:B------:R-:W-:-:S02]  /*1af10*/  DFMA R18, R16, R6, R18 ;  /* 0x000000061012722b */ /* 0x000fc40000000012 */
[----:B------:R-:W-:Y:S01]  /*1af20*/  DFMA R34, R32, R14, R34 ;  /* 0x0000000e2022722b */ /* 0x000fe20000000022 */
[----:B------:R-:W-:Y:S01]  /*1af30*/  MOV R16, R8 ;  /* 0x0000000800107202 */ /* 0x000fe20000000f00 */
[----:B------:R-:W-:Y:S01]  /*1af40*/  DFMA R30, R28, R22, R30 ;  /* 0x000000161c1e722b */ /* 0x000fe2000000001e */
[----:B------:R-:W-:Y:S01]  /*1af50*/  MOV R17, R9 ;  /* 0x0000000900117202 */ /* 0x000fe20000000f00 */
[----:B------:R-:W-:Y:S01]  /*1af60*/  DFMA R26, R24, R46, R26 ;  /* 0x0000002e181a722b */ /* 0x000fe2000000001a */
[----:B------:R-:W-:Y:S01]  /*1af70*/  IMAD.MOV.U32 R32, RZ, RZ, R10 ;  /* 0x000000ffff207224 */ /* 0x000fe200078e000a */
[----:B------:R-:W-:Y:S01]  /*1af80*/  MOV R33, R11 ;  /* 0x0000000b00217202 */ /* 0x000fe20000000f00 */
[----:B------:R-:W-:Y:S01]  /*1af90*/  IMAD.MOV.U32 R29, RZ, RZ, R37 ;  /* 0x000000ffff1d7224 */ /* 0x000fe200078e0025 */
[----:B------:R-:W-:Y:S02]  /*1afa0*/  MOV R28, R36 ;  /* 0x00000024001c7202 */ /* 0x000fe40000000f00 */
[----:B------:R-:W-:-:S02]  /*1afb0*/  MOV R24, R4 ;  /* 0x0000000400187202 */ /* 0x000fc40000000f00 */
[----:B------:R-:W-:-:S07]  /*1afc0*/  MOV R25, R5 ;  /* 0x0000000500197202 */ /* 0x000fce0000000f00 */
.L_x_2956:
[----:B------:R-:W-:Y:S05]  /*1afd0*/  BRA.U !UP0, `(.L_x_2957) ;  /* 0x0000000508887547 */ /* 0x000fea000b800000 */
[----:B------:R-:W4:Y:S02]  /*1afe0*/  LDCU UR4, c[0x0][0x7ac] ;  /* 0x0000f580ff0477ac */ /* 0x000f240008000800 */
[----:B----4-:R-:W-:-:S09]  /*1aff0*/  UISETP.NE.AND UP0, UPT, UR4, 0x1, UPT ;  /* 0x000000010400788c */ /* 0x010fd2000bf05270 */
[----:B------:R-:W-:Y:S05]  /*1b000*/  BRA.U !UP0, `(.L_x_2958) ;  /* 0x0000000108907547 */ /* 0x000fea000b800000 */
[----:B------:R-:W-:Y:S01]  /*1b010*/  MOV R2, 0x660 ;  /* 0x0000066000027802 */ /* 0x000fe20000000f00 */
[----:B------:R-:W4:Y:S01]  /*1b020*/  LDCU.64 UR4, c[0x4][0x650] ;  /* 0x0100ca00ff0477ac */ /* 0x000f220008000a00 */
[----:B------:R-:W-:Y:S02]  /*1b030*/  HFMA2 R12, -RZ, RZ, 0, 5.9604644775390625e-08 ;  /* 0x00000001ff0c7431 */ /* 0x000fe400000001ff */
[----:B------:R-:W-:Y:S01]  /*1b040*/  IMAD.MOV.U32 R8, RZ, RZ, 0x2ef ;  /* 0x000002efff087424 */ /* 0x000fe200078e00ff */
[----:B------:R0:W0:Y:S01]  /*1b050*/  LDC.64 R14, c[0x4][R2] ;  /* 0x01000000020e7b82 */ /* 0x0000220000000a00 */
[----:B------:R-:W5:Y:S01]  /*1b060*/  LDCU.64 UR6, c[0x4][0x640] ;  /* 0x0100c800ff0677ac */ /* 0x000f620008000a00 */
[----:B------:R-:W-:Y:S01]  /*1b070*/  MOV R13, RZ ;  /* 0x000000ff000d7202 */ /* 0x000fe20000000f00 */
[----:B------:R-:W1:Y:S01]  /*1b080*/  LDCU.64 UR8, c[0x4][0x400] ;  /* 0x01008000ff0877ac */ /* 0x000e620008000a00 */
[----:B----4-:R-:W-:Y:S01]  /*1b090*/  IMAD.U32 R4, RZ, RZ, UR4 ;  /* 0x00000004ff047e24 */ /* 0x010fe2000f8e00ff */
[----:B------:R-:W-:-:S02]  /*1b0a0*/  MOV R5, UR5 ;  /* 0x0000000500057c02 */ /* 0x000fc40008000f00 */
[----:B-----5:R-:W-:Y:S01]  /*1b0b0*/  MOV R6, UR6 ;  /* 0x0000000600067c02 */ /* 0x020fe20008000f00 */
[----:B------:R-:W-:Y:S01]  /*1b0c0*/  IMAD.U32 R7, RZ, RZ, UR7 ;  /* 0x00000007ff077e24 */ /* 0x000fe2000f8e00ff */
[----:B-1----:R-:W-:Y:S02]  /*1b0d0*/  MOV R10, UR8 ;  /* 0x00000008000a7c02 */ /* 0x002fe40008000f00 */
[----:B------:R-:W-:-:S07]  /*1b0e0*/  MOV R11, UR9 ;  /* 0x00000009000b7c02 */ /* 0x000fce0008000f00 */
[----:B------:R-:W-:-:S07]  /*1b0f0*/  LEPC R20, `(.L_x_2959) ;  /* 0x000000001014794e */ /* 0x000fce0000000000 */
[----:B0-23--:R-:W-:Y:S05]  /*1b100*/  CALL.ABS.NOINC R14 ;  /* 0x000000000e007343 */ /* 0x00dfea0003c00000 */
.L_x_2959:
        /* <DEDUP_REMOVED lines=14> */
[----:B------:R2:W-:Y:S01]  /*1b1f0*/  STG.E.128 desc[UR36][R14.64], R16 ;  /* 0x000000100e007986 */ /* 0x0005e2000c101d24 */
[----:B0-----:R-:W-:Y:S01]  /*1b200*/  MOV R10, UR4 ;  /* 0x00000004000a7c02 */ /* 0x001fe20008000f00 */
[----:B------:R-:W-:-:S07]  /*1b210*/  IMAD.U32 R11, RZ, RZ, UR5 ;  /* 0x00000005ff0b7e24 */ /* 0x000fce000f8e00ff */
[----:B------:R-:W-:-:S07]  /*1b220*/  LEPC R20, `(.L_x_2960) ;  /* 0x000000001014794e */ /* 0x000fce0000000000 */
[----:B-12---:R-:W-:Y:S05]  /*1b230*/  CALL.ABS.NOINC R2 ;  /* 0x0000000002007343 */ /* 0x006fea0003c00000 */
.L_x_2960:
[----:B------:R-:W-:Y:S05]  /*1b240*/  BRA `(.L_x_2961) ;  /* 0x0000000000107947 */ /* 0x000fea0003800000 */
.L_x_2958:
[----:B------:R-:W4:Y:S02]  /*1b250*/  LDCU.64 UR4, c[0x0][0x778] ;  /* 0x0000ef00ff0477ac */ /* 0x000f240008000a00 */
[----:B----4-:R-:W-:-:S04]  /*1b260*/  IADD3 R2, P0, PT, R43, UR4, RZ ;  /* 0x000000042b027c10 */ /* 0x010fc8000ff1e0ff */
[----:B------:R-:W-:-:S05]  /*1b270*/  IADD3.X R3, PT, PT, RZ, UR5, RZ, P0, !PT ;  /* 0x00000005ff037c10 */ /* 0x000fca00087fe4ff */
[----:B------:R4:W-:Y:S04]  /*1b280*/  STG.E.128 desc[UR36][R2.64], R16 ;  /* 0x0000001002007986 */ /* 0x0009e8000c101d24 */
.L_x_2961:
[----:B------:R-:W5:Y:S01]  /*1b290*/  LDCU.64 UR6, c[0x0][0x778] ;  /* 0x0000ef00ff0677ac */ /* 0x000f620008000a00 */
[----:B------:R-:W0:Y:S01]  /*1b2a0*/  LDCU UR4, c[0x0][0x7ac] ;  /* 0x0000f580ff0477ac */ /* 0x000e220008000800 */
[----:B-----5:R-:W-:-:S04]  /*1b2b0*/  IADD3 R42, P0, PT, R42, UR6, RZ ;  /* 0x000000062a2a7c10 */ /* 0x020fc8000ff1e0ff */
[----:B------:R-:W-:Y:S01]  /*1b2c0*/  IADD3.X R43, PT, PT, RZ, UR7, RZ, P0, !PT ;  /* 0x00000007ff2b7c10 */ /* 0x000fe200087fe4ff */
[----:B0-----:R-:W-:-:S04]  /*1b2d0*/  UISETP.NE.AND UP0, UPT, UR4, 0x1, UPT ;  /* 0x000000010400788c */ /* 0x001fc8000bf05270 */
[----:B------:R0:W-:Y:S05]  /*1b2e0*/  STG.E.128 desc[UR36][R42.64], R32 ;  /* 0x000000202a007986 */ /* 0x0001ea000c101d24 */
[----:B------:R-:W-:Y:S05]  /*1b2f0*/  BRA.U !UP0, `(.L_x_2962) ;  /* 0x0000000108a07547 */ /* 0x000fea000b800000 */
[----:B----4-:R-:W-:Y:S01]  /*1b300*/  MOV R2, 0x660 ;  /* 0x0000066000027802 */ /* 0x010fe20000000f00 */
        /* <DEDUP_REMOVED lines=15> */
.L_x_2963:
        /* <DEDUP_REMOVED lines=23> */
.L_x_2964:
[----:B------:R-:W-:Y:S05]  /*1b570*/  BRA `(.L_x_2965) ;  /* 0x00000000000c7947 */ /* 0x000fea0003800000 */
.L_x_2962:
[----:B----4-:R-:W-:-:S04]  /*1b580*/  IADD3 R2, P0, PT, R41, UR6, RZ ;  /* 0x0000000629027c10 */ /* 0x010fc8000ff1e0ff */
[----:B------:R-:W-:-:S05]  /*1b590*/  IADD3.X R3, PT, PT, RZ, UR7, RZ, P0, !PT ;  /* 0x00000007ff037c10 */ /* 0x000fca00087fe4ff */
[----:B------:R4:W-:Y:S04]  /*1b5a0*/  STG.E.128 desc[UR36][R2.64], R28 ;  /* 0x0000001c02007986 */ /* 0x0009e8000c101d24 */
.L_x_2965:
[----:B------:R-:W5:Y:S02]  /*1b5b0*/  LDCU.64 UR4, c[0x0][0x778] ;  /* 0x0000ef00ff0477ac */ /* 0x000f640008000a00 */
[----:B-----5:R-:W-:-:S05]  /*1b5c0*/  IADD3 R40, P0, PT, R40, UR4, RZ ;  /* 0x0000000428287c10 */ /* 0x020fca000ff1e0ff */
[----:B------:R-:W-:-:S05]  /*1b5d0*/  IMAD.X R41, RZ, RZ, UR5, P0 ;  /* 0x00000005ff297e24 */ /* 0x000fca00080e06ff */
[----:B------:R-:W-:Y:S01]  /*1b5e0*/  STG.E.128 desc[UR36][R40.64], R24 ;  /* 0x0000001828007986 */ /* 0x000fe2000c101d24 */
[----:B------:R-:W-:Y:S05]  /*1b5f0*/  EXIT ;  /* 0x000000000000794d */ /* 0x000fea0003800000 */
.L_x_2957:
[----:B------:R-:W-:Y:S04]  /*1b600*/  STG.E.128 desc[UR36][R2.64], R16 ;  /* 0x0000001002007986 */ /* 0x000fe8000c101d24 */
[----:B------:R-:W-:Y:S04]  /*1b610*/  STG.E.128 desc[UR36][R2.64+0x10], R32 ;  /* 0x0000102002007986 */ /* 0x000fe8000c101d24 */
[----:B------:R-:W-:Y:S04]  /*1b620*/  STG.E.128 desc[UR36][R2.64+0x20], R28 ;  /* 0x0000201c02007986 */ /* 0x000fe8000c101d24 */
[----:B------:R-:W-:Y:S01]  /*1b630*/  STG.E.128 desc[UR36][R2.64+0x30], R24 ;  /* 0x0000301802007986 */ /* 0x000fe2000c101d24 */
[----:B------:R-:W-:Y:S05]  /*1b640*/  EXIT ;  /* 0x000000000000794d */ /* 0x000fea0003800000 */
.L_x_2921:
        /* <DEDUP_REMOVED lines=15> */
[----:B------:R-:W5:Y:S01]  /*1b740*/  LDCU.64 UR4, c[0x0][0x778] ;  /* 0x0000ef00ff0477ac */ /* 0x000f620008000a00 */
[----:B0-----:R-:W-:Y:S02]  /*1b750*/  ISETP.NE.AND P0, PT, RZ, UR6, PT ;  /* 0x00000006ff007c0c */ /* 0x001fe4000bf05270 */
[----:B-----5:R-:W-:Y:S02]  /*1b760*/  IADD3 R54, P1, PT, R40, UR4, RZ ;  /* 0x0000000428367c10 */ /* 0x020fe4000ff3e0ff */
[----:B------:R-:W-:Y:S02]  /*1b770*/  IADD3 R56, P3, PT, R17, UR4, RZ ;  /* 0x0000000411387c10 */ /* 0x000fe4000ff7e0ff */
[----:B------:R-:W-:Y:S02]  /*1b780*/  IADD3.X R55, PT, PT, RZ, UR5, RZ, P1, !PT ;  /* 0x00000005ff377c10 */ /* 0x000fe40008ffe4ff */
[----:B------:R-:W-:-:S02]  /*1b790*/  IADD3 R52, P2, PT, R41, UR4, RZ ;  /* 0x0000000429347c10 */ /* 0x000fc4000ff5e0ff */
[----:B------:R-:W-:-:S03]  /*1b7a0*/  IADD3 R50, P1, PT, R42, UR4, RZ ;  /* 0x000000042a327c10 */ /* 0x000fc6000ff3e0ff */
[----:B------:R-:W5:Y:S01]  /*1b7b0*/  @P0 LDG.E.128 R8, desc[UR36][R54.64] ;  /* 0x0000002436080981 */ /* 0x000f62000c1e1d00 */
[----:B------:R-:W-:Y:S02]  /*1b7c0*/  IADD3.X R57, PT, PT, RZ, UR5, RZ, P3, !PT ;  /* 0x00000005ff397c10 */ /* 0x000fe40009ffe4ff */
[----:B------:R-:W-:Y:S01]  /*1b7d0*/  IADD3.X R53, PT, PT, RZ, UR5, RZ, P2, !PT ;  /* 0x00000005ff357c10 */ /* 0x000fe200097fe4ff */
[----:B------:R-:W-:Y:S02]  /*1b7e0*/  IMAD.X R51, RZ, RZ, UR5, P1 ;  /* 0x00000005ff337e24 */ /* 0x000fe400088e06ff */
[----:B------:R-:W5:Y:S04]  /*1b7f0*/  @P0 LDG.E.128 R4, desc[UR36][R56.64] ;  /* 0x0000002438040981 */ /* 0x000f68000c1e1d00 */
[----:B------:R-:W5:Y:S04]  /*1b800*/  @P0 LDG.E.128 R20, desc[UR36][R52.64] ;  /* 0x0000002434140981 */ /* 0x000f68000c1e1d00 */
[----:B-1234-:R-:W2:Y:S01]  /*1b810*/  @P0 LDG.E.128 R44, desc[UR36][R50.64] ;  /* 0x00000024322c0981 */ /* 0x01eea2000c1e1d00 */
[----:B------:R-:W0:Y:S02]  /*1b820*/  LDCU.U8 UR4, c[0x0][0x7a9] ;  /* 0x0000f520ff0477ac */ /* 0x000e240008000000 */
[----:B0-----:R-:W-:Y:S01]  /*1b830*/  ISETP.NE.AND P1, PT, RZ, UR4, PT ;  /* 0x00000004ff007c0c */ /* 0x001fe2000bf25270 */
[----:B-----5:R-:W-:-:S02]  /*1b840*/  @P0 DMUL R12, R34, R8 ;  /* 0x00000008220c0228 */ /* 0x020fc40000000000 */
[----:B------:R-:W-:-:S06]  /*1b850*/  @P0 DMUL R2, R34, R10 ;  /* 0x0000000a22020228 */ /* 0x000fcc0000000000 */
[C---:B------:R-:W-:Y:S02]  /*1b860*/  @P0 DFMA R34, R32.reuse, R10, R12 ;  /* 0x0000000a2022022b */ /* 0x040fe4000000000c */
[----:B------:R-:W-:Y:S02]  /*1b870*/  @P0 DFMA R10, R32, R8, -R2 ;  /* 0x00000008200a022b */ /* 0x000fe40000000802 */
[----:B------:R-:W-:Y:S02]  /*1b880*/  @P0 DMUL R2, R30, R6 ;  /* 0x000000061e020228 */ /* 0x000fe40000000000 */
[----:B------:R-:W-:Y:S02]  /*1b890*/  @P0 DMUL R12, R38, R22 ;  /* 0x00000016260c0228 */ /* 0x000fe40000000000 */
[----:B--2---:R-:W-:Y:S02]  /*1b8a0*/  @P0 DMUL R18, R26, R46 ;  /* 0x0000002e1a120228 */ /* 0x004fe40000000000 */
[----:B------:R-:W-:-:S02]  /*1b8b0*/  @P0 DMUL R8, R30, R4 ;  /* 0x000000041e080228 */ /* 0x000fc40000000000 */
[----:B------:R-:W-:Y:S02]  /*1b8c0*/  @P0 DFMA R2, R28, R4, -R2 ;  /* 0x000000041c02022b */ /* 0x000fe40000000802 */
[-C--:B------:R-:W-:Y:S02]  /*1b8d0*/  @P0 DMUL R14, R38, R20.reuse ;  /* 0x00000014260e0228 */ /* 0x080fe40000000000 */
[----:B------:R-:W-:Y:S02]  /*1b8e0*/  @P0 DFMA R12, R36, R20, -R12 ;  /* 0x00000014240c022b */ /* 0x000fe4000000080c */
[-C--:B------:R-:W-:Y:S02]  /*1b8f0*/  @P0 DMUL R48, R26, R44.reuse ;  /* 0x0000002c1a300228 */ /* 0x080fe40000000000 */
[----:B------:R-:W-:Y:S02]  /*1b900*/  @P0 DFMA R18, R24, R44, -R18 ;  /* 0x0000002c1812022b */ /* 0x000fe40000000812 */
[----:B------:R-:W-:Y:S01]  /*1b910*/  @P0 DFMA R30, R28, R6, R8 ;  /* 0x000000061c1e022b */ /* 0x000fe20000000008 */
[----:B------:R-:W-:Y:S01]  /*1b920*/  @P0 MOV R32, R10 ;  /* 0x0000000a00200202 */ /* 0x000fe20000000f00 */
[----:B------:R-:W-:Y:S01]  /*1b930*/  @P0 DFMA R38, R36, R22, R14 ;  /* 0x000000162426022b */ /* 0x000fe2000000000e */
[----:B------:R-:W-:Y:S01]  /*1b940*/  @P0 MOV R28, R2 ;  /* 0x00000002001c0202 */ /* 0x000fe20000000f00 */
[----:B------:R-:W-:Y:S01]  /*1b950*/  @P0 IMAD.MOV.U32 R29, RZ, RZ, R3 ;  /* 0x000000ffff1d0224 */ /* 0x000fe200078e0003 */
[----:B------:R-:W-:Y:S01]  /*1b960*/  @P0 DFMA R26, R24, R46, R48 ;  /* 0x0000002e181a022b */ /* 0x000fe20000000030 */
[----:B------:R-:W-:Y:S01]  /*1b970*/  @P0 IMAD.MOV.U32 R33, RZ, RZ, R11 ;  /* 0x000000ffff210224 */ /* 0x000fe200078e000b */
[----:B------:R-:W-:Y:S01]  /*1b980*/  @P0 MOV R36, R12 ;  /* 0x0000000c00240202 */ /* 0x000fe20000000f00 */
[----:B------:R-:W-:Y:S01]  /*1b990*/  @P0 IMAD.MOV.U32 R24, RZ, RZ, R18 ;  /* 0x000000ffff180224 */ /* 0x000fe200078e0012 */
[----:B------:R-:W-:-:S02]  /*1b9a0*/  @P0 MOV R37, R13 ;  /* 0x0000000d00250202 */ /* 0x000fc40000000f00 */
        /* <DEDUP_REMOVED lines=25> */
.L_x_2968:
[----:B------:R-:W0:Y:S01]  /*1bb40*/  LDCU.64 UR4, c[0x0][0x778] ;  /* 0x0000ef00ff0477ac */ /* 0x000e220008000a00 */
[----:B------:R-:W-:Y:S01]  /*1bb50*/  MOV R16, R28 ;  /* 0x0000001c00107202 */ /* 0x000fe20000000f00 */
[----:B------:R-:W1:Y:S01]  /*1bb60*/  LDC.64 R2, c[0x4][R2] ;  /* 0x0100000002027b82 */ /* 0x000e620000000a00 */
[----:B------:R-:W-:Y:S01]  /*1bb70*/  MOV R18, R30 ;  /* 0x0000001e00127202 */ /* 0x000fe20000000f00 */
[----:B------:R-:W2:Y:S01]  /*1bb80*/  LDCU.64 UR6, c[0x4][0x650] ;  /* 0x0100ca00ff0677ac */ /* 0x000ea20008000a00 */
[----:B------:R-:W-:Y:S01]  /*1bb90*/  MOV R19, R31 ;  /* 0x0000001f00137202 */ /* 0x000fe20000000f00 */
[----:B------:R-:W-:Y:S02]  /*1bba0*/  HFMA2 R12, -RZ, RZ, 0, 5.9604644775390625e-08 ;  /* 0x00000001ff0c7431 */ /* 0x000fe400000001ff */
[----:B------:R-:W-:Y:S01]  /*1bbb0*/  IMAD.MOV.U32 R8, RZ, RZ, 0x2ef ;  /* 0x000002efff087424 */ /* 0x000fe200078e00ff */
[----:B------:R-:W3:Y:S01]  /*1bbc0*/  LDCU.64 UR8, c[0x4][0x640] ;  /* 0x0100c800ff0877ac */ /* 0x000ee20008000a00 */
[----:B------:R-:W-:-:S02]  /*1bbd0*/  MOV R13, RZ ;  /* 0x000000ff000d7202 */ /* 0x000fc40000000f00 */
[----:B0-----:R-:W-:Y:S01]  /*1bbe0*/  IADD3 R14, P0, PT, R17, UR4, RZ ;  /* 0x00000004110e7c10 */ /* 0x001fe2000ff1e0ff */
[----:B------:R-:W-:-:S03]  /*1bbf0*/  IMAD.MOV.U32 R17, RZ, RZ, R29 ;  /* 0x000000ffff117224 */ /* 0x000fc600078e001d */
[----:B------:R-:W-:Y:S01]  /*1bc00*/  IADD3.X R15, PT, PT, RZ, UR5, RZ, P0, !PT ;  /* 0x00000005ff0f7c10 */ /* 0x000fe200087fe4ff */
[----:B------:R-:W0:Y:S01]  /*1bc10*/  LDCU.64 UR4, c[0x4][0x400] ;  /* 0x01008000ff0477ac */ /* 0x000e220008000a00 */
[----:B--2---:R-:W-:Y:S01]  /*1bc20*/  IMAD.U32 R4, RZ, RZ, UR6 ;  /* 0x00000006ff047e24 */ /* 0x004fe2000f8e00ff */
[----:B------:R-:W-:Y:S01]  /*1bc30*/  MOV R5, UR7 ;  /* 0x0000000700057c02 */ /* 0x000fe20008000f00 */
[----:B---3--:R-:W-:Y:S01]  /*1bc40*/  IMAD.U32 R7, RZ, RZ, UR9 ;  /* 0x00000009ff077e24 */ /* 0x008fe2000f8e00ff */
[----:B------:R2:W-:Y:S01]  /*1bc50*/  STG.E.128 desc[UR36][R14.64], R16 ;  /* 0x000000100e007986 */ /* 0x0005e2000c101d24 */
[----:B------:R-:W-:Y:S02]  /*1bc60*/  MOV R6, UR8 ;  /* 0x0000000800067c02 */ /* 0x000fe40008000f00 */
[----:B0-----:R-:W-:Y:S02]  /*1bc70*/  MOV R10, UR4 ;  /* 0x00000004000a7c02 */ /* 0x001fe40008000f00 */
[----:B------:R-:W-:-:S07]  /*1bc80*/  MOV R11, UR5 ;  /* 0x00000005000b7c02 */ /* 0x000fce0008000f00 */
[----:B------:R-:W-:-:S07]  /*1bc90*/  LEPC R20, `(.L_x_2969) ;  /* 0x000000001014794e */ /* 0x000fce0000000000 */
[----:B-12---:R-:W-:Y:S05]  /*1bca0*/  CALL.ABS.NOINC R2 ;  /* 0x0000000002007343 */ /* 0x006fea0003c00000 */
.L_x_2969:
[----:B------:R-:W-:Y:S05]  /*1bcb0*/  BRA `(.L_x_2970) ;  /* 0x0000000000047947 */ /* 0x000fea0003800000 */
.L_x_2967:
[----:B------:R1:W-:Y:S02]  /*1bcc0*/  STG.E.128 desc[UR36][R56.64], R28 ;  /* 0x0000001c38007986 */ /* 0x0003e4000c101d24 */
.L_x_2970:
[----:B------:R-:W2:Y:S01]  /*1bcd0*/  LDCU.64 UR6, c[0x0][0x778] ;  /* 0x0000ef00ff0677ac */ /* 0x000ea20008000a00 */
[----:B------:R-:W3:Y:S01]  /*1bce0*/  LDCU UR4, c[0x0][0x7ac] ;  /* 0x0000f580ff0477ac */ /* 0x000ee20008000800 */
[----:B--2---:R-:W-:Y:S01]  /*1bcf0*/  IADD3 R2, P0, PT, R40, UR6, RZ ;  /* 0x0000000628027c10 */ /* 0x004fe2000ff1e0ff */
[----:B---3--:R-:W-:-:S04]  /*1bd00*/  UISETP.NE.AND UP0, UPT, UR4, 0x1, UPT ;  /* 0x000000010400788c */ /* 0x008fc8000bf05270 */
[----:B------:R-:W-:-:S05]  /*1bd10*/  IMAD.X R3, RZ, RZ, UR7, P0 ;  /* 0x00000007ff037e24 */ /* 0x000fca00080e06ff */
[----:B------:R2:W-:Y:S01]  /*1bd20*/  STG.E.128 desc[UR36][R2.64], R32 ;  /* 0x0000002002007986 */ /* 0x0005e2000c101d24 */
[----:B------:R-:W-:Y:S05]  /*1bd30*/  BRA.U !UP0, `(.L_x_2971) ;  /* 0x0000000108a07547 */ /* 0x000fea000b800000 */
[----:B--2---:R-:W-:Y:S01]  /*1bd40*/  MOV R2, 0x660 ;  /* 0x0000066000027802 */ /* 0x004fe20000000f00 */
[----:B------:R-:W2:Y:S01]  /*1bd50*/  LDCU.64 UR4, c[0x4][0x650] ;  /* 0x0100ca00ff0477ac */ /* 0x000ea20008000a00 */
[----:B------:R-:W-:Y:S01]  /*1bd60*/  HFMA2 R8, -RZ, RZ, 0, 4.4763088226318359375e-05 ;  /* 0x000002efff087431 */ /* 0x000fe200000001ff */
[----:B------:R-:W-:Y:S01]  /*1bd70*/  MOV R12, 0x1 ;  /* 0x00000001000c7802 */ /* 0x000fe20000000f00 */
[----:B------:R3:W4:Y:S01]  /*1bd80*/  LDC.64 R14, c[0x4][R2] ;  /* 0x01000000020e7b82 */ /* 0x0007220000000a00 */
[----:B------:R-:W5:Y:S01]  /*1bd90*/  LDCU.64 UR6, c[0x4][0x640] ;  /* 0x0100c800ff0677ac */ /* 0x000f620008000a00 */
[----:B------:R-:W-:Y:S01]  /*1bda0*/  IMAD.MOV.U32 R13, RZ, RZ, RZ ;  /* 0x000000ffff0d7224 */ /* 0x000fe200078e00ff */
[----:B------:R-:W0:Y:S01]  /*1bdb0*/  LDCU.64 UR8, c[0x4][0x400] ;  /* 0x01008000ff0877ac */ /* 0x000e220008000a00 */
[----:B--2---:R-:W-:Y:S02]  /*1bdc0*/  MOV R4, UR4 ;  /* 0x0000000400047c02 */ /* 0x004fe40008000f00 */
[----:B------:R-:W-:Y:S01]  /*1bdd0*/  MOV R5, UR5 ;  /* 0x0000000500057c02 */ /* 0x000fe20008000f00 */
[----:B-----5:R-:W-:Y:S01]  /*1bde0*/  IMAD.U32 R6, RZ, RZ, UR6 ;  /* 0x00000006ff067e24 */ /* 0x020fe2000f8e00ff */
[----:B------:R-:W-:-:S02]  /*1bdf0*/  MOV R7, UR7 ;  /* 0x0000000700077c02 */ /* 0x000fc40008000f00 */
[----:B0-----:R-:W-:Y:S01]  /*1be00*/  MOV R10, UR8 ;  /* 0x00000008000a7c02 */ /* 0x001fe20008000f00 */
[----:B---3--:R-:W-:-:S07]  /*1be10*/  IMAD.U32 R11, RZ, RZ, UR9 ;  /* 0x00000009ff0b7e24 */ /* 0x008fce000f8e00ff */
[----:B------:R-:W-:-:S07]  /*1be20*/  LEPC R20, `(.L_x_2972) ;  /* 0x000000001014794e */ /* 0x000fce0000000000 */
[----:B-1--4-:R-:W-:Y:S05]  /*1be30*/  CALL.ABS.NOINC R14 ;  /* 0x000000000e007343 */ /* 0x012fea0003c00000 */
.L_x_2972:
[----:B------:R-:W0:Y:S01]  /*1be40*/  LDCU.64 UR4, c[0x0][0x778] ;  /* 0x0000ef00ff0477ac */ /* 0x000e220008000a00 */
[----:B------:R-:W-:Y:S01]  /*1be50*/  MOV R16, R36 ;  /* 0x0000002400107202 */ /* 0x000fe20000000f00 */
[----:B------:R-:W-:Y:S01]  /*1be60*/  IMAD.MOV.U32 R17, RZ, RZ, R37 ;  /* 0x000000ffff117224 */ /* 0x000fe200078e0025 */
[----:B------:R-:W-:Y:S01]  /*1be70*/  MOV R18, R38 ;  /* 0x0000002600127202 */ /* 0x000fe20000000f00 */
[----:B------:R-:W1:Y:S01]  /*1be80*/  LDC.64 R2, c[0x4][R2] ;  /* 0x0100000002027b82 */ /* 0x000e620000000a00 */
[----:B------:R-:W-:Y:S01]  /*1be90*/  MOV R19, R39 ;  /* 0x0000002700137202 */ /* 0x000fe20000000f00 */
[----:B------:R-:W2:Y:S01]  /*1bea0*/  LDCU.64 UR6, c[0x4][0x650] ;  /* 0x0100ca00ff0677ac */ /* 0x000ea20008000a00 */
[----:B------:R-:W-:Y:S02]  /*1beb0*/  HFMA2 R12, -RZ, RZ, 0, 5.9604644775390625e-08 ;  /* 0x00000001ff0c7431 */ /* 0x000fe400000001ff */
[----:B------:R-:W-:Y:S01]  /*1bec0*/  IMAD.MOV.U32 R8, RZ, RZ, 0x2ef ;  /* 0x000002efff087424 */ /* 0x000fe200078e00ff */
[----:B------:R-:W-:Y:S01]  /*1bed0*/  MOV R13, RZ ;  /* 0x000000ff000d7202 */ /* 0x000fe20000000f00 */
[----:B------:R-:W3:Y:S01]  /*1bee0*/  LDCU.64 UR8, c[0x4][0x640] ;  /* 0x0100c800ff0877ac */ /* 0x000ee20008000a00 */
[----:B0-----:R-:W-:-:S04]  /*1bef0*/  IADD3 R14, P0, PT, R41, UR4, RZ ;  /* 0x00000004290e7c10 */ /* 0x001fc8000ff1e0ff */
[----:B------:R-:W-:Y:S01]  /*1bf00*/  IADD3.X R15, PT, PT, RZ, UR5, RZ, P0, !PT ;  /* 0x00000005ff0f7c10 */ /* 0x000fe200087fe4ff */
[----:B------:R-:W0:Y:S01]  /*1bf10*/  LDCU.64 UR4, c[0x4][0x400] ;  /* 0x01008000ff0477ac */ /* 0x000e220008000a00 */
[----:B--2---:R-:W-:Y:S01]  /*1bf20*/  IMAD.U32 R4, RZ, RZ, UR6 ;  /* 0x00000006ff047e24 */ /* 0x004fe2000f8e00ff */
[----:B------:R-:W-:Y:S02]  /*1bf30*/  MOV R5, UR7 ;  /* 0x0000000700057c02 */ /* 0x000fe40008000f00 */
[----:B------:R2:W-:Y:S01]  /*1bf40*/  STG.E.128 desc[UR36][R14.64], R16 ;  /* 0x000000100e007986 */ /* 0x0005e2000c101d24 */
[----:B---3--:R-:W-:Y:S01]  /*1bf50*/  MOV R6, UR8 ;  /* 0x0000000800067c02 */ /* 0x008fe20008000f00 */
[----:B------:R-:W-:Y:S01]  /*1bf60*/  IMAD.U32 R7, RZ, RZ, UR9 ;  /* 0x00000009ff077e24 */ /* 0x000fe2000f8e00ff */
[----:B0-----:R-:W-:Y:S02]  /*1bf70*/  MOV R10, UR4 ;  /* 0x00000004000a7c02 */ /* 0x001fe40008000f00 */
[----:B------:R-:W-:-:S07]  /*1bf80*/  MOV R11, UR5 ;  /* 0x00000005000b7c02 */ /* 0x000fce0008000f00 */
[----:B------:R-:W-:-:S07]  /*1bf90*/  LEPC R20, `(.L_x_2973) ;  /* 0x000000001014794e */ /* 0x000fce0000000000 */
[----:B-12---:R-:W-:Y:S05]  /*1bfa0*/  CALL.ABS.NOINC R2 ;  /* 0x0000000002007343 */ /* 0x006fea0003c00000 */
.L_x_2973:
[----:B------:R-:W-:Y:S05]  /*1bfb0*/  BRA `(.L_x_2974) ;  /* 0x00000000000c7947 */ /* 0x000fea0003800000 */
.L_x_2971:
[----:B--2---:R-:W-:-:S05]  /*1bfc0*/  IADD3 R2, P0, PT, R41, UR6, RZ ;  /* 0x0000000629027c10 */ /* 0x004fca000ff1e0ff */
[----:B------:R-:W-:-:S05]  /*1bfd0*/  IMAD.X R3, RZ, RZ, UR7, P0 ;  /* 0x00000007ff037e24 */ /* 0x000fca00080e06ff */
[----:B------:R2:W-:Y:S03]  /*1bfe0*/  STG.E.128 desc[UR36][R2.64], R36 ;  /* 0x0000002402007986 */ /* 0x0005e6000c101d24 */
.L_x_2974:
[----:B------:R-:W3:Y:S02]  /*1bff0*/  LDCU.64 UR4, c[0x0][0x778] ;  /* 0x0000ef00ff0477ac */ /* 0x000ee40008000a00 */
[----:B---3--:R-:W-:-:S04]  /*1c000*/  IADD3 R42, P0, PT, R42, UR4, RZ ;  /* 0x000000042a2a7c10 */ /* 0x008fc8000ff1e0ff */
[----:B------:R-:W-:-:S05]  /*1c010*/  IADD3.X R43, PT, PT, RZ, UR5, RZ, P0, !PT ;  /* 0x00000005ff2b7c10 */ /* 0x000fca00087fe4ff */
[----:B------:R-:W-:Y:S01]  /*1c020*/  STG.E.128 desc[UR36][R42.64], R24 ;  /* 0x000000182a007986 */ /* 0x000fe2000c101d24 */
[----:B------:R-:W-:Y:S05]  /*1c030*/  EXIT ;  /* 0x000000000000794d */ /* 0x000fea0003800000 */
.L_x_2966:
[----:B------:R-:W0:Y:S01]  /*1c040*/  LDCU.U8 UR4, c[0x0][0x7a8] ;  /* 0x0000f500ff0477ac */ /* 0x000e220008000000 */
[----:B------:R-:W5:Y:S01]  /*1c050*/  LDCU.U8 UR5, c[0x0][0x7a9] ;  /* 0x0000f520ff0577ac */ /* 0x000f620008000000 */
[----:B0-----:R-:W-:Y:S02]  /*1c060*/  UISETP.NE.AND UP0, UPT, UR4, URZ, UPT ;  /* 0x000000ff0400728c */ /* 0x001fe4000bf05270 */
[----:B-----5:R-:W-:-:S07]  /*1c070*/  UISETP.NE.AND UP1, UPT, UR5, URZ, UPT ;  /* 0x000000ff0500728c */ /* 0x020fce000bf25270 */
[----:B------:R-:W-:Y:S05]  /*1c080*/  BRA.U !UP0, `(.L_x_2975) ;  /* 0x0000000108707547 */ /* 0x000fea000b800000 */
[----:B------:R-:W5:Y:S04]  /*1c090*/  LDG.E.128 R4, desc[UR36][R2.64] ;  /* 0x0000002402047981 */ /* 0x000f68000c1e1d00 */
[----:B------:R-:W5:Y:S04]  /*1c0a0*/  LDG.E.128 R12, desc[UR36][R2.64+0x10] ;  /* 0x00001024020c7981 */ /* 0x000f68000c1e1d00 */
[----:B------:R-:W5:Y:S04]  /*1c0b0*/  LDG.E.128 R20, desc[UR36][R2.64+0x20] ;  /* 0x0000202402147981 */ /* 0x000f68000c1e1d00 */
[----:B-1234-:R-:W2:Y:S01]  /*1c0c0*/  LDG.E.128 R44, desc[UR36][R2.64+0x30] ;  /* 0x00003024022c7981 */ /* 0x01eea2000c1e1d00 */
[----:B-----5:R-:W-:-:S02]  /*1c0d0*/  DMUL R8, R30, R6 ;  /* 0x000000061e087228 */ /* 0x020fc40000000000 */
[----:B------:R-:W-:Y:S02]  /*1c0e0*/  DMUL R30, R30, R4 ;  /* 0x000000041e1e7228 */ /* 0x000fe40000000000 */
[C---:B------:R-:W-:Y:S02]  /*1c0f0*/  DMUL R10, R34.reuse, R14 ;  /* 0x0000000e220a7228 */ /* 0x040fe40000000000 */
[----:B------:R-:W-:Y:S02]  /*1c100*/  DMUL R34, R34, R12 ;  /* 0x0000000c22227228 */ /* 0x000fe40000000000 */
[----:B------:R-:W-:Y:S02]  /*1c110*/  DFMA R8, R28, R4, -R8 ;  /* 0x000000041c08722b */ /* 0x000fe40000000808 */
[----:B------:R-:W-:Y:S02]  /*1c120*/  DMUL R18, R38, R22 ;  /* 0x0000001626127228 */ /* 0x000fe40000000000 */
[----:B--2---:R-:W-:-:S02]  /*1c130*/  DMUL R4, R26, R46 ;  /* 0x0000002e1a047228 */ /* 0x004fc40000000000 */
        /* <DEDUP_REMOVED lines=9> */
[----:B------:R-:W-:Y:S01]  /*1c1d0*/  IMAD.MOV.U32 R29, RZ, RZ, R9 ;  /* 0x000000ffff1d7224 */ /* 0x000fe200078e0009 */
[----:B------:R-:W-:Y:S01]  /*1c1e0*/  DFMA R26, R24, R46, R26 ;  /* 0x0000002e181a722b */ /* 0x000fe2000000001a */
[----:B------:R-:W-:Y:S01]  /*1c1f0*/  MOV R32, R10 ;  /* 0x0000000a00207202 */ /* 0x000fe20000000f00 */
[----:B------:R-:W-:Y:S01]  /*1c200*/  IMAD.MOV.U32 R36, RZ, RZ, R18 ;  /* 0x000000ffff247224 */ /* 0x000fe200078e0012 */
[----:B------:R-:W-:Y:S01]  /*1c210*/  MOV R33, R11 ;  /* 0x0000000b00217202 */ /* 0x000fe20000000f00 */
[----:B------:R-:W-:Y:S01]  /*1c220*/  IMAD.MOV.U32 R25, RZ, RZ, R5 ;  /* 0x000000ffff197224 */ /* 0x000fe200078e0005 */
[----:B------:R-:W-:Y:S02]  /*1c230*/  MOV R37, R19 ;  /* 0x0000001300257202 */ /* 0x000fe40000000f00 */
[----:B------:R-:W-:-:S07]  /*1c240*/  MOV R24, R4 ;  /* 0x0000000400187202 */ /* 0x000fce0000000f00 */
.L_x_2975:
        /* <DEDUP_REMOVED lines=17> */
[----:B------:R-:W-:-:S07]  /*1c360*/  IMAD.U32 R11, RZ, RZ, UR9 ;  /* 0x00000009ff0b7e24 */ /* 0x000fce000f8e00ff */
[----:B------:R-:W-:-:S07]  /*1c370*/  LEPC R20, `(.L_x_2978) ;  /* 0x000000001014794e */ /* 0x000fce0000000000 */
[----:B-1-34-:R-:W-:Y:S05]  /*1c380*/  CALL.ABS.NOINC R14 ;  /* 0x000000000e007343 */ /* 0x01afea0003c00000 */
.L_x_2978:
        /* <DEDUP_REMOVED lines=23> */
.L_x_2979:
[----:B------:R-:W-:Y:S05]  /*1c500*/  BRA `(.L_x_2980) ;  /* 0x0000000000107947 */ /* 0x000fea0003800000 */
.L_x_2977:
[----:B------:R-:W0:Y:S02]  /*1c510*/  LDCU.64 UR4, c[0x0][0x778] ;  /* 0x0000ef00ff0477ac */ /* 0x000e240008000a00 */
[----:B0-----:R-:W-:-:S05]  /*1c520*/  IADD3 R2, P0, PT, R17, UR4, RZ ;  /* 0x0000000411027c10 */ /* 0x001fca000ff1e0ff */
[----:B------:R-:W-:-:S05]  /*1c530*/  IMAD.X R3, RZ, RZ, UR5, P0 ;  /* 0x00000005ff037e24 */ /* 0x000fca00080e06ff */
[----:B------:R0:W-:Y:S03]  /*1c540*/  STG.E.128 desc[UR36][R2.64], R28 ;  /* 0x0000001c02007986 */ /* 0x0001e6000c101d24 */
.L_x_2980:
[----:B------:R-:W0:Y:S01]  /*1c550*/  LDCU.64 UR6, c[0x0][0x778] ;  /* 0x0000ef00ff0677ac */ /* 0x000e220008000a00 */
[----:B------:R-:W5:Y:S01]  /*1c560*/  LDCU UR4, c[0x0][0x7ac] ;  /* 0x0000f580ff0477ac */ /* 0x000f620008000800 */
[----:B0-----:R-:W-:-:S04]  /*1c570*/  IADD3 R2, P0, PT, R40, UR6, RZ ;  /* 0x0000000628027c10 */ /* 0x001fc8000ff1e0ff */
[----:B------:R-:W-:Y:S01]  /*1c580*/  IADD3.X R3, PT, PT, RZ, UR7, RZ, P0, !PT ;  /* 0x00000007ff037c10 */ /* 0x000fe200087fe4ff */
[----:B-----5:R-:W-:-:S04]  /*1c590*/  UISETP.NE.AND UP0, UPT, UR4, 0x1, UPT ;  /* 0x000000010400788c */ /* 0x020fc8000bf05270 */
[----:B------:R0:W-:Y:S05]  /*1c5a0*/  STG.E.128 desc[UR36][R2.64], R32 ;  /* 0x0000002002007986 */ /* 0x0001ea000c101d24 */
[----:B------:R-:W-:Y:S05]  /*1c5b0*/  BRA.U !UP0, `(.L_x_2981) ;  /* 0x0000000108a07547 */ /* 0x000fea000b800000 */
[----:B0-----:R-:W-:Y:S01]  /*1c5c0*/  MOV R2, 0x660 ;  /* 0x0000066000027802 */ /* 0x001fe20000000f00 */
[----:B------:R-:W0:Y:S01]  /*1c5d0*/  LDCU.64 UR4, c[0x4][0x650] ;  /* 0x0100ca00ff0477ac */ /* 0x000e220008000a00 */
[----:B------:R-:W-:Y:S02]  /*1c5e0*/  HFMA2 R8, -RZ, RZ, 0, 4.4763088226318359375e-05 ;  /* 0x000002efff087431 */ /* 0x000fe400000001ff */
[----:B------:R-:W-:Y:S01]  /*1c5f0*/  IMAD.MOV.U32 R12, RZ, RZ, 0x1 ;  /* 0x00000001ff0c7424 */ /* 0x000fe200078e00ff */
[----:B------:R0:W1:Y:S01]  /*1c600*/  LDC.64 R14, c[0x4][R2] ;  /* 0x01000000020e7b82 */ /* 0x0000620000000a00 */
[----:B------:R-:W5:Y:S01]  /*1c610*/  LDCU.64 UR6, c[0x4][0x640] ;  /* 0x0100c800ff0677ac */ /* 0x000f620008000a00 */
[----:B------:R-:W-:Y:S01]  /*1c620*/  MOV R13, RZ ;  /* 0x000000ff000d7202 */ /* 0x000fe20000000f00 */
[----:B------:R-:W2:Y:S01]  /*1c630*/  LDCU.64 UR8, c[0x4][0x400] ;  /* 0x01008000ff0877ac */ /* 0x000ea20008000a00 */
[----:B0-----:R-:W-:Y:S01]  /*1c640*/  MOV R4, UR4 ;  /* 0x0000000400047c02 */ /* 0x001fe20008000f00 */
[----:B------:R-:W-:Y:S01]  /*1c650*/  IMAD.U32 R5, RZ, RZ, UR5 ;  /* 0x00000005ff057e24 */ /* 0x000fe2000f8e00ff */
[----:B-----5:R-:W-:-:S02]  /*1c660*/  MOV R6, UR6 ;  /* 0x0000000600067c02 */ /* 0x020fc40008000f00 */
[----:B------:R-:W-:Y:S01]  /*1c670*/  MOV R7, UR7 ;  /* 0x0000000700077c02 */ /* 0x000fe20008000f00 */
[----:B--2---:R-:W-:Y:S01]  /*1c680*/  IMAD.U32 R10, RZ, RZ, UR8 ;  /* 0x00000008ff0a7e24 */ /* 0x004fe2000f8e00ff */
[----:B------:R-:W-:-:S07]  /*1c690*/  MOV R11, UR9 ;  /* 0x00000009000b7c02 */ /* 0x000fce0008000f00 */
[----:B------:R-:W-:-:S07]  /*1c6a0*/  LEPC R20, `(.L_x_2982) ;  /* 0x000000001014794e */ /* 0x000fce0000000000 */
[----:B-1-34-:R-:W-:Y:S05]  /*1c6b0*/  CALL.ABS.NOINC R14 ;  /* 0x000000000e007343 */ /* 0x01afea0003c00000 */
.L_x_2982:
[----:B------:R-:W0:Y:S01]  /*1c6c0*/  LDCU.64 UR4, c[0x0][0x778] ;  /* 0x0000ef00ff0477ac */ /* 0x000e220008000a00 */
[----:B------:R-:W-:Y:S01]  /*1c6d0*/  IMAD.MOV.U32 R16, RZ, RZ, R36 ;  /* 0x000000ffff107224 */ /* 0x000fe200078e0024 */
[----:B------:R-:W-:Y:S01]  /*1c6e0*/  MOV R17, R37 ;  /* 0x0000002500117202 */ /* 0x000fe20000000f00 */
[----:B------:R-:W-:Y:S01]  /*1c6f0*/  IMAD.MOV.U32 R19, RZ, RZ, R39 ;  /* 0x000000ffff137224 */ /* 0x000fe200078e0027 */
[----:B------:R-:W-:Y:S01]  /*1c700*/  MOV R18, R38 ;  /* 0x0000002600127202 */ /* 0x000fe20000000f00 */
[----:B------:R-:W1:Y:S01]  /*1c710*/  LDC.64 R2, c[0x4][R2] ;  /* 0x0100000002027b82 */ /* 0x000e620000000a00 */
[----:B------:R-:W2:Y:S01]  /*1c720*/  LDCU.64 UR6, c[0x4][0x650] ;  /* 0x0100ca00ff0677ac */ /* 0x000ea20008000a00 */
[----:B------:R-:W-:Y:S01]  /*1c730*/  HFMA2 R8, -RZ, RZ, 0, 4.4763088226318359375e-05 ;  /* 0x000002efff087431 */ /* 0x000fe200000001ff */
[----:B------:R-:W-:Y:S01]  /*1c740*/  MOV R12, 0x1 ;  /* 0x00000001000c7802 */ /* 0x000fe20000000f00 */
[----:B------:R-:W-:Y:S01]  /*1c750*/  IMAD.MOV.U32 R13, RZ, RZ, RZ ;  /* 0x000000ffff0d7224 */ /* 0x000fe200078e00ff */
[----:B------:R-:W3:Y:S01]  /*1c760*/  LDCU.64 UR8, c[0x4][0x640] ;  /* 0x0100c800ff0877ac */ /* 0x000ee20008000a00 */
[----:B0-----:R-:W-:-:S04]  /*1c770*/  IADD3 R14, P0, PT, R41, UR4, RZ ;  /* 0x00000004290e7c10 */ /* 0x001fc8000ff1e0ff */
[----:B------:R-:W-:Y:S01]  /*1c780*/  IADD3.X R15, PT, PT, RZ, UR5, RZ, P0, !PT ;  /* 0x00000005ff0f7c10 */ /* 0x000fe200087fe4ff */
[----:B------:R-:W0:Y:S01]  /*1c790*/  LDCU.64 UR4, c[0x4][0x400] ;  /* 0x01008000ff0477ac */ /* 0x000e220008000a00 */
[----:B--2---:R-:W-:Y:S02]  /*1c7a0*/  MOV R4, UR6 ;  /* 0x0000000600047c02 */ /* 0x004fe40008000f00 */
[----:B------:R-:W-:Y:S01]  /*1c7b0*/  MOV R5, UR7 ;  /* 0x0000000700057c02 */ /* 0x000fe20008000f00 */
[----:B------:R2:W-:Y:S01]  /*1c7c0*/  STG.E.128 desc[UR36][R14.64], R16 ;  /* 0x000000100e007986 */ /* 0x0005e2000c101d24 */
[----:B---3--:R-:W-:Y:S01]  /*1c7d0*/  IMAD.U32 R6, RZ, RZ, UR8 ;  /* 0x00000008ff067e24 */ /* 0x008fe2000f8e00ff */
[----:B------:R-:W-:Y:S02]  /*1c7e0*/  MOV R7, UR9 ;  /* 0x0000000900077c02 */ /* 0x000fe40008000f00 */
[----:B0-----:R-:W-:Y:S01]  /*1c7f0*/  MOV R10, UR4 ;  /* 0x00000004000a7c02 */ /* 0x001fe20008000f00 */
[----:B------:R-:W-:-:S07]  /*1c800*/  IMAD.U32 R11, RZ, RZ, UR5 ;  /* 0x00000005ff0b7e24 */ /* 0x000fce000f8e00ff */
[----:B------:R-:W-:-:S07]  /*1c810*/  LEPC R20, `(.L_x_2983) ;  /* 0x000000001014794e */ /* 0x000fce0000000000 */
[----:B-12---:R-:W-:Y:S05]  /*1c820*/  CALL.ABS.NOINC R2 ;  /* 0x0000000002007343 */ /* 0x006fea0003c00000 */
.L_x_2983:
[----:B------:R-:W-:Y:S05]  /*1c830*/  BRA `(.L_x_2984) ;  /* 0x00000000000c7947 */ /* 0x000fea0003800000 */
.L_x_2981:
[----:B0-----:R-:W-:-:S04]  /*1c840*/  IADD3 R2, P0, PT, R41, UR6, RZ ;  /* 0x0000000629027c10 */ /* 0x001fc8000ff1e0ff */
[----:B------:R-:W-:-:S05]  /*1c850*/  IADD3.X R3, PT, PT, RZ, UR7, RZ, P0, !PT ;  /* 0x00000007ff037c10 */ /* 0x000fca00087fe4ff */
[----:B------:R0:W-:Y:S04]  /*1c860*/  STG.E.128 desc[UR36][R2.64], R36 ;  /* 0x0000002402007986 */ /* 0x0001e8000c101d24 */
.L_x_2984:
[----:B------:R-:W5:Y:S02]  /*1c870*/  LDCU.64 UR4, c[0x0][0x778] ;  /* 0x0000ef00ff0477ac */ /* 0x000f640008000a00 */
[----:B-----5:R-:W-:-:S04]  /*1c880*/  IADD3 R42, P0, PT, R42, UR4, RZ ;  /* 0x000000042a2a7c10 */ /* 0x020fc8000ff1e0ff */
[----:B------:R-:W-:-:S05]  /*1c890*/  IADD3.X R43, PT, PT, RZ, UR5, RZ, P0, !PT ;  /* 0x00000005ff2b7c10 */ /* 0x000fca00087fe4ff */
[----:B------:R-:W-:Y:S01]  /*1c8a0*/  STG.E.128 desc[UR36][R42.64], R24 ;  /* 0x000000182a007986 */ /* 0x000fe2000c101d24 */
[----:B------:R-:W-:Y:S05]  /*1c8b0*/  EXIT ;  /* 0x000000000000794d */ /* 0x000fea0003800000 */
.L_x_2976:
[----:B------:R-:W-:Y:S04]  /*1c8c0*/  STG.E.128 desc[UR36][R2.64], R28 ;  /* 0x0000001c02007986 */ /* 0x000fe8000c101d24 */
[----:B------:R-:W-:Y:S04]  /*1c8d0*/  STG.E.128 desc[UR36][R2.64+0x10], R32 ;  /* 0x0000102002007986 */ /* 0x000fe8000c101d24 */
[----:B------:R-:W-:Y:S04]  /*1c8e0*/  STG.E.128 desc[UR36][R2.64+0x20], R36 ;  /* 0x0000202402007986 */ /* 0x000fe8000c101d24 */
[----:B------:R-:W-:Y:S01]  /*1c8f0*/  STG.E.128 desc[UR36][R2.64+0x30], R24 ;  /* 0x0000301802007986 */ /* 0x000fe2000c101d24 */
[----:B------:R-:W-:Y:S05]  /*1c900*/  EXIT ;  /* 0x000000000000794d */ /* 0x000fea0003800000 */
.L_x_2985:
        /* <DEDUP_REMOVED lines=15> */
.L_x_8862:


//--------------------- .text._ZN2at6native13reduce_kernelILi512ELi1ENS0_8ReduceOpIfNS0_14func_wrapper_tIfNS0_55_GLOBAL__N__0955718d_22_SparseCsrTensorMath_cu_868dd54514ReductionMulOpIfEEEEjfLi4ELi4EEEEEvT1_ --------------------------
	.section	.text._ZN2at6native13reduce_kernelILi512ELi1ENS0_8ReduceOpIfNS0_14func_wrapper_tIfNS0_55_GLOBAL__N__0955718d_22_SparseCsrTensorMath_cu_868dd54514ReductionMulOpIfEEEEjfLi4ELi4EEEEEvT1_,"ax",@progbits
	.align	128
.text._ZN2at6native13reduce_kernelILi512ELi1ENS0_8ReduceOpIfNS0_14func_wrapper_tIfNS0_55_GLOBAL__N__0955718d_22_SparseCsrTensorMath_cu_868dd54514ReductionMulOpIfEEEEjfLi4ELi4EEEEEvT1_:
        .type           _ZN2at6native13reduce_kernelILi512ELi1ENS0_8ReduceOpIfNS0_14func_wrapper_tIfNS0_55_GLOBAL__N__0955718d_22_SparseCsrTensorMath_cu_868dd54514ReductionMulOpIfEEEEjfLi4ELi4EEEEEvT1_,@function
        .size           _ZN2at6native13reduce_kernelILi512ELi1ENS0_8ReduceOpIfNS0_14func_wrapper_tIfNS0_55_GLOBAL__N__0955718d_22_SparseCsrTensorMath_cu_868dd54514ReductionMulOpIfEEEEjfLi4ELi4EEEEEvT1_,(.L_x_8863 - _ZN2at6native13reduce_kernelILi512ELi1ENS0_8ReduceOpIfNS0_14func_wrapper_tIfNS0_55_GLOBAL__N__0955718d_22_SparseCsrTensorMath_cu_868dd54514ReductionMulOpIfEEEEjfLi4ELi4EEEEEvT1_)
        .other          _ZN2at6native13reduce_kernelILi512ELi1ENS0_8ReduceOpIfNS0_14func_wrapper_tIfNS0_55_GLOBAL__N__0955718d_22_SparseCsrTensorMath_cu_868dd54514ReductionMulOpIfEEEEjfLi4ELi4EEEEEvT1_,@"STO_CUDA_ENTRY STV_DEFAULT"
_ZN2at6native13reduce_kernelILi512ELi1ENS0_8ReduceOpIfNS0_14func_wrapper_tIfNS0_55_GLOBAL__N__0955718d_22_SparseCsrTensorMath_cu_868dd54514ReductionMulOpIfEEEEjfLi4ELi4EEEEEvT1_:
        /* <DEDUP_REMOVED lines=8> */
[----:B------:R-:W4:Y:S03]  /*0080*/  LDCU UR6, c[0x0][0x3b0] ;  /* 0x00007600ff0677ac */ /* 0x000f260008000800 */
[----:B------:R-:W3:Y:S01]  /*0090*/  LDC R17, c[0x0][0x398] ;  /* 0x0000e600ff117b82 */ /* 0x000ee20000000800 */
[----:B--2---:R-:W-:Y:S01]  /*00a0*/  UISETP.NE.AND UP0, UPT, UR4, URZ, UPT ;  /* 0x000000ff0400728c */ /* 0x004fe2000bf05270 */
[----:B-1----:R-:W-:-:S02]  /*00b0*/  IMAD R2, R0, UR23, RZ ;  /* 0x0000001700027c24 */ /* 0x002fc4000f8e02ff */
[----:B------:R-:W-:Y:S02]  /*00c0*/  IMAD R4, R0, UR20, RZ ;  /* 0x0000001400047c24 */ /* 0x000fe4000f8e02ff */
[C---:B----4-:R-:W-:Y:S02]  /*00d0*/  IMAD R2, R7.reuse, UR6, R2 ;  /* 0x0000000607027c24 */ /* 0x050fe4000f8e0202 */
[----:B------:R-:W-:Y:S02]  /*00e0*/  IMAD R23, R7, UR21, R4 ;  /* 0x0000001507177c24 */ /* 0x000fe4000f8e0204 */
[----:B---3--:R-:W-:Y:S02]  /*00f0*/  IMAD R17, R17, UR5, R2 ;  /* 0x0000000511117c24 */ /* 0x008fe4000f8e0202 */
[----:B-----5:R-:W-:Y:S01]  /*0100*/  IMAD R23, R6, UR22, R23 ;  /* 0x0000001606177c24 */ /* 0x020fe2000f8e0217 */
        /* <DEDUP_REMOVED lines=278> */
.L_x_2986:
[----:B------:R-:W0:Y:S01]  /*1270*/  LDCU UR5, c[0x0][0x38c] ;  /* 0x00007180ff0577ac */ /* 0x000e220008000800 */
[----:B------:R-:W-:Y:S01]  /*1280*/  BSSY.RECONVERGENT B0, `(.L_x_2987) ;  /* 0x0000991000007945 */ /* 0x000fe20003800200 */
[----:B------:R-:W1:Y:S01]  /*1290*/  LDCU UR4, c[0x0][0x390] ;  /* 0x00007200ff0477ac */ /* 0x000e620008000800 */
        /* <DEDUP_REMOVED lines=9> */
[----:B------:R-:W-:Y:S01]  /*1330*/  IADD3.X R5, PT, PT, RZ, UR5, RZ, P0, !PT ;  /* 0x00000005ff057c10 */ /* 0x000fe200087fe4ff */
[----:B------:R-:W-:-:S03]  /*1340*/  IMAD.MOV.U32 R2, RZ, RZ, R4 ;  /* 0x000000ffff027224 */ /* 0x000fc600078e0004 */
[----:B------:R-:W-:Y:S01]  /*1350*/  MOV R3, R5 ;  /* 0x0000000500037202 */ /* 0x000fe20000000f00 */
[----:B------:R-:W-:Y:S06]  /*1360*/  BRA.U !UP0, `(.L_x_2989) ;  /* 0x0000000508187547 */ /* 0x000fec000b800000 */
[----:B------:R-:W0:Y:S01]  /*1370*/  LDC R12, c[0x0][0x384] ;  /* 0x0000e100ff0c7b82 */ /* 0x000e220000000800 */
[----:B------:R-:W1:Y:S01]  /*1380*/  LDCU UR4, c[0x0][0x38c] ;  /* 0x00007180ff0477ac */ /* 0x000e620008000800 */
[----:B------:R-:W-:Y:S01]  /*1390*/  SHF.R.U32.HI R4, RZ, 0x2, R4 ;  /* 0x00000002ff047819 */ /* 0x000fe20000011604 */
[----:B------:R-:W-:Y:S03]  /*13a0*/  BSSY.RECONVERGENT B1, `(.L_x_2990) ;  /* 0x000001d000017945 */ /* 0x000fe60003800200 */
[----:B------:R-:W-:Y:S02]  /*13b0*/  LOP3.LUT P0, R11, R4, 0x3, RZ, 0xc0, !PT ;  /* 0x00000003040b7812 */ /* 0x000fe4000780c0ff */
[----:B-1----:R-:W-:Y:S01]  /*13c0*/  MOV R10, UR4 ;  /* 0x00000004000a7c02 */ /* 0x002fe20008000f00 */
[----:B0-----:R-:W-:Y:S01]  /*13d0*/  IMAD.MOV.U32 R8, RZ, RZ, R12 ;  /* 0x000000ffff087224 */ /* 0x001fe200078e000c */
        /* <DEDUP_REMOVED lines=13> */
[----:B------:R-:W-:Y:S02]  /*14b0*/  ISETP.NE.AND P0, PT, RZ, UR22, PT ;  /* 0x00000016ff007c0c */ /* 0x000fe4000bf05270 */
[----:B------:R-:W-:Y:S02]  /*14c0*/  ISETP.NE.AND P1, PT, R6, RZ, PT ;  /* 0x000000ff0600720c */ /* 0x000fe40003f25270 */
[----:B------:R-:W-:-:S11]  /*14d0*/  MOV R9, R12 ;  /* 0x0000000c00097202 */ /* 0x000fd60000000f00 */
[----:B------:R-:W-:Y:S05]  /*14e0*/  @P0 BRA P1, `(.L_x_2993) ;  /* 0x0000000000100947 */ /* 0x000fea0000800000 */
[----:B------:R-:W-:Y:S01]  /*14f0*/  IMAD.WIDE.U32 R2, R0, 0x4, R4 ;  /* 0x0000000400027825 */ /* 0x000fe200078e0004 */
[----:B------:R-:W0:Y:S05]  /*1500*/  LDCU UR4, c[0x0][0x384] ;  /* 0x00007080ff0477ac */ /* 0x000e2a0008000800 */
[----:B------:R-:W0:Y:S02]  /*1510*/  LDG.E R2, desc[UR36][R2.64] ;  /* 0x0000002402027981 */ /* 0x000e24000c1e1900 */
[----:B0-----:R-:W-:-:S07]  /*1520*/  FMUL.FTZ R9, R2, UR4 ;  /* 0x0000000402097c20 */ /* 0x001fce0008410000 */
.L_x_2993:
[----:B------:R-:W-:Y:S05]  /*1530*/  BSYNC.RECONVERGENT B2 ;  /* 0x0000000000027941 */ /* 0x000fea0003800200 */
.L_x_2992:
[----:B------:R-:W-:Y:S02]  /*1540*/  IADD3 R2, P0, PT, R4, 0x10, RZ ;  /* 0x0000001004027810 */ /* 0x000fe40007f1e0ff */
[----:B------:R-:W-:-:S03]  /*1550*/  IADD3 R10, PT, PT, R11, -0x4, R22 ;  /* 0xfffffffc0b0a7810 */ /* 0x000fc60007ffe016 */
[----:B------:R-:W-:-:S08]  /*1560*/  IMAD.X R3, RZ, RZ, R5, P0 ;  /* 0x000000ffff037224 */ /* 0x000fd000000e0605 */
.L_x_2991:
[----:B------:R-:W-:Y:S05]  /*1570*/  BSYNC.RECONVERGENT B1 ;  /* 0x0000000000017941 */ /* 0x000fea0003800200 */
.L_x_2990:
[----:B------:R-:W-:Y:S01]  /*1580*/  LEA R5, R23, 0x3, 0x2 ;  /* 0x0000000317057811 */ /* 0x000fe200078e10ff */
[----:B------:R-:W-:Y:S01]  /*1590*/  BSSY.RECONVERGENT B1, `(.L_x_2994) ;  /* 0x0000015000017945 */ /* 0x000fe20003800200 */
[----:B------:R-:W-:Y:S02]  /*15a0*/  ISETP.NE.AND P0, PT, RZ, UR21, PT ;  /* 0x00000015ff007c0c */ /* 0x000fe4000bf05270 */
[----:B------:R-:W-:Y:S02]  /*15b0*/  ISETP.GE.U32.AND P2, PT, R5, R10, PT ;  /* 0x0000000a0500720c */ /* 0x000fe40003f46070 */
[----:B------:R-:W-:Y:S02]  /*15c0*/  ISETP.NE.AND P1, PT, RZ, UR22, PT ;  /* 0x00000016ff007c0c */ /* 0x000fe4000bf25270 */
[----:B------:R-:W-:Y:S02]  /*15d0*/  ISETP.NE.AND P0, PT, R7, RZ, P0 ;  /* 0x000000ff0700720c */ /* 0x000fe40000705270 */
[----:B------:R-:W-:-:S02]  /*15e0*/  ISETP.NE.AND P1, PT, R6, RZ, P1 ;  /* 0x000000ff0600720c */ /* 0x000fc40000f25270 */
[----:B------:R-:W-:Y:S02]  /*15f0*/  MOV R11, R12 ;  /* 0x0000000c000b7202 */ /* 0x000fe40000000f00 */
[----:B------:R-:W-:-:S03]  /*1600*/  PLOP3.LUT P0, PT, P0, P1, PT, 0xf8, 0x8f ;  /* 0x00000000008f781c */ /* 0x000fc60000703f70 */
[----:B------:R-:W-:Y:S10]  /*1610*/  @P2 BRA `(.L_x_2995) ;  /* 0x0000000000302947 */ /* 0x000ff40003800000 */
[----:B------:R-:W-:-:S07]  /*1620*/  MOV R11, R12 ;  /* 0x0000000c000b7202 */ /* 0x000fce0000000f00 */
.L_x_2996:
[C---:B------:R-:W-:Y:S01]  /*1630*/  IMAD.WIDE.U32 R4, R23.reuse, 0x10, R2 ;  /* 0x0000001017047825 */ /* 0x040fe200078e0002 */
[----:B------:R-:W0:Y:S05]  /*1640*/  LDCU UR4, c[0x0][0x394] ;  /* 0x00007280ff0477ac */ /* 0x000e2a0008000800 */
[----:B------:R-:W2:Y:S01]  /*1650*/  LDG.E.128 R4, desc[UR36][R4.64] ;  /* 0x0000002404047981 */ /* 0x000ea2000c1e1d00 */
[----:B0-----:R-:W-:-:S05]  /*1660*/  VIADD R23, R23, UR4 ;  /* 0x0000000417177c36 */ /* 0x001fca0008000000 */
[----:B------:R-:W-:-:S04]  /*1670*/  LEA R13, R23, 0x3, 0x2 ;  /* 0x00000003170d7811 */ /* 0x000fc800078e10ff */
[----:B------:R-:W-:Y:S01]  /*1680*/  ISETP.GE.U32.AND P1, PT, R13, R10, PT ;  /* 0x0000000a0d00720c */ /* 0x000fe20003f26070 */
[----:B--2---:R-:W-:Y:S01]  /*1690*/  FMUL.FTZ R9, R4, R9 ;  /* 0x0000000904097220 */ /* 0x004fe20000410000 */
[----:B------:R-:W-:Y:S01]  /*16a0*/  FMUL.FTZ R12, R5, R12 ;  /* 0x0000000c050c7220 */ /* 0x000fe20000410000 */
[----:B------:R-:W-:Y:S01]  /*16b0*/  FMUL.FTZ R11, R6, R11 ;  /* 0x0000000b060b7220 */ /* 0x000fe20000410000 */
[----:B------:R-:W-:-:S09]  /*16c0*/  FMUL.FTZ R8, R7, R8 ;  /* 0x0000000807087220 */ /* 0x000fd20000410000 */
[----:B------:R-:W-:Y:S05]  /*16d0*/  @!P1 BRA `(.L_x_2996) ;  /* 0xfffffffc00d49947 */ /* 0x000fea000383ffff */
.L_x_2995:
[----:B------:R-:W-:Y:S05]  /*16e0*/  BSYNC.RECONVERGENT B1 ;  /* 0x0000000000017941 */ /* 0x000fea0003800200 */
.L_x_2994:
[----:B------:R-:W-:Y:S04]  /*16f0*/  BSSY.RECONVERGENT B1, `(.L_x_2997) ;  /* 0x0000009000017945 */ /* 0x000fe80003800200 */
[----:B------:R-:W-:Y:S05]  /*1700*/  @P0 BRA `(.L_x_2998) ;  /* 0x00000000001c0947 */ /* 0x000fea0003800000 */
[----:B------:R-:W-:-:S04]  /*1710*/  LOP3.LUT R5, R10, 0xfffffffc, RZ, 0xc0, !PT ;  /* 0xfffffffc0a057812 */ /* 0x000fc800078ec0ff */
[----:B------:R-:W-:-:S04]  /*1720*/  IADD3 R5, PT, PT, R5, R0, RZ ;  /* 0x0000000005057210 */ /* 0x000fc80007ffe0ff */
[----:B------:R-:W-:-:S13]  /*1730*/  ISETP.GE.U32.AND P0, PT, R5, R10, PT ;  /* 0x0000000a0500720c */ /* 0x000fda0003f06070 */
[----:B------:R-:W-:Y:S05]  /*1740*/  @P0 BRA `(.L_x_2998) ;  /* 0x00000000000c0947 */ /* 0x000fea0003800000 */
[----:B------:R-:W-:-:S06]  /*1750*/  IMAD.WIDE R2, R5, 0x4, R2 ;  /* 0x0000000405027825 */ /* 0x000fcc00078e0202 */
[----:B------:R-:W2:Y:S02]  /*1760*/  LDG.E R2, desc[UR36][R2.64] ;  /* 0x0000002402027981 */ /* 0x000ea4000c1e1900 */
[----:B--2---:R-:W-:-:S07]  /*1770*/  FMUL.FTZ R9, R9, R2 ;  /* 0x0000000209097220 */ /* 0x004fce0000410000 */
.L_x_2998:
[----:B------:R-:W-:Y:S05]  /*1780*/  BSYNC.RECONVERGENT B1 ;  /* 0x0000000000017941 */ /* 0x000fea0003800200 */
.L_x_2997:
[----:B------:R-:W-:-:S04]  /*1790*/  FMUL.FTZ R12, R12, R9 ;  /* 0x000000090c0c7220 */ /* 0x000fc80000410000 */
[----:B------:R-:W-:-:S04]  /*17a0*/  FMUL.FTZ R11, R12, R11 ;  /* 0x0000000b0c0b7220 */ /* 0x000fc80000410000 */
[----:B------:R-:W-:Y:S01]  /*17b0*/  FMUL.FTZ R19, R11, R8 ;  /* 0x000000080b137220 */ /* 0x000fe20000410000 */
[----:B------:R-:W-:Y:S06]  /*17c0*/  BRA `(.L_x_2988) ;  /* 0x0000009000f07947 */ /* 0x000fec0003800000 */
.L_x_2989:
        /* <DEDUP_REMOVED lines=8> */
[----:B------:R-:W1:Y:S01]  /*1850*/  LDC R4, c[0x0][0x384] ;  /* 0x0000e100ff047b82 */ /* 0x000e620000000800 */
        /* <DEDUP_REMOVED lines=9> */
.L_x_3003:
[C---:B------:R-:W-:Y:S01]  /*18f0*/  IADD3 R13, PT, PT, R23.reuse, R0, RZ ;  /* 0x00000000170d7210 */ /* 0x040fe20007ffe0ff */
[----:B------:R-:W-:-:S03]  /*1900*/  IMAD.WIDE.U32 R10, R23, 0x4, R2 ;  /* 0x00000004170a7825 */ /* 0x000fc600078e0002 */
[C---:B------:R-:W-:Y:S01]  /*1910*/  IADD3 R15, PT, PT, R13.reuse, R0, RZ ;  /* 0x000000000d0f7210 */ /* 0x040fe20007ffe0ff */
[----:B------:R-:W-:Y:S02]  /*1920*/  IMAD.WIDE.U32 R12, R13, 0x4, R2 ;  /* 0x000000040d0c7825 */ /* 0x000fe400078e0002 */
[----:B------:R-:W2:Y:S02]  /*1930*/  LDG.E R11, desc[UR36][R10.64] ;  /* 0x000000240a0b7981 */ /* 0x000ea4000c1e1900 */
[C---:B------:R-:W-:Y:S02]  /*1940*/  IMAD.IADD R7, R15.reuse, 0x1, R0 ;  /* 0x000000010f077824 */ /* 0x040fe400078e0200 */
[--C-:B------:R-:W-:Y:S01]  /*1950*/  IMAD.WIDE.U32 R14, R15, 0x4, R2.reuse ;  /* 0x000000040f0e7825 */ /* 0x100fe200078e0002 */
[----:B------:R-:W3:Y:S03]  /*1960*/  LDG.E R12, desc[UR36][R12.64] ;  /* 0x000000240c0c7981 */ /* 0x000ee6000c1e1900 */
[----:B------:R-:W-:-:S02]  /*1970*/  IMAD.WIDE.U32 R8, R7, 0x4, R2 ;  /* 0x0000000407087825 */ /* 0x000fc400078e0002 */
[----:B------:R-:W4:Y:S04]  /*1980*/  LDG.E R15, desc[UR36][R14.64] ;  /* 0x000000240e0f7981 */ /* 0x000f28000c1e1900 */
[----:B------:R-:W5:Y:S01]  /*1990*/  LDG.E R8, desc[UR36][R8.64] ;  /* 0x0000002408087981 */ /* 0x000f62000c1e1900 */
[----:B------:R-:W-:-:S05]  /*19a0*/  IADD3 R23, PT, PT, R7, R0, RZ ;  /* 0x0000000007177210 */ /* 0x000fca0007ffe0ff */
[----:B------:R-:W-:-:S05]  /*19b0*/  IMAD R7, R0, 0x3, R23 ;  /* 0x0000000300077824 */ /* 0x000fca00078e0217 */
[----:B------:R-:W-:Y:S01]  /*19c0*/  ISETP.GE.U32.AND P0, PT, R7, R22, PT ;  /* 0x000000160700720c */ /* 0x000fe20003f06070 */
[----:B--2---:R-:W-:Y:S01]  /*19d0*/  FMUL.FTZ R4, R11, R4 ;  /* 0x000000040b047220 */ /* 0x004fe20000410000 */
[----:B---3--:R-:W-:Y:S01]  /*19e0*/  FMUL.FTZ R5, R12, R5 ;  /* 0x000000050c057220 */ /* 0x008fe20000410000 */
[----:B----4-:R-:W-:Y:S01]  /*19f0*/  FMUL.FTZ R6, R15, R6 ;  /* 0x000000060f067220 */ /* 0x010fe20000410000 */
[----:B-----5:R-:W-:-:S09]  /*1a00*/  FMUL.FTZ R19, R8, R19 ;  /* 0x0000001308137220 */ /* 0x020fd20000410000 */
[----:B------:R-:W-:Y:S05]  /*1a10*/  @!P0 BRA `(.L_x_3003) ;  /* 0xfffffffc00b48947 */ /* 0x000fea000383ffff */
[----:B------:R-:W-:Y:S05]  /*1a20*/  BSYNC.RECONVERGENT B2 ;  /* 0x0000000000027941 */ /* 0x000fea0003800200 */
.L_x_3002:
[----:B------:R-:W-:-:S07]  /*1a30*/  MOV R10, R8 ;  /* 0x00000008000a7202 */ /* 0x000fce0000000f00 */
.L_x_3001:
[----:B------:R-:W-:Y:S05]  /*1a40*/  BSYNC.RECONVERGENT B1 ;  /* 0x0000000000017941 */ /* 0x000fea0003800200 */
.L_x_3000:
[----:B------:R-:W-:Y:S01]  /*1a50*/  ISETP.GE.U32.AND P0, PT, R23, R22, PT ;  /* 0x000000161700720c */ /* 0x000fe20003f06070 */
[----:B------:R-:W-:-:S12]  /*1a60*/  BSSY.RECONVERGENT B1, `(.L_x_3004) ;  /* 0x0000012000017945 */ /* 0x000fd80003800200 */
[----:B------:R-:W-:Y:S05]  /*1a70*/  @P0 BRA `(.L_x_3005) ;  /* 0x0000000000400947 */ /* 0x000fea0003800000 */
[----:B------:R-:W-:-:S05]  /*1a80*/  IMAD.WIDE.U32 R8, R23, 0x4, R2 ;  /* 0x0000000417087825 */ /* 0x000fca00078e0002 */
[----:B------:R0:W5:Y:S01]  /*1a90*/  LDG.E R11, desc[UR36][R8.64] ;  /* 0x00000024080b7981 */ /* 0x000162000c1e1900 */
[----:B------:R-:W-:-:S05]  /*1aa0*/  IMAD.IADD R7, R23, 0x1, R0 ;  /* 0x0000000117077824 */ /* 0x000fca00078e0200 */
[----:B------:R-:W-:-:S13]  /*1ab0*/  ISETP.GE.U32.AND P1, PT, R7, R22, PT ;  /* 0x000000160700720c */ /* 0x000fda0003f26070 */
[----:B0-----:R-:W-:Y:S05]  /*1ac0*/  @P1 BRA `(.L_x_3005) ;  /* 0x00000000002c1947 */ /* 0x001fea0003800000 */
[----:B------:R-:W-:-:S05]  /*1ad0*/  IMAD.WIDE.U32 R8, R7, 0x4, R2 ;  /* 0x0000000407087825 */ /* 0x000fca00078e0002 */
[----:B------:R0:W5:Y:S01]  /*1ae0*/  LDG.E R12, desc[UR36][R8.64] ;  /* 0x00000024080c7981 */ /* 0x000162000c1e1900 */
[----:B------:R-:W-:-:S04]  /*1af0*/  IADD3 R7, PT, PT, R7, R0, RZ ;  /* 0x0000000007077210 */ /* 0x000fc80007ffe0ff */
[----:B------:R-:W-:-:S13]  /*1b00*/  ISETP.GE.U32.AND P1, PT, R7, R22, PT ;  /* 0x000000160700720c */ /* 0x000fda0003f26070 */
[----:B0-----:R-:W-:Y:S05]  /*1b10*/  @P1 BRA `(.L_x_3005) ;  /* 0x0000000000181947 */ /* 0x001fea0003800000 */
[C---:B------:R-:W-:Y:S01]  /*1b20*/  IADD3 R13, PT, PT, R7.reuse, R0, RZ ;  /* 0x00000000070d7210 */ /* 0x040fe20007ffe0ff */
[----:B------:R-:W-:-:S03]  /*1b30*/  IMAD.WIDE.U32 R8, R7, 0x4, R2 ;  /* 0x0000000407087825 */ /* 0x000fc600078e0002 */
[C---:B------:R-:W-:Y:S02]  /*1b40*/  ISETP.GE.U32.AND P1, PT, R13.reuse, R22, PT ;  /* 0x000000160d00720c */ /* 0x040fe40003f26070 */
[----:B------:R0:W5:Y:S11]  /*1b50*/  LDG.E R15, desc[UR36][R8.64] ;  /* 0x00000024080f7981 */ /* 0x000176000c1e1900 */
[----:B------:R-:W-:-:S05]  /*1b60*/  @!P1 IMAD.WIDE.U32 R2, R13, 0x4, R2 ;  /* 0x000000040d029825 */ /* 0x000fca00078e0002 */
[----:B------:R0:W5:Y:S02]  /*1b70*/  @!P1 LDG.E R10, desc[UR36][R2.64] ;  /* 0x00000024020a9981 */ /* 0x000164000c1e1900 */
.L_x_3005:
[----:B------:R-:W-:Y:S05]  /*1b80*/  BSYNC.RECONVERGENT B1 ;  /* 0x0000000000017941 */ /* 0x000fea0003800200 */
.L_x_3004:
[----:B------:R-:W-:Y:S04]  /*1b90*/  BSSY.RECONVERGENT B1, `(.L_x_3006) ;  /* 0x000000d000017945 */ /* 0x000fe80003800200 */
[----:B------:R-:W-:Y:S05]  /*1ba0*/  @P0 BRA `(.L_x_3007) ;  /* 0x00000000002c0947 */ /* 0x000fea0003800000 */
[----:B0-----:R-:W-:Y:S02]  /*1bb0*/  IMAD.IADD R3, R23, 0x1, R0 ;  /* 0x0000000117037824 */ /* 0x001fe400078e0200 */
[----:B-----5:R-:W-:-:S03]  /*1bc0*/  FMUL.FTZ R4, R4, R11 ;  /* 0x0000000b04047220 */ /* 0x020fc60000410000 */
[----:B------:R-:W-:-:S13]  /*1bd0*/  ISETP.GE.U32.AND P0, PT, R3, R22, PT ;  /* 0x000000160300720c */ /* 0x000fda0003f06070 */
[----:B------:R-:W-:Y:S05]  /*1be0*/  @P0 BRA `(.L_x_3007) ;  /* 0x00000000001c0947 */ /* 0x000fea0003800000 */
[----:B------:R-:W-:Y:S01]  /*1bf0*/  IADD3 R3, PT, PT, R3, R0, RZ ;  /* 0x0000000003037210 */ /* 0x000fe20007ffe0ff */
[----:B------:R-:W-:-:S03]  /*1c00*/  FMUL.FTZ R5, R5, R12 ;  /* 0x0000000c05057220 */ /* 0x000fc60000410000 */
[----:B------:R-:W-:-:S13]  /*1c10*/  ISETP.GE.U32.AND P0, PT, R3, R22, PT ;  /* 0x000000160300720c */ /* 0x000fda0003f06070 */
[----:B------:R-:W-:Y:S01]  /*1c20*/  @!P0 IADD3 R3, PT, PT, R3, R0, RZ ;  /* 0x0000000003038210 */ /* 0x000fe20007ffe0ff */
[----:B------:R-:W-:-:S03]  /*1c30*/  @!P0 FMUL.FTZ R6, R6, R15 ;  /* 0x0000000f06068220 */ /* 0x000fc60000410000 */
[----:B------:R-:W-:-:S13]  /*1c40*/  ISETP.GE.U32.OR P1, PT, R3, R22, P0 ;  /* 0x000000160300720c */ /* 0x000fda0000726470 */
[----:B------:R-:W-:-:S07]  /*1c50*/  @!P1 FMUL.FTZ R19, R19, R10 ;  /* 0x0000000a13139220 */ /* 0x000fce0000410000 */
.L_x_3007:
[----:B------:R-:W-:Y:S05]  /*1c60*/  BSYNC.RECONVERGENT B1 ;  /* 0x0000000000017941 */ /* 0x000fea0003800200 */
.L_x_3006:
[----:B------:R-:W-:-:S04]  /*1c70*/  FMUL.FTZ R5, R4, R5 ;  /* 0x0000000504057220 */ /* 0x000fc80000410000 */
[----:B------:R-:W-:-:S04]  /*1c80*/  FMUL.FTZ R6, R5, R6 ;  /* 0x0000000605067220 */ /* 0x000fc80000410000 */
[----:B------:R-:W-:Y:S01]  /*1c90*/  FMUL.FTZ R19, R6, R19 ;  /* 0x0000001306137220 */ /* 0x000fe20000410000 */
[----:B------:R-:W-:Y:S06]  /*1ca0*/  BRA `(.L_x_2988) ;  /* 0x0000008c00b87947 */ /* 0x000fec0003800000 */
.L_x_2999:
[----:B------:R-:W-:-:S13]  /*1cb0*/  ISETP.NE.AND P0, PT, R6, 0x1, PT ;  /* 0x000000010600780c */ /* 0x000fda0003f05270 */
[----:B------:R-:W-:Y:S05]  /*1cc0*/  @P0 BRA `(.L_x_3008) ;  /* 0x00000004004c0947 */ /* 0x000fea0003800000 */
[----:B------:R-:W0:Y:S01]  /*1cd0*/  LDC R4, c[0x0][0x394] ;  /* 0x0000e500ff047b82 */ /* 0x000e220000000800 */
[----:B------:R-:W-:Y:S07]  /*1ce0*/  BSSY.RECONVERGENT B1, `(.L_x_3009) ;  /* 0x0000027000017945 */ /* 0x000fee0003800200 */
[----:B------:R-:W1:Y:S01]  /*1cf0*/  LDC R6, c[0x0][0x384] ;  /* 0x0000e100ff067b82 */ /* 0x000e620000000800 */
[----:B0-----:R-:W-:-:S05]  /*1d00*/  IMAD R5, R4, 0x3, R23 ;  /* 0x0000000304057824 */ /* 0x001fca00078e0217 */
[----:B------:R-:W-:Y:S01]  /*1d10*/  ISETP.GE.U32.AND P0, PT, R5, R22, PT ;  /* 0x000000160500720c */ /* 0x000fe20003f06070 */
[----:B-1----:R-:W-:Y:S01]  /*1d20*/  IMAD.MOV.U32 R19, RZ, RZ, R6 ;  /* 0x000000ffff137224 */ /* 0x002fe200078e0006 */
[-C--:B------:R-:W-:Y:S02]  /*1d30*/  MOV R5, R6.reuse ;  /* 0x0000000600057202 */ /* 0x080fe40000000f00 */
[----:B------:R-:W-:-:S09]  /*1d40*/  MOV R7, R6 ;  /* 0x0000000600077202 */ /* 0x000fd20000000f00 */
[----:B------:R-:W-:Y:S05]  /*1d50*/  @P0 BRA `(.L_x_3010) ;  /* 0x00000000007c0947 */ /* 0x000fea0003800000 */
[----:B------:R-:W-:Y:S01]  /*1d60*/  BSSY.RECONVERGENT B2, `(.L_x_3011) ;  /* 0x000001a000027945 */ /* 0x000fe20003800200 */
[----:B------:R-:W-:Y:S01]  /*1d70*/  IMAD.MOV.U32 R5, RZ, RZ, R6 ;  /* 0x000000ffff057224 */ /* 0x000fe200078e0006 */
[----:B------:R-:W-:-:S07]  /*1d80*/  MOV R7, R6 ;  /* 0x0000000600077202 */ /* 0x000fce0000000f00 */
.L_x_3012:
[----:B------:R-:W-:Y:S01]  /*1d90*/  IADD3 R9, PT, PT, R23, R4, RZ ;  /* 0x0000000417097210 */ /* 0x000fe20007ffe0ff */
[----:B------:R-:W-:-:S04]  /*1da0*/  IMAD R15, R0, R23, RZ ;  /* 0x00000017000f7224 */ /* 0x000fc800078e02ff */
[----:B------:R-:W-:Y:S02]  /*1db0*/  IMAD.IADD R11, R9, 0x1, R4 ;  /* 0x00000001090b7824 */ /* 0x000fe400078e0204 */
[----:B------:R-:W-:Y:S02]  /*1dc0*/  IMAD R9, R0, R9, RZ ;  /* 0x0000000900097224 */ /* 0x000fe400078e02ff */
[----:B------:R-:W-:Y:S01]  /*1dd0*/  IMAD.WIDE.U32 R14, R15, 0x4, R2 ;  /* 0x000000040f0e7825 */ /* 0x000fe200078e0002 */
[----:B------:R-:W-:-:S03]  /*1de0*/  IADD3 R21, PT, PT, R11, R4, RZ ;  /* 0x000000040b157210 */ /* 0x000fc60007ffe0ff */
[C---:B------:R-:W-:Y:S02]  /*1df0*/  IMAD R11, R0.reuse, R11, RZ ;  /* 0x0000000b000b7224 */ /* 0x040fe400078e02ff */
[----:B------:R-:W-:Y:S01]  /*1e00*/  IMAD R13, R0, R21, RZ ;  /* 0x00000015000d7224 */ /* 0x000fe200078e02ff */
[----:B------:R-:W2:Y:S01]  /*1e10*/  LDG.E R14, desc[UR36][R14.64] ;  /* 0x000000240e0e7981 */ /* 0x000ea2000c1e1900 */
[----:B------:R-:W-:-:S04]  /*1e20*/  IMAD.WIDE.U32 R8, R9, 0x4, R2 ;  /* 0x0000000409087825 */ /* 0x000fc800078e0002 */
[--C-:B------:R-:W-:Y:S02]  /*1e30*/  IMAD.WIDE.U32 R10, R11, 0x4, R2.reuse ;  /* 0x000000040b0a7825 */ /* 0x100fe400078e0002 */
[----:B------:R-:W3:Y:S02]  /*1e40*/  LDG.E R9, desc[UR36][R8.64] ;  /* 0x0000002408097981 */ /* 0x000ee4000c1e1900 */
[----:B------:R-:W-:Y:S02]  /*1e50*/  IMAD.WIDE.U32 R12, R13, 0x4, R2 ;  /* 0x000000040d0c7825 */ /* 0x000fe400078e0002 */
        /* <DEDUP_REMOVED lines=11> */
.L_x_3011:
[----:B------:R-:W-:Y:S01]  /*1f10*/  IMAD.MOV.U32 R12, RZ, RZ, R14 ;  /* 0x000000ffff0c7224 */ /* 0x000fe200078e000e */
[----:B------:R-:W-:Y:S01]  /*1f20*/  MOV R14, R10 ;  /* 0x0000000a000e7202 */ /* 0x000fe20000000f00 */
[----:B------:R-:W-:Y:S01]  /*1f30*/  IMAD.MOV.U32 R10, RZ, RZ, R18 ;  /* 0x000000ffff0a7224 */ /* 0x000fe200078e0012 */
[----:B------:R-:W-:-:S07]  /*1f40*/  MOV R11, R9 ;  /* 0x00000009000b7202 */ /* 0x000fce0000000f00 */
.L_x_3010:
[----:B------:R-:W-:Y:S05]  /*1f50*/  BSYNC.RECONVERGENT B1 ;  /* 0x0000000000017941 */ /* 0x000fea0003800200 */
.L_x_3009:
[----:B------:R-:W-:Y:S01]  /*1f60*/  ISETP.GE.U32.AND P0, PT, R23, R22, PT ;  /* 0x000000161700720c */ /* 0x000fe20003f06070 */
[----:B------:R-:W-:-:S12]  /*1f70*/  BSSY.RECONVERGENT B1, `(.L_x_3013) ;  /* 0x0000016000017945 */ /* 0x000fd80003800200 */
[----:B------:R-:W-:Y:S05]  /*1f80*/  @P0 BRA `(.L_x_3014) ;  /* 0x0000000000500947 */ /* 0x000fea0003800000 */
[----:B------:R-:W-:-:S04]  /*1f90*/  IMAD R13, R0, R23, RZ ;  /* 0x00000017000d7224 */ /* 0x000fc800078e02ff */
[----:B------:R-:W-:-:S06]  /*1fa0*/  IMAD.WIDE.U32 R12, R13, 0x4, R2 ;  /* 0x000000040d0c7825 */ /* 0x000fcc00078e0002 */
[----:B------:R0:W5:Y:S01]  /*1fb0*/  LDG.E R12, desc[UR36][R12.64] ;  /* 0x000000240c0c7981 */ /* 0x000162000c1e1900 */
[----:B------:R-:W-:-:S04]  /*1fc0*/  IADD3 R15, PT, PT, R23, R4, RZ ;  /* 0x00000004170f7210 */ /* 0x000fc80007ffe0ff */
[----:B------:R-:W-:-:S13]  /*1fd0*/  ISETP.GE.U32.AND P1, PT, R15, R22, PT ;  /* 0x000000160f00720c */ /* 0x000fda0003f26070 */
[----:B0-----:R-:W-:Y:S05]  /*1fe0*/  @P1 BRA `(.L_x_3014) ;  /* 0x0000000000381947 */ /* 0x001fea0003800000 */
[----:B------:R-:W-:-:S04]  /*1ff0*/  IMAD R9, R0, R15, RZ ;  /* 0x0000000f00097224 */ /* 0x000fc800078e02ff */
[----:B------:R-:W-:-:S05]  /*2000*/  IMAD.WIDE.U32 R8, R9, 0x4, R2 ;  /* 0x0000000409087825 */ /* 0x000fca00078e0002 */
[----:B------:R0:W5:Y:S01]  /*2010*/  LDG.E R11, desc[UR36][R8.64] ;  /* 0x00000024080b7981 */ /* 0x000162000c1e1900 */
[----:B------:R-:W-:-:S04]  /*2020*/  IADD3 R15, PT, PT, R15, R4, RZ ;  /* 0x000000040f0f7210 */ /* 0x000fc80007ffe0ff */
[----:B------:R-:W-:-:S13]  /*2030*/  ISETP.GE.U32.AND P1, PT, R15, R22, PT ;  /* 0x000000160f00720c */ /* 0x000fda0003f26070 */
[----:B0-----:R-:W-:Y:S05]  /*2040*/  @P1 BRA `(.L_x_3014) ;  /* 0x0000000000201947 */ /* 0x001fea0003800000 */
[----:B------:R-:W-:Y:S02]  /*2050*/  IMAD.IADD R13, R15, 0x1, R4 ;  /* 0x000000010f0d7824 */ /* 0x000fe400078e0204 */
[----:B------:R-:W-:-:S03]  /*2060*/  IMAD R9, R0, R15, RZ ;  /* 0x0000000f00097224 */ /* 0x000fc600078e02ff */
[----:B------:R-:W-:Y:S01]  /*2070*/  ISETP.GE.U32.AND P1, PT, R13, R22, PT ;  /* 0x000000160d00720c */ /* 0x000fe20003f26070 */
[----:B------:R-:W-:-:S05]  /*2080*/  IMAD.WIDE.U32 R8, R9, 0x4, R2 ;  /* 0x0000000409087825 */ /* 0x000fca00078e0002 */
[----:B------:R0:W5:Y:S07]  /*2090*/  LDG.E R14, desc[UR36][R8.64] ;  /* 0x00000024080e7981 */ /* 0x00016e000c1e1900 */
[----:B------:R-:W-:-:S04]  /*20a0*/  @!P1 IMAD R13, R0, R13, RZ ;  /* 0x0000000d000d9224 */ /* 0x000fc800078e02ff */
[----:B------:R-:W-:-:S05]  /*20b0*/  @!P1 IMAD.WIDE.U32 R2, R13, 0x4, R2 ;  /* 0x000000040d029825 */ /* 0x000fca00078e0002 */
[----:B------:R0:W5:Y:S02]  /*20c0*/  @!P1 LDG.E R10, desc[UR36][R2.64] ;  /* 0x00000024020a9981 */ /* 0x000164000c1e1900 */
.L_x_3014:
[----:B------:R-:W-:Y:S05]  /*20d0*/  BSYNC.RECONVERGENT B1 ;  /* 0x0000000000017941 */ /* 0x000fea0003800200 */
.L_x_3013:
[----:B------:R-:W-:Y:S04]  /*20e0*/  BSSY.RECONVERGENT B1, `(.L_x_3015) ;  /* 0x000000d000017945 */ /* 0x000fe80003800200 */
[----:B------:R-:W-:Y:S05]  /*20f0*/  @P0 BRA `(.L_x_3016) ;  /* 0x00000000002c0947 */ /* 0x000fea0003800000 */
[----:B0-----:R-:W-:Y:S01]  /*2100*/  IADD3 R3, PT, PT, R23, R4, RZ ;  /* 0x0000000417037210 */ /* 0x001fe20007ffe0ff */
[----:B-----5:R-:W-:-:S03]  /*2110*/  FMUL.FTZ R7, R7, R12 ;  /* 0x0000000c07077220 */ /* 0x020fc60000410000 */
[----:B------:R-:W-:-:S13]  /*2120*/  ISETP.GE.U32.AND P0, PT, R3, R22, PT ;  /* 0x000000160300720c */ /* 0x000fda0003f06070 */
[----:B------:R-:W-:Y:S05]  /*2130*/  @P0 BRA `(.L_x_3016) ;  /* 0x00000000001c0947 */ /* 0x000fea0003800000 */
[----:B------:R-:W-:Y:S01]  /*2140*/  IADD3 R3, PT, PT, R3, R4, RZ ;  /* 0x0000000403037210 */ /* 0x000fe20007ffe0ff */
[----:B------:R-:W-:-:S03]  /*2150*/  FMUL.FTZ R6, R6, R11 ;  /* 0x0000000b06067220 */ /* 0x000fc60000410000 */
[----:B------:R-:W-:-:S13]  /*2160*/  ISETP.GE.U32.AND P0, PT, R3, R22, PT ;  /* 0x000000160300720c */ /* 0x000fda0003f06070 */
[----:B------:R-:W-:Y:S02]  /*2170*/  @!P0 IMAD.IADD R3, R3, 0x1, R4 ;  /* 0x0000000103038824 */ /* 0x000fe400078e0204 */
[----:B------:R-:W-:-:S03]  /*2180*/  @!P0 FMUL.FTZ R5, R5, R14 ;  /* 0x0000000e05058220 */ /* 0x000fc60000410000 */
[----:B------:R-:W-:-:S13]  /*2190*/  ISETP.GE.U32.OR P1, PT, R3, R22, P0 ;  /* 0x000000160300720c */ /* 0x000fda0000726470 */
[----:B------:R-:W-:-:S07]  /*21a0*/  @!P1 FMUL.FTZ R19, R19, R10 ;  /* 0x0000000a13139220 */ /* 0x000fce0000410000 */
.L_x_3016:
[----:B------:R-:W-:Y:S05]  /*21b0*/  BSYNC.RECONVERGENT B1 ;  /* 0x0000000000017941 */ /* 0x000fea0003800200 */
.L_x_3015:
[----:B------:R-:W-:-:S04]  /*21c0*/  FMUL.FTZ R6, R7, R6 ;  /* 0x0000000607067220 */ /* 0x000fc80000410000 */
[----:B------:R-:W-:-:S04]  /*21d0*/  FMUL.FTZ R6, R6, R5 ;  /* 0x0000000506067220 */ /* 0x000fc80000410000 */
[----:B------:R-:W-:Y:S01]  /*21e0*/  FMUL.FTZ R19, R6, R19 ;  /* 0x0000001306137220 */ /* 0x000fe20000410000 */
[----:B------:R-:W-:Y:S06]  /*21f0*/  BRA `(.L_x_2988) ;  /* 0x0000008800647947 */ /* 0x000fec0003800000 */
.L_x_3008:
[----:B------:R-:W0:Y:S01]  /*2200*/  LDCU UR4, c[0x0][0x394] ;  /* 0x00007280ff0477ac */ /* 0x000e220008000800 */
[----:B------:R-:W1:Y:S01]  /*2210*/  LDC R9, c[0x0][0x384] ;  /* 0x0000e100ff097b82 */ /* 0x000e620000000800 */
[----:B------:R-:W-:Y:S01]  /*2220*/  BSSY.RECONVERGENT B1, `(.L_x_3017) ;  /* 0x000040e000017945 */ /* 0x000fe20003800200 */
[----:B0-----:R-:W-:-:S05]  /*2230*/  MOV R20, UR4 ;  /* 0x0000000400147c02 */ /* 0x001fca0008000f00 */
[----:B------:R-:W-:Y:S01]  /*2240*/  IMAD R3, R20, 0x3, R23 ;  /* 0x0000000314037824 */ /* 0x000fe200078e0217 */
[-C--:B-1----:R-:W-:Y:S01]  /*2250*/  MOV R21, R9.reuse ;  /* 0x0000000900157202 */ /* 0x082fe20000000f00 */
[----:B------:R-:W-:Y:S01]  /*2260*/  IMAD.MOV.U32 R11, RZ, RZ, R9 ;  /* 0x000000ffff0b7224 */ /* 0x000fe200078e0009 */
[----:B------:R-:W-:Y:S02]  /*2270*/  MOV R10, R9 ;  /* 0x00000009000a7202 */ /* 0x000fe40000000f00 */
[----:B------:R-:W-:-:S13]  /*2280*/  ISETP.GE.U32.AND P0, PT, R3, R22, PT ;  /* 0x000000160300720c */ /* 0x000fda0003f06070 */
[----:B------:R-:W-:Y:S05]  /*2290*/  @P0 BRA `(.L_x_3018) ;  /* 0x0000004000180947 */ /* 0x000fea0003800000 */
[----:B------:R-:W-:-:S13]  /*22a0*/  ISETP.NE.AND P0, PT, R6, RZ, PT ;  /* 0x000000ff0600720c */ /* 0x000fda0003f05270 */
[----:B------:R0:W5:Y:S01]  /*22b0*/  @!P0 LDG.E R3, desc[UR36][R4.64] ;  /* 0x0000002404038981 */ /* 0x000162000c1e1900 */
[----:B------:R-:W-:Y:S01]  /*22c0*/  IADD3 R0, PT, PT, R6, -0x1, RZ ;  /* 0xffffffff06007810 */ /* 0x000fe20007ffe0ff */
[----:B------:R-:W-:Y:S01]  /*22d0*/  IMAD.MOV.U32 R21, RZ, RZ, R9 ;  /* 0x000000ffff157224 */ /* 0x000fe200078e0009 */
[-C--:B------:R-:W-:Y:S02]  /*22e0*/  MOV R11, R9.reuse ;  /* 0x00000009000b7202 */ /* 0x080fe40000000f00 */
[----:B------:R-:W-:Y:S02]  /*22f0*/  VIMNMX.U32 R0, PT, PT, R0, 0x18, PT ;  /* 0x0000001800007848 */ /* 0x000fe40003fe0000 */
[----:B------:R-:W-:-:S03]  /*2300*/  MOV R10, R9 ;  /* 0x00000009000a7202 */ /* 0x000fc60000000f00 */
[----:B0-----:R-:W-:-:S07]  /*2310*/  VIADD R2, R0, 0x1 ;  /* 0x0000000100027836 */ /* 0x001fce0000000000 */
.L_x_3024:
[----:B------:R-:W0:Y:S01]  /*2320*/  LDCU UR4, c[0x0][0x394] ;  /* 0x00007280ff0477ac */ /* 0x000e220008000800 */
[-C--:B-----5:R-:W-:Y:S01]  /*2330*/  @!P0 MOV R8, R3.reuse ;  /* 0x0000000300088202 */ /* 0x0a0fe20000000f00 */
[----:B------:R-:W-:Y:S01]  /*2340*/  @!P0 IMAD.MOV.U32 R7, RZ, RZ, R3 ;  /* 0x000000ffff078224 */ /* 0x000fe200078e0003 */
[-C--:B------:R-:W-:Y:S02]  /*2350*/  @!P0 MOV R0, R3.reuse ;  /* 0x0000000300008202 */ /* 0x080fe40000000f00 */
[----:B------:R-:W-:Y:S01]  /*2360*/  @!P0 MOV R6, R3 ;  /* 0x0000000300068202 */ /* 0x000fe20000000f00 */
[----:B------:R-:W-:Y:S06]  /*2370*/  @!P0 BRA `(.L_x_3019) ;  /* 0x0000003c00b48947 */ /* 0x000fec0003800000 */
[----:B------:R-:W1:Y:S01]  /*2380*/  LDCU.64 UR30, c[0x0][0x3d0] ;  /* 0x00007a00ff1e77ac */ /* 0x000e620008000a00 */
[----:B------:R-:W-:Y:S01]  /*2390*/  HFMA2 R22, -RZ, RZ, 0, 0 ;  /* 0x00000000ff167431 */ /* 0x000fe200000001ff */
[----:B------:R-:W2:Y:S01]  /*23a0*/  LDCU.64 UR28, c[0x0][0x3c8] ;  /* 0x00007900ff1c77ac */ /* 0x000ea20008000a00 */
[----:B------:R-:W3:Y:S01]  /*23b0*/  LDCU UR5, c[0x0][0x4f8] ;  /* 0x00009f00ff0577ac */ /* 0x000ee20008000800 */
[----:B------:R-:W4:Y:S01]  /*23c0*/  LDCU UR77, c[0x0][0x3e4] ;  /* 0x00007c80ff4d77ac */ /* 0x000f220008000800 */
[----:B------:R-:W0:Y:S01]  /*23d0*/  LDCU UR76, c[0x0][0x500] ;  /* 0x0000a000ff4c77ac */ /* 0x000e220008000800 */
[----:B-1----:R-:W-:Y:S01]  /*23e0*/  IMAD.HI.U32 R0, R23, UR30, R22 ;  /* 0x0000001e17007c27 */ /* 0x002fe2000f8e0016 */
[----:B------:R-:W1:Y:S04]  /*23f0*/  LDCU UR75, c[0x0][0x3f8] ;  /* 0x00007f00ff4b77ac */ /* 0x000e680008000800 */
[----:B------:R-:W-:Y:S01]  /*2400*/  SHF.R.U32.HI R8, RZ, UR31, R0 ;  /* 0x0000001fff087c19 */ /* 0x000fe20008011600 */
[----:B--2---:R-:W-:Y:S01]  /*2410*/  UISETP.NE.AND UP0, UPT, UR28, 0x1, UPT ;  /* 0x000000011c00788c */ /* 0x004fe2000bf05270 */
[----:B------:R-:W2:Y:S03]  /*2420*/  LDCU UR74, c[0x0][0x504] ;  /* 0x0000a080ff4a77ac */ /* 0x000ea60008000800 */
        /* <DEDUP_REMOVED lines=270> */
[----:B------:R-:W1:Y:S01]  /*3510*/  @P1 LDC.64 R12, c[0x0][0x4f0] ;  /* 0x00013c00ff0c1b82 */ /* 0x000e620000000a00 */
[----:B0-----:R-:W-:-:S07]  /*3520*/  IMAD.HI.U32 R6, R8, UR53, R6 ;  /* 0x0000003508067c27 */ /* 0x001fce000f8e0006 */
[----:B------:R-:W0:Y:S01]  /*3530*/  @P1 LDC R19, c[0x0][0x4ec] ;  /* 0x00013b00ff131b82 */ /* 0x000e220000000800 */
[----:B------:R-:W-:Y:S02]  /*3540*/  SHF.R.U32.HI R7, RZ, UR26, R6 ;  /* 0x0000001aff077c19 */ /* 0x000fe40008011606 */
[----:B------:R-:W-:-:S03]  /*3550*/  @P1 MOV R6, RZ ;  /* 0x000000ff00061202 */ /* 0x000fc60000000f00 */
[----:B------:R-:W-:-:S04]  /*3560*/  IMAD.MOV R15, RZ, RZ, -R7 ;  /* 0x000000ffff0f7224 */ /* 0x000fc800078e0a07 */
[----:B------:R-:W-:Y:S02]  /*3570*/  IMAD R15, R15, UR52, R8 ;  /* 0x000000340f0f7c24 */ /* 0x000fe4000f8e0208 */
[----:B------:R-:W2:Y:S02]  /*3580*/  @P1 LDC R8, c[0x0][0x558] ;  /* 0x00015600ff081b82 */ /* 0x000ea40000000800 */
[----:B------:R-:W-:Y:S02]  /*3590*/  IMAD R0, R15, UR27, R0 ;  /* 0x0000001b0f007c24 */ /* 0x000fe4000f8e0200 */
[----:B-1----:R-:W-:-:S05]  /*35a0*/  @P1 IMAD.HI.U32 R12, R7, R12, R6 ;  /* 0x0000000c070c1227 */ /* 0x002fca00078e0006 */
[----:B------:R-:W-:-:S04]  /*35b0*/  @P1 SHF.R.U32.HI R12, RZ, R13, R12 ;  /* 0x0000000dff0c1219 */ /* 0x000fc8000001160c */
[----:B------:R-:W-:-:S05]  /*35c0*/  @P1 IADD3 R6, PT, PT, -R12, RZ, RZ ;  /* 0x000000ff0c061210 */ /* 0x000fca0007ffe1ff */
[----:B0-----:R-:W-:-:S04]  /*35d0*/  @P1 IMAD R7, R6, R19, R7 ;  /* 0x0000001306071224 */ /* 0x001fc800078e0207 */
[----:B--2---:R-:W-:-:S07]  /*35e0*/  @P1 IMAD R0, R7, R8, R0 ;  /* 0x0000000807001224 */ /* 0x004fce00078e0200 */
.L_x_3020:
[----:B------:R-:W-:-:S04]  /*35f0*/  LOP3.LUT R7, R0, 0xfffffffc, RZ, 0xc0, !PT ;  /* 0xfffffffc00077812 */ /* 0x000fc800078ec0ff */
[----:B------:R-:W-:-:S05]  /*3600*/  IADD3 R6, P1, PT, R7, R4, RZ ;  /* 0x0000000407067210 */ /* 0x000fca0007f3e0ff */
[----:B------:R-:W-:-:S05]  /*3610*/  IMAD.X R7, RZ, RZ, R5, P1 ;  /* 0x000000ffff077224 */ /* 0x000fca00008e0605 */
[----:B------:R1:W5:Y:S01]  /*3620*/  LDG.E R6, desc[UR36][R6.64] ;  /* 0x0000002406067981 */ /* 0x000362000c1e1900 */
[----:B0-----:R-:W-:Y:S02]  /*3630*/  IADD3 R13, PT, PT, R23, UR4, RZ ;  /* 0x00000004170d7c10 */ /* 0x001fe4000fffe0ff */
[----:B------:R-:W-:-:S05]  /*3640*/  MOV R12, RZ ;  /* 0x000000ff000c7202 */ /* 0x000fca0000000f00 */
[----:B------:R-:W-:-:S05]  /*3650*/  IMAD.HI.U32 R0, R13, UR30, R12 ;  /* 0x0000001e0d007c27 */ /* 0x000fca000f8e000c */
[----:B------:R-:W-:-:S05]  /*3660*/  SHF.R.U32.HI R19, RZ, UR31, R0 ;  /* 0x0000001fff137c19 */ /* 0x000fca0008011600 */
[----:B------:R-:W-:-:S04]  /*3670*/  IMAD.MOV R15, RZ, RZ, -R19 ;  /* 0x000000ffff0f7224 */ /* 0x000fc800078e0a13 */
[----:B------:R-:W-:-:S04]  /*3680*/  IMAD R0, R15, UR29, R13 ;  /* 0x0000001d0f007c24 */ /* 0x000fc8000f8e020d */
[----:B------:R-:W-:Y:S01]  /*3690*/  IMAD R0, R0, UR5, RZ ;  /* 0x0000000500007c24 */ /* 0x000fe2000f8e02ff */
[----:B-1----:R-:W-:Y:S06]  /*36a0*/  BRA.U !UP0, `(.L_x_3021) ;  /* 0x0000000d08707547 */ /* 0x002fec000b800000 */
[----:B------:R-:W0:Y:S01]  /*36b0*/  LDCU UR28, c[0x0][0x3e0] ;  /* 0x00007c00ff1c77ac */ /* 0x000e220008000800 */
[----:B------:R-:W-:Y:S01]  /*36c0*/  HFMA2 R18, -RZ, RZ, 0, 0 ;  /* 0x00000000ff127431 */ /* 0x000fe200000001ff */
[----:B------:R-:W-:-:S04]  /*36d0*/  ISETP.NE.AND P1, PT, R2, 0x2, PT ;  /* 0x000000020200780c */ /* 0x000fc80003f25270 */
[----:B------:R-:W-:-:S05]  /*36e0*/  IMAD.HI.U32 R7, R19, UR33, R18 ;  /* 0x0000002113077c27 */ /* 0x000fca000f8e0012 */
[----:B0-----:R-:W-:Y:S01]  /*36f0*/  SHF.R.U32.HI R8, RZ, UR28, R7 ;  /* 0x0000001cff087c19 */ /* 0x001fe20008011607 */
        /* <DEDUP_REMOVED lines=215> */
.L_x_3021:
[----:B------:R-:W-:Y:S01]  /*4470*/  LOP3.LUT R19, R0, 0xfffffffc, RZ, 0xc0, !PT ;  /* 0xfffffffc00137812 */ /* 0x000fe200078ec0ff */
[----:B------:R-:W-:Y:S01]  /*4480*/  IMAD.MOV.U32 R12, RZ, RZ, RZ ;  /* 0x000000ffff0c7224 */ /* 0x000fe200078e00ff */
[----:B------:R-:W-:Y:S02]  /*4490*/  IADD3 R13, PT, PT, R13, UR4, RZ ;  /* 0x000000040d0d7c10 */ /* 0x000fe4000fffe0ff */
[----:B------:R-:W-:-:S03]  /*44a0*/  IADD3 R18, P1, PT, R19, R4, RZ ;  /* 0x0000000413127210 */ /* 0x000fc60007f3e0ff */
[----:B------:R-:W-:Y:S01]  /*44b0*/  IMAD.HI.U32 R0, R13, UR30, R12 ;  /* 0x0000001e0d007c27 */ /* 0x000fe2000f8e000c */
[----:B------:R-:W-:-:S05]  /*44c0*/  IADD3.X R19, PT, PT, RZ, R5, RZ, P1, !PT ;  /* 0x00000005ff137210 */ /* 0x000fca0000ffe4ff */
[----:B------:R0:W5:Y:S02]  /*44d0*/  LDG.E R7, desc[UR36][R18.64] ;  /* 0x0000002412077981 */ /* 0x000164000c1e1900 */
[----:B0-----:R-:W-:-:S04]  /*44e0*/  SHF.R.U32.HI R19, RZ, UR31, R0 ;  /* 0x0000001fff137c19 */ /* 0x001fc80008011600 */
[----:B------:R-:W-:-:S05]  /*44f0*/  IADD3 R15, PT, PT, -R19, RZ, RZ ;  /* 0x000000ff130f7210 */ /* 0x000fca0007ffe1ff */
[----:B------:R-:W-:-:S04]  /*4500*/  IMAD R0, R15, UR29, R13 ;  /* 0x0000001d0f007c24 */ /* 0x000fc8000f8e020d */
[----:B------:R-:W-:Y:S01]  /*4510*/  IMAD R0, R0, UR5, RZ ;  /* 0x0000000500007c24 */ /* 0x000fe2000f8e02ff */
[----:B------:R-:W-:Y:S06]  /*4520*/  BRA.U !UP0, `(.L_x_3022) ;  /* 0x0000000d086c7547 */ /* 0x000fec000b800000 */
[----:B------:R-:W0:Y:S01]  /*4530*/  LDCU UR28, c[0x0][0x3e0] ;  /* 0x00007c00ff1c77ac */ /* 0x000e220008000800 */
[----:B------:R-:W-:Y:S02]  /*4540*/  MOV R18, RZ ;  /* 0x000000ff00127202 */ /* 0x000fe40000000f00 */
[----:B------:R-:W-:-:S03]  /*4550*/  ISETP.NE.AND P1, PT, R2, 0x2, PT ;  /* 0x000000020200780c */ /* 0x000fc60003f25270 */
[----:B------:R-:W-:-:S05]  /*4560*/  IMAD.HI.U32 R8, R19, UR33, R18 ;  /* 0x0000002113087c27 */ /* 0x000fca000f8e0012 */
[----:B0-----:R-:W-:Y:S01]  /*4570*/  SHF.R.U32.HI R20, RZ, UR28, R8 ;  /* 0x0000001cff147c19 */ /* 0x001fe20008011608 */
[----:B------:R-:W0:Y:S04]  /*4580*/  LDCU UR28, c[0x0][0x4fc] ;  /* 0x00009f80ff1c77ac */ /* 0x000e280008000800 */
[----:B------:R-:W-:-:S04]  /*4590*/  IMAD.MOV R15, RZ, RZ, -R20 ;  /* 0x000000ffff0f7224 */ /* 0x000fc800078e0a14 */
[----:B------:R-:W-:-:S04]  /*45a0*/  IMAD R15, R15, UR32, R19 ;  /* 0x000000200f0f7c24 */ /* 0x000fc8000f8e0213 */
[----:B0-----:R-:W-:Y:S01]  /*45b0*/  IMAD R0, R15, UR28, R0 ;  /* 0x0000001c0f007c24 */ /* 0x001fe2000f8e0200 */
        /* <DEDUP_REMOVED lines=210> */
.L_x_3022:
[----:B------:R-:W-:-:S04]  /*52e0*/  LOP3.LUT R19, R0, 0xfffffffc, RZ, 0xc0, !PT ;  /* 0xfffffffc00137812 */ /* 0x000fc800078ec0ff */
[----:B------:R-:W-:-:S04]  /*52f0*/  IADD3 R18, P1, PT, R19, R4, RZ ;  /* 0x0000000413127210 */ /* 0x000fc80007f3e0ff */
[----:B------:R-:W-:-:S05]  /*5300*/  IADD3.X R19, PT, PT, RZ, R5, RZ, P1, !PT ;  /* 0x00000005ff137210 */ /* 0x000fca0000ffe4ff */
[----:B------:R0:W5:Y:S01]  /*5310*/  LDG.E R0, desc[UR36][R18.64] ;  /* 0x0000002412007981 */ /* 0x000162000c1e1900 */
[----:B------:R-:W-:Y:S01]  /*5320*/  IADD3 R13, PT, PT, R13, UR4, RZ ;  /* 0x000000040d0d7c10 */ /* 0x000fe2000fffe0ff */
[----:B------:R-:W-:-:S04]  /*5330*/  IMAD.MOV.U32 R12, RZ, RZ, RZ ;  /* 0x000000ffff0c7224 */ /* 0x000fc800078e00ff */
[----:B------:R-:W-:-:S05]  /*5340*/  IMAD.HI.U32 R8, R13, UR30, R12 ;  /* 0x0000001e0d087c27 */ /* 0x000fca000f8e000c */
[----:B------:R-:W-:-:S04]  /*5350*/  SHF.R.U32.HI R15, RZ, UR31, R8 ;  /* 0x0000001fff0f7c19 */ /* 0x000fc80008011608 */
[----:B------:R-:W-:-:S05]  /*5360*/  IADD3 R12, PT, PT, -R15, RZ, RZ ;  /* 0x000000ff0f0c7210 */ /* 0x000fca0007ffe1ff */
[----:B------:R-:W-:-:S04]  /*5370*/  IMAD R8, R12, UR29, R13 ;  /* 0x0000001d0c087c24 */ /* 0x000fc8000f8e020d */
[----:B------:R-:W-:Y:S01]  /*5380*/  IMAD R8, R8, UR5, RZ ;  /* 0x0000000508087c24 */ /* 0x000fe2000f8e02ff */
[----:B0-----:R-:W-:Y:S06]  /*5390*/  BRA.U !UP0, `(.L_x_3023) ;  /* 0x0000000d089c7547 */ /* 0x001fec000b800000 */
        /* <DEDUP_REMOVED lines=225> */
[----:B------:R-:W-:-:S03]  /*61b0*/  @P1 SHF.R.U32.HI R12, RZ, R13, R12 ;  /* 0x0000000dff0c1219 */ /* 0x000fc6000001160c */
[----:B------:R-:W-:Y:S01]  /*61c0*/  IMAD R15, R18, UR6, R15 ;  /* 0x00000006120f7c24 */ /* 0x000fe2000f8e020f */
[----:B------:R-:W-:-:S03]  /*61d0*/  @P1 IADD3 R18, PT, PT, -R12, RZ, RZ ;  /* 0x000000ff0c121210 */ /* 0x000fc60007ffe1ff */
[----:B------:R-:W-:Y:S02]  /*61e0*/  IMAD R8, R15, UR27, R8 ;  /* 0x0000001b0f087c24 */ /* 0x000fe4000f8e0208 */
[----:B0-----:R-:W-:-:S04]  /*61f0*/  @P1 IMAD R18, R27, R18, R19 ;  /* 0x000000121b121224 */ /* 0x001fc800078e0213 */
[----:B--2---:R-:W-:-:S07]  /*6200*/  @P1 IMAD R8, R18, R25, R8 ;  /* 0x0000001912081224 */ /* 0x004fce00078e0208 */
.L_x_3023:
[----:B------:R-:W-:-:S04]  /*6210*/  LOP3.LUT R13, R8, 0xfffffffc, RZ, 0xc0, !PT ;  /* 0xfffffffc080d7812 */ /* 0x000fc800078ec0ff */
[----:B------:R-:W-:-:S04]  /*6220*/  IADD3 R12, P1, PT, R13, R4, RZ ;  /* 0x000000040d0c7210 */ /* 0x000fc80007f3e0ff */
[----:B------:R-:W-:-:S05]  /*6230*/  IADD3.X R13, PT, PT, RZ, R5, RZ, P1, !PT ;  /* 0x00000005ff0d7210 */ /* 0x000fca0000ffe4ff */
[----:B------:R1:W5:Y:S04]  /*6240*/  LDG.E R8, desc[UR36][R12.64] ;  /* 0x000000240c087981 */ /* 0x000368000c1e1900 */
.L_x_3019:
[----:B------:R-:W2:Y:S01]  /*6250*/  LDCU UR5, c[0x0][0x38c] ;  /* 0x00007180ff0577ac */ /* 0x000ea20008000800 */
[----:B0-----:R-:W-:Y:S01]  /*6260*/  MOV R20, UR4 ;  /* 0x0000000400147c02 */ /* 0x001fe20008000f00 */
[----:B-----5:R-:W-:Y:S01]  /*6270*/  FMUL.FTZ R9, R6, R9 ;  /* 0x0000000906097220 */ /* 0x020fe20000410000 */
[----:B------:R-:W-:Y:S01]  /*6280*/  FMUL.FTZ R10, R7, R10 ;  /* 0x0000000a070a7220 */ /* 0x000fe20000410000 */
[----:B------:R-:W-:Y:S01]  /*6290*/  FMUL.FTZ R11, R0, R11 ;  /* 0x0000000b000b7220 */ /* 0x000fe20000410000 */
[----:B------:R-:W-:Y:S01]  /*62a0*/  FMUL.FTZ R21, R8, R21 ;  /* 0x0000001508157220 */ /* 0x000fe20000410000 */
[----:B------:R-:W-:-:S04]  /*62b0*/  IMAD R23, R20, 0x4, R23 ;  /* 0x0000000414177824 */ /* 0x000fc800078e0217 */
[----:B-1----:R-:W-:Y:S01]  /*62c0*/  IMAD R13, R20, 0x3, R23 ;  /* 0x00000003140d7824 */ /* 0x002fe200078e0217 */
[----:B--2---:R-:W-:-:S04]  /*62d0*/  MOV R22, UR5 ;  /* 0x0000000500167c02 */ /* 0x004fc80008000f00 */
[----:B------:R-:W-:-:S13]  /*62e0*/  ISETP.GE.U32.AND P1, PT, R13, R22, PT ;  /* 0x000000160d00720c */ /* 0x000fda0003f26070 */
[----:B------:R-:W-:Y:S05]  /*62f0*/  @!P1 BRA `(.L_x_3024) ;  /* 0xffffffc000089947 */ /* 0x000fea000383ffff */
.L_x_3018:
[----:B------:R-:W-:Y:S05]  /*6300*/  BSYNC.RECONVERGENT B1 ;  /* 0x0000000000017941 */ /* 0x000fea0003800200 */
.L_x_3017:
[----:B------:R-:W-:Y:S01]  /*6310*/  ISETP.GE.U32.AND P0, PT, R23, R22, PT ;  /* 0x000000161700720c */ /* 0x000fe20003f06070 */
[----:B------:R-:W-:-:S12]  /*6320*/  BSSY.RECONVERGENT B1, `(.L_x_3025) ;  /* 0x0000474000017945 */ /* 0x000fd80003800200 */
        /* <DEDUP_REMOVED lines=282> */
.L_x_3028:
[----:B------:R-:W-:Y:S02]  /*74d0*/  SHF.R.U32.HI R12, RZ, 0x2, R6 ;  /* 0x00000002ff0c7819 */ /* 0x000fe40000011606 */
[----:B------:R-:W-:-:S07]  /*74e0*/  MOV R13, RZ ;  /* 0x000000ff000d7202 */ /* 0x000fce0000000f00 */
.L_x_3027:
[----:B------:R-:W0:Y:S02]  /*74f0*/  LDCU.64 UR4, c[0x0][0x758] ;  /* 0x0000eb00ff0477ac */ /* 0x000e240008000a00 */
[----:B0-----:R-:W-:-:S05]  /*7500*/  IADD3 R3, P1, PT, R14, UR4, RZ ;  /* 0x000000040e037c10 */ /* 0x001fca000ff3e0ff */
[----:B------:R-:W-:Y:S01]  /*7510*/  IMAD.X R2, RZ, RZ, UR5, P1 ;  /* 0x00000005ff027e24 */ /* 0x000fe200088e06ff */
[----:B------:R-:W-:-:S04]  /*7520*/  LEA R18, P1, R12, R3, 0x2 ;  /* 0x000000030c127211 */ /* 0x000fc800078210ff */
[----:B------:R-:W-:-:S05]  /*7530*/  LEA.HI.X R19, R12, R2, R13, 0x2, P1 ;  /* 0x000000020c137211 */ /* 0x000fca00008f140d */
[----:B------:R0:W5:Y:S01]  /*7540*/  LDG.E R6, desc[UR36][R18.64] ;  /* 0x0000002412067981 */ /* 0x000162000c1e1900 */
[----:B------:R-:W-:-:S04]  /*7550*/  IADD3 R15, PT, PT, R23, R20, RZ ;  /* 0x00000014170f7210 */ /* 0x000fc80007ffe0ff */
[----:B------:R-:W-:-:S13]  /*7560*/  ISETP.GE.U32.AND P1, PT, R15, R22, PT ;  /* 0x000000160f00720c */ /* 0x000fda0003f26070 */
[----:B0-----:R-:W-:Y:S05]  /*7570*/  @P1 BRA `(.L_x_3026) ;  /* 0x0000003400381947 */ /* 0x001fea0003800000 */
        /* <DEDUP_REMOVED lines=275> */
.L_x_3030:
[----:B------:R-:W-:Y:S01]  /*86b0*/  SHF.R.U32.HI R18, RZ, 0x2, R7 ;  /* 0x00000002ff127819 */ /* 0x000fe20000011607 */
[----:B------:R-:W-:-:S07]  /*86c0*/  IMAD.MOV.U32 R19, RZ, RZ, RZ ;  /* 0x000000ffff137224 */ /* 0x000fce00078e00ff */
.L_x_3029:
        /* <DEDUP_REMOVED lines=281> */
.L_x_3032:
[----:B------:R-:W-:Y:S01]  /*9860*/  SHF.R.U32.HI R18, RZ, 0x2, R0 ;  /* 0x00000002ff127819 */ /* 0x000fe20000011600 */
[----:B------:R-:W-:-:S07]  /*9870*/  IMAD.MOV.U32 R19, RZ, RZ, RZ ;  /* 0x000000ffff137224 */ /* 0x000fce00078e00ff */
.L_x_3031:
        /* <DEDUP_REMOVED lines=281> */
.L_x_3034:
[----:B------:R-:W-:Y:S01]  /*aa10*/  SHF.R.U32.HI R12, RZ, 0x2, R5 ;  /* 0x00000002ff0c7819 */ /* 0x000fe20000011605 */
[----:B------:R-:W-:-:S07]  /*aa20*/  IMAD.MOV.U32 R13, RZ, RZ, RZ ;  /* 0x000000ffff0d7224 */ /* 0x000fce00078e00ff */
.L_x_3033:
[----:B------:R-:W-:-:S04]  /*aa30*/  LEA R4, P0, R12, R3, 0x2 ;  /* 0x000000030c047211 */ /* 0x000fc800078010ff */
[----:B------:R-:W-:-:S05]  /*aa40*/  LEA.HI.X R5, R12, R2, R13, 0x2, P0 ;  /* 0x000000020c057211 */ /* 0x000fca00000f140d */
[----:B------:R0:W5:Y:S04]  /*aa50*/  LDG.E R8, desc[UR36][R4.64] ;  /* 0x0000002404087981 */ /* 0x000168000c1e1900 */
.L_x_3026:
[----:B------:R-:W-:Y:S05]  /*aa60*/  BSYNC.RECONVERGENT B1 ;  /* 0x0000000000017941 */ /* 0x000fea0003800200 */
.L_x_3025:
[----:B------:R-:W-:Y:S01]  /*aa70*/  ISETP.GE.U32.AND P0, PT, R23, R22, PT ;  /* 0x000000161700720c */ /* 0x000fe20003f06070 */
[----:B------:R-:W-:-:S12]  /*aa80*/  BSSY.RECONVERGENT B1, `(.L_x_3035) ;  /* 0x000000d000017945 */ /* 0x000fd80003800200 */
[----:B------:R-:W-:Y:S05]  /*aa90*/  @P0 BRA `(.L_x_3036) ;  /* 0x00000000002c0947 */ /* 0x000fea0003800000 */
[----:B------:R-:W-:Y:S01]  /*aaa0*/  IADD3 R3, PT, PT, R23, R20, RZ ;  /* 0x0000001417037210 */ /* 0x000fe20007ffe0ff */
        /* <DEDUP_REMOVED lines=10> */
.L_x_3036:
[----:B------:R-:W-:Y:S05]  /*ab50*/  BSYNC.RECONVERGENT B1 ;  /* 0x0000000000017941 */ /* 0x000fea0003800200 */
.L_x_3035:
[----:B------:R-:W-:-:S04]  /*ab60*/  FMUL.FTZ R10, R10, R9 ;  /* 0x000000090a0a7220 */ /* 0x000fc80000410000 */
[----:B------:R-:W-:-:S04]  /*ab70*/  FMUL.FTZ R10, R10, R11 ;  /* 0x0000000b0a0a7220 */ /* 0x000fc80000410000 */
[----:B------:R-:W-:-:S07]  /*ab80*/  FMUL.FTZ R19, R10, R21 ;  /* 0x000000150a137220 */ /* 0x000fce0000410000 */
.L_x_2988:
[----:B------:R-:W-:Y:S05]  /*ab90*/  BSYNC.RECONVERGENT B0 ;  /* 0x0000000000007941 */ /* 0x000fea0003800200 */
.L_x_2987:
[----:B------:R-:W1:Y:S01]  /*aba0*/  LDCU UR4, c[0x0][0x3a4] ;  /* 0x00007480ff0477ac */ /* 0x000e620008000800 */
[----:B-----5:R-:W2:Y:S01]  /*abb0*/  S2R R0, SR_TID.X ;  /* 0x0000000000007919 */ /* 0x020ea20000002100 */
[----:B0-----:R-:W0:Y:S01]  /*abc0*/  S2R R5, SR_TID.Y ;  /* 0x0000000000057919 */ /* 0x001e220000002200 */
[----:B-1----:R-:W-:-:S09]  /*abd0*/  UISETP.NE.AND UP0, UPT, UR4, URZ, UPT ;  /* 0x000000ff0400728c */ /* 0x002fd2000bf05270 */
[----:B------:R-:W-:Y:S05]  /*abe0*/  BRA.U !UP0, `(.L_x_3037) ;  /* 0x0000000108647547 */ /* 0x000fea000b800000 */
[----:B------:R-:W1:Y:S01]  /*abf0*/  S2UR UR5, SR_CgaCtaId ;  /* 0x00000000000579c3 */ /* 0x000e620000008800 */
[----:B------:R-:W0:Y:S01]  /*ac00*/  LDCU UR8, c[0x0][0x360] ;  /* 0x00006c00ff0877ac */ /* 0x000e220008000800 */
[----:B------:R-:W-:Y:S01]  /*ac10*/  UMOV UR4, 0x400 ;  /* 0x0000040000047882 */ /* 0x000fe20000000000 */
[----:B------:R-:W3:Y:S01]  /*ac20*/  LDCU UR6, c[0x0][0x364] ;  /* 0x00006c80ff0677ac */ /* 0x000ee20008000800 */
[----:B------:R-:W-:Y:S01]  /*ac30*/  UIADD3 UR4, UPT, UPT, UR4, 0x10, URZ ;  /* 0x0000001004047890 */ /* 0x000fe2000fffe0ff */
[----:B0-2---:R-:W-:-:S03]  /*ac40*/  IMAD R2, R5, UR8, R0 ;  /* 0x0000000805027c24 */ /* 0x005fc6000f8e0200 */
[----:B-1----:R-:W-:Y:S02]  /*ac50*/  ULEA UR4, UR5, UR4, 0x18 ;  /* 0x0000000405047291 */ /* 0x002fe4000f8ec0ff */
[----:B---3--:R-:W-:-:S04]  /*ac60*/  UISETP.GE.U32.AND UP0, UPT, UR6, 0x2, UPT ;  /* 0x000000020600788c */ /* 0x008fc8000bf06070 */
[----:B------:R-:W-:-:S05]  /*ac70*/  LEA R2, R2, UR4, 0x2 ;  /* 0x0000000402027c11 */ /* 0x000fca000f8e10ff */
[----:B------:R1:W-:Y:S01]  /*ac80*/  STS [R2], R19 ;  /* 0x0000001302007388 */ /* 0x0003e20000000800 */
[----:B------:R-:W-:Y:S05]  /*ac90*/  BRA.U !UP0, `(.L_x_3037) ;  /* 0x0000000108387547 */ /* 0x000fea000b800000 */
[----:B------:R-:W-:-:S05]  /*aca0*/  UMOV UR5, UR6 ;  /* 0x0000000600057c82 */ /* 0x000fca0008000000 */
.L_x_3038:
[----:B------:R-:W-:Y:S01]  /*acb0*/  USHF.R.U32.HI UR7, URZ, 0x1, UR5 ;  /* 0x00000001ff077899 */ /* 0x000fe20008011605 */
[----:B------:R-:W-:Y:S01]  /*acc0*/  BAR.SYNC.DEFER_BLOCKING 0x0 ;  /* 0x0000000000007b1d */ /* 0x000fe20000010000 */
[----:B------:R-:W-:-:S04]  /*acd0*/  UISETP.GT.U32.AND UP0, UPT, UR5, 0x3, UPT ;  /* 0x000000030500788c */ /* 0x000fc8000bf04070 */
[----:B------:R-:W-:Y:S01]  /*ace0*/  VIADD R3, R5, UR7 ;  /* 0x0000000705037c36 */ /* 0x000fe20008000000 */
[----:B------:R-:W-:-:S04]  /*acf0*/  UMOV UR5, UR7 ;  /* 0x0000000700057c82 */ /* 0x000fc80008000000 */
[----:B------:R-:W-:-:S04]  /*ad00*/  ISETP.GE.U32.AND P0, PT, R3, UR6, PT ;  /* 0x0000000603007c0c */ /* 0x000fc8000bf06070 */
[----:B------:R-:W-:-:S13]  /*ad10*/  ISETP.GE.U32.OR P0, PT, R5, UR7, P0 ;  /* 0x0000000705007c0c */ /* 0x000fda0008706470 */
[----:B------:R-:W-:-:S05]  /*ad20*/  @!P0 IMAD R3, R3, UR8, R0 ;  /* 0x0000000803038c24 */ /* 0x000fca000f8e0200 */
[----:B------:R-:W-:-:S05]  /*ad30*/  @!P0 LEA R3, R3, UR4, 0x2 ;  /* 0x0000000403038c11 */ /* 0x000fca000f8e10ff */
[----:B------:R-:W1:Y:S02]  /*ad40*/  @!P0 LDS R4, [R3] ;  /* 0x0000000003048984 */ /* 0x000e640000000800 */
[----:B-1-3--:R-:W-:-:S05]  /*ad50*/  @!P0 FMUL.FTZ R19, R19, R4 ;  /* 0x0000000413138220 */ /* 0x00afca0000410000 */
[----:B------:R3:W-:Y:S01]  /*ad60*/  @!P0 STS [R2], R19 ;  /* 0x0000001302008388 */ /* 0x0007e20000000800 */
[----:B------:R-:W-:Y:S05]  /*ad70*/  BRA.U UP0, `(.L_x_3038) ;  /* 0xfffffffd00cc7547 */ /* 0x000fea000b83ffff */
.L_x_3037:
        /* <DEDUP_REMOVED lines=9> */
[----:B0123--:R-:W-:Y:S01]  /*ae10*/  IMAD R2, R5, UR5, R0 ;  /* 0x0000000505027c24 */ /* 0x00ffe2000f8e0200 */
[----:B------:R-:W-:Y:S02]  /*ae20*/  UIADD3 UR4, UPT, UPT, UR4, 0x10, URZ ;  /* 0x0000001004047890 */ /* 0x000fe4000fffe0ff */
[----:B------:R-:W-:Y:S02]  /*ae30*/  UISETP.GE.U32.AND UP0, UPT, UR5, 0x40, UPT ;  /* 0x000000400500788c */ /* 0x000fe4000bf06070 */
[----:B----4-:R-:W-:-:S06]  /*ae40*/  ULEA UR4, UR6, UR4, 0x18 ;  /* 0x0000000406047291 */ /* 0x010fcc000f8ec0ff */
[----:B------:R-:W-:Y:S01]  /*ae50*/  LEA R2, R2, UR4, 0x2 ;  /* 0x0000000402027c11 */ /* 0x000fe2000f8e10ff */
[----:B------:R-:W-:-:S04]  /*ae60*/  UMOV UR4, 0x20 ;  /* 0x0000002000047882 */ /* 0x000fc80000000000 */
[----:B------:R4:W-:Y:S01]  /*ae70*/  STS [R2], R19 ;  /* 0x0000001302007388 */ /* 0x0009e20000000800 */
[----:B------:R-:W-:Y:S05]  /*ae80*/  BRA.U !UP0, `(.L_x_3040) ;  /* 0x0000000108347547 */ /* 0x000fea000b800000 */
[----:B------:R-:W-:-:S07]  /*ae90*/  MOV R3, UR5 ;  /* 0x0000000500037c02 */ /* 0x000fce0008000f00 */
.L_x_3041:
[----:B------:R-:W-:Y:S01]  /*aea0*/  SHF.R.U32.HI R7, RZ, 0x1, R3 ;  /* 0x00000001ff077819 */ /* 0x000fe20000011603 */
[----:B------:R-:W-:Y:S03]  /*aeb0*/  BAR.SYNC.DEFER_BLOCKING 0x0 ;  /* 0x0000000000007b1d */ /* 0x000fe60000010000 */
[----:B------:R-:W-:-:S04]  /*aec0*/  IADD3 R4, PT, PT, R7, R0, RZ ;  /* 0x0000000007047210 */ /* 0x000fc80007ffe0ff */
[----:B------:R-:W-:-:S04]  /*aed0*/  ISETP.GE.U32.AND P0, PT, R4, UR5, PT ;  /* 0x0000000504007c0c */ /* 0x000fc8000bf06070 */
[----:B------:R-:W-:-:S13]  /*aee0*/  ISETP.GE.U32.OR P0, PT, R0, R7, P0 ;  /* 0x000000070000720c */ /* 0x000fda0000706470 */
[----:B------:R-:W-:-:S06]  /*aef0*/  @!P0 LEA R4, R7, R2, 0x2 ;  /* 0x0000000207048211 */ /* 0x000fcc00078e10ff */
[----:B------:R-:W4:Y:S02]  /*af00*/  @!P0 LDS R4, [R4] ;  /* 0x0000000004048984 */ /* 0x000f240000000800 */
[----:B----4-:R-:W-:-:S05]  /*af10*/  @!P0 FMUL.FTZ R19, R19, R4 ;  /* 0x0000000413138220 */ /* 0x010fca0000410000 */
[----:B------:R0:W-:Y:S01]  /*af20*/  @!P0 STS [R2], R19 ;  /* 0x0000001302008388 */ /* 0x0001e20000000800 */
[----:B------:R-:W-:Y:S01]  /*af30*/  ISETP.GT.U32.AND P0, PT, R3, 0x7f, PT ;  /* 0x0000007f0300780c */ /* 0x000fe20003f04070 */
[----:B------:R-:W-:-:S12]  /*af40*/  IMAD.MOV.U32 R3, RZ, RZ, R7 ;  /* 0x000000ffff037224 */ /* 0x000fd800078e0007 */
[----:B0-----:R-:W-:Y:S05]  /*af50*/  @P0 BRA `(.L_x_3041) ;  /* 0xfffffffc00d00947 */ /* 0x001fea000383ffff */
.L_x_3040:
[----:B------:R-:W-:Y:S01]  /*af60*/  BAR.SYNC.DEFER_BLOCKING 0x0 ;  /* 0x0000000000007b1d */ /* 0x000fe20000010000 */
[----:B------:R-:W-:-:S09]  /*af70*/  UISETP.GE.U32.AND UP0, UPT, UR4, 0x2, UPT ;  /* 0x000000020400788c */ /* 0x000fd2000bf06070 */
[----:B------:R-:W-:Y:S05]  /*af80*/  BRA.U !UP0, `(.L_x_3039) ;  /* 0x0000000108187547 */ /* 0x000fea000b800000 */
[----:B-1-34-:R-:W-:-:S07]  /*af90*/  HFMA2 R2, -RZ, RZ, 0, 5.9604644775390625e-08 ;  /* 0x00000001ff027431 */ /* 0x01afce00000001ff */
.L_x_3042:
[----:B------:R1:W3:Y:S02]  /*afa0*/  SHFL.DOWN PT, R4, R19, R2, 0x1f ;  /* 0x08001f0213047589 */ /* 0x0002e400000e0000 */
[----:B-1----:R-:W-:-:S04]  /*afb0*/  SHF.L.U32 R2, R2, 0x1, RZ ;  /* 0x0000000102027819 */ /* 0x002fc800000006ff */
[----:B------:R-:W-:Y:S01]  /*afc0*/  ISETP.GE.AND P0, PT, R2, UR4, PT ;  /* 0x0000000402007c0c */ /* 0x000fe2000bf06270 */
[----:B---3--:R-:W-:-:S12]  /*afd0*/  FMUL.FTZ R19, R4, R19 ;  /* 0x0000001304137220 */ /* 0x008fd80000410000 */
[----:B------:R-:W-:Y:S05]  /*afe0*/  @!P0 BRA `(.L_x_3042) ;  /* 0xfffffffc00ec8947 */ /* 0x000fea000383ffff */
.L_x_3039:
[----:B------:R-:W5:Y:S01]  /*aff0*/  LDCU UR4, c[0x0][0x55c] ;  /* 0x0000ab80ff0477ac */ /* 0x000f620008000800 */
[----:B------:R-:W-:Y:S01]  /*b000*/  MOV R18, RZ ;  /* 0x000000ff00127202 */ /* 0x000fe20000000f00 */
[----:B-----5:R-:W-:-:S09]  /*b010*/  UISETP.NE.AND UP0, UPT, UR4, URZ, UPT ;  /* 0x000000ff0400728c */ /* 0x020fd2000bf05270 */
[----:B------:R-:W-:Y:S05]  /*b020*/  BRA.U !UP0, `(.L_x_3043) ;  /* 0x0000001108587547 */ /* 0x000fea000b800000 */
[----:B------:R-:W5:Y:S01]  /*b030*/  LDCU.64 UR8, c[0x0][0x560] ;  /* 0x0000ac00ff0877ac */ /* 0x000f620008000a00 */
[----:B------:R-:W-:Y:S01]  /*b040*/  MOV R3, R17 ;  /* 0x0000001100037202 */ /* 0x000fe20000000f00 */
[----:B-1-34-:R-:W-:Y:S01]  /*b050*/  IMAD.MOV.U32 R2, RZ, RZ, RZ ;  /* 0x000000ffff027224 */ /* 0x01afe200078e00ff */
[----:B------:R-:W1:Y:S01]  /*b060*/  LDCU UR5, c[0x0][0x568] ;  /* 0x0000ad00ff0577ac */ /* 0x000e620008000800 */
[----:B------:R-:W3:Y:S02]  /*b070*/  LDCU UR6, c[0x0][0x68c] ;  /* 0x0000d180ff0677ac */ /* 0x000ee40008000800 */
[----:B-----5:R-:W-:-:S05]  /*b080*/  IMAD.HI.U32 R2, R17, UR9, R2 ;  /* 0x0000000911027c27 */ /* 0x020fca000f8e0002 */
[----:B-1----:R-:W-:Y:S01]  /*b090*/  SHF.R.U32.HI R3, RZ, UR5, R2 ;  /* 0x00000005ff037c19 */ /* 0x002fe20008011602 */
[----:B------:R-:W-:-:S03]  /*b0a0*/  UIADD3 UR5, UPT, UPT, UR4, -0x1, URZ ;  /* 0xffffffff04057890 */ /* 0x000fc6000fffe0ff */
[----:B------:R-:W-:Y:S01]  /*b0b0*/  IADD3 R7, PT, PT, -R3, RZ, RZ ;  /* 0x000000ff03077210 */ /* 0x000fe20007ffe1ff */
[----:B------:R-:W-:-:S04]  /*b0c0*/  UISETP.NE.AND UP1, UPT, UR5, URZ, UPT ;  /* 0x000000ff0500728c */ /* 0x000fc8000bf25270 */
[----:B------:R-:W-:-:S04]  /*b0d0*/  IMAD R7, R7, UR8, R17 ;  /* 0x0000000807077c24 */ /* 0x000fc8000f8e0211 */
[----:B---3--:R-:W-:Y:S01]  /*b0e0*/  IMAD R18, R7, UR6, RZ ;  /* 0x0000000607127c24 */ /* 0x008fe2000f8e02ff */
[----:B------:R-:W-:Y:S06]  /*b0f0*/  BRA.U !UP1, `(.L_x_3043) ;  /* 0x0000001109247547 */ /* 0x000fec000b800000 */
[----:B------:R-:W1:Y:S01]  /*b100*/  LDCU.64 UR6, c[0x0][0x570] ;  /* 0x0000ae00ff0677ac */ /* 0x000e620008000a00 */
[----:B------:R-:W-:Y:S01]  /*b110*/  HFMA2 R2, -RZ, RZ, 0, 0 ;  /* 0x00000000ff027431 */ /* 0x000fe200000001ff */
[----:B------:R-:W-:Y:S01]  /*b120*/  UISETP.LT.U32.AND UP1, UPT, UR5, 0x18, UPT ;  /* 0x000000180500788c */ /* 0x000fe2000bf21070 */
[----:B------:R-:W3:Y:S03]  /*b130*/  LDCU UR8, c[0x0][0x56c] ;  /* 0x0000ad80ff0877ac */ /* 0x000ee60008000800 */
[----:B------:R-:W-:-:S04]  /*b140*/  USEL UR5, UR5, 0x18, UP1 ;  /* 0x0000001805057887 */ /* 0x000fc80008800000 */
[----:B------:R-:W-:Y:S01]  /*b150*/  UIADD3 UR5, UPT, UPT, UR5, 0x1, URZ ;  /* 0x0000000105057890 */ /* 0x000fe2000fffe0ff */
[----:B-1----:R-:W-:Y:S01]  /*b160*/  IMAD.HI.U32 R6, R3, UR6, R2 ;  /* 0x0000000603067c27 */ /* 0x002fe2000f8e0002 */
[----:B------:R-:W1:Y:S04]  /*b170*/  LDCU UR6, c[0x0][0x694] ;  /* 0x0000d280ff0677ac */ /* 0x000e680008000800 */
[----:B------:R-:W-:Y:S01]  /*b180*/  SHF.R.U32.HI R7, RZ, UR7, R6 ;  /* 0x00000007ff077c19 */ /* 0x000fe20008011606 */
[----:B------:R-:W-:-:S04]  /*b190*/  UISETP.NE.AND UP1, UPT, UR5, 0x2, UPT ;  /* 0x000000020500788c */ /* 0x000fc8000bf25270 */
[----:B------:R-:W-:-:S04]  /*b1a0*/  IMAD.MOV R2, RZ, RZ, -R7 ;  /* 0x000000ffff027224 */ /* 0x000fc800078e0a07 */
[----:B---3--:R-:W-:-:S04]  /*b1b0*/  IMAD R3, R2, UR8, R3 ;  /* 0x0000000802037c24 */ /* 0x008fc8000f8e0203 */
[----:B-1----:R-:W-:Y:S01]  /*b1c0*/  IMAD R18, R3, UR6, R18 ;  /* 0x0000000603127c24 */ /* 0x002fe2000f8e0212 */
[----:B------:R-:W-:Y:S06]  /*b1d0*/  BRA.U !UP1, `(.L_x_3043) ;  /* 0x0000000d09ec7547 */ /* 0x000fec000b800000 */
[----:B------:R-:W1:Y:S01]  /*b1e0*/  LDCU.64 UR8, c[0x0][0x578] ;  /* 0x0000af00ff0877ac */ /* 0x000e620008000a00 */
[----:B------:R-:W-:Y:S01]  /*b1f0*/  MOV R6, RZ ;  /* 0x000000ff00067202 */ /* 0x000fe20000000f00 */
[----:B------:R-:W3:Y:S01]  /*b200*/  LDCU UR7, c[0x0][0x580] ;  /* 0x0000b000ff0777ac */ /* 0x000ee20008000800 */
[----:B------:R-:W4:Y:S01]  /*b210*/  LDCU UR6, c[0x0][0x69c] ;  /* 0x0000d380ff0677ac */ /* 0x000f220008000800 */
[----:B------:R-:W-:Y:S02]  /*b220*/  UISETP.NE.AND UP1, UPT, UR5, 0x3, UPT ;  /* 0x000000030500788c */ /* 0x000fe4000bf25270 */
[----:B-1----:R-:W-:-:S05]  /*b230*/  IMAD.HI.U32 R2, R7, UR9, R6 ;  /* 0x0000000907027c27 */ /* 0x002fca000f8e0006 */
[----:B---3--:R-:W-:-:S04]  /*b240*/  SHF.R.U32.HI R3, RZ, UR7, R2 ;  /* 0x00000007ff037c19 */ /* 0x008fc80008011602 */
[----:B------:R-:W-:-:S05]  /*b250*/  IADD3 R6, PT, PT, -R3, RZ, RZ ;  /* 0x000000ff03067210 */ /* 0x000fca0007ffe1ff */
[----:B------:R-:W-:-:S04]  /*b260*/  IMAD R7, R6, UR8, R7 ;  /* 0x0000000806077c24 */ /* 0x000fc8000f8e0207 */
[----:B----4-:R-:W-:Y:S01]  /*b270*/  IMAD R18, R7, UR6, R18 ;  /* 0x0000000607127c24 */ /* 0x010fe2000f8e0212 */
[----:B------:R-:W-:Y:S06]  /*b280*/  BRA.U !UP1, `(.L_x_3043) ;  /* 0x0000000d09c07547 */ /* 0x000fec000b800000 */
[----:B------:R-:W1:Y:S01]  /*b290*/  LDCU.64 UR8, c[0x0][0x588] ;  /* 0x0000b100ff0877ac */ /* 0x000e620008000a00 */
[----:B------:R-:W-:Y:S01]  /*b2a0*/  MOV R2, RZ ;  /* 0x000000ff00027202 */ /* 0x000fe20000000f00 */
[----:B------:R-:W3:Y:S01]  /*b2b0*/  LDCU UR7, c[0x0][0x584] ;  /* 0x0000b080ff0777ac */ /* 0x000ee20008000800 */
[----:B------:R-:W4:Y:S01]  /*b2c0*/  LDCU UR6, c[0x0][0x6a4] ;  /* 0x0000d480ff0677ac */ /* 0x000f220008000800 */
[----:B------:R-:W-:Y:S02]  /*b2d0*/  UISETP.NE.AND UP1, UPT, UR5, 0x4, UPT ;  /* 0x000000040500788c */ /* 0x000fe4000bf25270 */
[----:B-1----:R-:W-:-:S05]  /*b2e0*/  IMAD.HI.U32 R6, R3, UR8, R2 ;  /* 0x0000000803067c27 */ /* 0x002fca000f8e0002 */
[----:B------:R-:W-:-:S05]  /*b2f0*/  SHF.R.U32.HI R7, RZ, UR9, R6 ;  /* 0x00000009ff077c19 */ /* 0x000fca0008011606 */
[----:B------:R-:W-:-:S04]  /*b300*/  IMAD.MOV R2, RZ, RZ, -R7 ;  /* 0x000000ffff027224 */ /* 0x000fc800078e0a07 */
[----:B---3--:R-:W-:-:S04]  /*b310*/  IMAD R3, R2, UR7, R3 ;  /* 0x0000000702037c24 */ /* 0x008fc8000f8e0203 */
[----:B----4-:R-:W-:Y:S01]  /*b320*/  IMAD R18, R3, UR6, R18 ;  /* 0x0000000603127c24 */ /* 0x010fe2000f8e0212 */
[----:B------:R-:W-:Y:S06]  /*b330*/  BRA.U !UP1, `(.L_x_3043) ;  /* 0x0000000d09947547 */ /* 0x000fec000b800000 */
[----:B------:R-:W1:Y:S01]  /*b340*/  LDCU.64 UR8, c[0x0][0x590] ;  /* 0x0000b200ff0877ac */ /* 0x000e620008000a00 */
[----:B------:R-:W-:Y:S01]  /*b350*/  HFMA2 R6, -RZ, RZ, 0, 0 ;  /* 0x00000000ff067431 */ /* 0x000fe200000001ff */
        /* <DEDUP_REMOVED lines=221> */
[----:B------:R-:W4:Y:S03]  /*c130*/  LDCU UR5, c[0x0][0x74c] ;  /* 0x0000e980ff0577ac */ /* 0x000f260008000800 */
[----:B-1----:R-:W-:-:S05]  /*c140*/  IMAD.HI.U32 R2, R7, UR9, R6 ;  /* 0x0000000907027c27 */ /* 0x002fca000f8e0006 */
[----:B---3--:R-:W-:-:S04]  /*c150*/  SHF.R.U32.HI R2, RZ, UR6, R2 ;  /* 0x00000006ff027c19 */ /* 0x008fc80008011602 */
[----:B------:R-:W-:-:S05]  /*c160*/  IADD3 R3, PT, PT, -R2, RZ, RZ ;  /* 0x000000ff02037210 */ /* 0x000fca0007ffe1ff */
[----:B------:R-:W-:-:S04]  /*c170*/  IMAD R3, R3, UR8, R7 ;  /* 0x0000000803037c24 */ /* 0x000fc8000f8e0207 */
[----:B----4-:R-:W-:-:S07]  /*c180*/  IMAD R18, R3, UR5, R18 ;  /* 0x0000000503127c24 */ /* 0x010fce000f8e0212 */
.L_x_3043:
[----:B------:R-:W5:Y:S01]  /*c190*/  LDCU UR5, c[0x0][0x3a8] ;  /* 0x00007500ff0577ac */ /* 0x000f620008000800 */
[----:B------:R-:W0:Y:S01]  /*c1a0*/  LDCU.64 UR6, c[0x0][0x770] ;  /* 0x0000ee00ff0677ac */ /* 0x000e220008000a00 */
[----:B-----5:R-:W-:Y:S01]  /*c1b0*/  UISETP.NE.AND UP1, UPT, UR5, URZ, UPT ;  /* 0x000000ff0500728c */ /* 0x020fe2000bf25270 */
[----:B0-----:R-:W-:Y:S02]  /*c1c0*/  ISETP.NE.U32.AND P0, PT, RZ, UR6, PT ;  /* 0x00000006ff007c0c */ /* 0x001fe4000bf05070 */
[----:B-1-34-:R-:W-:Y:S02]  /*c1d0*/  IADD3 R2, P1, PT, R18, UR6, RZ ;  /* 0x0000000612027c10 */ /* 0x01afe4000ff3e0ff */
[----:B------:R-:W-:Y:S02]  /*c1e0*/  ISETP.NE.AND.EX P0, PT, RZ, UR7, PT, P0 ;  /* 0x00000007ff007c0c */ /* 0x000fe4000bf05300 */
[----:B------:R-:W-:Y:S02]  /*c1f0*/  IADD3.X R3, PT, PT, RZ, UR7, RZ, P1, !PT ;  /* 0x00000007ff037c10 */ /* 0x000fe40008ffe4ff */
[----:B------:R-:W-:-:S02]  /*c200*/  SEL R2, R2, RZ, P0 ;  /* 0x000000ff02027207 */ /* 0x000fc40000000000 */
[----:B------:R-:W-:Y:S01]  /*c210*/  SEL R3, R3, RZ, P0 ;  /* 0x000000ff03037207 */ /* 0x000fe20000000000 */
[----:B------:R-:W-:Y:S06]  /*c220*/  BRA.U !UP1, `(.L_x_3044) ;  /* 0x0000002109647547 */ /* 0x000fec000b800000 */
[----:B------:R-:W0:Y:S01]  /*c230*/  S2R R4, SR_CTAID.X ;  /* 0x0000000000047919 */ /* 0x000e220000002500 */
[----:B------:R-:W2:Y:S01]  /*c240*/  LDCU UR5, c[0x0][0x3ac] ;  /* 0x00007580ff0577ac */ /* 0x000ea20008000800 */
[----:B------:R-:W-:Y:S01]  /*c250*/  IMAD.MOV.U32 R16, RZ, RZ, RZ ;  /* 0x000000ffff107224 */ /* 0x000fe200078e00ff */
[----:B------:R-:W1:Y:S01]  /*c260*/  LDCU UR6, c[0x0][0x3b0] ;  /* 0x00007600ff0677ac */ /* 0x000e620008000800 */
[----:B------:R-:W0:Y:S01]  /*c270*/  LDCU UR7, c[0x0][0x398] ;  /* 0x00007300ff0777ac */ /* 0x000e220008000800 */
[----:B--2---:R-:W-:-:S04]  /*c280*/  IMAD R6, R0, UR5, RZ ;  /* 0x0000000500067c24 */ /* 0x004fc8000f8e02ff */
[----:B-1----:R-:W-:-:S04]  /*c290*/  IMAD R7, R5, UR6, R6 ;  /* 0x0000000605077c24 */ /* 0x002fc8000f8e0206 */
        /* <DEDUP_REMOVED lines=279> */
.L_x_3045:
        /* <DEDUP_REMOVED lines=23> */
[----:B------:R0:W-:Y:S05]  /*d580*/  STG.E desc[UR36][R6.64], R19 ;  /* 0x0000001306007986 */ /* 0x0001ea000c101924 */
.L_x_3047:
[----:B------:R-:W-:Y:S05]  /*d590*/  BSYNC.RECONVERGENT B0 ;  /* 0x0000000000007941 */ /* 0x000fea0003800200 */
.L_x_3046:
        /* <DEDUP_REMOVED lines=35> */
.L_x_3049:
[----:B------:R-:W-:Y:S05]  /*d7d0*/  BSYNC.RECONVERGENT B0 ;  /* 0x0000000000007941 */ /* 0x000fea0003800200 */
.L_x_3048:
        /* <DEDUP_REMOVED lines=16> */
[----:B------:R-:W1:Y:S01]  /*d8e0*/  LDCU UR5, c[0x0][0x384] ;  /* 0x00007080ff0577ac */ /* 0x000e620008000800 */
[----:B0-----:R-:W-:Y:S01]  /*d8f0*/  UISETP.NE.AND UP0, UPT, UR4, URZ, UPT ;  /* 0x000000ff0400728c */ /* 0x001fe2000bf05270 */
[----:B-1----:R-:W-:-:S08]  /*d900*/  IMAD.U32 R17, RZ, RZ, UR5 ;  /* 0x00000005ff117e24 */ /* 0x002fd0000f8e00ff */
        /* <DEDUP_REMOVED lines=13> */
.L_x_3054:
[----:B------:R-:W-:-:S05]  /*d9e0*/  IADD3 R9, PT, PT, R11, R10, RZ ;  /* 0x0000000a0b097210 */ /* 0x000fca0007ffe0ff */
[----:B--2---:R-:W-:-:S06]  /*d9f0*/  IMAD.WIDE.U32 R8, R9, 0x4, R6 ;  /* 0x0000000409087825 */ /* 0x004fcc00078e0006 */
[----:B------:R-:W2:Y:S01]  /*da00*/  LDG.E R8, desc[UR36][R8.64] ;  /* 0x0000002408087981 */ /* 0x000ea2000c1e1900 */
[----:B------:R-:W-:-:S04]  /*da10*/  IADD3 R10, PT, PT, R13, R10, RZ ;  /* 0x0000000a0d0a7210 */ /* 0x000fc80007ffe0ff */
[----:B------:R-:W-:Y:S01]  /*da20*/  ISETP.GE.U32.AND P1, PT, R10, UR6, PT ;  /* 0x000000060a007c0c */ /* 0x000fe2000bf26070 */
[----:B--2---:R-:W-:-:S12]  /*da30*/  FMUL.FTZ R17, R8, R17 ;  /* 0x0000001108117220 */ /* 0x004fd80000410000 */
[----:B------:R-:W-:Y:S05]  /*da40*/  @!P1 BRA `(.L_x_3054) ;  /* 0xfffffffc00e49947 */ /* 0x000fea000383ffff */
[----:B------:R-:W-:Y:S05]  /*da50*/  BSYNC.RECONVERGENT B1 ;  /* 0x0000000000017941 */ /* 0x000fea0003800200 */
.L_x_3053:
[----:B------:R-:W-:Y:S05]  /*da60*/  BRA `(.L_x_3052) ;  /* 0x0000000000447947 */ /* 0x000fea0003800000 */
.L_x_3051:
[----:B------:R-:W0:Y:S02]  /*da70*/  LDCU UR5, c[0x0][0x39c] ;  /* 0x00007380ff0577ac */ /* 0x000e240008000800 */
[----:B0-----:R-:W-:-:S13]  /*da80*/  ISETP.GE.U32.AND P1, PT, R5, UR5, PT ;  /* 0x0000000505007c0c */ /* 0x001fda000bf26070 */
[----:B------:R-:W-:Y:S05]  /*da90*/  @P1 BRA `(.L_x_3052) ;  /* 0x0000000000381947 */ /* 0x000fea0003800000 */
[----:B------:R-:W0:Y:S01]  /*daa0*/  LDCU UR4, c[0x0][0x374] ;  /* 0x00006e80ff0477ac */ /* 0x000e220008000800 */
[----:B------:R-:W1:Y:S01]  /*dab0*/  LDC R10, c[0x0][0x360] ;  /* 0x0000d800ff0a7b82 */ /* 0x000e620000000800 */
[----:B------:R-:W-:-:S07]  /*dac0*/  IMAD.MOV.U32 R11, RZ, RZ, R5 ;  /* 0x000000ffff0b7224 */ /* 0x000fce00078e0005 */
[----:B------:R-:W2:Y:S08]  /*dad0*/  LDC.64 R6, c[0x0][0x778] ;  /* 0x0001de00ff067b82 */ /* 0x000eb00000000a00 */
[----:B------:R-:W3:Y:S01]  /*dae0*/  LDC R12, c[0x0][0x364] ;  /* 0x0000d900ff0c7b82 */ /* 0x000ee20000000800 */
[----:B0-----:R-:W-:-:S07]  /*daf0*/  IMAD R4, R4, UR4, RZ ;  /* 0x0000000404047c24 */ /* 0x001fce000f8e02ff */
.L_x_3055:
[----:B------:R-:W-:-:S05]  /*db00*/  IADD3 R9, PT, PT, R4, R11, RZ ;  /* 0x0000000b04097210 */ /* 0x000fca0007ffe0ff */
[----:B-1----:R-:W-:-:S04]  /*db10*/  IMAD R9, R9, R10, R0 ;  /* 0x0000000a09097224 */ /* 0x002fc800078e0200 */
[----:B--2---:R-:W-:-:S06]  /*db20*/  IMAD.WIDE.U32 R8, R9, 0x4, R6 ;  /* 0x0000000409087825 */ /* 0x004fcc00078e0006 */
[----:B------:R-:W2:Y:S01]  /*db30*/  LDG.E R8, desc[UR36][R8.64] ;  /* 0x0000002408087981 */ /* 0x000ea2000c1e1900 */
[----:B---3--:R-:W-:-:S04]  /*db40*/  IADD3 R11, PT, PT, R12, R11, RZ ;  /* 0x0000000b0c0b7210 */ /* 0x008fc80007ffe0ff */
[----:B------:R-:W-:Y:S01]  /*db50*/  ISETP.GE.U32.AND P1, PT, R11, UR5, PT ;  /* 0x000000050b007c0c */ /* 0x000fe2000bf26070 */
[----:B--2---:R-:W-:-:S12]  /*db60*/  FMUL.FTZ R17, R8, R17 ;  /* 0x0000001108117220 */ /* 0x004fd80000410000 */
[----:B------:R-:W-:Y:S05]  /*db70*/  @!P1 BRA `(.L_x_3055) ;  /* 0xfffffffc00e09947 */ /* 0x000fea000383ffff */
.L_x_3052:
[----:B------:R-:W-:Y:S05]  /*db80*/  BSYNC.RECONVERGENT B0 ;  /* 0x0000000000007941 */ /* 0x000fea0003800200 */
.L_x_3050:
        /* <DEDUP_REMOVED lines=8> */
[----:B------:R0:W-:Y:S01]  /*dc10*/  STS [R4], R17 ;  /* 0x0000001104007388 */ /* 0x0001e20000000800 */
[----:B--2---:R-:W-:-:S04]  /*dc20*/  UISETP.NE.AND UP0, UPT, UR4, URZ, UPT ;  /* 0x000000ff0400728c */ /* 0x004fc8000bf05270 */
[----:B------:R-:W-:Y:S07]  /*dc30*/  BRA.U !UP1, `(.L_x_3056) ;  /* 0x0000000109387547 */ /* 0x000fee000b800000 */
[----:B------:R-:W-:-:S05]  /*dc40*/  UMOV UR4, UR6 ;  /* 0x0000000600047c82 */ /* 0x000fca0008000000 */
.L_x_3057:
        /* <DEDUP_REMOVED lines=8> */
[----:B------:R-:W-:-:S06]  /*dcd0*/  @!P1 LEA R6, R6, UR8, 0x2 ;  /* 0x0000000806069c11 */ /* 0x000fcc000f8e10ff */
[----:B------:R-:W0:Y:S02]  /*dce0*/  @!P1 LDS R6, [R6] ;  /* 0x0000000006069984 */ /* 0x000e240000000800 */
[----:B01----:R-:W-:-:S05]  /*dcf0*/  @!P1 FMUL.FTZ R17, R17, R6 ;  /* 0x0000000611119220 */ /* 0x003fca0000410000 */
[----:B------:R1:W-:Y:S01]  /*dd00*/  @!P1 STS [R4], R17 ;  /* 0x0000001104009388 */ /* 0x0003e20000000800 */
[----:B------:R-:W-:Y:S05]  /*dd10*/  BRA.U UP1, `(.L_x_3057) ;  /* 0xfffffffd01cc7547 */ /* 0x000fea000b83ffff */
.L_x_3056:
[----:B------:R-:W-:Y:S05]  /*dd20*/  BRA.U !UP0, `(.L_x_3058) ;  /* 0x0000000108747547 */ /* 0x000fea000b800000 */
[----:B------:R-:W-:Y:S02]  /*dd30*/  UISETP.GE.U32.AND UP0, UPT, UR5, 0x21, UPT ;  /* 0x000000210500788c */ /* 0x000fe4000bf06070 */
[----:B------:R-:W-:-:S07]  /*dd40*/  UMOV UR4, UR5 ;  /* 0x0000000500047c82 */ /* 0x000fce0008000000 */
[----:B------:R-:W-:Y:S05]  /*dd50*/  BRA.U !UP0, `(.L_x_3059) ;  /* 0x0000000108447547 */ /* 0x000fea000b800000 */
[----:B------:R2:W-:Y:S01]  /*dd60*/  STS [R4], R17 ;  /* 0x0000001104007388 */ /* 0x0005e20000000800 */
[----:B------:R-:W-:Y:S01]  /*dd70*/  UISETP.GE.U32.AND UP0, UPT, UR5, 0x40, UPT ;  /* 0x000000400500788c */ /* 0x000fe2000bf06070 */
[----:B------:R-:W-:-:S08]  /*dd80*/  UMOV UR4, 0x20 ;  /* 0x0000002000047882 */ /* 0x000fd00000000000 */
[----:B--2---:R-:W-:Y:S05]  /*dd90*/  BRA.U !UP0, `(.L_x_3059) ;  /* 0x0000000108347547 */ /* 0x004fea000b800000 */
[----:B------:R-:W-:-:S07]  /*dda0*/  IMAD.U32 R5, RZ, RZ, UR5 ;  /* 0x00000005ff057e24 */ /* 0x000fce000f8e00ff */
.L_x_3060:
[----:B------:R-:W-:Y:S01]  /*ddb0*/  SHF.R.U32.HI R7, RZ, 0x1, R5 ;  /* 0x00000001ff077819 */ /* 0x000fe20000011605 */
[----:B------:R-:W-:Y:S03]  /*ddc0*/  BAR.SYNC.DEFER_BLOCKING 0x0 ;  /* 0x0000000000007b1d */ /* 0x000fe60000010000 */
[----:B------:R-:W-:-:S04]  /*ddd0*/  IADD3 R6, PT, PT, R7, R0, RZ ;  /* 0x0000000007067210 */ /* 0x000fc80007ffe0ff */
[----:B------:R-:W-:-:S04]  /*dde0*/  ISETP.GE.U32.AND P1, PT, R6, UR5, PT ;  /* 0x0000000506007c0c */ /* 0x000fc8000bf26070 */
[----:B------:R-:W-:-:S13]  /*ddf0*/  ISETP.GE.U32.OR P1, PT, R0, R7, P1 ;  /* 0x000000070000720c */ /* 0x000fda0000f26470 */
[----:B------:R-:W-:-:S06]  /*de00*/  @!P1 LEA R6, R7, R4, 0x2 ;  /* 0x0000000407069211 */ /* 0x000fcc00078e10ff */
[----:B------:R-:W0:Y:S02]  /*de10*/  @!P1 LDS R6, [R6] ;  /* 0x0000000006069984 */ /* 0x000e240000000800 */
[----:B01----:R-:W-:-:S05]  /*de20*/  @!P1 FMUL.FTZ R17, R17, R6 ;  /* 0x0000000611119220 */ /* 0x003fca0000410000 */
[----:B------:R2:W-:Y:S01]  /*de30*/  @!P1 STS [R4], R17 ;  /* 0x0000001104009388 */ /* 0x0005e20000000800 */
[----:B------:R-:W-:Y:S02]  /*de40*/  ISETP.GT.U32.AND P1, PT, R5, 0x7f, PT ;  /* 0x0000007f0500780c */ /* 0x000fe40003f24070 */
[----:B------:R-:W-:-:S11]  /*de50*/  MOV R5, R7 ;  /* 0x0000000700057202 */ /* 0x000fd60000000f00 */
[----:B--2---:R-:W-:Y:S05]  /*de60*/  @P1 BRA `(.L_x_3060) ;  /* 0xfffffffc00d01947 */ /* 0x004fea000383ffff */
.L_x_3059:
[----:B------:R-:W-:Y:S01]  /*de70*/  BAR.SYNC.DEFER_BLOCKING 0x0 ;  /* 0x0000000000007b1d */ /* 0x000fe20000010000 */
[----:B------:R-:W-:-:S09]  /*de80*/  UISETP.GE.U32.AND UP0, UPT, UR4, 0x2, UPT ;  /* 0x000000020400788c */ /* 0x000fd2000bf06070 */
[----:B------:R-:W-:Y:S05]  /*de90*/  BRA.U !UP0, `(.L_x_3058) ;  /* 0x0000000108187547 */ /* 0x000fea000b800000 */
[----:B------:R-:W-:-:S07]  /*dea0*/  IMAD.MOV.U32 R0, RZ, RZ, 0x1 ;  /* 0x00000001ff007424 */ /* 0x000fce00078e00ff */
.L_x_3061:
[----:B01----:R0:W1:Y:S02]  /*deb0*/  SHFL.DOWN PT, R4, R17, R0, 0x1f ;  /* 0x08001f0011047589 */ /* 0x00306400000e0000 */
[----:B0-----:R-:W-:-:S04]  /*dec0*/  SHF.L.U32 R0, R0, 0x1, RZ ;  /* 0x0000000100007819 */ /* 0x001fc800000006ff */
[----:B------:R-:W-:Y:S01]  /*ded0*/  ISETP.GE.AND P1, PT, R0, UR4, PT ;  /* 0x0000000400007c0c */ /* 0x000fe2000bf26270 */
[----:B-1----:R-:W-:-:S12]  /*dee0*/  FMUL.FTZ R17, R4, R17 ;  /* 0x0000001104117220 */ /* 0x002fd80000410000 */
[----:B------:R-:W-:Y:S05]  /*def0*/  @!P1 BRA `(.L_x_3061) ;  /* 0xfffffffc00ec9947 */ /* 0x000fea000383ffff */
.L_x_3058:
[----:B------:R-:W-:Y:S05]  /*df00*/  @!P0 EXIT ;  /* 0x000000000000894d */ /* 0x000fea0003800000 */
[----:B------:R-:W2:Y:S02]  /*df10*/  LDCU.64 UR4, c[0x0][0x770] ;  /* 0x0000ee00ff0477ac */ /* 0x000ea40008000a00 */
[----:B--2---:R-:W-:-:S04]  /*df20*/  UISETP.NE.U32.AND UP0, UPT, UR4, URZ, UPT ;  /* 0x000000ff0400728c */ /* 0x004fc8000bf05070 */
[----:B------:R-:W-:-:S09]  /*df30*/  UISETP.NE.AND.EX UP0, UPT, UR5, URZ, UPT, UP0 ;  /* 0x000000ff0500728c */ /* 0x000fd2000bf05300 */
[----:B------:R-:W-:Y:S05]  /*df40*/  BRA.U UP0, `(.L_x_3062) ;  /* 0x0000000100947547 */ /* 0x000fea000b800000 */
[----:B------:R-:W2:Y:S01]  /*df50*/  LDCU.U8 UR6, c[0x0][0x790] ;  /* 0x0000f200ff0677ac */ /* 0x000ea20008000000 */
[----:B------:R-:W3:Y:S01]  /*df60*/  LDCU.64 UR4, c[0x0][0x760] ;  /* 0x0000ec00ff0477ac */ /* 0x000ee20008000a00 */
[----:B------:R-:W4:Y:S01]  /*df70*/  LDCU.U8 UR7, c[0x0][0x791] ;  /* 0x0000f220ff0777ac */ /* 0x000f220008000000 */
[----:B--2---:R-:W-:Y:S01]  /*df80*/  UISETP.NE.AND UP0, UPT, UR6, URZ, UPT ;  /* 0x000000ff0600728c */ /* 0x004fe2000bf05270 */
[----:B---3--:R-:W-:-:S04]  /*df90*/  IADD3 R2, P0, PT, R16, UR4, RZ ;  /* 0x0000000410027c10 */ /* 0x008fc8000ff1e0ff */
[----:B------:R-:W-:Y:S01]  /*dfa0*/  IADD3.X R3, PT, PT, RZ, UR5, RZ, P0, !PT ;  /* 0x00000005ff037c10 */ /* 0x000fe200087fe4ff */
[----:B----4-:R-:W-:-:S03]  /*dfb0*/  UISETP.NE.AND UP1, UPT, UR7, URZ, UPT ;  /* 0x000000ff0700728c */ /* 0x010fc6000bf25270 */
[----:B------:R-:W-:Y:S08]  /*dfc0*/  BRA.U !UP0, `(.L_x_3063) ;  /* 0x0000000108087547 */ /* 0x000ff0000b800000 */
[----:B------:R-:W0:Y:S02]  /*dfd0*/  LDG.E R0, desc[UR36][R2.64] ;  /* 0x0000002402007981 */ /* 0x000e24000c1e1900 */
[----:B01----:R-:W-:-:S07]  /*dfe0*/  FMUL.FTZ R17, R17, R0 ;  /* 0x0000000011117220 */ /* 0x003fce0000410000 */
.L_x_3063:
[----:B------:R-:W-:Y:S05]  /*dff0*/  BRA.U !UP1, `(.L_x_3064) ;  /* 0x0000000109607547 */ /* 0x000fea000b800000 */
[----:B------:R-:W2:Y:S02]  /*e000*/  LDCU UR4, c[0x0][0x794] ;  /* 0x0000f280ff0477ac */ /* 0x000ea40008000800 */
[----:B--2---:R-:W-:-:S09]  /*e010*/  UISETP.NE.AND UP0, UPT, UR4, 0x1, UPT ;  /* 0x000000010400788c */ /* 0x004fd2000bf05270 */
[----:B------:R-:W-:Y:S05]  /*e020*/  BRA.U !UP0, `(.L_x_3065) ;  /* 0x0000000108407547 */ /* 0x000fea000b800000 */
[----:B------:R-:W-:Y:S01]  /*e030*/  MOV R2, 0x660 ;  /* 0x0000066000027802 */ /* 0x000fe20000000f00 */
[----:B------:R-:W0:Y:S01]  /*e040*/  LDCU.64 UR4, c[0x4][0x650] ;  /* 0x0100ca00ff0477ac */ /* 0x000e220008000a00 */
[----:B------:R-:W-:Y:S01]  /*e050*/  HFMA2 R8, -RZ, RZ, 0, 4.4763088226318359375e-05 ;  /* 0x000002efff087431 */ /* 0x000fe200000001ff */
[----:B------:R-:W-:Y:S01]  /*e060*/  MOV R12, 0x1 ;  /* 0x00000001000c7802 */ /* 0x000fe20000000f00 */
[----:B------:R-:W-:Y:S01]  /*e070*/  HFMA2 R13, -RZ, RZ, 0, 0 ;  /* 0x00000000ff0d7431 */ /* 0x000fe200000001ff */
[----:B------:R-:W2:Y:S01]  /*e080*/  LDCU.64 UR6, c[0x4][0x640] ;  /* 0x0100c800ff0677ac */ /* 0x000ea20008000a00 */
[----:B------:R-:W3:Y:S01]  /*e090*/  LDC.64 R2, c[0x4][R2] ;  /* 0x0100000002027b82 */ /* 0x000ee20000000a00 */
[----:B------:R-:W4:Y:S01]  /*e0a0*/  LDCU.64 UR8, c[0x4][0x3c8] ;  /* 0x01007900ff0877ac */ /* 0x000f220008000a00 */
[----:B01----:R-:W-:Y:S01]  /*e0b0*/  MOV R4, UR4 ;  /* 0x0000000400047c02 */ /* 0x003fe20008000f00 */
[----:B------:R-:W-:Y:S01]  /*e0c0*/  IMAD.U32 R5, RZ, RZ, UR5 ;  /* 0x00000005ff057e24 */ /* 0x000fe2000f8e00ff */
[----:B--2---:R-:W-:-:S02]  /*e0d0*/  MOV R6, UR6 ;  /* 0x0000000600067c02 */ /* 0x004fc40008000f00 */
[----:B------:R-:W-:Y:S02]  /*e0e0*/  MOV R7, UR7 ;  /* 0x0000000700077c02 */ /* 0x000fe40008000f00 */
[----:B----4-:R-:W-:Y:S01]  /*e0f0*/  MOV R10, UR8 ;  /* 0x00000008000a7c02 */ /* 0x010fe20008000f00 */
[----:B------:R-:W-:-:S07]  /*e100*/  IMAD.U32 R11, RZ, RZ, UR9 ;  /* 0x00000009ff0b7e24 */ /* 0x000fce000f8e00ff */
[----:B------:R-:W-:-:S07]  /*e110*/  LEPC R20, `(.L_x_3065) ;  /* 0x000000001014794e */ /* 0x000fce0000000000 */
[----:B---3--:R-:W-:Y:S05]  /*e120*/  CALL.ABS.NOINC R2 ;  /* 0x0000000002007343 */ /* 0x008fea0003c00000 */
.L_x_3065:
[----:B------:R-:W2:Y:S02]  /*e130*/  LDCU.64 UR4, c[0x0][0x760] ;  /* 0x0000ec00ff0477ac */ /* 0x000ea40008000a00 */
[----:B--2---:R-:W-:-:S05]  /*e140*/  IADD3 R2, P0, PT, R16, UR4, RZ ;  /* 0x0000000410027c10 */ /* 0x004fca000ff1e0ff */
[----:B------:R-:W-:-:S05]  /*e150*/  IMAD.X R3, RZ, RZ, UR5, P0 ;  /* 0x00000005ff037e24 */ /* 0x000fca00080e06ff */
[----:B------:R-:W-:Y:S01]  /*e160*/  STG.E desc[UR36][R2.64], R17 ;  /* 0x0000001102007986 */ /* 0x000fe2000c101924 */
[----:B------:R-:W-:Y:S05]  /*e170*/  EXIT ;  /* 0x000000000000794d */ /* 0x000fea0003800000 */
.L_x_3064:
[----:B------:R-:W-:Y:S01]  /*e180*/  STG.E desc[UR36][R2.64], R17 ;  /* 0x0000001102007986 */ /* 0x000fe2000c101924 */
[----:B------:R-:W-:Y:S05]  /*e190*/  EXIT ;  /* 0x000000000000794d */ /* 0x000fea0003800000 */
.L_x_3062:
[----:B------:R-:W2:Y:S01]  /*e1a0*/  LDCU.U8 UR4, c[0x0][0x790] ;  /* 0x0000f200ff0477ac */ /* 0x000ea20008000000 */
[----:B------:R-:W3:Y:S01]  /*e1b0*/  LDCU.U8 UR5, c[0x0][0x791] ;  /* 0x0000f220ff0577ac */ /* 0x000ee20008000000 */
[----:B--2---:R-:W-:Y:S02]  /*e1c0*/  UISETP.NE.AND UP0, UPT, UR4, URZ, UPT ;  /* 0x000000ff0400728c */ /* 0x004fe4000bf05270 */
[----:B---3--:R-:W-:-:S07]  /*e1d0*/  UISETP.NE.AND UP1, UPT, UR5, URZ, UPT ;  /* 0x000000ff0500728c */ /* 0x008fce000bf25270 */
[----:B------:R-:W-:Y:S05]  /*e1e0*/  BRA.U !UP0, `(.L_x_3066) ;  /* 0x0000000108087547 */ /* 0x000fea000b800000 */
[----:B------:R-:W0:Y:S02]  /*e1f0*/  LDG.E R0, desc[UR36][R2.64] ;  /* 0x0000002402007981 */ /* 0x000e24000c1e1900 */
[----:B01----:R-:W-:-:S07]  /*e200*/  FMUL.FTZ R17, R17, R0 ;  /* 0x0000000011117220 */ /* 0x003fce0000410000 */
.L_x_3066:
[----:B------:R-:W-:Y:S05]  /*e210*/  BRA.U !UP1, `(.L_x_3067) ;  /* 0x0000000109607547 */ /* 0x000fea000b800000 */
[----:B------:R-:W2:Y:S02]  /*e220*/  LDCU UR4, c[0x0][0x794] ;  /* 0x0000f280ff0477ac */ /* 0x000ea40008000800 */
[----:B--2---:R-:W-:-:S09]  /*e230*/  UISETP.NE.AND UP0, UPT, UR4, 0x1, UPT ;  /* 0x000000010400788c */ /* 0x004fd2000bf05270 */
[----:B------:R-:W-:Y:S05]  /*e240*/  BRA.U !UP0, `(.L_x_3068) ;  /* 0x0000000108407547 */ /* 0x000fea000b800000 */
[----:B------:R-:W-:Y:S01]  /*e250*/  MOV R2, 0x660 ;  /* 0x0000066000027802 */ /* 0x000fe20000000f00 */
[----:B------:R-:W0:Y:S01]  /*e260*/  LDCU.64 UR4, c[0x4][0x650] ;  /* 0x0100ca00ff0477ac */ /* 0x000e220008000a00 */
[----:B------:R-:W-:Y:S02]  /*e270*/  HFMA2 R8, -RZ, RZ, 0, 4.4763088226318359375e-05 ;  /* 0x000002efff087431 */ /* 0x000fe400000001ff */
[----:B------:R-:W-:Y:S01]  /*e280*/  IMAD.MOV.U32 R12, RZ, RZ, 0x1 ;  /* 0x00000001ff0c7424 */ /* 0x000fe200078e00ff */
[----:B------:R-:W-:Y:S01]  /*e290*/  MOV R13, RZ ;  /* 0x000000ff000d7202 */ /* 0x000fe20000000f00 */
[----:B------:R-:W2:Y:S01]  /*e2a0*/  LDCU.64 UR6, c[0x4][0x640] ;  /* 0x0100c800ff0677ac */ /* 0x000ea20008000a00 */
[----:B------:R-:W3:Y:S01]  /*e2b0*/  LDC.64 R2, c[0x4][R2] ;  /* 0x0100000002027b82 */ /* 0x000ee20000000a00 */
[----:B------:R-:W4:Y:S01]  /*e2c0*/  LDCU.64 UR8, c[0x4][0x3c8] ;  /* 0x01007900ff0877ac */ /* 0x000f220008000a00 */
[----:B01----:R-:W-:Y:S02]  /*e2d0*/  MOV R4, UR4 ;  /* 0x0000000400047c02 */ /* 0x003fe40008000f00 */
[----:B------:R-:W-:-:S02]  /*e2e0*/  MOV R5, UR5 ;  /* 0x0000000500057c02 */ /* 0x000fc40008000f00 */
[----:B--2---:R-:W-:Y:S01]  /*e2f0*/  MOV R6, UR6 ;  /* 0x0000000600067c02 */ /* 0x004fe20008000f00 */
[----:B------:R-:W-:Y:S01]  /*e300*/  IMAD.U32 R7, RZ, RZ, UR7 ;  /* 0x00000007ff077e24 */ /* 0x000fe2000f8e00ff */
[----:B----4-:R-:W-:Y:S02]  /*e310*/  MOV R10, UR8 ;  /* 0x00000008000a7c02 */ /* 0x010fe40008000f00 */
[----:B------:R-:W-:-:S07]  /*e320*/  MOV R11, UR9 ;  /* 0x00000009000b7c02 */ /* 0x000fce0008000f00 */
[----:B------:R-:W-:-:S07]  /*e330*/  LEPC R20, `(.L_x_3068) ;  /* 0x000000001014794e */ /* 0x000fce0000000000 */
[----:B---3--:R-:W-:Y:S05]  /*e340*/  CALL.ABS.NOINC R2 ;  /* 0x0000000002007343 */ /* 0x008fea0003c00000 */
.L_x_3068:
[----:B------:R-:W2:Y:S02]  /*e350*/  LDCU.64 UR4, c[0x0][0x760] ;  /* 0x0000ec00ff0477ac */ /* 0x000ea40008000a00 */
[----:B--2---:R-:W-:-:S04]  /*e360*/  IADD3 R2, P0, PT, R16, UR4, RZ ;  /* 0x0000000410027c10 */ /* 0x004fc8000ff1e0ff */
[----:B------:R-:W-:-:S05]  /*e370*/  IADD3.X R3, PT, PT, RZ, UR5, RZ, P0, !PT ;  /* 0x00000005ff037c10 */ /* 0x000fca00087fe4ff */
[----:B------:R-:W-:Y:S01]  /*e380*/  STG.E desc[UR36][R2.64], R17 ;  /* 0x0000001102007986 */ /* 0x000fe2000c101924 */
[----:B------:R-:W-:Y:S05]  /*e390*/  EXIT ;  /* 0x000000000000794d */ /* 0x000fea0003800000 */
.L_x_3067:
[----:B------:R-:W-:Y:S01]  /*e3a0*/  STG.E desc[UR36][R2.64], R17 ;  /* 0x0000001102007986 */ /* 0x000fe2000c101924 */
[----:B------:R-:W-:Y:S05]  /*e3b0*/  EXIT ;  /* 0x000000000000794d */ /* 0x000fea0003800000 */
.L_x_3044:
[----:B------:R-:W0:Y:S02]  /*e3c0*/  LDCU UR4, c[0x0][0x390] ;  /* 0x00007200ff0477ac */ /* 0x000e240008000800 */
[----:B0-----:R-:W-:-:S13]  /*e3d0*/  ISETP.GE.AND P0, PT, R17, UR4, PT ;  /* 0x0000000411007c0c */ /* 0x001fda000bf06270 */
[----:B------:R-:W-:Y:S05]  /*e3e0*/  @P0 EXIT ;  /* 0x000000000000094d */ /* 0x000fea0003800000 */
[----:B------:R-:W0:Y:S01]  /*e3f0*/  LDCU UR4, c[0x0][0x3a0] ;  /* 0x00007400ff0477ac */ /* 0x000e220008000800 */
[----:B--2---:R-:W-:Y:S02]  /*e400*/  ISETP.NE.AND P1, PT, R0, RZ, PT ;  /* 0x000000ff0000720c */ /* 0x004fe40003f25270 */
        /* <DEDUP_REMOVED lines=17> */
[----:B------:R-:W2:Y:S02]  /*e520*/  LDG.E R0, desc[UR36][R2.64] ;  /* 0x0000002402007981 */ /* 0x000ea4000c1e1900 */
[----:B--2---:R-:W-:-:S07]  /*e530*/  FMUL.FTZ R19, R19, R0 ;  /* 0x0000000013137220 */ /* 0x004fce0000410000 */
.L_x_3070:
        /* <DEDUP_REMOVED lines=20> */
.L_x_3072:
[----:B------:R-:W0:Y:S02]  /*e680*/  LDCU.64 UR4, c[0x0][0x760] ;  /* 0x0000ec00ff0477ac */ /* 0x000e240008000a00 */
[----:B0-----:R-:W-:-:S04]  /*e690*/  IADD3 R2, P0, PT, R18, UR4, RZ ;  /* 0x0000000412027c10 */ /* 0x001fc8000ff1e0ff */
[----:B------:R-:W-:-:S05]  /*e6a0*/  IADD3.X R3, PT, PT, RZ, UR5, RZ, P0, !PT ;  /* 0x00000005ff037c10 */ /* 0x000fca00087fe4ff */
[----:B------:R-:W-:Y:S01]  /*e6b0*/  STG.E desc[UR36][R2.64], R19 ;  /* 0x0000001302007986 */ /* 0x000fe2000c101924 */
[----:B------:R-:W-:Y:S05]  /*e6c0*/  EXIT ;  /* 0x000000000000794d */ /* 0x000fea0003800000 */
.L_x_3071:
[----:B------:R-:W-:Y:S01]  /*e6d0*/  STG.E desc[UR36][R2.64], R19 ;  /* 0x0000001302007986 */ /* 0x000fe2000c101924 */
[----:B------:R-:W-:Y:S05]  /*e6e0*/  EXIT ;  /* 0x000000000000794d */ /* 0x000fea0003800000 */
.L_x_3069:
[----:B------:R-:W0:Y:S01]  /*e6f0*/  LDCU.U8 UR4, c[0x0][0x790] ;  /* 0x0000f200ff0477ac */ /* 0x000e220008000000 */
[----:B------:R-:W1:Y:S01]  /*e700*/  LDCU.U8 UR5, c[0x0][0x791] ;  /* 0x0000f220ff0577ac */ /* 0x000e620008000000 */
[----:B0-----:R-:W-:Y:S02]  /*e710*/  UISETP.NE.AND UP0, UPT, UR4, URZ, UPT ;  /* 0x000000ff0400728c */ /* 0x001fe4000bf05270 */
[----:B-1----:R-:W-:-:S07]  /*e720*/  UISETP.NE.AND UP1, UPT, UR5, URZ, UPT ;  /* 0x000000ff0500728c */ /* 0x002fce000bf25270 */
[----:B------:R-:W-:Y:S05]  /*e730*/  BRA.U !UP0, `(.L_x_3073) ;  /* 0x0000000108087547 */ /* 0x000fea000b800000 */
[----:B------:R-:W2:Y:S02]  /*e740*/  LDG.E R0, desc[UR36][R2.64] ;  /* 0x0000002402007981 */ /* 0x000ea4000c1e1900 */
[----:B--2---:R-:W-:-:S07]  /*e750*/  FMUL.FTZ R19, R19, R0 ;  /* 0x0000000013137220 */ /* 0x004fce0000410000 */
.L_x_3073:
[----:B------:R-:W-:Y:S05]  /*e760*/  BRA.U !UP1, `(.L_x_3074) ;  /* 0x0000000109607547 */ /* 0x000fea000b800000 */
[----:B------:R-:W0:Y:S02]  /*e770*/  LDCU UR4, c[0x0][0x794] ;  /* 0x0000f280ff0477ac */ /* 0x000e240008000800 */
[----:B0-----:R-:W-:-:S09]  /*e780*/  UISETP.NE.AND UP0, UPT, UR4, 0x1, UPT ;  /* 0x000000010400788c */ /* 0x001fd2000bf05270 */
[----:B------:R-:W-:Y:S05]  /*e790*/  BRA.U !UP0, `(.L_x_3075) ;  /* 0x0000000108407547 */ /* 0x000fea000b800000 */
[----:B------:R-:W-:Y:S01]  /*e7a0*/  MOV R2, 0x660 ;  /* 0x0000066000027802 */ /* 0x000fe20000000f00 */
[----:B------:R-:W0:Y:S01]  /*e7b0*/  LDCU.64 UR4, c[0x4][0x650] ;  /* 0x0100ca00ff0477ac */ /* 0x000e220008000a00 */
[----:B------:R-:W-:Y:S02]  /*e7c0*/  HFMA2 R12, -RZ, RZ, 0, 5.9604644775390625e-08 ;  /* 0x00000001ff0c7431 */ /* 0x000fe400000001ff */
        /* <DEDUP_REMOVED lines=13> */
.L_x_3075:
[----:B------:R-:W0:Y:S02]  /*e8a0*/  LDCU.64 UR4, c[0x0][0x760] ;  /* 0x0000ec00ff0477ac */ /* 0x000e240008000a00 */
[----:B0-----:R-:W-:-:S04]  /*e8b0*/  IADD3 R2, P0, PT, R18, UR4, RZ ;  /* 0x0000000412027c10 */ /* 0x001fc8000ff1e0ff */
[----:B------:R-:W-:-:S05]  /*e8c0*/  IADD3.X R3, PT, PT, RZ, UR5, RZ, P0, !PT ;  /* 0x00000005ff037c10 */ /* 0x000fca00087fe4ff */
[----:B------:R-:W-:Y:S01]  /*e8d0*/  STG.E desc[UR36][R2.64], R19 ;  /* 0x0000001302007986 */ /* 0x000fe2000c101924 */
[----:B------:R-:W-:Y:S05]  /*e8e0*/  EXIT ;  /* 0x000000000000794d */ /* 0x000fea0003800000 */
.L_x_3074:
[----:B------:R-:W-:Y:S01]  /*e8f0*/  STG.E desc[UR36][R2.64], R19 ;  /* 0x0000001302007986 */ /* 0x000fe2000c101924 */
[----:B------:R-:W-:Y:S05]  /*e900*/  EXIT ;  /* 0x000000000000794d */ /* 0x000fea0003800000 */
.L_x_3076:
        /* <DEDUP_REMOVED lines=15> */
.L_x_8863:


//--------------------- .text._ZN2at6native13reduce_kernelILi256ELi2ENS0_8ReduceOpIfNS0_14func_wrapper_tIfNS0_55_GLOBAL__N__0955718d_22_SparseCsrTensorMath_cu_868dd54514ReductionMulOpIfEEEEjfLi4ELi4EEEEEvT1_ --------------------------
	.section	.text._ZN2at6native13reduce_kernelILi256ELi2ENS0_8ReduceOpIfNS0_14func_wrapper_tIfNS0_55_GLOBAL__N__0955718d_22_SparseCsrTensorMath_cu_868dd54514ReductionMulOpIfEEEEjfLi4ELi4EEEEEvT1_,"ax",@progbits
	.align	128
.text._ZN2at6native13reduce_kernelILi256ELi2ENS0_8ReduceOpIfNS0_14func_wrapper_tIfNS0_55_GLOBAL__N__0955718d_22_SparseCsrTensorMath_cu_868dd54514ReductionMulOpIfEEEEjfLi4ELi4EEEEEvT1_:
        .type           _ZN2at6native13reduce_kernelILi256ELi2ENS0_8ReduceOpIfNS0_14func_wrapper_tIfNS0_55_GLOBAL__N__0955718d_22_SparseCsrTensorMath_cu_868dd54514ReductionMulOpIfEEEEjfLi4ELi4EEEEEvT1_,@function
        .size           _ZN2at6native13reduce_kernelILi256ELi2ENS0_8ReduceOpIfNS0_14func_wrapper_tIfNS0_55_GLOBAL__N__0955718d_22_SparseCsrTensorMath_cu_868dd54514ReductionMulOpIfEEEEjfLi4ELi4EEEEEvT1_,(.L_x_8864 - _ZN2at6native13reduce_kernelILi256ELi2ENS0_8ReduceOpIfNS0_14func_wrapper_tIfNS0_55_GLOBAL__N__0955718d_22_SparseCsrTensorMath_cu_868dd54514ReductionMulOpIfEEEEjfLi4ELi4EEEEEvT1_)
        .other          _ZN2at6native13reduce_kernelILi256ELi2ENS0_8ReduceOpIfNS0_14func_wrapper_tIfNS0_55_GLOBAL__N__0955718d_22_SparseCsrTensorMath_cu_868dd54514ReductionMulOpIfEEEEjfLi4ELi4EEEEEvT1_,@"STO_CUDA_ENTRY STV_DEFAULT"
_ZN2at6native13reduce_kernelILi256ELi2ENS0_8ReduceOpIfNS0_14func_wrapper_tIfNS0_55_GLOBAL__N__0955718d_22_SparseCsrTensorMath_cu_868dd54514ReductionMulOpIfEEEEjfLi4ELi4EEEEEvT1_:
[----:B------:R-:W0:Y:S01]  /*0000*/  LDC R1, c[0x0][0x37c] ;  /* 0x0000df00ff017b82 */ /* 0x000e220000000800 */
[----:B------:R-:W1:Y:S01]  /*0010*/  S2R R23, SR_TID.X ;  /* 0x0000000000177919 */ /* 0x000e620000002100 */
[----:B------:R-:W1:Y:S01]  /*0020*/  LDCU.128 UR8, c[0x0][0x3a0] ;  /* 0x00007400ff0877ac */ /* 0x000e620008000c00 */
[----:B------:R-:W-:Y:S01]  /*0030*/  HFMA2 R26, -RZ, RZ, 0, 0 ;  /* 0x00000000ff1a7431 */ /* 0x000fe200000001ff */
[----:B------:R-:W2:Y:S01]  /*0040*/  S2R R22, SR_TID.Y ;  /* 0x0000000000167919 */ /* 0x000ea20000002200 */
[----:B------:R-:W3:Y:S01]  /*0050*/  LDCU UR4, c[0x0][0x55c] ;  /* 0x0000ab80ff0477ac */ /* 0x000ee20008000800 */
[----:B------:R-:W4:Y:S01]  /*0060*/  S2R R2, SR_CTAID.X ;  /* 0x0000000000027919 */ /* 0x000f220000002500 */
[----:B------:R-:W2:Y:S01]  /*0070*/  LDCU UR5, c[0x0][0x3b0] ;  /* 0x00007600ff0577ac */ /* 0x000ea20008000800 */
[----:B------:R-:W5:Y:S01]  /*0080*/  S2R R24, SR_CTAID.Y ;  /* 0x0000000000187919 */ /* 0x000f620000002600 */
        /* <DEDUP_REMOVED lines=30> */
[----:B------:R-:W-:Y:S01]  /*0270*/  SHF.R.U32.HI R7, RZ, UR7, R6 ;  /* 0x00000007ff077c19 */ /* 0x000fe20008011606 */
[----:B------:R-:W-:-:S04]  /*0280*/  UISETP.NE.AND UP0, UPT, UR4, 0x2, UPT ;  /* 0x000000020400788c */ /* 0x000fc8000bf05270 */
[----:B------:R-:W-:-:S04]  /*0290*/  IMAD.MOV R3, RZ, RZ, -R7 ;  /* 0x000000ffff037224 */ /* 0x000fc800078e0a07 */
[----:B--2---:R-:W-:-:S04]  /*02a0*/  IMAD R5, R3, UR5, R5 ;  /* 0x0000000503057c24 */ /* 0x004fc8000f8e0205 */
        /* <DEDUP_REMOVED lines=253> */
.L_x_3077:
[----:B------:R-:W1:Y:S01]  /*1280*/  LDCU UR5, c[0x0][0x38c] ;  /* 0x00007180ff0577ac */ /* 0x000e620008000800 */
[----:B------:R-:W-:Y:S01]  /*1290*/  BSSY.RECONVERGENT B6, `(.L_x_3078) ;  /* 0x0000a0b000067945 */ /* 0x000fe20003800200 */
        /* <DEDUP_REMOVED lines=20> */
[----:B------:R-:W5:Y:S01]  /*13e0*/  LDCU UR4, c[0x0][0x38c] ;  /* 0x00007180ff0477ac */ /* 0x000f620008000800 */
[----:B-1----:R-:W-:Y:S02]  /*13f0*/  MOV R4, UR6 ;  /* 0x0000000600047c02 */ /* 0x002fe40008000f00 */
[----:B------:R-:W-:Y:S01]  /*1400*/  MOV R5, UR7 ;  /* 0x0000000700057c02 */ /* 0x000fe20008000f00 */
[----:B--2---:R-:W-:Y:S01]  /*1410*/  IMAD.U32 R6, RZ, RZ, UR8 ;  /* 0x00000008ff067e24 */ /* 0x004fe2000f8e00ff */
[----:B------:R-:W-:-:S02]  /*1420*/  MOV R7, UR9 ;  /* 0x0000000900077c02 */ /* 0x000fc40008000f00 */
[----:B----4-:R-:W-:Y:S01]  /*1430*/  MOV R10, UR10 ;  /* 0x0000000a000a7c02 */ /* 0x010fe20008000f00 */
[----:B------:R-:W-:Y:S01]  /*1440*/  IMAD.U32 R11, RZ, RZ, UR11 ;  /* 0x0000000bff0b7e24 */ /* 0x000fe2000f8e00ff */
[----:B-----5:R-:W-:-:S07]  /*1450*/  MOV R25, UR4 ;  /* 0x0000000400197c02 */ /* 0x020fce0008000f00 */
[----:B------:R-:W-:-:S07]  /*1460*/  LEPC R20, `(.L_x_3081) ;  /* 0x000000001014794e */ /* 0x000fce0000000000 */
[----:B0--3--:R-:W-:Y:S05]  /*1470*/  CALL.ABS.NOINC R14 ;  /* 0x000000000e007343 */ /* 0x009fea0003c00000 */
.L_x_3081:
[----:B------:R-:W0:Y:S01]  /*1480*/  LDC R8, c[0x0][0x384] ;  /* 0x0000e100ff087b82 */ /* 0x000e220000000800 */
[----:B------:R-:W-:Y:S01]  /*1490*/  SHF.R.U32.HI R0, RZ, 0x2, R18 ;  /* 0x00000002ff007819 */ /* 0x000fe20000011612 */
[----:B------:R-:W-:Y:S03]  /*14a0*/  BSSY.RECONVERGENT B0, `(.L_x_3082) ;  /* 0x000001f000007945 */ /* 0x000fe60003800200 */
[----:B------:R-:W-:Y:S02]  /*14b0*/  LOP3.LUT P0, R6, R0, 0x3, RZ, 0xc0, !PT ;  /* 0x0000000300067812 */ /* 0x000fe4000780c0ff */
[----:B0-----:R-:W-:Y:S01]  /*14c0*/  MOV R0, R8 ;  /* 0x0000000800007202 */ /* 0x001fe20000000f00 */
[----:B------:R-:W-:-:S10]  /*14d0*/  IMAD.MOV.U32 R3, RZ, RZ, R8 ;  /* 0x000000ffff037224 */ /* 0x000fd400078e0008 */
        /* <DEDUP_REMOVED lines=18> */
[----:B------:R-:W-:Y:S01]  /*1600*/  IMAD.WIDE.U32 R4, R23, 0x4, R18 ;  /* 0x0000000417047825 */ /* 0x000fe200078e0012 */
[----:B------:R-:W0:Y:S05]  /*1610*/  LDCU UR4, c[0x0][0x384] ;  /* 0x00007080ff0477ac */ /* 0x000e2a0008000800 */
[----:B------:R-:W0:Y:S02]  /*1620*/  LDG.E R4, desc[UR36][R4.64] ;  /* 0x0000002404047981 */ /* 0x000e24000c1e1900 */
[----:B0-----:R-:W-:-:S07]  /*1630*/  FMUL.FTZ R3, R4, UR4 ;  /* 0x0000000404037c20 */ /* 0x001fce0008410000 */
.L_x_3085:
[----:B------:R-:W-:Y:S05]  /*1640*/  BSYNC.RECONVERGENT B1 ;  /* 0x0000000000017941 */ /* 0x000fea0003800200 */
.L_x_3084:
[----:B------:R-:W0:Y:S01]  /*1650*/  LDC R25, c[0x0][0x38c] ;  /* 0x0000e300ff197b82 */ /* 0x000e220000000800 */
[----:B------:R-:W-:-:S04]  /*1660*/  IADD3 R18, P0, PT, R18, 0x10, RZ ;  /* 0x0000001012127810 */ /* 0x000fc80007f1e0ff */
[----:B------:R-:W-:Y:S02]  /*1670*/  IADD3.X R19, PT, PT, RZ, R19, RZ, P0, !PT ;  /* 0x00000013ff137210 */ /* 0x000fe400007fe4ff */
[----:B0-----:R-:W-:-:S07]  /*1680*/  IADD3 R25, PT, PT, R6, -0x4, R25 ;  /* 0xfffffffc06197810 */ /* 0x001fce0007ffe019 */
.L_x_3083:
[----:B------:R-:W-:Y:S05]  /*1690*/  BSYNC.RECONVERGENT B0 ;  /* 0x0000000000007941 */ /* 0x000fea0003800200 */
.L_x_3082:
[----:B------:R-:W0:Y:S01]  /*16a0*/  LDC.64 R4, c[0x0][0x3a0] ;  /* 0x0000e800ff047b82 */ /* 0x000e220000000a00 */
[----:B------:R-:W-:Y:S01]  /*16b0*/  BSSY.RECONVERGENT B0, `(.L_x_3086) ;  /* 0x000001a000007945 */ /* 0x000fe20003800200 */
[----:B------:R-:W-:-:S06]  /*16c0*/  IMAD.MOV.U32 R11, RZ, RZ, R8 ;  /* 0x000000ffff0b7224 */ /* 0x000fcc00078e0008 */
[----:B------:R-:W1:Y:S01]  /*16d0*/  LDC R6, c[0x0][0x3a8] ;  /* 0x0000ea00ff067b82 */ /* 0x000e620000000800 */
[----:B0-----:R-:W-:Y:S01]  /*16e0*/  IMAD R4, R23, R4, RZ ;  /* 0x0000000417047224 */ /* 0x001fe200078e02ff */
[----:B------:R-:W-:-:S03]  /*16f0*/  ISETP.NE.AND P0, PT, R5, RZ, PT ;  /* 0x000000ff0500720c */ /* 0x000fc60003f05270 */
[C---:B------:R-:W-:Y:S01]  /*1700*/  IMAD R7, R22.reuse, R5, R4 ;  /* 0x0000000516077224 */ /* 0x040fe200078e0204 */
[----:B------:R-:W-:-:S03]  /*1710*/  ISETP.NE.AND P0, PT, R22, RZ, P0 ;  /* 0x000000ff1600720c */ /* 0x000fc60000705270 */
[----:B-1----:R-:W-:Y:S01]  /*1720*/  IMAD R9, R24, R6, R7 ;  /* 0x0000000618097224 */ /* 0x002fe200078e0207 */
[----:B------:R-:W-:-:S04]  /*1730*/  ISETP.NE.AND P1, PT, R6, RZ, PT ;  /* 0x000000ff0600720c */ /* 0x000fc80003f25270 */
[----:B------:R-:W-:Y:S02]  /*1740*/  LEA R4, R9, 0x3, 0x2 ;  /* 0x0000000309047811 */ /* 0x000fe400078e10ff */
[----:B------:R-:W-:Y:S02]  /*1750*/  ISETP.NE.AND P1, PT, R24, RZ, P1 ;  /* 0x000000ff1800720c */ /* 0x000fe40000f25270 */
[----:B------:R-:W-:Y:S02]  /*1760*/  ISETP.GE.U32.AND P2, PT, R4, R25, PT ;  /* 0x000000190400720c */ /* 0x000fe40003f46070 */
[----:B------:R-:W-:-:S11]  /*1770*/  PLOP3.LUT P0, PT, P0, P1, PT, 0xf8, 0x8f ;  /* 0x00000000008f781c */ /* 0x000fd60000703f70 */
[----:B------:R-:W-:Y:S05]  /*1780*/  @P2 BRA `(.L_x_3087) ;  /* 0x0000000000302947 */ /* 0x000fea0003800000 */
[----:B------:R-:W-:-:S07]  /*1790*/  MOV R11, R8 ;  /* 0x00000008000b7202 */ /* 0x000fce0000000f00 */
.L_x_3088:
[C---:B------:R-:W-:Y:S01]  /*17a0*/  IMAD.WIDE.U32 R4, R9.reuse, 0x10, R18 ;  /* 0x0000001009047825 */ /* 0x040fe200078e0012 */
[----:B------:R-:W0:Y:S05]  /*17b0*/  LDCU UR4, c[0x0][0x394] ;  /* 0x00007280ff0477ac */ /* 0x000e2a0008000800 */
[----:B------:R-:W2:Y:S01]  /*17c0*/  LDG.E.128 R4, desc[UR36][R4.64] ;  /* 0x0000002404047981 */ /* 0x000ea2000c1e1d00 */
[----:B0-----:R-:W-:-:S04]  /*17d0*/  IADD3 R9, PT, PT, R9, UR4, RZ ;  /* 0x0000000409097c10 */ /* 0x001fc8000fffe0ff */
[----:B------:R-:W-:-:S04]  /*17e0*/  LEA R10, R9, 0x3, 0x2 ;  /* 0x00000003090a7811 */ /* 0x000fc800078e10ff */
[----:B------:R-:W-:Y:S01]  /*17f0*/  ISETP.GE.U32.AND P1, PT, R10, R25, PT ;  /* 0x000000190a00720c */ /* 0x000fe20003f26070 */
[----:B--2---:R-:W-:Y:S01]  /*1800*/  FMUL.FTZ R3, R4, R3 ;  /* 0x0000000304037220 */ /* 0x004fe20000410000 */
[----:B------:R-:W-:Y:S01]  /*1810*/  FMUL.FTZ R8, R5, R8 ;  /* 0x0000000805087220 */ /* 0x000fe20000410000 */
[----:B------:R-:W-:Y:S01]  /*1820*/  FMUL.FTZ R11, R6, R11 ;  /* 0x0000000b060b7220 */ /* 0x000fe20000410000 */
[----:B------:R-:W-:-:S09]  /*1830*/  FMUL.FTZ R0, R7, R0 ;  /* 0x0000000007007220 */ /* 0x000fd20000410000 */
[----:B------:R-:W-:Y:S05]  /*1840*/  @!P1 BRA `(.L_x_3088) ;  /* 0xfffffffc00d49947 */ /* 0x000fea000383ffff */
.L_x_3087:
[----:B------:R-:W-:Y:S05]  /*1850*/  BSYNC.RECONVERGENT B0 ;  /* 0x0000000000007941 */ /* 0x000fea0003800200 */
.L_x_3086:
[----:B------:R-:W-:Y:S04]  /*1860*/  BSSY.RECONVERGENT B0, `(.L_x_3089) ;  /* 0x0000009000007945 */ /* 0x000fe80003800200 */
[----:B------:R-:W-:Y:S05]  /*1870*/  @P0 BRA `(.L_x_3090) ;  /* 0x00000000001c0947 */ /* 0x000fea0003800000 */
[----:B------:R-:W-:-:S05]  /*1880*/  LOP3.LUT R4, R25, 0xfffffffc, RZ, 0xc0, !PT ;  /* 0xfffffffc19047812 */ /* 0x000fca00078ec0ff */
[----:B------:R-:W-:-:S05]  /*1890*/  IMAD.IADD R4, R4, 0x1, R23 ;  /* 0x0000000104047824 */ /* 0x000fca00078e0217 */
[----:B------:R-:W-:-:S13]  /*18a0*/  ISETP.GE.U32.AND P0, PT, R4, R25, PT ;  /* 0x000000190400720c */ /* 0x000fda0003f06070 */
[----:B------:R-:W-:Y:S05]  /*18b0*/  @P0 BRA `(.L_x_3090) ;  /* 0x00000000000c0947 */ /* 0x000fea0003800000 */
[----:B------:R-:W-:-:S06]  /*18c0*/  IMAD.WIDE R18, R4, 0x4, R18 ;  /* 0x0000000404127825 */ /* 0x000fcc00078e0212 */
[----:B------:R-:W2:Y:S02]  /*18d0*/  LDG.E R18, desc[UR36][R18.64] ;  /* 0x0000002412127981 */ /* 0x000ea4000c1e1900 */
[----:B--2---:R-:W-:-:S07]  /*18e0*/  FMUL.FTZ R3, R3, R18 ;  /* 0x0000001203037220 */ /* 0x004fce0000410000 */
.L_x_3090:
[----:B------:R-:W-:Y:S05]  /*18f0*/  BSYNC.RECONVERGENT B0 ;  /* 0x0000000000007941 */ /* 0x000fea0003800200 */
.L_x_3089:
[----:B------:R-:W-:Y:S01]  /*1900*/  FMUL.FTZ R8, R8, R3 ;  /* 0x0000000308087220 */ /* 0x000fe20000410000 */
[----:B------:R-:W-:-:S03]  /*1910*/  HFMA2 R19, -RZ, RZ, 0, 0 ;  /* 0x00000000ff137431 */ /* 0x000fc600000001ff */
[----:B------:R-:W-:-:S04]  /*1920*/  FMUL.FTZ R11, R8, R11 ;  /* 0x0000000b080b7220 */ /* 0x000fc80000410000 */
[----:B------:R-:W-:Y:S01]  /*1930*/  FMUL.FTZ R18, R11, R0 ;  /* 0x000000000b127220 */ /* 0x000fe20000410000 */
[----:B------:R-:W-:Y:S06]  /*1940*/  BRA `(.L_x_3079) ;  /* 0x00000098007c7947 */ /* 0x000fec0003800000 */
.L_x_3080:
        /* <DEDUP_REMOVED lines=8> */
[----:B------:R-:W-:-:S06]  /*19d0*/  MOV R3, R27 ;  /* 0x0000001b00037202 */ /* 0x000fcc0000000f00 */
[----:B------:R-:W2:Y:S01]  /*19e0*/  LDC R6, c[0x0][0x384] ;  /* 0x0000e100ff067b82 */ /* 0x000ea20000000800 */
[----:B-1----:R-:W-:-:S05]  /*19f0*/  IMAD R5, R0, 0x3, R27 ;  /* 0x0000000300057824 */ /* 0x002fca00078e021b */
[----:B------:R-:W-:Y:S01]  /*1a00*/  ISETP.GE.U32.AND P0, PT, R5, R30, PT ;  /* 0x0000001e0500720c */ /* 0x000fe20003f06070 */
[--C-:B--2---:R-:W-:Y:S01]  /*1a10*/  IMAD.MOV.U32 R4, RZ, RZ, R6.reuse ;  /* 0x000000ffff047224 */ /* 0x104fe200078e0006 */
[-C--:B------:R-:W-:Y:S01]  /*1a20*/  MOV R5, R6.reuse ;  /* 0x0000000600057202 */ /* 0x080fe20000000f00 */
[--C-:B------:R-:W-:Y:S01]  /*1a30*/  IMAD.MOV.U32 R8, RZ, RZ, R6.reuse ;  /* 0x000000ffff087224 */ /* 0x100fe200078e0006 */
[-C--:B------:R-:W-:Y:S01]  /*1a40*/  MOV R7, R6.reuse ;  /* 0x0000000600077202 */ /* 0x080fe20000000f00 */
[----:B------:R-:W-:Y:S01]  /*1a50*/  IMAD.MOV.U32 R25, RZ, RZ, R6 ;  /* 0x000000ffff197224 */ /* 0x000fe200078e0006 */
[-C--:B------:R-:W-:Y:S02]  /*1a60*/  MOV R9, R6.reuse ;  /* 0x0000000600097202 */ /* 0x080fe40000000f00 */
[----:B------:R-:W-:-:S05]  /*1a70*/  MOV R24, R6 ;  /* 0x0000000600187202 */ /* 0x000fca0000000f00 */
        /* <DEDUP_REMOVED lines=8> */
.L_x_3094:
[----:B------:R-:W-:Y:S02]  /*1b00*/  SHF.R.U32.HI R13, RZ, 0x1, R3 ;  /* 0x00000001ff0d7819 */ /* 0x000fe40000011603 */
[-C--:B------:R-:W-:Y:S02]  /*1b10*/  IADD3 R3, PT, PT, R3, R0.reuse, RZ ;  /* 0x0000000003037210 */ /* 0x080fe40007ffe0ff */
[----:B------:R-:W-:Y:S02]  /*1b20*/  IADD3 R10, PT, PT, R13, R0, RZ ;  /* 0x000000000d0a7210 */ /* 0x000fe40007ffe0ff */
[----:B------:R-:W-:Y:S02]  /*1b30*/  SHF.R.U32.HI R11, RZ, 0x1, R3 ;  /* 0x00000001ff0b7819 */ /* 0x000fe40000011603 */
[----:B------:R-:W-:Y:S01]  /*1b40*/  LEA R3, R0, R3, 0x1 ;  /* 0x0000000300037211 */ /* 0x000fe200078e08ff */
[----:B------:R-:W-:Y:S01]  /*1b50*/  IMAD.SHL.U32 R12, R10, 0x8, RZ ;  /* 0x000000080a0c7824 */ /* 0x000fe200078e00ff */
[----:B------:R-:W-:-:S02]  /*1b60*/  SHF.R.U32.HI R10, RZ, 0x1d, R10 ;  /* 0x0000001dff0a7819 */ /* 0x000fc4000001160a */
[----:B------:R-:W-:Y:S02]  /*1b70*/  SHF.R.U32.HI R15, RZ, 0x1, R3 ;  /* 0x00000001ff0f7819 */ /* 0x000fe40000011603 */
[----:B------:R-:W-:Y:S01]  /*1b80*/  LOP3.LUT R21, R12, 0xfffffff8, RZ, 0xc0, !PT ;  /* 0xfffffff80c157812 */ /* 0x000fe200078ec0ff */
[--C-:B------:R-:W-:Y:S01]  /*1b90*/  IMAD.WIDE.U32 R12, R13, 0x8, R18.reuse ;  /* 0x000000080d0c7825 */ /* 0x100fe200078e0012 */
[----:B------:R-:W-:Y:S02]  /*1ba0*/  LOP3.LUT R27, R10, 0x3, RZ, 0xc0, !PT ;  /* 0x000000030a1b7812 */ /* 0x000fe400078ec0ff */
[----:B------:R-:W-:Y:S01]  /*1bb0*/  IADD3 R20, P0, PT, R18, R21, RZ ;  /* 0x0000001512147210 */ /* 0x000fe20007f1e0ff */
[--C-:B------:R-:W-:Y:S02]  /*1bc0*/  IMAD.WIDE.U32 R10, R11, 0x8, R18.reuse ;  /* 0x000000080b0a7825 */ /* 0x100fe400078e0012 */
[----:B------:R-:W2:Y:S01]  /*1bd0*/  LDG.E.64 R12, desc[UR36][R12.64] ;  /* 0x000000240c0c7981 */ /* 0x000ea2000c1e1b00 */
[----:B------:R-:W-:Y:S01]  /*1be0*/  IADD3.X R21, PT, PT, R19, R27, RZ, P0, !PT ;  /* 0x0000001b13157210 */ /* 0x000fe200007fe4ff */
[----:B------:R-:W-:-:S02]  /*1bf0*/  IMAD.WIDE.U32 R14, R15, 0x8, R18 ;  /* 0x000000080f0e7825 */ /* 0x000fc400078e0012 */
[----:B------:R-:W3:Y:S04]  /*1c00*/  LDG.E.64 R10, desc[UR36][R10.64] ;  /* 0x000000240a0a7981 */ /* 0x000ee8000c1e1b00 */
[----:B------:R-:W4:Y:S04]  /*1c10*/  LDG.E.64 R14, desc[UR36][R14.64] ;  /* 0x000000240e0e7981 */ /* 0x000f28000c1e1b00 */
[----:B------:R-:W5:Y:S01]  /*1c20*/  LDG.E.64 R20, desc[UR36][R20.64] ;  /* 0x0000002414147981 */ /* 0x000f62000c1e1b00 */
[----:B------:R-:W-:-:S04]  /*1c30*/  IMAD.IADD R3, R3, 0x1, R0 ;  /* 0x0000000103037824 */ /* 0x000fc800078e0200 */
[----:B------:R-:W-:-:S05]  /*1c40*/  IMAD R27, R0, 0x3, R3 ;  /* 0x00000003001b7824 */ /* 0x000fca00078e0203 */
[----:B------:R-:W-:Y:S01]  /*1c50*/  ISETP.GE.U32.AND P0, PT, R27, R30, PT ;  /* 0x0000001e1b00720c */ /* 0x000fe20003f06070 */
[----:B--2---:R-:W-:Y:S01]  /*1c60*/  FMUL.FTZ R25, R12, R25 ;  /* 0x000000190c197220 */ /* 0x004fe20000410000 */
[----:B------:R-:W-:Y:S01]  /*1c70*/  FMUL.FTZ R24, R13, R24 ;  /* 0x000000180d187220 */ /* 0x000fe20000410000 */
[----:B---3--:R-:W-:Y:S01]  /*1c80*/  FMUL.FTZ R9, R10, R9 ;  /* 0x000000090a097220 */ /* 0x008fe20000410000 */
[----:B------:R-:W-:Y:S01]  /*1c90*/  FMUL.FTZ R8, R11, R8 ;  /* 0x000000080b087220 */ /* 0x000fe20000410000 */
[----:B----4-:R-:W-:Y:S01]  /*1ca0*/  FMUL.FTZ R5, R14, R5 ;  /* 0x000000050e057220 */ /* 0x010fe20000410000 */
[----:B------:R-:W-:Y:S01]  /*1cb0*/  FMUL.FTZ R4, R15, R4 ;  /* 0x000000040f047220 */ /* 0x000fe20000410000 */
[----:B-----5:R-:W-:Y:S01]  /*1cc0*/  FMUL.FTZ R7, R20, R7 ;  /* 0x0000000714077220 */ /* 0x020fe20000410000 */
[----:B------:R-:W-:-:S05]  /*1cd0*/  FMUL.FTZ R6, R21, R6 ;  /* 0x0000000615067220 */ /* 0x000fca0000410000 */
[----:B------:R-:W-:Y:S05]  /*1ce0*/  @!P0 BRA `(.L_x_3094) ;  /* 0xfffffffc00848947 */ /* 0x000fea000383ffff */
[----:B------:R-:W-:Y:S05]  /*1cf0*/  BSYNC.RECONVERGENT B1 ;  /* 0x0000000000017941 */ /* 0x000fea0003800200 */
.L_x_3093:
[----:B------:R-:W-:Y:S05]  /*1d00*/  BSYNC.RECONVERGENT B0 ;  /* 0x0000000000007941 */ /* 0x000fea0003800200 */
.L_x_3092:
[----:B------:R-:W-:Y:S01]  /*1d10*/  ISETP.GE.U32.AND P0, PT, R3, R30, PT ;  /* 0x0000001e0300720c */ /* 0x000fe20003f06070 */
[----:B------:R-:W-:-:S12]  /*1d20*/  BSSY.RECONVERGENT B0, `(.L_x_3095) ;  /* 0x0000016000007945 */ /* 0x000fd80003800200 */
[----:B------:R-:W-:Y:S05]  /*1d30*/  @P0 BRA `(.L_x_3096) ;  /* 0x0000000000500947 */ /* 0x000fea0003800000 */
[----:B------:R-:W-:-:S05]  /*1d40*/  SHF.R.U32.HI R13, RZ, 0x1, R3 ;  /* 0x00000001ff0d7819 */ /* 0x000fca0000011603 */
[----:B------:R-:W-:-:S06]  /*1d50*/  IMAD.WIDE.U32 R12, R13, 0x8, R18 ;  /* 0x000000080d0c7825 */ /* 0x000fcc00078e0012 */
[----:B------:R-:W5:Y:S01]  /*1d60*/  LDG.E.64 R12, desc[UR36][R12.64] ;  /* 0x000000240c0c7981 */ /* 0x000f62000c1e1b00 */
[----:B------:R-:W-:-:S04]  /*1d70*/  IADD3 R27, PT, PT, R3, R0, RZ ;  /* 0x00000000031b7210 */ /* 0x000fc80007ffe0ff */
[----:B------:R-:W-:-:S13]  /*1d80*/  ISETP.GE.U32.AND P1, PT, R27, R30, PT ;  /* 0x0000001e1b00720c */ /* 0x000fda0003f26070 */
[----:B------:R-:W-:Y:S05]  /*1d90*/  @P1 BRA `(.L_x_3096) ;  /* 0x0000000000381947 */ /* 0x000fea0003800000 */
[----:B------:R-:W-:-:S05]  /*1da0*/  SHF.R.U32.HI R11, RZ, 0x1, R27 ;  /* 0x00000001ff0b7819 */ /* 0x000fca000001161b */
[----:B------:R-:W-:-:S06]  /*1db0*/  IMAD.WIDE.U32 R10, R11, 0x8, R18 ;  /* 0x000000080b0a7825 */ /* 0x000fcc00078e0012 */
[----:B------:R-:W5:Y:S01]  /*1dc0*/  LDG.E.64 R10, desc[UR36][R10.64] ;  /* 0x000000240a0a7981 */ /* 0x000f62000c1e1b00 */
[----:B------:R-:W-:-:S04]  /*1dd0*/  IADD3 R27, PT, PT, R27, R0, RZ ;  /* 0x000000001b1b7210 */ /* 0x000fc80007ffe0ff */
[----:B------:R-:W-:-:S13]  /*1de0*/  ISETP.GE.U32.AND P1, PT, R27, R30, PT ;  /* 0x0000001e1b00720c */ /* 0x000fda0003f26070 */
[----:B------:R-:W-:Y:S05]  /*1df0*/  @P1 BRA `(.L_x_3096) ;  /* 0x0000000000201947 */ /* 0x000fea0003800000 */
[----:B------:R-:W-:Y:S01]  /*1e00*/  IMAD.IADD R29, R27, 0x1, R0 ;  /* 0x000000011b1d7824 */ /* 0x000fe200078e0200 */
[----:B------:R-:W-:-:S04]  /*1e10*/  SHF.R.U32.HI R21, RZ, 0x1, R27 ;  /* 0x00000001ff157819 */ /* 0x000fc8000001161b */
[----:B------:R-:W-:Y:S01]  /*1e20*/  ISETP.GE.U32.AND P1, PT, R29, R30, PT ;  /* 0x0000001e1d00720c */ /* 0x000fe20003f26070 */
[----:B------:R-:W-:-:S06]  /*1e30*/  IMAD.WIDE.U32 R20, R21, 0x8, R18 ;  /* 0x0000000815147825 */ /* 0x000fcc00078e0012 */
[----:B------:R-:W5:Y:S06]  /*1e40*/  LDG.E.64 R20, desc[UR36][R20.64] ;  /* 0x0000002414147981 */ /* 0x000f6c000c1e1b00 */
[----:B------:R-:W-:-:S05]  /*1e50*/  @!P1 SHF.R.U32.HI R27, RZ, 0x1, R29 ;  /* 0x00000001ff1b9819 */ /* 0x000fca000001161d */
[----:B------:R-:W-:-:S05]  /*1e60*/  @!P1 IMAD.WIDE.U32 R18, R27, 0x8, R18 ;  /* 0x000000081b129825 */ /* 0x000fca00078e0012 */
[----:B------:R1:W5:Y:S02]  /*1e70*/  @!P1 LDG.E.64 R14, desc[UR36][R18.64] ;  /* 0x00000024120e9981 */ /* 0x000364000c1e1b00 */
.L_x_3096:
[----:B------:R-:W-:Y:S05]  /*1e80*/  BSYNC.RECONVERGENT B0 ;  /* 0x0000000000007941 */ /* 0x000fea0003800200 */
.L_x_3095:
[----:B------:R-:W-:Y:S04]  /*1e90*/  BSSY.RECONVERGENT B0, `(.L_x_3097) ;  /* 0x0000012000007945 */ /* 0x000fe80003800200 */
[----:B------:R-:W-:Y:S05]  /*1ea0*/  @P0 BRA `(.L_x_3098) ;  /* 0x0000000000400947 */ /* 0x000fea0003800000 */
[----:B------:R-:W-:Y:S01]  /*1eb0*/  IADD3 R3, PT, PT, R3, R0, RZ ;  /* 0x0000000003037210 */ /* 0x000fe20007ffe0ff */
[----:B-----5:R-:W-:Y:S01]  /*1ec0*/  FMUL.FTZ R25, R25, R12 ;  /* 0x0000000c19197220 */ /* 0x020fe20000410000 */
[----:B------:R-:W-:Y:S02]  /*1ed0*/  FMUL.FTZ R24, R24, R13 ;  /* 0x0000000d18187220 */ /* 0x000fe40000410000 */
[----:B------:R-:W-:-:S13]  /*1ee0*/  ISETP.GE.U32.AND P0, PT, R3, R30, PT ;  /* 0x0000001e0300720c */ /* 0x000fda0003f06070 */
[----:B------:R-:W-:Y:S05]  /*1ef0*/  @P0 BRA `(.L_x_3098) ;  /* 0x00000000002c0947 */ /* 0x000fea0003800000 */
[----:B------:R-:W-:Y:S01]  /*1f00*/  IADD3 R3, PT, PT, R3, R0, RZ ;  /* 0x0000000003037210 */ /* 0x000fe20007ffe0ff */
[----:B------:R-:W-:Y:S01]  /*1f10*/  FMUL.FTZ R9, R9, R10 ;  /* 0x0000000a09097220 */ /* 0x000fe20000410000 */
[----:B------:R-:W-:Y:S02]  /*1f20*/  FMUL.FTZ R8, R8, R11 ;  /* 0x0000000b08087220 */ /* 0x000fe40000410000 */
[----:B------:R-:W-:-:S13]  /*1f30*/  ISETP.GE.U32.AND P0, PT, R3, R30, PT ;  /* 0x0000001e0300720c */ /* 0x000fda0003f06070 */
[----:B------:R-:W-:Y:S05]  /*1f40*/  @P0 BRA `(.L_x_3098) ;  /* 0x0000000000180947 */ /* 0x000fea0003800000 */
[----:B------:R-:W-:Y:S02]  /*1f50*/  IMAD.IADD R3, R3, 0x1, R0 ;  /* 0x0000000103037824 */ /* 0x000fe400078e0200 */
[----:B------:R-:W-:Y:S01]  /*1f60*/  FMUL.FTZ R7, R7, R20 ;  /* 0x0000001407077220 */ /* 0x000fe20000410000 */
[----:B------:R-:W-:Y:S02]  /*1f70*/  FMUL.FTZ R6, R6, R21 ;  /* 0x0000001506067220 */ /* 0x000fe40000410000 */
[----:B------:R-:W-:-:S13]  /*1f80*/  ISETP.GE.U32.AND P0, PT, R3, R30, PT ;  /* 0x0000001e0300720c */ /* 0x000fda0003f06070 */
[----:B------:R-:W-:Y:S01]  /*1f90*/  @!P0 FMUL.FTZ R5, R5, R14 ;  /* 0x0000000e05058220 */ /* 0x000fe20000410000 */
[----:B------:R-:W-:-:S07]  /*1fa0*/  @!P0 FMUL.FTZ R4, R4, R15 ;  /* 0x0000000f04048220 */ /* 0x000fce0000410000 */
.L_x_3098:
[----:B------:R-:W-:Y:S05]  /*1fb0*/  BSYNC.RECONVERGENT B0 ;  /* 0x0000000000007941 */ /* 0x000fea0003800200 */
.L_x_3097:
[----:B------:R-:W-:Y:S01]  /*1fc0*/  FMUL.FTZ R0, R25, R9 ;  /* 0x0000000919007220 */ /* 0x000fe20000410000 */
[----:B------:R-:W-:-:S03]  /*1fd0*/  FMUL.FTZ R3, R24, R8 ;  /* 0x0000000818037220 */ /* 0x000fc60000410000 */
[----:B------:R-:W-:Y:S01]  /*1fe0*/  FMUL.FTZ R0, R0, R7 ;  /* 0x0000000700007220 */ /* 0x000fe20000410000 */
[----:B------:R-:W-:-:S03]  /*1ff0*/  FMUL.FTZ R3, R3, R6 ;  /* 0x0000000603037220 */ /* 0x000fc60000410000 */
[----:B-1----:R-:W-:Y:S01]  /*2000*/  FMUL.FTZ R18, R0, R5 ;  /* 0x0000000500127220 */ /* 0x002fe20000410000 */
[----:B------:R-:W-:Y:S01]  /*2010*/  FMUL.FTZ R19, R3, R4 ;  /* 0x0000000403137220 */ /* 0x000fe20000410000 */
[----:B------:R-:W-:Y:S06]  /*2020*/  BRA `(.L_x_3079) ;  /* 0x0000009000c47947 */ /* 0x000fec0003800000 */
.L_x_3091:
[----:B------:R-:W-:-:S13]  /*2030*/  ISETP.NE.AND P0, PT, R12, 0x1, PT ;  /* 0x000000010c00780c */ /* 0x000fda0003f05270 */
[----:B------:R-:W-:Y:S05]  /*2040*/  @P0 BRA `(.L_x_3099) ;  /* 0x0000000400b00947 */ /* 0x000fea0003800000 */
[----:B------:R-:W1:Y:S01]  /*2050*/  LDC R3, c[0x0][0x394] ;  /* 0x0000e500ff037b82 */ /* 0x000e620000000800 */
[----:B------:R-:W-:Y:S01]  /*2060*/  BSSY.RECONVERGENT B0, `(.L_x_3100) ;  /* 0x0000034000007945 */ /* 0x000fe20003800200 */
[----:B------:R-:W-:-:S06]  /*2070*/  MOV R4, R27 ;  /* 0x0000001b00047202 */ /* 0x000fcc0000000f00 */
[----:B------:R-:W2:Y:S01]  /*2080*/  LDC R7, c[0x0][0x384] ;  /* 0x0000e100ff077b82 */ /* 0x000ea20000000800 */
        /* <DEDUP_REMOVED lines=17> */
.L_x_3102:
[----:B------:R-:W-:Y:S02]  /*21a0*/  IMAD.IADD R13, R4, 0x1, R3 ;  /* 0x00000001040d7824 */ /* 0x000fe400078e0203 */
[----:B------:R-:W-:-:S03]  /*21b0*/  IMAD R12, R0, R4, RZ ;  /* 0x00000004000c7224 */ /* 0x000fc600078e02ff */
[----:B------:R-:W-:Y:S01]  /*21c0*/  IADD3 R14, PT, PT, R13, R3, RZ ;  /* 0x000000030d0e7210 */ /* 0x000fe20007ffe0ff */
[----:B------:R-:W-:Y:S01]  /*21d0*/  IMAD R13, R0, R13, RZ ;  /* 0x0000000d000d7224 */ /* 0x000fe200078e02ff */
[----:B------:R-:W-:Y:S02]  /*21e0*/  SHF.R.U32.HI R21, RZ, 0x1, R12 ;  /* 0x00000001ff157819 */ /* 0x000fe4000001160c */
[----:B------:R-:W-:Y:S01]  /*21f0*/  IADD3 R4, PT, PT, R14, R3, RZ ;  /* 0x000000030e047210 */ /* 0x000fe20007ffe0ff */
[----:B------:R-:W-:Y:S01]  /*2200*/  IMAD R14, R0, R14, RZ ;  /* 0x0000000e000e7224 */ /* 0x000fe200078e02ff */
[----:B------:R-:W-:Y:S01]  /*2210*/  SHF.R.U32.HI R13, RZ, 0x1, R13 ;  /* 0x00000001ff0d7819 */ /* 0x000fe2000001160d */
[----:B------:R-:W-:-:S03]  /*2220*/  IMAD.WIDE.U32 R20, R21, 0x8, R18 ;  /* 0x0000000815147825 */ /* 0x000fc600078e0012 */
[----:B------:R-:W-:Y:S01]  /*2230*/  SHF.R.U32.HI R15, RZ, 0x1, R14 ;  /* 0x00000001ff0f7819 */ /* 0x000fe2000001160e */
[----:B------:R-:W-:Y:S02]  /*2240*/  IMAD R12, R0, R4, RZ ;  /* 0x00000004000c7224 */ /* 0x000fe400078e02ff */
[----:B------:R-:W-:Y:S01]  /*2250*/  IMAD.WIDE.U32 R24, R13, 0x8, R18 ;  /* 0x000000080d187825 */ /* 0x000fe200078e0012 */
[----:B------:R-:W2:Y:S02]  /*2260*/  LDG.E.64 R20, desc[UR36][R20.64] ;  /* 0x0000002414147981 */ /* 0x000ea4000c1e1b00 */
[----:B------:R-:W-:Y:S01]  /*2270*/  SHF.R.U32.HI R27, RZ, 0x1, R12 ;  /* 0x00000001ff1b7819 */ /* 0x000fe2000001160c */
[--C-:B------:R-:W-:Y:S02]  /*2280*/  IMAD.WIDE.U32 R12, R15, 0x8, R18.reuse ;  /* 0x000000080f0c7825 */ /* 0x100fe400078e0012 */
[----:B------:R-:W3:Y:S02]  /*2290*/  LDG.E.64 R24, desc[UR36][R24.64] ;  /* 0x0000002418187981 */ /* 0x000ee4000c1e1b00 */
[----:B------:R-:W-:-:S02]  /*22a0*/  IMAD.WIDE.U32 R14, R27, 0x8, R18 ;  /* 0x000000081b0e7825 */ /* 0x000fc400078e0012 */
        /* <DEDUP_REMOVED lines=15> */
.L_x_3101:
[----:B------:R-:W-:Y:S05]  /*23a0*/  BSYNC.RECONVERGENT B0 ;  /* 0x0000000000007941 */ /* 0x000fea0003800200 */
.L_x_3100:
[----:B------:R-:W-:Y:S01]  /*23b0*/  ISETP.GE.U32.AND P0, PT, R4, R30, PT ;  /* 0x0000001e0400720c */ /* 0x000fe20003f06070 */
[----:B------:R-:W-:-:S12]  /*23c0*/  BSSY.RECONVERGENT B0, `(.L_x_3103) ;  /* 0x000001a000007945 */ /* 0x000fd80003800200 */
[----:B------:R-:W-:Y:S05]  /*23d0*/  @P0 BRA `(.L_x_3104) ;  /* 0x0000000000600947 */ /* 0x000fea0003800000 */
[----:B------:R-:W-:-:S05]  /*23e0*/  IMAD R20, R0, R4, RZ ;  /* 0x0000000400147224 */ /* 0x000fca00078e02ff */
[----:B------:R-:W-:-:S05]  /*23f0*/  SHF.R.U32.HI R21, RZ, 0x1, R20 ;  /* 0x00000001ff157819 */ /* 0x000fca0000011614 */
[----:B------:R-:W-:-:S06]  /*2400*/  IMAD.WIDE.U32 R20, R21, 0x8, R18 ;  /* 0x0000000815147825 */ /* 0x000fcc00078e0012 */
[----:B------:R-:W5:Y:S01]  /*2410*/  LDG.E.64 R20, desc[UR36][R20.64] ;  /* 0x0000002414147981 */ /* 0x000f62000c1e1b00 */
[----:B------:R-:W-:-:S04]  /*2420*/  IADD3 R27, PT, PT, R4, R3, RZ ;  /* 0x00000003041b7210 */ /* 0x000fc80007ffe0ff */
[----:B------:R-:W-:-:S13]  /*2430*/  ISETP.GE.U32.AND P1, PT, R27, R30, PT ;  /* 0x0000001e1b00720c */ /* 0x000fda0003f26070 */
        /* <DEDUP_REMOVED lines=16> */
[----:B------:R-:W5:Y:S04]  /*2540*/  LDG.E.64 R12, desc[UR36][R12.64] ;  /* 0x000000240c0c7981 */ /* 0x000f68000c1e1b00 */
[----:B------:R1:W5:Y:S02]  /*2550*/  @!P1 LDG.E.64 R14, desc[UR36][R18.64] ;  /* 0x00000024120e9981 */ /* 0x000364000c1e1b00 */
.L_x_3104:
[----:B------:R-:W-:Y:S05]  /*2560*/  BSYNC.RECONVERGENT B0 ;  /* 0x0000000000007941 */ /* 0x000fea0003800200 */
.L_x_3103:
        /* <DEDUP_REMOVED lines=18> */
.L_x_3106:
[----:B------:R-:W-:Y:S05]  /*2690*/  BSYNC.RECONVERGENT B0 ;  /* 0x0000000000007941 */ /* 0x000fea0003800200 */
.L_x_3105:
[----:B------:R-:W-:Y:S01]  /*26a0*/  FMUL.FTZ R0, R11, R9 ;  /* 0x000000090b007220 */ /* 0x000fe20000410000 */
[----:B------:R-:W-:-:S03]  /*26b0*/  FMUL.FTZ R3, R26, R10 ;  /* 0x0000000a1a037220 */ /* 0x000fc60000410000 */
[----:B------:R-:W-:Y:S01]  /*26c0*/  FMUL.FTZ R0, R0, R7 ;  /* 0x0000000700007220 */ /* 0x000fe20000410000 */
[----:B------:R-:W-:-:S03]  /*26d0*/  FMUL.FTZ R3, R3, R8 ;  /* 0x0000000803037220 */ /* 0x000fc60000410000 */
[----:B-1----:R-:W-:Y:S01]  /*26e0*/  FMUL.FTZ R18, R0, R5 ;  /* 0x0000000500127220 */ /* 0x002fe20000410000 */
[----:B------:R-:W-:Y:S01]  /*26f0*/  FMUL.FTZ R19, R3, R6 ;  /* 0x0000000603137220 */ /* 0x000fe20000410000 */
[----:B------:R-:W-:Y:S06]  /*2700*/  BRA `(.L_x_3079) ;  /* 0x0000008c000c7947 */ /* 0x000fec0003800000 */
.L_x_3099:
[----:B------:R-:W1:Y:S01]  /*2710*/  LDCU UR4, c[0x0][0x394] ;  /* 0x00007280ff0477ac */ /* 0x000e620008000800 */
[----:B------:R-:W2:Y:S01]  /*2720*/  LDC R4, c[0x0][0x384] ;  /* 0x0000e100ff047b82 */ /* 0x000ea20000000800 */
[----:B------:R-:W-:Y:S01]  /*2730*/  BSSY.RECONVERGENT B0, `(.L_x_3107) ;  /* 0x0000430000007945 */ /* 0x000fe20003800200 */
[----:B-1----:R-:W-:-:S05]  /*2740*/  MOV R28, UR4 ;  /* 0x00000004001c7c02 */ /* 0x002fca0008000f00 */
[----:B------:R-:W-:Y:S01]  /*2750*/  IMAD R3, R28, 0x3, R27 ;  /* 0x000000031c037824 */ /* 0x000fe200078e021b */
[-C--:B--2---:R-:W-:Y:S01]  /*2760*/  MOV R8, R4.reuse ;  /* 0x0000000400087202 */ /* 0x084fe20000000f00 */
[--C-:B------:R-:W-:Y:S01]  /*2770*/  IMAD.MOV.U32 R9, RZ, RZ, R4.reuse ;  /* 0x000000ffff097224 */ /* 0x100fe200078e0004 */
[----:B------:R-:W-:Y:S01]  /*2780*/  MOV R6, R4 ;  /* 0x0000000400067202 */ /* 0x000fe20000000f00 */
[----:B------:R-:W-:Y:S01]  /*2790*/  IMAD.MOV.U32 R5, RZ, RZ, R4 ;  /* 0x000000ffff057224 */ /* 0x000fe200078e0004 */
[----:B------:R-:W-:Y:S02]  /*27a0*/  ISETP.GE.U32.AND P0, PT, R3, R30, PT ;  /* 0x0000001e0300720c */ /* 0x000fe40003f06070 */
[-C--:B------:R-:W-:Y:S02]  /*27b0*/  MOV R7, R4.reuse ;  /* 0x0000000400077202 */ /* 0x080fe40000000f00 */
[-C--:B------:R-:W-:Y:S02]  /*27c0*/  MOV R0, R4.reuse ;  /* 0x0000000400007202 */ /* 0x080fe40000000f00 */
[----:B------:R-:W-:-:S07]  /*27d0*/  MOV R3, R4 ;  /* 0x0000000400037202 */ /* 0x000fce0000000f00 */
[----:B------:R-:W-:Y:S05]  /*27e0*/  @P0 BRA `(.L_x_3108) ;  /* 0x0000004000900947 */ /* 0x000fea0003800000 */
[----:B------:R-:W-:-:S13]  /*27f0*/  ISETP.NE.AND P0, PT, R12, RZ, PT ;  /* 0x000000ff0c00720c */ /* 0x000fda0003f05270 */
[----:B------:R1:W5:Y:S01]  /*2800*/  @!P0 LDG.E.64 R10, desc[UR36][R18.64] ;  /* 0x00000024120a8981 */ /* 0x000362000c1e1b00 */
[----:B------:R-:W-:Y:S01]  /*2810*/  VIADD R0, R12, 0xffffffff ;  /* 0xffffffff0c007836 */ /* 0x000fe20000000000 */
[-C--:B------:R-:W-:Y:S01]  /*2820*/  MOV R8, R4.reuse ;  /* 0x0000000400087202 */ /* 0x080fe20000000f00 */
[--C-:B------:R-:W-:Y:S01]  /*2830*/  IMAD.MOV.U32 R6, RZ, RZ, R4.reuse ;  /* 0x000000ffff067224 */ /* 0x100fe200078e0004 */
[-C--:B------:R-:W-:Y:S02]  /*2840*/  MOV R9, R4.reuse ;  /* 0x0000000400097202 */ /* 0x080fe40000000f00 */
[----:B------:R-:W-:Y:S01]  /*2850*/  VIMNMX.U32 R29, PT, PT, R0, 0x18, PT ;  /* 0x00000018001d7848 */ /* 0x000fe20003fe0000 */
[----:B------:R-:W-:Y:S01]  /*2860*/  IMAD.MOV.U32 R0, RZ, RZ, R4 ;  /* 0x000000ffff007224 */ /* 0x000fe200078e0004 */
[-C--:B------:R-:W-:Y:S02]  /*2870*/  MOV R7, R4.reuse ;  /* 0x0000000400077202 */ /* 0x080fe40000000f00 */
[----:B------:R-:W-:-:S02]  /*2880*/  MOV R5, R4 ;  /* 0x0000000400057202 */ /* 0x000fc40000000f00 */
[----:B------:R-:W-:Y:S02]  /*2890*/  MOV R3, R4 ;  /* 0x0000000400037202 */ /* 0x000fe40000000f00 */
[----:B-1----:R-:W-:-:S07]  /*28a0*/  IADD3 R29, PT, PT, R29, 0x1, RZ ;  /* 0x000000011d1d7810 */ /* 0x002fce0007ffe0ff */
.L_x_3114:
[----:B------:R-:W1:Y:S01]  /*28b0*/  LDCU UR4, c[0x0][0x394] ;  /* 0x00007280ff0477ac */ /* 0x000e620008000800 */
[--C-:B-----5:R-:W-:Y:S01]  /*28c0*/  @!P0 IMAD.MOV.U32 R24, RZ, RZ, R10.reuse ;  /* 0x000000ffff188224 */ /* 0x120fe200078e000a */
[-C--:B------:R-:W-:Y:S01]  /*28d0*/  @!P0 MOV R25, R11.reuse ;  /* 0x0000000b00198202 */ /* 0x080fe20000000f00 */
[----:B------:R-:W-:Y:S01]  /*28e0*/  @!P0 IMAD.MOV.U32 R12, RZ, RZ, R10 ;  /* 0x000000ffff0c8224 */ /* 0x000fe200078e000a */
[-C--:B------:R-:W-:Y:S01]  /*28f0*/  @!P0 MOV R13, R11.reuse ;  /* 0x0000000b000d8202 */ /* 0x080fe20000000f00 */
[----:B------:R-:W-:Y:S01]  /*2900*/  @!P0 IMAD.MOV.U32 R21, RZ, RZ, R11 ;  /* 0x000000ffff158224 */ /* 0x000fe200078e000b */
[----:B------:R-:W-:Y:S02]  /*2910*/  @!P0 MOV R15, R11 ;  /* 0x0000000b000f8202 */ /* 0x000fe40000000f00 */
[-C--:B------:R-:W-:Y:S02]  /*2920*/  @!P0 MOV R14, R10.reuse ;  /* 0x0000000a000e8202 */ /* 0x080fe40000000f00 */
[----:B------:R-:W-:Y:S01]  /*2930*/  @!P0 MOV R20, R10 ;  /* 0x0000000a00148202 */ /* 0x000fe20000000f00 */
[----:B0-----:R-:W-:Y:S06]  /*2940*/  @!P0 BRA `(.L_x_3109) ;  /* 0x0000003c00fc8947 */ /* 0x001fec0003800000 */
[----:B------:R-:W2:Y:S01]  /*2950*/  LDCU.64 UR30, c[0x0][0x3d0] ;  /* 0x00007a00ff1e77ac */ /* 0x000ea20008000a00 */
[----:B------:R-:W-:Y:S02]  /*2960*/  HFMA2 R12, -RZ, RZ, 0, 0 ;  /* 0x00000000ff0c7431 */ /* 0x000fe400000001ff */
[----:B------:R-:W-:Y:S01]  /*2970*/  IMAD.MOV.U32 R13, RZ, RZ, R27 ;  /* 0x000000ffff0d7224 */ /* 0x000fe200078e001b */
[----:B------:R-:W3:Y:S01]  /*2980*/  LDCU.64 UR28, c[0x0][0x3c8] ;  /* 0x00007900ff1c77ac */ /* 0x000ee20008000a00 */
[----:B------:R-:W4:Y:S01]  /*2990*/  LDCU UR5, c[0x0][0x4f8] ;  /* 0x00009f00ff0577ac */ /* 0x000f220008000800 */
[----:B------:R-:W0:Y:S01]  /*29a0*/  LDCU UR77, c[0x0][0x3e0] ;  /* 0x00007c00ff4d77ac */ /* 0x000e220008000800 */
[----:B------:R-:W0:Y:S01]  /*29b0*/  LDCU UR76, c[0x0][0x4fc] ;  /* 0x00009f80ff4c77ac */ /* 0x000e220008000800 */
[----:B--2---:R-:W-:Y:S01]  /*29c0*/  IMAD.HI.U32 R12, R27, UR30, R12 ;  /* 0x0000001e1b0c7c27 */ /* 0x004fe2000f8e000c */
[----:B------:R-:W2:Y:S04]  /*29d0*/  LDCU UR75, c[0x0][0x3e4] ;  /* 0x00007c80ff4b77ac */ /* 0x000ea80008000800 */
[----:B------:R-:W-:Y:S01]  /*29e0*/  SHF.R.U32.HI R14, RZ, UR31, R12 ;  /* 0x0000001fff0e7c19 */ /* 0x000fe2000801160c */
[----:B---3--:R-:W-:Y:S01]  /*29f0*/  UISETP.NE.AND UP0, UPT, UR28, 0x1, UPT ;  /* 0x000000011c00788c */ /* 0x008fe2000bf05270 */
[----:B------:R-:W3:Y:S02]  /*2a00*/  LDCU UR74, c[0x0][0x500] ;  /* 0x0000a000ff4a77ac */ /* 0x000ee40008000800 */
[----:B------:R-:W-:Y:S01]  /*2a10*/  IADD3 R20, PT, PT, -R14, RZ, RZ ;  /* 0x000000ff0e147210 */ /* 0x000fe20007ffe1ff */
[----:B------:R-:W0:Y:S04]  /*2a20*/  LDCU UR73, c[0x0][0x3f8] ;  /* 0x00007f00ff4977ac */ /* 0x000e280008000800 */
        /* <DEDUP_REMOVED lines=268> */
[----:B------:R-:W2:Y:S01]  /*3af0*/  @P1 LDC.64 R12, c[0x0][0x4f0] ;  /* 0x00013c00ff0c1b82 */ /* 0x000ea20000000a00 */
[----:B0-----:R-:W-:-:S07]  /*3b00*/  IMAD.HI.U32 R14, R25, UR53, R14 ;  /* 0x00000035190e7c27 */ /* 0x001fce000f8e000e */
[----:B------:R-:W0:Y:S01]  /*3b10*/  @P1 LDC R21, c[0x0][0x4ec] ;  /* 0x00013b00ff151b82 */ /* 0x000e220000000800 */
[----:B------:R-:W-:Y:S02]  /*3b20*/  SHF.R.U32.HI R15, RZ, UR26, R14 ;  /* 0x0000001aff0f7c19 */ /* 0x000fe4000801160e */
[----:B------:R-:W-:-:S05]  /*3b30*/  @P1 MOV R14, RZ ;  /* 0x000000ff000e1202 */ /* 0x000fca0000000f00 */
[----:B------:R-:W3:Y:S01]  /*3b40*/  @P1 LDC R24, c[0x0][0x558] ;  /* 0x00015600ff181b82 */ /* 0x000ee20000000800 */
[C---:B--2---:R-:W-:Y:S01]  /*3b50*/  @P1 IMAD.HI.U32 R12, R15.reuse, R12, R14 ;  /* 0x0000000c0f0c1227 */ /* 0x044fe200078e000e */
[----:B------:R-:W-:-:S04]  /*3b60*/  IADD3 R14, PT, PT, -R15, RZ, RZ ;  /* 0x000000ff0f0e7210 */ /* 0x000fc80007ffe1ff */
[----:B------:R-:W-:Y:S01]  /*3b70*/  @P1 SHF.R.U32.HI R12, RZ, R13, R12 ;  /* 0x0000000dff0c1219 */ /* 0x000fe2000001160c */
[----:B------:R-:W-:-:S04]  /*3b80*/  IMAD R13, R14, UR52, R25 ;  /* 0x000000340e0d7c24 */ /* 0x000fc8000f8e0219 */
[----:B------:R-:W-:Y:S02]  /*3b90*/  @P1 IMAD.MOV R14, RZ, RZ, -R12 ;  /* 0x000000ffff0e1224 */ /* 0x000fe400078e0a0c */
[----:B------:R-:W-:Y:S02]  /*3ba0*/  IMAD R20, R13, UR27, R20 ;  /* 0x0000001b0d147c24 */ /* 0x000fe4000f8e0214 */
[----:B0-----:R-:W-:-:S04]  /*3bb0*/  @P1 IMAD R15, R14, R21, R15 ;  /* 0x000000150e0f1224 */ /* 0x001fc800078e020f */
[----:B---3--:R-:W-:-:S07]  /*3bc0*/  @P1 IMAD R20, R15, R24, R20 ;  /* 0x000000180f141224 */ /* 0x008fce00078e0214 */
.L_x_3110:
[----:B------:R-:W-:-:S04]  /*3bd0*/  LOP3.LUT R21, R20, 0xfffffff8, RZ, 0xc0, !PT ;  /* 0xfffffff814157812 */ /* 0x000fc800078ec0ff */
[----:B------:R-:W-:-:S04]  /*3be0*/  IADD3 R20, P1, PT, R21, R18, RZ ;  /* 0x0000001215147210 */ /* 0x000fc80007f3e0ff */
[----:B------:R-:W-:-:S06]  /*3bf0*/  IADD3.X R21, PT, PT, RZ, R19, RZ, P1, !PT ;  /* 0x00000013ff157210 */ /* 0x000fcc0000ffe4ff */
[----:B------:R-:W5:Y:S01]  /*3c00*/  LDG.E.64 R20, desc[UR36][R20.64] ;  /* 0x0000002414147981 */ /* 0x000f62000c1e1b00 */
[----:B-1----:R-:W-:Y:S01]  /*3c10*/  IADD3 R25, PT, PT, R27, UR4, RZ ;  /* 0x000000041b197c10 */ /* 0x002fe2000fffe0ff */
[----:B------:R-:W-:-:S04]  /*3c20*/  IMAD.MOV.U32 R24, RZ, RZ, RZ ;  /* 0x000000ffff187224 */ /* 0x000fc800078e00ff */
        /* <DEDUP_REMOVED lines=235> */
.L_x_3111:
[----:B------:R-:W-:-:S04]  /*4ae0*/  LOP3.LUT R15, R28, 0xfffffff8, RZ, 0xc0, !PT ;  /* 0xfffffff81c0f7812 */ /* 0x000fc800078ec0ff */
[----:B------:R-:W-:-:S04]  /*4af0*/  IADD3 R14, P1, PT, R15, R18, RZ ;  /* 0x000000120f0e7210 */ /* 0x000fc80007f3e0ff */
[----:B------:R-:W-:-:S06]  /*4b00*/  IADD3.X R15, PT, PT, RZ, R19, RZ, P1, !PT ;  /* 0x00000013ff0f7210 */ /* 0x000fcc0000ffe4ff */
[----:B------:R-:W5:Y:S01]  /*4b10*/  LDG.E.64 R14, desc[UR36][R14.64] ;  /* 0x000000240e0e7981 */ /* 0x000f62000c1e1b00 */
        /* <DEDUP_REMOVED lines=237> */
.L_x_3112:
        /* <DEDUP_REMOVED lines=241> */
.L_x_3113:
[----:B------:R-:W-:-:S04]  /*6900*/  LOP3.LUT R25, R28, 0xfffffff8, RZ, 0xc0, !PT ;  /* 0xfffffff81c197812 */ /* 0x000fc800078ec0ff */
[----:B------:R-:W-:-:S04]  /*6910*/  IADD3 R24, P1, PT, R25, R18, RZ ;  /* 0x0000001219187210 */ /* 0x000fc80007f3e0ff */
[----:B------:R-:W-:-:S06]  /*6920*/  IADD3.X R25, PT, PT, RZ, R19, RZ, P1, !PT ;  /* 0x00000013ff197210 */ /* 0x000fcc0000ffe4ff */
[----:B------:R-:W5:Y:S03]  /*6930*/  LDG.E.64 R24, desc[UR36][R24.64] ;  /* 0x0000002418187981 */ /* 0x000f66000c1e1b00 */
.L_x_3109:
[----:B------:R-:W2:Y:S01]  /*6940*/  LDCU UR5, c[0x0][0x38c] ;  /* 0x00007180ff0577ac */ /* 0x000ea20008000800 */
[----:B-1----:R-:W-:Y:S02]  /*6950*/  IMAD.U32 R28, RZ, RZ, UR4 ;  /* 0x00000004ff1c7e24 */ /* 0x002fe4000f8e00ff */
[----:B-----5:R-:W-:Y:S01]  /*6960*/  FMUL.FTZ R3, R20, R3 ;  /* 0x0000000314037220 */ /* 0x020fe20000410000 */
[----:B------:R-:W-:Y:S01]  /*6970*/  FMUL.FTZ R0, R21, R0 ;  /* 0x0000000015007220 */ /* 0x000fe20000410000 */
[----:B------:R-:W-:Y:S01]  /*6980*/  FMUL.FTZ R5, R14, R5 ;  /* 0x000000050e057220 */ /* 0x000fe20000410000 */
[----:B------:R-:W-:Y:S01]  /*6990*/  FMUL.FTZ R4, R15, R4 ;  /* 0x000000040f047220 */ /* 0x000fe20000410000 */
[----:B------:R-:W-:Y:S01]  /*69a0*/  LEA R27, R28, R27, 0x2 ;  /* 0x0000001b1c1b7211 */ /* 0x000fe200078e10ff */
[----:B------:R-:W-:Y:S01]  /*69b0*/  FMUL.FTZ R7, R12, R7 ;  /* 0x000000070c077220 */ /* 0x000fe20000410000 */
[----:B------:R-:W-:Y:S01]  /*69c0*/  FMUL.FTZ R6, R13, R6 ;  /* 0x000000060d067220 */ /* 0x000fe20000410000 */
[----:B------:R-:W-:Y:S01]  /*69d0*/  FMUL.FTZ R9, R24, R9 ;  /* 0x0000000918097220 */ /* 0x000fe20000410000 */
[----:B------:R-:W-:Y:S01]  /*69e0*/  FMUL.FTZ R8, R25, R8 ;  /* 0x0000000819087220 */ /* 0x000fe20000410000 */
[----:B------:R-:W-:Y:S01]  /*69f0*/  IMAD R31, R28, 0x3, R27 ;  /* 0x000000031c1f7824 */ /* 0x000fe200078e021b */
[----:B--2---:R-:W-:-:S04]  /*6a00*/  MOV R30, UR5 ;  /* 0x00000005001e7c02 */ /* 0x004fc80008000f00 */
[----:B------:R-:W-:-:S13]  /*6a10*/  ISETP.GE.U32.AND P1, PT, R31, R30, PT ;  /* 0x0000001e1f00720c */ /* 0x000fda0003f26070 */
[----:B------:R-:W-:Y:S05]  /*6a20*/  @!P1 BRA `(.L_x_3114) ;  /* 0xffffffbc00a09947 */ /* 0x000fea000383ffff */
.L_x_3108:
[----:B0-----:R-:W-:Y:S05]  /*6a30*/  BSYNC.RECONVERGENT B0 ;  /* 0x0000000000007941 */ /* 0x001fea0003800200 */
.L_x_3107:
        /* <DEDUP_REMOVED lines=284> */
.L_x_3118:
[----:B------:R-:W-:Y:S01]  /*7c00*/  SHF.R.U32.HI R20, RZ, 0x3, R20 ;  /* 0x00000003ff147819 */ /* 0x000fe20000011614 */
[----:B------:R-:W-:-:S07]  /*7c10*/  IMAD.MOV.U32 R21, RZ, RZ, RZ ;  /* 0x000000ffff157224 */ /* 0x000fce00078e00ff */
.L_x_3117:
[----:B------:R-:W0:Y:S02]  /*7c20*/  LDCU.64 UR4, c[0x0][0x758] ;  /* 0x0000eb00ff0477ac */ /* 0x000e240008000a00 */
[----:B0-----:R-:W-:-:S04]  /*7c30*/  IADD3 R32, P1, PT, R26, UR4, RZ ;  /* 0x000000041a207c10 */ /* 0x001fc8000ff3e0ff */
[----:B------:R-:W-:Y:S02]  /*7c40*/  IADD3.X R26, PT, PT, RZ, UR5, RZ, P1, !PT ;  /* 0x00000005ff1a7c10 */ /* 0x000fe40008ffe4ff */
        /* <DEDUP_REMOVED lines=14> */
[----:B------:R-:W-:-:S05]  /*7d30*/  SHF.R.U32.HI R19, RZ, UR5, R18 ;  /* 0x00000005ff137c19 */ /* 0x000fca0008011612 */
[----:B------:R-:W-:-:S04]  /*7d40*/  IMAD.MOV R33, RZ, RZ, -R19 ;  /* 0x000000ffff217224 */ /* 0x000fc800078e0a13 */
        /* <DEDUP_REMOVED lines=261> */
[----:B------:R-:W-:-:S05]  /*8da0*/  SHF.R.U32.HI R14, RZ, UR5, R14 ;  /* 0x00000005ff0e7c19 */ /* 0x000fca000801160e */
[----:B------:R-:W-:-:S04]  /*8db0*/  IMAD.MOV R14, RZ, RZ, -R14 ;  /* 0x000000ffff0e7224 */ /* 0x000fc800078e0a0e */
[----:B-1----:R-:W-:-:S04]  /*8dc0*/  IMAD R14, R14, UR6, R15 ;  /* 0x000000060e0e7c24 */ /* 0x002fc8000f8e020f */
[----:B--2---:R-:W-:-:S07]  /*8dd0*/  IMAD R33, R14, UR7, R33 ;  /* 0x000000070e217c24 */ /* 0x004fce000f8e0221 */
.L_x_3120:
[----:B------:R-:W-:Y:S02]  /*8de0*/  SHF.R.U32.HI R18, RZ, 0x3, R33 ;  /* 0x00000003ff127819 */ /* 0x000fe40000011621 */
[----:B------:R-:W-:-:S07]  /*8df0*/  MOV R19, RZ ;  /* 0x000000ff00137202 */ /* 0x000fce0000000f00 */
.L_x_3119:
[----:B------:R-:W-:-:S04]  /*8e00*/  LEA R14, P1, R18, R32, 0x3 ;  /* 0x00000020120e7211 */ /* 0x000fc800078218ff */
[----:B------:R-:W-:-:S06]  /*8e10*/  LEA.HI.X R15, R18, R26, R19, 0x3, P1 ;  /* 0x0000001a120f7211 */ /* 0x000fcc00008f1c13 */
[----:B------:R-:W5:Y:S01]  /*8e20*/  LDG.E.64 R14, desc[UR36][R14.64] ;  /* 0x000000240e0e7981 */ /* 0x000f62000c1e1b00 */
        /* <DEDUP_REMOVED lines=278> */
.L_x_3122:
[----:B------:R-:W-:Y:S02]  /*9f90*/  SHF.R.U32.HI R18, RZ, 0x3, R33 ;  /* 0x00000003ff127819 */ /* 0x000fe40000011621 */
[----:B------:R-:W-:-:S07]  /*9fa0*/  MOV R19, RZ ;  /* 0x000000ff00137202 */ /* 0x000fce0000000f00 */
.L_x_3121:
        /* <DEDUP_REMOVED lines=281> */
.L_x_3124:
[----:B------:R-:W-:Y:S02]  /*b140*/  SHF.R.U32.HI R24, RZ, 0x3, R24 ;  /* 0x00000003ff187819 */ /* 0x000fe40000011618 */
[----:B------:R-:W-:-:S07]  /*b150*/  MOV R25, RZ ;  /* 0x000000ff00197202 */ /* 0x000fce0000000f00 */
.L_x_3123:
[----:B------:R-:W-:-:S04]  /*b160*/  LEA R32, P0, R24, R32, 0x3 ;  /* 0x0000002018207211 */ /* 0x000fc800078018ff */
[----:B------:R-:W-:-:S05]  /*b170*/  LEA.HI.X R33, R24, R26, R25, 0x3, P0 ;  /* 0x0000001a18217211 */ /* 0x000fca00000f1c19 */
[----:B------:R0:W5:Y:S04]  /*b180*/  LDG.E.64 R24, desc[UR36][R32.64] ;  /* 0x0000002420187981 */ /* 0x000168000c1e1b00 */
.L_x_3116:
[----:B------:R-:W-:Y:S05]  /*b190*/  BSYNC.RECONVERGENT B0 ;  /* 0x0000000000007941 */ /* 0x000fea0003800200 */
.L_x_3115:
[----:B------:R-:W-:Y:S01]  /*b1a0*/  ISETP.GE.U32.AND P0, PT, R27, R30, PT ;  /* 0x0000001e1b00720c */ /* 0x000fe20003f06070 */
[----:B------:R-:W-:-:S12]  /*b1b0*/  BSSY.RECONVERGENT B0, `(.L_x_3125) ;  /* 0x0000012000007945 */ /* 0x000fd80003800200 */
        /* <DEDUP_REMOVED lines=17> */
.L_x_3126:
[----:B------:R-:W-:Y:S05]  /*b2d0*/  BSYNC.RECONVERGENT B0 ;  /* 0x0000000000007941 */ /* 0x000fea0003800200 */
.L_x_3125:
[----:B------:R-:W-:Y:S01]  /*b2e0*/  FMUL.FTZ R10, R5, R3 ;  /* 0x00000003050a7220 */ /* 0x000fe20000410000 */
[----:B------:R-:W-:-:S03]  /*b2f0*/  FMUL.FTZ R3, R4, R0 ;  /* 0x0000000004037220 */ /* 0x000fc60000410000 */
[----:B------:R-:W-:Y:S01]  /*b300*/  FMUL.FTZ R10, R10, R7 ;  /* 0x000000070a0a7220 */ /* 0x000fe20000410000 */
[----:B------:R-:W-:-:S03]  /*b310*/  FMUL.FTZ R3, R3, R6 ;  /* 0x0000000603037220 */ /* 0x000fc60000410000 */
[----:B------:R-:W-:Y:S01]  /*b320*/  FMUL.FTZ R18, R10, R9 ;  /* 0x000000090a127220 */ /* 0x000fe20000410000 */
[----:B------:R-:W-:-:S07]  /*b330*/  FMUL.FTZ R19, R3, R8 ;  /* 0x0000000803137220 */ /* 0x000fce0000410000 */
.L_x_3079:
[----:B------:R-:W-:Y:S05]  /*b340*/  BSYNC.RECONVERGENT B6 ;  /* 0x0000000000067941 */ /* 0x000fea0003800200 */
.L_x_3078:
        /* <DEDUP_REMOVED lines=12> */
[----:B------:R1:W-:Y:S06]  /*b410*/  STS.64 [R0], R18 ;  /* 0x0000001200007388 */ /* 0x0003ec0000000a00 */
[----:B------:R-:W-:Y:S05]  /*b420*/  @!P0 BRA `(.L_x_3127) ;  /* 0x0000000000408947 */ /* 0x000fea0003800000 */
[----:B------:R-:W-:-:S07]  /*b430*/  MOV R4, R5 ;  /* 0x0000000500047202 */ /* 0x000fce0000000f00 */
.L_x_3128:
[----:B------:R-:W-:Y:S01]  /*b440*/  SHF.R.U32.HI R9, RZ, 0x1, R4 ;  /* 0x00000001ff097819 */ /* 0x000fe20000011604 */
[----:B------:R-:W-:Y:S05]  /*b450*/  WARPSYNC.ALL ;  /* 0x0000000000007948 */ /* 0x000fea0003800000 */
[----:B------:R-:W-:Y:S01]  /*b460*/  IMAD.IADD R6, R9, 0x1, R22 ;  /* 0x0000000109067824 */ /* 0x000fe200078e0216 */
[----:B------:R-:W-:Y:S04]  /*b470*/  BAR.SYNC.DEFER_BLOCKING 0x0 ;  /* 0x0000000000007b1d */ /* 0x000fe80000010000 */
[----:B------:R-:W-:-:S04]  /*b480*/  ISETP.GE.U32.AND P0, PT, R6, R5, PT ;  /* 0x000000050600720c */ /* 0x000fc80003f06070 */
[----:B------:R-:W-:-:S13]  /*b490*/  ISETP.GE.U32.OR P0, PT, R22, R9, P0 ;  /* 0x000000091600720c */ /* 0x000fda0000706470 */
[----:B------:R-:W-:-:S05]  /*b4a0*/  @!P0 IMAD R6, R6, R8, R23 ;  /* 0x0000000806068224 */ /* 0x000fca00078e0217 */
[----:B------:R-:W-:-:S06]  /*b4b0*/  @!P0 LEA R6, R6, R3, 0x3 ;  /* 0x0000000306068211 */ /* 0x000fcc00078e18ff */
[----:B------:R-:W1:Y:S02]  /*b4c0*/  @!P0 LDS.64 R6, [R6] ;  /* 0x0000000006068984 */ /* 0x000e640000000a00 */
[----:B-1----:R-:W-:Y:S01]  /*b4d0*/  @!P0 FMUL.FTZ R18, R18, R6 ;  /* 0x0000000612128220 */ /* 0x002fe20000410000 */
[----:B------:R-:W-:-:S05]  /*b4e0*/  @!P0 FMUL.FTZ R19, R19, R7 ;  /* 0x0000000713138220 */ /* 0x000fca0000410000 */
[----:B------:R2:W-:Y:S01]  /*b4f0*/  @!P0 STS.64 [R0], R18 ;  /* 0x0000001200008388 */ /* 0x0005e20000000a00 */
[----:B------:R-:W-:Y:S02]  /*b500*/  ISETP.GT.U32.AND P0, PT, R4, 0x3, PT ;  /* 0x000000030400780c */ /* 0x000fe40003f04070 */
[----:B------:R-:W-:-:S11]  /*b510*/  MOV R4, R9 ;  /* 0x0000000900047202 */ /* 0x000fd60000000f00 */
[----:B--2---:R-:W-:Y:S05]  /*b520*/  @P0 BRA `(.L_x_3128) ;  /* 0xfffffffc00c40947 */ /* 0x004fea000383ffff */
.L_x_3127:
        /* <DEDUP_REMOVED lines=14> */
[----:B------:R-:W-:-:S04]  /*b610*/  IMAD.MOV.U32 R0, RZ, RZ, 0x20 ;  /* 0x00000020ff007424 */ /* 0x000fc800078e00ff */
[----:B------:R1:W-:Y:S01]  /*b620*/  STS.64 [R3], R18 ;  /* 0x0000001203007388 */ /* 0x0003e20000000a00 */
[----:B------:R-:W-:Y:S05]  /*b630*/  @!P0 BRA `(.L_x_3130) ;  /* 0x00000000003c8947 */ /* 0x000fea0003800000 */
[----:B------:R-:W-:-:S07]  /*b640*/  MOV R4, R8 ;  /* 0x0000000800047202 */ /* 0x000fce0000000f00 */
.L_x_3131:
[----:B-----5:R-:W-:Y:S01]  /*b650*/  SHF.R.U32.HI R10, RZ, 0x1, R4 ;  /* 0x00000001ff0a7819 */ /* 0x020fe20000011604 */
[----:B------:R-:W-:Y:S05]  /*b660*/  WARPSYNC.ALL ;  /* 0x0000000000007948 */ /* 0x000fea0003800000 */
[----:B------:R-:W-:Y:S01]  /*b670*/  IADD3 R5, PT, PT, R10, R23, RZ ;  /* 0x000000170a057210 */ /* 0x000fe20007ffe0ff */
[----:B------:R-:W-:Y:S03]  /*b680*/  BAR.SYNC.DEFER_BLOCKING 0x0 ;  /* 0x0000000000007b1d */ /* 0x000fe60000010000 */
[----:B------:R-:W-:-:S04]  /*b690*/  ISETP.GE.U32.AND P0, PT, R5, R8, PT ;  /* 0x000000080500720c */ /* 0x000fc80003f06070 */
[----:B------:R-:W-:-:S13]  /*b6a0*/  ISETP.GE.U32.OR P0, PT, R23, R10, P0 ;  /* 0x0000000a1700720c */ /* 0x000fda0000706470 */
[----:B------:R-:W-:-:S05]  /*b6b0*/  @!P0 LEA R5, R10, R3, 0x3 ;  /* 0x000000030a058211 */ /* 0x000fca00078e18ff */
[----:B------:R-:W1:Y:S02]  /*b6c0*/  @!P0 LDS.64 R6, [R5] ;  /* 0x0000000005068984 */ /* 0x000e640000000a00 */
[----:B-1----:R-:W-:Y:S01]  /*b6d0*/  @!P0 FMUL.FTZ R18, R18, R6 ;  /* 0x0000000612128220 */ /* 0x002fe20000410000 */
[----:B------:R-:W-:-:S05]  /*b6e0*/  @!P0 FMUL.FTZ R19, R19, R7 ;  /* 0x0000000713138220 */ /* 0x000fca0000410000 */
[----:B------:R2:W-:Y:S01]  /*b6f0*/  @!P0 STS.64 [R3], R18 ;  /* 0x0000001203008388 */ /* 0x0005e20000000a00 */
[----:B------:R-:W-:Y:S01]  /*b700*/  ISETP.GT.U32.AND P0, PT, R4, 0x7f, PT ;  /* 0x0000007f0400780c */ /* 0x000fe20003f04070 */
[----:B------:R-:W-:-:S12]  /*b710*/  IMAD.MOV.U32 R4, RZ, RZ, R10 ;  /* 0x000000ffff047224 */ /* 0x000fd800078e000a */
[----:B--2---:R-:W-:Y:S05]  /*b720*/  @P0 BRA `(.L_x_3131) ;  /* 0xfffffffc00c80947 */ /* 0x004fea000383ffff */
.L_x_3130:
[----:B------:R-:W-:Y:S01]  /*b730*/  ISETP.GE.U32.AND P0, PT, R0, 0x2, PT ;  /* 0x000000020000780c */ /* 0x000fe20003f06070 */
[----:B------:R-:W-:Y:S05]  /*b740*/  WARPSYNC.ALL ;  /* 0x0000000000007948 */ /* 0x000fea0003800000 */
[----:B------:R-:W-:Y:S07]  /*b750*/  BAR.SYNC.DEFER_BLOCKING 0x0 ;  /* 0x0000000000007b1d */ /* 0x000fee0000010000 */
[----:B------:R-:W-:Y:S05]  /*b760*/  @!P0 BRA `(.L_x_3129) ;  /* 0x0000000000208947 */ /* 0x000fea0003800000 */
[----:B-1----:R-:W-:-:S07]  /*b770*/  HFMA2 R3, -RZ, RZ, 0, 5.9604644775390625e-08 ;  /* 0x00000001ff037431 */ /* 0x002fce00000001ff */
.L_x_3132:
[----:B------:R-:W1:Y:S04]  /*b780*/  SHFL.DOWN PT, R5, R18, R3, 0x1f ;  /* 0x08001f0312057589 */ /* 0x000e6800000e0000 */
[----:B------:R2:W3:Y:S02]  /*b790*/  SHFL.DOWN PT, R4, R19, R3, 0x1f ;  /* 0x08001f0313047589 */ /* 0x0004e400000e0000 */
[----:B--2---:R-:W-:-:S04]  /*b7a0*/  SHF.L.U32 R3, R3, 0x1, RZ ;  /* 0x0000000103037819 */ /* 0x004fc800000006ff */
[----:B------:R-:W-:Y:S01]  /*b7b0*/  ISETP.GE.AND P0, PT, R3, R0, PT ;  /* 0x000000000300720c */ /* 0x000fe20003f06270 */
[----:B-1----:R-:W-:Y:S01]  /*b7c0*/  FMUL.FTZ R18, R5, R18 ;  /* 0x0000001205127220 */ /* 0x002fe20000410000 */
[----:B---3--:R-:W-:-:S11]  /*b7d0*/  FMUL.FTZ R19, R4, R19 ;  /* 0x0000001304137220 */ /* 0x008fd60000410000 */
[----:B------:R-:W-:Y:S05]  /*b7e0*/  @!P0 BRA `(.L_x_3132) ;  /* 0xfffffffc00e48947 */ /* 0x000fea000383ffff */
.L_x_3129:
[----:B------:R-:W2:Y:S01]  /*b7f0*/  LDCU UR6, c[0x0][0x55c] ;  /* 0x0000ab80ff0677ac */ /* 0x000ea20008000800 */
[----:B-----5:R-:W-:Y:S01]  /*b800*/  MOV R25, RZ ;  /* 0x000000ff00197202 */ /* 0x020fe20000000f00 */
[----:B--2---:R-:W-:-:S04]  /*b810*/  UIADD3 UR5, UPT, UPT, UR6, -0x1, URZ ;  /* 0xffffffff06057890 */ /* 0x004fc8000fffe0ff */
[----:B------:R-:W-:-:S04]  /*b820*/  UISETP.LT.U32.AND UP0, UPT, UR5, 0x18, UPT ;  /* 0x000000180500788c */ /* 0x000fc8000bf01070 */
[----:B------:R-:W-:Y:S02]  /*b830*/  USEL UR4, UR5, 0x18, UP0 ;  /* 0x0000001805047887 */ /* 0x000fe40008000000 */
[----:B------:R-:W-:Y:S02]  /*b840*/  UISETP.NE.AND UP0, UPT, UR6, URZ, UPT ;  /* 0x000000ff0600728c */ /* 0x000fe4000bf05270 */
[----:B------:R-:W-:-:S07]  /*b850*/  UIADD3 UR4, UPT, UPT, UR4, 0x1, URZ ;  /* 0x0000000104047890 */ /* 0x000fce000fffe0ff */
[----:B------:R-:W-:Y:S05]  /*b860*/  BRA.U !UP0, `(.L_x_3133) ;  /* 0x0000001108487547 */ /* 0x000fea000b800000 */
[----:B------:R-:W2:Y:S01]  /*b870*/  LDCU.64 UR8, c[0x0][0x560] ;  /* 0x0000ac00ff0877ac */ /* 0x000ea20008000a00 */
[----:B------:R-:W-:Y:S01]  /*b880*/  MOV R5, R17 ;  /* 0x0000001100057202 */ /* 0x000fe20000000f00 */
[----:B------:R-:W-:Y:S01]  /*b890*/  IMAD.MOV.U32 R4, RZ, RZ, RZ ;  /* 0x000000ffff047224 */ /* 0x000fe200078e00ff */
[----:B------:R-:W3:Y:S01]  /*b8a0*/  LDCU UR7, c[0x0][0x568] ;  /* 0x0000ad00ff0777ac */ /* 0x000ee20008000800 */
[----:B------:R-:W4:Y:S01]  /*b8b0*/  LDCU UR6, c[0x0][0x68c] ;  /* 0x0000d180ff0677ac */ /* 0x000f220008000800 */
[----:B------:R-:W-:Y:S01]  /*b8c0*/  UISETP.NE.AND UP1, UPT, UR5, URZ, UPT ;  /* 0x000000ff0500728c */ /* 0x000fe2000bf25270 */
[----:B--2---:R-:W-:-:S05]  /*b8d0*/  IMAD.HI.U32 R4, R17, UR9, R4 ;  /* 0x0000000911047c27 */ /* 0x004fca000f8e0004 */
[----:B---3--:R-:W-:-:S04]  /*b8e0*/  SHF.R.U32.HI R5, RZ, UR7, R4 ;  /* 0x00000007ff057c19 */ /* 0x008fc80008011604 */
[----:B-1----:R-:W-:-:S05]  /*b8f0*/  IADD3 R3, PT, PT, -R5, RZ, RZ ;  /* 0x000000ff05037210 */ /* 0x002fca0007ffe1ff */
[----:B------:R-:W-:-:S04]  /*b900*/  IMAD R3, R3, UR8, R17 ;  /* 0x0000000803037c24 */ /* 0x000fc8000f8e0211 */
[----:B----4-:R-:W-:Y:S01]  /*b910*/  IMAD R25, R3, UR6, RZ ;  /* 0x0000000603197c24 */ /* 0x010fe2000f8e02ff */
        /* <DEDUP_REMOVED lines=263> */
.L_x_3133:
[----:B------:R-:W-:Y:S01]  /*c990*/  MOV R24, RZ ;  /* 0x000000ff00187202 */ /* 0x000fe20000000f00 */
[----:B------:R-:W-:Y:S06]  /*c9a0*/  BRA.U !UP0, `(.L_x_3134) ;  /* 0x0000001108487547 */ /* 0x000fec000b800000 */
[----:B------:R-:W2:Y:S01]  /*c9b0*/  LDCU.64 UR8, c[0x0][0x560] ;  /* 0x0000ac00ff0877ac */ /* 0x000ea20008000a00 */
[----:B------:R-:W-:Y:S02]  /*c9c0*/  HFMA2 R4, -RZ, RZ, 0, 0 ;  /* 0x00000000ff047431 */ /* 0x000fe400000001ff */
[----:B------:R-:W-:Y:S01]  /*c9d0*/  VIADD R5, R17, 0x1 ;  /* 0x0000000111057836 */ /* 0x000fe20000000000 */
[----:B------:R-:W3:Y:S01]  /*c9e0*/  LDCU UR6, c[0x0][0x568] ;  /* 0x0000ad00ff0677ac */ /* 0x000ee20008000800 */
[----:B------:R-:W4:Y:S01]  /*c9f0*/  LDCU UR7, c[0x0][0x68c] ;  /* 0x0000d180ff0777ac */ /* 0x000f220008000800 */
[----:B------:R-:W-:Y:S01]  /*ca00*/  UISETP.NE.AND UP1, UPT, UR5, URZ, UPT ;  /* 0x000000ff0500728c */ /* 0x000fe2000bf25270 */
[----:B--2---:R-:W-:-:S05]  /*ca10*/  IMAD.HI.U32 R6, R5, UR9, R4 ;  /* 0x0000000905067c27 */ /* 0x004fca000f8e0004 */
[----:B---3--:R-:W-:-:S04]  /*ca20*/  SHF.R.U32.HI R7, RZ, UR6, R6 ;  /* 0x00000006ff077c19 */ /* 0x008fc80008011606 */
[----:B------:R-:W-:-:S05]  /*ca30*/  IADD3 R4, PT, PT, -R7, RZ, RZ ;  /* 0x000000ff07047210 */ /* 0x000fca0007ffe1ff */
[----:B------:R-:W-:-:S04]  /*ca40*/  IMAD R4, R4, UR8, R5 ;  /* 0x0000000804047c24 */ /* 0x000fc8000f8e0205 */
[----:B----4-:R-:W-:Y:S01]  /*ca50*/  IMAD R24, R4, UR7, RZ ;  /* 0x0000000704187c24 */ /* 0x010fe2000f8e02ff */
[----:B------:R-:W-:Y:S06]  /*ca60*/  BRA.U !UP1, `(.L_x_3134) ;  /* 0x0000001109187547 */ /* 0x000fec000b800000 */
[----:B------:R-:W2:Y:S01]  /*ca70*/  LDCU.64 UR6, c[0x0][0x570] ;  /* 0x0000ae00ff0677ac */ /* 0x000ea20008000a00 */
[----:B------:R-:W-:Y:S01]  /*ca80*/  MOV R6, RZ ;  /* 0x000000ff00067202 */ /* 0x000fe20000000f00 */
[----:B------:R-:W3:Y:S01]  /*ca90*/  LDCU UR8, c[0x0][0x56c] ;  /* 0x0000ad80ff0877ac */ /* 0x000ee20008000800 */
[----:B------:R-:W4:Y:S01]  /*caa0*/  LDCU UR9, c[0x0][0x694] ;  /* 0x0000d280ff0977ac */ /* 0x000f220008000800 */
[----:B------:R-:W-:Y:S02]  /*cab0*/  UISETP.NE.AND UP1, UPT, UR4, 0x2, UPT ;  /* 0x000000020400788c */ /* 0x000fe4000bf25270 */
[----:B--2---:R-:W-:-:S05]  /*cac0*/  IMAD.HI.U32 R4, R7, UR6, R6 ;  /* 0x0000000607047c27 */ /* 0x004fca000f8e0006 */
[----:B------:R-:W-:-:S05]  /*cad0*/  SHF.R.U32.HI R5, RZ, UR7, R4 ;  /* 0x00000007ff057c19 */ /* 0x000fca0008011604 */
[----:B-1----:R-:W-:-:S04]  /*cae0*/  IMAD.MOV R3, RZ, RZ, -R5 ;  /* 0x000000ffff037224 */ /* 0x002fc800078e0a05 */
[----:B---3--:R-:W-:-:S04]  /*caf0*/  IMAD R7, R3, UR8, R7 ;  /* 0x0000000803077c24 */ /* 0x008fc8000f8e0207 */
[----:B----4-:R-:W-:Y:S01]  /*cb00*/  IMAD R24, R7, UR9, R24 ;  /* 0x0000000907187c24 */ /* 0x010fe2000f8e0218 */
        /* <DEDUP_REMOVED lines=252> */
.L_x_3134:
[----:B------:R-:W2:Y:S01]  /*dad0*/  LDC.64 R6, c[0x0][0x770] ;  /* 0x0001dc00ff067b82 */ /* 0x000ea20000000a00 */
[----:B------:R-:W3:Y:S02]  /*dae0*/  LDCU UR6, c[0x0][0x3a8] ;  /* 0x00007500ff0677ac */ /* 0x000ee40008000800 */
[----:B---3--:R-:W-:Y:S01]  /*daf0*/  UISETP.NE.AND UP1, UPT, UR6, URZ, UPT ;  /* 0x000000ff0600728c */ /* 0x008fe2000bf25270 */
[----:B--2---:R-:W-:Y:S02]  /*db00*/  ISETP.NE.U32.AND P0, PT, R6, RZ, PT ;  /* 0x000000ff0600720c */ /* 0x004fe40003f05070 */
[----:B------:R-:W-:Y:S02]  /*db10*/  IADD3 R4, P1, PT, R25, R6, RZ ;  /* 0x0000000619047210 */ /* 0x000fe40007f3e0ff */
[----:B------:R-:W-:Y:S02]  /*db20*/  ISETP.NE.AND.EX P0, PT, R7, RZ, PT, P0 ;  /* 0x000000ff0700720c */ /* 0x000fe40003f05300 */
[----:B-1----:R-:W-:-:S02]  /*db30*/  IADD3.X R0, PT, PT, RZ, R7, RZ, P1, !PT ;  /* 0x00000007ff007210 */ /* 0x002fc40000ffe4ff */
[----:B------:R-:W-:Y:S02]  /*db40*/  SEL R4, R4, RZ, P0 ;  /* 0x000000ff04047207 */ /* 0x000fe40000000000 */
[----:B------:R-:W-:Y:S01]  /*db50*/  SEL R5, R0, RZ, P0 ;  /* 0x000000ff00057207 */ /* 0x000fe20000000000 */
[----:B------:R-:W-:Y:S06]  /*db60*/  BRA.U !UP1, `(.L_x_3135) ;  /* 0x0000003509a47547 */ /* 0x000fec000b800000 */
[----:B------:R-:W1:Y:S01]  /*db70*/  LDCU UR6, c[0x0][0x3ac] ;  /* 0x00007580ff0677ac */ /* 0x000e620008000800 */
[----:B------:R-:W-:Y:S01]  /*db80*/  IMAD.MOV.U32 R25, RZ, RZ, RZ ;  /* 0x000000ffff197224 */ /* 0x000fe200078e00ff */
        /* <DEDUP_REMOVED lines=280> */
.L_x_3136:
        /* <DEDUP_REMOVED lines=276> */
.L_x_3137:
        /* <DEDUP_REMOVED lines=22> */
[----:B------:R1:W-:Y:S04]  /*ffb0*/  STG.E desc[UR36][R6.64], R18 ;  /* 0x0000001206007986 */ /* 0x0003e8000c101924 */
[----:B------:R1:W-:Y:S02]  /*ffc0*/  STG.E desc[UR36][R6.64+0x4], R19 ;  /* 0x0000041306007986 */ /* 0x0003e4000c101924 */
.L_x_3139:
[----:B------:R-:W-:Y:S05]  /*ffd0*/  BSYNC.RECONVERGENT B0 ;  /* 0x0000000000007941 */ /* 0x000fea0003800200 */
.L_x_3138:
        /* <DEDUP_REMOVED lines=31> */
[----:B-1----:R-:W-:-:S05]  /*101d0*/  IMAD.IADD R0, R0, 0x1, R9 ;  /* 0x0000000100007824 */ /* 0x002fca00078e0209 */
[----:B------:R-:W-:-:S04]  /*101e0*/  ISETP.NE.AND P1, PT, R0, UR4, PT ;  /* 0x0000000400007c0c */ /* 0x000fc8000bf25270 */
[----:B------:R-:W-:-:S05]  /*101f0*/  SEL R0, RZ, 0x1, P1 ;  /* 0x00000001ff007807 */ /* 0x000fca0000800000 */
[----:B------:R2:W-:Y:S04]  /*10200*/  STS.U8 [UR5], R0 ;  /* 0x00000000ff007988 */ /* 0x0005e80008000005 */
.L_x_3141:
[----:B------:R-:W-:Y:S05]  /*10210*/  BSYNC.RECONVERGENT B0 ;  /* 0x0000000000007941 */ /* 0x000fea0003800200 */
.L_x_3140:
        /* <DEDUP_REMOVED lines=18> */
[----:B------:R-:W3:Y:S01]  /*10340*/  LDCU UR9, c[0x0][0x384] ;  /* 0x00007080ff0977ac */ /* 0x000ee20008000800 */
[----:B--2---:R-:W-:Y:S01]  /*10350*/  UISETP.NE.AND UP0, UPT, UR5, URZ, UPT ;  /* 0x000000ff0500728c */ /* 0x004fe2000bf05270 */
[----:B---3--:R-:W-:-:S08]  /*10360*/  MOV R16, UR9 ;  /* 0x0000000900107c02 */ /* 0x008fd00008000f00 */
[----:B------:R-:W-:Y:S05]  /*10370*/  BRA.U !UP0, `(.L_x_3143) ;  /* 0x0000000108607547 */ /* 0x000fea000b800000 */
[----:B------:R-:W2:Y:S01]  /*10380*/  LDCU UR5, c[0x0][0x360] ;  /* 0x00006c00ff0577ac */ /* 0x000ea20008000800 */
        /* <DEDUP_REMOVED lines=8> */
[----:B------:R-:W-:-:S06]  /*10410*/  MOV R17, UR9 ;  /* 0x0000000900117c02 */ /* 0x000fcc0008000f00 */
[----:B-1----:R-:W1:Y:S01]  /*10420*/  LDC.64 R6, c[0x0][0x778] ;  /* 0x0001de00ff067b82 */ /* 0x002e620000000a00 */
[----:B--2---:R-:W-:Y:S02]  /*10430*/  IMAD R9, R2, UR6, RZ ;  /* 0x0000000602097c24 */ /* 0x004fe4000f8e02ff */
[----:B---3--:R-:W-:-:S07]  /*10440*/  IMAD R11, R11, UR5, RZ ;  /* 0x000000050b0b7c24 */ /* 0x008fce000f8e02ff */
.L_x_3146:
[----:B------:R-:W-:-:S04]  /*10450*/  IMAD.IADD R3, R9, 0x1, R0 ;  /* 0x0000000109037824 */ /* 0x000fc800078e0200 */
[----:B-1----:R-:W-:-:S05]  /*10460*/  IMAD.WIDE.U32 R2, R3, 0x8, R6 ;  /* 0x0000000803027825 */ /* 0x002fca00078e0006 */
[----:B------:R-:W2:Y:S04]  /*10470*/  LDG.E R13, desc[UR36][R2.64] ;  /* 0x00000024020d7981 */ /* 0x000ea8000c1e1900 */
[----:B------:R-:W3:Y:S01]  /*10480*/  LDG.E R8, desc[UR36][R2.64+0x4] ;  /* 0x0000042402087981 */ /* 0x000ee2000c1e1900 */
[----:B------:R-:W-:-:S04]  /*10490*/  IADD3 R0, PT, PT, R11, R0, RZ ;  /* 0x000000000b007210 */ /* 0x000fc80007ffe0ff */
[----:B------:R-:W-:Y:S01]  /*104a0*/  ISETP.GE.U32.AND P1, PT, R0, UR8, PT ;  /* 0x0000000800007c0c */ /* 0x000fe2000bf26070 */
[----:B--2---:R-:W-:Y:S01]  /*104b0*/  FMUL.FTZ R16, R13, R16 ;  /* 0x000000100d107220 */ /* 0x004fe20000410000 */
[----:B---3--:R-:W-:-:S11]  /*104c0*/  FMUL.FTZ R17, R8, R17 ;  /* 0x0000001108117220 */ /* 0x008fd60000410000 */
[----:B------:R-:W-:Y:S05]  /*104d0*/  @!P1 BRA `(.L_x_3146) ;  /* 0xfffffffc00dc9947 */ /* 0x000fea000383ffff */
[----:B------:R-:W-:Y:S05]  /*104e0*/  BSYNC.RECONVERGENT B1 ;  /* 0x0000000000017941 */ /* 0x000fea0003800200 */
.L_x_3145:
[----:B------:R-:W-:Y:S05]  /*104f0*/  BRA `(.L_x_3144) ;  /* 0x0000000000547947 */ /* 0x000fea0003800000 */
.L_x_3143:
[----:B------:R-:W2:Y:S01]  /*10500*/  LDCU UR6, c[0x0][0x39c] ;  /* 0x00007380ff0677ac */ /* 0x000ea20008000800 */
[----:B------:R-:W-:Y:S02]  /*10510*/  MOV R17, UR9 ;  /* 0x0000000900117c02 */ /* 0x000fe40008000f00 */
[----:B--2---:R-:W-:-:S13]  /*10520*/  ISETP.GE.U32.AND P1, PT, R22, UR6, PT ;  /* 0x0000000616007c0c */ /* 0x004fda000bf26070 */
[----:B------:R-:W-:Y:S05]  /*10530*/  @P1 BRA `(.L_x_3144) ;  /* 0x0000000000441947 */ /* 0x000fea0003800000 */
[----:B------:R-:W2:Y:S01]  /*10540*/  LDCU UR5, c[0x0][0x374] ;  /* 0x00006e80ff0577ac */ /* 0x000ea20008000800 */
[----:B------:R-:W3:Y:S01]  /*10550*/  LDC R10, c[0x0][0x360] ;  /* 0x0000d800ff0a7b82 */ /* 0x000ee20000000800 */
[----:B------:R-:W-:Y:S01]  /*10560*/  MOV R9, R22 ;  /* 0x0000001600097202 */ /* 0x000fe20000000f00 */
[----:B------:R-:W-:-:S06]  /*10570*/  IMAD.U32 R17, RZ, RZ, UR9 ;  /* 0x00000009ff117e24 */ /* 0x000fcc000f8e00ff */
[----:B-1----:R-:W1:Y:S08]  /*10580*/  LDC.64 R6, c[0x0][0x778] ;  /* 0x0001de00ff067b82 */ /* 0x002e700000000a00 */
[----:B------:R-:W4:Y:S01]  /*10590*/  LDC R12, c[0x0][0x364] ;  /* 0x0000d900ff0c7b82 */ /* 0x000f220000000800 */
[----:B--2---:R-:W-:-:S07]  /*105a0*/  IMAD R0, R2, UR5, RZ ;  /* 0x0000000502007c24 */ /* 0x004fce000f8e02ff */
.L_x_3147:
[----:B------:R-:W-:-:S05]  /*105b0*/  IADD3 R2, PT, PT, R0, R9, RZ ;  /* 0x0000000900027210 */ /* 0x000fca0007ffe0ff */
[----:B---3--:R-:W-:-:S04]  /*105c0*/  IMAD R3, R2, R10, R23 ;  /* 0x0000000a02037224 */ /* 0x008fc800078e0217 */
[----:B-1----:R-:W-:-:S05]  /*105d0*/  IMAD.WIDE.U32 R2, R3, 0x8, R6 ;  /* 0x0000000803027825 */ /* 0x002fca00078e0006 */
[----:B------:R-:W2:Y:S04]  /*105e0*/  LDG.E R11, desc[UR36][R2.64] ;  /* 0x00000024020b7981 */ /* 0x000ea8000c1e1900 */
[----:B------:R-:W3:Y:S01]  /*105f0*/  LDG.E R8, desc[UR36][R2.64+0x4] ;  /* 0x0000042402087981 */ /* 0x000ee2000c1e1900 */
[----:B----4-:R-:W-:-:S04]  /*10600*/  IADD3 R9, PT, PT, R12, R9, RZ ;  /* 0x000000090c097210 */ /* 0x010fc80007ffe0ff */
[----:B------:R-:W-:Y:S01]  /*10610*/  ISETP.GE.U32.AND P1, PT, R9, UR6, PT ;  /* 0x0000000609007c0c */ /* 0x000fe2000bf26070 */
[----:B--2---:R-:W-:Y:S01]  /*10620*/  FMUL.FTZ R16, R11, R16 ;  /* 0x000000100b107220 */ /* 0x004fe20000410000 */
[----:B---3--:R-:W-:-:S11]  /*10630*/  FMUL.FTZ R17, R8, R17 ;  /* 0x0000001108117220 */ /* 0x008fd60000410000 */
[----:B------:R-:W-:Y:S05]  /*10640*/  @!P1 BRA `(.L_x_3147) ;  /* 0xfffffffc00d89947 */ /* 0x000fea000383ffff */
.L_x_3144:
[----:B------:R-:W-:Y:S05]  /*10650*/  BSYNC.RECONVERGENT B0 ;  /* 0x0000000000007941 */ /* 0x000fea0003800200 */
.L_x_3142:
[----:B------:R-:W2:Y:S01]  /*10660*/  LDCU UR5, c[0x0][0x360] ;  /* 0x00006c00ff0577ac */ /* 0x000ea20008000800 */
[----:B------:R-:W-:Y:S01]  /*10670*/  UIADD3 UR4, UPT, UPT, UR4, 0x10, URZ ;  /* 0x0000001004047890 */ /* 0x000fe2000fffe0ff */
[----:B------:R-:W3:Y:S03]  /*10680*/  LDCU UR6, c[0x0][0x364] ;  /* 0x00006c80ff0677ac */ /* 0x000ee60008000800 */
[----:B------:R-:W-:Y:S01]  /*10690*/  ULEA UR8, UR7, UR4, 0x18 ;  /* 0x0000000407087291 */ /* 0x000fe2000f8ec0ff */
[----:B------:R-:W4:Y:S01]  /*106a0*/  LDCU UR9, c[0x0][0x3a0] ;  /* 0x00007400ff0977ac */ /* 0x000f220008000800 */
[----:B--2---:R-:W-:-:S05]  /*106b0*/  IMAD R0, R22, UR5, R23 ;  /* 0x0000000516007c24 */ /* 0x004fca000f8e0217 */
[----:B------:R-:W-:Y:S01]  /*106c0*/  LEA R0, R0, UR8, 0x3 ;  /* 0x0000000800007c11 */ /* 0x000fe2000f8e18ff */
[----:B---3--:R-:W-:-:S04]  /*106d0*/  UISETP.GE.U32.AND UP1, UPT, UR6, 0x2, UPT ;  /* 0x000000020600788c */ /* 0x008fc8000bf26070 */
[----:B------:R2:W-:Y:S01]  /*106e0*/  STS.64 [R0], R16 ;  /* 0x0000001000007388 */ /* 0x0005e20000000a00 */
[----:B----4-:R-:W-:-:S04]  /*106f0*/  UISETP.NE.AND UP0, UPT, UR9, URZ, UPT ;  /* 0x000000ff0900728c */ /* 0x010fc8000bf05270 */
[----:B------:R-:W-:Y:S07]  /*10700*/  BRA.U !UP1, `(.L_x_3148) ;  /* 0x00000001093c7547 */ /* 0x000fee000b800000 */
[----:B------:R-:W-:-:S05]  /*10710*/  UMOV UR4, UR6 ;  /* 0x0000000600047c82 */ /* 0x000fca0008000000 */
.L_x_3149:
        /* <DEDUP_REMOVED lines=9> */
[----:B------:R-:W2:Y:S02]  /*107b0*/  @!P1 LDS.64 R2, [R2] ;  /* 0x0000000002029984 */ /* 0x000ea40000000a00 */
[----:B--23--:R-:W-:Y:S01]  /*107c0*/  @!P1 FMUL.FTZ R16, R16, R2 ;  /* 0x0000000210109220 */ /* 0x00cfe20000410000 */
[----:B------:R-:W-:-:S05]  /*107d0*/  @!P1 FMUL.FTZ R17, R17, R3 ;  /* 0x0000000311119220 */ /* 0x000fca0000410000 */
[----:B------:R3:W-:Y:S01]  /*107e0*/  @!P1 STS.64 [R0], R16 ;  /* 0x0000001000009388 */ /* 0x0007e20000000a00 */
[----:B------:R-:W-:Y:S05]  /*107f0*/  BRA.U UP1, `(.L_x_3149) ;  /* 0xfffffffd01c87547 */ /* 0x000fea000b83ffff */
.L_x_3148:
[----:B------:R-:W-:Y:S05]  /*10800*/  BRA.U !UP0, `(.L_x_3150) ;  /* 0x0000000108807547 */ /* 0x000fea000b800000 */
[----:B------:R-:W-:Y:S02]  /*10810*/  UISETP.GE.U32.AND UP0, UPT, UR5, 0x21, UPT ;  /* 0x000000210500788c */ /* 0x000fe4000bf06070 */
[----:B------:R-:W-:-:S07]  /*10820*/  UMOV UR4, UR5 ;  /* 0x0000000500047c82 */ /* 0x000fce0008000000 */
[----:B------:R-:W-:Y:S05]  /*10830*/  BRA.U !UP0, `(.L_x_3151) ;  /* 0x0000000108487547 */ /* 0x000fea000b800000 */
[----:B------:R4:W-:Y:S01]  /*10840*/  STS.64 [R0], R16 ;  /* 0x0000001000007388 */ /* 0x0009e20000000a00 */
[----:B------:R-:W-:Y:S01]  /*10850*/  UISETP.GE.U32.AND UP0, UPT, UR5, 0x40, UPT ;  /* 0x000000400500788c */ /* 0x000fe2000bf06070 */
[----:B------:R-:W-:-:S08]  /*10860*/  UMOV UR4, 0x20 ;  /* 0x0000002000047882 */ /* 0x000fd00000000000 */
[----:B------:R-:W-:Y:S05]  /*10870*/  BRA.U !UP0, `(.L_x_3151) ;  /* 0x0000000108387547 */ /* 0x000fea000b800000 */
[----:B------:R-:W-:-:S07]  /*10880*/  IMAD.U32 R2, RZ, RZ, UR5 ;  /* 0x00000005ff027e24 */ /* 0x000fce000f8e00ff */
.L_x_3152:
[----:B------:R-:W-:Y:S01]  /*10890*/  SHF.R.U32.HI R8, RZ, 0x1, R2 ;  /* 0x00000001ff087819 */ /* 0x000fe20000011602 */
[----:B------:R-:W-:Y:S03]  /*108a0*/  BAR.SYNC.DEFER_BLOCKING 0x0 ;  /* 0x0000000000007b1d */ /* 0x000fe60000010000 */
[----:B------:R-:W-:-:S04]  /*108b0*/  IADD3 R3, PT, PT, R8, R23, RZ ;  /* 0x0000001708037210 */ /* 0x000fc80007ffe0ff */
[----:B------:R-:W-:-:S04]  /*108c0*/  ISETP.GE.U32.AND P1, PT, R3, UR5, PT ;  /* 0x0000000503007c0c */ /* 0x000fc8000bf26070 */
[----:B------:R-:W-:-:S13]  /*108d0*/  ISETP.GE.U32.OR P1, PT, R23, R8, P1 ;  /* 0x000000081700720c */ /* 0x000fda0000f26470 */
[----:B------:R-:W-:-:S05]  /*108e0*/  @!P1 LEA R3, R8, R0, 0x3 ;  /* 0x0000000008039211 */ /* 0x000fca00078e18ff */
[----:B-1----:R-:W2:Y:S02]  /*108f0*/  @!P1 LDS.64 R6, [R3] ;  /* 0x0000000003069984 */ /* 0x002ea40000000a00 */
[----:B--234-:R-:W-:Y:S01]  /*10900*/  @!P1 FMUL.FTZ R16, R16, R6 ;  /* 0x0000000610109220 */ /* 0x01cfe20000410000 */
[----:B------:R-:W-:-:S05]  /*10910*/  @!P1 FMUL.FTZ R17, R17, R7 ;  /* 0x0000000711119220 */ /* 0x000fca0000410000 */
[----:B------:R1:W-:Y:S01]  /*10920*/  @!P1 STS.64 [R0], R16 ;  /* 0x0000001000009388 */ /* 0x0003e20000000a00 */
[----:B------:R-:W-:Y:S02]  /*10930*/  ISETP.GT.U32.AND P1, PT, R2, 0x7f, PT ;  /* 0x0000007f0200780c */ /* 0x000fe40003f24070 */
[----:B------:R-:W-:-:S11]  /*10940*/  MOV R2, R8 ;  /* 0x0000000800027202 */ /* 0x000fd60000000f00 */
[----:B-1----:R-:W-:Y:S05]  /*10950*/  @P1 BRA `(.L_x_3152) ;  /* 0xfffffffc00cc1947 */ /* 0x002fea000383ffff */
.L_x_3151:
[----:B------:R-:W-:Y:S01]  /*10960*/  BAR.SYNC.DEFER_BLOCKING 0x0 ;  /* 0x0000000000007b1d */ /* 0x000fe20000010000 */
[----:B------:R-:W-:-:S09]  /*10970*/  UISETP.GE.U32.AND UP0, UPT, UR4, 0x2, UPT ;  /* 0x000000020400788c */ /* 0x000fd2000bf06070 */
[----:B------:R-:W-:Y:S05]  /*10980*/  BRA.U !UP0, `(.L_x_3150) ;  /* 0x0000000108207547 */ /* 0x000fea000b800000 */
[----:B--234-:R-:W-:-:S07]  /*10990*/  IMAD.MOV.U32 R0, RZ, RZ, 0x1 ;  /* 0x00000001ff007424 */ /* 0x01cfce00078e00ff */
.L_x_3153:
[----:B------:R-:W2:Y:S04]  /*109a0*/  SHFL.DOWN PT, R3, R16, R0, 0x1f ;  /* 0x08001f0010037589 */ /* 0x000ea800000e0000 */
[----:B------:R3:W4:Y:S02]  /*109b0*/  SHFL.DOWN PT, R2, R17, R0, 0x1f ;  /* 0x08001f0011027589 */ /* 0x00072400000e0000 */
[----:B---3--:R-:W-:-:S04]  /*109c0*/  SHF.L.U32 R0, R0, 0x1, RZ ;  /* 0x0000000100007819 */ /* 0x008fc800000006ff */
[----:B------:R-:W-:Y:S01]  /*109d0*/  ISETP.GE.AND P1, PT, R0, UR4, PT ;  /* 0x0000000400007c0c */ /* 0x000fe2000bf26270 */
[----:B--2---:R-:W-:Y:S01]  /*109e0*/  FMUL.FTZ R16, R3, R16 ;  /* 0x0000001003107220 */ /* 0x004fe20000410000 */
[----:B----4-:R-:W-:-:S11]  /*109f0*/  FMUL.FTZ R17, R2, R17 ;  /* 0x0000001102117220 */ /* 0x010fd60000410000 */
[----:B------:R-:W-:Y:S05]  /*10a00*/  @!P1 BRA `(.L_x_3153) ;  /* 0xfffffffc00e49947 */ /* 0x000fea000383ffff */
.L_x_3150:
        /* <DEDUP_REMOVED lines=12> */
[----:B-1----:R-:W5:Y:S04]  /*10ad0*/  @P0 LDG.E R7, desc[UR36][R4.64] ;  /* 0x0000002404070981 */ /* 0x002f68000c1e1900 */
[----:B--234-:R-:W2:Y:S01]  /*10ae0*/  @P0 LDG.E R0, desc[UR36][R2.64] ;  /* 0x0000002402000981 */ /* 0x01cea2000c1e1900 */
[----:B------:R-:W0:Y:S02]  /*10af0*/  LDCU.U8 UR4, c[0x0][0x791] ;  /* 0x0000f220ff0477ac */ /* 0x000e240008000000 */
[----:B0-----:R-:W-:Y:S01]  /*10b00*/  ISETP.NE.AND P1, PT, RZ, UR4, PT ;  /* 0x00000004ff007c0c */ /* 0x001fe2000bf25270 */
[----:B-----5:R-:W-:Y:S01]  /*10b10*/  @P0 FMUL.FTZ R16, R16, R7 ;  /* 0x0000000710100220 */ /* 0x020fe20000410000 */
[----:B--2---:R-:W-:-:S11]  /*10b20*/  @P0 FMUL.FTZ R17, R17, R0 ;  /* 0x0000000011110220 */ /* 0x004fd60000410000 */
[----:B------:R0:W-:Y:S04]  /*10b30*/  @!P1 STG.E desc[UR36][R4.64], R16 ;  /* 0x0000001004009986 */ /* 0x0001e8000c101924 */
[----:B------:R0:W-:Y:S01]  /*10b40*/  @!P1 STG.E desc[UR36][R2.64], R17 ;  /* 0x0000001102009986 */ /* 0x0001e2000c101924 */
[----:B------:R-:W-:Y:S05]  /*10b50*/  @!P1 EXIT ;  /* 0x000000000000994d */ /* 0x000fea0003800000 */
[----:B------:R-:W1:Y:S02]  /*10b60*/  LDCU UR4, c[0x0][0x794] ;  /* 0x0000f280ff0477ac */ /* 0x000e640008000800 */
[----:B-1----:R-:W-:-:S09]  /*10b70*/  UISETP.NE.AND UP0, UPT, UR4, 0x1, UPT ;  /* 0x000000010400788c */ /* 0x002fd2000bf05270 */
[----:B------:R-:W-:Y:S05]  /*10b80*/  BRA.U !UP0, `(.L_x_3155) ;  /* 0x0000000108907547 */ /* 0x000fea000b800000 */
[----:B0-----:R-:W-:Y:S01]  /*10b90*/  MOV R2, 0x660 ;  /* 0x0000066000027802 */ /* 0x001fe20000000f00 */
[----:B------:R-:W0:Y:S01]  /*10ba0*/  LDCU.64 UR4, c[0x4][0x650] ;  /* 0x0100ca00ff0477ac */ /* 0x000e220008000a00 */
[----:B------:R-:W-:Y:S01]  /*10bb0*/  HFMA2 R8, -RZ, RZ, 0, 4.4763088226318359375e-05 ;  /* 0x000002efff087431 */ /* 0x000fe200000001ff */
[----:B------:R-:W-:Y:S01]  /*10bc0*/  MOV R12, 0x1 ;  /* 0x00000001000c7802 */ /* 0x000fe20000000f00 */
[----:B------:R1:W2:Y:S01]  /*10bd0*/  LDC.64 R14, c[0x4][R2] ;  /* 0x01000000020e7b82 */ /* 0x0002a20000000a00 */
[----:B------:R-:W3:Y:S01]  /*10be0*/  LDCU.64 UR8, c[0x4][0x640] ;  /* 0x0100c800ff0877ac */ /* 0x000ee20008000a00 */
[----:B------:R-:W-:Y:S01]  /*10bf0*/  IMAD.MOV.U32 R13, RZ, RZ, RZ ;  /* 0x000000ffff0d7224 */ /* 0x000fe200078e00ff */
[----:B------:R-:W4:Y:S01]  /*10c00*/  LDCU.64 UR6, c[0x4][0x3c8] ;  /* 0x01007900ff0677ac */ /* 0x000f220008000a00 */
[----:B0-----:R-:W-:Y:S01]  /*10c10*/  IMAD.U32 R4, RZ, RZ, UR4 ;  /* 0x00000004ff047e24 */ /* 0x001fe2000f8e00ff */
[----:B------:R-:W-:Y:S02]  /*10c20*/  MOV R5, UR5 ;  /* 0x0000000500057c02 */ /* 0x000fe40008000f00 */
[----:B---3--:R-:W-:-:S02]  /*10c30*/  MOV R6, UR8 ;  /* 0x0000000800067c02 */ /* 0x008fc40008000f00 */
[----:B------:R-:W-:Y:S01]  /*10c40*/  MOV R7, UR9 ;  /* 0x0000000900077c02 */ /* 0x000fe20008000f00 */
[----:B----4-:R-:W-:Y:S01]  /*10c50*/  IMAD.U32 R10, RZ, RZ, UR6 ;  /* 0x00000006ff0a7e24 */ /* 0x010fe2000f8e00ff */
[----:B-1----:R-:W-:-:S07]  /*10c60*/  MOV R11, UR7 ;  /* 0x00000007000b7c02 */ /* 0x002fce0008000f00 */
[----:B------:R-:W-:-:S07]  /*10c70*/  LEPC R20, `(.L_x_3156) ;  /* 0x000000001014794e */ /* 0x000fce0000000000 */
[----:B--2---:R-:W-:Y:S05]  /*10c80*/  CALL.ABS.NOINC R14 ;  /* 0x000000000e007343 */ /* 0x004fea0003c00000 */
.L_x_3156:
        /* <DEDUP_REMOVED lines=12> */
[----:B------:R2:W-:Y:S01]  /*10d50*/  STG.E desc[UR36][R14.64], R16 ;  /* 0x000000100e007986 */ /* 0x0005e2000c101924 */
[----:B---3--:R-:W-:Y:S01]  /*10d60*/  IMAD.U32 R6, RZ, RZ, UR8 ;  /* 0x00000008ff067e24 */ /* 0x008fe2000f8e00ff */
[----:B------:R-:W-:Y:S02]  /*10d70*/  MOV R7, UR9 ;  /* 0x0000000900077c02 */ /* 0x000fe40008000f00 */
[----:B0-----:R-:W-:Y:S02]  /*10d80*/  MOV R10, UR4 ;  /* 0x00000004000a7c02 */ /* 0x001fe40008000f00 */
[----:B--2---:R-:W-:-:S07]  /*10d90*/  MOV R11, UR5 ;  /* 0x00000005000b7c02 */ /* 0x004fce0008000f00 */
[----:B------:R-:W-:-:S07]  /*10da0*/  LEPC R20, `(.L_x_3157) ;  /* 0x000000001014794e */ /* 0x000fce0000000000 */
[----:B-1----:R-:W-:Y:S05]  /*10db0*/  CALL.ABS.NOINC R2 ;  /* 0x0000000002007343 */ /* 0x002fea0003c00000 */
.L_x_3157:
[----:B------:R-:W-:Y:S05]  /*10dc0*/  BRA `(.L_x_3158) ;  /* 0x0000000000047947 */ /* 0x000fea0003800000 */
.L_x_3155:
[----:B------:R1:W-:Y:S02]  /*10dd0*/  STG.E desc[UR36][R4.64], R16 ;  /* 0x0000001004007986 */ /* 0x0003e4000c101924 */
.L_x_3158:
[----:B------:R-:W2:Y:S02]  /*10de0*/  LDCU.64 UR4, c[0x0][0x760] ;  /* 0x0000ec00ff0477ac */ /* 0x000ea40008000a00 */
[----:B--2---:R-:W-:-:S04]  /*10df0*/  IADD3 R24, P0, PT, R24, UR4, RZ ;  /* 0x0000000418187c10 */ /* 0x004fc8000ff1e0ff */
[----:B------:R-:W-:-:S05]  /*10e00*/  IADD3.X R25, PT, PT, RZ, UR5, RZ, P0, !PT ;  /* 0x00000005ff197c10 */ /* 0x000fca00087fe4ff */
[----:B------:R-:W-:Y:S01]  /*10e10*/  STG.E desc[UR36][R24.64], R17 ;  /* 0x0000001118007986 */ /* 0x000fe2000c101924 */
[----:B------:R-:W-:Y:S05]  /*10e20*/  EXIT ;  /* 0x000000000000794d */ /* 0x000fea0003800000 */
.L_x_3154:
[----:B------:R-:W5:Y:S01]  /*10e30*/  LDCU.U8 UR4, c[0x0][0x790] ;  /* 0x0000f200ff0477ac */ /* 0x000f620008000000 */
[----:B------:R-:W0:Y:S01]  /*10e40*/  LDCU.U8 UR5, c[0x0][0x791] ;  /* 0x0000f220ff0577ac */ /* 0x000e220008000000 */
[----:B-----5:R-:W-:Y:S02]  /*10e50*/  UISETP.NE.AND UP1, UPT, UR4, URZ, UPT ;  /* 0x000000ff0400728c */ /* 0x020fe4000bf25270 */
[----:B0-----:R-:W-:-:S07]  /*10e60*/  UISETP.NE.AND UP0, UPT, UR5, URZ, UPT ;  /* 0x000000ff0500728c */ /* 0x001fce000bf05270 */
[----:B------:R-:W-:Y:S05]  /*10e70*/  BRA.U !UP1, `(.L_x_3159) ;  /* 0x0000000109107547 */ /* 0x000fea000b800000 */
[----:B------:R-:W5:Y:S04]  /*10e80*/  LDG.E R3, desc[UR36][R4.64] ;  /* 0x0000002404037981 */ /* 0x000f68000c1e1900 */
[----:B--234-:R-:W2:Y:S01]  /*10e90*/  LDG.E R0, desc[UR36][R4.64+0x4] ;  /* 0x0000042404007981 */ /* 0x01cea2000c1e1900 */
[----:B-----5:R-:W-:Y:S01]  /*10ea0*/  FMUL.FTZ R16, R16, R3 ;  /* 0x0000000310107220 */ /* 0x020fe20000410000 */
[----:B--2---:R-:W-:-:S07]  /*10eb0*/  FMUL.FTZ R17, R17, R0 ;  /* 0x0000000011117220 */ /* 0x004fce0000410000 */
.L_x_3159:
        /* <DEDUP_REMOVED lines=12> */
[----:B0-----:R-:W-:Y:S01]  /*10f80*/  IMAD.U32 R4, RZ, RZ, UR4 ;  /* 0x00000004ff047e24 */ /* 0x001fe2000f8e00ff */
[----:B------:R-:W-:Y:S02]  /*10f90*/  MOV R5, UR5 ;  /* 0x0000000500057c02 */ /* 0x000fe40008000f00 */
[----:B-1----:R-:W-:-:S02]  /*10fa0*/  MOV R6, UR6 ;  /* 0x0000000600067c02 */ /* 0x002fc40008000f00 */
[----:B------:R-:W-:Y:S01]  /*10fb0*/  MOV R7, UR7 ;  /* 0x0000000700077c02 */ /* 0x000fe20008000f00 */
[----:B-----5:R-:W-:Y:S01]  /*10fc0*/  IMAD.U32 R10, RZ, RZ, UR8 ;  /* 0x00000008ff0a7e24 */ /* 0x020fe2000f8e00ff */
[----:B------:R-:W-:-:S07]  /*10fd0*/  MOV R11, UR9 ;  /* 0x00000009000b7c02 */ /* 0x000fce0008000f00 */
[----:B------:R-:W-:-:S07]  /*10fe0*/  LEPC R20, `(.L_x_3162) ;  /* 0x000000001014794e */ /* 0x000fce0000000000 */
[----:B--234-:R-:W-:Y:S05]  /*10ff0*/  CALL.ABS.NOINC R14 ;  /* 0x000000000e007343 */ /* 0x01cfea0003c00000 */
.L_x_3162:
        /* <DEDUP_REMOVED lines=19> */
.L_x_3163:
[----:B------:R-:W-:Y:S05]  /*11130*/  BRA `(.L_x_3164) ;  /* 0x0000000000107947 */ /* 0x000fea0003800000 */
.L_x_3161:
[----:B------:R-:W0:Y:S02]  /*11140*/  LDCU.64 UR4, c[0x0][0x760] ;  /* 0x0000ec00ff0477ac */ /* 0x000e240008000a00 */
[----:B0-----:R-:W-:-:S04]  /*11150*/  IADD3 R2, P0, PT, R25, UR4, RZ ;  /* 0x0000000419027c10 */ /* 0x001fc8000ff1e0ff */
[----:B------:R-:W-:-:S05]  /*11160*/  IADD3.X R3, PT, PT, RZ, UR5, RZ, P0, !PT ;  /* 0x00000005ff037c10 */ /* 0x000fca00087fe4ff */
[----:B------:R0:W-:Y:S04]  /*11170*/  STG.E desc[UR36][R2.64], R16 ;  /* 0x0000001002007986 */ /* 0x0001e8000c101924 */
.L_x_3164:
[----:B------:R-:W5:Y:S02]  /*11180*/  LDCU.64 UR4, c[0x0][0x760] ;  /* 0x0000ec00ff0477ac */ /* 0x000f640008000a00 */
[----:B-----5:R-:W-:-:S05]  /*11190*/  IADD3 R24, P0, PT, R24, UR4, RZ ;  /* 0x0000000418187c10 */ /* 0x020fca000ff1e0ff */
[----:B------:R-:W-:-:S05]  /*111a0*/  IMAD.X R25, RZ, RZ, UR5, P0 ;  /* 0x00000005ff197e24 */ /* 0x000fca00080e06ff */
[----:B------:R-:W-:Y:S01]  /*111b0*/  STG.E desc[UR36][R24.64], R17 ;  /* 0x0000001118007986 */ /* 0x000fe2000c101924 */
[----:B------:R-:W-:Y:S05]  /*111c0*/  EXIT ;  /* 0x000000000000794d */ /* 0x000fea0003800000 */
.L_x_3160:
[----:B------:R-:W-:Y:S04]  /*111d0*/  STG.E desc[UR36][R4.64], R16 ;  /* 0x0000001004007986 */ /* 0x000fe8000c101924 */
[----:B------:R-:W-:Y:S01]  /*111e0*/  STG.E desc[UR36][R4.64+0x4], R17 ;  /* 0x0000041104007986 */ /* 0x000fe2000c101924 */
[----:B------:R-:W-:Y:S05]  /*111f0*/  EXIT ;  /* 0x000000000000794d */ /* 0x000fea0003800000 */
.L_x_3135:
        /* <DEDUP_REMOVED lines=21> */
[----:B------:R-:W2:Y:S04]  /*11350*/  @P2 LDG.E R7, desc[UR36][R4.64] ;  /* 0x0000002404072981 */ /* 0x000ea8000c1e1900 */
[----:B------:R-:W3:Y:S01]  /*11360*/  @P2 LDG.E R0, desc[UR36][R2.64] ;  /* 0x0000002402002981 */ /* 0x000ee2000c1e1900 */
[----:B------:R-:W1:Y:S02]  /*11370*/  LDCU.U8 UR4, c[0x0][0x791] ;  /* 0x0000f220ff0477ac */ /* 0x000e640008000000 */
[----:B-1----:R-:W-:Y:S01]  /*11380*/  ISETP.NE.AND P0, PT, RZ, UR4, PT ;  /* 0x00000004ff007c0c */ /* 0x002fe2000bf05270 */
[----:B--2---:R-:W-:Y:S01]  /*11390*/  @P2 FMUL.FTZ R18, R18, R7 ;  /* 0x0000000712122220 */ /* 0x004fe20000410000 */
[----:B---3--:R-:W-:-:S11]  /*113a0*/  @P2 FMUL.FTZ R19, R19, R0 ;  /* 0x0000000013132220 */ /* 0x008fd60000410000 */
[----:B------:R1:W-:Y:S04]  /*113b0*/  @!P0 STG.E desc[UR36][R4.64], R18 ;  /* 0x0000001204008986 */ /* 0x0003e8000c101924 */
[----:B------:R1:W-:Y:S01]  /*113c0*/  @!P0 STG.E desc[UR36][R2.64], R19 ;  /* 0x0000001302008986 */ /* 0x0003e2000c101924 */
        /* <DEDUP_REMOVED lines=20> */
.L_x_3167:
        /* <DEDUP_REMOVED lines=14> */
[----:B------:R2:W-:Y:S01]  /*115f0*/  STG.E desc[UR36][R14.64], R18 ;  /* 0x000000120e007986 */ /* 0x0005e2000c101924 */
[----:B0-----:R-:W-:Y:S02]  /*11600*/  MOV R10, UR4 ;  /* 0x00000004000a7c02 */ /* 0x001fe40008000f00 */
[----:B--2---:R-:W-:-:S07]  /*11610*/  MOV R11, UR5 ;  /* 0x00000005000b7c02 */ /* 0x004fce0008000f00 */
[----:B------:R-:W-:-:S07]  /*11620*/  LEPC R20, `(.L_x_3168) ;  /* 0x000000001014794e */ /* 0x000fce0000000000 */
[----:B-1----:R-:W-:Y:S05]  /*11630*/  CALL.ABS.NOINC R2 ;  /* 0x0000000002007343 */ /* 0x002fea0003c00000 */
.L_x_3168:
[----:B------:R-:W-:Y:S05]  /*11640*/  BRA `(.L_x_3169) ;  /* 0x0000000000047947 */ /* 0x000fea0003800000 */
.L_x_3166:
[----:B------:R2:W-:Y:S02]  /*11650*/  STG.E desc[UR36][R4.64], R18 ;  /* 0x0000001204007986 */ /* 0x0005e4000c101924 */
.L_x_3169:
[----:B------:R-:W3:Y:S02]  /*11660*/  LDCU.64 UR4, c[0x0][0x760] ;  /* 0x0000ec00ff0477ac */ /* 0x000ee40008000a00 */
[----:B---3--:R-:W-:-:S04]  /*11670*/  IADD3 R24, P0, PT, R24, UR4, RZ ;  /* 0x0000000418187c10 */ /* 0x008fc8000ff1e0ff */
[----:B------:R-:W-:-:S05]  /*11680*/  IADD3.X R25, PT, PT, RZ, UR5, RZ, P0, !PT ;  /* 0x00000005ff197c10 */ /* 0x000fca00087fe4ff */
[----:B------:R-:W-:Y:S01]  /*11690*/  STG.E desc[UR36][R24.64], R19 ;  /* 0x0000001318007986 */ /* 0x000fe2000c101924 */
[----:B------:R-:W-:Y:S05]  /*116a0*/  EXIT ;  /* 0x000000000000794d */ /* 0x000fea0003800000 */
.L_x_3165:
[----:B------:R-:W1:Y:S01]  /*116b0*/  LDCU.U8 UR4, c[0x0][0x790] ;  /* 0x0000f200ff0477ac */ /* 0x000e620008000000 */
[----:B------:R-:W2:Y:S01]  /*116c0*/  LDCU.U8 UR5, c[0x0][0x791] ;  /* 0x0000f220ff0577ac */ /* 0x000ea20008000000 */
[----:B-1----:R-:W-:Y:S02]  /*116d0*/  UISETP.NE.AND UP0, UPT, UR4, URZ, UPT ;  /* 0x000000ff0400728c */ /* 0x002fe4000bf05270 */
[----:B--2---:R-:W-:-:S07]  /*116e0*/  UISETP.NE.AND UP1, UPT, UR5, URZ, UPT ;  /* 0x000000ff0500728c */ /* 0x004fce000bf25270 */
[----:B------:R-:W-:Y:S05]  /*116f0*/  BRA.U !UP0, `(.L_x_3170) ;  /* 0x0000000108107547 */ /* 0x000fea000b800000 */
[----:B------:R-:W2:Y:S04]  /*11700*/  LDG.E R3, desc[UR36][R4.64] ;  /* 0x0000002404037981 */ /* 0x000ea8000c1e1900 */
[----:B------:R-:W3:Y:S01]  /*11710*/  LDG.E R0, desc[UR36][R4.64+0x4] ;  /* 0x0000042404007981 */ /* 0x000ee2000c1e1900 */
[----:B--2---:R-:W-:Y:S01]  /*11720*/  FMUL.FTZ R18, R18, R3 ;  /* 0x0000000312127220 */ /* 0x004fe20000410000 */
[----:B---3--:R-:W-:-:S07]  /*11730*/  FMUL.FTZ R19, R19, R0 ;  /* 0x0000000013137220 */ /* 0x008fce0000410000 */
.L_x_3170:
        /* <DEDUP_REMOVED lines=20> */
.L_x_3173:
        /* <DEDUP_REMOVED lines=19> */
.L_x_3174:
[----:B------:R-:W-:Y:S05]  /*119b0*/  BRA `(.L_x_3175) ;  /* 0x0000000000107947 */ /* 0x000fea0003800000 */
.L_x_3172:
[----:B------:R-:W1:Y:S02]  /*119c0*/  LDCU.64 UR4, c[0x0][0x760] ;  /* 0x0000ec00ff0477ac */ /* 0x000e640008000a00 */
[----:B-1----:R-:W-:-:S04]  /*119d0*/  IADD3 R2, P0, PT, R25, UR4, RZ ;  /* 0x0000000419027c10 */ /* 0x002fc8000ff1e0ff */
[----:B------:R-:W-:-:S05]  /*119e0*/  IADD3.X R3, PT, PT, RZ, UR5, RZ, P0, !PT ;  /* 0x00000005ff037c10 */ /* 0x000fca00087fe4ff */
[----:B------:R1:W-:Y:S04]  /*119f0*/  STG.E desc[UR36][R2.64], R18 ;  /* 0x0000001202007986 */ /* 0x0003e8000c101924 */
.L_x_3175:
[----:B------:R-:W2:Y:S02]  /*11a00*/  LDCU.64 UR4, c[0x0][0x760] ;  /* 0x0000ec00ff0477ac */ /* 0x000ea40008000a00 */
[----:B--2---:R-:W-:-:S04]  /*11a10*/  IADD3 R24, P0, PT, R24, UR4, RZ ;  /* 0x0000000418187c10 */ /* 0x004fc8000ff1e0ff */
[----:B------:R-:W-:-:S05]  /*11a20*/  IADD3.X R25, PT, PT, RZ, UR5, RZ, P0, !PT ;  /* 0x00000005ff197c10 */ /* 0x000fca00087fe4ff */
[----:B------:R-:W-:Y:S01]  /*11a30*/  STG.E desc[UR36][R24.64], R19 ;  /* 0x0000001318007986 */ /* 0x000fe2000c101924 */
[----:B------:R-:W-:Y:S05]  /*11a40*/  EXIT ;  /* 0x000000000000794d */ /* 0x000fea0003800000 */
.L_x_3171:
[----:B------:R-:W-:Y:S04]  /*11a50*/  STG.E desc[UR36][R4.64], R18 ;  /* 0x0000001204007986 */ /* 0x000fe8000c101924 */
[----:B------:R-:W-:Y:S01]  /*11a60*/  STG.E desc[UR36][R4.64+0x4], R19 ;  /* 0x0000041304007986 */ /* 0x000fe2000c101924 */
[----:B------:R-:W-:Y:S05]  /*11a70*/  EXIT ;  /* 0x000000000000794d */ /* 0x000fea0003800000 */
.L_x_3176:
        /* <DEDUP_REMOVED lines=16> */
.L_x_8864:


//--------------------- .text._ZN2at6native13reduce_kernelILi128ELi4ENS0_8ReduceOpIfNS0_14func_wrapper_tIfNS0_55_GLOBAL__N__0955718d_22_SparseCsrTensorMath_cu_868dd54514ReductionMulOpIfEEEEjfLi4ELi4EEEEEvT1_ --------------------------
	.section	.text._ZN2at6native13reduce_kernelILi128ELi4ENS0_8ReduceOpIfNS0_14func_wrapper_tIfNS0_55_GLOBAL__N__0955718d_22_SparseCsrTensorMath_cu_868dd54514ReductionMulOpIfEEEEjfLi4ELi4EEEEEvT1_,"ax",@progbits
	.align	128
.text._ZN2at6native13reduce_kernelILi128ELi4ENS0_8ReduceOpIfNS0_14func_wrapper_tIfNS0_55_GLOBAL__N__0955718d_22_SparseCsrTensorMath_cu_868dd54514ReductionMulOpIfEEEEjfLi4ELi4EEEEEvT1_:
        .type           _ZN2at6native13reduce_kernelILi128ELi4ENS0_8ReduceOpIfNS0_14func_wrapper_tIfNS0_55_GLOBAL__N__0955718d_22_SparseCsrTensorMath_cu_868dd54514ReductionMulOpIfEEEEjfLi4ELi4EEEEEvT1_,@function
        .size           _ZN2at6native13reduce_kernelILi128ELi4ENS0_8ReduceOpIfNS0_14func_wrapper_tIfNS0_55_GLOBAL__N__0955718d_22_SparseCsrTensorMath_cu_868dd54514ReductionMulOpIfEEEEjfLi4ELi4EEEEEvT1_,(.L_x_8865 - _ZN2at6native13reduce_kernelILi128ELi4ENS0_8ReduceOpIfNS0_14func_wrapper_tIfNS0_55_GLOBAL__N__0955718d_22_SparseCsrTensorMath_cu_868dd54514ReductionMulOpIfEEEEjfLi4ELi4EEEEEvT1_)
        .other          _ZN2at6native13reduce_kernelILi128ELi4ENS0_8ReduceOpIfNS0_14func_wrapper_tIfNS0_55_GLOBAL__N__0955718d_22_SparseCsrTensorMath_cu_868dd54514ReductionMulOpIfEEEEjfLi4ELi4EEEEEvT1_,@"STO_CUDA_ENTRY STV_DEFAULT"
_ZN2at6native13reduce_kernelILi128ELi4ENS0_8ReduceOpIfNS0_14func_wrapper_tIfNS0_55_GLOBAL__N__0955718d_22_SparseCsrTensorMath_cu_868dd54514ReductionMulOpIfEEEEjfLi4ELi4EEEEEvT1_:
        /* <DEDUP_REMOVED lines=292> */
[----:B--2---:R-:W-:-:S05]  /*1240*/  SHF.R.U32.HI R0, RZ, UR4, R0 ;  /* 0x00000004ff007c19 */ /* 0x004fca0008011600 */
[----:B------:R-:W-:-:S04]  /*1250*/  IMAD.MOV R3, RZ, RZ, -R0 ;  /* 0x000000ffff037224 */ /* 0x000fc800078e0a00 */
[----:B------:R-:W-:-:S04]  /*1260*/  IMAD R7, R3, UR6, R7 ;  /* 0x0000000603077c24 */ /* 0x000fc8000f8e0207 */
[----:B---3--:R-:W-:-:S07]  /*1270*/  IMAD R40, R7, UR5, R40 ;  /* 0x0000000507287c24 */ /* 0x008fce000f8e0228 */
.L_x_3177:
        /* <DEDUP_REMOVED lines=24> */
[----:B------:R-:W0:Y:S01]  /*1400*/  LDCU UR4, c[0x0][0x38c] ;  /* 0x00007180ff0477ac */ /* 0x000e220008000800 */
[----:B-1----:R-:W-:-:S02]  /*1410*/  MOV R4, UR6 ;  /* 0x0000000600047c02 */ /* 0x002fc40008000f00 */
[----:B------:R-:W-:Y:S02]  /*1420*/  MOV R5, UR7 ;  /* 0x0000000700057c02 */ /* 0x000fe40008000f00 */
[----:B----4-:R-:W-:Y:S01]  /*1430*/  MOV R6, UR8 ;  /* 0x0000000800067c02 */ /* 0x010fe20008000f00 */
[----:B------:R-:W-:Y:S01]  /*1440*/  IMAD.U32 R7, RZ, RZ, UR9 ;  /* 0x00000009ff077e24 */ /* 0x000fe2000f8e00ff */
[----:B-----5:R-:W-:Y:S02]  /*1450*/  MOV R10, UR10 ;  /* 0x0000000a000a7c02 */ /* 0x020fe40008000f00 */
[----:B------:R-:W-:Y:S02]  /*1460*/  MOV R11, UR11 ;  /* 0x0000000b000b7c02 */ /* 0x000fe40008000f00 */
[----:B0-2---:R-:W-:-:S07]  /*1470*/  MOV R16, UR4 ;  /* 0x0000000400107c02 */ /* 0x005fce0008000f00 */
[----:B------:R-:W-:-:S07]  /*1480*/  LEPC R20, `(.L_x_3181) ;  /* 0x000000001014794e */ /* 0x000fce0000000000 */
[----:B---3--:R-:W-:Y:S05]  /*1490*/  CALL.ABS.NOINC R14 ;  /* 0x000000000e007343 */ /* 0x008fea0003c00000 */
.L_x_3181:
        /* <DEDUP_REMOVED lines=24> */
[----:B------:R-:W-:Y:S01]  /*1620*/  IMAD.WIDE.U32 R4, R25, 0x4, R42 ;  /* 0x0000000419047825 */ /* 0x000fe200078e002a */
[----:B------:R-:W0:Y:S05]  /*1630*/  LDCU UR4, c[0x0][0x384] ;  /* 0x00007080ff0477ac */ /* 0x000e2a0008000800 */
[----:B------:R-:W0:Y:S02]  /*1640*/  LDG.E R4, desc[UR36][R4.64] ;  /* 0x0000002404047981 */ /* 0x000e24000c1e1900 */
[----:B0-----:R-:W-:-:S07]  /*1650*/  FMUL.FTZ R3, R4, UR4 ;  /* 0x0000000404037c20 */ /* 0x001fce0008410000 */
.L_x_3185:
[----:B------:R-:W-:Y:S05]  /*1660*/  BSYNC.RECONVERGENT B1 ;  /* 0x0000000000017941 */ /* 0x000fea0003800200 */
.L_x_3184:
[----:B------:R-:W0:Y:S01]  /*1670*/  LDC R5, c[0x0][0x38c] ;  /* 0x0000e300ff057b82 */ /* 0x000e220000000800 */
[----:B------:R-:W-:-:S04]  /*1680*/  IADD3 R42, P0, PT, R42, 0x10, RZ ;  /* 0x000000102a2a7810 */ /* 0x000fc80007f1e0ff */
[----:B------:R-:W-:Y:S02]  /*1690*/  IADD3.X R43, PT, PT, RZ, R43, RZ, P0, !PT ;  /* 0x0000002bff2b7210 */ /* 0x000fe400007fe4ff */
[----:B0-----:R-:W-:-:S07]  /*16a0*/  IADD3 R16, PT, PT, R48, -0x4, R5 ;  /* 0xfffffffc30107810 */ /* 0x001fce0007ffe005 */
.L_x_3183:
[----:B------:R-:W-:Y:S05]  /*16b0*/  BSYNC.RECONVERGENT B0 ;  /* 0x0000000000007941 */ /* 0x000fea0003800200 */
.L_x_3182:
[----:B------:R-:W0:Y:S01]  /*16c0*/  LDC.64 R4, c[0x0][0x3a0] ;  /* 0x0000e800ff047b82 */ /* 0x000e220000000a00 */
[----:B------:R-:W-:Y:S01]  /*16d0*/  BSSY.RECONVERGENT B0, `(.L_x_3186) ;  /* 0x000001a000007945 */ /* 0x000fe20003800200 */
[----:B------:R-:W-:-:S06]  /*16e0*/  MOV R11, R8 ;  /* 0x00000008000b7202 */ /* 0x000fcc0000000f00 */
        /* <DEDUP_REMOVED lines=13> */
.L_x_3188:
        /* <DEDUP_REMOVED lines=11> */
.L_x_3187:
[----:B------:R-:W-:Y:S05]  /*1870*/  BSYNC.RECONVERGENT B0 ;  /* 0x0000000000007941 */ /* 0x000fea0003800200 */
.L_x_3186:
        /* <DEDUP_REMOVED lines=9> */
.L_x_3190:
[----:B------:R-:W-:Y:S05]  /*1910*/  BSYNC.RECONVERGENT B0 ;  /* 0x0000000000007941 */ /* 0x000fea0003800200 */
.L_x_3189:
[----:B------:R-:W-:Y:S01]  /*1920*/  FMUL.FTZ R8, R8, R3 ;  /* 0x0000000308087220 */ /* 0x000fe20000410000 */
[----:B------:R-:W-:Y:S01]  /*1930*/  HFMA2 R17, -RZ, RZ, 0, 0 ;  /* 0x00000000ff117431 */ /* 0x000fe200000001ff */
[----:B------:R-:W-:Y:S02]  /*1940*/  CS2R R18, SRZ ;  /* 0x0000000000127805 */ /* 0x000fe4000001ff00 */
[----:B------:R-:W-:-:S04]  /*1950*/  FMUL.FTZ R11, R8, R11 ;  /* 0x0000000b080b7220 */ /* 0x000fc80000410000 */
[----:B------:R-:W-:Y:S01]  /*1960*/  FMUL.FTZ R16, R11, R0 ;  /* 0x000000000b107220 */ /* 0x000fe20000410000 */
[----:B------:R-:W-:Y:S06]  /*1970*/  BRA `(.L_x_3179) ;  /* 0x000000a000247947 */ /* 0x000fec0003800000 */
.L_x_3180:
        /* <DEDUP_REMOVED lines=43> */
.L_x_3194:
[-C--:B------:R-:W-:Y:S02]  /*1c30*/  IADD3 R4, PT, PT, R36, R21.reuse, RZ ;  /* 0x0000001524047210 */ /* 0x080fe40007ffe0ff */
[----:B------:R-:W-:Y:S02]  /*1c40*/  SHF.R.U32.HI R13, RZ, 0x2, R36 ;  /* 0x00000002ff0d7819 */ /* 0x000fe40000011624 */
[-C--:B------:R-:W-:Y:S02]  /*1c50*/  IADD3 R36, PT, PT, R4, R21.reuse, RZ ;  /* 0x0000001504247210 */ /* 0x080fe40007ffe0ff */
[----:B------:R-:W-:Y:S01]  /*1c60*/  SHF.R.U32.HI R17, RZ, 0x2, R4 ;  /* 0x00000002ff117819 */ /* 0x000fe20000011604 */
[----:B------:R-:W-:Y:S01]  /*1c70*/  IMAD.WIDE.U32 R12, R13, 0x10, R42 ;  /* 0x000000100d0c7825 */ /* 0x000fe200078e002a */
[----:B------:R-:W-:Y:S02]  /*1c80*/  SHF.R.U32.HI R5, RZ, 0x2, R36 ;  /* 0x00000002ff057819 */ /* 0x000fe40000011624 */
[----:B------:R-:W-:Y:S01]  /*1c90*/  IADD3 R36, PT, PT, R36, R21, RZ ;  /* 0x0000001524247210 */ /* 0x000fe20007ffe0ff */
[----:B------:R-:W-:-:S02]  /*1ca0*/  IMAD.WIDE.U32 R16, R17, 0x10, R42 ;  /* 0x0000001011107825 */ /* 0x000fc400078e002a */
[----:B------:R-:W2:Y:S01]  /*1cb0*/  LDG.E.128 R12, desc[UR36][R12.64] ;  /* 0x000000240c0c7981 */ /* 0x000ea2000c1e1d00 */
[----:B------:R-:W-:Y:S01]  /*1cc0*/  SHF.R.U32.HI R9, RZ, 0x2, R36 ;  /* 0x00000002ff097819 */ /* 0x000fe20000011624 */
[--C-:B------:R-:W-:Y:S02]  /*1cd0*/  IMAD.WIDE.U32 R4, R5, 0x10, R42.reuse ;  /* 0x0000001005047825 */ /* 0x100fe400078e002a */
[----:B------:R-:W3:Y:S02]  /*1ce0*/  LDG.E.128 R16, desc[UR36][R16.64] ;  /* 0x0000002410107981 */ /* 0x000ee4000c1e1d00 */
[----:B------:R-:W-:Y:S02]  /*1cf0*/  IMAD.WIDE.U32 R8, R9, 0x10, R42 ;  /* 0x0000001009087825 */ /* 0x000fe400078e002a */
[----:B------:R-:W4:Y:S04]  /*1d00*/  LDG.E.128 R4, desc[UR36][R4.64] ;  /* 0x0000002404047981 */ /* 0x000f28000c1e1d00 */
        /* <DEDUP_REMOVED lines=8> */
[----:B---3--:R-:W-:Y:S01]  /*1d90*/  FMUL.FTZ R29, R16, R29 ;  /* 0x0000001d101d7220 */ /* 0x008fe20000410000 */
[----:B------:R-:W-:Y:S01]  /*1da0*/  FMUL.FTZ R26, R17, R26 ;  /* 0x0000001a111a7220 */ /* 0x000fe20000410000 */
[----:B------:R-:W-:Y:S01]  /*1db0*/  FMUL.FTZ R27, R18, R27 ;  /* 0x0000001b121b7220 */ /* 0x000fe20000410000 */
[----:B------:R-:W-:Y:S01]  /*1dc0*/  FMUL.FTZ R24, R19, R24 ;  /* 0x0000001813187220 */ /* 0x000fe20000410000 */
[----:B----4-:R-:W-:Y:S01]  /*1dd0*/  FMUL.FTZ R35, R4, R35 ;  /* 0x0000002304237220 */ /* 0x010fe20000410000 */
[----:B------:R-:W-:Y:S01]  /*1de0*/  FMUL.FTZ R32, R5, R32 ;  /* 0x0000002005207220 */ /* 0x000fe20000410000 */
[----:B------:R-:W-:Y:S01]  /*1df0*/  FMUL.FTZ R37, R6, R37 ;  /* 0x0000002506257220 */ /* 0x000fe20000410000 */
[----:B------:R-:W-:Y:S01]  /*1e00*/  FMUL.FTZ R34, R7, R34 ;  /* 0x0000002207227220 */ /* 0x000fe20000410000 */
[----:B-----5:R-:W-:Y:S01]  /*1e10*/  FMUL.FTZ R39, R8, R39 ;  /* 0x0000002708277220 */ /* 0x020fe20000410000 */
[----:B------:R-:W-:Y:S01]  /*1e20*/  FMUL.FTZ R20, R9, R20 ;  /* 0x0000001409147220 */ /* 0x000fe20000410000 */
[----:B------:R-:W-:Y:S01]  /*1e30*/  FMUL.FTZ R3, R10, R3 ;  /* 0x000000030a037220 */ /* 0x000fe20000410000 */
[----:B------:R-:W-:Y:S01]  /*1e40*/  FMUL.FTZ R0, R11, R0 ;  /* 0x000000000b007220 */ /* 0x000fe20000410000 */
[----:B------:R-:W-:Y:S06]  /*1e50*/  @!P0 BRA `(.L_x_3194) ;  /* 0xfffffffc00748947 */ /* 0x000fec000383ffff */
[----:B------:R-:W-:Y:S05]  /*1e60*/  BSYNC.RECONVERGENT B1 ;  /* 0x0000000000017941 */ /* 0x000fea0003800200 */
.L_x_3193:
[----:B------:R-:W-:Y:S05]  /*1e70*/  BSYNC.RECONVERGENT B0 ;  /* 0x0000000000007941 */ /* 0x000fea0003800200 */
.L_x_3192:
        /* <DEDUP_REMOVED lines=23> */
.L_x_3196:
[----:B------:R-:W-:Y:S05]  /*1ff0*/  BSYNC.RECONVERGENT B0 ;  /* 0x0000000000007941 */ /* 0x000fea0003800200 */
.L_x_3195:
[----:B------:R-:W-:Y:S04]  /*2000*/  BSSY.RECONVERGENT B0, `(.L_x_3197) ;  /* 0x000001a000007945 */ /* 0x000fe80003800200 */
[----:B------:R-:W-:Y:S05]  /*2010*/  @P0 BRA `(.L_x_3198) ;  /* 0x0000000000600947 */ /* 0x000fea0003800000 */
[----:B------:R-:W-:Y:S02]  /*2020*/  IMAD.IADD R36, R36, 0x1, R21 ;  /* 0x0000000124247824 */ /* 0x000fe400078e0215 */
[----:B-----5:R-:W-:Y:S01]  /*2030*/  FMUL.FTZ R33, R33, R12 ;  /* 0x0000000c21217220 */ /* 0x020fe20000410000 */
[----:B------:R-:W-:Y:S01]  /*2040*/  FMUL.FTZ R30, R30, R13 ;  /* 0x0000000d1e1e7220 */ /* 0x000fe20000410000 */
[----:B------:R-:W-:Y:S01]  /*2050*/  FMUL.FTZ R31, R31, R14 ;  /* 0x0000000e1f1f7220 */ /* 0x000fe20000410000 */
[----:B------:R-:W-:Y:S01]  /*2060*/  FMUL.FTZ R28, R28, R15 ;  /* 0x0000000f1c1c7220 */ /* 0x000fe20000410000 */
[----:B------:R-:W-:-:S13]  /*2070*/  ISETP.GE.U32.AND P0, PT, R36, R46, PT ;  /* 0x0000002e2400720c */ /* 0x000fda0003f06070 */
[----:B------:R-:W-:Y:S05]  /*2080*/  @P0 BRA `(.L_x_3198) ;  /* 0x0000000000440947 */ /* 0x000fea0003800000 */
[----:B------:R-:W-:Y:S01]  /*2090*/  IADD3 R12, PT, PT, R36, R21, RZ ;  /* 0x00000015240c7210 */ /* 0x000fe20007ffe0ff */
[----:B------:R-:W-:Y:S01]  /*20a0*/  FMUL.FTZ R29, R29, R16 ;  /* 0x000000101d1d7220 */ /* 0x000fe20000410000 */
[----:B------:R-:W-:Y:S01]  /*20b0*/  FMUL.FTZ R26, R26, R17 ;  /* 0x000000111a1a7220 */ /* 0x000fe20000410000 */
[----:B------:R-:W-:Y:S01]  /*20c0*/  FMUL.FTZ R27, R27, R18 ;  /* 0x000000121b1b7220 */ /* 0x000fe20000410000 */
[----:B------:R-:W-:Y:S01]  /*20d0*/  ISETP.GE.U32.AND P0, PT, R12, R46, PT ;  /* 0x0000002e0c00720c */ /* 0x000fe20003f06070 */
[----:B------:R-:W-:-:S12]  /*20e0*/  FMUL.FTZ R24, R24, R19 ;  /* 0x0000001318187220 */ /* 0x000fd80000410000 */
[----:B------:R-:W-:Y:S05]  /*20f0*/  @P0 BRA `(.L_x_3198) ;  /* 0x0000000000280947 */ /* 0x000fea0003800000 */
[----:B------:R-:W-:Y:S01]  /*2100*/  IADD3 R21, PT, PT, R12, R21, RZ ;  /* 0x000000150c157210 */ /* 0x000fe20007ffe0ff */
[----:B------:R-:W-:Y:S01]  /*2110*/  FMUL.FTZ R35, R35, R4 ;  /* 0x0000000423237220 */ /* 0x000fe20000410000 */
[----:B------:R-:W-:Y:S01]  /*2120*/  FMUL.FTZ R32, R32, R5 ;  /* 0x0000000520207220 */ /* 0x000fe20000410000 */
[----:B------:R-:W-:Y:S01]  /*2130*/  FMUL.FTZ R37, R37, R6 ;  /* 0x0000000625257220 */ /* 0x000fe20000410000 */
[----:B------:R-:W-:Y:S01]  /*2140*/  ISETP.GE.U32.AND P0, PT, R21, R46, PT ;  /* 0x0000002e1500720c */ /* 0x000fe20003f06070 */
[----:B------:R-:W-:-:S12]  /*2150*/  FMUL.FTZ R34, R34, R7 ;  /* 0x0000000722227220 */ /* 0x000fd80000410000 */
[----:B------:R-:W-:Y:S01]  /*2160*/  @!P0 FMUL.FTZ R39, R39, R8 ;  /* 0x0000000827278220 */ /* 0x000fe20000410000 */
[----:B------:R-:W-:Y:S01]  /*2170*/  @!P0 FMUL.FTZ R20, R20, R9 ;  /* 0x0000000914148220 */ /* 0x000fe20000410000 */
[----:B------:R-:W-:Y:S01]  /*2180*/  @!P0 FMUL.FTZ R3, R3, R10 ;  /* 0x0000000a03038220 */ /* 0x000fe20000410000 */
[----:B------:R-:W-:-:S07]  /*2190*/  @!P0 FMUL.FTZ R0, R0, R11 ;  /* 0x0000000b00008220 */ /* 0x000fce0000410000 */
.L_x_3198:
[----:B------:R-:W-:Y:S05]  /*21a0*/  BSYNC.RECONVERGENT B0 ;  /* 0x0000000000007941 */ /* 0x000fea0003800200 */
.L_x_3197:
[----:B-----5:R-:W-:Y:S01]  /*21b0*/  FMUL.FTZ R4, R33, R29 ;  /* 0x0000001d21047220 */ /* 0x020fe20000410000 */
[----:B------:R-:W-:Y:S01]  /*21c0*/  FMUL.FTZ R5, R30, R26 ;  /* 0x0000001a1e057220 */ /* 0x000fe20000410000 */
        /* <DEDUP_REMOVED lines=10> */
[----:B------:R-:W-:Y:S06]  /*2270*/  BRA `(.L_x_3179) ;  /* 0x0000009400e47947 */ /* 0x000fec0003800000 */
.L_x_3191:
[----:B------:R-:W-:-:S13]  /*2280*/  ISETP.NE.AND P0, PT, R50, 0x1, PT ;  /* 0x000000013200780c */ /* 0x000fda0003f05270 */
[----:B------:R-:W-:Y:S05]  /*2290*/  @P0 BRA `(.L_x_3199) ;  /* 0x0000000800440947 */ /* 0x000fea0003800000 */
[----:B------:R-:W1:Y:S01]  /*22a0*/  LDC R24, c[0x0][0x394] ;  /* 0x0000e500ff187b82 */ /* 0x000e620000000800 */
[----:B------:R-:W-:Y:S07]  /*22b0*/  BSSY.RECONVERGENT B0, `(.L_x_3200) ;  /* 0x000004b000007945 */ /* 0x000fee0003800200 */
[----:B------:R-:W2:Y:S01]  /*22c0*/  LDC R20, c[0x0][0x384] ;  /* 0x0000e100ff147b82 */ /* 0x000ea20000000800 */
        /* <DEDUP_REMOVED lines=33> */
.L_x_3202:
        /* <DEDUP_REMOVED lines=12> */
[----:B------:R-:W2:Y:S02]  /*25a0*/  LDG.E.128 R12, desc[UR36][R12.64] ;  /* 0x000000240c0c7981 */ /* 0x000ea4000c1e1d00 */
[----:B------:R-:W-:Y:S01]  /*25b0*/  SHF.R.U32.HI R9, RZ, 0x2, R4 ;  /* 0x00000002ff097819 */ /* 0x000fe20000011604 */
[--C-:B------:R-:W-:Y:S02]  /*25c0*/  IMAD.WIDE.U32 R4, R5, 0x10, R42.reuse ;  /* 0x0000001005047825 */ /* 0x100fe400078e002a */
[----:B------:R-:W3:Y:S02]  /*25d0*/  LDG.E.128 R16, desc[UR36][R16.64] ;  /* 0x0000002410107981 */ /* 0x000ee4000c1e1d00 */
[----:B------:R-:W-:-:S02]  /*25e0*/  IMAD.WIDE.U32 R8, R9, 0x10, R42 ;  /* 0x0000001009087825 */ /* 0x000fc400078e002a */
[----:B------:R-:W4:Y:S04]  /*25f0*/  LDG.E.128 R4, desc[UR36][R4.64] ;  /* 0x0000002404047981 */ /* 0x000f28000c1e1d00 */
[----:B------:R-:W5:Y:S01]  /*2600*/  LDG.E.128 R8, desc[UR36][R8.64] ;  /* 0x0000002408087981 */ /* 0x000f62000c1e1d00 */
[----:B------:R-:W-:-:S05]  /*2610*/  IADD3 R41, PT, PT, R41, R24, RZ ;  /* 0x0000001829297210 */ /* 0x000fca0007ffe0ff */
        /* <DEDUP_REMOVED lines=20> */
.L_x_3201:
[----:B------:R-:W-:Y:S05]  /*2760*/  BSYNC.RECONVERGENT B0 ;  /* 0x0000000000007941 */ /* 0x000fea0003800200 */
.L_x_3200:
[----:B------:R-:W-:Y:S01]  /*2770*/  ISETP.GE.U32.AND P0, PT, R41, R46, PT ;  /* 0x0000002e2900720c */ /* 0x000fe20003f06070 */
[----:B------:R-:W-:-:S12]  /*2780*/  BSSY.RECONVERGENT B0, `(.L_x_3203) ;  /* 0x000001a000007945 */ /* 0x000fd80003800200 */
        /* <DEDUP_REMOVED lines=25> */
.L_x_3204:
[----:B------:R-:W-:Y:S05]  /*2920*/  BSYNC.RECONVERGENT B0 ;  /* 0x0000000000007941 */ /* 0x000fea0003800200 */
.L_x_3203:
[----:B------:R-:W-:Y:S04]  /*2930*/  BSSY.RECONVERGENT B0, `(.L_x_3205) ;  /* 0x000001a000007945 */ /* 0x000fe80003800200 */
[----:B------:R-:W-:Y:S05]  /*2940*/  @P0 BRA `(.L_x_3206) ;  /* 0x0000000000600947 */ /* 0x000fea0003800000 */
[----:B------:R-:W-:Y:S01]  /*2950*/  IADD3 R41, PT, PT, R41, R24, RZ ;  /* 0x0000001829297210 */ /* 0x000fe20007ffe0ff */
[----:B-----5:R-:W-:Y:S01]  /*2960*/  FMUL.FTZ R35, R35, R12 ;  /* 0x0000000c23237220 */ /* 0x020fe20000410000 */
[----:B------:R-:W-:Y:S01]  /*2970*/  FMUL.FTZ R32, R32, R13 ;  /* 0x0000000d20207220 */ /* 0x000fe20000410000 */
[----:B------:R-:W-:Y:S01]  /*2980*/  FMUL.FTZ R33, R33, R14 ;  /* 0x0000000e21217220 */ /* 0x000fe20000410000 */
[----:B------:R-:W-:Y:S01]  /*2990*/  ISETP.GE.U32.AND P0, PT, R41, R46, PT ;  /* 0x0000002e2900720c */ /* 0x000fe20003f06070 */
[----:B------:R-:W-:-:S12]  /*29a0*/  FMUL.FTZ R30, R30, R15 ;  /* 0x0000000f1e1e7220 */ /* 0x000fd80000410000 */
[----:B------:R-:W-:Y:S05]  /*29b0*/  @P0 BRA `(.L_x_3206) ;  /* 0x0000000000440947 */ /* 0x000fea0003800000 */
[----:B------:R-:W-:Y:S02]  /*29c0*/  IMAD.IADD R13, R41, 0x1, R24 ;  /* 0x00000001290d7824 */ /* 0x000fe400078e0218 */
[----:B------:R-:W-:Y:S01]  /*29d0*/  FMUL.FTZ R31, R31, R16 ;  /* 0x000000101f1f7220 */ /* 0x000fe20000410000 */
        /* <DEDUP_REMOVED lines=15> */
.L_x_3206:
[----:B------:R-:W-:Y:S05]  /*2ad0*/  BSYNC.RECONVERGENT B0 ;  /* 0x0000000000007941 */ /* 0x000fea0003800200 */
.L_x_3205:
        /* <DEDUP_REMOVED lines=13> */
.L_x_3199:
[----:B------:R-:W1:Y:S01]  /*2bb0*/  LDCU UR4, c[0x0][0x394] ;  /* 0x00007280ff0477ac */ /* 0x000e620008000800 */
[----:B------:R-:W2:Y:S01]  /*2bc0*/  LDC R0, c[0x0][0x384] ;  /* 0x0000e100ff007b82 */ /* 0x000ea20000000800 */
[----:B------:R-:W-:Y:S01]  /*2bd0*/  BSSY.RECONVERGENT B0, `(.L_x_3207) ;  /* 0x0000445000007945 */ /* 0x000fe20003800200 */
[----:B------:R-:W-:Y:S02]  /*2be0*/  MOV R43, R41 ;  /* 0x00000029002b7202 */ /* 0x000fe40000000f00 */
        /* <DEDUP_REMOVED lines=39> */
.L_x_3214:
[----:B------:R-:W1:Y:S01]  /*2e60*/  LDCU UR4, c[0x0][0x394] ;  /* 0x00007280ff0477ac */ /* 0x000e620008000800 */
[----:B-----5:R-:W-:Y:S01]  /*2e70*/  @!P0 IMAD.MOV.U32 R12, RZ, RZ, R8 ;  /* 0x000000ffff0c8224 */ /* 0x020fe200078e0008 */
[----:B------:R-:W-:Y:S01]  /*2e80*/  @!P0 MOV R13, R9 ;  /* 0x00000009000d8202 */ /* 0x000fe20000000f00 */
[--C-:B------:R-:W-:Y:S01]  /*2e90*/  @!P0 IMAD.MOV.U32 R19, RZ, RZ, R11.reuse ;  /* 0x000000ffff138224 */ /* 0x100fe200078e000b */
[-C--:B------:R-:W-:Y:S01]  /*2ea0*/  @!P0 MOV R14, R10.reuse ;  /* 0x0000000a000e8202 */ /* 0x080fe20000000f00 */
[--C-:B------:R-:W-:Y:S01]  /*2eb0*/  @!P0 IMAD.MOV.U32 R31, RZ, RZ, R11.reuse ;  /* 0x000000ffff1f8224 */ /* 0x100fe200078e000b */
[----:B------:R-:W-:Y:S01]  /*2ec0*/  @!P0 MOV R15, R11 ;  /* 0x0000000b000f8202 */ /* 0x000fe20000000f00 */
[----:B------:R-:W-:Y:S01]  /*2ed0*/  @!P0 IMAD.MOV.U32 R35, RZ, RZ, R11 ;  /* 0x000000ffff238224 */ /* 0x000fe200078e000b */
        /* <DEDUP_REMOVED lines=305> */
.L_x_3210:
[----:B------:R-:W-:-:S04]  /*41f0*/  LOP3.LUT R33, R16, 0xfffffff0, RZ, 0xc0, !PT ;  /* 0xfffffff010217812 */ /* 0x000fc800078ec0ff */
[----:B------:R-:W-:-:S04]  /*4200*/  IADD3 R32, P2, PT, R33, R48, RZ ;  /* 0x0000003021207210 */ /* 0x000fc80007f5e0ff */
[----:B------:R-:W-:-:S06]  /*4210*/  IADD3.X R33, PT, PT, RZ, R49, RZ, P2, !PT ;  /* 0x00000031ff217210 */ /* 0x000fcc00017fe4ff */
        /* <DEDUP_REMOVED lines=8> */
[----:B------:R-:W-:Y:S06]  /*42a0*/  @!P1 BRA `(.L_x_3211) ;  /* 0x0000000c00949947 */ /* 0x000fec0003800000 */
        /* <DEDUP_REMOVED lines=229> */
.L_x_3211:
[----:B------:R-:W-:-:S04]  /*5100*/  LOP3.LUT R29, R18, 0xfffffff0, RZ, 0xc0, !PT ;  /* 0xfffffff0121d7812 */ /* 0x000fc800078ec0ff */
[----:B------:R-:W-:-:S05]  /*5110*/  IADD3 R28, P2, PT, R29, R48, RZ ;  /* 0x000000301d1c7210 */ /* 0x000fca0007f5e0ff */
[----:B------:R-:W-:-:S06]  /*5120*/  IMAD.X R29, RZ, RZ, R49, P2 ;  /* 0x000000ffff1d7224 */ /* 0x000fcc00010e0631 */
        /* <DEDUP_REMOVED lines=8> */
[----:B------:R-:W-:Y:S06]  /*51b0*/  @!P1 BRA `(.L_x_3212) ;  /* 0x0000000c00949947 */ /* 0x000fec0003800000 */
        /* <DEDUP_REMOVED lines=229> */
.L_x_3212:
        /* <DEDUP_REMOVED lines=11> */
[----:B------:R-:W-:Y:S06]  /*60c0*/  @!P1 BRA `(.L_x_3213) ;  /* 0x0000000c00689947 */ /* 0x000fec0003800000 */
        /* <DEDUP_REMOVED lines=218> */
.L_x_3213:
[----:B------:R-:W-:-:S04]  /*6e70*/  LOP3.LUT R13, R42, 0xfffffff0, RZ, 0xc0, !PT ;  /* 0xfffffff02a0d7812 */ /* 0x000fc800078ec0ff */
[----:B------:R-:W-:-:S04]  /*6e80*/  IADD3 R12, P1, PT, R13, R48, RZ ;  /* 0x000000300d0c7210 */ /* 0x000fc80007f3e0ff */
[----:B------:R-:W-:-:S06]  /*6e90*/  IADD3.X R13, PT, PT, RZ, R49, RZ, P1, !PT ;  /* 0x00000031ff0d7210 */ /* 0x000fcc0000ffe4ff */
[----:B------:R-:W5:Y:S03]  /*6ea0*/  LDG.E.128 R12, desc[UR36][R12.64] ;  /* 0x000000240c0c7981 */ /* 0x000f66000c1e1d00 */
.L_x_3209:
[----:B------:R-:W1:Y:S01]  /*6eb0*/  LDCU UR5, c[0x0][0x38c] ;  /* 0x00007180ff0577ac */ /* 0x000e620008000800 */
[----:B------:R-:W-:Y:S02]  /*6ec0*/  IMAD.U32 R42, RZ, RZ, UR4 ;  /* 0x00000004ff2a7e24 */ /* 0x000fe4000f8e00ff */
        /* <DEDUP_REMOVED lines=9> */
[----:B------:R-:W-:-:S02]  /*6f60*/  IMAD R51, R42, 0x3, R43 ;  /* 0x000000032a337824 */ /* 0x000fc400078e022b */
[----:B------:R-:W-:Y:S01]  /*6f70*/  FMUL.FTZ R5, R16, R5 ;  /* 0x0000000510057220 */ /* 0x000fe20000410000 */
[----:B------:R-:W-:Y:S01]  /*6f80*/  FMUL.FTZ R6, R17, R6 ;  /* 0x0000000611067220 */ /* 0x000fe20000410000 */
[----:B------:R-:W-:Y:S01]  /*6f90*/  FMUL.FTZ R39, R18, R39 ;  /* 0x0000002712277220 */ /* 0x000fe20000410000 */
[----:B------:R-:W-:Y:S01]  /*6fa0*/  FMUL.FTZ R38, R19, R38 ;  /* 0x0000002613267220 */ /* 0x000fe20000410000 */
[----:B------:R-:W-:Y:S01]  /*6fb0*/  FMUL.FTZ R41, R12, R41 ;  /* 0x000000290c297220 */ /* 0x000fe20000410000 */
[----:B------:R-:W-:Y:S01]  /*6fc0*/  FMUL.FTZ R4, R13, R4 ;  /* 0x000000040d047220 */ /* 0x000fe20000410000 */
[----:B-1----:R-:W-:Y:S01]  /*6fd0*/  MOV R46, UR5 ;  /* 0x00000005002e7c02 */ /* 0x002fe20008000f00 */
[----:B------:R-:W-:Y:S01]  /*6fe0*/  FMUL.FTZ R3, R14, R3 ;  /* 0x000000030e037220 */ /* 0x000fe20000410000 */
[----:B------:R-:W-:Y:S02]  /*6ff0*/  FMUL.FTZ R0, R15, R0 ;  /* 0x000000000f007220 */ /* 0x000fe40000410000 */
[----:B------:R-:W-:-:S13]  /*7000*/  ISETP.GE.U32.AND P1, PT, R51, R46, PT ;  /* 0x0000002e3300720c */ /* 0x000fda0003f26070 */
[----:B------:R-:W-:Y:S05]  /*7010*/  @!P1 BRA `(.L_x_3214) ;  /* 0xffffffbc00909947 */ /* 0x000fea000383ffff */
.L_x_3208:
[----:B0-----:R-:W-:Y:S05]  /*7020*/  BSYNC.RECONVERGENT B0 ;  /* 0x0000000000007941 */ /* 0x001fea0003800200 */
.L_x_3207:
        /* <DEDUP_REMOVED lines=284> */
.L_x_3218:
[----:B------:R-:W-:Y:S01]  /*81f0*/  SHF.R.U32.HI R32, RZ, 0x4, R32 ;  /* 0x00000004ff207819 */ /* 0x000fe20000011620 */
[----:B------:R-:W-:-:S07]  /*8200*/  IMAD.MOV.U32 R33, RZ, RZ, RZ ;  /* 0x000000ffff217224 */ /* 0x000fce00078e00ff */
.L_x_3217:
[----:B------:R-:W0:Y:S02]  /*8210*/  LDCU.64 UR4, c[0x0][0x758] ;  /* 0x0000eb00ff0477ac */ /* 0x000e240008000a00 */
[----:B0-----:R-:W-:-:S04]  /*8220*/  IADD3 R49, P1, PT, R40, UR4, RZ ;  /* 0x0000000428317c10 */ /* 0x001fc8000ff3e0ff */
[----:B------:R-:W-:Y:S02]  /*8230*/  IADD3.X R40, PT, PT, RZ, UR5, RZ, P1, !PT ;  /* 0x00000005ff287c10 */ /* 0x000fe40008ffe4ff */
        /* <DEDUP_REMOVED lines=281> */
.L_x_3220:
[----:B------:R-:W-:Y:S02]  /*93d0*/  SHF.R.U32.HI R30, RZ, 0x4, R30 ;  /* 0x00000004ff1e7819 */ /* 0x000fe4000001161e */
[----:B------:R-:W-:-:S07]  /*93e0*/  MOV R31, RZ ;  /* 0x000000ff001f7202 */ /* 0x000fce0000000f00 */
.L_x_3219:
        /* <DEDUP_REMOVED lines=281> */
.L_x_3222:
[----:B------:R-:W-:Y:S02]  /*a580*/  SHF.R.U32.HI R18, RZ, 0x4, R18 ;  /* 0x00000004ff127819 */ /* 0x000fe40000011612 */
[----:B------:R-:W-:-:S07]  /*a590*/  MOV R19, RZ ;  /* 0x000000ff00137202 */ /* 0x000fce0000000f00 */
.L_x_3221:
        /* <DEDUP_REMOVED lines=281> */
.L_x_3224:
[----:B------:R-:W-:Y:S02]  /*b730*/  SHF.R.U32.HI R12, RZ, 0x4, R12 ;  /* 0x00000004ff0c7819 */ /* 0x000fe4000001160c */
[----:B------:R-:W-:-:S07]  /*b740*/  MOV R13, RZ ;  /* 0x000000ff000d7202 */ /* 0x000fce0000000f00 */
.L_x_3223:
[----:B------:R-:W-:-:S04]  /*b750*/  LEA R14, P0, R12, R49, 0x4 ;  /* 0x000000310c0e7211 */ /* 0x000fc800078020ff */
[----:B------:R-:W-:-:S06]  /*b760*/  LEA.HI.X R15, R12, R40, R13, 0x4, P0 ;  /* 0x000000280c0f7211 */ /* 0x000fcc00000f240d */
[----:B------:R-:W5:Y:S03]  /*b770*/  LDG.E.128 R12, desc[UR36][R14.64] ;  /* 0x000000240e0c7981 */ /* 0x000f66000c1e1d00 */
.L_x_3216:
[----:B------:R-:W-:Y:S05]  /*b780*/  BSYNC.RECONVERGENT B0 ;  /* 0x0000000000007941 */ /* 0x000fea0003800200 */
.L_x_3215:
[----:B------:R-:W-:Y:S01]  /*b790*/  ISETP.GE.U32.AND P0, PT, R43, R46, PT ;  /* 0x0000002e2b00720c */ /* 0x000fe20003f06070 */
[----:B------:R-:W-:-:S12]  /*b7a0*/  BSSY.RECONVERGENT B0, `(.L_x_3225) ;  /* 0x000001a000007945 */ /* 0x000fd80003800200 */
        /* <DEDUP_REMOVED lines=21> */
[----:B------:R-:W-:Y:S01]  /*b900*/  @!P0 FMUL.FTZ R41, R41, R12 ;  /* 0x0000000c29298220 */ /* 0x000fe20000410000 */
[----:B------:R-:W-:Y:S01]  /*b910*/  @!P0 FMUL.FTZ R4, R4, R13 ;  /* 0x0000000d04048220 */ /* 0x000fe20000410000 */
[----:B------:R-:W-:Y:S01]  /*b920*/  @!P0 FMUL.FTZ R3, R3, R14 ;  /* 0x0000000e03038220 */ /* 0x000fe20000410000 */
[----:B------:R-:W-:-:S07]  /*b930*/  @!P0 FMUL.FTZ R0, R0, R15 ;  /* 0x0000000f00008220 */ /* 0x000fce0000410000 */
.L_x_3226:
[----:B------:R-:W-:Y:S05]  /*b940*/  BSYNC.RECONVERGENT B0 ;  /* 0x0000000000007941 */ /* 0x000fea0003800200 */
.L_x_3225:
        /* <DEDUP_REMOVED lines=8> */
[----:B-----5:R-:W-:Y:S01]  /*b9d0*/  FMUL.FTZ R18, R10, R3 ;  /* 0x000000030a127220 */ /* 0x020fe20000410000 */
[----:B------:R-:W-:Y:S01]  /*b9e0*/  FMUL.FTZ R16, R8, R41 ;  /* 0x0000002908107220 */ /* 0x000fe20000410000 */
[----:B------:R-:W-:Y:S01]  /*b9f0*/  FMUL.FTZ R17, R9, R4 ;  /* 0x0000000409117220 */ /* 0x000fe20000410000 */
[----:B------:R-:W-:-:S07]  /*ba00*/  FMUL.FTZ R19, R7, R0 ;  /* 0x0000000007137220 */ /* 0x000fce0000410000 */
.L_x_3179:
[----:B------:R-:W-:Y:S05]  /*ba10*/  BSYNC.RECONVERGENT B6 ;  /* 0x0000000000067941 */ /* 0x000fea0003800200 */
.L_x_3178:
[----:B------:R-:W2:Y:S02]  /*ba20*/  LDCU UR4, c[0x0][0x3a4] ;  /* 0x00007480ff0477ac */ /* 0x000ea40008000800 */
[----:B--2---:R-:W-:-:S09]  /*ba30*/  UISETP.NE.AND UP0, UPT, UR4, URZ, UPT ;  /* 0x000000ff0400728c */ /* 0x004fd2000bf05270 */
[----:B------:R-:W-:Y:S05]  /*ba40*/  BRA.U !UP0, `(.L_x_3227) ;  /* 0x0000000108747547 */ /* 0x000fea000b800000 */
[----:B------:R-:W2:Y:S01]  /*ba50*/  S2R R4, SR_CgaCtaId ;  /* 0x0000000000047919 */ /* 0x000ea20000008800 */
[----:B------:R-:W3:Y:S01]  /*ba60*/  LDC R10, c[0x0][0x360] ;  /* 0x0000d800ff0a7b82 */ /* 0x000ee20000000800 */
[----:B------:R-:W-:-:S04]  /*ba70*/  MOV R0, 0x400 ;  /* 0x0000040000007802 */ /* 0x000fc80000000f00 */
[----:B------:R-:W-:-:S03]  /*ba80*/  IADD3 R3, PT, PT, R0, 0x10, RZ ;  /* 0x0000001000037810 */ /* 0x000fc60007ffe0ff */
[----:B------:R-:W4:Y:S01]  /*ba90*/  LDC R9, c[0x0][0x364] ;  /* 0x0000d900ff097b82 */ /* 0x000f220000000800 */
[----:B---3--:R-:W-:Y:S01]  /*baa0*/  IMAD R0, R22, R10, R25 ;  /* 0x0000000a16007224 */ /* 0x008fe200078e0219 */
[----:B--2---:R-:W-:Y:S02]  /*bab0*/  LEA R3, R4, R3, 0x18 ;  /* 0x0000000304037211 */ /* 0x004fe400078ec0ff */
[----:B----4-:R-:W-:Y:S02]  /*bac0*/  ISETP.GE.U32.AND P0, PT, R9, 0x2, PT ;  /* 0x000000020900780c */ /* 0x010fe40003f06070 */
[----:B------:R-:W-:-:S05]  /*bad0*/  LEA R0, R0, R3, 0x4 ;  /* 0x0000000300007211 */ /* 0x000fca00078e20ff */
[----:B------:R2:W-:Y:S06]  /*bae0*/  STS.128 [R0], R16 ;  /* 0x0000001000007388 */ /* 0x0005ec0000000c00 */
[----:B------:R-:W-:Y:S05]  /*baf0*/  @!P0 BRA `(.L_x_3227) ;  /* 0x0000000000488947 */ /* 0x000fea0003800000 */
[----:B------:R-:W-:-:S07]  /*bb00*/  MOV R8, R9 ;  /* 0x0000000900087202 */ /* 0x000fce0000000f00 */
.L_x_3228:
        /* <DEDUP_REMOVED lines=8> */
[----:B------:R-:W2:Y:S02]  /*bb90*/  @!P0 LDS.128 R4, [R4] ;  /* 0x0000000004048984 */ /* 0x000ea40000000c00 */
[----:B--23--:R-:W-:Y:S01]  /*bba0*/  @!P0 FMUL.FTZ R16, R16, R4 ;  /* 0x0000000410108220 */ /* 0x00cfe20000410000 */
[----:B------:R-:W-:Y:S01]  /*bbb0*/  @!P0 FMUL.FTZ R17, R17, R5 ;  /* 0x0000000511118220 */ /* 0x000fe20000410000 */
[----:B------:R-:W-:Y:S01]  /*bbc0*/  @!P0 FMUL.FTZ R18, R18, R6 ;  /* 0x0000000612128220 */ /* 0x000fe20000410000 */
[----:B------:R-:W-:-:S05]  /*bbd0*/  @!P0 FMUL.FTZ R19, R19, R7 ;  /* 0x0000000713138220 */ /* 0x000fca0000410000 */
[----:B------:R3:W-:Y:S01]  /*bbe0*/  @!P0 STS.128 [R0], R16 ;  /* 0x0000001000008388 */ /* 0x0007e20000000c00 */
[----:B------:R-:W-:Y:S02]  /*bbf0*/  ISETP.GT.U32.AND P0, PT, R8, 0x3, PT ;  /* 0x000000030800780c */ /* 0x000fe40003f04070 */
[----:B------:R-:W-:-:S11]  /*bc00*/  MOV R8, R11 ;  /* 0x0000000b00087202 */ /* 0x000fd60000000f00 */
[----:B------:R-:W-:Y:S05]  /*bc10*/  @P0 BRA `(.L_x_3228) ;  /* 0xfffffffc00bc0947 */ /* 0x000fea000383ffff */
.L_x_3227:
[----:B------:R-:W4:Y:S02]  /*bc20*/  LDCU UR4, c[0x0][0x3a0] ;  /* 0x00007400ff0477ac */ /* 0x000f240008000800 */
[----:B----4-:R-:W-:-:S09]  /*bc30*/  UISETP.NE.AND UP0, UPT, UR4, URZ, UPT ;  /* 0x000000ff0400728c */ /* 0x010fd2000bf05270 */
[----:B------:R-:W-:Y:S05]  /*bc40*/  BRA.U !UP0, `(.L_x_3229) ;  /* 0x0000000108bc7547 */ /* 0x000fea000b800000 */
[----:B------:R-:W4:Y:S02]  /*bc50*/  LDC R6, c[0x0][0x360] ;  /* 0x0000d800ff067b82 */ /* 0x000f240000000800 */
[----:B----4-:R-:W-:Y:S02]  /*bc60*/  ISETP.GE.U32.AND P0, PT, R6, 0x21, PT ;  /* 0x000000210600780c */ /* 0x010fe40003f06070 */
[----:B--23--:R-:W-:-:S11]  /*bc70*/  MOV R0, R6 ;  /* 0x0000000600007202 */ /* 0x00cfd60000000f00 */
        /* <DEDUP_REMOVED lines=8> */
[----:B------:R-:W-:-:S04]  /*bd00*/  IMAD.MOV.U32 R0, RZ, RZ, 0x20 ;  /* 0x00000020ff007424 */ /* 0x000fc800078e00ff */
[----:B------:R2:W-:Y:S01]  /*bd10*/  STS.128 [R3], R16 ;  /* 0x0000001003007388 */ /* 0x0005e20000000c00 */
[----:B------:R-:W-:Y:S05]  /*bd20*/  @!P0 BRA `(.L_x_3230) ;  /* 0x0000000000448947 */ /* 0x000fea0003800000 */
[----:B------:R-:W-:-:S07]  /*bd30*/  MOV R4, R6 ;  /* 0x0000000600047202 */ /* 0x000fce0000000f00 */
.L_x_3231:
[----:B------:R-:W-:Y:S01]  /*bd40*/  SHF.R.U32.HI R12, RZ, 0x1, R4 ;  /* 0x00000001ff0c7819 */ /* 0x000fe20000011604 */
[----:B------:R-:W-:Y:S05]  /*bd50*/  WARPSYNC.ALL ;  /* 0x0000000000007948 */ /* 0x000fea0003800000 */
[----:B------:R-:W-:Y:S01]  /*bd60*/  IADD3 R5, PT, PT, R12, R25, RZ ;  /* 0x000000190c057210 */ /* 0x000fe20007ffe0ff */
[----:B------:R-:W-:Y:S03]  /*bd70*/  BAR.SYNC.DEFER_BLOCKING 0x0 ;  /* 0x0000000000007b1d */ /* 0x000fe60000010000 */
[----:B------:R-:W-:-:S04]  /*bd80*/  ISETP.GE.U32.AND P0, PT, R5, R6, PT ;  /* 0x000000060500720c */ /* 0x000fc80003f06070 */
[----:B------:R-:W-:-:S13]  /*bd90*/  ISETP.GE.U32.OR P0, PT, R25, R12, P0 ;  /* 0x0000000c1900720c */ /* 0x000fda0000706470 */
[----:B------:R-:W-:-:S05]  /*bda0*/  @!P0 LEA R5, R12, R3, 0x4 ;  /* 0x000000030c058211 */ /* 0x000fca00078e20ff */
[----:B------:R-:W2:Y:S02]  /*bdb0*/  @!P0 LDS.128 R8, [R5] ;  /* 0x0000000005088984 */ /* 0x000ea40000000c00 */
[----:B--23--:R-:W-:Y:S01]  /*bdc0*/  @!P0 FMUL.FTZ R16, R16, R8 ;  /* 0x0000000810108220 */ /* 0x00cfe20000410000 */
[----:B------:R-:W-:Y:S01]  /*bdd0*/  @!P0 FMUL.FTZ R17, R17, R9 ;  /* 0x0000000911118220 */ /* 0x000fe20000410000 */
[----:B------:R-:W-:Y:S01]  /*bde0*/  @!P0 FMUL.FTZ R18, R18, R10 ;  /* 0x0000000a12128220 */ /* 0x000fe20000410000 */
[----:B------:R-:W-:-:S05]  /*bdf0*/  @!P0 FMUL.FTZ R19, R19, R11 ;  /* 0x0000000b13138220 */ /* 0x000fca0000410000 */
[----:B------:R3:W-:Y:S01]  /*be00*/  @!P0 STS.128 [R3], R16 ;  /* 0x0000001003008388 */ /* 0x0007e20000000c00 */
[----:B------:R-:W-:Y:S01]  /*be10*/  ISETP.GT.U32.AND P0, PT, R4, 0x7f, PT ;  /* 0x0000007f0400780c */ /* 0x000fe20003f04070 */
[----:B------:R-:W-:-:S12]  /*be20*/  IMAD.MOV.U32 R4, RZ, RZ, R12 ;  /* 0x000000ffff047224 */ /* 0x000fd800078e000c */
[----:B------:R-:W-:Y:S05]  /*be30*/  @P0 BRA `(.L_x_3231) ;  /* 0xfffffffc00c00947 */ /* 0x000fea000383ffff */
.L_x_3230:
[----:B------:R-:W-:Y:S01]  /*be40*/  ISETP.GE.U32.AND P0, PT, R0, 0x2, PT ;  /* 0x000000020000780c */ /* 0x000fe20003f06070 */
[----:B------:R-:W-:Y:S05]  /*be50*/  WARPSYNC.ALL ;  /* 0x0000000000007948 */ /* 0x000fea0003800000 */
[----:B------:R-:W-:Y:S07]  /*be60*/  BAR.SYNC.DEFER_BLOCKING 0x0 ;  /* 0x0000000000007b1d */ /* 0x000fee0000010000 */
[----:B------:R-:W-:Y:S05]  /*be70*/  @!P0 BRA `(.L_x_3229) ;  /* 0x0000000000308947 */ /* 0x000fea0003800000 */
[----:B--23--:R-:W-:-:S07]  /*be80*/  HFMA2 R3, -RZ, RZ, 0, 5.9604644775390625e-08 ;  /* 0x00000001ff037431 */ /* 0x00cfce00000001ff */
.L_x_3232:
[----:B------:R-:W2:Y:S04]  /*be90*/  SHFL.DOWN PT, R5, R16, R3, 0x1f ;  /* 0x08001f0310057589 */ /* 0x000ea800000e0000 */
[----:B------:R-:W3:Y:S04]  /*bea0*/  SHFL.DOWN PT, R4, R17, R3, 0x1f ;  /* 0x08001f0311047589 */ /* 0x000ee800000e0000 */
[----:B------:R-:W4:Y:S04]  /*beb0*/  SHFL.DOWN PT, R7, R18, R3, 0x1f ;  /* 0x08001f0312077589 */ /* 0x000f2800000e0000 */
[----:B------:R5:W0:Y:S02]  /*bec0*/  SHFL.DOWN PT, R6, R19, R3, 0x1f ;  /* 0x08001f0313067589 */ /* 0x000a2400000e0000 */
[----:B-----5:R-:W-:Y:S01]  /*bed0*/  SHF.L.U32 R3, R3, 0x1, RZ ;  /* 0x0000000103037819 */ /* 0x020fe200000006ff */
[----:B--2---:R-:W-:-:S03]  /*bee0*/  FMUL.FTZ R16, R5, R16 ;  /* 0x0000001005107220 */ /* 0x004fc60000410000 */
[----:B------:R-:W-:Y:S01]  /*bef0*/  ISETP.GE.AND P0, PT, R3, R0, PT ;  /* 0x000000000300720c */ /* 0x000fe20003f06270 */
[----:B---3--:R-:W-:Y:S01]  /*bf00*/  FMUL.FTZ R17, R4, R17 ;  /* 0x0000001104117220 */ /* 0x008fe20000410000 */
[----:B----4-:R-:W-:Y:S01]  /*bf10*/  FMUL.FTZ R18, R7, R18 ;  /* 0x0000001207127220 */ /* 0x010fe20000410000 */
[----:B0-----:R-:W-:-:S10]  /*bf20*/  FMUL.FTZ R19, R6, R19 ;  /* 0x0000001306137220 */ /* 0x001fd40000410000 */
[----:B------:R-:W-:Y:S05]  /*bf30*/  @!P0 BRA `(.L_x_3232) ;  /* 0xfffffffc00d48947 */ /* 0x000fea000383ffff */
.L_x_3229:
[----:B------:R-:W4:Y:S01]  /*bf40*/  LDCU UR6, c[0x0][0x55c] ;  /* 0x0000ab80ff0677ac */ /* 0x000f220008000800 */
[----:B------:R-:W-:Y:S01]  /*bf50*/  MOV R29, RZ ;  /* 0x000000ff001d7202 */ /* 0x000fe20000000f00 */
[----:B----4-:R-:W-:-:S04]  /*bf60*/  UIADD3 UR5, UPT, UPT, UR6, -0x1, URZ ;  /* 0xffffffff06057890 */ /* 0x010fc8000fffe0ff */
[----:B------:R-:W-:-:S04]  /*bf70*/  UISETP.LT.U32.AND UP0, UPT, UR5, 0x18, UPT ;  /* 0x000000180500788c */ /* 0x000fc8000bf01070 */
[----:B------:R-:W-:Y:S02]  /*bf80*/  USEL UR4, UR5, 0x18, UP0 ;  /* 0x0000001805047887 */ /* 0x000fe40008000000 */
[----:B------:R-:W-:Y:S02]  /*bf90*/  UISETP.NE.AND UP0, UPT, UR6, URZ, UPT ;  /* 0x000000ff0600728c */ /* 0x000fe4000bf05270 */
[----:B------:R-:W-:-:S07]  /*bfa0*/  UIADD3 UR4, UPT, UPT, UR4, 0x1, URZ ;  /* 0x0000000104047890 */ /* 0x000fce000fffe0ff */
[----:B------:R-:W-:Y:S05]  /*bfb0*/  BRA.U !UP0, `(.L_x_3233) ;  /* 0x0000001108487547 */ /* 0x000fea000b800000 */
[----:B------:R-:W4:Y:S01]  /*bfc0*/  LDCU.64 UR8, c[0x0][0x560] ;  /* 0x0000ac00ff0877ac */ /* 0x000f220008000a00 */
[----:B------:R-:W-:Y:S01]  /*bfd0*/  MOV R5, R45 ;  /* 0x0000002d00057202 */ /* 0x000fe20000000f00 */
[----:B------:R-:W-:Y:S01]  /*bfe0*/  IMAD.MOV.U32 R4, RZ, RZ, RZ ;  /* 0x000000ffff047224 */ /* 0x000fe200078e00ff */
[----:B------:R-:W5:Y:S01]  /*bff0*/  LDCU UR7, c[0x0][0x568] ;  /* 0x0000ad00ff0777ac */ /* 0x000f620008000800 */
[----:B------:R-:W0:Y:S01]  /*c000*/  LDCU UR6, c[0x0][0x68c] ;  /* 0x0000d180ff0677ac */ /* 0x000e220008000800 */
[----:B------:R-:W-:Y:S01]  /*c010*/  UISETP.NE.AND UP1, UPT, UR5, URZ, UPT ;  /* 0x000000ff0500728c */ /* 0x000fe2000bf25270 */
[----:B----4-:R-:W-:-:S05]  /*c020*/  IMAD.HI.U32 R4, R45, UR9, R4 ;  /* 0x000000092d047c27 */ /* 0x010fca000f8e0004 */
[----:B-----5:R-:W-:-:S04]  /*c030*/  SHF.R.U32.HI R5, RZ, UR7, R4 ;  /* 0x00000007ff057c19 */ /* 0x020fc80008011604 */
[----:B--23--:R-:W-:-:S05]  /*c040*/  IADD3 R3, PT, PT, -R5, RZ, RZ ;  /* 0x000000ff05037210 */ /* 0x00cfca0007ffe1ff */
[----:B------:R-:W-:-:S04]  /*c050*/  IMAD R3, R3, UR8, R45 ;  /* 0x0000000803037c24 */ /* 0x000fc8000f8e022d */
[----:B0-----:R-:W-:Y:S01]  /*c060*/  IMAD R29, R3, UR6, RZ ;  /* 0x00000006031d7c24 */ /* 0x001fe2000f8e02ff */
[----:B------:R-:W-:Y:S06]  /*c070*/  BRA.U !UP1, `(.L_x_3233) ;  /* 0x0000001109187547 */ /* 0x000fec000b800000 */
[----:B------:R-:W0:Y:S01]  /*c080*/  LDCU.64 UR8, c[0x0][0x570] ;  /* 0x0000ae00ff0877ac */ /* 0x000e220008000a00 */
[----:B------:R-:W-:Y:S01]  /*c090*/  HFMA2 R4, -RZ, RZ, 0, 0 ;  /* 0x00000000ff047431 */ /* 0x000fe200000001ff */
        /* <DEDUP_REMOVED lines=256> */
[----:B--2---:R-:W-:-:S04]  /*d0a0*/  SHF.R.U32.HI R0, RZ, UR7, R0 ;  /* 0x00000007ff007c19 */ /* 0x004fc80008011600 */
[----:B------:R-:W-:-:S05]  /*d0b0*/  IADD3 R3, PT, PT, -R0, RZ, RZ ;  /* 0x000000ff00037210 */ /* 0x000fca0007ffe1ff */
[----:B------:R-:W-:-:S04]  /*d0c0*/  IMAD R6, R3, UR8, R7 ;  /* 0x0000000803067c24 */ /* 0x000fc8000f8e0207 */
[----:B---3--:R-:W-:-:S07]  /*d0d0*/  IMAD R29, R6, UR6, R29 ;  /* 0x00000006061d7c24 */ /* 0x008fce000f8e021d */
.L_x_3233:
[----:B------:R-:W-:Y:S01]  /*d0e0*/  MOV R27, RZ ;  /* 0x000000ff001b7202 */ /* 0x000fe20000000f00 */
[----:B------:R-:W-:Y:S06]  /*d0f0*/  BRA.U !UP0, `(.L_x_3234) ;  /* 0x0000001108487547 */ /* 0x000fec000b800000 */
[----:B------:R-:W4:Y:S01]  /*d100*/  LDCU.64 UR8, c[0x0][0x560] ;  /* 0x0000ac00ff0877ac */ /* 0x000f220008000a00 */
[----:B------:R-:W-:Y:S02]  /*d110*/  HFMA2 R4, -RZ, RZ, 0, 0 ;  /* 0x00000000ff047431 */ /* 0x000fe400000001ff */
[----:B------:R-:W-:Y:S01]  /*d120*/  VIADD R5, R45, 0x1 ;  /* 0x000000012d057836 */ /* 0x000fe20000000000 */
[----:B------:R-:W5:Y:S01]  /*d130*/  LDCU UR6, c[0x0][0x568] ;  /* 0x0000ad00ff0677ac */ /* 0x000f620008000800 */
[----:B------:R-:W0:Y:S01]  /*d140*/  LDCU UR7, c[0x0][0x68c] ;  /* 0x0000d180ff0777ac */ /* 0x000e220008000800 */
[----:B------:R-:W-:Y:S01]  /*d150*/  UISETP.NE.AND UP1, UPT, UR5, URZ, UPT ;  /* 0x000000ff0500728c */ /* 0x000fe2000bf25270 */
[----:B----4-:R-:W-:-:S05]  /*d160*/  IMAD.HI.U32 R6, R5, UR9, R4 ;  /* 0x0000000905067c27 */ /* 0x010fca000f8e0004 */
[----:B-----5:R-:W-:-:S04]  /*d170*/  SHF.R.U32.HI R7, RZ, UR6, R6 ;  /* 0x00000006ff077c19 */ /* 0x020fc80008011606 */
[----:B------:R-:W-:-:S05]  /*d180*/  IADD3 R4, PT, PT, -R7, RZ, RZ ;  /* 0x000000ff07047210 */ /* 0x000fca0007ffe1ff */
[----:B------:R-:W-:-:S04]  /*d190*/  IMAD R4, R4, UR8, R5 ;  /* 0x0000000804047c24 */ /* 0x000fc8000f8e0205 */
[----:B0-----:R-:W-:Y:S01]  /*d1a0*/  IMAD R27, R4, UR7, RZ ;  /* 0x00000007041b7c24 */ /* 0x001fe2000f8e02ff */
[----:B------:R-:W-:Y:S06]  /*d1b0*/  BRA.U !UP1, `(.L_x_3234) ;  /* 0x0000001109187547 */ /* 0x000fec000b800000 */
[----:B------:R-:W0:Y:S01]  /*d1c0*/  LDCU.64 UR6, c[0x0][0x570] ;  /* 0x0000ae00ff0677ac */ /* 0x000e220008000a00 */
[----:B------:R-:W-:Y:S01]  /*d1d0*/  MOV R6, RZ ;  /* 0x000000ff00067202 */ /* 0x000fe20000000f00 */
[----:B------:R-:W4:Y:S01]  /*d1e0*/  LDCU UR8, c[0x0][0x56c] ;  /* 0x0000ad80ff0877ac */ /* 0x000f220008000800 */
[----:B------:R-:W5:Y:S01]  /*d1f0*/  LDCU UR9, c[0x0][0x694] ;  /* 0x0000d280ff0977ac */ /* 0x000f620008000800 */
[----:B------:R-:W-:Y:S02]  /*d200*/  UISETP.NE.AND UP1, UPT, UR4, 0x2, UPT ;  /* 0x000000020400788c */ /* 0x000fe4000bf25270 */
[----:B0-----:R-:W-:-:S05]  /*d210*/  IMAD.HI.U32 R4, R7, UR6, R6 ;  /* 0x0000000607047c27 */ /* 0x001fca000f8e0006 */
[----:B------:R-:W-:-:S05]  /*d220*/  SHF.R.U32.HI R5, RZ, UR7, R4 ;  /* 0x00000007ff057c19 */ /* 0x000fca0008011604 */
[----:B------:R-:W-:-:S04]  /*d230*/  IMAD.MOV R6, RZ, RZ, -R5 ;  /* 0x000000ffff067224 */ /* 0x000fc800078e0a05 */
[----:B----4-:R-:W-:-:S04]  /*d240*/  IMAD R6, R6, UR8, R7 ;  /* 0x0000000806067c24 */ /* 0x010fc8000f8e0207 */
[----:B-----5:R-:W-:Y:S01]  /*d250*/  IMAD R27, R6, UR9, R27 ;  /* 0x00000009061b7c24 */ /* 0x020fe2000f8e021b */
[----:B------:R-:W-:Y:S06]  /*d260*/  BRA.U !UP1, `(.L_x_3234) ;  /* 0x0000000d09ec7547 */ /* 0x000fec000b800000 */
[----:B------:R-:W0:Y:S01]  /*d270*/  LDCU.64 UR8, c[0x0][0x578] ;  /* 0x0000af00ff0877ac */ /* 0x000e220008000a00 */
[----:B------:R-:W-:Y:S01]  /*d280*/  MOV R4, RZ ;  /* 0x000000ff00047202 */ /* 0x000fe20000000f00 */
[----:B------:R-:W4:Y:S01]  /*d290*/  LDCU UR6, c[0x0][0x580] ;  /* 0x0000b000ff0677ac */ /* 0x000f220008000800 */
[----:B------:R-:W5:Y:S01]  /*d2a0*/  LDCU UR7, c[0x0][0x69c] ;  /* 0x0000d380ff0777ac */ /* 0x000f620008000800 */
[----:B------:R-:W-:Y:S02]  /*d2b0*/  UISETP.NE.AND UP1, UPT, UR4, 0x3, UPT ;  /* 0x000000030400788c */ /* 0x000fe4000bf25270 */
[----:B0-----:R-:W-:-:S05]  /*d2c0*/  IMAD.HI.U32 R6, R5, UR9, R4 ;  /* 0x0000000905067c27 */ /* 0x001fca000f8e0004 */
[----:B----4-:R-:W-:-:S04]  /*d2d0*/  SHF.R.U32.HI R7, RZ, UR6, R6 ;  /* 0x00000006ff077c19 */ /* 0x010fc80008011606 */
[----:B------:R-:W-:-:S05]  /*d2e0*/  IADD3 R4, PT, PT, -R7, RZ, RZ ;  /* 0x000000ff07047210 */ /* 0x000fca0007ffe1ff */
[----:B------:R-:W-:-:S04]  /*d2f0*/  IMAD R4, R4, UR8, R5 ;  /* 0x0000000804047c24 */ /* 0x000fc8000f8e0205 */
[----:B-----5:R-:W-:Y:S01]  /*d300*/  IMAD R27, R4, UR7, R27 ;  /* 0x00000007041b7c24 */ /* 0x020fe2000f8e021b */
[----:B------:R-:W-:Y:S06]  /*d310*/  BRA.U !UP1, `(.L_x_3234) ;  /* 0x0000000d09c07547 */ /* 0x000fec000b800000 */
[----:B------:R-:W0:Y:S01]  /*d320*/  LDCU.64 UR6, c[0x0][0x588] ;  /* 0x0000b100ff0677ac */ /* 0x000e220008000a00 */
[----:B------:R-:W-:Y:S01]  /*d330*/  HFMA2 R6, -RZ, RZ, 0, 0 ;  /* 0x00000000ff067431 */ /* 0x000fe200000001ff */
        /* <DEDUP_REMOVED lines=229> */
[----:B------:R-:W2:Y:S01]  /*e190*/  LDCU.64 UR8, c[0x0][0x680] ;  /* 0x0000d000ff0877ac */ /* 0x000ea20008000a00 */
[----:B------:R-:W-:Y:S01]  /*e1a0*/  HFMA2 R4, -RZ, RZ, 0, 0 ;  /* 0x00000000ff047431 */ /* 0x000fe200000001ff */
[----:B------:R-:W0:Y:S01]  /*e1b0*/  LDCU UR6, c[0x0][0x688] ;  /* 0x0000d100ff0677ac */ /* 0x000e220008000800 */
[----:B------:R-:W4:Y:S03]  /*e1c0*/  LDCU UR7, c[0x0][0x74c] ;  /* 0x0000e980ff0777ac */ /* 0x000f260008000800 */
[----:B--23--:R-:W-:-:S05]  /*e1d0*/  IMAD.HI.U32 R0, R5, UR9, R4 ;  /* 0x0000000905007c27 */ /* 0x00cfca000f8e0004 */
[----:B0-----:R-:W-:-:S04]  /*e1e0*/  SHF.R.U32.HI R0, RZ, UR6, R0 ;  /* 0x00000006ff007c19 */ /* 0x001fc80008011600 */
[----:B------:R-:W-:-:S05]  /*e1f0*/  IADD3 R4, PT, PT, -R0, RZ, RZ ;  /* 0x000000ff00047210 */ /* 0x000fca0007ffe1ff */
[----:B------:R-:W-:-:S04]  /*e200*/  IMAD R4, R4, UR8, R5 ;  /* 0x0000000804047c24 */ /* 0x000fc8000f8e0205 */
[----:B----4-:R-:W-:-:S07]  /*e210*/  IMAD R27, R4, UR7, R27 ;  /* 0x00000007041b7c24 */ /* 0x010fce000f8e021b */
.L_x_3234:
[----:B------:R-:W-:Y:S01]  /*e220*/  MOV R26, RZ ;  /* 0x000000ff001a7202 */ /* 0x000fe20000000f00 */
[----:B------:R-:W-:Y:S06]  /*e230*/  BRA.U !UP0, `(.L_x_3235) ;  /* 0x0000001108487547 */ /* 0x000fec000b800000 */
[----:B------:R-:W4:Y:S01]  /*e240*/  LDCU.64 UR8, c[0x0][0x560] ;  /* 0x0000ac00ff0877ac */ /* 0x000f220008000a00 */
[----:B------:R-:W-:Y:S01]  /*e250*/  MOV R4, RZ ;  /* 0x000000ff00047202 */ /* 0x000fe20000000f00 */
        /* <DEDUP_REMOVED lines=17> */
[----:B--23--:R-:W-:-:S04]  /*e370*/  IMAD.MOV R3, RZ, RZ, -R5 ;  /* 0x000000ffff037224 */ /* 0x00cfc800078e0a05 */
[----:B----4-:R-:W-:-:S04]  /*e380*/  IMAD R7, R3, UR8, R7 ;  /* 0x0000000803077c24 */ /* 0x010fc8000f8e0207 */
[----:B-----5:R-:W-:Y:S01]  /*e390*/  IMAD R26, R7, UR9, R26 ;  /* 0x00000009071a7c24 */ /* 0x020fe2000f8e021a */
        /* <DEDUP_REMOVED lines=252> */
.L_x_3235:
        /* <DEDUP_REMOVED lines=270> */
[----:B------:R-:W3:Y:S03]  /*10440*/  LDCU UR7, c[0x0][0x74c] ;  /* 0x0000e980ff0777ac */ /* 0x000ee60008000800 */
[----:B0-----:R-:W-:-:S05]  /*10450*/  IMAD.HI.U32 R0, R5, UR9, R4 ;  /* 0x0000000905007c27 */ /* 0x001fca000f8e0004 */
[----:B--2---:R-:W-:-:S04]  /*10460*/  SHF.R.U32.HI R0, RZ, UR6, R0 ;  /* 0x00000006ff007c19 */ /* 0x004fc80008011600 */
[----:B------:R-:W-:-:S05]  /*10470*/  IADD3 R3, PT, PT, -R0, RZ, RZ ;  /* 0x000000ff00037210 */ /* 0x000fca0007ffe1ff */
[----:B------:R-:W-:-:S04]  /*10480*/  IMAD R5, R3, UR8, R5 ;  /* 0x0000000803057c24 */ /* 0x000fc8000f8e0205 */
[----:B---3--:R-:W-:-:S07]  /*10490*/  IMAD R24, R5, UR7, R24 ;  /* 0x0000000705187c24 */ /* 0x008fce000f8e0218 */
.L_x_3236:
[----:B------:R-:W4:Y:S01]  /*104a0*/  LDC.64 R6, c[0x0][0x770] ;  /* 0x0001dc00ff067b82 */ /* 0x000f220000000a00 */
[----:B------:R-:W5:Y:S02]  /*104b0*/  LDCU UR6, c[0x0][0x3a8] ;  /* 0x00007500ff0677ac */ /* 0x000f640008000800 */
[----:B-----5:R-:W-:Y:S01]  /*104c0*/  UISETP.NE.AND UP1, UPT, UR6, URZ, UPT ;  /* 0x000000ff0600728c */ /* 0x020fe2000bf25270 */
[----:B----4-:R-:W-:Y:S02]  /*104d0*/  ISETP.NE.U32.AND P0, PT, R6, RZ, PT ;  /* 0x000000ff0600720c */ /* 0x010fe40003f05070 */
[----:B------:R-:W-:Y:S02]  /*104e0*/  IADD3 R4, P1, PT, R29, R6, RZ ;  /* 0x000000061d047210 */ /* 0x000fe40007f3e0ff */
[----:B------:R-:W-:Y:S02]  /*104f0*/  ISETP.NE.AND.EX P0, PT, R7, RZ, PT, P0 ;  /* 0x000000ff0700720c */ /* 0x000fe40003f05300 */
[----:B--23--:R-:W-:-:S02]  /*10500*/  IADD3.X R0, PT, PT, RZ, R7, RZ, P1, !PT ;  /* 0x00000007ff007210 */ /* 0x00cfc40000ffe4ff */
[----:B------:R-:W-:Y:S02]  /*10510*/  SEL R4, R4, RZ, P0 ;  /* 0x000000ff04047207 */ /* 0x000fe40000000000 */
[----:B------:R-:W-:Y:S01]  /*10520*/  SEL R5, R0, RZ, P0 ;  /* 0x000000ff00057207 */ /* 0x000fe20000000000 */
[----:B------:R-:W-:Y:S06]  /*10530*/  BRA.U !UP1, `(.L_x_3237) ;  /* 0x0000006109587547 */ /* 0x000fec000b800000 */
[----:B------:R-:W2:Y:S01]  /*10540*/  LDCU UR6, c[0x0][0x3ac] ;  /* 0x00007580ff0677ac */ /* 0x000ea20008000800 */
[----:B------:R-:W-:Y:S01]  /*10550*/  IMAD.MOV.U32 R28, RZ, RZ, RZ ;  /* 0x000000ffff1c7224 */ /* 0x000fe200078e00ff */
[----:B------:R-:W3:Y:S01]  /*10560*/  LDCU UR7, c[0x0][0x3b0] ;  /* 0x00007600ff0777ac */ /* 0x000ee20008000800 */
[----:B------:R-:W4:Y:S01]  /*10570*/  LDCU UR8, c[0x0][0x398] ;  /* 0x00007300ff0877ac */ /* 0x000f220008000800 */
[----:B--2---:R-:W-:-:S04]  /*10580*/  IMAD R3, R25, UR6, RZ ;  /* 0x0000000619037c24 */ /* 0x004fc8000f8e02ff */
[----:B---3--:R-:W-:-:S04]  /*10590*/  IMAD R0, R22, UR7, R3 ;  /* 0x0000000716007c24 */ /* 0x008fc8000f8e0203 */
[----:B----4-:R-:W-:-:S05]  /*105a0*/  IMAD R0, R23, UR8, R0 ;  /* 0x0000000817007c24 */ /* 0x010fca000f8e0200 */
[----:B------:R-:W-:Y:S01]  /*105b0*/  SHF.L.U32 R7, R0, 0x2, RZ ;  /* 0x0000000200077819 */ /* 0x000fe200000006ff */
[----:B------:R-:W-:Y:S06]  /*105c0*/  BRA.U !UP0, `(.L_x_3238) ;  /* 0x0000001108447547 */ /* 0x000fec000b800000 */
[----:B------:R-:W2:Y:S01]  /*105d0*/  LDCU.64 UR8, c[0x0][0x560] ;  /* 0x0000ac00ff0877ac */ /* 0x000ea20008000a00 */
[----:B------:R-:W-:Y:S01]  /*105e0*/  MOV R6, RZ ;  /* 0x000000ff00067202 */ /* 0x000fe20000000f00 */
[----:B------:R-:W3:Y:S01]  /*105f0*/  LDCU UR6, c[0x0][0x568] ;  /* 0x0000ad00ff0677ac */ /* 0x000ee20008000800 */
[----:B------:R-:W4:Y:S01]  /*10600*/  LDCU UR7, c[0x0][0x68c] ;  /* 0x0000d180ff0777ac */ /* 0x000f220008000800 */
[----:B------:R-:W-:Y:S02]  /*10610*/  UISETP.NE.AND UP1, UPT, UR5, URZ, UPT ;  /* 0x000000ff0500728c */ /* 0x000fe4000bf25270 */
[----:B--2---:R-:W-:-:S05]  /*10620*/  IMAD.HI.U32 R8, R7, UR9, R6 ;  /* 0x0000000907087c27 */ /* 0x004fca000f8e0006 */
[----:B---3--:R-:W-:-:S04]  /*10630*/  SHF.R.U32.HI R9, RZ, UR6, R8 ;  /* 0x00000006ff097c19 */ /* 0x008fc80008011608 */
[----:B------:R-:W-:-:S05]  /*10640*/  IADD3 R3, PT, PT, -R9, RZ, RZ ;  /* 0x000000ff09037210 */ /* 0x000fca0007ffe1ff */
[----:B------:R-:W-:-:S04]  /*10650*/  IMAD R3, R3, UR8, R7 ;  /* 0x0000000803037c24 */ /* 0x000fc8000f8e0207 */
[----:B----4-:R-:W-:Y:S01]  /*10660*/  IMAD R28, R3, UR7, RZ ;  /* 0x00000007031c7c24 */ /* 0x010fe2000f8e02ff */
[----:B------:R-:W-:Y:S06]  /*10670*/  BRA.U !UP1, `(.L_x_3238) ;  /* 0x0000001109187547 */ /* 0x000fec000b800000 */
[----:B------:R-:W2:Y:S01]  /*10680*/  LDCU.64 UR6, c[0x0][0x570] ;  /* 0x0000ae00ff0677ac */ /* 0x000ea20008000a00 */
[----:B------:R-:W-:Y:S01]  /*10690*/  IMAD.MOV.U32 R8, RZ, RZ, RZ ;  /* 0x000000ffff087224 */ /* 0x000fe200078e00ff */
[----:B------:R-:W3:Y:S01]  /*106a0*/  LDCU UR8, c[0x0][0x56c] ;  /* 0x0000ad80ff0877ac */ /* 0x000ee20008000800 */
[----:B------:R-:W4:Y:S01]  /*106b0*/  LDCU UR9, c[0x0][0x694] ;  /* 0x0000d280ff0977ac */ /* 0x000f220008000800 */
[----:B------:R-:W-:Y:S01]  /*106c0*/  UISETP.NE.AND UP1, UPT, UR4, 0x2, UPT ;  /* 0x000000020400788c */ /* 0x000fe2000bf25270 */
[----:B--2---:R-:W-:-:S05]  /*106d0*/  IMAD.HI.U32 R10, R9, UR6, R8 ;  /* 0x00000006090a7c27 */ /* 0x004fca000f8e0008 */
[----:B------:R-:W-:-:S04]  /*106e0*/  SHF.R.U32.HI R11, RZ, UR7, R10 ;  /* 0x00000007ff0b7c19 */ /* 0x000fc8000801160a */
[----:B------:R-:W-:-:S05]  /*106f0*/  IADD3 R3, PT, PT, -R11, RZ, RZ ;  /* 0x000000ff0b037210 */ /* 0x000fca0007ffe1ff */
[----:B---3--:R-:W-:-:S04]  /*10700*/  IMAD R3, R3, UR8, R9 ;  /* 0x0000000803037c24 */ /* 0x008fc8000f8e0209 */
[----:B----4-:R-:W-:Y:S01]  /*10710*/  IMAD R28, R3, UR9, R28 ;  /* 0x00000009031c7c24 */ /* 0x010fe2000f8e021c */
[----:B------:R-:W-:Y:S06]  /*10720*/  BRA.U !UP1, `(.L_x_3238) ;  /* 0x0000000d09ec7547 */ /* 0x000fec000b800000 */
[----:B------:R-:W2:Y:S01]  /*10730*/  LDCU.64 UR8, c[0x0][0x578] ;  /* 0x0000af00ff0877ac */ /* 0x000ea20008000a00 */
[----:B------:R-:W-:Y:S01]  /*10740*/  HFMA2 R10, -RZ, RZ, 0, 0 ;  /* 0x00000000ff0a7431 */ /* 0x000fe200000001ff */
[----:B------:R-:W3:Y:S01]  /*10750*/  LDCU UR6, c[0x0][0x580] ;  /* 0x0000b000ff0677ac */ /* 0x000ee20008000800 */
[----:B------:R-:W4:Y:S01]  /*10760*/  LDCU UR7, c[0x0][0x69c] ;  /* 0x0000d380ff0777ac */ /* 0x000f220008000800 */
[----:B------:R-:W-:Y:S02]  /*10770*/  UISETP.NE.AND UP1, UPT, UR4, 0x3, UPT ;  /* 0x000000030400788c */ /* 0x000fe4000bf25270 */
[----:B--2---:R-:W-:-:S05]  /*10780*/  IMAD.HI.U32 R8, R11, UR9, R10 ;  /* 0x000000090b087c27 */ /* 0x004fca000f8e000a */
[----:B---3--:R-:W-:-:S04]  /*10790*/  SHF.R.U32.HI R9, RZ, UR6, R8 ;  /* 0x00000006ff097c19 */ /* 0x008fc80008011608 */
[----:B------:R-:W-:-:S05]  /*107a0*/  IADD3 R3, PT, PT, -R9, RZ, RZ ;  /* 0x000000ff09037210 */ /* 0x000fca0007ffe1ff */
[----:B------:R-:W-:-:S04]  /*107b0*/  IMAD R3, R3, UR8, R11 ;  /* 0x0000000803037c24 */ /* 0x000fc8000f8e020b */
[----:B----4-:R-:W-:Y:S01]  /*107c0*/  IMAD R28, R3, UR7, R28 ;  /* 0x00000007031c7c24 */ /* 0x010fe2000f8e021c */
        /* <DEDUP_REMOVED lines=13> */
[----:B------:R-:W-:Y:S01]  /*108a0*/  MOV R10, RZ ;  /* 0x000000ff000a7202 */ /* 0x000fe20000000f00 */
        /* <DEDUP_REMOVED lines=221> */
[----:B------:R-:W4:Y:S03]  /*11680*/  LDCU UR7, c[0x0][0x74c] ;  /* 0x0000e980ff0777ac */ /* 0x000f260008000800 */
[----:B--2---:R-:W-:-:S05]  /*11690*/  IMAD.HI.U32 R0, R11, UR9, R10 ;  /* 0x000000090b007c27 */ /* 0x004fca000f8e000a */
[----:B---3--:R-:W-:-:S04]  /*116a0*/  SHF.R.U32.HI R0, RZ, UR6, R0 ;  /* 0x00000006ff007c19 */ /* 0x008fc80008011600 */
[----:B------:R-:W-:-:S05]  /*116b0*/  IADD3 R3, PT, PT, -R0, RZ, RZ ;  /* 0x000000ff00037210 */ /* 0x000fca0007ffe1ff */
[----:B------:R-:W-:-:S04]  /*116c0*/  IMAD R3, R3, UR8, R11 ;  /* 0x0000000803037c24 */ /* 0x000fc8000f8e020b */
[----:B----4-:R-:W-:-:S07]  /*116d0*/  IMAD R28, R3, UR7, R28 ;  /* 0x00000007031c7c24 */ /* 0x010fce000f8e021c */
.L_x_3238:
[----:B------:R-:W-:Y:S01]  /*116e0*/  IMAD.MOV.U32 R27, RZ, RZ, RZ ;  /* 0x000000ffff1b7224 */ /* 0x000fe200078e00ff */
[----:B------:R-:W-:Y:S06]  /*116f0*/  BRA.U !UP0, `(.L_x_3239) ;  /* 0x0000001108487547 */ /* 0x000fec000b800000 */
[----:B------:R-:W2:Y:S01]  /*11700*/  LDCU.64 UR8, c[0x0][0x560] ;  /* 0x0000ac00ff0877ac */ /* 0x000ea20008000a00 */
[----:B------:R-:W-:Y:S01]  /*11710*/  HFMA2 R8, -RZ, RZ, 0, 0 ;  /* 0x00000000ff087431 */ /* 0x000fe200000001ff */
[----:B------:R-:W-:Y:S01]  /*11720*/  IADD3 R9, PT, PT, R7, 0x1, RZ ;  /* 0x0000000107097810 */ /* 0x000fe20007ffe0ff */
        /* <DEDUP_REMOVED lines=265> */
[----:B------:R-:W4:Y:S03]  /*127c0*/  LDCU UR7, c[0x0][0x74c] ;  /* 0x0000e980ff0777ac */ /* 0x000f260008000800 */
[----:B--2---:R-:W-:-:S05]  /*127d0*/  IMAD.HI.U32 R0, R9, UR9, R8 ;  /* 0x0000000909007c27 */ /* 0x004fca000f8e0008 */
[----:B---3--:R-:W-:-:S04]  /*127e0*/  SHF.R.U32.HI R0, RZ, UR6, R0 ;  /* 0x00000006ff007c19 */ /* 0x008fc80008011600 */
[----:B------:R-:W-:-:S05]  /*127f0*/  IADD3 R3, PT, PT, -R0, RZ, RZ ;  /* 0x000000ff00037210 */ /* 0x000fca0007ffe1ff */
[----:B------:R-:W-:-:S04]  /*12800*/  IMAD R8, R3, UR8, R9 ;  /* 0x0000000803087c24 */ /* 0x000fc8000f8e0209 */
[----:B----4-:R-:W-:-:S07]  /*12810*/  IMAD R27, R8, UR7, R27 ;  /* 0x00000007081b7c24 */ /* 0x010fce000f8e021b */
.L_x_3239:
[----:B------:R-:W-:Y:S01]  /*12820*/  IMAD.MOV.U32 R26, RZ, RZ, RZ ;  /* 0x000000ffff1a7224 */ /* 0x000fe200078e00ff */
[----:B------:R-:W-:Y:S06]  /*12830*/  BRA.U !UP0, `(.L_x_3240) ;  /* 0x0000001108487547 */ /* 0x000fec000b800000 */
[----:B------:R-:W2:Y:S01]  /*12840*/  LDCU.64 UR8, c[0x0][0x560] ;  /* 0x0000ac00ff0877ac */ /* 0x000ea20008000a00 */
[----:B------:R-:W-:Y:S02]  /*12850*/  IADD3 R9, PT, PT, R7, 0x2, RZ ;  /* 0x0000000207097810 */ /* 0x000fe40007ffe0ff */
        /* <DEDUP_REMOVED lines=272> */
.L_x_3240:
        /* <DEDUP_REMOVED lines=197> */
[----:B------:R-:W-:-:S04]  /*145b0*/  IMAD.MOV R3, RZ, RZ, -R9 ;  /* 0x000000ffff037224 */ /* 0x000fc800078e0a09 */
        /* <DEDUP_REMOVED lines=20> */
[----:B------:R-:W-:-:S04]  /*14700*/  SHF.R.U32.HI R9, RZ, UR7, R8 ;  /* 0x00000007ff097c19 */ /* 0x000fc80008011608 */
[----:B------:R-:W-:-:S05]  /*14710*/  IADD3 R3, PT, PT, -R9, RZ, RZ ;  /* 0x000000ff09037210 */ /* 0x000fca0007ffe1ff */
[----:B---3--:R-:W-:-:S04]  /*14720*/  IMAD R3, R3, UR5, R11 ;  /* 0x0000000503037c24 */ /* 0x008fc8000f8e020b */
        /* <DEDUP_REMOVED lines=30> */
[----:B---3--:R-:W-:-:S05]  /*14910*/  SHF.R.U32.HI R11, RZ, UR5, R10 ;  /* 0x00000005ff0b7c19 */ /* 0x008fca000801160a */
[----:B------:R-:W-:-:S04]  /*14920*/  IMAD.MOV R3, RZ, RZ, -R11 ;  /* 0x000000ffff037224 */ /* 0x000fc800078e0a0b */
        /* <DEDUP_REMOVED lines=23> */
.L_x_3241:
[----:B------:R-:W2:Y:S01]  /*14aa0*/  LDCU UR4, c[0x0][0x390] ;  /* 0x00007200ff0477ac */ /* 0x000ea20008000800 */
[----:B------:R-:W-:Y:S01]  /*14ab0*/  BSSY.RECONVERGENT B0, `(.L_x_3242) ;  /* 0x0000018000007945 */ /* 0x000fe20003800200 */
[----:B------:R-:W-:Y:S02]  /*14ac0*/  LOP3.LUT P2, RZ, R25, R22, RZ, 0xfc, !PT ;  /* 0x0000001619ff7212 */ /* 0x000fe4000784fcff */
[----:B------:R-:W-:Y:S02]  /*14ad0*/  PLOP3.LUT P0, PT, PT, PT, PT, 0x8, 0x80 ;  /* 0x000000000080781c */ /* 0x000fe40003f0e170 */
[----:B--2---:R-:W-:-:S13]  /*14ae0*/  ISETP.GE.AND P1, PT, R7, UR4, PT ;  /* 0x0000000407007c0c */ /* 0x004fda000bf26270 */
[----:B------:R-:W-:Y:S05]  /*14af0*/  @P1 BRA `(.L_x_3243) ;  /* 0x00000000004c1947 */ /* 0x000fea0003800000 */
[----:B------:R-:W2:Y:S02]  /*14b00*/  LDC.64 R8, c[0x0][0x3a0] ;  /* 0x0000e800ff087b82 */ /* 0x000ea40000000a00 */
[----:B--2---:R-:W-:Y:S02]  /*14b10*/  ISETP.NE.AND P1, PT, R8, RZ, PT ;  /* 0x000000ff0800720c */ /* 0x004fe40003f25270 */
[----:B------:R-:W-:Y:S02]  /*14b20*/  ISETP.NE.AND P3, PT, R9, RZ, PT ;  /* 0x000000ff0900720c */ /* 0x000fe40003f65270 */
[----:B------:R-:W-:Y:S02]  /*14b30*/  ISETP.NE.AND P1, PT, R25, RZ, P1 ;  /* 0x000000ff1900720c */ /* 0x000fe40000f25270 */
[----:B------:R-:W-:-:S04]  /*14b40*/  ISETP.NE.AND P3, PT, R22, RZ, P3 ;  /* 0x000000ff1600720c */ /* 0x000fc80001f65270 */
[----:B------:R-:W-:-:S13]  /*14b50*/  PLOP3.LUT P1, PT, P1, P3, PT, 0xf8, 0x8f ;  /* 0x00000000008f781c */ /* 0x000fda0000f27f70 */
[----:B------:R-:W-:Y:S05]  /*14b60*/  @P1 BRA `(.L_x_3243) ;  /* 0x0000000000301947 */ /* 0x000fea0003800000 */
[----:B------:R-:W2:Y:S01]  /*14b70*/  LDCU UR4, c[0x0][0x374] ;  /* 0x00006e80ff0477ac */ /* 0x000ea20008000800 */
[----:B------:R-:W3:Y:S01]  /*14b80*/  LDC.64 R6, c[0x0][0x778] ;  /* 0x0001de00ff067b82 */ /* 0x000ee20000000a00 */
[----:B------:R-:W-:Y:S01]  /*14b90*/  ISETP.NE.AND P0, PT, R8, RZ, PT ;  /* 0x000000ff0800720c */ /* 0x000fe20003f05270 */
[----:B------:R-:W4:Y:S01]  /*14ba0*/  LDCU UR5, c[0x0][0x360] ;  /* 0x00006c00ff0577ac */ /* 0x000f220008000800 */
[----:B--2---:R-:W-:-:S11]  /*14bb0*/  IMAD R2, R23, UR4, R2 ;  /* 0x0000000417027c24 */ /* 0x004fd6000f8e0202 */
[----:B----4-:R-:W-:Y:S01]  /*14bc0*/  @!P0 IMAD R2, R2, UR5, R25 ;  /* 0x0000000502028c24 */ /* 0x010fe2000f8e0219 */
[----:B------:R-:W-:-:S03]  /*14bd0*/  PLOP3.LUT P0, PT, PT, PT, PT, 0x80, 0x8 ;  /* 0x000000000008781c */ /* 0x000fc60003f0f070 */
[----:B---3--:R-:W-:-:S05]  /*14be0*/  IMAD.WIDE.U32 R2, R2, 0x10, R6 ;  /* 0x0000001002027825 */ /* 0x008fca00078e0006 */
[----:B------:R2:W-:Y:S04]  /*14bf0*/  STG.E desc[UR36][R2.64], R16 ;  /* 0x0000001002007986 */ /* 0x0005e8000c101924 */
[----:B------:R2:W-:Y:S04]  /*14c00*/  STG.E desc[UR36][R2.64+0x4], R17 ;  /* 0x0000041102007986 */ /* 0x0005e8000c101924 */
[----:B------:R2:W-:Y:S04]  /*14c10*/  STG.E desc[UR36][R2.64+0x8], R18 ;  /* 0x0000081202007986 */ /* 0x0005e8000c101924 */
[----:B------:R2:W-:Y:S02]  /*14c20*/  STG.E desc[UR36][R2.64+0xc], R19 ;  /* 0x00000c1302007986 */ /* 0x0005e4000c101924 */
.L_x_3243:
[----:B------:R-:W-:Y:S05]  /*14c30*/  BSYNC.RECONVERGENT B0 ;  /* 0x0000000000007941 */ /* 0x000fea0003800200 */
.L_x_3242:
        /* <DEDUP_REMOVED lines=14> */
[----:B------:R-:W3:Y:S01]  /*14d20*/  S2R R9, SR_LANEID ;  /* 0x0000000000097919 */ /* 0x000ee20000000000 */
[----:B------:R-:W-:Y:S01]  /*14d30*/  VOTEU.ANY UR5, UPT, PT ;  /* 0x0000000000057886 */ /* 0x000fe200038e0100 */
[----:B--2---:R-:W2:Y:S01]  /*14d40*/  LDC.64 R2, c[0x0][0x780] ;  /* 0x0001e000ff027b82 */ /* 0x004ea20000000a00 */
[----:B------:R-:W3:Y:S08]  /*14d50*/  FLO.U32 R6, UR5 ;  /* 0x0000000500067d00 */ /* 0x000ef000080e0000 */
[----:B------:R-:W4:Y:S01]  /*14d60*/  POPC R7, UR5 ;  /* 0x0000000500077d09 */ /* 0x000f220008000000 */
[----:B--2---:R-:W-:Y:S01]  /*14d70*/  IMAD.WIDE.U32 R2, R23, 0x4, R2 ;  /* 0x0000000417027825 */ /* 0x004fe200078e0002 */
[----:B---3--:R-:W-:-:S13]  /*14d80*/  ISETP.EQ.U32.AND P1, PT, R6, R9, PT ;  /* 0x000000090600720c */ /* 0x008fda0003f22070 */
[----:B----4-:R-:W2:Y:S01]  /*14d90*/  @P1 ATOMG.E.ADD.STRONG.GPU PT, R3, desc[UR36][R2.64], R7 ;  /* 0x80000007020319a8 */ /* 0x010ea200081ef124 */
[----:B------:R-:W3:Y:S01]  /*14da0*/  S2UR UR6, SR_CgaCtaId ;  /* 0x00000000000679c3 */ /* 0x000ee20000008800 */
[----:B------:R-:W4:Y:S01]  /*14db0*/  LDCU UR4, c[0x0][0x374] ;  /* 0x00006e80ff0477ac */ /* 0x000f220008000800 */
[----:B------:R-:W5:Y:S01]  /*14dc0*/  S2R R8, SR_LTMASK ;  /* 0x0000000000087919 */ /* 0x000f620000003900 */
[----:B----4-:R-:W-:Y:S01]  /*14dd0*/  UIADD3 UR4, UPT, UPT, UR4, -0x1, URZ ;  /* 0xffffffff04047890 */ /* 0x010fe2000fffe0ff */
[----:B-----5:R-:W-:Y:S01]  /*14de0*/  LOP3.LUT R8, R8, UR5, RZ, 0xc0, !PT ;  /* 0x0000000508087c12 */ /* 0x020fe2000f8ec0ff */
[----:B------:R-:W-:Y:S02]  /*14df0*/  UMOV UR5, 0x400 ;  /* 0x0000040000057882 */ /* 0x000fe40000000000 */
[----:B---3--:R-:W-:Y:S01]  /*14e00*/  ULEA UR5, UR6, UR5, 0x18 ;  /* 0x0000000506057291 */ /* 0x008fe2000f8ec0ff */
[----:B------:R-:W3:Y:S01]  /*14e10*/  POPC R9, R8 ;  /* 0x0000000800097309 */ /* 0x000ee20000000000 */
[----:B--2---:R-:W3:Y:S02]  /*14e20*/  SHFL.IDX PT, R0, R3, R6, 0x1f ;  /* 0x00001f0603007589 */ /* 0x004ee400000e0000 */
[----:B---3--:R-:W-:-:S05]  /*14e30*/  IMAD.IADD R0, R0, 0x1, R9 ;  /* 0x0000000100007824 */ /* 0x008fca00078e0209 */
[----:B------:R-:W-:-:S04]  /*14e40*/  ISETP.NE.AND P1, PT, R0, UR4, PT ;  /* 0x0000000400007c0c */ /* 0x000fc8000bf25270 */
[----:B------:R-:W-:-:S05]  /*14e50*/  SEL R0, RZ, 0x1, P1 ;  /* 0x00000001ff007807 */ /* 0x000fca0000800000 */
[----:B------:R3:W-:Y:S04]  /*14e60*/  STS.U8 [UR5], R0 ;  /* 0x00000000ff007988 */ /* 0x0007e80008000005 */
.L_x_3245:
[----:B------:R-:W-:Y:S05]  /*14e70*/  BSYNC.RECONVERGENT B0 ;  /* 0x0000000000007941 */ /* 0x000fea0003800200 */
.L_x_3244:
[----:B------:R-:W4:Y:S08]  /*14e80*/  S2UR UR7, SR_CgaCtaId ;  /* 0x00000000000779c3 */ /* 0x000f300000008800 */
[----:B------:R-:W-:Y:S06]  /*14e90*/  BAR.SYNC.DEFER_BLOCKING 0x0 ;  /* 0x0000000000007b1d */ /* 0x000fec0000010000 */
[----:B------:R-:W-:-:S02]  /*14ea0*/  UMOV UR4, 0x400 ;  /* 0x0000040000047882 */ /* 0x000fc40000000000 */
[----:B----4-:R-:W-:-:S09]  /*14eb0*/  ULEA UR5, UR7, UR4, 0x18 ;  /* 0x0000000407057291 */ /* 0x010fd2000f8ec0ff */
[----:B---3--:R-:W3:Y:S02]  /*14ec0*/  LDS.U8 R0, [UR5] ;  /* 0x00000005ff007984 */ /* 0x008ee40008000000 */
[----:B---3--:R-:W-:-:S13]  /*14ed0*/  ISETP.NE.AND P1, PT, R0, RZ, PT ;  /* 0x000000ff0000720c */ /* 0x008fda0003f25270 */
        /* <DEDUP_REMOVED lines=10> */
[----:B------:R-:W3:Y:S01]  /*14f80*/  LDCU UR5, c[0x0][0x3a0] ;  /* 0x00007400ff0577ac */ /* 0x000ee20008000800 */
[----:B------:R-:W-:Y:S01]  /*14f90*/  BSSY.RECONVERGENT B0, `(.L_x_3246) ;  /* 0x0000042000007945 */ /* 0x000fe20003800200 */
[----:B------:R-:W2:Y:S01]  /*14fa0*/  LDCU UR9, c[0x0][0x384] ;  /* 0x00007080ff0977ac */ /* 0x000ea20008000800 */
[----:B---3--:R-:W-:Y:S01]  /*14fb0*/  UISETP.NE.AND UP0, UPT, UR5, URZ, UPT ;  /* 0x000000ff0500728c */ /* 0x008fe2000bf05270 */
[----:B--2---:R-:W-:-:S08]  /*14fc0*/  MOV R16, UR9 ;  /* 0x0000000900107c02 */ /* 0x004fd00008000f00 */
[----:B------:R-:W-:Y:S05]  /*14fd0*/  BRA.U !UP0, `(.L_x_3247) ;  /* 0x0000000108807547 */ /* 0x000fea000b800000 */
[----:B------:R-:W2:Y:S01]  /*14fe0*/  LDCU UR5, c[0x0][0x360] ;  /* 0x00006c00ff0577ac */ /* 0x000ea20008000800 */
[----:B------:R-:W-:Y:S02]  /*14ff0*/  MOV R17, UR9 ;  /* 0x0000000900117c02 */ /* 0x000fe40008000f00 */
[----:B------:R-:W-:Y:S01]  /*15000*/  MOV R18, UR9 ;  /* 0x0000000900127c02 */ /* 0x000fe20008000f00 */
[----:B------:R-:W3:Y:S01]  /*15010*/  LDCU UR8, c[0x0][0x39c] ;  /* 0x00007380ff0877ac */ /* 0x000ee20008000800 */
[----:B------:R-:W-:Y:S01]  /*15020*/  MOV R19, UR9 ;  /* 0x0000000900137c02 */ /* 0x000fe20008000f00 */
[----:B--2---:R-:W-:-:S05]  /*15030*/  IMAD R0, R22, UR5, R25 ;  /* 0x0000000516007c24 */ /* 0x004fca000f8e0219 */
[----:B---3--:R-:W-:-:S13]  /*15040*/  ISETP.GE.U32.AND P1, PT, R0, UR8, PT ;  /* 0x0000000800007c0c */ /* 0x008fda000bf26070 */
[----:B------:R-:W-:Y:S05]  /*15050*/  @P1 BRA `(.L_x_3248) ;  /* 0x0000000000d41947 */ /* 0x000fea0003800000 */
[----:B------:R-:W2:Y:S01]  /*15060*/  LDCU UR6, c[0x0][0x374] ;  /* 0x00006e80ff0677ac */ /* 0x000ea20008000800 */
[----:B------:R-:W3:Y:S01]  /*15070*/  LDC R7, c[0x0][0x364] ;  /* 0x0000d900ff077b82 */ /* 0x000ee20000000800 */
[----:B------:R-:W-:Y:S01]  /*15080*/  BSSY.RECONVERGENT B1, `(.L_x_3249) ;  /* 0x0000014000017945 */ /* 0x000fe20003800200 */
[----:B------:R-:W-:Y:S01]  /*15090*/  IMAD.U32 R17, RZ, RZ, UR9 ;  /* 0x00000009ff117e24 */ /* 0x000fe2000f8e00ff */
[----:B------:R-:W-:Y:S02]  /*150a0*/  MOV R18, UR9 ;  /* 0x0000000900127c02 */ /* 0x000fe40008000f00 */
[----:B------:R-:W-:Y:S01]  /*150b0*/  MOV R19, UR9 ;  /* 0x0000000900137c02 */ /* 0x000fe20008000f00 */
[----:B--2---:R-:W-:Y:S02]  /*150c0*/  IMAD R23, R23, UR6, RZ ;  /* 0x0000000617177c24 */ /* 0x004fe4000f8e02ff */
[----:B---3--:R-:W-:-:S07]  /*150d0*/  IMAD R7, R7, UR5, RZ ;  /* 0x0000000507077c24 */ /* 0x008fce000f8e02ff */
.L_x_3250:
[----:B------:R-:W2:Y:S01]  /*150e0*/  LDC.64 R2, c[0x0][0x778] ;  /* 0x0001de00ff027b82 */ /* 0x000ea20000000a00 */
[----:B------:R-:W-:-:S05]  /*150f0*/  IADD3 R9, PT, PT, R23, R0, RZ ;  /* 0x0000000017097210 */ /* 0x000fca0007ffe0ff */
[----:B--2---:R-:W-:-:S05]  /*15100*/  IMAD.WIDE.U32 R2, R9, 0x10, R2 ;  /* 0x0000001009027825 */ /* 0x004fca00078e0002 */
[----:B------:R-:W2:Y:S04]  /*15110*/  LDG.E R9, desc[UR36][R2.64] ;  /* 0x0000002402097981 */ /* 0x000ea8000c1e1900 */
[----:B------:R-:W3:Y:S04]  /*15120*/  LDG.E R6, desc[UR36][R2.64+0x4] ;  /* 0x0000042402067981 */ /* 0x000ee8000c1e1900 */
[----:B------:R-:W4:Y:S04]  /*15130*/  LDG.E R11, desc[UR36][R2.64+0x8] ;  /* 0x00000824020b7981 */ /* 0x000f28000c1e1900 */
[----:B------:R-:W5:Y:S01]  /*15140*/  LDG.E R8, desc[UR36][R2.64+0xc] ;  /* 0x00000c2402087981 */ /* 0x000f62000c1e1900 */
[----:B------:R-:W-:-:S04]  /*15150*/  IADD3 R0, PT, PT, R7, R0, RZ ;  /* 0x0000000007007210 */ /* 0x000fc80007ffe0ff */
[----:B------:R-:W-:Y:S01]  /*15160*/  ISETP.GE.U32.AND P1, PT, R0, UR8, PT ;  /* 0x0000000800007c0c */ /* 0x000fe2000bf26070 */
[----:B--2---:R-:W-:Y:S01]  /*15170*/  FMUL.FTZ R16, R9, R16 ;  /* 0x0000001009107220 */ /* 0x004fe20000410000 */
[----:B---3--:R-:W-:Y:S01]  /*15180*/  FMUL.FTZ R17, R6, R17 ;  /* 0x0000001106117220 */ /* 0x008fe20000410000 */
[----:B----4-:R-:W-:Y:S01]  /*15190*/  FMUL.FTZ R18, R11, R18 ;  /* 0x000000120b127220 */ /* 0x010fe20000410000 */
[----:B-----5:R-:W-:-:S09]  /*151a0*/  FMUL.FTZ R19, R8, R19 ;  /* 0x0000001308137220 */ /* 0x020fd20000410000 */
[----:B------:R-:W-:Y:S05]  /*151b0*/  @!P1 BRA `(.L_x_3250) ;  /* 0xfffffffc00c89947 */ /* 0x000fea000383ffff */
[----:B------:R-:W-:Y:S05]  /*151c0*/  BSYNC.RECONVERGENT B1 ;  /* 0x0000000000017941 */ /* 0x000fea0003800200 */
.L_x_3249:
[----:B------:R-:W-:Y:S05]  /*151d0*/  BRA `(.L_x_3248) ;  /* 0x0000000000747947 */ /* 0x000fea0003800000 */
.L_x_3247:
[----:B------:R-:W2:Y:S01]  /*151e0*/  LDCU UR6, c[0x0][0x39c] ;  /* 0x00007380ff0677ac */ /* 0x000ea20008000800 */
[----:B------:R-:W-:Y:S01]  /*151f0*/  IMAD.U32 R17, RZ, RZ, UR9 ;  /* 0x00000009ff117e24 */ /* 0x000fe2000f8e00ff */
[----:B------:R-:W-:Y:S02]  /*15200*/  MOV R18, UR9 ;  /* 0x0000000900127c02 */ /* 0x000fe40008000f00 */
[----:B------:R-:W-:Y:S02]  /*15210*/  MOV R19, UR9 ;  /* 0x0000000900137c02 */ /* 0x000fe40008000f00 */
[----:B--2---:R-:W-:-:S13]  /*15220*/  ISETP.GE.U32.AND P1, PT, R22, UR6, PT ;  /* 0x0000000616007c0c */ /* 0x004fda000bf26070 */
[----:B------:R-:W-:Y:S05]  /*15230*/  @P1 BRA `(.L_x_3248) ;  /* 0x00000000005c1947 */ /* 0x000fea0003800000 */
[----:B------:R-:W2:Y:S01]  /*15240*/  LDCU UR5, c[0x0][0x374] ;  /* 0x00006e80ff0577ac */ /* 0x000ea20008000800 */
[----:B------:R-:W3:Y:S01]  /*15250*/  LDC R12, c[0x0][0x360] ;  /* 0x0000d800ff0c7b82 */ /* 0x000ee20000000800 */
[----:B------:R-:W-:Y:S01]  /*15260*/  MOV R0, R22 ;  /* 0x0000001600007202 */ /* 0x000fe20000000f00 */
[----:B------:R-:W-:Y:S01]  /*15270*/  IMAD.U32 R18, RZ, RZ, UR9 ;  /* 0x00000009ff127e24 */ /* 0x000fe2000f8e00ff */
[----:B------:R-:W-:Y:S02]  /*15280*/  MOV R17, UR9 ;  /* 0x0000000900117c02 */ /* 0x000fe40008000f00 */
[----:B------:R-:W-:-:S03]  /*15290*/  MOV R19, UR9 ;  /* 0x0000000900137c02 */ /* 0x000fc60008000f00 */
[----:B------:R-:W4:Y:S08]  /*152a0*/  LDC.64 R6, c[0x0][0x778] ;  /* 0x0001de00ff067b82 */ /* 0x000f300000000a00 */
[----:B------:R-:W0:Y:S01]  /*152b0*/  LDC R13, c[0x0][0x364] ;  /* 0x0000d900ff0d7b82 */ /* 0x000e220000000800 */
[----:B--2---:R-:W-:-:S07]  /*152c0*/  IMAD R23, R23, UR5, RZ ;  /* 0x0000000517177c24 */ /* 0x004fce000f8e02ff */
.L_x_3251:
[----:B------:R-:W-:-:S05]  /*152d0*/  IADD3 R2, PT, PT, R23, R0, RZ ;  /* 0x0000000017027210 */ /* 0x000fca0007ffe0ff */
[----:B---3--:R-:W-:-:S04]  /*152e0*/  IMAD R3, R2, R12, R25 ;  /* 0x0000000c02037224 */ /* 0x008fc800078e0219 */
[----:B----4-:R-:W-:-:S05]  /*152f0*/  IMAD.WIDE.U32 R2, R3, 0x10, R6 ;  /* 0x0000001003027825 */ /* 0x010fca00078e0006 */
[----:B------:R-:W2:Y:S04]  /*15300*/  LDG.E R9, desc[UR36][R2.64] ;  /* 0x0000002402097981 */ /* 0x000ea8000c1e1900 */
[----:B------:R-:W3:Y:S04]  /*15310*/  LDG.E R8, desc[UR36][R2.64+0x4] ;  /* 0x0000042402087981 */ /* 0x000ee8000c1e1900 */
[----:B------:R-:W4:Y:S04]  /*15320*/  LDG.E R11, desc[UR36][R2.64+0x8] ;  /* 0x00000824020b7981 */ /* 0x000f28000c1e1900 */
[----:B------:R-:W5:Y:S01]  /*15330*/  LDG.E R10, desc[UR36][R2.64+0xc] ;  /* 0x00000c24020a7981 */ /* 0x000f62000c1e1900 */
[----:B0-----:R-:W-:-:S04]  /*15340*/  IADD3 R0, PT, PT, R13, R0, RZ ;  /* 0x000000000d007210 */ /* 0x001fc80007ffe0ff */
[----:B------:R-:W-:Y:S01]  /*15350*/  ISETP.GE.U32.AND P1, PT, R0, UR6, PT ;  /* 0x0000000600007c0c */ /* 0x000fe2000bf26070 */
[----:B--2---:R-:W-:Y:S01]  /*15360*/  FMUL.FTZ R16, R9, R16 ;  /* 0x0000001009107220 */ /* 0x004fe20000410000 */
[----:B---3--:R-:W-:Y:S01]  /*15370*/  FMUL.FTZ R17, R8, R17 ;  /* 0x0000001108117220 */ /* 0x008fe20000410000 */
[----:B----4-:R-:W-:Y:S01]  /*15380*/  FMUL.FTZ R18, R11, R18 ;  /* 0x000000120b127220 */ /* 0x010fe20000410000 */
[----:B-----5:R-:W-:-:S09]  /*15390*/  FMUL.FTZ R19, R10, R19 ;  /* 0x000000130a137220 */ /* 0x020fd20000410000 */
[----:B------:R-:W-:Y:S05]  /*153a0*/  @!P1 BRA `(.L_x_3251) ;  /* 0xfffffffc00c89947 */ /* 0x000fea000383ffff */
.L_x_3248:
[----:B------:R-:W-:Y:S05]  /*153b0*/  BSYNC.RECONVERGENT B0 ;  /* 0x0000000000007941 */ /* 0x000fea0003800200 */
.L_x_3246:
        /* <DEDUP_REMOVED lines=8> */
[----:B------:R2:W-:Y:S01]  /*15440*/  STS.128 [R0], R16 ;  /* 0x0000001000007388 */ /* 0x0005e20000000c00 */
[----:B----4-:R-:W-:-:S04]  /*15450*/  UISETP.NE.AND UP0, UPT, UR9, URZ, UPT ;  /* 0x000000ff0900728c */ /* 0x010fc8000bf05270 */
[----:B------:R-:W-:Y:S07]  /*15460*/  BRA.U !UP1, `(.L_x_3252) ;  /* 0x0000000109447547 */ /* 0x000fee000b800000 */
[----:B------:R-:W-:-:S05]  /*15470*/  UMOV UR4, UR6 ;  /* 0x0000000600047c82 */ /* 0x000fca0008000000 */
.L_x_3253:
        /* <DEDUP_REMOVED lines=9> */
[----:B------:R-:W2:Y:S02]  /*15510*/  @!P1 LDS.128 R8, [R2] ;  /* 0x0000000002089984 */ /* 0x000ea40000000c00 */
[----:B--23--:R-:W-:Y:S01]  /*15520*/  @!P1 FMUL.FTZ R16, R16, R8 ;  /* 0x0000000810109220 */ /* 0x00cfe20000410000 */
[----:B------:R-:W-:Y:S01]  /*15530*/  @!P1 FMUL.FTZ R17, R17, R9 ;  /* 0x0000000911119220 */ /* 0x000fe20000410000 */
[----:B------:R-:W-:Y:S01]  /*15540*/  @!P1 FMUL.FTZ R18, R18, R10 ;  /* 0x0000000a12129220 */ /* 0x000fe20000410000 */
[----:B------:R-:W-:-:S05]  /*15550*/  @!P1 FMUL.FTZ R19, R19, R11 ;  /* 0x0000000b13139220 */ /* 0x000fca0000410000 */
[----:B------:R3:W-:Y:S01]  /*15560*/  @!P1 STS.128 [R0], R16 ;  /* 0x0000001000009388 */ /* 0x0007e20000000c00 */
[----:B------:R-:W-:Y:S05]  /*15570*/  BRA.U UP1, `(.L_x_3253) ;  /* 0xfffffffd01c07547 */ /* 0x000fea000b83ffff */
.L_x_3252:
        /* <DEDUP_REMOVED lines=8> */
[----:B------:R-:W-:-:S07]  /*15600*/  IMAD.U32 R2, RZ, RZ, UR5 ;  /* 0x00000005ff027e24 */ /* 0x000fce000f8e00ff */
.L_x_3256:
[----:B------:R-:W-:Y:S01]  /*15610*/  SHF.R.U32.HI R6, RZ, 0x1, R2 ;  /* 0x00000001ff067819 */ /* 0x000fe20000011602 */
[----:B------:R-:W-:Y:S03]  /*15620*/  BAR.SYNC.DEFER_BLOCKING 0x0 ;  /* 0x0000000000007b1d */ /* 0x000fe60000010000 */
[----:B------:R-:W-:-:S04]  /*15630*/  IADD3 R3, PT, PT, R6, R25, RZ ;  /* 0x0000001906037210 */ /* 0x000fc80007ffe0ff */
[----:B------:R-:W-:-:S04]  /*15640*/  ISETP.GE.U32.AND P1, PT, R3, UR5, PT ;  /* 0x0000000503007c0c */ /* 0x000fc8000bf26070 */
[----:B------:R-:W-:-:S13]  /*15650*/  ISETP.GE.U32.OR P1, PT, R25, R6, P1 ;  /* 0x000000061900720c */ /* 0x000fda0000f26470 */
[----:B------:R-:W-:-:S05]  /*15660*/  @!P1 LEA R3, R6, R0, 0x4 ;  /* 0x0000000006039211 */ /* 0x000fca00078e20ff */
[----:B--2---:R-:W2:Y:S02]  /*15670*/  @!P1 LDS.128 R8, [R3] ;  /* 0x0000000003089984 */ /* 0x004ea40000000c00 */
[----:B--234-:R-:W-:Y:S01]  /*15680*/  @!P1 FMUL.FTZ R16, R16, R8 ;  /* 0x0000000810109220 */ /* 0x01cfe20000410000 */
[----:B------:R-:W-:Y:S01]  /*15690*/  @!P1 FMUL.FTZ R17, R17, R9 ;  /* 0x0000000911119220 */ /* 0x000fe20000410000 */
[----:B------:R-:W-:Y:S01]  /*156a0*/  @!P1 FMUL.FTZ R18, R18, R10 ;  /* 0x0000000a12129220 */ /* 0x000fe20000410000 */
[----:B------:R-:W-:-:S05]  /*156b0*/  @!P1 FMUL.FTZ R19, R19, R11 ;  /* 0x0000000b13139220 */ /* 0x000fca0000410000 */
[----:B------:R2:W-:Y:S01]  /*156c0*/  @!P1 STS.128 [R0], R16 ;  /* 0x0000001000009388 */ /* 0x0005e20000000c00 */
[----:B------:R-:W-:Y:S02]  /*156d0*/  ISETP.GT.U32.AND P1, PT, R2, 0x7f, PT ;  /* 0x0000007f0200780c */ /* 0x000fe40003f24070 */
[----:B------:R-:W-:-:S11]  /*156e0*/  MOV R2, R6 ;  /* 0x0000000600027202 */ /* 0x000fd60000000f00 */
[----:B------:R-:W-:Y:S05]  /*156f0*/  @P1 BRA `(.L_x_3256) ;  /* 0xfffffffc00c41947 */ /* 0x000fea000383ffff */
.L_x_3255:
[----:B------:R-:W-:Y:S01]  /*15700*/  BAR.SYNC.DEFER_BLOCKING 0x0 ;  /* 0x0000000000007b1d */ /* 0x000fe20000010000 */
[----:B------:R-:W-:-:S09]  /*15710*/  UISETP.GE.U32.AND UP0, UPT, UR4, 0x2, UPT ;  /* 0x000000020400788c */ /* 0x000fd2000bf06070 */
[----:B------:R-:W-:Y:S05]  /*15720*/  BRA.U !UP0, `(.L_x_3254) ;  /* 0x0000000108307547 */ /* 0x000fea000b800000 */
[----:B--234-:R-:W-:-:S07]  /*15730*/  HFMA2 R0, -RZ, RZ, 0, 5.9604644775390625e-08 ;  /* 0x00000001ff007431 */ /* 0x01cfce00000001ff */
.L_x_3257:
[----:B------:R-:W2:Y:S04]  /*15740*/  SHFL.DOWN PT, R3, R16, R0, 0x1f ;  /* 0x08001f0010037589 */ /* 0x000ea800000e0000 */
[----:B------:R-:W3:Y:S04]  /*15750*/  SHFL.DOWN PT, R2, R17, R0, 0x1f ;  /* 0x08001f0011027589 */ /* 0x000ee800000e0000 */
[----:B------:R-:W4:Y:S04]  /*15760*/  SHFL.DOWN PT, R7, R18, R0, 0x1f ;  /* 0x08001f0012077589 */ /* 0x000f2800000e0000 */
[----:B------:R5:W0:Y:S02]  /*15770*/  SHFL.DOWN PT, R6, R19, R0, 0x1f ;  /* 0x08001f0013067589 */ /* 0x000a2400000e0000 */
[----:B-----5:R-:W-:-:S02]  /*15780*/  IMAD.SHL.U32 R0, R0, 0x2, RZ ;  /* 0x0000000200007824 */ /* 0x020fc400078e00ff */
[----:B--2---:R-:W-:-:S03]  /*15790*/  FMUL.FTZ R16, R3, R16 ;  /* 0x0000001003107220 */ /* 0x004fc60000410000 */
[----:B------:R-:W-:Y:S01]  /*157a0*/  ISETP.GE.AND P1, PT, R0, UR4, PT ;  /* 0x0000000400007c0c */ /* 0x000fe2000bf26270 */
[----:B---3--:R-:W-:Y:S01]  /*157b0*/  FMUL.FTZ R17, R2, R17 ;  /* 0x0000001102117220 */ /* 0x008fe20000410000 */
[----:B----4-:R-:W-:Y:S01]  /*157c0*/  FMUL.FTZ R18, R7, R18 ;  /* 0x0000001207127220 */ /* 0x010fe20000410000 */
[----:B0-----:R-:W-:-:S10]  /*157d0*/  FMUL.FTZ R19, R6, R19 ;  /* 0x0000001306137220 */ /* 0x001fd40000410000 */
[----:B------:R-:W-:Y:S05]  /*157e0*/  @!P1 BRA `(.L_x_3257) ;  /* 0xfffffffc00d49947 */ /* 0x000fea000383ffff */
.L_x_3254:
        /* <DEDUP_REMOVED lines=10> */
[----:B------:R-:W-:Y:S02]  /*15890*/  IADD3 R4, P2, PT, R26, UR4, RZ ;  /* 0x000000041a047c10 */ /* 0x000fe4000ff5e0ff */
[----:B------:R-:W-:-:S02]  /*158a0*/  IADD3 R2, P1, PT, R24, UR4, RZ ;  /* 0x0000000418027c10 */ /* 0x000fc4000ff3e0ff */
[----:B------:R-:W-:Y:S02]  /*158b0*/  IADD3.X R9, PT, PT, RZ, UR5, RZ, P4, !PT ;  /* 0x00000005ff097c10 */ /* 0x000fe4000a7fe4ff */
[----:B------:R-:W-:Y:S02]  /*158c0*/  IADD3.X R7, PT, PT, RZ, UR5, RZ, P3, !PT ;  /* 0x00000005ff077c10 */ /* 0x000fe40009ffe4ff */
[----:B------:R-:W-:Y:S01]  /*158d0*/  IADD3.X R5, PT, PT, RZ, UR5, RZ, P2, !PT ;  /* 0x00000005ff057c10 */ /* 0x000fe200097fe4ff */
[----:B------:R-:W5:Y:S01]  /*158e0*/  @P0 LDG.E R11, desc[UR36][R8.64] ;  /* 0x00000024080b0981 */ /* 0x000f62000c1e1900 */
[----:B------:R-:W-:-:S03]  /*158f0*/  IADD3.X R3, PT, PT, RZ, UR5, RZ, P1, !PT ;  /* 0x00000005ff037c10 */ /* 0x000fc60008ffe4ff */
[----:B--234-:R-:W2:Y:S04]  /*15900*/  @P0 LDG.E R0, desc[UR36][R6.64] ;  /* 0x0000002406000981 */ /* 0x01cea8000c1e1900 */
[----:B------:R-:W3:Y:S04]  /*15910*/  @P0 LDG.E R13, desc[UR36][R4.64] ;  /* 0x00000024040d0981 */ /* 0x000ee8000c1e1900 */
[----:B------:R-:W4:Y:S01]  /*15920*/  @P0 LDG.E R10, desc[UR36][R2.64] ;  /* 0x00000024020a0981 */ /* 0x000f22000c1e1900 */
[----:B------:R-:W0:Y:S02]  /*15930*/  LDCU.U8 UR4, c[0x0][0x791] ;  /* 0x0000f220ff0477ac */ /* 0x000e240008000000 */
[----:B0-----:R-:W-:Y:S01]  /*15940*/  ISETP.NE.AND P1, PT, RZ, UR4, PT ;  /* 0x00000004ff007c0c */ /* 0x001fe2000bf25270 */
[----:B-----5:R-:W-:Y:S01]  /*15950*/  @P0 FMUL.FTZ R16, R16, R11 ;  /* 0x0000000b10100220 */ /* 0x020fe20000410000 */
[----:B--2---:R-:W-:-:S11]  /*15960*/  @P0 FMUL.FTZ R17, R17, R0 ;  /* 0x0000000011110220 */ /* 0x004fd60000410000 */
[----:B------:R0:W-:Y:S01]  /*15970*/  @!P1 STG.E desc[UR36][R8.64], R16 ;  /* 0x0000001008009986 */ /* 0x0001e2000c101924 */
[----:B---3--:R-:W-:-:S03]  /*15980*/  @P0 FMUL.FTZ R18, R18, R13 ;  /* 0x0000000d12120220 */ /* 0x008fc60000410000 */
[----:B------:R0:W-:Y:S01]  /*15990*/  @!P1 STG.E desc[UR36][R6.64], R17 ;  /* 0x0000001106009986 */ /* 0x0001e2000c101924 */
[----:B----4-:R-:W-:-:S03]  /*159a0*/  @P0 FMUL.FTZ R19, R19, R10 ;  /* 0x0000000a13130220 */ /* 0x010fc60000410000 */
[----:B------:R0:W-:Y:S04]  /*159b0*/  @!P1 STG.E desc[UR36][R4.64], R18 ;  /* 0x0000001204009986 */ /* 0x0001e8000c101924 */
[----:B------:R0:W-:Y:S01]  /*159c0*/  @!P1 STG.E desc[UR36][R2.64], R19 ;  /* 0x0000001302009986 */ /* 0x0001e2000c101924 */
[----:B------:R-:W-:Y:S05]  /*159d0*/  @!P1 EXIT ;  /* 0x000000000000994d */ /* 0x000fea0003800000 */
[----:B------:R-:W2:Y:S02]  /*159e0*/  LDCU UR4, c[0x0][0x794] ;  /* 0x0000f280ff0477ac */ /* 0x000ea40008000800 */
[----:B--2---:R-:W-:-:S09]  /*159f0*/  UISETP.NE.AND UP0, UPT, UR4, 0x1, UPT ;  /* 0x000000010400788c */ /* 0x004fd2000bf05270 */
[----:B------:R-:W-:Y:S05]  /*15a00*/  BRA.U !UP0, `(.L_x_3259) ;  /* 0x0000000108907547 */ /* 0x000fea000b800000 */
[----:B0-----:R-:W-:Y:S01]  /*15a10*/  MOV R2, 0x660 ;  /* 0x0000066000027802 */ /* 0x001fe20000000f00 */
[----:B------:R-:W0:Y:S01]  /*15a20*/  LDCU.64 UR4, c[0x4][0x650] ;  /* 0x0100ca00ff0477ac */ /* 0x000e220008000a00 */
[----:B------:R-:W-:Y:S01]  /*15a30*/  HFMA2 R8, -RZ, RZ, 0, 4.4763088226318359375e-05 ;  /* 0x000002efff087431 */ /* 0x000fe200000001ff */
[----:B------:R-:W-:Y:S01]  /*15a40*/  MOV R12, 0x1 ;  /* 0x00000001000c7802 */ /* 0x000fe20000000f00 */
[----:B------:R2:W3:Y:S01]  /*15a50*/  LDC.64 R14, c[0x4][R2] ;  /* 0x01000000020e7b82 */ /* 0x0004e20000000a00 */
[----:B------:R-:W4:Y:S01]  /*15a60*/  LDCU.64 UR8, c[0x4][0x640] ;  /* 0x0100c800ff0877ac */ /* 0x000f220008000a00 */
[----:B------:R-:W-:Y:S01]  /*15a70*/  HFMA2 R13, -RZ, RZ, 0, 0 ;  /* 0x00000000ff0d7431 */ /* 0x000fe200000001ff */
[----:B------:R-:W5:Y:S01]  /*15a80*/  LDCU.64 UR6, c[0x4][0x3c8] ;  /* 0x01007900ff0677ac */ /* 0x000f620008000a00 */
[----:B0-----:R-:W-:Y:S01]  /*15a90*/  IMAD.U32 R4, RZ, RZ, UR4 ;  /* 0x00000004ff047e24 */ /* 0x001fe2000f8e00ff */
[----:B------:R-:W-:Y:S02]  /*15aa0*/  MOV R5, UR5 ;  /* 0x0000000500057c02 */ /* 0x000fe40008000f00 */
[----:B----4-:R-:W-:-:S02]  /*15ab0*/  MOV R6, UR8 ;  /* 0x0000000800067c02 */ /* 0x010fc40008000f00 */
[----:B------:R-:W-:Y:S02]  /*15ac0*/  MOV R7, UR9 ;  /* 0x0000000900077c02 */ /* 0x000fe40008000f00 */
[----:B-----5:R-:W-:Y:S01]  /*15ad0*/  MOV R10, UR6 ;  /* 0x00000006000a7c02 */ /* 0x020fe20008000f00 */
[----:B--2---:R-:W-:-:S07]  /*15ae0*/  IMAD.U32 R11, RZ, RZ, UR7 ;  /* 0x00000007ff0b7e24 */ /* 0x004fce000f8e00ff */
[----:B------:R-:W-:-:S07]  /*15af0*/  LEPC R20, `(.L_x_3260) ;  /* 0x000000001014794e */ /* 0x000fce0000000000 */
[----:B-1-3--:R-:W-:Y:S05]  /*15b00*/  CALL.ABS.NOINC R14 ;  /* 0x000000000e007343 */ /* 0x00afea0003c00000 */
.L_x_3260:
        /* <DEDUP_REMOVED lines=12> */
[----:B------:R2:W-:Y:S01]  /*15bd0*/  STG.E desc[UR36][R14.64], R16 ;  /* 0x000000100e007986 */ /* 0x0005e2000c101924 */
[----:B---3--:R-:W-:Y:S02]  /*15be0*/  MOV R6, UR8 ;  /* 0x0000000800067c02 */ /* 0x008fe40008000f00 */
[----:B------:R-:W-:Y:S02]  /*15bf0*/  MOV R7, UR9 ;  /* 0x0000000900077c02 */ /* 0x000fe40008000f00 */
[----:B0-----:R-:W-:Y:S01]  /*15c00*/  MOV R10, UR4 ;  /* 0x00000004000a7c02 */ /* 0x001fe20008000f00 */
[----:B--2---:R-:W-:-:S07]  /*15c10*/  IMAD.U32 R11, RZ, RZ, UR5 ;  /* 0x00000005ff0b7e24 */ /* 0x004fce000f8e00ff */
[----:B------:R-:W-:-:S07]  /*15c20*/  LEPC R20, `(.L_x_3261) ;  /* 0x000000001014794e */ /* 0x000fce0000000000 */
[----:B-1----:R-:W-:Y:S05]  /*15c30*/  CALL.ABS.NOINC R2 ;  /* 0x0000000002007343 */ /* 0x002fea0003c00000 */
.L_x_3261:
[----:B------:R-:W-:Y:S05]  /*15c40*/  BRA `(.L_x_3262) ;  /* 0x0000000000047947 */ /* 0x000fea0003800000 */
.L_x_3259:
[----:B------:R2:W-:Y:S02]  /*15c50*/  STG.E desc[UR36][R8.64], R16 ;  /* 0x0000001008007986 */ /* 0x0005e4000c101924 */
.L_x_3262:
[----:B------:R-:W0:Y:S01]  /*15c60*/  LDCU.64 UR6, c[0x0][0x760] ;  /* 0x0000ec00ff0677ac */ /* 0x000e220008000a00 */
[----:B------:R-:W3:Y:S01]  /*15c70*/  LDCU UR4, c[0x0][0x794] ;  /* 0x0000f280ff0477ac */ /* 0x000ee20008000800 */
[----:B0-----:R-:W-:-:S04]  /*15c80*/  IADD3 R2, P0, PT, R27, UR6, RZ ;  /* 0x000000061b027c10 */ /* 0x001fc8000ff1e0ff */
[----:B------:R-:W-:Y:S01]  /*15c90*/  IADD3.X R3, PT, PT, RZ, UR7, RZ, P0, !PT ;  /* 0x00000007ff037c10 */ /* 0x000fe200087fe4ff */
[----:B---3--:R-:W-:-:S04]  /*15ca0*/  UISETP.NE.AND UP0, UPT, UR4, 0x1, UPT ;  /* 0x000000010400788c */ /* 0x008fc8000bf05270 */
[----:B------:R0:W-:Y:S05]  /*15cb0*/  STG.E desc[UR36][R2.64], R17 ;  /* 0x0000001102007986 */ /* 0x0001ea000c101924 */
[----:B------:R-:W-:Y:S05]  /*15cc0*/  BRA.U !UP0, `(.L_x_3263) ;  /* 0x0000000108907547 */ /* 0x000fea000b800000 */
[----:B0-----:R-:W-:Y:S01]  /*15cd0*/  MOV R2, 0x660 ;  /* 0x0000066000027802 */ /* 0x001fe20000000f00 */
[----:B------:R-:W0:Y:S01]  /*15ce0*/  LDCU.64 UR4, c[0x4][0x650] ;  /* 0x0100ca00ff0477ac */ /* 0x000e220008000a00 */
[----:B--2---:R-:W-:Y:S01]  /*15cf0*/  HFMA2 R8, -RZ, RZ, 0, 4.4763088226318359375e-05 ;  /* 0x000002efff087431 */ /* 0x004fe200000001ff */
        /* <DEDUP_REMOVED lines=13> */
.L_x_3264:
        /* <DEDUP_REMOVED lines=19> */
.L_x_3265:
[----:B------:R-:W-:Y:S05]  /*15f00*/  BRA `(.L_x_3266) ;  /* 0x00000000000c7947 */ /* 0x000fea0003800000 */
.L_x_3263:
[----:B------:R-:W-:-:S04]  /*15f10*/  IADD3 R26, P0, PT, R26, UR6, RZ ;  /* 0x000000061a1a7c10 */ /* 0x000fc8000ff1e0ff */
[----:B------:R-:W-:-:S05]  /*15f20*/  IADD3.X R27, PT, PT, RZ, UR7, RZ, P0, !PT ;  /* 0x00000007ff1b7c10 */ /* 0x000fca00087fe4ff */
[----:B------:R3:W-:Y:S04]  /*15f30*/  STG.E desc[UR36][R26.64], R18 ;  /* 0x000000121a007986 */ /* 0x0007e8000c101924 */
.L_x_3266:
[----:B------:R-:W4:Y:S02]  /*15f40*/  LDCU.64 UR4, c[0x0][0x760] ;  /* 0x0000ec00ff0477ac */ /* 0x000f240008000a00 */
[----:B----4-:R-:W-:-:S05]  /*15f50*/  IADD3 R24, P0, PT, R24, UR4, RZ ;  /* 0x0000000418187c10 */ /* 0x010fca000ff1e0ff */
[----:B------:R-:W-:-:S05]  /*15f60*/  IMAD.X R25, RZ, RZ, UR5, P0 ;  /* 0x00000005ff197e24 */ /* 0x000fca00080e06ff */
[----:B------:R-:W-:Y:S01]  /*15f70*/  STG.E desc[UR36][R24.64], R19 ;  /* 0x0000001318007986 */ /* 0x000fe2000c101924 */
[----:B------:R-:W-:Y:S05]  /*15f80*/  EXIT ;  /* 0x000000000000794d */ /* 0x000fea0003800000 */
.L_x_3258:
[----:B------:R-:W5:Y:S01]  /*15f90*/  LDCU.U8 UR4, c[0x0][0x790] ;  /* 0x0000f200ff0477ac */ /* 0x000f620008000000 */
[----:B------:R-:W0:Y:S01]  /*15fa0*/  LDCU.U8 UR5, c[0x0][0x791] ;  /* 0x0000f220ff0577ac */ /* 0x000e220008000000 */
[----:B-----5:R-:W-:Y:S02]  /*15fb0*/  UISETP.NE.AND UP1, UPT, UR4, URZ, UPT ;  /* 0x000000ff0400728c */ /* 0x020fe4000bf25270 */
[----:B0-----:R-:W-:-:S07]  /*15fc0*/  UISETP.NE.AND UP0, UPT, UR5, URZ, UPT ;  /* 0x000000ff0500728c */ /* 0x001fce000bf05270 */
[----:B------:R-:W-:Y:S05]  /*15fd0*/  BRA.U !UP1, `(.L_x_3267) ;  /* 0x0000000109207547 */ /* 0x000fea000b800000 */
[----:B------:R-:W5:Y:S04]  /*15fe0*/  LDG.E R3, desc[UR36][R4.64] ;  /* 0x0000002404037981 */ /* 0x000f68000c1e1900 */
[----:B--234-:R-:W2:Y:S04]  /*15ff0*/  LDG.E R0, desc[UR36][R4.64+0x4] ;  /* 0x0000042404007981 */ /* 0x01cea8000c1e1900 */
[----:B------:R-:W3:Y:S04]  /*16000*/  LDG.E R7, desc[UR36][R4.64+0x8] ;  /* 0x0000082404077981 */ /* 0x000ee8000c1e1900 */
[----:B------:R-:W4:Y:S01]  /*16010*/  LDG.E R2, desc[UR36][R4.64+0xc] ;  /* 0x00000c2404027981 */ /* 0x000f22000c1e1900 */
[----:B-----5:R-:W-:Y:S01]  /*16020*/  FMUL.FTZ R16, R16, R3 ;  /* 0x0000000310107220 */ /* 0x020fe20000410000 */
[----:B--2---:R-:W-:Y:S01]  /*16030*/  FMUL.FTZ R17, R17, R0 ;  /* 0x0000000011117220 */ /* 0x004fe20000410000 */
[----:B---3--:R-:W-:Y:S01]  /*16040*/  FMUL.FTZ R18, R18, R7 ;  /* 0x0000000712127220 */ /* 0x008fe20000410000 */
[----:B----4-:R-:W-:-:S07]  /*16050*/  FMUL.FTZ R19, R19, R2 ;  /* 0x0000000213137220 */ /* 0x010fce0000410000 */
.L_x_3267:
        /* <DEDUP_REMOVED lines=15> */
[----:B------:R-:W-:Y:S01]  /*16150*/  MOV R7, UR7 ;  /* 0x0000000700077c02 */ /* 0x000fe20008000f00 */
[----:B--2---:R-:W-:Y:S01]  /*16160*/  IMAD.U32 R10, RZ, RZ, UR8 ;  /* 0x00000008ff0a7e24 */ /* 0x004fe2000f8e00ff */
[----:B------:R-:W-:-:S07]  /*16170*/  MOV R11, UR9 ;  /* 0x00000009000b7c02 */ /* 0x000fce0008000f00 */
[----:B------:R-:W-:-:S07]  /*16180*/  LEPC R20, `(.L_x_3270) ;  /* 0x000000001014794e */ /* 0x000fce0000000000 */
[----:B-1-34-:R-:W-:Y:S05]  /*16190*/  CALL.ABS.NOINC R14 ;  /* 0x000000000e007343 */ /* 0x01afea0003c00000 */
.L_x_3270:
        /* <DEDUP_REMOVED lines=13> */
[----:B------:R2:W-:Y:S01]  /*16270*/  STG.E desc[UR36][R14.64], R16 ;  /* 0x000000100e007986 */ /* 0x0005e2000c101924 */
[----:B------:R-:W-:Y:S01]  /*16280*/  MOV R7, UR9 ;  /* 0x0000000900077c02 */ /* 0x000fe20008000f00 */
[----:B0-----:R-:W-:Y:S01]  /*16290*/  IMAD.U32 R10, RZ, RZ, UR4 ;  /* 0x00000004ff0a7e24 */ /* 0x001fe2000f8e00ff */
[----:B--2---:R-:W-:-:S07]  /*162a0*/  MOV R11, UR5 ;  /* 0x00000005000b7c02 */ /* 0x004fce0008000f00 */
[----:B------:R-:W-:-:S07]  /*162b0*/  LEPC R20, `(.L_x_3271) ;  /* 0x000000001014794e */ /* 0x000fce0000000000 */
[----:B-1----:R-:W-:Y:S05]  /*162c0*/  CALL.ABS.NOINC R2 ;  /* 0x0000000002007343 */ /* 0x002fea0003c00000 */
.L_x_3271:
[----:B------:R-:W-:Y:S05]  /*162d0*/  BRA `(.L_x_3272) ;  /* 0x0000000000107947 */ /* 0x000fea0003800000 */
.L_x_3269:
[----:B------:R-:W0:Y:S02]  /*162e0*/  LDCU.64 UR4, c[0x0][0x760] ;  /* 0x0000ec00ff0477ac */ /* 0x000e240008000a00 */
[----:B0-----:R-:W-:-:S05]  /*162f0*/  IADD3 R28, P0, PT, R28, UR4, RZ ;  /* 0x000000041c1c7c10 */ /* 0x001fca000ff1e0ff */
[----:B------:R-:W-:-:S05]  /*16300*/  IMAD.X R29, RZ, RZ, UR5, P0 ;  /* 0x00000005ff1d7e24 */ /* 0x000fca00080e06ff */
[----:B------:R0:W-:Y:S03]  /*16310*/  STG.E desc[UR36][R28.64], R16 ;  /* 0x000000101c007986 */ /* 0x0001e6000c101924 */
.L_x_3272:
[----:B------:R-:W5:Y:S01]  /*16320*/  LDCU.64 UR6, c[0x0][0x760] ;  /* 0x0000ec00ff0677ac */ /* 0x000f620008000a00 */
[----:B------:R-:W1:Y:S01]  /*16330*/  LDCU UR4, c[0x0][0x794] ;  /* 0x0000f280ff0477ac */ /* 0x000e620008000800 */
[----:B-----5:R-:W-:-:S04]  /*16340*/  IADD3 R2, P0, PT, R27, UR6, RZ ;  /* 0x000000061b027c10 */ /* 0x020fc8000ff1e0ff */
[----:B------:R-:W-:Y:S01]  /*16350*/  IADD3.X R3, PT, PT, RZ, UR7, RZ, P0, !PT ;  /* 0x00000007ff037c10 */ /* 0x000fe200087fe4ff */
[----:B-1----:R-:W-:-:S04]  /*16360*/  UISETP.NE.AND UP0, UPT, UR4, 0x1, UPT ;  /* 0x000000010400788c */ /* 0x002fc8000bf05270 */
[----:B------:R1:W-:Y:S05]  /*16370*/  STG.E desc[UR36][R2.64], R17 ;  /* 0x0000001102007986 */ /* 0x0003ea000c101924 */
[----:B------:R-:W-:Y:S05]  /*16380*/  BRA.U !UP0, `(.L_x_3273) ;  /* 0x0000000108907547 */ /* 0x000fea000b800000 */
[----:B-1----:R-:W-:Y:S01]  /*16390*/  MOV R2, 0x660 ;  /* 0x0000066000027802 */ /* 0x002fe20000000f00 */
[----:B------:R-:W1:Y:S01]  /*163a0*/  LDCU.64 UR4, c[0x4][0x650] ;  /* 0x0100ca00ff0477ac */ /* 0x000e620008000a00 */
[----:B------:R-:W-:Y:S01]  /*163b0*/  HFMA2 R8, -RZ, RZ, 0, 4.4763088226318359375e-05 ;  /* 0x000002efff087431 */ /* 0x000fe200000001ff */
[----:B------:R-:W-:Y:S01]  /*163c0*/  MOV R12, 0x1 ;  /* 0x00000001000c7802 */ /* 0x000fe20000000f00 */
[----:B------:R0:W0:Y:S01]  /*163d0*/  LDC.64 R14, c[0x4][R2] ;  /* 0x01000000020e7b82 */ /* 0x0000220000000a00 */
[----:B------:R-:W5:Y:S01]  /*163e0*/  LDCU.64 UR6, c[0x4][0x640] ;  /* 0x0100c800ff0677ac */ /* 0x000f620008000a00 */
[----:B------:R-:W-:Y:S01]  /*163f0*/  IMAD.MOV.U32 R13, RZ, RZ, RZ ;  /* 0x000000ffff0d7224 */ /* 0x000fe200078e00ff */
[----:B------:R-:W2:Y:S01]  /*16400*/  LDCU.64 UR8, c[0x4][0x3c8] ;  /* 0x01007900ff0877ac */ /* 0x000ea20008000a00 */
[----:B-1----:R-:W-:Y:S02]  /*16410*/  MOV R4, UR4 ;  /* 0x0000000400047c02 */ /* 0x002fe40008000f00 */
[----:B------:R-:W-:-:S02]  /*16420*/  MOV R5, UR5 ;  /* 0x0000000500057c02 */ /* 0x000fc40008000f00 */
[----:B-----5:R-:W-:Y:S01]  /*16430*/  MOV R6, UR6 ;  /* 0x0000000600067c02 */ /* 0x020fe20008000f00 */
[----:B------:R-:W-:Y:S01]  /*16440*/  IMAD.U32 R7, RZ, RZ, UR7 ;  /* 0x00000007ff077e24 */ /* 0x000fe2000f8e00ff */
[----:B--2---:R-:W-:Y:S02]  /*16450*/  MOV R10, UR8 ;  /* 0x00000008000a7c02 */ /* 0x004fe40008000f00 */
[----:B------:R-:W-:-:S07]  /*16460*/  MOV R11, UR9 ;  /* 0x00000009000b7c02 */ /* 0x000fce0008000f00 */
[----:B------:R-:W-:-:S07]  /*16470*/  LEPC R20, `(.L_x_3274) ;  /* 0x000000001014794e */ /* 0x000fce0000000000 */
[----:B0--34-:R-:W-:Y:S05]  /*16480*/  CALL.ABS.NOINC R14 ;  /* 0x000000000e007343 */ /* 0x019fea0003c00000 */
.L_x_3274:
        /* <DEDUP_REMOVED lines=12> */
[----:B------:R2:W-:Y:S01]  /*16550*/  STG.E desc[UR36][R14.64], R18 ;  /* 0x000000120e007986 */ /* 0x0005e2000c101924 */
[----:B---3--:R-:W-:Y:S01]  /*16560*/  MOV R6, UR8 ;  /* 0x0000000800067c02 */ /* 0x008fe20008000f00 */
[----:B------:R-:W-:Y:S01]  /*16570*/  IMAD.U32 R7, RZ, RZ, UR9 ;  /* 0x00000009ff077e24 */ /* 0x000fe2000f8e00ff */
[----:B0-----:R-:W-:Y:S02]  /*16580*/  MOV R10, UR4 ;  /* 0x00000004000a7c02 */ /* 0x001fe40008000f00 */
[----:B--2---:R-:W-:-:S07]  /*16590*/  MOV R11, UR5 ;  /* 0x00000005000b7c02 */ /* 0x004fce0008000f00 */
[----:B------:R-:W-:-:S07]  /*165a0*/  LEPC R20, `(.L_x_3275) ;  /* 0x000000001014794e */ /* 0x000fce0000000000 */
[----:B-1----:R-:W-:Y:S05]  /*165b0*/  CALL.ABS.NOINC R2 ;  /* 0x0000000002007343 */ /* 0x002fea0003c00000 */
.L_x_3275:
[----:B------:R-:W-:Y:S05]  /*165c0*/  BRA `(.L_x_3276) ;  /* 0x00000000000c7947 */ /* 0x000fea0003800000 */
.L_x_3273:
[----:B------:R-:W-:-:S04]  /*165d0*/  IADD3 R26, P0, PT, R26, UR6, RZ ;  /* 0x000000061a1a7c10 */ /* 0x000fc8000ff1e0ff */
[----:B------:R-:W-:-:S05]  /*165e0*/  IADD3.X R27, PT, PT, RZ, UR7, RZ, P0, !PT ;  /* 0x00000007ff1b7c10 */ /* 0x000fca00087fe4ff */
[----:B------:R0:W-:Y:S04]  /*165f0*/  STG.E desc[UR36][R26.64], R18 ;  /* 0x000000121a007986 */ /* 0x0001e8000c101924 */
.L_x_3276:
[----:B------:R-:W5:Y:S02]  /*16600*/  LDCU.64 UR4, c[0x0][0x760] ;  /* 0x0000ec00ff0477ac */ /* 0x000f640008000a00 */
[----:B-----5:R-:W-:-:S04]  /*16610*/  IADD3 R24, P0, PT, R24, UR4, RZ ;  /* 0x0000000418187c10 */ /* 0x020fc8000ff1e0ff */
[----:B------:R-:W-:-:S05]  /*16620*/  IADD3.X R25, PT, PT, RZ, UR5, RZ, P0, !PT ;  /* 0x00000005ff197c10 */ /* 0x000fca00087fe4ff */
[----:B------:R-:W-:Y:S01]  /*16630*/  STG.E desc[UR36][R24.64], R19 ;  /* 0x0000001318007986 */ /* 0x000fe2000c101924 */
[----:B------:R-:W-:Y:S05]  /*16640*/  EXIT ;  /* 0x000000000000794d */ /* 0x000fea0003800000 */
.L_x_3268:
[----:B------:R-:W-:Y:S04]  /*16650*/  STG.E desc[UR36][R4.64], R16 ;  /* 0x0000001004007986 */ /* 0x000fe8000c101924 */
[----:B------:R-:W-:Y:S04]  /*16660*/  STG.E desc[UR36][R4.64+0x4], R17 ;  /* 0x0000041104007986 */ /* 0x000fe8000c101924 */
[----:B------:R-:W-:Y:S04]  /*16670*/  STG.E desc[UR36][R4.64+0x8], R18 ;  /* 0x0000081204007986 */ /* 0x000fe8000c101924 */
[----:B------:R-:W-:Y:S01]  /*16680*/  STG.E desc[UR36][R4.64+0xc], R19 ;  /* 0x00000c1304007986 */ /* 0x000fe2000c101924 */
[----:B------:R-:W-:Y:S05]  /*16690*/  EXIT ;  /* 0x000000000000794d */ /* 0x000fea0003800000 */
.L_x_3237:
[----:B------:R-:W2:Y:S02]  /*166a0*/  LDCU UR4, c[0x0][0x390] ;  /* 0x00007200ff0477ac */ /* 0x000ea40008000800 */
[----:B--2---:R-:W-:-:S13]  /*166b0*/  ISETP.GE.AND P0, PT, R45, UR4, PT ;  /* 0x000000042d007c0c */ /* 0x004fda000bf06270 */
[----:B------:R-:W-:Y:S05]  /*166c0*/  @P0 EXIT ;  /* 0x000000000000094d */ /* 0x000fea0003800000 */
[----:B------:R-:W2:Y:S01]  /*166d0*/  LDCU UR4, c[0x0][0x3a0] ;  /* 0x00007400ff0477ac */ /* 0x000ea20008000800 */
[----:B------:R-:W-:Y:S02]  /*166e0*/  ISETP.NE.AND P1, PT, R25, RZ, PT ;  /* 0x000000ff1900720c */ /* 0x000fe40003f25270 */
[----:B--2---:R-:W-:-:S13]  /*166f0*/  ISETP.NE.AND P0, PT, RZ, UR4, PT ;  /* 0x00000004ff007c0c */ /* 0x004fda000bf05270 */
[----:B------:R-:W-:Y:S05]  /*16700*/  @P0 EXIT P1 ;  /* 0x000000000000094d */ /* 0x000fea0000800000 */
[----:B------:R-:W2:Y:S01]  /*16710*/  LDCU UR4, c[0x0][0x3a4] ;  /* 0x00007480ff0477ac */ /* 0x000ea20008000800 */
[----:B------:R-:W-:Y:S02]  /*16720*/  ISETP.NE.AND P1, PT, R22, RZ, PT ;  /* 0x000000ff1600720c */ /* 0x000fe40003f25270 */
[----:B--2---:R-:W-:-:S13]  /*16730*/  ISETP.NE.AND P0, PT, RZ, UR4, PT ;  /* 0x00000004ff007c0c */ /* 0x004fda000bf05270 */
[----:B------:R-:W-:Y:S05]  /*16740*/  @P0 EXIT P1 ;  /* 0x000000000000094d */ /* 0x000fea0000800000 */
[----:B------:R-:W-:-:S04]  /*16750*/  ISETP.NE.U32.AND P0, PT, R6, RZ, PT ;  /* 0x000000ff0600720c */ /* 0x000fc80003f05070 */
[----:B------:R-:W-:-:S13]  /*16760*/  ISETP.NE.AND.EX P0, PT, R7, RZ, PT, P0 ;  /* 0x000000ff0700720c */ /* 0x000fda0003f05300 */
[----:B------:R-:W-:Y:S05]  /*16770*/  @P0 BRA `(.L_x_3277) ;  /* 0x0000000400d40947 */ /* 0x000fea0003800000 */
[----:B------:R-:W2:Y:S01]  /*16780*/  LDCU.U8 UR6, c[0x0][0x790] ;  /* 0x0000f200ff0677ac */ /* 0x000ea20008000000 */
[----:B------:R-:W3:Y:S01]  /*16790*/  LDCU.64 UR4, c[0x0][0x760] ;  /* 0x0000ec00ff0477ac */ /* 0x000ee20008000a00 */
[----:B--2---:R-:W-:Y:S02]  /*167a0*/  ISETP.NE.AND P0, PT, RZ, UR6, PT ;  /* 0x00000006ff007c0c */ /* 0x004fe4000bf05270 */
[----:B---3--:R-:W-:Y:S02]  /*167b0*/  IADD3 R8, P4, PT, R29, UR4, RZ ;  /* 0x000000041d087c10 */ /* 0x008fe4000ff9e0ff */
[----:B------:R-:W-:Y:S02]  /*167c0*/  IADD3 R6, P3, PT, R27, UR4, RZ ;  /* 0x000000041b067c10 */ /* 0x000fe4000ff7e0ff */
[----:B------:R-:W-:Y:S02]  /*167d0*/  IADD3 R4, P2, PT, R26, UR4, RZ ;  /* 0x000000041a047c10 */ /* 0x000fe4000ff5e0ff */
[----:B------:R-:W-:-:S02]  /*167e0*/  IADD3 R2, P1, PT, R24, UR4, RZ ;  /* 0x0000000418027c10 */ /* 0x000fc4000ff3e0ff */
[----:B------:R-:W-:Y:S01]  /*167f0*/  IADD3.X R9, PT, PT, RZ, UR5, RZ, P4, !PT ;  /* 0x00000005ff097c10 */ /* 0x000fe2000a7fe4ff */
[----:B------:R-:W-:Y:S01]  /*16800*/  IMAD.X R5, RZ, RZ, UR5, P2 ;  /* 0x00000005ff057e24 */ /* 0x000fe200090e06ff */
[----:B------:R-:W-:Y:S02]  /*16810*/  IADD3.X R7, PT, PT, RZ, UR5, RZ, P3, !PT ;  /* 0x00000005ff077c10 */ /* 0x000fe40009ffe4ff */
[----:B------:R-:W-:Y:S01]  /*16820*/  IADD3.X R3, PT, PT, RZ, UR5, RZ, P1, !PT ;  /* 0x00000005ff037c10 */ /* 0x000fe20008ffe4ff */
[----:B------:R-:W2:Y:S04]  /*16830*/  @P0 LDG.E R11, desc[UR36][R8.64] ;  /* 0x00000024080b0981 */ /* 0x000ea8000c1e1900 */
[----:B------:R-:W3:Y:S04]  /*16840*/  @P0 LDG.E R0, desc[UR36][R6.64] ;  /* 0x0000002406000981 */ /* 0x000ee8000c1e1900 */
[----:B------:R-:W4:Y:S04]  /*16850*/  @P0 LDG.E R13, desc[UR36][R4.64] ;  /* 0x00000024040d0981 */ /* 0x000f28000c1e1900 */
[----:B------:R-:W5:Y:S01]  /*16860*/  @P0 LDG.E R10, desc[UR36][R2.64] ;  /* 0x00000024020a0981 */ /* 0x000f62000c1e1900 */
[----:B------:R-:W0:Y:S02]  /*16870*/  LDCU.U8 UR4, c[0x0][0x791] ;  /* 0x0000f220ff0477ac */ /* 0x000e240008000000 */
[----:B0-----:R-:W-:Y:S01]  /*16880*/  ISETP.NE.AND P1, PT, RZ, UR4, PT ;  /* 0x00000004ff007c0c */ /* 0x001fe2000bf25270 */
[----:B--2---:R-:W-:Y:S01]  /*16890*/  @P0 FMUL.FTZ R16, R16, R11 ;  /* 0x0000000b10100220 */ /* 0x004fe20000410000 */
[----:B---3--:R-:W-:-:S11]  /*168a0*/  @P0 FMUL.FTZ R17, R17, R0 ;  /* 0x0000000011110220 */ /* 0x008fd60000410000 */
[----:B------:R0:W-:Y:S01]  /*168b0*/  @!P1 STG.E desc[UR36][R8.64], R16 ;  /* 0x0000001008009986 */ /* 0x0001e2000c101924 */
[----:B----4-:R-:W-:-:S03]  /*168c0*/  @P0 FMUL.FTZ R18, R18, R13 ;  /* 0x0000000d12120220 */ /* 0x010fc60000410000 */
[----:B------:R0:W-:Y:S01]  /*168d0*/  @!P1 STG.E desc[UR36][R6.64], R17 ;  /* 0x0000001106009986 */ /* 0x0001e2000c101924 */
[----:B-----5:R-:W-:-:S03]  /*168e0*/  @P0 FMUL.FTZ R19, R19, R10 ;  /* 0x0000000a13130220 */ /* 0x020fc60000410000 */
        /* <DEDUP_REMOVED lines=12> */
[----:B------:R-:W-:Y:S01]  /*169b0*/  IMAD.MOV.U32 R13, RZ, RZ, RZ ;  /* 0x000000ffff0d7224 */ /* 0x000fe200078e00ff */
[----:B------:R-:W5:Y:S01]  /*169c0*/  LDCU.64 UR8, c[0x4][0x3c8] ;  /* 0x01007900ff0877ac */ /* 0x000f620008000a00 */
[----:B0-----:R-:W-:Y:S02]  /*169d0*/  MOV R4, UR4 ;  /* 0x0000000400047c02 */ /* 0x001fe40008000f00 */
[----:B------:R-:W-:-:S02]  /*169e0*/  MOV R5, UR5 ;  /* 0x0000000500057c02 */ /* 0x000fc40008000f00 */
[----:B----4-:R-:W-:Y:S01]  /*169f0*/  MOV R6, UR6 ;  /* 0x0000000600067c02 */ /* 0x010fe20008000f00 */
[----:B------:R-:W-:Y:S01]  /*16a00*/  IMAD.U32 R7, RZ, RZ, UR7 ;  /* 0x00000007ff077e24 */ /* 0x000fe2000f8e00ff */
[----:B-----5:R-:W-:Y:S02]  /*16a10*/  MOV R10, UR8 ;  /* 0x00000008000a7c02 */ /* 0x020fe40008000f00 */
[----:B--2---:R-:W-:-:S07]  /*16a20*/  MOV R11, UR9 ;  /* 0x00000009000b7c02 */ /* 0x004fce0008000f00 */
[----:B------:R-:W-:-:S07]  /*16a30*/  LEPC R20, `(.L_x_3279) ;  /* 0x000000001014794e */ /* 0x000fce0000000000 */
[----:B-1-3--:R-:W-:Y:S05]  /*16a40*/  CALL.ABS.NOINC R14 ;  /* 0x000000000e007343 */ /* 0x00afea0003c00000 */
.L_x_3279:
        /* <DEDUP_REMOVED lines=19> */
.L_x_3280:
[----:B------:R-:W-:Y:S05]  /*16b80*/  BRA `(.L_x_3281) ;  /* 0x0000000000047947 */ /* 0x000fea0003800000 */
.L_x_3278:
[----:B------:R2:W-:Y:S02]  /*16b90*/  STG.E desc[UR36][R8.64], R16 ;  /* 0x0000001008007986 */ /* 0x0005e4000c101924 */
.L_x_3281:
        /* <DEDUP_REMOVED lines=23> */
.L_x_3283:
        /* <DEDUP_REMOVED lines=19> */
.L_x_3284:
[----:B------:R-:W-:Y:S05]  /*16e40*/  BRA `(.L_x_3285) ;  /* 0x00000000000c7947 */ /* 0x000fea0003800000 */
.L_x_3282:
[----:B------:R-:W-:-:S04]  /*16e50*/  IADD3 R26, P0, PT, R26, UR6, RZ ;  /* 0x000000061a1a7c10 */ /* 0x000fc8000ff1e0ff */
[----:B------:R-:W-:-:S05]  /*16e60*/  IADD3.X R27, PT, PT, RZ, UR7, RZ, P0, !PT ;  /* 0x00000007ff1b7c10 */ /* 0x000fca00087fe4ff */
[----:B------:R3:W-:Y:S04]  /*16e70*/  STG.E desc[UR36][R26.64], R18 ;  /* 0x000000121a007986 */ /* 0x0007e8000c101924 */
.L_x_3285:
[----:B------:R-:W4:Y:S02]  /*16e80*/  LDCU.64 UR4, c[0x0][0x760] ;  /* 0x0000ec00ff0477ac */ /* 0x000f240008000a00 */
[----:B----4-:R-:W-:-:S04]  /*16e90*/  IADD3 R24, P0, PT, R24, UR4, RZ ;  /* 0x0000000418187c10 */ /* 0x010fc8000ff1e0ff */
[----:B------:R-:W-:-:S05]  /*16ea0*/  IADD3.X R25, PT, PT, RZ, UR5, RZ, P0, !PT ;  /* 0x00000005ff197c10 */ /* 0x000fca00087fe4ff */
[----:B------:R-:W-:Y:S01]  /*16eb0*/  STG.E desc[UR36][R24.64], R19 ;  /* 0x0000001318007986 */ /* 0x000fe2000c101924 */
[----:B------:R-:W-:Y:S05]  /*16ec0*/  EXIT ;  /* 0x000000000000794d */ /* 0x000fea0003800000 */
.L_x_3277:
[----:B------:R-:W2:Y:S01]  /*16ed0*/  LDCU.U8 UR4, c[0x0][0x790] ;  /* 0x0000f200ff0477ac */ /* 0x000ea20008000000 */
[----:B------:R-:W3:Y:S01]  /*16ee0*/  LDCU.U8 UR5, c[0x0][0x791] ;  /* 0x0000f220ff0577ac */ /* 0x000ee20008000000 */
[----:B--2---:R-:W-:Y:S02]  /*16ef0*/  UISETP.NE.AND UP0, UPT, UR4, URZ, UPT ;  /* 0x000000ff0400728c */ /* 0x004fe4000bf05270 */
[----:B---3--:R-:W-:-:S07]  /*16f00*/  UISETP.NE.AND UP1, UPT, UR5, URZ, UPT ;  /* 0x000000ff0500728c */ /* 0x008fce000bf25270 */
[----:B------:R-:W-:Y:S05]  /*16f10*/  BRA.U !UP0, `(.L_x_3286) ;  /* 0x0000000108207547 */ /* 0x000fea000b800000 */
[----:B------:R-:W2:Y:S04]  /*16f20*/  LDG.E R3, desc[UR36][R4.64] ;  /* 0x0000002404037981 */ /* 0x000ea8000c1e1900 */
[----:B------:R-:W3:Y:S04]  /*16f30*/  LDG.E R0, desc[UR36][R4.64+0x4] ;  /* 0x0000042404007981 */ /* 0x000ee8000c1e1900 */
[----:B------:R-:W4:Y:S04]  /*16f40*/  LDG.E R7, desc[UR36][R4.64+0x8] ;  /* 0x0000082404077981 */ /* 0x000f28000c1e1900 */
[----:B------:R-:W5:Y:S01]  /*16f50*/  LDG.E R2, desc[UR36][R4.64+0xc] ;  /* 0x00000c2404027981 */ /* 0x000f62000c1e1900 */
[----:B--2---:R-:W-:Y:S01]  /*16f60*/  FMUL.FTZ R16, R16, R3 ;  /* 0x0000000310107220 */ /* 0x004fe20000410000 */
[----:B---3--:R-:W-:Y:S01]  /*16f70*/  FMUL.FTZ R17, R17, R0 ;  /* 0x0000000011117220 */ /* 0x008fe20000410000 */
[----:B----4-:R-:W-:Y:S01]  /*16f80*/  FMUL.FTZ R18, R18, R7 ;  /* 0x0000000712127220 */ /* 0x010fe20000410000 */
[----:B-----5:R-:W-:-:S07]  /*16f90*/  FMUL.FTZ R19, R19, R2 ;  /* 0x0000000213137220 */ /* 0x020fce0000410000 */
.L_x_3286:
[----:B------:R-:W-:Y:S05]  /*16fa0*/  BRA.U !UP1, `(.L_x_3287) ;  /* 0x0000000509787547 */ /* 0x000fea000b800000 */
[----:B------:R-:W2:Y:S02]  /*16fb0*/  LDCU UR4, c[0x0][0x794] ;  /* 0x0000f280ff0477ac */ /* 0x000ea40008000800 */
[----:B--2---:R-:W-:-:S09]  /*16fc0*/  UISETP.NE.AND UP0, UPT, UR4, 0x1, UPT ;  /* 0x000000010400788c */ /* 0x004fd2000bf05270 */
[----:B------:R-:W-:Y:S05]  /*16fd0*/  BRA.U !UP0, `(.L_x_3288) ;  /* 0x0000000108907547 */ /* 0x000fea000b800000 */
[----:B------:R-:W-:Y:S01]  /*16fe0*/  MOV R2, 0x660 ;  /* 0x0000066000027802 */ /* 0x000fe20000000f00 */
[----:B------:R-:W2:Y:S01]  /*16ff0*/  LDCU.64 UR4, c[0x4][0x650] ;  /* 0x0100ca00ff0477ac */ /* 0x000ea20008000a00 */
[----:B------:R-:W-:Y:S02]  /*17000*/  HFMA2 R8, -RZ, RZ, 0, 4.4763088226318359375e-05 ;  /* 0x000002efff087431 */ /* 0x000fe400000001ff */
[----:B------:R-:W-:Y:S01]  /*17010*/  IMAD.MOV.U32 R12, RZ, RZ, 0x1 ;  /* 0x00000001ff0c7424 */ /* 0x000fe200078e00ff */
[----:B------:R3:W4:Y:S01]  /*17020*/  LDC.64 R14, c[0x4][R2] ;  /* 0x01000000020e7b82 */ /* 0x0007220000000a00 */
[----:B------:R-:W5:Y:S01]  /*17030*/  LDCU.64 UR6, c[0x4][0x640] ;  /* 0x0100c800ff0677ac */ /* 0x000f620008000a00 */
[----:B------:R-:W-:Y:S01]  /*17040*/  MOV R13, RZ ;  /* 0x000000ff000d7202 */ /* 0x000fe20000000f00 */
[----:B------:R-:W0:Y:S01]  /*17050*/  LDCU.64 UR8, c[0x4][0x3c8] ;  /* 0x01007900ff0877ac */ /* 0x000e220008000a00 */
[----:B--2---:R-:W-:Y:S02]  /*17060*/  MOV R4, UR4 ;  /* 0x0000000400047c02 */ /* 0x004fe40008000f00 */
[----:B------:R-:W-:Y:S01]  /*17070*/  MOV R5, UR5 ;  /* 0x0000000500057c02 */ /* 0x000fe20008000f00 */
[----:B-----5:R-:W-:Y:S01]  /*17080*/  IMAD.U32 R6, RZ, RZ, UR6 ;  /* 0x00000006ff067e24 */ /* 0x020fe2000f8e00ff */
[----:B------:R-:W-:-:S02]  /*17090*/  MOV R7, UR7 ;  /* 0x0000000700077c02 */ /* 0x000fc40008000f00 */
[----:B0-----:R-:W-:Y:S02]  /*170a0*/  MOV R10, UR8 ;  /* 0x00000008000a7c02 */ /* 0x001fe40008000f00 */
[----:B---3--:R-:W-:-:S07]  /*170b0*/  MOV R11, UR9 ;  /* 0x00000009000b7c02 */ /* 0x008fce0008000f00 */
[----:B------:R-:W-:-:S07]  /*170c0*/  LEPC R20, `(.L_x_3289) ;  /* 0x000000001014794e */ /* 0x000fce0000000000 */
[----:B-1--4-:R-:W-:Y:S05]  /*170d0*/  CALL.ABS.NOINC R14 ;  /* 0x000000000e007343 */ /* 0x012fea0003c00000 */
.L_x_3289:
        /* <DEDUP_REMOVED lines=19> */
.L_x_3290:
[----:B------:R-:W-:Y:S05]  /*17210*/  BRA `(.L_x_3291) ;  /* 0x0000000000107947 */ /* 0x000fea0003800000 */
.L_x_3288:
[----:B------:R-:W2:Y:S02]  /*17220*/  LDCU.64 UR4, c[0x0][0x760] ;  /* 0x0000ec00ff0477ac */ /* 0x000ea40008000a00 */
[----:B--2---:R-:W-:-:S04]  /*17230*/  IADD3 R2, P0, PT, R29, UR4, RZ ;  /* 0x000000041d027c10 */ /* 0x004fc8000ff1e0ff */
[----:B------:R-:W-:-:S05]  /*17240*/  IADD3.X R3, PT, PT, RZ, UR5, RZ, P0, !PT ;  /* 0x00000005ff037c10 */ /* 0x000fca00087fe4ff */
[----:B------:R2:W-:Y:S04]  /*17250*/  STG.E desc[UR36][R2.64], R16 ;  /* 0x0000001002007986 */ /* 0x0005e8000c101924 */
.L_x_3291:
[----:B------:R-:W2:Y:S01]  /*17260*/  LDCU.64 UR6, c[0x0][0x760] ;  /* 0x0000ec00ff0677ac */ /* 0x000ea20008000a00 */
[----:B------:R-:W3:Y:S01]  /*17270*/  LDCU UR4, c[0x0][0x794] ;  /* 0x0000f280ff0477ac */ /* 0x000ee20008000800 */
[----:B--2---:R-:W-:-:S04]  /*17280*/  IADD3 R2, P0, PT, R27, UR6, RZ ;  /* 0x000000061b027c10 */ /* 0x004fc8000ff1e0ff */
[----:B------:R-:W-:Y:S01]  /*17290*/  IADD3.X R3, PT, PT, RZ, UR7, RZ, P0, !PT ;  /* 0x00000007ff037c10 */ /* 0x000fe200087fe4ff */
[----:B---3--:R-:W-:-:S04]  /*172a0*/  UISETP.NE.AND UP0, UPT, UR4, 0x1, UPT ;  /* 0x000000010400788c */ /* 0x008fc8000bf05270 */
[----:B------:R2:W-:Y:S05]  /*172b0*/  STG.E desc[UR36][R2.64], R17 ;  /* 0x0000001102007986 */ /* 0x0005ea000c101924 */
[----:B------:R-:W-:Y:S05]  /*172c0*/  BRA.U !UP0, `(.L_x_3292) ;  /* 0x0000000108907547 */ /* 0x000fea000b800000 */
[----:B--2---:R-:W-:Y:S01]  /*172d0*/  MOV R2, 0x660 ;  /* 0x0000066000027802 */ /* 0x004fe20000000f00 */
[----:B------:R-:W2:Y:S01]  /*172e0*/  LDCU.64 UR4, c[0x4][0x650] ;  /* 0x0100ca00ff0477ac */ /* 0x000ea20008000a00 */
[----:B------:R-:W-:Y:S02]  /*172f0*/  HFMA2 R12, -RZ, RZ, 0, 5.9604644775390625e-08 ;  /* 0x00000001ff0c7431 */ /* 0x000fe400000001ff */
[----:B------:R-:W-:Y:S01]  /*17300*/  IMAD.MOV.U32 R8, RZ, RZ, 0x2ef ;  /* 0x000002efff087424 */ /* 0x000fe200078e00ff */
[----:B------:R3:W4:Y:S01]  /*17310*/  LDC.64 R14, c[0x4][R2] ;  /* 0x01000000020e7b82 */ /* 0x0007220000000a00 */
[----:B------:R-:W5:Y:S01]  /*17320*/  LDCU.64 UR6, c[0x4][0x640] ;  /* 0x0100c800ff0677ac */ /* 0x000f620008000a00 */
[----:B------:R-:W-:Y:S01]  /*17330*/  MOV R13, RZ ;  /* 0x000000ff000d7202 */ /* 0x000fe20000000f00 */
[----:B------:R-:W0:Y:S01]  /*17340*/  LDCU.64 UR8, c[0x4][0x3c8] ;  /* 0x01007900ff0877ac */ /* 0x000e220008000a00 */
[----:B--2---:R-:W-:Y:S01]  /*17350*/  MOV R4, UR4 ;  /* 0x0000000400047c02 */ /* 0x004fe20008000f00 */
[----:B------:R-:W-:Y:S01]  /*17360*/  IMAD.U32 R5, RZ, RZ, UR5 ;  /* 0x00000005ff057e24 */ /* 0x000fe2000f8e00ff */
[----:B-----5:R-:W-:-:S02]  /*17370*/  MOV R6, UR6 ;  /* 0x0000000600067c02 */ /* 0x020fc40008000f00 */
[----:B------:R-:W-:Y:S02]  /*17380*/  MOV R7, UR7 ;  /* 0x0000000700077c02 */ /* 0x000fe40008000f00 */
[----:B0-----:R-:W-:Y:S02]  /*17390*/  MOV R10, UR8 ;  /* 0x00000008000a7c02 */ /* 0x001fe40008000f00 */
[----:B---3--:R-:W-:-:S07]  /*173a0*/  MOV R11, UR9 ;  /* 0x00000009000b7c02 */ /* 0x008fce0008000f00 */
[----:B------:R-:W-:-:S07]  /*173b0*/  LEPC R20, `(.L_x_3293) ;  /* 0x000000001014794e */ /* 0x000fce0000000000 */
[----:B-1--4-:R-:W-:Y:S05]  /*173c0*/  CALL.ABS.NOINC R14 ;  /* 0x000000000e007343 */ /* 0x012fea0003c00000 */
.L_x_3293:
        /* <DEDUP_REMOVED lines=13> */
[----:B------:R2:W-:Y:S01]  /*174a0*/  STG.E desc[UR36][R14.64], R18 ;  /* 0x000000120e007986 */ /* 0x0005e2000c101924 */
[----:B------:R-:W-:Y:S02]  /*174b0*/  MOV R7, UR9 ;  /* 0x0000000900077c02 */ /* 0x000fe40008000f00 */
[----:B0-----:R-:W-:Y:S02]  /*174c0*/  MOV R10, UR4 ;  /* 0x00000004000a7c02 */ /* 0x001fe40008000f00 */
[----:B--2---:R-:W-:-:S07]  /*174d0*/  MOV R11, UR5 ;  /* 0x00000005000b7c02 */ /* 0x004fce0008000f00 */
[----:B------:R-:W-:-:S07]  /*174e0*/  LEPC R20, `(.L_x_3294) ;  /* 0x000000001014794e */ /* 0x000fce0000000000 */
[----:B-1----:R-:W-:Y:S05]  /*174f0*/  CALL.ABS.NOINC R2 ;  /* 0x0000000002007343 */ /* 0x002fea0003c00000 */
.L_x_3294:
[----:B------:R-:W-:Y:S05]  /*17500*/  BRA `(.L_x_3295) ;  /* 0x00000000000c7947 */ /* 0x000fea0003800000 */
.L_x_3292:
[----:B------:R-:W-:-:S04]  /*17510*/  IADD3 R26, P0, PT, R26, UR6, RZ ;  /* 0x000000061a1a7c10 */ /* 0x000fc8000ff1e0ff */
[----:B------:R-:W-:-:S05]  /*17520*/  IADD3.X R27, PT, PT, RZ, UR7, RZ, P0, !PT ;  /* 0x00000007ff1b7c10 */ /* 0x000fca00087fe4ff */
[----:B------:R3:W-:Y:S04]  /*17530*/  STG.E desc[UR36][R26.64], R18 ;  /* 0x000000121a007986 */ /* 0x0007e8000c101924 */
.L_x_3295:
[----:B------:R-:W4:Y:S02]  /*17540*/  LDCU.64 UR4, c[0x0][0x760] ;  /* 0x0000ec00ff0477ac */ /* 0x000f240008000a00 */
[----:B----4-:R-:W-:-:S04]  /*17550*/  IADD3 R24, P0, PT, R24, UR4, RZ ;  /* 0x0000000418187c10 */ /* 0x010fc8000ff1e0ff */
[----:B------:R-:W-:-:S05]  /*17560*/  IADD3.X R25, PT, PT, RZ, UR5, RZ, P0, !PT ;  /* 0x00000005ff197c10 */ /* 0x000fca00087fe4ff */
[----:B------:R-:W-:Y:S01]  /*17570*/  STG.E desc[UR36][R24.64], R19 ;  /* 0x0000001318007986 */ /* 0x000fe2000c101924 */
[----:B------:R-:W-:Y:S05]  /*17580*/  EXIT ;  /* 0x000000000000794d */ /* 0x000fea0003800000 */
.L_x_3287:
[----:B------:R-:W-:Y:S04]  /*17590*/  STG.E desc[UR36][R4.64], R16 ;  /* 0x0000001004007986 */ /* 0x000fe8000c101924 */
[----:B------:R-:W-:Y:S04]  /*175a0*/  STG.E desc[UR36][R4.64+0x4], R17 ;  /* 0x0000041104007986 */ /* 0x000fe8000c101924 */
[----:B------:R-:W-:Y:S04]  /*175b0*/  STG.E desc[UR36][R4.64+0x8], R18 ;  /* 0x0000081204007986 */ /* 0x000fe8000c101924 */
[----:B------:R-:W-:Y:S01]  /*175c0*/  STG.E desc[UR36][R4.64+0xc], R19 ;  /* 0x00000c1304007986 */ /* 0x000fe2000c101924 */
[----:B------:R-:W-:Y:S05]  /*175d0*/  EXIT ;  /* 0x000000000000794d */ /* 0x000fea0003800000 */
.L_x_3296:
        /* <DEDUP_REMOVED lines=10> */
.L_x_8865:


//--------------------- .text._ZN2at6native13reduce_kernelILi512ELi1ENS0_8ReduceOpIdNS0_14func_wrapper_tIdNS0_55_GLOBAL__N__0955718d_22_SparseCsrTensorMath_cu_868dd54514ReductionMulOpIdEEEEjdLi4ELi4EEEEEvT1_ --------------------------
	.section	.text._ZN2at6native13reduce_kernelILi512ELi1ENS0_8ReduceOpIdNS0_14func_wrapper_tIdNS0_55_GLOBAL__N__0955718d_22_SparseCsrTensorMath_cu_868dd54514ReductionMulOpIdEEEEjdLi4ELi4EEEEEvT1_,"ax",@progbits
	.align	128
.text._ZN2at6native13reduce_kernelILi512ELi1ENS0_8ReduceOpIdNS0_14func_wrapper_tIdNS0_55_GLOBAL__N__0955718d_22_SparseCsrTensorMath_cu_868dd54514ReductionMulOpIdEEEEjdLi4ELi4EEEEEvT1_:
        .type           _ZN2at6native13reduce_kernelILi512ELi1ENS0_8ReduceOpIdNS0_14func_wrapper_tIdNS0_55_GLOBAL__N__0955718d_22_SparseCsrTensorMath_cu_868dd54514ReductionMulOpIdEEEEjdLi4ELi4EEEEEvT1_,@function
        .size           _ZN2at6native13reduce_kernelILi512ELi1ENS0_8ReduceOpIdNS0_14func_wrapper_tIdNS0_55_GLOBAL__N__0955718d_22_SparseCsrTensorMath_cu_868dd54514ReductionMulOpIdEEEEjdLi4ELi4EEEEEvT1_,(.L_x_8866 - _ZN2at6native13reduce_kernelILi512ELi1ENS0_8ReduceOpIdNS0_14func_wrapper_tIdNS0_55_GLOBAL__N__0955718d_22_SparseCsrTensorMath_cu_868dd54514ReductionMulOpIdEEEEjdLi4ELi4EEEEEvT1_)
        .other          _ZN2at6native13reduce_kernelILi512ELi1ENS0_8ReduceOpIdNS0_14func_wrapper_tIdNS0_55_GLOBAL__N__0955718d_22_SparseCsrTensorMath_cu_868dd54514ReductionMulOpIdEEEEjdLi4ELi4EEEEEvT1_,@"STO_CUDA_ENTRY STV_DEFAULT"
_ZN2at6native13reduce_kernelILi512ELi1ENS0_8ReduceOpIdNS0_14func_wrapper_tIdNS0_55_GLOBAL__N__0955718d_22_SparseCsrTensorMath_cu_868dd54514ReductionMulOpIdEEEEjdLi4ELi4EEEEEvT1_:
[----:B------:R-:W0:Y:S01]  /*0000*/  LDC R1, c[0x0][0x37c] ;  /* 0x0000df00ff017b82 */ /* 0x000e220000000800 */
[----:B------:R-:W1:Y:S01]  /*0010*/  S2R R14, SR_TID.X ;  /* 0x00000000000e7919 */ /* 0x000e620000002100 */
[----:B------:R-:W1:Y:S06]  /*0020*/  LDCU.64 UR32, c[0x0][0x3b0] ;  /* 0x00007600ff2077ac */ /* 0x000e6c0008000a00 */
[----:B------:R-:W2:Y:S01]  /*0030*/  S2UR UR5, SR_CTAID.X ;  /* 0x00000000000579c3 */ /* 0x000ea20000002500 */
[----:B0-----:R-:W-:Y:S01]  /*0040*/  IADD3 R1, PT, PT, R1, -0x8, RZ ;  /* 0xfffffff801017810 */ /* 0x001fe20007ffe0ff */
[----:B------:R-:W0:Y:S01]  /*0050*/  S2R R5, SR_TID.Y ;  /* 0x0000000000057919 */ /* 0x000e220000002200 */
[----:B------:R-:W3:Y:S01]  /*0060*/  LDCU UR4, c[0x0][0x564] ;  /* 0x0000ac80ff0477ac */ /* 0x000ee20008000800 */
[----:B------:R-:W4:Y:S01]  /*0070*/  S2R R4, SR_CTAID.Y ;  /* 0x0000000000047919 */ /* 0x000f220000002600 */
[----:B------:R-:W5:Y:S03]  /*0080*/  LDCU.64 UR30, c[0x0][0x3a8] ;  /* 0x00007500ff1e77ac */ /* 0x000f660008000a00 */
[----:B------:R-:W2:Y:S01]  /*0090*/  LDC R29, c[0x0][0x3a0] ;  /* 0x0000e800ff1d7b82 */ /* 0x000ea20000000800 */
[----:B------:R-:W0:Y:S01]  /*00a0*/  LDCU UR6, c[0x0][0x3b8] ;  /* 0x00007700ff0677ac */ /* 0x000e220008000800 */
[----:B---3--:R-:W-:Y:S01]  /*00b0*/  UISETP.NE.AND UP0, UPT, UR4, URZ, UPT ;  /* 0x000000ff0400728c */ /* 0x008fe2000bf05270 */
[----:B-1----:R-:W-:-:S02]  /*00c0*/  IMAD R0, R14, UR33, RZ ;  /* 0x000000210e007c24 */ /* 0x002fc4000f8e02ff */
[----:B-----5:R-:W-:Y:S02]  /*00d0*/  IMAD R2, R14, UR30, RZ ;  /* 0x0000001e0e027c24 */ /* 0x020fe4000f8e02ff */
[C---:B0-----:R-:W-:Y:S02]  /*00e0*/  IMAD R0, R5.reuse, UR6, R0 ;  /* 0x0000000605007c24 */ /* 0x041fe4000f8e0200 */
[----:B------:R-:W-:Y:S02]  /*00f0*/  IMAD R9, R5, UR31, R2 ;  /* 0x0000001f05097c24 */ /* 0x000fe4000f8e0202 */
[----:B--2---:R-:W-:Y:S02]  /*0100*/  IMAD R29, R29, UR5, R0 ;  /* 0x000000051d1d7c24 */ /* 0x004fe4000f8e0200 */
[----:B------:R-:W-:Y:S02]  /*0110*/  HFMA2 R0, -RZ, RZ, 0, 0 ;  /* 0x00000000ff007431 */ /* 0x000fe400000001ff */
[----:B----4-:R-:W-:Y:S01]  /*0120*/  IMAD R9, R4, UR32, R9 ;  /* 0x0000002004097c24 */ /* 0x010fe2000f8e0209 */
[----:B------:R-:W-:Y:S06]  /*0130*/  BRA.U !UP0, `(.L_x_3297) ;  /* 0x0000001108547547 */ /* 0x000fec000b800000 */
[----:B------:R-:W0:Y:S01]  /*0140*/  LDCU.64 UR6, c[0x0][0x568] ;  /* 0x0000ad00ff0677ac */ /* 0x000e220008000a00 */
[----:B------:R-:W-:Y:S01]  /*0150*/  IMAD.MOV.U32 R28, RZ, RZ, RZ ;  /* 0x000000ffff1c7224 */ /* 0x000fe200078e00ff */
        /* <DEDUP_REMOVED lines=275> */
.L_x_3297:
        /* <DEDUP_REMOVED lines=12> */
[----:B------:R-:W-:Y:S01]  /*1350*/  MOV R2, R20 ;  /* 0x0000001400027202 */ /* 0x000fe20000000f00 */
[----:B------:R-:W-:-:S05]  /*1360*/  IMAD.X R21, RZ, RZ, UR5, P0 ;  /* 0x00000005ff157e24 */ /* 0x000fca00080e06ff */
[----:B------:R-:W-:Y:S01]  /*1370*/  MOV R3, R21 ;  /* 0x0000001500037202 */ /* 0x000fe20000000f00 */
[----:B------:R-:W-:Y:S06]  /*1380*/  BRA.U !UP0, `(.L_x_3300) ;  /* 0x0000000508387547 */ /* 0x000fec000b800000 */
[----:B------:R-:W0:Y:S01]  /*1390*/  LDC.64 R18, c[0x0][0x388] ;  /* 0x0000e200ff127b82 */ /* 0x000e220000000a00 */
[----:B------:R-:W1:Y:S01]  /*13a0*/  LDCU UR4, c[0x0][0x394] ;  /* 0x00007280ff0477ac */ /* 0x000e620008000800 */
[----:B------:R-:W-:Y:S01]  /*13b0*/  SHF.R.U32.HI R20, RZ, 0x3, R20 ;  /* 0x00000003ff147819 */ /* 0x000fe20000011614 */
[----:B------:R-:W-:Y:S03]  /*13c0*/  BSSY.RECONVERGENT B1, `(.L_x_3301) ;  /* 0x0000022000017945 */ /* 0x000fe60003800200 */
[----:B------:R-:W-:Y:S01]  /*13d0*/  LOP3.LUT P0, R20, R20, 0x3, RZ, 0xc0, !PT ;  /* 0x0000000314147812 */ /* 0x000fe2000780c0ff */
[----:B-1----:R-:W-:Y:S01]  /*13e0*/  IMAD.U32 R0, RZ, RZ, UR4 ;  /* 0x00000004ff007e24 */ /* 0x002fe2000f8e00ff */
[----:B0-----:R-:W-:Y:S01]  /*13f0*/  MOV R16, R18 ;  /* 0x0000001200107202 */ /* 0x001fe20000000f00 */
[----:B------:R-:W-:Y:S01]  /*1400*/  IMAD.MOV.U32 R12, RZ, RZ, R18 ;  /* 0x000000ffff0c7224 */ /* 0x000fe200078e0012 */
[----:B------:R-:W-:-:S02]  /*1410*/  MOV R17, R19 ;  /* 0x0000001300117202 */ /* 0x000fc40000000f00 */
[----:B------:R-:W-:-:S07]  /*1420*/  MOV R13, R19 ;  /* 0x00000013000d7202 */ /* 0x000fce0000000f00 */
[----:B------:R-:W-:Y:S05]  /*1430*/  @!P0 BRA `(.L_x_3302) ;  /* 0x0000000000688947 */ /* 0x000fea0003800000 */
[----:B------:R-:W-:Y:S01]  /*1440*/  ISETP.GT.U32.AND P0, PT, R14, 0x3, PT ;  /* 0x000000030e00780c */ /* 0x000fe20003f04070 */
[----:B------:R-:W-:Y:S01]  /*1450*/  BSSY.RECONVERGENT B2, `(.L_x_3303) ;  /* 0x0000015000027945 */ /* 0x000fe20003800200 */
[----:B------:R-:W-:Y:S01]  /*1460*/  IADD3 R7, PT, PT, -R20, RZ, RZ ;  /* 0x000000ff14077210 */ /* 0x000fe20007ffe1ff */
[----:B------:R-:W-:Y:S01]  /*1470*/  IMAD.MOV.U32 R12, RZ, RZ, R18 ;  /* 0x000000ffff0c7224 */ /* 0x000fe200078e0012 */
[----:B------:R-:W-:Y:S02]  /*1480*/  ISETP.LT.U32.OR P0, PT, R14, R20, P0 ;  /* 0x000000140e00720c */ /* 0x000fe40000701470 */
[----:B------:R-:W-:Y:S01]  /*1490*/  MOV R13, R19 ;  /* 0x00000013000d7202 */ /* 0x000fe20000000f00 */
[----:B------:R-:W-:-:S10]  /*14a0*/  IMAD.WIDE R6, R7, 0x8, R2 ;  /* 0x0000000807067825 */ /* 0x000fd400078e0202 */
        /* <DEDUP_REMOVED lines=14> */
[----:B0-----:R-:W-:-:S11]  /*1590*/  DMUL R12, R2, UR4 ;  /* 0x00000004020c7c28 */ /* 0x001fd60008000000 */
.L_x_3304:
[----:B------:R-:W-:Y:S05]  /*15a0*/  BSYNC.RECONVERGENT B2 ;  /* 0x0000000000027941 */ /* 0x000fea0003800200 */
.L_x_3303:
[----:B------:R-:W-:Y:S02]  /*15b0*/  IADD3 R2, P0, PT, R6, 0x20, RZ ;  /* 0x0000002006027810 */ /* 0x000fe40007f1e0ff */
[----:B------:R-:W-:-:S03]  /*15c0*/  IADD3 R0, PT, PT, R20, -0x4, R25 ;  /* 0xfffffffc14007810 */ /* 0x000fc60007ffe019 */
[----:B------:R-:W-:-:S08]  /*15d0*/  IMAD.X R3, RZ, RZ, R7, P0 ;  /* 0x000000ffff037224 */ /* 0x000fd000000e0607 */
.L_x_3302:
[----:B------:R-:W-:Y:S05]  /*15e0*/  BSYNC.RECONVERGENT B1 ;  /* 0x0000000000017941 */ /* 0x000fea0003800200 */
.L_x_3301:
        /* <DEDUP_REMOVED lines=8> */
[----:B------:R-:W-:Y:S02]  /*1670*/  PLOP3.LUT P0, PT, P0, P1, PT, 0xf8, 0x8f ;  /* 0x00000000008f781c */ /* 0x000fe40000703f70 */
[----:B------:R-:W-:Y:S01]  /*1680*/  MOV R21, R19 ;  /* 0x0000001300157202 */ /* 0x000fe20000000f00 */
[----:B------:R-:W-:Y:S10]  /*1690*/  @P2 BRA `(.L_x_3306) ;  /* 0x0000000000382947 */ /* 0x000ff40003800000 */
[----:B------:R-:W-:Y:S01]  /*16a0*/  IMAD.MOV.U32 R15, RZ, RZ, R9 ;  /* 0x000000ffff0f7224 */ /* 0x000fe200078e0009 */
[----:B------:R-:W-:Y:S02]  /*16b0*/  MOV R20, R18 ;  /* 0x0000001200147202 */ /* 0x000fe40000000f00 */
[----:B------:R-:W-:-:S07]  /*16c0*/  MOV R21, R19 ;  /* 0x0000001300157202 */ /* 0x000fce0000000f00 */
.L_x_3307:
[C---:B------:R-:W-:Y:S01]  /*16d0*/  IMAD.WIDE.U32 R4, R15.reuse, 0x20, R2 ;  /* 0x000000200f047825 */ /* 0x040fe200078e0002 */
[----:B------:R-:W0:Y:S05]  /*16e0*/  LDCU UR4, c[0x0][0x39c] ;  /* 0x00007380ff0477ac */ /* 0x000e2a0008000800 */
[----:B------:R-:W2:Y:S01]  /*16f0*/  LDG.E.ENL2.256 R8, R4, desc[UR36][R4.64] ;  /* 0xfe0000240404797e */ /* 0x000ea20008121908 */
[----:B0-----:R-:W-:-:S05]  /*1700*/  VIADD R15, R15, UR4 ;  /* 0x000000040f0f7c36 */ /* 0x001fca0008000000 */
[----:B------:R-:W-:-:S04]  /*1710*/  LEA R23, R15, 0x3, 0x2 ;  /* 0x000000030f177811 */ /* 0x000fc800078e10ff */
[----:B------:R-:W-:Y:S01]  /*1720*/  ISETP.GE.U32.AND P1, PT, R23, R0, PT ;  /* 0x000000001700720c */ /* 0x000fe20003f26070 */
[----:B--2---:R-:W-:Y:S02]  /*1730*/  DMUL R12, R4, R12 ;  /* 0x0000000c040c7228 */ /* 0x004fe40000000000 */
[----:B------:R-:W-:Y:S02]  /*1740*/  DMUL R18, R6, R18 ;  /* 0x0000001206127228 */ /* 0x000fe40000000000 */
[----:B------:R-:W-:Y:S02]  /*1750*/  DMUL R20, R8, R20 ;  /* 0x0000001408147228 */ /* 0x000fe40000000000 */
[----:B------:R-:W-:-:S06]  /*1760*/  DMUL R16, R10, R16 ;  /* 0x000000100a107228 */ /* 0x000fcc0000000000 */
[----:B------:R-:W-:Y:S05]  /*1770*/  @!P1 BRA `(.L_x_3307) ;  /* 0xfffffffc00d49947 */ /* 0x000fea000383ffff */
.L_x_3306:
[----:B------:R-:W-:Y:S05]  /*1780*/  BSYNC.RECONVERGENT B1 ;  /* 0x0000000000017941 */ /* 0x000fea0003800200 */
.L_x_3305:
[----:B------:R-:W-:Y:S04]  /*1790*/  BSSY.RECONVERGENT B1, `(.L_x_3308) ;  /* 0x0000009000017945 */ /* 0x000fe80003800200 */
[----:B------:R-:W-:Y:S05]  /*17a0*/  @P0 BRA `(.L_x_3309) ;  /* 0x00000000001c0947 */ /* 0x000fea0003800000 */
[----:B------:R-:W-:-:S04]  /*17b0*/  LOP3.LUT R5, R0, 0xfffffffc, RZ, 0xc0, !PT ;  /* 0xfffffffc00057812 */ /* 0x000fc800078ec0ff */
[----:B------:R-:W-:-:S04]  /*17c0*/  IADD3 R5, PT, PT, R5, R14, RZ ;  /* 0x0000000e05057210 */ /* 0x000fc80007ffe0ff */
[----:B------:R-:W-:-:S13]  /*17d0*/  ISETP.GE.U32.AND P0, PT, R5, R0, PT ;  /* 0x000000000500720c */ /* 0x000fda0003f06070 */
[----:B------:R-:W-:Y:S05]  /*17e0*/  @P0 BRA `(.L_x_3309) ;  /* 0x00000000000c0947 */ /* 0x000fea0003800000 */
[----:B------:R-:W-:-:S06]  /*17f0*/  IMAD.WIDE R2, R5, 0x8, R2 ;  /* 0x0000000805027825 */ /* 0x000fcc00078e0202 */
[----:B------:R-:W2:Y:S02]  /*1800*/  LDG.E.64 R2, desc[UR36][R2.64] ;  /* 0x0000002402027981 */ /* 0x000ea4000c1e1b00 */
[----:B--2---:R-:W-:-:S11]  /*1810*/  DMUL R12, R12, R2 ;  /* 0x000000020c0c7228 */ /* 0x004fd60000000000 */
.L_x_3309:
[----:B------:R-:W-:Y:S05]  /*1820*/  BSYNC.RECONVERGENT B1 ;  /* 0x0000000000017941 */ /* 0x000fea0003800200 */
.L_x_3308:
[----:B------:R-:W-:-:S08]  /*1830*/  DMUL R12, R18, R12 ;  /* 0x0000000c120c7228 */ /* 0x000fd00000000000 */
[----:B------:R-:W-:-:S08]  /*1840*/  DMUL R12, R12, R20 ;  /* 0x000000140c0c7228 */ /* 0x000fd00000000000 */
[----:B------:R-:W-:Y:S01]  /*1850*/  DMUL R16, R12, R16 ;  /* 0x000000100c107228 */ /* 0x000fe20000000000 */
[----:B------:R-:W-:Y:S10]  /*1860*/  BRA `(.L_x_3299) ;  /* 0x0000009400307947 */ /* 0x000ff40003800000 */
.L_x_3300:
        /* <DEDUP_REMOVED lines=8> */
[----:B------:R-:W-:-:S06]  /*18f0*/  MOV R21, R9 ;  /* 0x0000000900157202 */ /* 0x000fcc0000000f00 */
[----:B------:R-:W1:Y:S01]  /*1900*/  LDC.64 R10, c[0x0][0x388] ;  /* 0x0000e200ff0a7b82 */ /* 0x000e620000000a00 */
[----:B0-----:R-:W-:-:S05]  /*1910*/  IMAD R4, R0, 0x3, R9 ;  /* 0x0000000300047824 */ /* 0x001fca00078e0209 */
[----:B------:R-:W-:Y:S01]  /*1920*/  ISETP.GE.U32.AND P0, PT, R4, R25, PT ;  /* 0x000000190400720c */ /* 0x000fe20003f06070 */
[----:B-1----:R-:W-:Y:S01]  /*1930*/  IMAD.MOV.U32 R16, RZ, RZ, R10 ;  /* 0x000000ffff107224 */ /* 0x002fe200078e000a */
[-C--:B------:R-:W-:Y:S01]  /*1940*/  MOV R17, R11.reuse ;  /* 0x0000000b00117202 */ /* 0x080fe20000000f00 */
[----:B------:R-:W-:Y:S01]  /*1950*/  IMAD.MOV.U32 R13, RZ, RZ, R11 ;  /* 0x000000ffff0d7224 */ /* 0x000fe200078e000b */
[-C--:B------:R-:W-:Y:S02]  /*1960*/  MOV R12, R10.reuse ;  /* 0x0000000a000c7202 */ /* 0x080fe40000000f00 */
[----:B------:R-:W-:Y:S02]  /*1970*/  MOV R8, R10 ;  /* 0x0000000a00087202 */ /* 0x000fe40000000f00 */
[----:B------:R-:W-:-:S05]  /*1980*/  MOV R9, R11 ;  /* 0x0000000b00097202 */ /* 0x000fca0000000f00 */
[----:B------:R-:W-:Y:S05]  /*1990*/  @P0 BRA `(.L_x_3312) ;  /* 0x0000000000640947 */ /* 0x000fea0003800000 */
[----:B------:R-:W-:Y:S01]  /*19a0*/  BSSY.RECONVERGENT B2, `(.L_x_3312) ;  /* 0x0000018000027945 */ /* 0x000fe20003800200 */
[----:B------:R-:W-:Y:S01]  /*19b0*/  IMAD.MOV.U32 R12, RZ, RZ, R10 ;  /* 0x000000ffff0c7224 */ /* 0x000fe200078e000a */
[----:B------:R-:W-:Y:S01]  /*19c0*/  MOV R13, R11 ;  /* 0x0000000b000d7202 */ /* 0x000fe20000000f00 */
[----:B------:R-:W-:Y:S01]  /*19d0*/  IMAD.MOV.U32 R9, RZ, RZ, R11 ;  /* 0x000000ffff097224 */ /* 0x000fe200078e000b */
[----:B------:R-:W-:-:S07]  /*19e0*/  MOV R8, R10 ;  /* 0x0000000a00087202 */ /* 0x000fce0000000f00 */
.L_x_3313:
[C---:B------:R-:W-:Y:S01]  /*19f0*/  IADD3 R15, PT, PT, R21.reuse, R0, RZ ;  /* 0x00000000150f7210 */ /* 0x040fe20007ffe0ff */
[----:B------:R-:W-:-:S03]  /*1a00*/  IMAD.WIDE.U32 R18, R21, 0x8, R2 ;  /* 0x0000000815127825 */ /* 0x000fc600078e0002 */
[C---:B------:R-:W-:Y:S01]  /*1a10*/  IADD3 R7, PT, PT, R15.reuse, R0, RZ ;  /* 0x000000000f077210 */ /* 0x040fe20007ffe0ff */
[----:B------:R-:W-:Y:S02]  /*1a20*/  IMAD.WIDE.U32 R14, R15, 0x8, R2 ;  /* 0x000000080f0e7825 */ /* 0x000fe400078e0002 */
[----:B------:R-:W2:Y:S02]  /*1a30*/  LDG.E.64 R18, desc[UR36][R18.64] ;  /* 0x0000002412127981 */ /* 0x000ea4000c1e1b00 */
[C---:B------:R-:W-:Y:S02]  /*1a40*/  IMAD.IADD R23, R7.reuse, 0x1, R0 ;  /* 0x0000000107177824 */ /* 0x040fe400078e0200 */
[--C-:B------:R-:W-:Y:S01]  /*1a50*/  IMAD.WIDE.U32 R6, R7, 0x8, R2.reuse ;  /* 0x0000000807067825 */ /* 0x100fe200078e0002 */
[----:B------:R-:W3:Y:S03]  /*1a60*/  LDG.E.64 R14, desc[UR36][R14.64] ;  /* 0x000000240e0e7981 */ /* 0x000ee6000c1e1b00 */
[----:B------:R-:W-:-:S02]  /*1a70*/  IMAD.WIDE.U32 R4, R23, 0x8, R2 ;  /* 0x0000000817047825 */ /* 0x000fc400078e0002 */
[----:B------:R-:W4:Y:S04]  /*1a80*/  LDG.E.64 R6, desc[UR36][R6.64] ;  /* 0x0000002406067981 */ /* 0x000f28000c1e1b00 */
[----:B------:R-:W5:Y:S01]  /*1a90*/  LDG.E.64 R4, desc[UR36][R4.64] ;  /* 0x0000002404047981 */ /* 0x000f62000c1e1b00 */
[----:B------:R-:W-:-:S05]  /*1aa0*/  IADD3 R21, PT, PT, R23, R0, RZ ;  /* 0x0000000017157210 */ /* 0x000fca0007ffe0ff */
[----:B------:R-:W-:-:S05]  /*1ab0*/  IMAD R20, R0, 0x3, R21 ;  /* 0x0000000300147824 */ /* 0x000fca00078e0215 */
[----:B------:R-:W-:Y:S01]  /*1ac0*/  ISETP.GE.U32.AND P0, PT, R20, R25, PT ;  /* 0x000000191400720c */ /* 0x000fe20003f06070 */
[----:B--2---:R-:W-:Y:S02]  /*1ad0*/  DMUL R8, R18, R8 ;  /* 0x0000000812087228 */ /* 0x004fe40000000000 */
[----:B---3--:R-:W-:Y:S02]  /*1ae0*/  DMUL R10, R14, R10 ;  /* 0x0000000a0e0a7228 */ /* 0x008fe40000000000 */
[----:B----4-:R-:W-:Y:S02]  /*1af0*/  DMUL R12, R6, R12 ;  /* 0x0000000c060c7228 */ /* 0x010fe40000000000 */
[----:B-----5:R-:W-:-:S06]  /*1b00*/  DMUL R16, R4, R16 ;  /* 0x0000001004107228 */ /* 0x020fcc0000000000 */
[----:B------:R-:W-:Y:S05]  /*1b10*/  @!P0 BRA `(.L_x_3313) ;  /* 0xfffffffc00b48947 */ /* 0x000fea000383ffff */
[----:B------:R-:W-:Y:S05]  /*1b20*/  BSYNC.RECONVERGENT B2 ;  /* 0x0000000000027941 */ /* 0x000fea0003800200 */
.L_x_3312:
[----:B------:R-:W-:Y:S05]  /*1b30*/  BSYNC.RECONVERGENT B1 ;  /* 0x0000000000017941 */ /* 0x000fea0003800200 */
.L_x_3311:
        /* <DEDUP_REMOVED lines=10> */
[----:B------:R-:W-:-:S05]  /*1be0*/  IMAD.IADD R23, R23, 0x1, R0 ;  /* 0x0000000117177824 */ /* 0x000fca00078e0200 */
        /* <DEDUP_REMOVED lines=8> */
.L_x_3315:
[----:B------:R-:W-:Y:S05]  /*1c70*/  BSYNC.RECONVERGENT B1 ;  /* 0x0000000000017941 */ /* 0x000fea0003800200 */
.L_x_3314:
[----:B------:R-:W-:Y:S04]  /*1c80*/  BSSY.RECONVERGENT B1, `(.L_x_3316) ;  /* 0x0000011000017945 */ /* 0x000fe80003800200 */
[----:B------:R-:W-:Y:S05]  /*1c90*/  @P0 BRA `(.L_x_3317) ;  /* 0x00000000003c0947 */ /* 0x000fea0003800000 */
[----:B0-----:R-:W-:Y:S01]  /*1ca0*/  IADD3 R2, PT, PT, R21, R0, RZ ;  /* 0x0000000015027210 */ /* 0x001fe20007ffe0ff */
[----:B-----5:R-:W-:-:S03]  /*1cb0*/  DMUL R8, R8, R18 ;  /* 0x0000001208087228 */ /* 0x020fc60000000000 */
[----:B------:R-:W-:-:S13]  /*1cc0*/  ISETP.GE.U32.AND P0, PT, R2, R25, PT ;  /* 0x000000190200720c */ /* 0x000fda0003f06070 */
[----:B------:R-:W-:Y:S05]  /*1cd0*/  @P0 BRA `(.L_x_3317) ;  /* 0x00000000002c0947 */ /* 0x000fea0003800000 */
[----:B------:R-:W-:Y:S01]  /*1ce0*/  IMAD.IADD R2, R2, 0x1, R0 ;  /* 0x0000000102027824 */ /* 0x000fe200078e0200 */
[----:B------:R-:W-:-:S04]  /*1cf0*/  DMUL R10, R10, R14 ;  /* 0x0000000e0a0a7228 */ /* 0x000fc80000000000 */
[----:B------:R-:W-:-:S13]  /*1d00*/  ISETP.GE.U32.AND P0, PT, R2, R25, PT ;  /* 0x000000190200720c */ /* 0x000fda0003f06070 */
[----:B------:R-:W-:Y:S01]  /*1d10*/  @!P0 DMUL R4, R16, R4 ;  /* 0x0000000410048228 */ /* 0x000fe20000000000 */
[----:B------:R-:W-:Y:S01]  /*1d20*/  @!P0 IADD3 R0, PT, PT, R2, R0, RZ ;  /* 0x0000000002008210 */ /* 0x000fe20007ffe0ff */
[----:B------:R-:W-:-:S03]  /*1d30*/  @!P0 DMUL R12, R12, R6 ;  /* 0x000000060c0c8228 */ /* 0x000fc60000000000 */
[----:B------:R-:W-:-:S05]  /*1d40*/  @!P0 ISETP.GE.U32.AND P1, PT, R0, R25, PT ;  /* 0x000000190000820c */ /* 0x000fca0003f26070 */
[----:B------:R-:W-:Y:S02]  /*1d50*/  @!P0 FSEL R5, R5, R17, !P1 ;  /* 0x0000001105058208 */ /* 0x000fe40004800000 */
[----:B------:R-:W-:-:S03]  /*1d60*/  @!P0 FSEL R0, R4, R16, !P1 ;  /* 0x0000001004008208 */ /* 0x000fc60004800000 */
[----:B------:R-:W-:Y:S01]  /*1d70*/  @!P0 IMAD.MOV.U32 R17, RZ, RZ, R5 ;  /* 0x000000ffff118224 */ /* 0x000fe200078e0005 */
[----:B------:R-:W-:-:S07]  /*1d80*/  @!P0 MOV R16, R0 ;  /* 0x0000000000108202 */ /* 0x000fce0000000f00 */
.L_x_3317:
[----:B------:R-:W-:Y:S05]  /*1d90*/  BSYNC.RECONVERGENT B1 ;  /* 0x0000000000017941 */ /* 0x000fea0003800200 */
.L_x_3316:
[----:B------:R-:W-:-:S08]  /*1da0*/  DMUL R8, R8, R10 ;  /* 0x0000000a08087228 */ /* 0x000fd00000000000 */
[----:B------:R-:W-:-:S08]  /*1db0*/  DMUL R8, R8, R12 ;  /* 0x0000000c08087228 */ /* 0x000fd00000000000 */
[----:B------:R-:W-:Y:S01]  /*1dc0*/  DMUL R16, R8, R16 ;  /* 0x0000001008107228 */ /* 0x000fe20000000000 */
[----:B------:R-:W-:Y:S10]  /*1dd0*/  BRA `(.L_x_3299) ;  /* 0x0000008c00d47947 */ /* 0x000ff40003800000 */
.L_x_3310:
[----:B------:R-:W-:-:S13]  /*1de0*/  ISETP.NE.AND P0, PT, R4, 0x1, PT ;  /* 0x000000010400780c */ /* 0x000fda0003f05270 */
[----:B------:R-:W-:Y:S05]  /*1df0*/  @P0 BRA `(.L_x_3318) ;  /* 0x0000000400600947 */ /* 0x000fea0003800000 */
[----:B------:R-:W0:Y:S01]  /*1e00*/  LDC R0, c[0x0][0x39c] ;  /* 0x0000e700ff007b82 */ /* 0x000e220000000800 */
[----:B------:R-:W-:Y:S07]  /*1e10*/  BSSY.RECONVERGENT B1, `(.L_x_3319) ;  /* 0x0000028000017945 */ /* 0x000fee0003800200 */
[----:B------:R-:W1:Y:S01]  /*1e20*/  LDC.64 R10, c[0x0][0x388] ;  /* 0x0000e200ff0a7b82 */ /* 0x000e620000000a00 */
[----:B0-----:R-:W-:-:S05]  /*1e30*/  IMAD R4, R0, 0x3, R9 ;  /* 0x0000000300047824 */ /* 0x001fca00078e0209 */
[----:B------:R-:W-:Y:S02]  /*1e40*/  ISETP.GE.U32.AND P0, PT, R4, R25, PT ;  /* 0x000000190400720c */ /* 0x000fe40003f06070 */
[-C--:B-1----:R-:W-:Y:S01]  /*1e50*/  MOV R16, R10.reuse ;  /* 0x0000000a00107202 */ /* 0x082fe20000000f00 */
[----:B------:R-:W-:Y:S01]  /*1e60*/  IMAD.MOV.U32 R14, RZ, RZ, R10 ;  /* 0x000000ffff0e7224 */ /* 0x000fe200078e000a */
[-C--:B------:R-:W-:Y:S01]  /*1e70*/  MOV R17, R11.reuse ;  /* 0x0000000b00117202 */ /* 0x080fe20000000f00 */
[----:B------:R-:W-:Y:S01]  /*1e80*/  IMAD.MOV.U32 R13, RZ, RZ, R11 ;  /* 0x000000ffff0d7224 */ /* 0x000fe200078e000b */
[----:B------:R-:W-:Y:S02]  /*1e90*/  MOV R15, R11 ;  /* 0x0000000b000f7202 */ /* 0x000fe40000000f00 */
[----:B------:R-:W-:-:S05]  /*1ea0*/  MOV R12, R10 ;  /* 0x0000000a000c7202 */ /* 0x000fca0000000f00 */
[----:B------:R-:W-:Y:S05]  /*1eb0*/  @P0 BRA `(.L_x_3320) ;  /* 0x0000000000740947 */ /* 0x000fea0003800000 */
[----:B------:R-:W-:Y:S01]  /*1ec0*/  BSSY.RECONVERGENT B2, `(.L_x_3320) ;  /* 0x000001c000027945 */ /* 0x000fe20003800200 */
[----:B------:R-:W-:Y:S01]  /*1ed0*/  MOV R14, R10 ;  /* 0x0000000a000e7202 */ /* 0x000fe20000000f00 */
[----:B------:R-:W-:Y:S01]  /*1ee0*/  IMAD.MOV.U32 R12, RZ, RZ, R10 ;  /* 0x000000ffff0c7224 */ /* 0x000fe200078e000a */
[-C--:B------:R-:W-:Y:S02]  /*1ef0*/  MOV R15, R11.reuse ;  /* 0x0000000b000f7202 */ /* 0x080fe40000000f00 */
[----:B------:R-:W-:-:S07]  /*1f00*/  MOV R13, R11 ;  /* 0x0000000b000d7202 */ /* 0x000fce0000000f00 */
.L_x_3321:
[----:B------:R-:W-:Y:S01]  /*1f10*/  IADD3 R5, PT, PT, R9, R0, RZ ;  /* 0x0000000009057210 */ /* 0x000fe20007ffe0ff */
[----:B------:R-:W-:-:S04]  /*1f20*/  IMAD R21, R8, R9, RZ ;  /* 0x0000000908157224 */ /* 0x000fc800078e02ff */
[----:B------:R-:W-:Y:S02]  /*1f30*/  IMAD.IADD R19, R5, 0x1, R0 ;  /* 0x0000000105137824 */ /* 0x000fe400078e0200 */
[C---:B------:R-:W-:Y:S02]  /*1f40*/  IMAD R7, R8.reuse, R5, RZ ;  /* 0x0000000508077224 */ /* 0x040fe400078e02ff */
[----:B------:R-:W-:Y:S01]  /*1f50*/  IMAD R5, R8, R19, RZ ;  /* 0x0000001308057224 */ /* 0x000fe200078e02ff */
[----:B------:R-:W-:Y:S01]  /*1f60*/  IADD3 R9, PT, PT, R19, R0, RZ ;  /* 0x0000000013097210 */ /* 0x000fe20007ffe0ff */
[----:B------:R-:W-:-:S04]  /*1f70*/  IMAD.WIDE.U32 R20, R21, 0x8, R2 ;  /* 0x0000000815147825 */ /* 0x000fc800078e0002 */
[----:B------:R-:W-:Y:S02]  /*1f80*/  IMAD R19, R8, R9, RZ ;  /* 0x0000000908137224 */ /* 0x000fe400078e02ff */
[--C-:B------:R-:W-:Y:S01]  /*1f90*/  IMAD.WIDE.U32 R6, R7, 0x8, R2.reuse ;  /* 0x0000000807067825 */ /* 0x100fe200078e0002 */
[----:B------:R-:W2:Y:S03]  /*1fa0*/  LDG.E.64 R20, desc[UR36][R20.64] ;  /* 0x0000002414147981 */ /* 0x000ea6000c1e1b00 */
[--C-:B------:R-:W-:Y:S02]  /*1fb0*/  IMAD.WIDE.U32 R4, R5, 0x8, R2.reuse ;  /* 0x0000000805047825 */ /* 0x100fe400078e0002 */
[----:B------:R-:W3:Y:S02]  /*1fc0*/  LDG.E.64 R6, desc[UR36][R6.64] ;  /* 0x0000002406067981 */ /* 0x000ee4000c1e1b00 */
        /* <DEDUP_REMOVED lines=12> */
.L_x_3320:
[----:B------:R-:W-:Y:S05]  /*2090*/  BSYNC.RECONVERGENT B1 ;  /* 0x0000000000017941 */ /* 0x000fea0003800200 */
.L_x_3319:
        /* <DEDUP_REMOVED lines=23> */
.L_x_3323:
[----:B------:R-:W-:Y:S05]  /*2210*/  BSYNC.RECONVERGENT B1 ;  /* 0x0000000000017941 */ /* 0x000fea0003800200 */
.L_x_3322:
[----:B------:R-:W-:Y:S04]  /*2220*/  BSSY.RECONVERGENT B1, `(.L_x_3324) ;  /* 0x0000011000017945 */ /* 0x000fe80003800200 */
[----:B------:R-:W-:Y:S05]  /*2230*/  @P0 BRA `(.L_x_3325) ;  /* 0x00000000003c0947 */ /* 0x000fea0003800000 */
[----:B0-----:R-:W-:Y:S01]  /*2240*/  IMAD.IADD R2, R9, 0x1, R0 ;  /* 0x0000000109027824 */ /* 0x001fe200078e0200 */
[----:B-----5:R-:W-:-:S04]  /*2250*/  DMUL R12, R12, R20 ;  /* 0x000000140c0c7228 */ /* 0x020fc80000000000 */
[----:B------:R-:W-:-:S13]  /*2260*/  ISETP.GE.U32.AND P0, PT, R2, R25, PT ;  /* 0x000000190200720c */ /* 0x000fda0003f06070 */
[----:B------:R-:W-:Y:S05]  /*2270*/  @P0 BRA `(.L_x_3325) ;  /* 0x00000000002c0947 */ /* 0x000fea0003800000 */
[----:B------:R-:W-:Y:S01]  /*2280*/  IADD3 R2, PT, PT, R2, R0, RZ ;  /* 0x0000000002027210 */ /* 0x000fe20007ffe0ff */
[----:B------:R-:W-:-:S03]  /*2290*/  DMUL R14, R14, R6 ;  /* 0x000000060e0e7228 */ /* 0x000fc60000000000 */
        /* <DEDUP_REMOVED lines=9> */
.L_x_3325:
[----:B------:R-:W-:Y:S05]  /*2330*/  BSYNC.RECONVERGENT B1 ;  /* 0x0000000000017941 */ /* 0x000fea0003800200 */
.L_x_3324:
[----:B------:R-:W-:-:S08]  /*2340*/  DMUL R12, R12, R14 ;  /* 0x0000000e0c0c7228 */ /* 0x000fd00000000000 */
[----:B------:R-:W-:-:S08]  /*2350*/  DMUL R12, R12, R10 ;  /* 0x0000000a0c0c7228 */ /* 0x000fd00000000000 */
[----:B------:R-:W-:Y:S01]  /*2360*/  DMUL R16, R12, R16 ;  /* 0x000000100c107228 */ /* 0x000fe20000000000 */
[----:B------:R-:W-:Y:S10]  /*2370*/  BRA `(.L_x_3299) ;  /* 0x00000088006c7947 */ /* 0x000ff40003800000 */
.L_x_3318:
[----:B------:R-:W0:Y:S01]  /*2380*/  LDCU UR4, c[0x0][0x39c] ;  /* 0x00007380ff0477ac */ /* 0x000e220008000800 */
[----:B------:R-:W1:Y:S01]  /*2390*/  LDC.64 R12, c[0x0][0x388] ;  /* 0x0000e200ff0c7b82 */ /* 0x000e620000000a00 */
[----:B------:R-:W-:Y:S01]  /*23a0*/  BSSY.RECONVERGENT B1, `(.L_x_3326) ;  /* 0x0000404000017945 */ /* 0x000fe20003800200 */
[----:B0-----:R-:W-:-:S05]  /*23b0*/  MOV R24, UR4 ;  /* 0x0000000400187c02 */ /* 0x001fca0008000f00 */
[----:B------:R-:W-:Y:S01]  /*23c0*/  IMAD R2, R24, 0x3, R9 ;  /* 0x0000000318027824 */ /* 0x000fe200078e0209 */
[-C--:B-1----:R-:W-:Y:S01]  /*23d0*/  MOV R18, R12.reuse ;  /* 0x0000000c00127202 */ /* 0x082fe20000000f00 */
[----:B------:R-:W-:Y:S01]  /*23e0*/  IMAD.MOV.U32 R16, RZ, RZ, R12 ;  /* 0x000000ffff107224 */ /* 0x000fe200078e000c */
[----:B------:R-:W-:Y:S01]  /*23f0*/  MOV R19, R13 ;  /* 0x0000000d00137202 */ /* 0x000fe20000000f00 */
[----:B------:R-:W-:Y:S01]  /*2400*/  IMAD.MOV.U32 R15, RZ, RZ, R13 ;  /* 0x000000ffff0f7224 */ /* 0x000fe200078e000d */
[----:B------:R-:W-:Y:S01]  /*2410*/  ISETP.GE.U32.AND P0, PT, R2, R25, PT ;  /* 0x000000190200720c */ /* 0x000fe20003f06070 */
[----:B------:R-:W-:Y:S01]  /*2420*/  IMAD.MOV.U32 R2, RZ, RZ, R9 ;  /* 0x000000ffff027224 */ /* 0x000fe200078e0009 */
[----:B------:R-:W-:Y:S02]  /*2430*/  MOV R17, R13 ;  /* 0x0000000d00117202 */ /* 0x000fe40000000f00 */
[----:B------:R-:W-:-:S09]  /*2440*/  MOV R14, R12 ;  /* 0x0000000c000e7202 */ /* 0x000fd20000000f00 */
[----:B------:R-:W-:Y:S05]  /*2450*/  @P0 BRA `(.L_x_3327) ;  /* 0x0000003c00e00947 */ /* 0x000fea0003800000 */
[----:B------:R-:W-:-:S13]  /*2460*/  ISETP.NE.AND P0, PT, R4, RZ, PT ;  /* 0x000000ff0400720c */ /* 0x000fda0003f05270 */
[----:B------:R0:W5:Y:S01]  /*2470*/  @!P0 LDG.E.64 R10, desc[UR36][R20.64] ;  /* 0x00000024140a8981 */ /* 0x000162000c1e1b00 */
[----:B------:R-:W-:Y:S01]  /*2480*/  IADD3 R3, PT, PT, R4, -0x1, RZ ;  /* 0xffffffff04037810 */ /* 0x000fe20007ffe0ff */
[----:B------:R-:W-:Y:S01]  /*2490*/  IMAD.MOV.U32 R19, RZ, RZ, R13 ;  /* 0x000000ffff137224 */ /* 0x000fe200078e000d */
[-C--:B------:R-:W-:Y:S01]  /*24a0*/  MOV R18, R12.reuse ;  /* 0x0000000c00127202 */ /* 0x080fe20000000f00 */
[----:B------:R-:W-:Y:S01]  /*24b0*/  IMAD.MOV.U32 R14, RZ, RZ, R12 ;  /* 0x000000ffff0e7224 */ /* 0x000fe200078e000c */
[----:B------:R-:W-:Y:S02]  /*24c0*/  VIMNMX.U32 R3, PT, PT, R3, 0x18, PT ;  /* 0x0000001803037848 */ /* 0x000fe40003fe0000 */
[----:B------:R-:W-:Y:S02]  /*24d0*/  MOV R16, R12 ;  /* 0x0000000c00107202 */ /* 0x000fe40000000f00 */
[-C--:B------:R-:W-:Y:S02]  /*24e0*/  MOV R17, R13.reuse ;  /* 0x0000000d00117202 */ /* 0x080fe40000000f00 */
[----:B------:R-:W-:-:S02]  /*24f0*/  MOV R15, R13 ;  /* 0x0000000d000f7202 */ /* 0x000fc40000000f00 */
[----:B0-----:R-:W-:-:S07]  /*2500*/  IADD3 R3, PT, PT, R3, 0x1, RZ ;  /* 0x0000000103037810 */ /* 0x001fce0007ffe0ff */
.L_x_3333:
[----:B------:R-:W0:Y:S01]  /*2510*/  LDCU UR4, c[0x0][0x39c] ;  /* 0x00007380ff0477ac */ /* 0x000e220008000800 */
        /* <DEDUP_REMOVED lines=293> */
.L_x_3329:
[----:B------:R-:W-:-:S04]  /*3770*/  LOP3.LUT R7, R4, 0xfffffff8, RZ, 0xc0, !PT ;  /* 0xfffffff804077812 */ /* 0x000fc800078ec0ff */
[----:B------:R-:W-:-:S04]  /*3780*/  IADD3 R6, P1, PT, R7, R20, RZ ;  /* 0x0000001407067210 */ /* 0x000fc80007f3e0ff */
[----:B------:R-:W-:-:S06]  /*3790*/  IADD3.X R7, PT, PT, RZ, R21, RZ, P1, !PT ;  /* 0x00000015ff077210 */ /* 0x000fcc0000ffe4ff */
[----:B------:R-:W5:Y:S01]  /*37a0*/  LDG.E.64 R6, desc[UR36][R6.64] ;  /* 0x0000002406067981 */ /* 0x000f62000c1e1b00 */
[----:B------:R-:W-:Y:S01]  /*37b0*/  MOV R4, RZ ;  /* 0x000000ff00047202 */ /* 0x000fe20000000f00 */
[----:B0-----:R-:W-:-:S04]  /*37c0*/  VIADD R5, R2, UR4 ;  /* 0x0000000402057c36 */ /* 0x001fc80008000000 */
        /* <DEDUP_REMOVED lines=214> */
[----:B------:R-:W-:-:S05]  /*4530*/  SHF.R.U32.HI R9, RZ, UR28, R8 ;  /* 0x0000001cff097c19 */ /* 0x000fca0008011608 */
[----:B------:R-:W-:-:S04]  /*4540*/  IMAD.MOV R8, RZ, RZ, -R9 ;  /* 0x000000ffff087224 */ /* 0x000fc800078e0a09 */
[----:B------:R-:W-:Y:S01]  /*4550*/  IMAD R25, R8, UR54, R23 ;  /* 0x0000003608197c24 */ /* 0x000fe2000f8e0217 */
[----:B------:R-:W-:Y:S01]  /*4560*/  @P1 MOV R8, RZ ;  /* 0x000000ff00081202 */ /* 0x000fe20000000f00 */
[----:B------:R-:W1:Y:S02]  /*4570*/  @P1 LDC.64 R22, c[0x0][0x4f8] ;  /* 0x00013e00ff161b82 */ /* 0x000e640000000a00 */
[----:B------:R-:W-:Y:S02]  /*4580*/  IMAD R24, R25, UR29, R24 ;  /* 0x0000001d19187c24 */ /* 0x000fe4000f8e0218 */
[----:B-1----:R-:W-:-:S04]  /*4590*/  @P1 IMAD.HI.U32 R22, R9, R22, R8 ;  /* 0x0000001609161227 */ /* 0x002fc800078e0008 */
[----:B------:R-:W1:Y:S01]  /*45a0*/  @P1 LDC R8, c[0x0][0x4f4] ;  /* 0x00013d00ff081b82 */ /* 0x000e620000000800 */
[----:B------:R-:W-:-:S04]  /*45b0*/  @P1 SHF.R.U32.HI R22, RZ, R23, R22 ;  /* 0x00000017ff161219 */ /* 0x000fc80000011616 */
[----:B------:R-:W-:-:S05]  /*45c0*/  @P1 IADD3 R23, PT, PT, -R22, RZ, RZ ;  /* 0x000000ff16171210 */ /* 0x000fca0007ffe1ff */
[----:B-1----:R-:W-:-:S04]  /*45d0*/  @P1 IMAD R8, R8, R23, R9 ;  /* 0x0000001708081224 */ /* 0x002fc800078e0209 */
[----:B0-----:R-:W-:-:S07]  /*45e0*/  @P1 IMAD R24, R8, R27, R24 ;  /* 0x0000001b08181224 */ /* 0x001fce00078e0218 */
.L_x_3330:
[----:B------:R-:W-:-:S04]  /*45f0*/  LOP3.LUT R9, R24, 0xfffffff8, RZ, 0xc0, !PT ;  /* 0xfffffff818097812 */ /* 0x000fc800078ec0ff */
[----:B------:R-:W-:-:S05]  /*4600*/  IADD3 R8, P1, PT, R9, R20, RZ ;  /* 0x0000001409087210 */ /* 0x000fca0007f3e0ff */
[----:B------:R-:W-:-:S06]  /*4610*/  IMAD.X R9, RZ, RZ, R21, P1 ;  /* 0x000000ffff097224 */ /* 0x000fcc00008e0615 */
[----:B------:R-:W5:Y:S01]  /*4620*/  LDG.E.64 R8, desc[UR36][R8.64] ;  /* 0x0000002408087981 */ /* 0x000f62000c1e1b00 */
        /* <DEDUP_REMOVED lines=223> */
[----:B------:R-:W-:-:S07]  /*5420*/  @P1 SHF.R.U32.HI R24, RZ, R25, R24 ;  /* 0x00000019ff181219 */ /* 0x000fce0000011618 */
[----:B------:R-:W1:Y:S01]  /*5430*/  @P1 LDC R25, c[0x0][0x560] ;  /* 0x00015800ff191b82 */ /* 0x000e620000000800 */
[----:B------:R-:W-:-:S04]  /*5440*/  @P1 IMAD.MOV R27, RZ, RZ, -R24 ;  /* 0x000000ffff1b1224 */ /* 0x000fc800078e0a18 */
[----:B0-----:R-:W-:-:S04]  /*5450*/  @P1 IMAD R22, R22, R27, R23 ;  /* 0x0000001b16161224 */ /* 0x001fc800078e0217 */
[----:B-1----:R-:W-:-:S07]  /*5460*/  @P1 IMAD R26, R22, R25, R26 ;  /* 0x00000019161a1224 */ /* 0x002fce00078e021a */
.L_x_3331:
        /* <DEDUP_REMOVED lines=221> */
[----:B------:R-:W-:Y:S02]  /*6240*/  IMAD R25, R4, UR6, R25 ;  /* 0x0000000604197c24 */ /* 0x000fe4000f8e0219 */
[----:B------:R-:W-:Y:S02]  /*6250*/  @P1 IMAD.MOV.U32 R4, RZ, RZ, RZ ;  /* 0x000000ffff041224 */ /* 0x000fe400078e00ff */
        /* <DEDUP_REMOVED lines=9> */
.L_x_3332:
[----:B------:R-:W-:-:S04]  /*62f0*/  LOP3.LUT R5, R26, 0xfffffff8, RZ, 0xc0, !PT ;  /* 0xfffffff81a057812 */ /* 0x000fc800078ec0ff */
[----:B------:R-:W-:-:S04]  /*6300*/  IADD3 R4, P1, PT, R5, R20, RZ ;  /* 0x0000001405047210 */ /* 0x000fc80007f3e0ff */
[----:B------:R-:W-:-:S06]  /*6310*/  IADD3.X R5, PT, PT, RZ, R21, RZ, P1, !PT ;  /* 0x00000015ff057210 */ /* 0x000fcc0000ffe4ff */
[----:B------:R-:W5:Y:S03]  /*6320*/  LDG.E.64 R4, desc[UR36][R4.64] ;  /* 0x0000002404047981 */ /* 0x000f66000c1e1b00 */
.L_x_3328:
[----:B------:R-:W1:Y:S01]  /*6330*/  LDCU UR5, c[0x0][0x394] ;  /* 0x00007280ff0577ac */ /* 0x000e620008000800 */
[----:B0-----:R-:W-:Y:S01]  /*6340*/  IMAD.U32 R24, RZ, RZ, UR4 ;  /* 0x00000004ff187e24 */ /* 0x001fe2000f8e00ff */
[----:B-----5:R-:W-:Y:S02]  /*6350*/  DMUL R12, R6, R12 ;  /* 0x0000000c060c7228 */ /* 0x020fe40000000000 */
[----:B------:R-:W-:Y:S02]  /*6360*/  DMUL R14, R8, R14 ;  /* 0x0000000e080e7228 */ /* 0x000fe40000000000 */
[C---:B------:R-:W-:Y:S01]  /*6370*/  LEA R2, R24.reuse, R2, 0x2 ;  /* 0x0000000218027211 */ /* 0x040fe200078e10ff */
[----:B------:R-:W-:Y:S02]  /*6380*/  DMUL R16, R22, R16 ;  /* 0x0000001016107228 */ /* 0x000fe40000000000 */
[----:B------:R-:W-:Y:S02]  /*6390*/  DMUL R18, R4, R18 ;  /* 0x0000001204127228 */ /* 0x000fe40000000000 */
[----:B------:R-:W-:Y:S01]  /*63a0*/  IMAD R26, R24, 0x3, R2 ;  /* 0x00000003181a7824 */ /* 0x000fe200078e0202 */
[----:B-1----:R-:W-:-:S04]  /*63b0*/  MOV R25, UR5 ;  /* 0x0000000500197c02 */ /* 0x002fc80008000f00 */
[----:B------:R-:W-:-:S13]  /*63c0*/  ISETP.GE.U32.AND P1, PT, R26, R25, PT ;  /* 0x000000191a00720c */ /* 0x000fda0003f26070 */
[----:B------:R-:W-:Y:S05]  /*63d0*/  @!P1 BRA `(.L_x_3333) ;  /* 0xffffffc0004c9947 */ /* 0x000fea000383ffff */
.L_x_3327:
[----:B------:R-:W-:Y:S05]  /*63e0*/  BSYNC.RECONVERGENT B1 ;  /* 0x0000000000017941 */ /* 0x000fea0003800200 */
.L_x_3326:
[----:B------:R0:W-:Y:S01]  /*63f0*/  STL.64 [R1], R4 ;  /* 0x0000000401007387 */ /* 0x0001e20000100a00 */
[----:B------:R-:W-:Y:S01]  /*6400*/  ISETP.GE.U32.AND P0, PT, R2, R25, PT ;  /* 0x000000190200720c */ /* 0x000fe20003f06070 */
[----:B------:R-:W-:Y:S01]  /*6410*/  BSSY.RECONVERGENT B1, `(.L_x_3334) ;  /* 0x000047a000017945 */ /* 0x000fe20003800200 */
[----:B------:R-:W-:Y:S01]  /*6420*/  IMAD.MOV.U32 R20, RZ, RZ, R8 ;  /* 0x000000ffff147224 */ /* 0x000fe200078e0008 */
[----:B------:R-:W-:-:S10]  /*6430*/  MOV R21, R9 ;  /* 0x0000000900157202 */ /* 0x000fd40000000f00 */
[----:B0-----:R-:W-:Y:S05]  /*6440*/  @P0 BRA `(.L_x_3335) ;  /* 0x0000004400d80947 */ /* 0x001fea0003800000 */
[----:B------:R-:W0:Y:S01]  /*6450*/  LDC R6, c[0x0][0x3d0] ;  /* 0x0000f400ff067b82 */ /* 0x000e220000000800 */
[----:B------:R-:W-:Y:S02]  /*6460*/  MOV R3, 0xffffffff ;  /* 0xffffffff00037802 */ /* 0x000fe40000000f00 */
[----:B------:R-:W-:Y:S02]  /*6470*/  CS2R R4, SRZ ;  /* 0x0000000000047805 */ /* 0x000fe4000001ff00 */
[C---:B0-----:R-:W-:Y:S02]  /*6480*/  ISETP.NE.AND P0, PT, R6.reuse, RZ, PT ;  /* 0x000000ff0600720c */ /* 0x041fe40003f05270 */
[----:B------:R-:W-:-:S05]  /*6490*/  VIADDMNMX.U32 R3, R6, R3, 0x18, PT ;  /* 0x0000001806037446 */ /* 0x000fca0003800003 */
[----:B------:R-:W-:-:S06]  /*64a0*/  VIADD R3, R3, 0x1 ;  /* 0x0000000103037836 */ /* 0x000fcc0000000000 */
        /* <DEDUP_REMOVED lines=271> */
[----:B------:R-:W-:-:S05]  /*75a0*/  SHF.R.U32.HI R5, RZ, UR5, R5 ;  /* 0x00000005ff057c19 */ /* 0x000fca0008011605 */
[----:B------:R-:W-:-:S04]  /*75b0*/  IMAD.MOV R5, RZ, RZ, -R5 ;  /* 0x000000ffff057224 */ /* 0x000fc800078e0a05 */
[----:B-1----:R-:W-:-:S04]  /*75c0*/  IMAD R7, R5, UR6, R7 ;  /* 0x0000000605077c24 */ /* 0x002fc8000f8e0207 */
[----:B0-----:R-:W-:-:S07]  /*75d0*/  IMAD R4, R7, UR4, R4 ;  /* 0x0000000407047c24 */ /* 0x001fce000f8e0204 */
.L_x_3337:
[----:B------:R-:W-:Y:S02]  /*75e0*/  SHF.R.U32.HI R4, RZ, 0x3, R4 ;  /* 0x00000003ff047819 */ /* 0x000fe40000011604 */
[----:B------:R-:W-:-:S07]  /*75f0*/  MOV R5, RZ ;  /* 0x000000ff00057202 */ /* 0x000fce0000000f00 */
.L_x_3336:
        /* <DEDUP_REMOVED lines=12> */
[----:B------:R-:W1:Y:S01]  /*76c0*/  LDC R0, c[0x0][0x3d0] ;  /* 0x0000f400ff007b82 */ /* 0x000e620000000800 */
[----:B------:R-:W-:Y:S01]  /*76d0*/  HFMA2 R4, -RZ, RZ, 0, 0 ;  /* 0x00000000ff047431 */ /* 0x000fe200000001ff */
[----:B------:R-:W2:Y:S04]  /*76e0*/  LDCU UR6, c[0x0][0x3d4] ;  /* 0x00007a80ff0677ac */ /* 0x000ea80008000800 */
[----:B0-----:R-:W-:Y:S01]  /*76f0*/  IMAD.HI.U32 R10, R5, UR4, R4 ;  /* 0x00000004050a7c27 */ /* 0x001fe2000f8e0004 */
[----:B------:R-:W0:Y:S04]  /*7700*/  LDCU UR4, c[0x0][0x500] ;  /* 0x0000a000ff0477ac */ /* 0x000e280008000800 */
[----:B------:R-:W-:-:S02]  /*7710*/  SHF.R.U32.HI R11, RZ, UR5, R10 ;  /* 0x00000005ff0b7c19 */ /* 0x000fc4000801160a */
[----:B-1----:R-:W-:Y:S02]  /*7720*/  ISETP.NE.AND P1, PT, R0, 0x1, PT ;  /* 0x000000010000780c */ /* 0x002fe40003f25270 */
[----:B------:R-:W-:-:S05]  /*7730*/  IADD3 R9, PT, PT, -R11, RZ, RZ ;  /* 0x000000ff0b097210 */ /* 0x000fca0007ffe1ff */
[----:B--2---:R-:W-:-:S04]  /*7740*/  IMAD R0, R9, UR6, R5 ;  /* 0x0000000609007c24 */ /* 0x004fc8000f8e0205 */
[----:B0-----:R-:W-:Y:S02]  /*7750*/  IMAD R0, R0, UR4, RZ ;  /* 0x0000000400007c24 */ /* 0x001fe4000f8e02ff */
[----:B------:R-:W-:Y:S05]  /*7760*/  @!P1 BRA `(.L_x_3339) ;  /* 0x0000001000189947 */ /* 0x000fea0003800000 */
        /* <DEDUP_REMOVED lines=258> */
[----:B------:R-:W-:-:S04]  /*8790*/  SHF.R.U32.HI R8, RZ, UR5, R8 ;  /* 0x00000005ff087c19 */ /* 0x000fc80008011608 */
[----:B------:R-:W-:-:S05]  /*87a0*/  IADD3 R8, PT, PT, -R8, RZ, RZ ;  /* 0x000000ff08087210 */ /* 0x000fca0007ffe1ff */
[----:B-1----:R-:W-:-:S04]  /*87b0*/  IMAD R9, R8, UR6, R9 ;  /* 0x0000000608097c24 */ /* 0x002fc8000f8e0209 */
[----:B0-----:R-:W-:-:S07]  /*87c0*/  IMAD R0, R9, UR4, R0 ;  /* 0x0000000409007c24 */ /* 0x001fce000f8e0200 */
.L_x_3339:
[----:B------:R-:W-:Y:S01]  /*87d0*/  SHF.R.U32.HI R8, RZ, 0x3, R0 ;  /* 0x00000003ff087819 */ /* 0x000fe20000011600 */
[----:B------:R-:W-:-:S07]  /*87e0*/  IMAD.MOV.U32 R9, RZ, RZ, RZ ;  /* 0x000000ffff097224 */ /* 0x000fce00078e00ff */
.L_x_3338:
        /* <DEDUP_REMOVED lines=9> */
[----:B------:R-:W1:Y:S01]  /*8880*/  LDC R0, c[0x0][0x3d0] ;  /* 0x0000f400ff007b82 */ /* 0x000e620000000800 */
[----:B------:R-:W-:Y:S01]  /*8890*/  MOV R4, RZ ;  /* 0x000000ff00047202 */ /* 0x000fe20000000f00 */
[----:B------:R-:W2:Y:S04]  /*88a0*/  LDCU UR6, c[0x0][0x3d4] ;  /* 0x00007a80ff0677ac */ /* 0x000ea80008000800 */
[----:B0-----:R-:W-:Y:S01]  /*88b0*/  IMAD.HI.U32 R10, R5, UR4, R4 ;  /* 0x00000004050a7c27 */ /* 0x001fe2000f8e0004 */
[----:B------:R-:W0:Y:S04]  /*88c0*/  LDCU UR4, c[0x0][0x500] ;  /* 0x0000a000ff0477ac */ /* 0x000e280008000800 */
[----:B------:R-:W-:-:S02]  /*88d0*/  SHF.R.U32.HI R11, RZ, UR5, R10 ;  /* 0x00000005ff0b7c19 */ /* 0x000fc4000801160a */
[----:B-1----:R-:W-:-:S03]  /*88e0*/  ISETP.NE.AND P1, PT, R0, 0x1, PT ;  /* 0x000000010000780c */ /* 0x002fc60003f25270 */
[----:B------:R-:W-:-:S04]  /*88f0*/  IMAD.MOV R9, RZ, RZ, -R11 ;  /* 0x000000ffff097224 */ /* 0x000fc800078e0a0b */
[----:B--2---:R-:W-:-:S04]  /*8900*/  IMAD R0, R9, UR6, R5 ;  /* 0x0000000609007c24 */ /* 0x004fc8000f8e0205 */
[----:B0-----:R-:W-:Y:S02]  /*8910*/  IMAD R0, R0, UR4, RZ ;  /* 0x0000000400007c24 */ /* 0x001fe4000f8e02ff */
[----:B------:R-:W-:Y:S05]  /*8920*/  @!P1 BRA `(.L_x_3341) ;  /* 0x0000001000189947 */ /* 0x000fea0003800000 */
        /* <DEDUP_REMOVED lines=262> */
.L_x_3341:
[----:B------:R-:W-:Y:S02]  /*9990*/  SHF.R.U32.HI R8, RZ, 0x3, R0 ;  /* 0x00000003ff087819 */ /* 0x000fe40000011600 */
[----:B------:R-:W-:-:S07]  /*99a0*/  MOV R9, RZ ;  /* 0x000000ff00097202 */ /* 0x000fce0000000f00 */
.L_x_3340:
        /* <DEDUP_REMOVED lines=10> */
[----:B------:R-:W-:Y:S01]  /*9a50*/  IMAD.MOV.U32 R4, RZ, RZ, RZ ;  /* 0x000000ffff047224 */ /* 0x000fe200078e00ff */
[----:B------:R-:W2:Y:S03]  /*9a60*/  LDCU UR6, c[0x0][0x3d4] ;  /* 0x00007a80ff0677ac */ /* 0x000ea60008000800 */
        /* <DEDUP_REMOVED lines=270> */
.L_x_3343:
[----:B------:R-:W-:Y:S02]  /*ab50*/  SHF.R.U32.HI R8, RZ, 0x3, R0 ;  /* 0x00000003ff087819 */ /* 0x000fe40000011600 */
[----:B------:R-:W-:-:S07]  /*ab60*/  MOV R9, RZ ;  /* 0x000000ff00097202 */ /* 0x000fce0000000f00 */
.L_x_3342:
[----:B------:R-:W-:-:S04]  /*ab70*/  LEA R4, P0, R8, R27, 0x3 ;  /* 0x0000001b08047211 */ /* 0x000fc800078018ff */
[----:B------:R-:W-:-:S06]  /*ab80*/  LEA.HI.X R5, R8, R26, R9, 0x3, P0 ;  /* 0x0000001a08057211 */ /* 0x000fcc00000f1c09 */
[----:B------:R-:W2:Y:S04]  /*ab90*/  LDG.E.64 R4, desc[UR36][R4.64] ;  /* 0x0000002404047981 */ /* 0x000ea8000c1e1b00 */
[----:B--2---:R0:W-:Y:S02]  /*aba0*/  STL.64 [R1], R4 ;  /* 0x0000000401007387 */ /* 0x0041e40000100a00 */
.L_x_3335:
[----:B------:R-:W-:Y:S05]  /*abb0*/  BSYNC.RECONVERGENT B1 ;  /* 0x0000000000017941 */ /* 0x000fea0003800200 */
.L_x_3334:
[----:B------:R-:W-:Y:S01]  /*abc0*/  ISETP.GE.U32.AND P0, PT, R2, R25, PT ;  /* 0x000000190200720c */ /* 0x000fe20003f06070 */
[----:B------:R-:W-:-:S12]  /*abd0*/  BSSY.RECONVERGENT B1, `(.L_x_3344) ;  /* 0x0000012000017945 */ /* 0x000fd80003800200 */
[----:B------:R-:W-:Y:S05]  /*abe0*/  @P0 BRA `(.L_x_3345) ;  /* 0x0000000000400947 */ /* 0x000fea0003800000 */
[----:B------:R-:W-:Y:S01]  /*abf0*/  IMAD.IADD R0, R2, 0x1, R24 ;  /* 0x0000000102007824 */ /* 0x000fe200078e0218 */
[----:B-----5:R-:W-:-:S04]  /*ac00*/  DMUL R12, R12, R6 ;  /* 0x000000060c0c7228 */ /* 0x020fc80000000000 */
[----:B------:R-:W-:-:S13]  /*ac10*/  ISETP.GE.U32.AND P0, PT, R0, R25, PT ;  /* 0x000000190000720c */ /* 0x000fda0003f06070 */
[----:B------:R-:W-:Y:S05]  /*ac20*/  @P0 BRA `(.L_x_3345) ;  /* 0x0000000000300947 */ /* 0x000fea0003800000 */
[----:B0-----:R-:W2:Y:S01]  /*ac30*/  LDL.LU.64 R4, [R1] ;  /* 0x0000000001047983 */ /* 0x001ea20000300a00 */
[----:B------:R-:W-:Y:S01]  /*ac40*/  IADD3 R0, PT, PT, R0, R24, RZ ;  /* 0x0000001800007210 */ /* 0x000fe20007ffe0ff */
[----:B------:R-:W-:-:S03]  /*ac50*/  DMUL R14, R14, R20 ;  /* 0x000000140e0e7228 */ /* 0x000fc60000000000 */
[----:B------:R-:W-:-:S13]  /*ac60*/  ISETP.GE.U32.AND P0, PT, R0, R25, PT ;  /* 0x000000190000720c */ /* 0x000fda0003f06070 */
[----:B------:R-:W-:Y:S01]  /*ac70*/  @!P0 IADD3 R24, PT, PT, R0, R24, RZ ;  /* 0x0000001800188210 */ /* 0x000fe20007ffe0ff */
[----:B------:R-:W-:-:S03]  /*ac80*/  @!P0 DMUL R16, R16, R22 ;  /* 0x0000001610108228 */ /* 0x000fc60000000000 */
[----:B------:R-:W-:Y:S01]  /*ac90*/  @!P0 ISETP.GE.U32.AND P1, PT, R24, R25, PT ;  /* 0x000000191800820c */ /* 0x000fe20003f26070 */
[----:B--2---:R-:W-:-:S10]  /*aca0*/  @!P0 DMUL R2, R18, R4 ;  /* 0x0000000412028228 */ /* 0x004fd40000000000 */
[----:B------:R-:W-:Y:S02]  /*acb0*/  @!P0 FSEL R0, R2, R18, !P1 ;  /* 0x0000001202008208 */ /* 0x000fe40004800000 */
[----:B------:R-:W-:-:S03]  /*acc0*/  @!P0 FSEL R3, R3, R19, !P1 ;  /* 0x0000001303038208 */ /* 0x000fc60004800000 */
[----:B------:R-:W-:Y:S01]  /*acd0*/  @!P0 IMAD.MOV.U32 R18, RZ, RZ, R0 ;  /* 0x000000ffff128224 */ /* 0x000fe200078e0000 */
[----:B------:R-:W-:-:S07]  /*ace0*/  @!P0 MOV R19, R3 ;  /* 0x0000000300138202 */ /* 0x000fce0000000f00 */
.L_x_3345:
[----:B------:R-:W-:Y:S05]  /*acf0*/  BSYNC.RECONVERGENT B1 ;  /* 0x0000000000017941 */ /* 0x000fea0003800200 */
.L_x_3344:
[----:B------:R-:W-:-:S08]  /*ad00*/  DMUL R12, R14, R12 ;  /* 0x0000000c0e0c7228 */ /* 0x000fd00000000000 */
[----:B------:R-:W-:-:S08]  /*ad10*/  DMUL R12, R12, R16 ;  /* 0x000000100c0c7228 */ /* 0x000fd00000000000 */
[----:B------:R-:W-:-:S11]  /*ad20*/  DMUL R16, R12, R18 ;  /* 0x000000120c107228 */ /* 0x000fd60000000000 */
.L_x_3299:
[----:B------:R-:W-:Y:S05]  /*ad30*/  BSYNC.RECONVERGENT B0 ;  /* 0x0000000000007941 */ /* 0x000fea0003800200 */
.L_x_3298:
[----:B------:R-:W1:Y:S01]  /*ad40*/  LDCU UR4, c[0x0][0x3ac] ;  /* 0x00007580ff0477ac */ /* 0x000e620008000800 */
[----:B------:R-:W2:Y:S01]  /*ad50*/  S2R R0, SR_TID.X ;  /* 0x0000000000007919 */ /* 0x000ea20000002100 */
        /* <DEDUP_REMOVED lines=11> */
[----:B-----5:R-:W-:-:S05]  /*ae10*/  LEA R7, R2, UR4, 0x3 ;  /* 0x0000000402077c11 */ /* 0x020fca000f8e18ff */
[----:B------:R1:W-:Y:S01]  /*ae20*/  STS.64 [R7], R16 ;  /* 0x0000001007007388 */ /* 0x0003e20000000a00 */
[----:B------:R-:W-:Y:S05]  /*ae30*/  BRA.U !UP0, `(.L_x_3346) ;  /* 0x0000000108387547 */ /* 0x000fea000b800000 */
[----:B------:R-:W-:-:S05]  /*ae40*/  UMOV UR5, UR6 ;  /* 0x0000000600057c82 */ /* 0x000fca0008000000 */
.L_x_3347:
        /* <DEDUP_REMOVED lines=9> */
[----:B------:R-:W1:Y:S02]  /*aee0*/  @!P0 LDS.64 R4, [R2] ;  /* 0x0000000002048984 */ /* 0x000e640000000a00 */
[----:B-1-3--:R-:W-:-:S07]  /*aef0*/  @!P0 DMUL R16, R16, R4 ;  /* 0x0000000410108228 */ /* 0x00afce0000000000 */
[----:B------:R3:W-:Y:S01]  /*af00*/  @!P0 STS.64 [R7], R16 ;  /* 0x0000001007008388 */ /* 0x0007e20000000a00 */
[----:B------:R-:W-:Y:S05]  /*af10*/  BRA.U UP0, `(.L_x_3347) ;  /* 0xfffffffd00cc7547 */ /* 0x000fea000b83ffff */
.L_x_3346:
        /* <DEDUP_REMOVED lines=9> */
[----:B0-2---:R-:W-:Y:S01]  /*afb0*/  IMAD R2, R3, UR5, R0 ;  /* 0x0000000503027c24 */ /* 0x005fe2000f8e0200 */
[----:B------:R-:W-:Y:S02]  /*afc0*/  UIADD3 UR4, UPT, UPT, UR4, 0x10, URZ ;  /* 0x0000001004047890 */ /* 0x000fe4000fffe0ff */
[----:B------:R-:W-:Y:S02]  /*afd0*/  UISETP.GE.U32.AND UP0, UPT, UR5, 0x40, UPT ;  /* 0x000000400500788c */ /* 0x000fe4000bf06070 */
[----:B----4-:R-:W-:-:S06]  /*afe0*/  ULEA UR4, UR6, UR4, 0x18 ;  /* 0x0000000406047291 */ /* 0x010fcc000f8ec0ff */
[----:B-1-3-5:R-:W-:Y:S01]  /*aff0*/  LEA R7, R2, UR4, 0x3 ;  /* 0x0000000402077c11 */ /* 0x02afe2000f8e18ff */
[----:B------:R-:W-:-:S04]  /*b000*/  UMOV UR4, 0x20 ;  /* 0x0000002000047882 */ /* 0x000fc80000000000 */
[----:B------:R4:W-:Y:S01]  /*b010*/  STS.64 [R7], R16 ;  /* 0x0000001007007388 */ /* 0x0009e20000000a00 */
[----:B------:R-:W-:Y:S05]  /*b020*/  BRA.U !UP0, `(.L_x_3349) ;  /* 0x0000000108347547 */ /* 0x000fea000b800000 */
[----:B------:R-:W-:-:S07]  /*b030*/  IMAD.U32 R2, RZ, RZ, UR5 ;  /* 0x00000005ff027e24 */ /* 0x000fce000f8e00ff */
.L_x_3350:
[----:B------:R-:W-:Y:S01]  /*b040*/  SHF.R.U32.HI R9, RZ, 0x1, R2 ;  /* 0x00000001ff097819 */ /* 0x000fe20000011602 */
[----:B------:R-:W-:Y:S03]  /*b050*/  BAR.SYNC.DEFER_BLOCKING 0x0 ;  /* 0x0000000000007b1d */ /* 0x000fe60000010000 */
[----:B------:R-:W-:-:S04]  /*b060*/  IADD3 R4, PT, PT, R9, R0, RZ ;  /* 0x0000000009047210 */ /* 0x000fc80007ffe0ff */
[----:B------:R-:W-:-:S04]  /*b070*/  ISETP.GE.U32.AND P0, PT, R4, UR5, PT ;  /* 0x0000000504007c0c */ /* 0x000fc8000bf06070 */
[----:B------:R-:W-:-:S13]  /*b080*/  ISETP.GE.U32.OR P0, PT, R0, R9, P0 ;  /* 0x000000090000720c */ /* 0x000fda0000706470 */
[----:B------:R-:W-:-:S06]  /*b090*/  @!P0 LEA R4, R9, R7, 0x3 ;  /* 0x0000000709048211 */ /* 0x000fcc00078e18ff */
[----:B------:R-:W4:Y:S02]  /*b0a0*/  @!P0 LDS.64 R4, [R4] ;  /* 0x0000000004048984 */ /* 0x000f240000000a00 */
[----:B----4-:R-:W-:-:S07]  /*b0b0*/  @!P0 DMUL R16, R16, R4 ;  /* 0x0000000410108228 */ /* 0x010fce0000000000 */
[----:B------:R0:W-:Y:S01]  /*b0c0*/  @!P0 STS.64 [R7], R16 ;  /* 0x0000001007008388 */ /* 0x0001e20000000a00 */
[----:B------:R-:W-:Y:S01]  /*b0d0*/  ISETP.GT.U32.AND P0, PT, R2, 0x7f, PT ;  /* 0x0000007f0200780c */ /* 0x000fe20003f04070 */
[----:B------:R-:W-:-:S12]  /*b0e0*/  IMAD.MOV.U32 R2, RZ, RZ, R9 ;  /* 0x000000ffff027224 */ /* 0x000fd800078e0009 */
[----:B0-----:R-:W-:Y:S05]  /*b0f0*/  @P0 BRA `(.L_x_3350) ;  /* 0xfffffffc00d00947 */ /* 0x001fea000383ffff */
.L_x_3349:
[----:B------:R-:W-:Y:S01]  /*b100*/  BAR.SYNC.DEFER_BLOCKING 0x0 ;  /* 0x0000000000007b1d */ /* 0x000fe20000010000 */
[----:B------:R-:W-:-:S09]  /*b110*/  UISETP.GE.U32.AND UP0, UPT, UR4, 0x2, UPT ;  /* 0x000000020400788c */ /* 0x000fd2000bf06070 */
[----:B------:R-:W-:Y:S05]  /*b120*/  BRA.U !UP0, `(.L_x_3348) ;  /* 0x00000001081c7547 */ /* 0x000fea000b800000 */
[----:B-1-345:R-:W-:-:S07]  /*b130*/  MOV R7, 0x1 ;  /* 0x0000000100077802 */ /* 0x03afce0000000f00 */
.L_x_3351:
[----:B------:R-:W-:Y:S04]  /*b140*/  SHFL.DOWN PT, R5, R17, R7, 0x1f ;  /* 0x08001f0711057589 */ /* 0x000fe800000e0000 */
[----:B------:R1:W3:Y:S02]  /*b150*/  SHFL.DOWN PT, R4, R16, R7, 0x1f ;  /* 0x08001f0710047589 */ /* 0x0002e400000e0000 */
[----:B-1----:R-:W-:-:S04]  /*b160*/  SHF.L.U32 R7, R7, 0x1, RZ ;  /* 0x0000000107077819 */ /* 0x002fc800000006ff */
[----:B------:R-:W-:Y:S01]  /*b170*/  ISETP.GE.AND P0, PT, R7, UR4, PT ;  /* 0x0000000407007c0c */ /* 0x000fe2000bf06270 */
[----:B---3--:R-:W-:-:S12]  /*b180*/  DMUL R16, R4, R16 ;  /* 0x0000001004107228 */ /* 0x008fd80000000000 */
[----:B------:R-:W-:Y:S05]  /*b190*/  @!P0 BRA `(.L_x_3351) ;  /* 0xfffffffc00e88947 */ /* 0x000fea000383ffff */
.L_x_3348:
[----:B------:R-:W0:Y:S01]  /*b1a0*/  LDCU UR4, c[0x0][0x564] ;  /* 0x0000ac80ff0477ac */ /* 0x000e220008000800 */
[----:B-----5:R-:W-:Y:S01]  /*b1b0*/  IMAD.MOV.U32 R18, RZ, RZ, RZ ;  /* 0x000000ffff127224 */ /* 0x020fe200078e00ff */
[----:B0-----:R-:W-:-:S09]  /*b1c0*/  UISETP.NE.AND UP0, UPT, UR4, URZ, UPT ;  /* 0x000000ff0400728c */ /* 0x001fd2000bf05270 */
[----:B------:R-:W-:Y:S05]  /*b1d0*/  BRA.U !UP0, `(.L_x_3352) ;  /* 0x0000001108587547 */ /* 0x000fea000b800000 */
[----:B------:R-:W0:Y:S01]  /*b1e0*/  LDCU.64 UR8, c[0x0][0x568] ;  /* 0x0000ad00ff0877ac */ /* 0x000e220008000a00 */
[----:B------:R-:W-:Y:S02]  /*b1f0*/  MOV R4, RZ ;  /* 0x000000ff00047202 */ /* 0x000fe40000000f00 */
[----:B------:R-:W-:Y:S01]  /*b200*/  MOV R5, R29 ;  /* 0x0000001d00057202 */ /* 0x000fe20000000f00 */
[----:B------:R-:W5:Y:S01]  /*b210*/  LDCU UR5, c[0x0][0x570] ;  /* 0x0000ae00ff0577ac */ /* 0x000f620008000800 */
[----:B------:R-:W2:Y:S01]  /*b220*/  LDCU UR6, c[0x0][0x694] ;  /* 0x0000d280ff0677ac */ /* 0x000ea20008000800 */
[----:B0-----:R-:W-:-:S05]  /*b230*/  IMAD.HI.U32 R4, R29, UR9, R4 ;  /* 0x000000091d047c27 */ /* 0x001fca000f8e0004 */
[----:B-----5:R-:W-:Y:S01]  /*b240*/  SHF.R.U32.HI R5, RZ, UR5, R4 ;  /* 0x00000005ff057c19 */ /* 0x020fe20008011604 */
[----:B------:R-:W-:-:S04]  /*b250*/  UIADD3 UR5, UPT, UPT, UR4, -0x1, URZ ;  /* 0xffffffff04057890 */ /* 0x000fc8000fffe0ff */
[----:B------:R-:W-:Y:S01]  /*b260*/  UISETP.NE.AND UP1, UPT, UR5, URZ, UPT ;  /* 0x000000ff0500728c */ /* 0x000fe2000bf25270 */
[----:B-1-34-:R-:W-:-:S04]  /*b270*/  IMAD.MOV R7, RZ, RZ, -R5 ;  /* 0x000000ffff077224 */ /* 0x01afc800078e0a05 */
[----:B------:R-:W-:-:S04]  /*b280*/  IMAD R7, R7, UR8, R29 ;  /* 0x0000000807077c24 */ /* 0x000fc8000f8e021d */
[----:B--2---:R-:W-:Y:S01]  /*b290*/  IMAD R18, R7, UR6, RZ ;  /* 0x0000000607127c24 */ /* 0x004fe2000f8e02ff */
[----:B------:R-:W-:Y:S06]  /*b2a0*/  BRA.U !UP1, `(.L_x_3352) ;  /* 0x0000001109247547 */ /* 0x000fec000b800000 */
[----:B------:R-:W0:Y:S01]  /*b2b0*/  LDCU.64 UR6, c[0x0][0x578] ;  /* 0x0000af00ff0677ac */ /* 0x000e220008000a00 */
[----:B------:R-:W-:Y:S01]  /*b2c0*/  HFMA2 R4, -RZ, RZ, 0, 0 ;  /* 0x00000000ff047431 */ /* 0x000fe200000001ff */
        /* <DEDUP_REMOVED lines=263> */
.L_x_3352:
[----:B------:R-:W0:Y:S01]  /*c340*/  LDCU UR5, c[0x0][0x3b0] ;  /* 0x00007600ff0577ac */ /* 0x000e220008000800 */
[----:B------:R-:W5:Y:S01]  /*c350*/  LDCU.64 UR6, c[0x0][0x778] ;  /* 0x0000ef00ff0677ac */ /* 0x000f620008000a00 */
[----:B0-----:R-:W-:Y:S01]  /*c360*/  UISETP.NE.AND UP1, UPT, UR5, URZ, UPT ;  /* 0x000000ff0500728c */ /* 0x001fe2000bf25270 */
[----:B-----5:R-:W-:Y:S02]  /*c370*/  ISETP.NE.U32.AND P0, PT, RZ, UR6, PT ;  /* 0x00000006ff007c0c */ /* 0x020fe4000bf05070 */
        /* <DEDUP_REMOVED lines=8> */
[----:B------:R-:W-:Y:S01]  /*c400*/  HFMA2 R18, -RZ, RZ, 0, 0 ;  /* 0x00000000ff127431 */ /* 0x000fe200000001ff */
[----:B------:R-:W1:Y:S01]  /*c410*/  LDCU UR6, c[0x0][0x3b8] ;  /* 0x00007700ff0677ac */ /* 0x000e620008000800 */
[----:B------:R-:W0:Y:S01]  /*c420*/  LDCU UR7, c[0x0][0x3a0] ;  /* 0x00007400ff0777ac */ /* 0x000e220008000800 */
[----:B--2---:R-:W-:-:S04]  /*c430*/  IMAD R6, R0, UR5, RZ ;  /* 0x0000000500067c24 */ /* 0x004fc8000f8e02ff */
[----:B-1-34-:R-:W-:-:S04]  /*c440*/  IMAD R7, R3, UR6, R6 ;  /* 0x0000000603077c24 */ /* 0x01afc8000f8e0206 */
[----:B0-----:R-:W-:Y:S01]  /*c450*/  IMAD R7, R2, UR7, R7 ;  /* 0x0000000702077c24 */ /* 0x001fe2000f8e0207 */
        /* <DEDUP_REMOVED lines=278> */
.L_x_3354:
        /* <DEDUP_REMOVED lines=23> */
[----:B------:R0:W-:Y:S05]  /*d730*/  STG.E.64 desc[UR36][R6.64], R16 ;  /* 0x0000001006007986 */ /* 0x0001ea000c101b24 */
.L_x_3356:
[----:B------:R-:W-:Y:S05]  /*d740*/  BSYNC.RECONVERGENT B0 ;  /* 0x0000000000007941 */ /* 0x000fea0003800200 */
.L_x_3355:
        /* <DEDUP_REMOVED lines=35> */
.L_x_3358:
[----:B------:R-:W-:Y:S05]  /*d980*/  BSYNC.RECONVERGENT B0 ;  /* 0x0000000000007941 */ /* 0x000fea0003800200 */
.L_x_3357:
        /* <DEDUP_REMOVED lines=17> */
[----:B0-----:R-:W-:Y:S01]  /*daa0*/  UISETP.NE.AND UP0, UPT, UR4, URZ, UPT ;  /* 0x000000ff0400728c */ /* 0x001fe2000bf05270 */
[----:B-1----:R-:W-:Y:S01]  /*dab0*/  IMAD.U32 R16, RZ, RZ, UR10 ;  /* 0x0000000aff107e24 */ /* 0x002fe2000f8e00ff */
[----:B------:R-:W-:-:S07]  /*dac0*/  MOV R17, UR11 ;  /* 0x0000000b00117c02 */ /* 0x000fce0008000f00 */
        /* <DEDUP_REMOVED lines=13> */
.L_x_3363:
[----:B------:R-:W-:-:S04]  /*dba0*/  IMAD.IADD R9, R11, 0x1, R10 ;  /* 0x000000010b097824 */ /* 0x000fc800078e020a */
[----:B--2---:R-:W-:-:S06]  /*dbb0*/  IMAD.WIDE.U32 R8, R9, 0x8, R6 ;  /* 0x0000000809087825 */ /* 0x004fcc00078e0006 */
[----:B------:R-:W2:Y:S01]  /*dbc0*/  LDG.E.64 R8, desc[UR36][R8.64] ;  /* 0x0000002408087981 */ /* 0x000ea2000c1e1b00 */
[----:B------:R-:W-:-:S04]  /*dbd0*/  IADD3 R10, PT, PT, R13, R10, RZ ;  /* 0x0000000a0d0a7210 */ /* 0x000fc80007ffe0ff */
[----:B------:R-:W-:Y:S01]  /*dbe0*/  ISETP.GE.U32.AND P1, PT, R10, UR6, PT ;  /* 0x000000060a007c0c */ /* 0x000fe2000bf26070 */
[----:B--2---:R-:W-:-:S12]  /*dbf0*/  DMUL R16, R8, R16 ;  /* 0x0000001008107228 */ /* 0x004fd80000000000 */
[----:B------:R-:W-:Y:S05]  /*dc00*/  @!P1 BRA `(.L_x_3363) ;  /* 0xfffffffc00e49947 */ /* 0x000fea000383ffff */
[----:B------:R-:W-:Y:S05]  /*dc10*/  BSYNC.RECONVERGENT B1 ;  /* 0x0000000000017941 */ /* 0x000fea0003800200 */
.L_x_3362:
[----:B------:R-:W-:Y:S05]  /*dc20*/  BRA `(.L_x_3361) ;  /* 0x0000000000447947 */ /* 0x000fea0003800000 */
.L_x_3360:
        /* <DEDUP_REMOVED lines=9> */
.L_x_3364:
[----:B------:R-:W-:-:S04]  /*dcc0*/  IMAD.IADD R9, R2, 0x1, R11 ;  /* 0x0000000102097824 */ /* 0x000fc800078e020b */
[----:B-1----:R-:W-:-:S04]  /*dcd0*/  IMAD R9, R9, R10, R0 ;  /* 0x0000000a09097224 */ /* 0x002fc800078e0200 */
[----:B--2---:R-:W-:-:S06]  /*dce0*/  IMAD.WIDE.U32 R8, R9, 0x8, R6 ;  /* 0x0000000809087825 */ /* 0x004fcc00078e0006 */
[----:B------:R-:W2:Y:S01]  /*dcf0*/  LDG.E.64 R8, desc[UR36][R8.64] ;  /* 0x0000002408087981 */ /* 0x000ea2000c1e1b00 */
[----:B---3--:R-:W-:-:S04]  /*dd00*/  IADD3 R11, PT, PT, R12, R11, RZ ;  /* 0x0000000b0c0b7210 */ /* 0x008fc80007ffe0ff */
[----:B------:R-:W-:Y:S01]  /*dd10*/  ISETP.GE.U32.AND P1, PT, R11, UR5, PT ;  /* 0x000000050b007c0c */ /* 0x000fe2000bf26070 */
[----:B--2---:R-:W-:-:S12]  /*dd20*/  DMUL R16, R8, R16 ;  /* 0x0000001008107228 */ /* 0x004fd80000000000 */
[----:B------:R-:W-:Y:S05]  /*dd30*/  @!P1 BRA `(.L_x_3364) ;  /* 0xfffffffc00e09947 */ /* 0x000fea000383ffff */
.L_x_3361:
[----:B------:R-:W-:Y:S05]  /*dd40*/  BSYNC.RECONVERGENT B0 ;  /* 0x0000000000007941 */ /* 0x000fea0003800200 */
.L_x_3359:
        /* <DEDUP_REMOVED lines=8> */
[----:B------:R0:W-:Y:S01]  /*ddd0*/  STS.64 [R9], R16 ;  /* 0x0000001009007388 */ /* 0x0001e20000000a00 */
[----:B--2---:R-:W-:-:S04]  /*dde0*/  UISETP.NE.AND UP0, UPT, UR4, URZ, UPT ;  /* 0x000000ff0400728c */ /* 0x004fc8000bf05270 */
[----:B------:R-:W-:Y:S07]  /*ddf0*/  BRA.U !UP1, `(.L_x_3365) ;  /* 0x0000000109387547 */ /* 0x000fee000b800000 */
[----:B------:R-:W-:-:S05]  /*de00*/  UMOV UR4, UR6 ;  /* 0x0000000600047c82 */ /* 0x000fca0008000000 */
.L_x_3366:
        /* <DEDUP_REMOVED lines=9> */
[----:B------:R-:W0:Y:S02]  /*dea0*/  @!P1 LDS.64 R6, [R2] ;  /* 0x0000000002069984 */ /* 0x000e240000000a00 */
[----:B01----:R-:W-:-:S07]  /*deb0*/  @!P1 DMUL R16, R16, R6 ;  /* 0x0000000610109228 */ /* 0x003fce0000000000 */
[----:B------:R1:W-:Y:S01]  /*dec0*/  @!P1 STS.64 [R9], R16 ;  /* 0x0000001009009388 */ /* 0x0003e20000000a00 */
[----:B------:R-:W-:Y:S05]  /*ded0*/  BRA.U UP1, `(.L_x_3366) ;  /* 0xfffffffd01cc7547 */ /* 0x000fea000b83ffff */
.L_x_3365:
        /* <DEDUP_REMOVED lines=9> */
.L_x_3369:
[----:B------:R-:W-:Y:S01]  /*df70*/  SHF.R.U32.HI R7, RZ, 0x1, R6 ;  /* 0x00000001ff077819 */ /* 0x000fe20000011606 */
[----:B------:R-:W-:Y:S03]  /*df80*/  BAR.SYNC.DEFER_BLOCKING 0x0 ;  /* 0x0000000000007b1d */ /* 0x000fe60000010000 */
[----:B------:R-:W-:-:S04]  /*df90*/  IADD3 R2, PT, PT, R7, R0, RZ ;  /* 0x0000000007027210 */ /* 0x000fc80007ffe0ff */
[----:B------:R-:W-:-:S04]  /*dfa0*/  ISETP.GE.U32.AND P1, PT, R2, UR5, PT ;  /* 0x0000000502007c0c */ /* 0x000fc8000bf26070 */
[----:B------:R-:W-:-:S13]  /*dfb0*/  ISETP.GE.U32.OR P1, PT, R0, R7, P1 ;  /* 0x000000070000720c */ /* 0x000fda0000f26470 */
[----:B------:R-:W-:-:S06]  /*dfc0*/  @!P1 LEA R2, R7, R9, 0x3 ;  /* 0x0000000907029211 */ /* 0x000fcc00078e18ff */
[----:B------:R-:W0:Y:S02]  /*dfd0*/  @!P1 LDS.64 R2, [R2] ;  /* 0x0000000002029984 */ /* 0x000e240000000a00 */
[----:B012---:R-:W-:-:S07]  /*dfe0*/  @!P1 DMUL R16, R16, R2 ;  /* 0x0000000210109228 */ /* 0x007fce0000000000 */
[----:B------:R3:W-:Y:S01]  /*dff0*/  @!P1 STS.64 [R9], R16 ;  /* 0x0000001009009388 */ /* 0x0007e20000000a00 */
[----:B------:R-:W-:Y:S01]  /*e000*/  ISETP.GT.U32.AND P1, PT, R6, 0x7f, PT ;  /* 0x0000007f0600780c */ /* 0x000fe20003f24070 */
[----:B------:R-:W-:-:S12]  /*e010*/  IMAD.MOV.U32 R6, RZ, RZ, R7 ;  /* 0x000000ffff067224 */ /* 0x000fd800078e0007 */
[----:B---3--:R-:W-:Y:S05]  /*e020*/  @P1 BRA `(.L_x_3369) ;  /* 0xfffffffc00d01947 */ /* 0x008fea000383ffff */
.L_x_3368:
[----:B------:R-:W-:Y:S01]  /*e030*/  BAR.SYNC.DEFER_BLOCKING 0x0 ;  /* 0x0000000000007b1d */ /* 0x000fe20000010000 */
[----:B------:R-:W-:-:S09]  /*e040*/  UISETP.GE.U32.AND UP0, UPT, UR4, 0x2, UPT ;  /* 0x000000020400788c */ /* 0x000fd2000bf06070 */
[----:B------:R-:W-:Y:S05]  /*e050*/  BRA.U !UP0, `(.L_x_3367) ;  /* 0x00000001081c7547 */ /* 0x000fea000b800000 */
[----:B------:R-:W-:-:S07]  /*e060*/  MOV R7, 0x1 ;  /* 0x0000000100077802 */ /* 0x000fce0000000f00 */
.L_x_3370:
[----:B------:R-:W-:Y:S04]  /*e070*/  SHFL.DOWN PT, R3, R17, R7, 0x1f ;  /* 0x08001f0711037589 */ /* 0x000fe800000e0000 */
[----:B------:R3:W0:Y:S02]  /*e080*/  SHFL.DOWN PT, R2, R16, R7, 0x1f ;  /* 0x08001f0710027589 */ /* 0x00062400000e0000 */
[----:B---3--:R-:W-:-:S04]  /*e090*/  SHF.L.U32 R7, R7, 0x1, RZ ;  /* 0x0000000107077819 */ /* 0x008fc800000006ff */
[----:B------:R-:W-:Y:S01]  /*e0a0*/  ISETP.GE.AND P1, PT, R7, UR4, PT ;  /* 0x0000000407007c0c */ /* 0x000fe2000bf26270 */
[----:B012---:R-:W-:-:S12]  /*e0b0*/  DMUL R16, R2, R16 ;  /* 0x0000001002107228 */ /* 0x007fd80000000000 */
[----:B------:R-:W-:Y:S05]  /*e0c0*/  @!P1 BRA `(.L_x_3370) ;  /* 0xfffffffc00e89947 */ /* 0x000fea000383ffff */
.L_x_3367:
        /* <DEDUP_REMOVED lines=9> */
[----:B----4-:R-:W-:Y:S01]  /*e160*/  IADD3 R4, P0, PT, R18, UR4, RZ ;  /* 0x0000000412047c10 */ /* 0x010fe2000ff1e0ff */
[----:B-----5:R-:W-:-:S04]  /*e170*/  UISETP.NE.AND UP1, UPT, UR7, URZ, UPT ;  /* 0x000000ff0700728c */ /* 0x020fc8000bf25270 */
[----:B------:R-:W-:-:S03]  /*e180*/  IMAD.X R5, RZ, RZ, UR5, P0 ;  /* 0x00000005ff057e24 */ /* 0x000fc600080e06ff */
[----:B------:R-:W-:Y:S05]  /*e190*/  BRA.U !UP0, `(.L_x_3372) ;  /* 0x0000000108087547 */ /* 0x000fea000b800000 */
[----:B------:R-:W0:Y:S02]  /*e1a0*/  LDG.E.64 R2, desc[UR36][R4.64] ;  /* 0x0000002404027981 */ /* 0x000e24000c1e1b00 */
[----:B012---:R-:W-:-:S11]  /*e1b0*/  DMUL R16, R16, R2 ;  /* 0x0000000210107228 */ /* 0x007fd60000000000 */
.L_x_3372:
        /* <DEDUP_REMOVED lines=8> */
[----:B------:R-:W-:Y:S01]  /*e240*/  IMAD.MOV.U32 R13, RZ, RZ, RZ ;  /* 0x000000ffff0d7224 */ /* 0x000fe200078e00ff */
[----:B------:R-:W4:Y:S01]  /*e250*/  LDCU.64 UR6, c[0x4][0x640] ;  /* 0x0100c800ff0677ac */ /* 0x000f220008000a00 */
[----:B------:R-:W0:Y:S01]  /*e260*/  LDC.64 R2, c[0x4][R2] ;  /* 0x0100000002027b82 */ /* 0x000e220000000a00 */
[----:B------:R-:W5:Y:S01]  /*e270*/  LDCU.64 UR8, c[0x4][0x390] ;  /* 0x01007200ff0877ac */ /* 0x000f620008000a00 */
[----:B---3--:R-:W-:Y:S02]  /*e280*/  MOV R4, UR4 ;  /* 0x0000000400047c02 */ /* 0x008fe40008000f00 */
[----:B------:R-:W-:Y:S01]  /*e290*/  MOV R5, UR5 ;  /* 0x0000000500057c02 */ /* 0x000fe20008000f00 */
[----:B----4-:R-:W-:Y:S01]  /*e2a0*/  IMAD.U32 R6, RZ, RZ, UR6 ;  /* 0x00000006ff067e24 */ /* 0x010fe2000f8e00ff */
[----:B------:R-:W-:-:S02]  /*e2b0*/  MOV R7, UR7 ;  /* 0x0000000700077c02 */ /* 0x000fc40008000f00 */
[----:B-----5:R-:W-:Y:S01]  /*e2c0*/  MOV R10, UR8 ;  /* 0x00000008000a7c02 */ /* 0x020fe20008000f00 */
[----:B------:R-:W-:-:S07]  /*e2d0*/  IMAD.U32 R11, RZ, RZ, UR9 ;  /* 0x00000009ff0b7e24 */ /* 0x000fce000f8e00ff */
[----:B------:R-:W-:-:S07]  /*e2e0*/  LEPC R20, `(.L_x_3374) ;  /* 0x000000001014794e */ /* 0x000fce0000000000 */
[----:B012---:R-:W-:Y:S05]  /*e2f0*/  CALL.ABS.NOINC R2 ;  /* 0x0000000002007343 */ /* 0x007fea0003c00000 */
.L_x_3374:
[----:B------:R-:W3:Y:S02]  /*e300*/  LDCU.64 UR4, c[0x0][0x768] ;  /* 0x0000ed00ff0477ac */ /* 0x000ee40008000a00 */
[----:B---3--:R-:W-:-:S04]  /*e310*/  IADD3 R18, P0, PT, R18, UR4, RZ ;  /* 0x0000000412127c10 */ /* 0x008fc8000ff1e0ff */
[----:B------:R-:W-:-:S05]  /*e320*/  IADD3.X R19, PT, PT, RZ, UR5, RZ, P0, !PT ;  /* 0x00000005ff137c10 */ /* 0x000fca00087fe4ff */
[----:B------:R-:W-:Y:S01]  /*e330*/  STG.E.64 desc[UR36][R18.64], R16 ;  /* 0x0000001012007986 */ /* 0x000fe2000c101b24 */
[----:B------:R-:W-:Y:S05]  /*e340*/  EXIT ;  /* 0x000000000000794d */ /* 0x000fea0003800000 */
.L_x_3373:
[----:B------:R-:W-:Y:S01]  /*e350*/  STG.E.64 desc[UR36][R4.64], R16 ;  /* 0x0000001004007986 */ /* 0x000fe2000c101b24 */
[----:B------:R-:W-:Y:S05]  /*e360*/  EXIT ;  /* 0x000000000000794d */ /* 0x000fea0003800000 */
.L_x_3371:
[----:B------:R-:W3:Y:S01]  /*e370*/  LDCU.U8 UR4, c[0x0][0x798] ;  /* 0x0000f300ff0477ac */ /* 0x000ee20008000000 */
[----:B------:R-:W4:Y:S01]  /*e380*/  LDCU.U8 UR5, c[0x0][0x799] ;  /* 0x0000f320ff0577ac */ /* 0x000f220008000000 */
[----:B---3--:R-:W-:Y:S02]  /*e390*/  UISETP.NE.AND UP0, UPT, UR4, URZ, UPT ;  /* 0x000000ff0400728c */ /* 0x008fe4000bf05270 */
[----:B----4-:R-:W-:-:S07]  /*e3a0*/  UISETP.NE.AND UP1, UPT, UR5, URZ, UPT ;  /* 0x000000ff0500728c */ /* 0x010fce000bf25270 */
[----:B------:R-:W-:Y:S05]  /*e3b0*/  BRA.U !UP0, `(.L_x_3375) ;  /* 0x0000000108087547 */ /* 0x000fea000b800000 */
[----:B------:R-:W0:Y:S02]  /*e3c0*/  LDG.E.64 R2, desc[UR36][R4.64] ;  /* 0x0000002404027981 */ /* 0x000e24000c1e1b00 */
[----:B012---:R-:W-:-:S11]  /*e3d0*/  DMUL R16, R16, R2 ;  /* 0x0000000210107228 */ /* 0x007fd60000000000 */
.L_x_3375:
        /* <DEDUP_REMOVED lines=12> */
[----:B---3--:R-:W-:Y:S01]  /*e4a0*/  MOV R4, UR4 ;  /* 0x0000000400047c02 */ /* 0x008fe20008000f00 */
[----:B------:R-:W-:Y:S01]  /*e4b0*/  IMAD.U32 R5, RZ, RZ, UR5 ;  /* 0x00000005ff057e24 */ /* 0x000fe2000f8e00ff */
[----:B----4-:R-:W-:-:S02]  /*e4c0*/  MOV R6, UR6 ;  /* 0x0000000600067c02 */ /* 0x010fc40008000f00 */
[----:B------:R-:W-:Y:S01]  /*e4d0*/  MOV R7, UR7 ;  /* 0x0000000700077c02 */ /* 0x000fe20008000f00 */
[----:B-----5:R-:W-:Y:S01]  /*e4e0*/  IMAD.U32 R10, RZ, RZ, UR8 ;  /* 0x00000008ff0a7e24 */ /* 0x020fe2000f8e00ff */
[----:B------:R-:W-:-:S07]  /*e4f0*/  MOV R11, UR9 ;  /* 0x00000009000b7c02 */ /* 0x000fce0008000f00 */
[----:B------:R-:W-:-:S07]  /*e500*/  LEPC R20, `(.L_x_3377) ;  /* 0x000000001014794e */ /* 0x000fce0000000000 */
[----:B012---:R-:W-:Y:S05]  /*e510*/  CALL.ABS.NOINC R2 ;  /* 0x0000000002007343 */ /* 0x007fea0003c00000 */
.L_x_3377:
[----:B------:R-:W3:Y:S02]  /*e520*/  LDCU.64 UR4, c[0x0][0x768] ;  /* 0x0000ed00ff0477ac */ /* 0x000ee40008000a00 */
[----:B---3--:R-:W-:-:S04]  /*e530*/  IADD3 R18, P0, PT, R18, UR4, RZ ;  /* 0x0000000412127c10 */ /* 0x008fc8000ff1e0ff */
[----:B------:R-:W-:-:S05]  /*e540*/  IADD3.X R19, PT, PT, RZ, UR5, RZ, P0, !PT ;  /* 0x00000005ff137c10 */ /* 0x000fca00087fe4ff */
[----:B------:R-:W-:Y:S01]  /*e550*/  STG.E.64 desc[UR36][R18.64], R16 ;  /* 0x0000001012007986 */ /* 0x000fe2000c101b24 */
[----:B------:R-:W-:Y:S05]  /*e560*/  EXIT ;  /* 0x000000000000794d */ /* 0x000fea0003800000 */
.L_x_3376:
[----:B------:R-:W-:Y:S01]  /*e570*/  STG.E.64 desc[UR36][R4.64], R16 ;  /* 0x0000001004007986 */ /* 0x000fe2000c101b24 */
[----:B------:R-:W-:Y:S05]  /*e580*/  EXIT ;  /* 0x000000000000794d */ /* 0x000fea0003800000 */
.L_x_3353:
        /* <DEDUP_REMOVED lines=16> */
[----:B------:R-:W5:Y:S01]  /*e690*/  LDCU.U8 UR7, c[0x0][0x799] ;  /* 0x0000f320ff0777ac */ /* 0x000f620008000000 */
[----:B0-----:R-:W-:Y:S01]  /*e6a0*/  UISETP.NE.AND UP0, UPT, UR6, URZ, UPT ;  /* 0x000000ff0600728c */ /* 0x001fe2000bf05270 */
[----:B--2---:R-:W-:-:S04]  /*e6b0*/  IADD3 R4, P0, PT, R18, UR4, RZ ;  /* 0x0000000412047c10 */ /* 0x004fc8000ff1e0ff */
[----:B------:R-:W-:Y:S01]  /*e6c0*/  IADD3.X R5, PT, PT, RZ, UR5, RZ, P0, !PT ;  /* 0x00000005ff057c10 */ /* 0x000fe200087fe4ff */
[----:B-----5:R-:W-:-:S03]  /*e6d0*/  UISETP.NE.AND UP1, UPT, UR7, URZ, UPT ;  /* 0x000000ff0700728c */ /* 0x020fc6000bf25270 */
[----:B------:R-:W-:Y:S08]  /*e6e0*/  BRA.U !UP0, `(.L_x_3379) ;  /* 0x0000000108087547 */ /* 0x000ff0000b800000 */
[----:B------:R-:W1:Y:S02]  /*e6f0*/  LDG.E.64 R2, desc[UR36][R4.64] ;  /* 0x0000002404027981 */ /* 0x000e64000c1e1b00 */
[----:B-1-34-:R-:W-:-:S11]  /*e700*/  DMUL R16, R16, R2 ;  /* 0x0000000210107228 */ /* 0x01afd60000000000 */
.L_x_3379:
        /* <DEDUP_REMOVED lines=9> */
[----:B------:R-:W2:Y:S01]  /*e7a0*/  LDCU.64 UR6, c[0x4][0x640] ;  /* 0x0100c800ff0677ac */ /* 0x000ea20008000a00 */
[----:B------:R-:W1:Y:S01]  /*e7b0*/  LDC.64 R2, c[0x4][R2] ;  /* 0x0100000002027b82 */ /* 0x000e620000000a00 */
[----:B------:R-:W5:Y:S01]  /*e7c0*/  LDCU.64 UR8, c[0x4][0x390] ;  /* 0x01007200ff0877ac */ /* 0x000f620008000a00 */
[----:B0-----:R-:W-:Y:S01]  /*e7d0*/  IMAD.U32 R4, RZ, RZ, UR4 ;  /* 0x00000004ff047e24 */ /* 0x001fe2000f8e00ff */
[----:B------:R-:W-:Y:S02]  /*e7e0*/  MOV R5, UR5 ;  /* 0x0000000500057c02 */ /* 0x000fe40008000f00 */
[----:B--2---:R-:W-:-:S02]  /*e7f0*/  MOV R6, UR6 ;  /* 0x0000000600067c02 */ /* 0x004fc40008000f00 */
[----:B-1-34-:R-:W-:Y:S01]  /*e800*/  MOV R7, UR7 ;  /* 0x0000000700077c02 */ /* 0x01afe20008000f00 */
[----:B-----5:R-:W-:Y:S01]  /*e810*/  IMAD.U32 R10, RZ, RZ, UR8 ;  /* 0x00000008ff0a7e24 */ /* 0x020fe2000f8e00ff */
[----:B------:R-:W-:-:S07]  /*e820*/  MOV R11, UR9 ;  /* 0x00000009000b7c02 */ /* 0x000fce0008000f00 */
[----:B------:R-:W-:-:S07]  /*e830*/  LEPC R20, `(.L_x_3381) ;  /* 0x000000001014794e */ /* 0x000fce0000000000 */
[----:B------:R-:W-:Y:S05]  /*e840*/  CALL.ABS.NOINC R2 ;  /* 0x0000000002007343 */ /* 0x000fea0003c00000 */
.L_x_3381:
[----:B------:R-:W0:Y:S02]  /*e850*/  LDCU.64 UR4, c[0x0][0x768] ;  /* 0x0000ed00ff0477ac */ /* 0x000e240008000a00 */
[----:B0-----:R-:W-:-:S04]  /*e860*/  IADD3 R18, P0, PT, R18, UR4, RZ ;  /* 0x0000000412127c10 */ /* 0x001fc8000ff1e0ff */
[----:B------:R-:W-:-:S05]  /*e870*/  IADD3.X R19, PT, PT, RZ, UR5, RZ, P0, !PT ;  /* 0x00000005ff137c10 */ /* 0x000fca00087fe4ff */
[----:B------:R-:W-:Y:S01]  /*e880*/  STG.E.64 desc[UR36][R18.64], R16 ;  /* 0x0000001012007986 */ /* 0x000fe2000c101b24 */
[----:B------:R-:W-:Y:S05]  /*e890*/  EXIT ;  /* 0x000000000000794d */ /* 0x000fea0003800000 */
.L_x_3380:
[----:B------:R-:W-:Y:S01]  /*e8a0*/  STG.E.64 desc[UR36][R4.64], R16 ;  /* 0x0000001004007986 */ /* 0x000fe2000c101b24 */
[----:B------:R-:W-:Y:S05]  /*e8b0*/  EXIT ;  /* 0x000000000000794d */ /* 0x000fea0003800000 */
.L_x_3378:
[----:B------:R-:W0:Y:S01]  /*e8c0*/  LDCU.U8 UR4, c[0x0][0x798] ;  /* 0x0000f300ff0477ac */ /* 0x000e220008000000 */
[----:B------:R-:W2:Y:S01]  /*e8d0*/  LDCU.U8 UR5, c[0x0][0x799] ;  /* 0x0000f320ff0577ac */ /* 0x000ea20008000000 */
[----:B0-----:R-:W-:Y:S02]  /*e8e0*/  UISETP.NE.AND UP0, UPT, UR4, URZ, UPT ;  /* 0x000000ff0400728c */ /* 0x001fe4000bf05270 */
[----:B--2---:R-:W-:-:S07]  /*e8f0*/  UISETP.NE.AND UP1, UPT, UR5, URZ, UPT ;  /* 0x000000ff0500728c */ /* 0x004fce000bf25270 */
[----:B------:R-:W-:Y:S05]  /*e900*/  BRA.U !UP0, `(.L_x_3382) ;  /* 0x0000000108087547 */ /* 0x000fea000b800000 */
[----:B------:R-:W1:Y:S02]  /*e910*/  LDG.E.64 R2, desc[UR36][R4.64] ;  /* 0x0000002404027981 */ /* 0x000e64000c1e1b00 */
[----:B-1-34-:R-:W-:-:S11]  /*e920*/  DMUL R16, R16, R2 ;  /* 0x0000000210107228 */ /* 0x01afd60000000000 */
.L_x_3382:
        /* <DEDUP_REMOVED lines=9> */
[----:B------:R-:W2:Y:S01]  /*e9c0*/  LDCU.64 UR6, c[0x4][0x640] ;  /* 0x0100c800ff0677ac */ /* 0x000ea20008000a00 */
[----:B------:R-:W1:Y:S01]  /*e9d0*/  LDC.64 R2, c[0x4][R2] ;  /* 0x0100000002027b82 */ /* 0x000e620000000a00 */
[----:B------:R-:W5:Y:S01]  /*e9e0*/  LDCU.64 UR8, c[0x4][0x390] ;  /* 0x01007200ff0877ac */ /* 0x000f620008000a00 */
[----:B0-----:R-:W-:Y:S02]  /*e9f0*/  MOV R4, UR4 ;  /* 0x0000000400047c02 */ /* 0x001fe40008000f00 */
[----:B------:R-:W-:Y:S01]  /*ea00*/  MOV R5, UR5 ;  /* 0x0000000500057c02 */ /* 0x000fe20008000f00 */
[----:B--2---:R-:W-:Y:S01]  /*ea10*/  IMAD.U32 R6, RZ, RZ, UR6 ;  /* 0x00000006ff067e24 */ /* 0x004fe2000f8e00ff */
[----:B-1-34-:R-:W-:-:S02]  /*ea20*/  MOV R7, UR7 ;  /* 0x0000000700077c02 */ /* 0x01afc40008000f00 */
[----:B-----5:R-:W-:Y:S02]  /*ea30*/  MOV R10, UR8 ;  /* 0x00000008000a7c02 */ /* 0x020fe40008000f00 */
[----:B------:R-:W-:-:S07]  /*ea40*/  MOV R11, UR9 ;  /* 0x00000009000b7c02 */ /* 0x000fce0008000f00 */
[----:B------:R-:W-:-:S07]  /*ea50*/  LEPC R20, `(.L_x_3384) ;  /* 0x000000001014794e */ /* 0x000fce0000000000 */
[----:B------:R-:W-:Y:S05]  /*ea60*/  CALL.ABS.NOINC R2 ;  /* 0x0000000002007343 */ /* 0x000fea0003c00000 */
.L_x_3384:
[----:B------:R-:W0:Y:S02]  /*ea70*/  LDCU.64 UR4, c[0x0][0x768] ;  /* 0x0000ed00ff0477ac */ /* 0x000e240008000a00 */
[----:B0-----:R-:W-:-:S04]  /*ea80*/  IADD3 R18, P0, PT, R18, UR4, RZ ;  /* 0x0000000412127c10 */ /* 0x001fc8000ff1e0ff */
[----:B------:R-:W-:-:S05]  /*ea90*/  IADD3.X R19, PT, PT, RZ, UR5, RZ, P0, !PT ;  /* 0x00000005ff137c10 */ /* 0x000fca00087fe4ff */
[----:B------:R-:W-:Y:S01]  /*eaa0*/  STG.E.64 desc[UR36][R18.64], R16 ;  /* 0x0000001012007986 */ /* 0x000fe2000c101b24 */
[----:B------:R-:W-:Y:S05]  /*eab0*/  EXIT ;  /* 0x000000000000794d */ /* 0x000fea0003800000 */
.L_x_3383:
[----:B------:R-:W-:Y:S01]  /*eac0*/  STG.E.64 desc[UR36][R4.64], R16 ;  /* 0x0000001004007986 */ /* 0x000fe2000c101b24 */
[----:B------:R-:W-:Y:S05]  /*ead0*/  EXIT ;  /* 0x000000000000794d */ /* 0x000fea0003800000 */
.L_x_3385:
        /* <DEDUP_REMOVED lines=10> */
.L_x_8866:


//--------------------- .text._ZN2at6native13reduce_kernelILi256ELi2ENS0_8ReduceOpIdNS0_14func_wrapper_tIdNS0_55_GLOBAL__N__0955718d_22_SparseCsrTensorMath_cu_868dd54514ReductionMulOpIdEEEEjdLi4ELi4EEEEEvT1_ --------------------------
	.section	.text._ZN2at6native13reduce_kernelILi256ELi2ENS0_8ReduceOpIdNS0_14func_wrapper_tIdNS0_55_GLOBAL__N__0955718d_22_SparseCsrTensorMath_cu_868dd54514ReductionMulOpIdEEEEjdLi4ELi4EEEEEvT1_,"ax",@progbits
	.align	128
.text._ZN2at6native13reduce_kernelILi256ELi2ENS0_8ReduceOpIdNS0_14func_wrapper_tIdNS0_55_GLOBAL__N__0955718d_22_SparseCsrTensorMath_cu_868dd54514ReductionMulOpIdEEEEjdLi4ELi4EEEEEvT1_:
        .type           _ZN2at6native13reduce_kernelILi256ELi2ENS0_8ReduceOpIdNS0_14func_wrapper_tIdNS0_55_GLOBAL__N__0955718d_22_SparseCsrTensorMath_cu_868dd54514ReductionMulOpIdEEEEjdLi4ELi4EEEEEvT1_,@function
        .size           _ZN2at6native13reduce_kernelILi256ELi2ENS0_8ReduceOpIdNS0_14func_wrapper_tIdNS0_55_GLOBAL__N__0955718d_22_SparseCsrTensorMath_cu_868dd54514ReductionMulOpIdEEEEjdLi4ELi4EEEEEvT1_,(.L_x_8867 - _ZN2at6native13reduce_kernelILi256ELi2ENS0_8ReduceOpIdNS0_14func_wrapper_tIdNS0_55_GLOBAL__N__0955718d_22_SparseCsrTensorMath_cu_868dd54514ReductionMulOpIdEEEEjdLi4ELi4EEEEEvT1_)
        .other          _ZN2at6native13reduce_kernelILi256ELi2ENS0_8ReduceOpIdNS0_14func_wrapper_tIdNS0_55_GLOBAL__N__0955718d_22_SparseCsrTensorMath_cu_868dd54514ReductionMulOpIdEEEEjdLi4ELi4EEEEEvT1_,@"STO_CUDA_ENTRY STV_DEFAULT"
_ZN2at6native13reduce_kernelILi256ELi2ENS0_8ReduceOpIdNS0_14func_wrapper_tIdNS0_55_GLOBAL__N__0955718d_22_SparseCsrTensorMath_cu_868dd54514ReductionMulOpIdEEEEjdLi4ELi4EEEEEvT1_:
[----:B------:R-:W0:Y:S01]  /*0000*/  LDC R1, c[0x0][0x37c] ;  /* 0x0000df00ff017b82 */ /* 0x000e220000000800 */
[----:B------:R-:W1:Y:S01]  /*0010*/  S2R R23, SR_TID.X ;  /* 0x0000000000177919 */ /* 0x000e620000002100 */
[----:B------:R-:W1:Y:S01]  /*0020*/  LDCU.64 UR10, c[0x0][0x3b0] ;  /* 0x00007600ff0a77ac */ /* 0x000e620008000a00 */
[----:B------:R-:W-:Y:S01]  /*0030*/  HFMA2 R37, -RZ, RZ, 0, 0 ;  /* 0x00000000ff257431 */ /* 0x000fe200000001ff */
[----:B------:R-:W2:Y:S01]  /*0040*/  S2R R22, SR_TID.Y ;  /* 0x0000000000167919 */ /* 0x000ea20000002200 */
[----:B------:R-:W3:Y:S01]  /*0050*/  LDCU UR4, c[0x0][0x564] ;  /* 0x0000ac80ff0477ac */ /* 0x000ee20008000800 */
[----:B------:R-:W4:Y:S01]  /*0060*/  S2R R2, SR_CTAID.X ;  /* 0x0000000000027919 */ /* 0x000f220000002500 */
[----:B------:R-:W5:Y:S01]  /*0070*/  LDCU.64 UR8, c[0x0][0x3a8] ;  /* 0x00007500ff0877ac */ /* 0x000f620008000a00 */
[----:B------:R-:W4:Y:S01]  /*0080*/  S2R R18, SR_CTAID.Y ;  /* 0x0000000000127919 */ /* 0x000f220000002600 */
[----:B------:R-:W2:Y:S01]  /*0090*/  LDCU UR5, c[0x0][0x3b8] ;  /* 0x00007700ff0577ac */ /* 0x000ea20008000800 */
        /* <DEDUP_REMOVED lines=287> */
.L_x_3386:
        /* <DEDUP_REMOVED lines=23> */
[----:B-1----:R-:W-:Y:S01]  /*1400*/  MOV R4, UR6 ;  /* 0x0000000600047c02 */ /* 0x002fe20008000f00 */
[----:B------:R-:W-:Y:S01]  /*1410*/  IMAD.U32 R5, RZ, RZ, UR7 ;  /* 0x00000007ff057e24 */ /* 0x000fe2000f8e00ff */
[----:B----4-:R-:W-:Y:S01]  /*1420*/  MOV R6, UR8 ;  /* 0x0000000800067c02 */ /* 0x010fe20008000f00 */
[----:B------:R-:W-:Y:S01]  /*1430*/  IMAD.U32 R7, RZ, RZ, UR9 ;  /* 0x00000009ff077e24 */ /* 0x000fe2000f8e00ff */
[----:B-----5:R-:W-:Y:S01]  /*1440*/  MOV R10, UR10 ;  /* 0x0000000a000a7c02 */ /* 0x020fe20008000f00 */
[----:B------:R-:W-:-:S02]  /*1450*/  IMAD.U32 R11, RZ, RZ, UR11 ;  /* 0x0000000bff0b7e24 */ /* 0x000fc4000f8e00ff */
[----:B0-2---:R-:W-:-:S07]  /*1460*/  IMAD.U32 R19, RZ, RZ, UR4 ;  /* 0x00000004ff137e24 */ /* 0x005fce000f8e00ff */
[----:B------:R-:W-:-:S07]  /*1470*/  LEPC R20, `(.L_x_3390) ;  /* 0x000000001014794e */ /* 0x000fce0000000000 */
[----:B---3--:R-:W-:Y:S05]  /*1480*/  CALL.ABS.NOINC R14 ;  /* 0x000000000e007343 */ /* 0x008fea0003c00000 */
.L_x_3390:
[----:B------:R-:W0:Y:S01]  /*1490*/  LDC.64 R20, c[0x0][0x388] ;  /* 0x0000e200ff147b82 */ /* 0x000e220000000a00 */
[----:B------:R-:W-:Y:S01]  /*14a0*/  SHF.R.U32.HI R0, RZ, 0x3, R16 ;  /* 0x00000003ff007819 */ /* 0x000fe20000011610 */
[----:B------:R-:W-:Y:S03]  /*14b0*/  BSSY.RECONVERGENT B0, `(.L_x_3391) ;  /* 0x0000024000007945 */ /* 0x000fe60003800200 */
[----:B------:R-:W-:Y:S02]  /*14c0*/  LOP3.LUT P0, R0, R0, 0x3, RZ, 0xc0, !PT ;  /* 0x0000000300007812 */ /* 0x000fe4000780c0ff */
[-C--:B0-----:R-:W-:Y:S01]  /*14d0*/  MOV R12, R20.reuse ;  /* 0x00000014000c7202 */ /* 0x081fe20000000f00 */
[----:B------:R-:W-:Y:S01]  /*14e0*/  IMAD.MOV.U32 R13, RZ, RZ, R21 ;  /* 0x000000ffff0d7224 */ /* 0x000fe200078e0015 */
[----:B------:R-:W-:Y:S02]  /*14f0*/  MOV R14, R20 ;  /* 0x00000014000e7202 */ /* 0x000fe40000000f00 */
[----:B------:R-:W-:-:S07]  /*1500*/  MOV R15, R21 ;  /* 0x00000015000f7202 */ /* 0x000fce0000000f00 */
[----:B------:R-:W-:Y:S05]  /*1510*/  @!P0 BRA `(.L_x_3392) ;  /* 0x0000000000748947 */ /* 0x000fea0003800000 */
[C---:B------:R-:W-:Y:S01]  /*1520*/  ISETP.GT.U32.AND P0, PT, R23.reuse, 0x3, PT ;  /* 0x000000031700780c */ /* 0x040fe20003f04070 */
[----:B------:R-:W-:Y:S01]  /*1530*/  IMAD.MOV R3, RZ, RZ, -R0 ;  /* 0x000000ffff037224 */ /* 0x000fe200078e0a00 */
[----:B------:R-:W-:Y:S01]  /*1540*/  BSSY.RECONVERGENT B1, `(.L_x_3393) ;  /* 0x0000016000017945 */ /* 0x000fe20003800200 */
[----:B------:R-:W-:Y:S02]  /*1550*/  MOV R14, R20 ;  /* 0x00000014000e7202 */ /* 0x000fe40000000f00 */
[----:B------:R-:W-:Y:S01]  /*1560*/  ISETP.LT.U32.OR P0, PT, R23, R0, P0 ;  /* 0x000000001700720c */ /* 0x000fe20000701470 */
[----:B------:R-:W-:Y:S01]  /*1570*/  IMAD.WIDE R16, R3, 0x8, R16 ;  /* 0x0000000803107825 */ /* 0x000fe200078e0210 */
[----:B------:R-:W-:-:S11]  /*1580*/  MOV R15, R21 ;  /* 0x00000015000f7202 */ /* 0x000fd60000000f00 */
        /* <DEDUP_REMOVED lines=16> */
[----:B0-----:R-:W-:-:S11]  /*1690*/  DMUL R14, R4, UR4 ;  /* 0x00000004040e7c28 */ /* 0x001fd60008000000 */
.L_x_3394:
[----:B------:R-:W-:Y:S05]  /*16a0*/  BSYNC.RECONVERGENT B1 ;  /* 0x0000000000017941 */ /* 0x000fea0003800200 */
.L_x_3393:
[----:B------:R-:W0:Y:S01]  /*16b0*/  LDC R19, c[0x0][0x394] ;  /* 0x0000e500ff137b82 */ /* 0x000e220000000800 */
[----:B------:R-:W-:-:S04]  /*16c0*/  IADD3 R16, P0, PT, R16, 0x20, RZ ;  /* 0x0000002010107810 */ /* 0x000fc80007f1e0ff */
[----:B------:R-:W-:Y:S02]  /*16d0*/  IADD3.X R17, PT, PT, RZ, R17, RZ, P0, !PT ;  /* 0x00000011ff117210 */ /* 0x000fe400007fe4ff */
[----:B0-----:R-:W-:-:S07]  /*16e0*/  IADD3 R19, PT, PT, R0, -0x4, R19 ;  /* 0xfffffffc00137810 */ /* 0x001fce0007ffe013 */
.L_x_3392:
[----:B------:R-:W-:Y:S05]  /*16f0*/  BSYNC.RECONVERGENT B0 ;  /* 0x0000000000007941 */ /* 0x000fea0003800200 */
.L_x_3391:
[----:B------:R-:W0:Y:S01]  /*1700*/  LDC.64 R4, c[0x0][0x3a8] ;  /* 0x0000ea00ff047b82 */ /* 0x000e220000000a00 */
[----:B------:R-:W-:Y:S01]  /*1710*/  BSSY.RECONVERGENT B0, `(.L_x_3395) ;  /* 0x000001c000007945 */ /* 0x000fe20003800200 */
[----:B------:R-:W-:Y:S01]  /*1720*/  MOV R26, R20 ;  /* 0x00000014001a7202 */ /* 0x000fe20000000f00 */
[----:B------:R-:W-:-:S05]  /*1730*/  IMAD.MOV.U32 R27, RZ, RZ, R21 ;  /* 0x000000ffff1b7224 */ /* 0x000fca00078e0015 */
        /* <DEDUP_REMOVED lines=12> */
[----:B------:R-:W-:Y:S02]  /*1800*/  MOV R26, R20 ;  /* 0x00000014001a7202 */ /* 0x000fe40000000f00 */
[----:B------:R-:W-:-:S07]  /*1810*/  MOV R27, R21 ;  /* 0x00000015001b7202 */ /* 0x000fce0000000f00 */
.L_x_3397:
        /* <DEDUP_REMOVED lines=11> */
.L_x_3396:
[----:B------:R-:W-:Y:S05]  /*18d0*/  BSYNC.RECONVERGENT B0 ;  /* 0x0000000000007941 */ /* 0x000fea0003800200 */
.L_x_3395:
        /* <DEDUP_REMOVED lines=9> */
.L_x_3399:
[----:B------:R-:W-:Y:S05]  /*1970*/  BSYNC.RECONVERGENT B0 ;  /* 0x0000000000007941 */ /* 0x000fea0003800200 */
.L_x_3398:
[----:B------:R-:W-:Y:S01]  /*1980*/  DMUL R14, R26, R14 ;  /* 0x0000000e1a0e7228 */ /* 0x000fe20000000000 */
[----:B------:R-:W-:-:S07]  /*1990*/  CS2R R18, SRZ ;  /* 0x0000000000127805 */ /* 0x000fce000001ff00 */
[----:B------:R-:W-:-:S08]  /*19a0*/  DMUL R14, R14, R20 ;  /* 0x000000140e0e7228 */ /* 0x000fd00000000000 */
[----:B------:R-:W-:Y:S01]  /*19b0*/  DMUL R16, R14, R12 ;  /* 0x0000000c0e107228 */ /* 0x000fe20000000000 */
[----:B------:R-:W-:Y:S10]  /*19c0*/  BRA `(.L_x_3388) ;  /* 0x0000009c00307947 */ /* 0x000ff40003800000 */
.L_x_3389:
        /* <DEDUP_REMOVED lines=8> */
[----:B------:R-:W2:Y:S01]  /*1a50*/  LDC.64 R4, c[0x0][0x388] ;  /* 0x0000e200ff047b82 */ /* 0x000ea20000000a00 */
        /* <DEDUP_REMOVED lines=11> */
[----:B------:R-:W-:Y:S01]  /*1b10*/  IMAD.MOV.U32 R21, RZ, RZ, R5 ;  /* 0x000000ffff157224 */ /* 0x000fe200078e0005 */
[----:B------:R-:W-:-:S02]  /*1b20*/  MOV R26, R4 ;  /* 0x00000004001a7202 */ /* 0x000fc40000000f00 */
[-C--:B------:R-:W-:Y:S02]  /*1b30*/  MOV R27, R5.reuse ;  /* 0x00000005001b7202 */ /* 0x080fe40000000f00 */
[----:B------:R-:W-:Y:S02]  /*1b40*/  MOV R7, R5 ;  /* 0x0000000500077202 */ /* 0x000fe40000000f00 */
        /* <DEDUP_REMOVED lines=9> */
[-C--:B------:R-:W-:Y:S01]  /*1be0*/  MOV R38, R4.reuse ;  /* 0x0000000400267202 */ /* 0x080fe20000000f00 */
[----:B------:R-:W-:Y:S01]  /*1bf0*/  IMAD.MOV.U32 R21, RZ, RZ, R5 ;  /* 0x000000ffff157224 */ /* 0x000fe200078e0005 */
[----:B------:R-:W-:Y:S02]  /*1c00*/  MOV R26, R4 ;  /* 0x00000004001a7202 */ /* 0x000fe40000000f00 */
[----:B------:R-:W-:-:S02]  /*1c10*/  MOV R27, R5 ;  /* 0x00000005001b7202 */ /* 0x000fc40000000f00 */
[----:B------:R-:W-:Y:S02]  /*1c20*/  MOV R7, R5 ;  /* 0x0000000500077202 */ /* 0x000fe40000000f00 */
[----:B------:R-:W-:-:S07]  /*1c30*/  MOV R20, R4 ;  /* 0x0000000400147202 */ /* 0x000fce0000000f00 */
.L_x_3403:
[----:B------:R-:W-:Y:S02]  /*1c40*/  SHF.R.U32.HI R29, RZ, 0x1, R3 ;  /* 0x00000001ff1d7819 */ /* 0x000fe40000011603 */
[-C--:B------:R-:W-:Y:S02]  /*1c50*/  IADD3 R3, PT, PT, R3, R0.reuse, RZ ;  /* 0x0000000003037210 */ /* 0x080fe40007ffe0ff */
[C---:B------:R-:W-:Y:S01]  /*1c60*/  IADD3 R8, PT, PT, R29.reuse, R0, RZ ;  /* 0x000000001d087210 */ /* 0x040fe20007ffe0ff */
[----:B------:R-:W-:Y:S01]  /*1c70*/  IMAD.WIDE.U32 R28, R29, 0x10, R16 ;  /* 0x000000101d1c7825 */ /* 0x000fe200078e0010 */
[----:B------:R-:W-:Y:S02]  /*1c80*/  SHF.R.U32.HI R33, RZ, 0x1, R3 ;  /* 0x00000001ff217819 */ /* 0x000fe40000011603 */
[----:B------:R-:W-:Y:S01]  /*1c90*/  LEA R3, R0, R3, 0x1 ;  /* 0x0000000300037211 */ /* 0x000fe200078e08ff */
[----:B------:R-:W-:Y:S01]  /*1ca0*/  IMAD.SHL.U32 R9, R8, 0x10, RZ ;  /* 0x0000001008097824 */ /* 0x000fe200078e00ff */
[----:B------:R-:W-:Y:S01]  /*1cb0*/  SHF.R.U32.HI R8, RZ, 0x1c, R8 ;  /* 0x0000001cff087819 */ /* 0x000fe20000011608 */
[----:B------:R-:W-:Y:S01]  /*1cc0*/  IMAD.WIDE.U32 R32, R33, 0x10, R16 ;  /* 0x0000001021207825 */ /* 0x000fe200078e0010 */
[----:B------:R-:W2:Y:S02]  /*1cd0*/  LDG.E.128 R28, desc[UR36][R28.64] ;  /* 0x000000241c1c7981 */ /* 0x000ea4000c1e1d00 */
[----:B------:R-:W-:-:S02]  /*1ce0*/  LOP3.LUT R13, R9, 0xfffffff0, RZ, 0xc0, !PT ;  /* 0xfffffff0090d7812 */ /* 0x000fc400078ec0ff */
[----:B------:R-:W-:Y:S01]  /*1cf0*/  SHF.R.U32.HI R9, RZ, 0x1, R3 ;  /* 0x00000001ff097819 */ /* 0x000fe20000011603 */
[----:B------:R-:W3:Y:S01]  /*1d00*/  LDG.E.128 R32, desc[UR36][R32.64] ;  /* 0x0000002420207981 */ /* 0x000ee2000c1e1d00 */
[----:B------:R-:W-:Y:S02]  /*1d10*/  LOP3.LUT R11, R8, 0x7, RZ, 0xc0, !PT ;  /* 0x00000007080b7812 */ /* 0x000fe400078ec0ff */
[----:B------:R-:W-:Y:S01]  /*1d20*/  IADD3 R12, P0, PT, R16, R13, RZ ;  /* 0x0000000d100c7210 */ /* 0x000fe20007f1e0ff */
[----:B------:R-:W-:-:S03]  /*1d30*/  IMAD.WIDE.U32 R8, R9, 0x10, R16 ;  /* 0x0000001009087825 */ /* 0x000fc600078e0010 */
[----:B------:R-:W-:-:S03]  /*1d40*/  IADD3.X R13, PT, PT, R17, R11, RZ, P0, !PT ;  /* 0x0000000b110d7210 */ /* 0x000fc600007fe4ff */
[----:B------:R-:W4:Y:S04]  /*1d50*/  LDG.E.128 R8, desc[UR36][R8.64] ;  /* 0x0000002408087981 */ /* 0x000f28000c1e1d00 */
[----:B------:R-:W5:Y:S01]  /*1d60*/  LDG.E.128 R12, desc[UR36][R12.64] ;  /* 0x000000240c0c7981 */ /* 0x000f62000c1e1d00 */
[----:B------:R-:W-:-:S04]  /*1d70*/  IMAD.IADD R3, R3, 0x1, R0 ;  /* 0x0000000103037824 */ /* 0x000fc800078e0200 */
[----:B------:R-:W-:-:S05]  /*1d80*/  IMAD R37, R0, 0x3, R3 ;  /* 0x0000000300257824 */ /* 0x000fca00078e0203 */
[----:B------:R-:W-:Y:S01]  /*1d90*/  ISETP.GE.U32.AND P0, PT, R37, R36, PT ;  /* 0x000000242500720c */ /* 0x000fe20003f06070 */
[----:B--2---:R-:W-:Y:S02]  /*1da0*/  DMUL R20, R28, R20 ;  /* 0x000000141c147228 */ /* 0x004fe40000000000 */
[----:B------:R-:W-:Y:S02]  /*1db0*/  DMUL R6, R30, R6 ;  /* 0x000000061e067228 */ /* 0x000fe40000000000 */
[----:B---3--:R-:W-:Y:S02]  /*1dc0*/  DMUL R4, R32, R4 ;  /* 0x0000000420047228 */ /* 0x008fe40000000000 */
[----:B------:R-:W-:Y:S02]  /*1dd0*/  DMUL R26, R34, R26 ;  /* 0x0000001a221a7228 */ /* 0x000fe40000000000 */
[----:B----4-:R-:W-:Y:S02]  /*1de0*/  DMUL R42, R8, R42 ;  /* 0x0000002a082a7228 */ /* 0x010fe40000000000 */
[----:B------:R-:W-:-:S02]  /*1df0*/  DMUL R18, R10, R18 ;  /* 0x000000120a127228 */ /* 0x000fc40000000000 */
[----:B-----5:R-:W-:Y:S02]  /*1e00*/  DMUL R38, R12, R38 ;  /* 0x000000260c267228 */ /* 0x020fe40000000000 */
[----:B------:R-:W-:Y:S01]  /*1e10*/  DMUL R40, R14, R40 ;  /* 0x000000280e287228 */ /* 0x000fe20000000000 */
[----:B------:R-:W-:Y:S10]  /*1e20*/  @!P0 BRA `(.L_x_3403) ;  /* 0xfffffffc00848947 */ /* 0x000ff4000383ffff */
[----:B------:R-:W-:Y:S05]  /*1e30*/  BSYNC.RECONVERGENT B1 ;  /* 0x0000000000017941 */ /* 0x000fea0003800200 */
.L_x_3402:
[----:B------:R-:W-:Y:S05]  /*1e40*/  BSYNC.RECONVERGENT B0 ;  /* 0x0000000000007941 */ /* 0x000fea0003800200 */
.L_x_3401:
        /* <DEDUP_REMOVED lines=15> */
[----:B------:R-:W-:Y:S01]  /*1f40*/  IMAD.IADD R15, R37, 0x1, R0 ;  /* 0x00000001250f7824 */ /* 0x000fe200078e0200 */
[----:B------:R-:W-:-:S04]  /*1f50*/  SHF.R.U32.HI R13, RZ, 0x1, R37 ;  /* 0x00000001ff0d7819 */ /* 0x000fc80000011625 */
[----:B------:R-:W-:Y:S01]  /*1f60*/  ISETP.GE.U32.AND P1, PT, R15, R36, PT ;  /* 0x000000240f00720c */ /* 0x000fe20003f26070 */
[----:B------:R-:W-:-:S12]  /*1f70*/  IMAD.WIDE.U32 R12, R13, 0x10, R16 ;  /* 0x000000100d0c7825 */ /* 0x000fd800078e0010 */
[----:B------:R-:W-:-:S05]  /*1f80*/  @!P1 SHF.R.U32.HI R15, RZ, 0x1, R15 ;  /* 0x00000001ff0f9819 */ /* 0x000fca000001160f */
[----:B------:R-:W-:Y:S02]  /*1f90*/  @!P1 IMAD.WIDE.U32 R16, R15, 0x10, R16 ;  /* 0x000000100f109825 */ /* 0x000fe400078e0010 */
[----:B------:R-:W5:Y:S04]  /*1fa0*/  LDG.E.128 R12, desc[UR36][R12.64] ;  /* 0x000000240c0c7981 */ /* 0x000f68000c1e1d00 */
[----:B------:R1:W5:Y:S02]  /*1fb0*/  @!P1 LDG.E.128 R8, desc[UR36][R16.64] ;  /* 0x0000002410089981 */ /* 0x000364000c1e1d00 */
.L_x_3405:
[----:B------:R-:W-:Y:S05]  /*1fc0*/  BSYNC.RECONVERGENT B0 ;  /* 0x0000000000007941 */ /* 0x000fea0003800200 */
.L_x_3404:
[----:B------:R-:W-:Y:S04]  /*1fd0*/  BSSY.RECONVERGENT B0, `(.L_x_3406) ;  /* 0x0000012000007945 */ /* 0x000fe80003800200 */
[----:B------:R-:W-:Y:S05]  /*1fe0*/  @P0 BRA `(.L_x_3407) ;  /* 0x0000000000400947 */ /* 0x000fea0003800000 */
[----:B------:R-:W-:Y:S01]  /*1ff0*/  IADD3 R3, PT, PT, R3, R0, RZ ;  /* 0x0000000003037210 */ /* 0x000fe20007ffe0ff */
[----:B-----5:R-:W-:Y:S02]  /*2000*/  DMUL R20, R20, R28 ;  /* 0x0000001c14147228 */ /* 0x020fe40000000000 */
[----:B------:R-:W-:Y:S01]  /*2010*/  DMUL R6, R6, R30 ;  /* 0x0000001e06067228 */ /* 0x000fe20000000000 */
[----:B------:R-:W-:-:S13]  /*2020*/  ISETP.GE.U32.AND P0, PT, R3, R36, PT ;  /* 0x000000240300720c */ /* 0x000fda0003f06070 */
[----:B------:R-:W-:Y:S05]  /*2030*/  @P0 BRA `(.L_x_3407) ;  /* 0x00000000002c0947 */ /* 0x000fea0003800000 */
[----:B------:R-:W-:Y:S01]  /*2040*/  IADD3 R3, PT, PT, R3, R0, RZ ;  /* 0x0000000003037210 */ /* 0x000fe20007ffe0ff */
[----:B------:R-:W-:Y:S02]  /*2050*/  DMUL R4, R4, R32 ;  /* 0x0000002004047228 */ /* 0x000fe40000000000 */
[----:B------:R-:W-:Y:S01]  /*2060*/  DMUL R26, R26, R34 ;  /* 0x000000221a1a7228 */ /* 0x000fe20000000000 */
[----:B------:R-:W-:-:S13]  /*2070*/  ISETP.GE.U32.AND P0, PT, R3, R36, PT ;  /* 0x000000240300720c */ /* 0x000fda0003f06070 */
[----:B------:R-:W-:Y:S05]  /*2080*/  @P0 BRA `(.L_x_3407) ;  /* 0x0000000000180947 */ /* 0x000fea0003800000 */
[----:B------:R-:W-:Y:S01]  /*2090*/  IMAD.IADD R3, R3, 0x1, R0 ;  /* 0x0000000103037824 */ /* 0x000fe200078e0200 */
[----:B------:R-:W-:Y:S02]  /*20a0*/  DMUL R38, R38, R12 ;  /* 0x0000000c26267228 */ /* 0x000fe40000000000 */
[----:B------:R-:W-:Y:S02]  /*20b0*/  DMUL R40, R40, R14 ;  /* 0x0000000e28287228 */ /* 0x000fe40000000000 */
[----:B------:R-:W-:-:S13]  /*20c0*/  ISETP.GE.U32.AND P0, PT, R3, R36, PT ;  /* 0x000000240300720c */ /* 0x000fda0003f06070 */
[----:B------:R-:W-:Y:S02]  /*20d0*/  @!P0 DMUL R42, R42, R8 ;  /* 0x000000082a2a8228 */ /* 0x000fe40000000000 */
[----:B------:R-:W-:-:S11]  /*20e0*/  @!P0 DMUL R18, R18, R10 ;  /* 0x0000000a12128228 */ /* 0x000fd60000000000 */
.L_x_3407:
[----:B------:R-:W-:Y:S05]  /*20f0*/  BSYNC.RECONVERGENT B0 ;  /* 0x0000000000007941 */ /* 0x000fea0003800200 */
.L_x_3406:
[----:B------:R-:W-:Y:S02]  /*2100*/  DMUL R4, R20, R4 ;  /* 0x0000000414047228 */ /* 0x000fe40000000000 */
[----:B------:R-:W-:-:S06]  /*2110*/  DMUL R6, R6, R26 ;  /* 0x0000001a06067228 */ /* 0x000fcc0000000000 */
[----:B------:R-:W-:Y:S02]  /*2120*/  DMUL R4, R4, R38 ;  /* 0x0000002604047228 */ /* 0x000fe40000000000 */
[----:B------:R-:W-:-:S06]  /*2130*/  DMUL R6, R6, R40 ;  /* 0x0000002806067228 */ /* 0x000fcc0000000000 */
[----:B-1----:R-:W-:Y:S02]  /*2140*/  DMUL R16, R4, R42 ;  /* 0x0000002a04107228 */ /* 0x002fe40000000000 */
[----:B------:R-:W-:Y:S01]  /*2150*/  DMUL R18, R6, R18 ;  /* 0x0000001206127228 */ /* 0x000fe20000000000 */
[----:B------:R-:W-:Y:S10]  /*2160*/  BRA `(.L_x_3388) ;  /* 0x0000009400487947 */ /* 0x000ff40003800000 */
.L_x_3400:
[----:B------:R-:W-:-:S13]  /*2170*/  ISETP.NE.AND P0, PT, R8, 0x1, PT ;  /* 0x000000010800780c */ /* 0x000fda0003f05270 */
        /* <DEDUP_REMOVED lines=16> */
[-C--:B------:R-:W-:Y:S02]  /*2280*/  MOV R27, R5.reuse ;  /* 0x00000005001b7202 */ /* 0x080fe40000000f00 */
[-C--:B------:R-:W-:Y:S02]  /*2290*/  MOV R6, R4.reuse ;  /* 0x0000000400067202 */ /* 0x080fe40000000f00 */
[----:B------:R-:W-:Y:S02]  /*22a0*/  MOV R20, R4 ;  /* 0x0000000400147202 */ /* 0x000fe40000000f00 */
[----:B------:R-:W-:Y:S01]  /*22b0*/  MOV R21, R5 ;  /* 0x0000000500157202 */ /* 0x000fe20000000f00 */
[----:B------:R-:W-:Y:S06]  /*22c0*/  @P0 BRA `(.L_x_3410) ;  /* 0x0000000000b40947 */ /* 0x000fec0003800000 */
[----:B------:R-:W-:Y:S01]  /*22d0*/  BSSY.RECONVERGENT B1, `(.L_x_3410) ;  /* 0x000002c000017945 */ /* 0x000fe20003800200 */
[--C-:B------:R-:W-:Y:S01]  /*22e0*/  IMAD.MOV.U32 R44, RZ, RZ, R4.reuse ;  /* 0x000000ffff2c7224 */ /* 0x100fe200078e0004 */
[-C--:B------:R-:W-:Y:S01]  /*22f0*/  MOV R45, R5.reuse ;  /* 0x00000005002d7202 */ /* 0x080fe20000000f00 */
[--C-:B------:R-:W-:Y:S01]  /*2300*/  IMAD.MOV.U32 R43, RZ, RZ, R5.reuse ;  /* 0x000000ffff2b7224 */ /* 0x100fe200078e0005 */
[-C--:B------:R-:W-:Y:S01]  /*2310*/  MOV R42, R4.reuse ;  /* 0x00000004002a7202 */ /* 0x080fe20000000f00 */
[----:B------:R-:W-:Y:S01]  /*2320*/  IMAD.MOV.U32 R26, RZ, RZ, R4 ;  /* 0x000000ffff1a7224 */ /* 0x000fe200078e0004 */
[----:B------:R-:W-:Y:S01]  /*2330*/  MOV R40, R4 ;  /* 0x0000000400287202 */ /* 0x000fe20000000f00 */
[----:B------:R-:W-:Y:S01]  /*2340*/  IMAD.MOV.U32 R7, RZ, RZ, R5 ;  /* 0x000000ffff077224 */ /* 0x000fe200078e0005 */
[-C--:B------:R-:W-:Y:S02]  /*2350*/  MOV R41, R5.reuse ;  /* 0x0000000500297202 */ /* 0x080fe40000000f00 */
[----:B------:R-:W-:-:S02]  /*2360*/  MOV R27, R5 ;  /* 0x00000005001b7202 */ /* 0x000fc40000000f00 */
[-C--:B------:R-:W-:Y:S02]  /*2370*/  MOV R6, R4.reuse ;  /* 0x0000000400067202 */ /* 0x080fe40000000f00 */
[----:B------:R-:W-:Y:S02]  /*2380*/  MOV R20, R4 ;  /* 0x0000000400147202 */ /* 0x000fe40000000f00 */
[----:B------:R-:W-:-:S07]  /*2390*/  MOV R21, R5 ;  /* 0x0000000500157202 */ /* 0x000fce0000000f00 */
.L_x_3411:
[----:B------:R-:W-:Y:S02]  /*23a0*/  IMAD.IADD R9, R3, 0x1, R38 ;  /* 0x0000000103097824 */ /* 0x000fe400078e0226 */
[----:B------:R-:W-:-:S03]  /*23b0*/  IMAD R8, R0, R3, RZ ;  /* 0x0000000300087224 */ /* 0x000fc600078e02ff */
[-C--:B------:R-:W-:Y:S01]  /*23c0*/  IADD3 R11, PT, PT, R9, R38.reuse, RZ ;  /* 0x00000026090b7210 */ /* 0x080fe20007ffe0ff */
[C---:B------:R-:W-:Y:S01]  /*23d0*/  IMAD R9, R0.reuse, R9, RZ ;  /* 0x0000000900097224 */ /* 0x040fe200078e02ff */
        /* <DEDUP_REMOVED lines=28> */
.L_x_3410:
[----:B------:R-:W-:Y:S05]  /*25a0*/  BSYNC.RECONVERGENT B0 ;  /* 0x0000000000007941 */ /* 0x000fea0003800200 */
.L_x_3409:
        /* <DEDUP_REMOVED lines=27> */
.L_x_3413:
[----:B------:R-:W-:Y:S05]  /*2760*/  BSYNC.RECONVERGENT B0 ;  /* 0x0000000000007941 */ /* 0x000fea0003800200 */
.L_x_3412:
        /* <DEDUP_REMOVED lines=18> */
.L_x_3415:
[----:B------:R-:W-:Y:S05]  /*2890*/  BSYNC.RECONVERGENT B0 ;  /* 0x0000000000007941 */ /* 0x000fea0003800200 */
.L_x_3414:
[----:B------:R-:W-:Y:S02]  /*28a0*/  DMUL R4, R20, R4 ;  /* 0x0000000414047228 */ /* 0x000fe40000000000 */
[----:B------:R-:W-:-:S06]  /*28b0*/  DMUL R6, R6, R26 ;  /* 0x0000001a06067228 */ /* 0x000fcc0000000000 */
[----:B------:R-:W-:Y:S02]  /*28c0*/  DMUL R4, R4, R40 ;  /* 0x0000002804047228 */ /* 0x000fe40000000000 */
[----:B------:R-:W-:-:S06]  /*28d0*/  DMUL R6, R6, R42 ;  /* 0x0000002a06067228 */ /* 0x000fcc0000000000 */
[----:B-1----:R-:W-:Y:S02]  /*28e0*/  DMUL R16, R4, R44 ;  /* 0x0000002c04107228 */ /* 0x002fe40000000000 */
[----:B------:R-:W-:Y:S01]  /*28f0*/  DMUL R18, R6, R18 ;  /* 0x0000001206127228 */ /* 0x000fe20000000000 */
[----:B------:R-:W-:Y:S10]  /*2900*/  BRA `(.L_x_3388) ;  /* 0x0000008c00607947 */ /* 0x000ff40003800000 */
.L_x_3408:
[----:B------:R-:W1:Y:S01]  /*2910*/  LDCU UR4, c[0x0][0x39c] ;  /* 0x00007380ff0477ac */ /* 0x000e620008000800 */
[----:B------:R-:W2:Y:S01]  /*2920*/  LDC.64 R18, c[0x0][0x388] ;  /* 0x0000e200ff127b82 */ /* 0x000ea20000000a00 */
[----:B------:R-:W-:Y:S01]  /*2930*/  BSSY.RECONVERGENT B0, `(.L_x_3416) ;  /* 0x0000445000007945 */ /* 0x000fe20003800200 */
        /* <DEDUP_REMOVED lines=10> */
[----:B------:R-:W-:Y:S01]  /*29e0*/  MOV R43, R19 ;  /* 0x00000013002b7202 */ /* 0x000fe20000000f00 */
[----:B------:R-:W-:Y:S01]  /*29f0*/  IMAD.MOV.U32 R21, RZ, RZ, R19 ;  /* 0x000000ffff157224 */ /* 0x000fe200078e0013 */
[----:B------:R-:W-:-:S02]  /*2a00*/  MOV R40, R18 ;  /* 0x0000001200287202 */ /* 0x000fc40000000f00 */
[-C--:B------:R-:W-:Y:S02]  /*2a10*/  MOV R38, R18.reuse ;  /* 0x0000001200267202 */ /* 0x080fe40000000f00 */
[-C--:B------:R-:W-:Y:S02]  /*2a20*/  MOV R39, R19.reuse ;  /* 0x0000001300277202 */ /* 0x080fe40000000f00 */
[----:B------:R-:W-:Y:S02]  /*2a30*/  MOV R27, R19 ;  /* 0x00000013001b7202 */ /* 0x000fe40000000f00 */
        /* <DEDUP_REMOVED lines=19> */
[----:B------:R-:W-:Y:S02]  /*2b70*/  MOV R20, R18 ;  /* 0x0000001200147202 */ /* 0x000fe40000000f00 */
[----:B-1----:R-:W-:-:S07]  /*2b80*/  IADD3 R48, PT, PT, R0, 0x1, RZ ;  /* 0x0000000100307810 */ /* 0x002fce0007ffe0ff */
.L_x_3423:
[----:B------:R-:W1:Y:S01]  /*2b90*/  LDCU UR4, c[0x0][0x39c] ;  /* 0x00007380ff0477ac */ /* 0x000e620008000800 */
[----:B-----5:R-:W-:Y:S01]  /*2ba0*/  @!P0 MOV R8, R4 ;  /* 0x0000000400088202 */ /* 0x020fe20000000f00 */
[--C-:B------:R-:W-:Y:S01]  /*2bb0*/  @!P0 IMAD.MOV.U32 R9, RZ, RZ, R5.reuse ;  /* 0x000000ffff098224 */ /* 0x100fe200078e0005 */
[----:B------:R-:W-:Y:S01]  /*2bc0*/  @!P0 MOV R10, R6 ;  /* 0x00000006000a8202 */ /* 0x000fe20000000f00 */
[----:B------:R-:W-:Y:S01]  /*2bd0*/  @!P0 IMAD.MOV.U32 R14, RZ, RZ, R6 ;  /* 0x000000ffff0e8224 */ /* 0x000fe200078e0006 */
[-C--:B------:R-:W-:Y:S01]  /*2be0*/  @!P0 MOV R11, R7.reuse ;  /* 0x00000007000b8202 */ /* 0x080fe20000000f00 */
[----:B------:R-:W-:Y:S01]  /*2bf0*/  @!P0 IMAD.MOV.U32 R13, RZ, RZ, R5 ;  /* 0x000000ffff0d8224 */ /* 0x000fe200078e0005 */
[----:B------:R-:W-:Y:S01]  /*2c00*/  @!P0 MOV R15, R7 ;  /* 0x00000007000f8202 */ /* 0x000fe20000000f00 */
[----:B------:R-:W-:Y:S01]  /*2c10*/  @!P0 IMAD.MOV.U32 R28, RZ, RZ, R4 ;  /* 0x000000ffff1c8224 */ /* 0x000fe200078e0004 */
[----:B------:R-:W-:Y:S01]  /*2c20*/  @!P0 MOV R12, R4 ;  /* 0x00000004000c8202 */ /* 0x000fe20000000f00 */
[----:B------:R-:W-:Y:S01]  /*2c30*/  @!P0 IMAD.MOV.U32 R35, RZ, RZ, R7 ;  /* 0x000000ffff238224 */ /* 0x000fe200078e0007 */
[----:B------:R-:W-:-:S02]  /*2c40*/  @!P0 MOV R30, R6 ;  /* 0x00000006001e8202 */ /* 0x000fc40000000f00 */
[----:B------:R-:W-:Y:S02]  /*2c50*/  @!P0 MOV R31, R7 ;  /* 0x00000007001f8202 */ /* 0x000fe40000000f00 */
[-C--:B------:R-:W-:Y:S02]  /*2c60*/  @!P0 MOV R29, R5.reuse ;  /* 0x00000005001d8202 */ /* 0x080fe40000000f00 */
[----:B------:R-:W-:Y:S02]  /*2c70*/  @!P0 MOV R34, R6 ;  /* 0x0000000600228202 */ /* 0x000fe40000000f00 */
[----:B------:R-:W-:Y:S02]  /*2c80*/  @!P0 MOV R32, R4 ;  /* 0x0000000400208202 */ /* 0x000fe40000000f00 */
[----:B------:R-:W-:Y:S01]  /*2c90*/  @!P0 MOV R33, R5 ;  /* 0x0000000500218202 */ /* 0x000fe20000000f00 */
[----:B01----:R-:W-:Y:S06]  /*2ca0*/  @!P0 BRA `(.L_x_3418) ;  /* 0x0000003c00f88947 */ /* 0x003fec0003800000 */
[----:B------:R-:W1:Y:S01]  /*2cb0*/  LDCU.128 UR20, c[0x0][0x3d0] ;  /* 0x00007a00ff1477ac */ /* 0x000e620008000c00 */
[----:B------:R-:W-:Y:S01]  /*2cc0*/  MOV R9, R3 ;  /* 0x0000000300097202 */ /* 0x000fe20000000f00 */
[----:B------:R-:W-:Y:S01]  /*2cd0*/  IMAD.MOV.U32 R8, RZ, RZ, RZ ;  /* 0x000000ffff087224 */ /* 0x000fe200078e00ff */
        /* <DEDUP_REMOVED lines=292> */
.L_x_3419:
[----:B------:R-:W-:-:S04]  /*3f20*/  LOP3.LUT R33, R0, 0xfffffff0, RZ, 0xc0, !PT ;  /* 0xfffffff000217812 */ /* 0x000fc800078ec0ff */
[----:B------:R-:W-:-:S04]  /*3f30*/  IADD3 R32, P1, PT, R33, R16, RZ ;  /* 0x0000001021207210 */ /* 0x000fc80007f3e0ff */
[----:B------:R-:W-:-:S06]  /*3f40*/  IADD3.X R33, PT, PT, RZ, R17, RZ, P1, !PT ;  /* 0x00000011ff217210 */ /* 0x000fcc0000ffe4ff */
[----:B------:R-:W5:Y:S01]  /*3f50*/  LDG.E.128 R32, desc[UR36][R32.64] ;  /* 0x0000002420207981 */ /* 0x000f62000c1e1d00 */
[----:B------:R-:W-:Y:S02]  /*3f60*/  HFMA2 R8, -RZ, RZ, 0, 0 ;  /* 0x00000000ff087431 */ /* 0x000fe400000001ff */
[----:B------:R-:W-:-:S04]  /*3f70*/  VIADD R9, R3, UR4 ;  /* 0x0000000403097c36 */ /* 0x000fc80008000000 */
        /* <DEDUP_REMOVED lines=235> */
.L_x_3420:
        /* <DEDUP_REMOVED lines=241> */
.L_x_3421:
        /* <DEDUP_REMOVED lines=241> */
.L_x_3422:
[----:B------:R-:W-:-:S04]  /*6c50*/  LOP3.LUT R9, R0, 0xfffffff0, RZ, 0xc0, !PT ;  /* 0xfffffff000097812 */ /* 0x000fc800078ec0ff */
[----:B------:R-:W-:-:S04]  /*6c60*/  IADD3 R8, P1, PT, R9, R16, RZ ;  /* 0x0000001009087210 */ /* 0x000fc80007f3e0ff */
[----:B------:R-:W-:-:S06]  /*6c70*/  IADD3.X R9, PT, PT, RZ, R17, RZ, P1, !PT ;  /* 0x00000011ff097210 */ /* 0x000fcc0000ffe4ff */
[----:B------:R-:W5:Y:S03]  /*6c80*/  LDG.E.128 R8, desc[UR36][R8.64] ;  /* 0x0000002408087981 */ /* 0x000f66000c1e1d00 */
.L_x_3418:
[----:B------:R-:W1:Y:S01]  /*6c90*/  LDCU UR5, c[0x0][0x394] ;  /* 0x00007280ff0577ac */ /* 0x000e620008000800 */
[----:B------:R-:W-:Y:S01]  /*6ca0*/  IMAD.U32 R0, RZ, RZ, UR4 ;  /* 0x00000004ff007e24 */ /* 0x000fe2000f8e00ff */
[----:B-----5:R-:W-:Y:S02]  /*6cb0*/  DMUL R20, R32, R20 ;  /* 0x0000001420147228 */ /* 0x020fe40000000000 */
[----:B------:R-:W-:Y:S02]  /*6cc0*/  DMUL R26, R34, R26 ;  /* 0x0000001a221a7228 */ /* 0x000fe40000000000 */
[C---:B------:R-:W-:Y:S01]  /*6cd0*/  LEA R3, R0.reuse, R3, 0x2 ;  /* 0x0000000300037211 */ /* 0x040fe200078e10ff */
[----:B------:R-:W-:Y:S02]  /*6ce0*/  DMUL R38, R28, R38 ;  /* 0x000000261c267228 */ /* 0x000fe40000000000 */
[----:B------:R-:W-:Y:S02]  /*6cf0*/  DMUL R40, R30, R40 ;  /* 0x000000281e287228 */ /* 0x000fe40000000000 */
[----:B------:R-:W-:Y:S01]  /*6d00*/  IMAD R49, R0, 0x3, R3 ;  /* 0x0000000300317824 */ /* 0x000fe200078e0203 */
[----:B------:R-:W-:-:S02]  /*6d10*/  DMUL R42, R12, R42 ;  /* 0x0000002a0c2a7228 */ /* 0x000fc40000000000 */
[----:B------:R-:W-:Y:S02]  /*6d20*/  DMUL R44, R14, R44 ;  /* 0x0000002c0e2c7228 */ /* 0x000fe40000000000 */
[----:B------:R-:W-:Y:S01]  /*6d30*/  DMUL R46, R8, R46 ;  /* 0x0000002e082e7228 */ /* 0x000fe20000000000 */
[----:B-1----:R-:W-:Y:S01]  /*6d40*/  MOV R36, UR5 ;  /* 0x0000000500247c02 */ /* 0x002fe20008000f00 */
[----:B------:R-:W-:-:S03]  /*6d50*/  DMUL R18, R10, R18 ;  /* 0x000000120a127228 */ /* 0x000fc60000000000 */
[----:B------:R-:W-:-:S13]  /*6d60*/  ISETP.GE.U32.AND P1, PT, R49, R36, PT ;  /* 0x000000243100720c */ /* 0x000fda0003f26070 */
[----:B------:R-:W-:Y:S05]  /*6d70*/  @!P1 BRA `(.L_x_3423) ;  /* 0xffffffbc00849947 */ /* 0x000fea000383ffff */
.L_x_3417:
[----:B0-----:R-:W-:Y:S05]  /*6d80*/  BSYNC.RECONVERGENT B0 ;  /* 0x0000000000007941 */ /* 0x001fea0003800200 */
.L_x_3416:
[----:B------:R-:W-:Y:S01]  /*6d90*/  ISETP.GE.U32.AND P0, PT, R3, R36, PT ;  /* 0x000000240300720c */ /* 0x000fe20003f06070 */
[----:B------:R-:W-:-:S12]  /*6da0*/  BSSY.RECONVERGENT B0, `(.L_x_3424) ;  /* 0x0000474000007945 */ /* 0x000fd80003800200 */
        /* <DEDUP_REMOVED lines=9> */
[----:B------:R-:W-:Y:S01]  /*6e40*/  MOV R6, RZ ;  /* 0x000000ff00067202 */ /* 0x000fe20000000f00 */
[----:B------:R-:W-:Y:S01]  /*6e50*/  IMAD.MOV.U32 R7, RZ, RZ, R3 ;  /* 0x000000ffff077224 */ /* 0x000fe200078e0003 */
        /* <DEDUP_REMOVED lines=271> */
.L_x_3427:
[----:B------:R-:W-:Y:S02]  /*7f50*/  SHF.R.U32.HI R32, RZ, 0x4, R32 ;  /* 0x00000004ff207819 */ /* 0x000fe40000011620 */
[----:B------:R-:W-:-:S07]  /*7f60*/  MOV R33, RZ ;  /* 0x000000ff00217202 */ /* 0x000fce0000000f00 */
.L_x_3426:
[----:B------:R-:W0:Y:S02]  /*7f70*/  LDCU.64 UR4, c[0x0][0x760] ;  /* 0x0000ec00ff0477ac */ /* 0x000e240008000a00 */
[----:B0-----:R-:W-:-:S05]  /*7f80*/  IADD3 R37, P1, PT, R37, UR4, RZ ;  /* 0x0000000425257c10 */ /* 0x001fca000ff3e0ff */
        /* <DEDUP_REMOVED lines=282> */
.L_x_3429:
[----:B------:R-:W-:Y:S02]  /*9130*/  SHF.R.U32.HI R30, RZ, 0x4, R17 ;  /* 0x00000004ff1e7819 */ /* 0x000fe40000011611 */
[----:B------:R-:W-:-:S07]  /*9140*/  MOV R31, RZ ;  /* 0x000000ff001f7202 */ /* 0x000fce0000000f00 */
.L_x_3428:
        /* <DEDUP_REMOVED lines=281> */
.L_x_3431:
[----:B------:R-:W-:Y:S02]  /*a2e0*/  SHF.R.U32.HI R14, RZ, 0x4, R17 ;  /* 0x00000004ff0e7819 */ /* 0x000fe40000011611 */
[----:B------:R-:W-:-:S07]  /*a2f0*/  MOV R15, RZ ;  /* 0x000000ff000f7202 */ /* 0x000fce0000000f00 */
.L_x_3430:
        /* <DEDUP_REMOVED lines=281> */
.L_x_3433:
[----:B------:R-:W-:Y:S01]  /*b490*/  SHF.R.U32.HI R8, RZ, 0x4, R5 ;  /* 0x00000004ff087819 */ /* 0x000fe20000011605 */
[----:B------:R-:W-:-:S07]  /*b4a0*/  IMAD.MOV.U32 R9, RZ, RZ, RZ ;  /* 0x000000ffff097224 */ /* 0x000fce00078e00ff */
.L_x_3432:
[----:B------:R-:W-:-:S04]  /*b4b0*/  LEA R10, P0, R8, R37, 0x4 ;  /* 0x00000025080a7211 */ /* 0x000fc800078020ff */
[----:B------:R-:W-:-:S06]  /*b4c0*/  LEA.HI.X R11, R8, R16, R9, 0x4, P0 ;  /* 0x00000010080b7211 */ /* 0x000fcc00000f2409 */
[----:B------:R-:W5:Y:S03]  /*b4d0*/  LDG.E.128 R8, desc[UR36][R10.64] ;  /* 0x000000240a087981 */ /* 0x000f66000c1e1d00 */
.L_x_3425:
[----:B------:R-:W-:Y:S05]  /*b4e0*/  BSYNC.RECONVERGENT B0 ;  /* 0x0000000000007941 */ /* 0x000fea0003800200 */
.L_x_3424:
[----:B------:R-:W-:Y:S01]  /*b4f0*/  ISETP.GE.U32.AND P0, PT, R3, R36, PT ;  /* 0x000000240300720c */ /* 0x000fe20003f06070 */
[----:B------:R-:W-:-:S12]  /*b500*/  BSSY.RECONVERGENT B0, `(.L_x_3434) ;  /* 0x0000012000007945 */ /* 0x000fd80003800200 */
        /* <DEDUP_REMOVED lines=17> */
.L_x_3435:
[----:B------:R-:W-:Y:S05]  /*b620*/  BSYNC.RECONVERGENT B0 ;  /* 0x0000000000007941 */ /* 0x000fea0003800200 */
.L_x_3434:
[----:B------:R-:W-:Y:S02]  /*b630*/  DMUL R20, R38, R20 ;  /* 0x0000001426147228 */ /* 0x000fe40000000000 */
[----:B------:R-:W-:-:S06]  /*b640*/  DMUL R26, R40, R26 ;  /* 0x0000001a281a7228 */ /* 0x000fcc0000000000 */
[----:B------:R-:W-:Y:S02]  /*b650*/  DMUL R20, R20, R42 ;  /* 0x0000002a14147228 */ /* 0x000fe40000000000 */
[----:B------:R-:W-:-:S06]  /*b660*/  DMUL R26, R26, R44 ;  /* 0x0000002c1a1a7228 */ /* 0x000fcc0000000000 */
[----:B------:R-:W-:Y:S02]  /*b670*/  DMUL R16, R20, R46 ;  /* 0x0000002e14107228 */ /* 0x000fe40000000000 */
[----:B------:R-:W-:-:S11]  /*b680*/  DMUL R18, R26, R18 ;  /* 0x000000121a127228 */ /* 0x000fd60000000000 */
.L_x_3388:
[----:B------:R-:W-:Y:S05]  /*b690*/  BSYNC.RECONVERGENT B6 ;  /* 0x0000000000067941 */ /* 0x000fea0003800200 */
.L_x_3387:
[----:B------:R-:W1:Y:S02]  /*b6a0*/  LDCU UR4, c[0x0][0x3ac] ;  /* 0x00007580ff0477ac */ /* 0x000e640008000800 */
[----:B-1----:R-:W-:-:S09]  /*b6b0*/  UISETP.NE.AND UP0, UPT, UR4, URZ, UPT ;  /* 0x000000ff0400728c */ /* 0x002fd2000bf05270 */
[----:B------:R-:W-:Y:S05]  /*b6c0*/  BRA.U !UP0, `(.L_x_3436) ;  /* 0x00000001086c7547 */ /* 0x000fea000b800000 */
[----:B------:R-:W1:Y:S01]  /*b6d0*/  S2R R4, SR_CgaCtaId ;  /* 0x0000000000047919 */ /* 0x000e620000008800 */
[----:B-----5:R-:W2:Y:S01]  /*b6e0*/  LDC R8, c[0x0][0x360] ;  /* 0x0000d800ff087b82 */ /* 0x020ea20000000800 */
[----:B------:R-:W-:-:S04]  /*b6f0*/  MOV R0, 0x400 ;  /* 0x0000040000007802 */ /* 0x000fc80000000f00 */
[----:B------:R-:W-:-:S03]  /*b700*/  IADD3 R3, PT, PT, R0, 0x10, RZ ;  /* 0x0000001000037810 */ /* 0x000fc60007ffe0ff */
[----:B------:R-:W3:Y:S01]  /*b710*/  LDC R10, c[0x0][0x364] ;  /* 0x0000d900ff0a7b82 */ /* 0x000ee20000000800 */
[----:B--2---:R-:W-:Y:S01]  /*b720*/  IMAD R0, R22, R8, R23 ;  /* 0x0000000816007224 */ /* 0x004fe200078e0217 */
[----:B-1----:R-:W-:Y:S02]  /*b730*/  LEA R3, R4, R3, 0x18 ;  /* 0x0000000304037211 */ /* 0x002fe400078ec0ff */
[----:B---3--:R-:W-:Y:S02]  /*b740*/  ISETP.GE.U32.AND P0, PT, R10, 0x2, PT ;  /* 0x000000020a00780c */ /* 0x008fe40003f06070 */
[----:B------:R-:W-:-:S05]  /*b750*/  LEA R9, R0, R3, 0x4 ;  /* 0x0000000300097211 */ /* 0x000fca00078e20ff */
[----:B------:R1:W-:Y:S06]  /*b760*/  STS.128 [R9], R16 ;  /* 0x0000001009007388 */ /* 0x0003ec0000000c00 */
[----:B------:R-:W-:Y:S05]  /*b770*/  @!P0 BRA `(.L_x_3436) ;  /* 0x0000000000408947 */ /* 0x000fea0003800000 */
[----:B------:R-:W-:-:S07]  /*b780*/  IMAD.MOV.U32 R0, RZ, RZ, R10 ;  /* 0x000000ffff007224 */ /* 0x000fce00078e000a */
.L_x_3437:
[----:B------:R-:W-:Y:S01]  /*b790*/  SHF.R.U32.HI R11, RZ, 0x1, R0 ;  /* 0x00000001ff0b7819 */ /* 0x000fe20000011600 */
[----:B------:R-:W-:Y:S05]  /*b7a0*/  WARPSYNC.ALL ;  /* 0x0000000000007948 */ /* 0x000fea0003800000 */
[----:B------:R-:W-:Y:S01]  /*b7b0*/  IADD3 R5, PT, PT, R11, R22, RZ ;  /* 0x000000160b057210 */ /* 0x000fe20007ffe0ff */
[----:B------:R-:W-:Y:S03]  /*b7c0*/  BAR.SYNC.DEFER_BLOCKING 0x0 ;  /* 0x0000000000007b1d */ /* 0x000fe60000010000 */
[----:B------:R-:W-:-:S04]  /*b7d0*/  ISETP.GE.U32.AND P0, PT, R5, R10, PT ;  /* 0x0000000a0500720c */ /* 0x000fc80003f06070 */
[----:B------:R-:W-:-:S13]  /*b7e0*/  ISETP.GE.U32.OR P0, PT, R22, R11, P0 ;  /* 0x0000000b1600720c */ /* 0x000fda0000706470 */
[----:B------:R-:W-:-:S05]  /*b7f0*/  @!P0 IMAD R4, R5, R8, R23 ;  /* 0x0000000805048224 */ /* 0x000fca00078e0217 */
[----:B------:R-:W-:-:S06]  /*b800*/  @!P0 LEA R4, R4, R3, 0x4 ;  /* 0x0000000304048211 */ /* 0x000fcc00078e20ff */
[----:B------:R-:W1:Y:S02]  /*b810*/  @!P0 LDS.128 R4, [R4] ;  /* 0x0000000004048984 */ /* 0x000e640000000c00 */
[----:B-12---:R-:W-:Y:S02]  /*b820*/  @!P0 DMUL R16, R16, R4 ;  /* 0x0000000410108228 */ /* 0x006fe40000000000 */
[----:B------:R-:W-:-:S07]  /*b830*/  @!P0 DMUL R18, R18, R6 ;  /* 0x0000000612128228 */ /* 0x000fce0000000000 */
[----:B------:R2:W-:Y:S01]  /*b840*/  @!P0 STS.128 [R9], R16 ;  /* 0x0000001009008388 */ /* 0x0005e20000000c00 */
[----:B------:R-:W-:Y:S01]  /*b850*/  ISETP.GT.U32.AND P0, PT, R0, 0x3, PT ;  /* 0x000000030000780c */ /* 0x000fe20003f04070 */
[----:B------:R-:W-:-:S12]  /*b860*/  IMAD.MOV.U32 R0, RZ, RZ, R11 ;  /* 0x000000ffff007224 */ /* 0x000fd800078e000b */
[----:B------:R-:W-:Y:S05]  /*b870*/  @P0 BRA `(.L_x_3437) ;  /* 0xfffffffc00c40947 */ /* 0x000fea000383ffff */
.L_x_3436:
[----:B------:R-:W3:Y:S02]  /*b880*/  LDCU UR4, c[0x0][0x3a8] ;  /* 0x00007500ff0477ac */ /* 0x000ee40008000800 */
[----:B---3--:R-:W-:-:S09]  /*b890*/  UISETP.NE.AND UP0, UPT, UR4, URZ, UPT ;  /* 0x000000ff0400728c */ /* 0x008fd2000bf05270 */
[----:B------:R-:W-:Y:S05]  /*b8a0*/  BRA.U !UP0, `(.L_x_3438) ;  /* 0x0000000108ac7547 */ /* 0x000fea000b800000 */
[----:B-12--5:R-:W1:Y:S02]  /*b8b0*/  LDC R9, c[0x0][0x360] ;  /* 0x0000d800ff097b82 */ /* 0x026e640000000800 */
[----:B-1----:R-:W-:Y:S02]  /*b8c0*/  ISETP.GE.U32.AND P0, PT, R9, 0x21, PT ;  /* 0x000000210900780c */ /* 0x002fe40003f06070 */
[----:B------:R-:W-:-:S11]  /*b8d0*/  MOV R0, R9 ;  /* 0x0000000900007202 */ /* 0x000fd60000000f00 */
        /* <DEDUP_REMOVED lines=9> */
[----:B------:R1:W-:Y:S01]  /*b970*/  STS.128 [R3], R16 ;  /* 0x0000001003007388 */ /* 0x0003e20000000c00 */
[----:B------:R-:W-:Y:S05]  /*b980*/  @!P0 BRA `(.L_x_3439) ;  /* 0x00000000003c8947 */ /* 0x000fea0003800000 */
[----:B------:R-:W-:-:S07]  /*b990*/  IMAD.MOV.U32 R8, RZ, RZ, R9 ;  /* 0x000000ffff087224 */ /* 0x000fce00078e0009 */
.L_x_3440:
[----:B------:R-:W-:Y:S01]  /*b9a0*/  SHF.R.U32.HI R10, RZ, 0x1, R8 ;  /* 0x00000001ff0a7819 */ /* 0x000fe20000011608 */
[----:B------:R-:W-:Y:S05]  /*b9b0*/  WARPSYNC.ALL ;  /* 0x0000000000007948 */ /* 0x000fea0003800000 */
[----:B------:R-:W-:Y:S01]  /*b9c0*/  IADD3 R4, PT, PT, R10, R23, RZ ;  /* 0x000000170a047210 */ /* 0x000fe20007ffe0ff */
[----:B------:R-:W-:Y:S03]  /*b9d0*/  BAR.SYNC.DEFER_BLOCKING 0x0 ;  /* 0x0000000000007b1d */ /* 0x000fe60000010000 */
[----:B------:R-:W-:-:S04]  /*b9e0*/  ISETP.GE.U32.AND P0, PT, R4, R9, PT ;  /* 0x000000090400720c */ /* 0x000fc80003f06070 */
[----:B------:R-:W-:-:S13]  /*b9f0*/  ISETP.GE.U32.OR P0, PT, R23, R10, P0 ;  /* 0x0000000a1700720c */ /* 0x000fda0000706470 */
        /* <DEDUP_REMOVED lines=8> */
.L_x_3439:
[----:B------:R-:W-:Y:S01]  /*ba80*/  ISETP.GE.U32.AND P0, PT, R0, 0x2, PT ;  /* 0x000000020000780c */ /* 0x000fe20003f06070 */
[----:B------:R-:W-:Y:S05]  /*ba90*/  WARPSYNC.ALL ;  /* 0x0000000000007948 */ /* 0x000fea0003800000 */
[----:B------:R-:W-:Y:S07]  /*baa0*/  BAR.SYNC.DEFER_BLOCKING 0x0 ;  /* 0x0000000000007b1d */ /* 0x000fee0000010000 */
[----:B------:R-:W-:Y:S05]  /*bab0*/  @!P0 BRA `(.L_x_3438) ;  /* 0x0000000000288947 */ /* 0x000fea0003800000 */
[----:B-12---:R-:W-:-:S07]  /*bac0*/  MOV R3, 0x1 ;  /* 0x0000000100037802 */ /* 0x006fce0000000f00 */
.L_x_3441:
[----:B------:R-:W-:Y:S04]  /*bad0*/  SHFL.DOWN PT, R5, R17, R3, 0x1f ;  /* 0x08001f0311057589 */ /* 0x000fe800000e0000 */
[----:B------:R-:W1:Y:S04]  /*bae0*/  SHFL.DOWN PT, R4, R16, R3, 0x1f ;  /* 0x08001f0310047589 */ /* 0x000e6800000e0000 */
[----:B------:R-:W-:Y:S04]  /*baf0*/  SHFL.DOWN PT, R7, R19, R3, 0x1f ;  /* 0x08001f0313077589 */ /* 0x000fe800000e0000 */
[----:B------:R2:W3:Y:S02]  /*bb00*/  SHFL.DOWN PT, R6, R18, R3, 0x1f ;  /* 0x08001f0312067589 */ /* 0x0004e400000e0000 */
[----:B--2---:R-:W-:-:S04]  /*bb10*/  SHF.L.U32 R3, R3, 0x1, RZ ;  /* 0x0000000103037819 */ /* 0x004fc800000006ff */
[----:B------:R-:W-:Y:S01]  /*bb20*/  ISETP.GE.AND P0, PT, R3, R0, PT ;  /* 0x000000000300720c */ /* 0x000fe20003f06270 */
[----:B-1----:R-:W-:Y:S02]  /*bb30*/  DMUL R16, R4, R16 ;  /* 0x0000001004107228 */ /* 0x002fe40000000000 */
[----:B---3--:R-:W-:-:S10]  /*bb40*/  DMUL R18, R6, R18 ;  /* 0x0000001206127228 */ /* 0x008fd40000000000 */
[----:B------:R-:W-:Y:S05]  /*bb50*/  @!P0 BRA `(.L_x_3441) ;  /* 0xfffffffc00dc8947 */ /* 0x000fea000383ffff */
.L_x_3438:
[----:B------:R-:W3:Y:S01]  /*bb60*/  LDCU UR6, c[0x0][0x564] ;  /* 0x0000ac80ff0677ac */ /* 0x000ee20008000800 */
[----:B------:R-:W-:Y:S01]  /*bb70*/  IMAD.MOV.U32 R27, RZ, RZ, RZ ;  /* 0x000000ffff1b7224 */ /* 0x000fe200078e00ff */
        /* <DEDUP_REMOVED lines=10> */
[----:B------:R-:W0:Y:S01]  /*bc20*/  LDCU UR6, c[0x0][0x694] ;  /* 0x0000d280ff0677ac */ /* 0x000e220008000800 */
[----:B------:R-:W-:Y:S01]  /*bc30*/  UISETP.NE.AND UP1, UPT, UR5, URZ, UPT ;  /* 0x000000ff0500728c */ /* 0x000fe2000bf25270 */
[----:B---3--:R-:W-:-:S05]  /*bc40*/  IMAD.HI.U32 R4, R25, UR9, R4 ;  /* 0x0000000919047c27 */ /* 0x008fca000f8e0004 */
[----:B----4-:R-:W-:-:S05]  /*bc50*/  SHF.R.U32.HI R5, RZ, UR7, R4 ;  /* 0x00000007ff057c19 */ /* 0x010fca0008011604 */
[----:B-12---:R-:W-:-:S04]  /*bc60*/  IMAD.MOV R3, RZ, RZ, -R5 ;  /* 0x000000ffff037224 */ /* 0x006fc800078e0a05 */
[----:B------:R-:W-:-:S04]  /*bc70*/  IMAD R3, R3, UR8, R25 ;  /* 0x0000000803037c24 */ /* 0x000fc8000f8e0219 */
[----:B0-----:R-:W-:Y:S01]  /*bc80*/  IMAD R27, R3, UR6, RZ ;  /* 0x00000006031b7c24 */ /* 0x001fe2000f8e02ff */
        /* <DEDUP_REMOVED lines=263> */
.L_x_3442:
[----:B------:R-:W-:Y:S01]  /*cd00*/  MOV R26, RZ ;  /* 0x000000ff001a7202 */ /* 0x000fe20000000f00 */
[----:B------:R-:W-:Y:S06]  /*cd10*/  BRA.U !UP0, `(.L_x_3443) ;  /* 0x0000001108487547 */ /* 0x000fec000b800000 */
[----:B------:R-:W3:Y:S01]  /*cd20*/  LDCU.64 UR8, c[0x0][0x568] ;  /* 0x0000ad00ff0877ac */ /* 0x000ee20008000a00 */
[----:B------:R-:W-:Y:S01]  /*cd30*/  IADD3 R5, PT, PT, R25, 0x1, RZ ;  /* 0x0000000119057810 */ /* 0x000fe20007ffe0ff */
[----:B------:R-:W-:Y:S01]  /*cd40*/  IMAD.MOV.U32 R4, RZ, RZ, RZ ;  /* 0x000000ffff047224 */ /* 0x000fe200078e00ff */
[----:B------:R-:W4:Y:S01]  /*cd50*/  LDCU UR6, c[0x0][0x570] ;  /* 0x0000ae00ff0677ac */ /* 0x000f220008000800 */
[----:B------:R-:W0:Y:S01]  /*cd60*/  LDCU UR7, c[0x0][0x694] ;  /* 0x0000d280ff0777ac */ /* 0x000e220008000800 */
[----:B------:R-:W-:Y:S01]  /*cd70*/  UISETP.NE.AND UP1, UPT, UR5, URZ, UPT ;  /* 0x000000ff0500728c */ /* 0x000fe2000bf25270 */
[----:B---3--:R-:W-:-:S05]  /*cd80*/  IMAD.HI.U32 R6, R5, UR9, R4 ;  /* 0x0000000905067c27 */ /* 0x008fca000f8e0004 */
[----:B----4-:R-:W-:-:S04]  /*cd90*/  SHF.R.U32.HI R7, RZ, UR6, R6 ;  /* 0x00000006ff077c19 */ /* 0x010fc80008011606 */
[----:B------:R-:W-:-:S05]  /*cda0*/  IADD3 R4, PT, PT, -R7, RZ, RZ ;  /* 0x000000ff07047210 */ /* 0x000fca0007ffe1ff */
[----:B------:R-:W-:-:S04]  /*cdb0*/  IMAD R4, R4, UR8, R5 ;  /* 0x0000000804047c24 */ /* 0x000fc8000f8e0205 */
[----:B0-----:R-:W-:Y:S01]  /*cdc0*/  IMAD R26, R4, UR7, RZ ;  /* 0x00000007041a7c24 */ /* 0x001fe2000f8e02ff */
[----:B------:R-:W-:Y:S06]  /*cdd0*/  BRA.U !UP1, `(.L_x_3443) ;  /* 0x0000001109187547 */ /* 0x000fec000b800000 */
[----:B------:R-:W0:Y:S01]  /*cde0*/  LDCU.64 UR6, c[0x0][0x578] ;  /* 0x0000af00ff0677ac */ /* 0x000e220008000a00 */
[----:B------:R-:W-:Y:S01]  /*cdf0*/  HFMA2 R6, -RZ, RZ, 0, 0 ;  /* 0x00000000ff067431 */ /* 0x000fe200000001ff */
[----:B------:R-:W3:Y:S01]  /*ce00*/  LDCU UR8, c[0x0][0x574] ;  /* 0x0000ae80ff0877ac */ /* 0x000ee20008000800 */
[----:B------:R-:W4:Y:S01]  /*ce10*/  LDCU UR9, c[0x0][0x69c] ;  /* 0x0000d380ff0977ac */ /* 0x000f220008000800 */
[----:B------:R-:W-:Y:S02]  /*ce20*/  UISETP.NE.AND UP1, UPT, UR4, 0x2, UPT ;  /* 0x000000020400788c */ /* 0x000fe4000bf25270 */
[----:B0-----:R-:W-:-:S05]  /*ce30*/  IMAD.HI.U32 R4, R7, UR6, R6 ;  /* 0x0000000607047c27 */ /* 0x001fca000f8e0006 */
[----:B------:R-:W-:-:S05]  /*ce40*/  SHF.R.U32.HI R5, RZ, UR7, R4 ;  /* 0x00000007ff057c19 */ /* 0x000fca0008011604 */
[----:B-12---:R-:W-:-:S04]  /*ce50*/  IMAD.MOV R3, RZ, RZ, -R5 ;  /* 0x000000ffff037224 */ /* 0x006fc800078e0a05 */
[----:B---3--:R-:W-:-:S04]  /*ce60*/  IMAD R7, R3, UR8, R7 ;  /* 0x0000000803077c24 */ /* 0x008fc8000f8e0207 */
[----:B----4-:R-:W-:Y:S01]  /*ce70*/  IMAD R26, R7, UR9, R26 ;  /* 0x00000009071a7c24 */ /* 0x010fe2000f8e021a */
        /* <DEDUP_REMOVED lines=252> */
.L_x_3443:
[----:B------:R-:W3:Y:S01]  /*de40*/  LDC.64 R6, c[0x0][0x778] ;  /* 0x0001de00ff067b82 */ /* 0x000ee20000000a00 */
[----:B------:R-:W4:Y:S02]  /*de50*/  LDCU UR6, c[0x0][0x3b0] ;  /* 0x00007600ff0677ac */ /* 0x000f240008000800 */
[----:B----4-:R-:W-:Y:S01]  /*de60*/  UISETP.NE.AND UP1, UPT, UR6, URZ, UPT ;  /* 0x000000ff0600728c */ /* 0x010fe2000bf25270 */
[----:B---3--:R-:W-:Y:S02]  /*de70*/  ISETP.NE.U32.AND P0, PT, R6, RZ, PT ;  /* 0x000000ff0600720c */ /* 0x008fe40003f05070 */
[----:B------:R-:W-:Y:S02]  /*de80*/  IADD3 R4, P1, PT, R27, R6, RZ ;  /* 0x000000061b047210 */ /* 0x000fe40007f3e0ff */
[----:B------:R-:W-:Y:S02]  /*de90*/  ISETP.NE.AND.EX P0, PT, R7, RZ, PT, P0 ;  /* 0x000000ff0700720c */ /* 0x000fe40003f05300 */
[----:B------:R-:W-:-:S02]  /*dea0*/  IADD3.X R0, PT, PT, RZ, R7, RZ, P1, !PT ;  /* 0x00000007ff007210 */ /* 0x000fc40000ffe4ff */
[----:B------:R-:W-:Y:S02]  /*deb0*/  SEL R4, R4, RZ, P0 ;  /* 0x000000ff04047207 */ /* 0x000fe40000000000 */
[----:B------:R-:W-:Y:S01]  /*dec0*/  SEL R5, R0, RZ, P0 ;  /* 0x000000ff00057207 */ /* 0x000fe20000000000 */
[----:B------:R-:W-:Y:S06]  /*ded0*/  BRA.U !UP1, `(.L_x_3444) ;  /* 0x0000003509c07547 */ /* 0x000fec000b800000 */
[----:B------:R-:W1:Y:S01]  /*dee0*/  LDCU UR6, c[0x0][0x3b4] ;  /* 0x00007680ff0677ac */ /* 0x000e620008000800 */
[----:B------:R-:W-:Y:S01]  /*def0*/  IMAD.MOV.U32 R25, RZ, RZ, RZ ;  /* 0x000000ffff197224 */ /* 0x000fe200078e00ff */
[----:B------:R-:W3:Y:S01]  /*df00*/  LDCU UR7, c[0x0][0x3b8] ;  /* 0x00007700ff0777ac */ /* 0x000ee20008000800 */
[----:B------:R-:W4:Y:S01]  /*df10*/  LDCU UR8, c[0x0][0x3a0] ;  /* 0x00007400ff0877ac */ /* 0x000f220008000800 */
[----:B-12---:R-:W-:-:S04]  /*df20*/  IMAD R3, R23, UR6, RZ ;  /* 0x0000000617037c24 */ /* 0x006fc8000f8e02ff */
[----:B---3--:R-:W-:-:S04]  /*df30*/  IMAD R3, R22, UR7, R3 ;  /* 0x0000000716037c24 */ /* 0x008fc8000f8e0203 */
[----:B----4-:R-:W-:-:S05]  /*df40*/  IMAD R3, R2, UR8, R3 ;  /* 0x0000000802037c24 */ /* 0x010fca000f8e0203 */
[----:B------:R-:W-:Y:S01]  /*df50*/  SHF.L.U32 R7, R3, 0x1, RZ ;  /* 0x0000000103077819 */ /* 0x000fe200000006ff */
[----:B------:R-:W-:Y:S06]  /*df60*/  BRA.U !UP0, `(.L_x_3445) ;  /* 0x0000001108447547 */ /* 0x000fec000b800000 */
[----:B------:R-:W1:Y:S01]  /*df70*/  LDCU.64 UR8, c[0x0][0x568] ;  /* 0x0000ad00ff0877ac */ /* 0x000e620008000a00 */
[----:B------:R-:W-:Y:S01]  /*df80*/  MOV R6, RZ ;  /* 0x000000ff00067202 */ /* 0x000fe20000000f00 */
[----:B------:R-:W2:Y:S01]  /*df90*/  LDCU UR6, c[0x0][0x570] ;  /* 0x0000ae00ff0677ac */ /* 0x000ea20008000800 */
[----:B------:R-:W3:Y:S01]  /*dfa0*/  LDCU UR7, c[0x0][0x694] ;  /* 0x0000d280ff0777ac */ /* 0x000ee20008000800 */
[----:B------:R-:W-:Y:S02]  /*dfb0*/  UISETP.NE.AND UP1, UPT, UR5, URZ, UPT ;  /* 0x000000ff0500728c */ /* 0x000fe4000bf25270 */
[----:B-1---5:R-:W-:-:S05]  /*dfc0*/  IMAD.HI.U32 R8, R7, UR9, R6 ;  /* 0x0000000907087c27 */ /* 0x022fca000f8e0006 */
        /* <DEDUP_REMOVED lines=267> */
.L_x_3445:
[----:B------:R-:W-:Y:S01]  /*f080*/  MOV R24, RZ ;  /* 0x000000ff00187202 */ /* 0x000fe20000000f00 */
[----:B------:R-:W-:Y:S06]  /*f090*/  BRA.U !UP0, `(.L_x_3446) ;  /* 0x0000001108487547 */ /* 0x000fec000b800000 */
[----:B------:R-:W1:Y:S01]  /*f0a0*/  LDCU.64 UR8, c[0x0][0x568] ;  /* 0x0000ad00ff0877ac */ /* 0x000e620008000a00 */
[----:B-----5:R-:W-:Y:S01]  /*f0b0*/  IADD3 R9, PT, PT, R7, 0x1, RZ ;  /* 0x0000000107097810 */ /* 0x020fe20007ffe0ff */
[----:B------:R-:W-:Y:S01]  /*f0c0*/  IMAD.MOV.U32 R8, RZ, RZ, RZ ;  /* 0x000000ffff087224 */ /* 0x000fe200078e00ff */
[----:B------:R-:W2:Y:S01]  /*f0d0*/  LDCU UR6, c[0x0][0x570] ;  /* 0x0000ae00ff0677ac */ /* 0x000ea20008000800 */
[----:B------:R-:W3:Y:S01]  /*f0e0*/  LDCU UR7, c[0x0][0x694] ;  /* 0x0000d280ff0777ac */ /* 0x000ee20008000800 */
        /* <DEDUP_REMOVED lines=269> */
.L_x_3446:
[----:B------:R-:W1:Y:S01]  /*101c0*/  LDCU UR4, c[0x0][0x398] ;  /* 0x00007300ff0477ac */ /* 0x000e620008000800 */
[----:B------:R-:W-:Y:S01]  /*101d0*/  BSSY.RECONVERGENT B0, `(.L_x_3447) ;  /* 0x0000017000007945 */ /* 0x000fe20003800200 */
[----:B------:R-:W-:Y:S02]  /*101e0*/  LOP3.LUT P3, RZ, R23, R22, RZ, 0xfc, !PT ;  /* 0x0000001617ff7212 */ /* 0x000fe4000786fcff */
[----:B------:R-:W-:Y:S02]  /*101f0*/  PLOP3.LUT P0, PT, PT, PT, PT, 0x8, 0x80 ;  /* 0x000000000080781c */ /* 0x000fe40003f0e170 */
[----:B-1----:R-:W-:-:S13]  /*10200*/  ISETP.GE.AND P1, PT, R7, UR4, PT ;  /* 0x0000000407007c0c */ /* 0x002fda000bf26270 */
[----:B------:R-:W-:Y:S05]  /*10210*/  @P1 BRA `(.L_x_3448) ;  /* 0x0000000000481947 */ /* 0x000fea0003800000 */
[----:B-----5:R-:W1:Y:S02]  /*10220*/  LDC.64 R8, c[0x0][0x3a8] ;  /* 0x0000ea00ff087b82 */ /* 0x020e640000000a00 */
        /* <DEDUP_REMOVED lines=17> */
.L_x_3448:
[----:B------:R-:W-:Y:S05]  /*10340*/  BSYNC.RECONVERGENT B0 ;  /* 0x0000000000007941 */ /* 0x000fea0003800200 */
.L_x_3447:
        /* <DEDUP_REMOVED lines=14> */
[----:B-----5:R-:W2:Y:S01]  /*10430*/  S2R R9, SR_LANEID ;  /* 0x0000000000097919 */ /* 0x020ea20000000000 */
        /* <DEDUP_REMOVED lines=20> */
.L_x_3450:
[----:B------:R-:W-:Y:S05]  /*10580*/  BSYNC.RECONVERGENT B0 ;  /* 0x0000000000007941 */ /* 0x000fea0003800200 */
.L_x_3449:
        /* <DEDUP_REMOVED lines=24> */
[----:B------:R-:W-:Y:S01]  /*10710*/  MOV R18, UR10 ;  /* 0x0000000a00127c02 */ /* 0x000fe20008000f00 */
[----:B------:R-:W-:Y:S01]  /*10720*/  IMAD.U32 R19, RZ, RZ, UR11 ;  /* 0x0000000bff137e24 */ /* 0x000fe2000f8e00ff */
[----:B------:R-:W2:Y:S01]  /*10730*/  LDCU UR8, c[0x0][0x3a4] ;  /* 0x00007480ff0877ac */ /* 0x000ea20008000800 */
[----:B-1----:R-:W-:-:S05]  /*10740*/  IMAD R0, R22, UR5, R23 ;  /* 0x0000000516007c24 */ /* 0x002fca000f8e0217 */
[----:B--2---:R-:W-:-:S13]  /*10750*/  ISETP.GE.U32.AND P1, PT, R0, UR8, PT ;  /* 0x0000000800007c0c */ /* 0x004fda000bf26070 */
[----:B------:R-:W-:Y:S05]  /*10760*/  @P1 BRA `(.L_x_3453) ;  /* 0x0000000000a81947 */ /* 0x000fea0003800000 */
[----:B------:R-:W1:Y:S01]  /*10770*/  LDCU UR6, c[0x0][0x374] ;  /* 0x00006e80ff0677ac */ /* 0x000e620008000800 */
[----:B-----5:R-:W2:Y:S01]  /*10780*/  LDC R15, c[0x0][0x364] ;  /* 0x0000d900ff0f7b82 */ /* 0x020ea20000000800 */
[----:B------:R-:W-:Y:S01]  /*10790*/  BSSY.RECONVERGENT B1, `(.L_x_3454) ;  /* 0x000000f000017945 */ /* 0x000fe20003800200 */
[----:B------:R-:W-:Y:S02]  /*107a0*/  MOV R18, UR10 ;  /* 0x0000000a00127c02 */ /* 0x000fe40008000f00 */
[----:B------:R-:W-:-:S04]  /*107b0*/  MOV R19, UR11 ;  /* 0x0000000b00137c02 */ /* 0x000fc80008000f00 */
[----:B------:R-:W3:Y:S01]  /*107c0*/  LDC.64 R10, c[0x0][0x780] ;  /* 0x0001e000ff0a7b82 */ /* 0x000ee20000000a00 */
[----:B-1----:R-:W-:Y:S02]  /*107d0*/  IMAD R13, R2, UR6, RZ ;  /* 0x00000006020d7c24 */ /* 0x002fe4000f8e02ff */
[----:B--2---:R-:W-:-:S07]  /*107e0*/  IMAD R15, R15, UR5, RZ ;  /* 0x000000050f0f7c24 */ /* 0x004fce000f8e02ff */
.L_x_3455:
[----:B------:R-:W-:-:S04]  /*107f0*/  IMAD.IADD R3, R13, 0x1, R0 ;  /* 0x000000010d037824 */ /* 0x000fc800078e0200 */
[----:B---3--:R-:W-:-:S05]  /*10800*/  IMAD.WIDE.U32 R2, R3, 0x10, R10 ;  /* 0x0000001003027825 */ /* 0x008fca00078e000a */
[----:B------:R-:W2:Y:S04]  /*10810*/  LDG.E.64 R6, desc[UR36][R2.64] ;  /* 0x0000002402067981 */ /* 0x000ea8000c1e1b00 */
[----:B------:R-:W3:Y:S01]  /*10820*/  LDG.E.64 R8, desc[UR36][R2.64+0x8] ;  /* 0x0000082402087981 */ /* 0x000ee2000c1e1b00 */
[----:B------:R-:W-:-:S04]  /*10830*/  IADD3 R0, PT, PT, R15, R0, RZ ;  /* 0x000000000f007210 */ /* 0x000fc80007ffe0ff */
[----:B------:R-:W-:Y:S01]  /*10840*/  ISETP.GE.U32.AND P1, PT, R0, UR8, PT ;  /* 0x0000000800007c0c */ /* 0x000fe2000bf26070 */
[----:B--2---:R-:W-:Y:S02]  /*10850*/  DMUL R16, R6, R16 ;  /* 0x0000001006107228 */ /* 0x004fe40000000000 */
[----:B---3--:R-:W-:-:S10]  /*10860*/  DMUL R18, R8, R18 ;  /* 0x0000001208127228 */ /* 0x008fd40000000000 */
[----:B------:R-:W-:Y:S05]  /*10870*/  @!P1 BRA `(.L_x_3455) ;  /* 0xfffffffc00dc9947 */ /* 0x000fea000383ffff */
[----:B------:R-:W-:Y:S05]  /*10880*/  BSYNC.RECONVERGENT B1 ;  /* 0x0000000000017941 */ /* 0x000fea0003800200 */
.L_x_3454:
[----:B------:R-:W-:Y:S05]  /*10890*/  BRA `(.L_x_3453) ;  /* 0x00000000005c7947 */ /* 0x000fea0003800000 */
.L_x_3452:
[----:B------:R-:W1:Y:S01]  /*108a0*/  LDCU UR6, c[0x0][0x3a4] ;  /* 0x00007480ff0677ac */ /* 0x000e620008000800 */
[----:B------:R-:W-:Y:S01]  /*108b0*/  MOV R18, UR10 ;  /* 0x0000000a00127c02 */ /* 0x000fe20008000f00 */
[----:B------:R-:W-:Y:S01]  /*108c0*/  IMAD.U32 R19, RZ, RZ, UR11 ;  /* 0x0000000bff137e24 */ /* 0x000fe2000f8e00ff */
[----:B-1----:R-:W-:-:S13]  /*108d0*/  ISETP.GE.U32.AND P1, PT, R22, UR6, PT ;  /* 0x0000000616007c0c */ /* 0x002fda000bf26070 */
[----:B------:R-:W-:Y:S05]  /*108e0*/  @P1 BRA `(.L_x_3453) ;  /* 0x0000000000481947 */ /* 0x000fea0003800000 */
[----:B------:R-:W1:Y:S01]  /*108f0*/  LDCU UR5, c[0x0][0x374] ;  /* 0x00006e80ff0577ac */ /* 0x000e620008000800 */
[----:B-----5:R-:W2:Y:S01]  /*10900*/  LDC R12, c[0x0][0x360] ;  /* 0x0000d800ff0c7b82 */ /* 0x020ea20000000800 */
[----:B------:R-:W-:Y:S01]  /*10910*/  MOV R13, R22 ;  /* 0x00000016000d7202 */ /* 0x000fe20000000f00 */
[----:B------:R-:W-:Y:S01]  /*10920*/  IMAD.U32 R19, RZ, RZ, UR11 ;  /* 0x0000000bff137e24 */ /* 0x000fe2000f8e00ff */
[----:B------:R-:W-:-:S05]  /*10930*/  MOV R18, UR10 ;  /* 0x0000000a00127c02 */ /* 0x000fca0008000f00 */
[----:B------:R-:W3:Y:S08]  /*10940*/  LDC.64 R10, c[0x0][0x780] ;  /* 0x0001e000ff0a7b82 */ /* 0x000ef00000000a00 */
[----:B------:R-:W4:Y:S01]  /*10950*/  LDC R14, c[0x0][0x364] ;  /* 0x0000d900ff0e7b82 */ /* 0x000f220000000800 */
[----:B-1----:R-:W-:-:S07]  /*10960*/  IMAD R0, R2, UR5, RZ ;  /* 0x0000000502007c24 */ /* 0x002fce000f8e02ff */
.L_x_3456:
[----:B------:R-:W-:-:S05]  /*10970*/  IADD3 R2, PT, PT, R0, R13, RZ ;  /* 0x0000000d00027210 */ /* 0x000fca0007ffe0ff */
[----:B--2---:R-:W-:-:S04]  /*10980*/  IMAD R3, R2, R12, R23 ;  /* 0x0000000c02037224 */ /* 0x004fc800078e0217 */
[----:B---3--:R-:W-:-:S05]  /*10990*/  IMAD.WIDE.U32 R2, R3, 0x10, R10 ;  /* 0x0000001003027825 */ /* 0x008fca00078e000a */
[----:B------:R-:W2:Y:S04]  /*109a0*/  LDG.E.64 R6, desc[UR36][R2.64] ;  /* 0x0000002402067981 */ /* 0x000ea8000c1e1b00 */
[----:B------:R-:W3:Y:S01]  /*109b0*/  LDG.E.64 R8, desc[UR36][R2.64+0x8] ;  /* 0x0000082402087981 */ /* 0x000ee2000c1e1b00 */
[----:B----4-:R-:W-:-:S04]  /*109c0*/  IADD3 R13, PT, PT, R14, R13, RZ ;  /* 0x0000000d0e0d7210 */ /* 0x010fc80007ffe0ff */
[----:B------:R-:W-:Y:S01]  /*109d0*/  ISETP.GE.U32.AND P1, PT, R13, UR6, PT ;  /* 0x000000060d007c0c */ /* 0x000fe2000bf26070 */
[----:B--2---:R-:W-:Y:S02]  /*109e0*/  DMUL R16, R6, R16 ;  /* 0x0000001006107228 */ /* 0x004fe40000000000 */
[----:B---3--:R-:W-:-:S10]  /*109f0*/  DMUL R18, R8, R18 ;  /* 0x0000001208127228 */ /* 0x008fd40000000000 */
[----:B------:R-:W-:Y:S05]  /*10a00*/  @!P1 BRA `(.L_x_3456) ;  /* 0xfffffffc00d89947 */ /* 0x000fea000383ffff */
.L_x_3453:
[----:B------:R-:W-:Y:S05]  /*10a10*/  BSYNC.RECONVERGENT B0 ;  /* 0x0000000000007941 */ /* 0x000fea0003800200 */
.L_x_3451:
[----:B------:R-:W1:Y:S01]  /*10a20*/  LDCU UR5, c[0x0][0x360] ;  /* 0x00006c00ff0577ac */ /* 0x000e620008000800 */
[----:B------:R-:W-:Y:S01]  /*10a30*/  UIADD3 UR4, UPT, UPT, UR4, 0x10, URZ ;  /* 0x0000001004047890 */ /* 0x000fe2000fffe0ff */
[----:B------:R-:W2:Y:S03]  /*10a40*/  LDCU UR6, c[0x0][0x364] ;  /* 0x00006c80ff0677ac */ /* 0x000ea60008000800 */
[----:B------:R-:W-:Y:S01]  /*10a50*/  ULEA UR8, UR7, UR4, 0x18 ;  /* 0x0000000407087291 */ /* 0x000fe2000f8ec0ff */
[----:B------:R-:W3:Y:S01]  /*10a60*/  LDCU UR9, c[0x0][0x3a8] ;  /* 0x00007500ff0977ac */ /* 0x000ee20008000800 */
[----:B-1----:R-:W-:-:S05]  /*10a70*/  IMAD R0, R22, UR5, R23 ;  /* 0x0000000516007c24 */ /* 0x002fca000f8e0217 */
[----:B------:R-:W-:Y:S01]  /*10a80*/  LEA R3, R0, UR8, 0x4 ;  /* 0x0000000800037c11 */ /* 0x000fe2000f8e20ff */
[----:B--2---:R-:W-:-:S04]  /*10a90*/  UISETP.GE.U32.AND UP1, UPT, UR6, 0x2, UPT ;  /* 0x000000020600788c */ /* 0x004fc8000bf26070 */
[----:B------:R1:W-:Y:S01]  /*10aa0*/  STS.128 [R3], R16 ;  /* 0x0000001003007388 */ /* 0x0003e20000000c00 */
[----:B---3--:R-:W-:-:S04]  /*10ab0*/  UISETP.NE.AND UP0, UPT, UR9, URZ, UPT ;  /* 0x000000ff0900728c */ /* 0x008fc8000bf05270 */
[----:B------:R-:W-:Y:S07]  /*10ac0*/  BRA.U !UP1, `(.L_x_3457) ;  /* 0x00000001093c7547 */ /* 0x000fee000b800000 */
[----:B------:R-:W-:-:S05]  /*10ad0*/  UMOV UR4, UR6 ;  /* 0x0000000600047c82 */ /* 0x000fca0008000000 */
.L_x_3458:
        /* <DEDUP_REMOVED lines=9> */
[----:B-----5:R-:W1:Y:S02]  /*10b70*/  @!P1 LDS.128 R8, [R0] ;  /* 0x0000000000089984 */ /* 0x020e640000000c00 */
[----:B-12---:R-:W-:Y:S02]  /*10b80*/  @!P1 DMUL R16, R16, R8 ;  /* 0x0000000810109228 */ /* 0x006fe40000000000 */
[----:B------:R-:W-:-:S07]  /*10b90*/  @!P1 DMUL R18, R18, R10 ;  /* 0x0000000a12129228 */ /* 0x000fce0000000000 */
[----:B------:R2:W-:Y:S01]  /*10ba0*/  @!P1 STS.128 [R3], R16 ;  /* 0x0000001003009388 */ /* 0x0005e20000000c00 */
[----:B------:R-:W-:Y:S05]  /*10bb0*/  BRA.U UP1, `(.L_x_3458) ;  /* 0xfffffffd01c87547 */ /* 0x000fea000b83ffff */
.L_x_3457:
        /* <DEDUP_REMOVED lines=9> */
.L_x_3461:
[----:B------:R-:W-:Y:S01]  /*10c50*/  SHF.R.U32.HI R2, RZ, 0x1, R0 ;  /* 0x00000001ff027819 */ /* 0x000fe20000011600 */
[----:B------:R-:W-:Y:S03]  /*10c60*/  BAR.SYNC.DEFER_BLOCKING 0x0 ;  /* 0x0000000000007b1d */ /* 0x000fe60000010000 */
[----:B------:R-:W-:-:S04]  /*10c70*/  IADD3 R6, PT, PT, R2, R23, RZ ;  /* 0x0000001702067210 */ /* 0x000fc80007ffe0ff */
[----:B------:R-:W-:-:S04]  /*10c80*/  ISETP.GE.U32.AND P1, PT, R6, UR5, PT ;  /* 0x0000000506007c0c */ /* 0x000fc8000bf26070 */
[----:B------:R-:W-:-:S13]  /*10c90*/  ISETP.GE.U32.OR P1, PT, R23, R2, P1 ;  /* 0x000000021700720c */ /* 0x000fda0000f26470 */
[----:B-----5:R-:W-:-:S06]  /*10ca0*/  @!P1 IMAD R8, R2, 0x10, R3 ;  /* 0x0000001002089824 */ /* 0x020fcc00078e0203 */
[----:B------:R-:W1:Y:S02]  /*10cb0*/  @!P1 LDS.128 R8, [R8] ;  /* 0x0000000008089984 */ /* 0x000e640000000c00 */
[----:B-1234-:R-:W-:Y:S02]  /*10cc0*/  @!P1 DMUL R16, R16, R8 ;  /* 0x0000000810109228 */ /* 0x01efe40000000000 */
[----:B------:R-:W-:-:S07]  /*10cd0*/  @!P1 DMUL R18, R18, R10 ;  /* 0x0000000a12129228 */ /* 0x000fce0000000000 */
[----:B------:R4:W-:Y:S01]  /*10ce0*/  @!P1 STS.128 [R3], R16 ;  /* 0x0000001003009388 */ /* 0x0009e20000000c00 */
[----:B------:R-:W-:Y:S02]  /*10cf0*/  ISETP.GT.U32.AND P1, PT, R0, 0x7f, PT ;  /* 0x0000007f0000780c */ /* 0x000fe40003f24070 */
[----:B------:R-:W-:-:S11]  /*10d00*/  MOV R0, R2 ;  /* 0x0000000200007202 */ /* 0x000fd60000000f00 */
[----:B------:R-:W-:Y:S05]  /*10d10*/  @P1 BRA `(.L_x_3461) ;  /* 0xfffffffc00cc1947 */ /* 0x000fea000383ffff */
.L_x_3460:
[----:B------:R-:W-:Y:S01]  /*10d20*/  BAR.SYNC.DEFER_BLOCKING 0x0 ;  /* 0x0000000000007b1d */ /* 0x000fe20000010000 */
[----:B------:R-:W-:-:S09]  /*10d30*/  UISETP.GE.U32.AND UP0, UPT, UR4, 0x2, UPT ;  /* 0x000000020400788c */ /* 0x000fd2000bf06070 */
[----:B------:R-:W-:Y:S05]  /*10d40*/  BRA.U !UP0, `(.L_x_3459) ;  /* 0x0000000108287547 */ /* 0x000fea000b800000 */
[----:B-----5:R-:W-:-:S07]  /*10d50*/  HFMA2 R9, -RZ, RZ, 0, 5.9604644775390625e-08 ;  /* 0x00000001ff097431 */ /* 0x020fce00000001ff */
.L_x_3462:
[----:B-1234-:R-:W-:Y:S04]  /*10d60*/  SHFL.DOWN PT, R3, R17, R9, 0x1f ;  /* 0x08001f0911037589 */ /* 0x01efe800000e0000 */
[----:B------:R-:W1:Y:S04]  /*10d70*/  SHFL.DOWN PT, R2, R16, R9, 0x1f ;  /* 0x08001f0910027589 */ /* 0x000e6800000e0000 */
[----:B------:R-:W-:Y:S04]  /*10d80*/  SHFL.DOWN PT, R7, R19, R9, 0x1f ;  /* 0x08001f0913077589 */ /* 0x000fe800000e0000 */
[----:B------:R2:W3:Y:S02]  /*10d90*/  SHFL.DOWN PT, R6, R18, R9, 0x1f ;  /* 0x08001f0912067589 */ /* 0x0004e400000e0000 */
[----:B--2---:R-:W-:-:S05]  /*10da0*/  IMAD.SHL.U32 R9, R9, 0x2, RZ ;  /* 0x0000000209097824 */ /* 0x004fca00078e00ff */
[----:B------:R-:W-:Y:S01]  /*10db0*/  ISETP.GE.AND P1, PT, R9, UR4, PT ;  /* 0x0000000409007c0c */ /* 0x000fe2000bf26270 */
[----:B-1----:R-:W-:Y:S02]  /*10dc0*/  DMUL R16, R2, R16 ;  /* 0x0000001002107228 */ /* 0x002fe40000000000 */
[----:B---3--:R-:W-:-:S10]  /*10dd0*/  DMUL R18, R6, R18 ;  /* 0x0000001206127228 */ /* 0x008fd40000000000 */
[----:B------:R-:W-:Y:S05]  /*10de0*/  @!P1 BRA `(.L_x_3462) ;  /* 0xfffffffc00dc9947 */ /* 0x000fea000383ffff */
.L_x_3459:
[----:B------:R-:W-:Y:S05]  /*10df0*/  @!P0 EXIT ;  /* 0x000000000000894d */ /* 0x000fea0003800000 */
[----:B------:R-:W0:Y:S02]  /*10e00*/  LDCU.64 UR4, c[0x0][0x778] ;  /* 0x0000ef00ff0477ac */ /* 0x000e240008000a00 */
[----:B0-----:R-:W-:-:S04]  /*10e10*/  UISETP.NE.U32.AND UP0, UPT, UR4, URZ, UPT ;  /* 0x000000ff0400728c */ /* 0x001fc8000bf05070 */
[----:B------:R-:W-:-:S09]  /*10e20*/  UISETP.NE.AND.EX UP0, UPT, UR5, URZ, UPT, UP0 ;  /* 0x000000ff0500728c */ /* 0x000fd2000bf05300 */
[----:B------:R-:W-:Y:S05]  /*10e30*/  BRA.U UP0, `(.L_x_3463) ;  /* 0x0000000100f47547 */ /* 0x000fea000b800000 */
[----:B------:R-:W0:Y:S01]  /*10e40*/  LDCU.U8 UR6, c[0x0][0x798] ;  /* 0x0000f300ff0677ac */ /* 0x000e220008000000 */
[----:B------:R-:W1:Y:S01]  /*10e50*/  LDCU.64 UR4, c[0x0][0x768] ;  /* 0x0000ed00ff0477ac */ /* 0x000e620008000a00 */
[----:B0-----:R-:W-:Y:S02]  /*10e60*/  ISETP.NE.AND P0, PT, RZ, UR6, PT ;  /* 0x00000006ff007c0c */ /* 0x001fe4000bf05270 */
[----:B-1---5:R-:W-:Y:S02]  /*10e70*/  IADD3 R8, P2, PT, R25, UR4, RZ ;  /* 0x0000000419087c10 */ /* 0x022fe4000ff5e0ff */
[----:B------:R-:W-:Y:S02]  /*10e80*/  IADD3 R6, P1, PT, R24, UR4, RZ ;  /* 0x0000000418067c10 */ /* 0x000fe4000ff3e0ff */
[----:B------:R-:W-:Y:S02]  /*10e90*/  IADD3.X R9, PT, PT, RZ, UR5, RZ, P2, !PT ;  /* 0x00000005ff097c10 */ /* 0x000fe400097fe4ff */
[----:B------:R-:W-:-:S05]  /*10ea0*/  IADD3.X R7, PT, PT, RZ, UR5, RZ, P1, !PT ;  /* 0x00000005ff077c10 */ /* 0x000fca0008ffe4ff */
[----:B--234-:R-:W2:Y:S04]  /*10eb0*/  @P0 LDG.E.64 R2, desc[UR36][R8.64] ;  /* 0x0000002408020981 */ /* 0x01cea8000c1e1b00 */
[----:B------:R-:W3:Y:S01]  /*10ec0*/  @P0 LDG.E.64 R4, desc[UR36][R6.64] ;  /* 0x0000002406040981 */ /* 0x000ee2000c1e1b00 */
[----:B------:R-:W0:Y:S02]  /*10ed0*/  LDCU.U8 UR4, c[0x0][0x799] ;  /* 0x0000f320ff0477ac */ /* 0x000e240008000000 */
[----:B0-----:R-:W-:Y:S01]  /*10ee0*/  ISETP.NE.AND P1, PT, RZ, UR4, PT ;  /* 0x00000004ff007c0c */ /* 0x001fe2000bf25270 */
[----:B--2---:R-:W-:Y:S02]  /*10ef0*/  @P0 DMUL R16, R16, R2 ;  /* 0x0000000210100228 */ /* 0x004fe40000000000 */
[----:B---3--:R-:W-:-:S10]  /*10f00*/  @P0 DMUL R18, R18, R4 ;  /* 0x0000000412120228 */ /* 0x008fd40000000000 */
[----:B------:R0:W-:Y:S04]  /*10f10*/  @!P1 STG.E.64 desc[UR36][R8.64], R16 ;  /* 0x0000001008009986 */ /* 0x0001e8000c101b24 */
[----:B------:R0:W-:Y:S01]  /*10f20*/  @!P1 STG.E.64 desc[UR36][R6.64], R18 ;  /* 0x0000001206009986 */ /* 0x0001e2000c101b24 */
[----:B------:R-:W-:Y:S05]  /*10f30*/  @!P1 EXIT ;  /* 0x000000000000994d */ /* 0x000fea0003800000 */
[----:B------:R-:W1:Y:S02]  /*10f40*/  LDCU UR4, c[0x0][0x79c] ;  /* 0x0000f380ff0477ac */ /* 0x000e640008000800 */
[----:B-1----:R-:W-:-:S09]  /*10f50*/  UISETP.NE.AND UP0, UPT, UR4, 0x1, UPT ;  /* 0x000000010400788c */ /* 0x002fd2000bf05270 */
[----:B------:R-:W-:Y:S05]  /*10f60*/  BRA.U !UP0, `(.L_x_3464) ;  /* 0x0000000108907547 */ /* 0x000fea000b800000 */
[----:B------:R-:W-:Y:S01]  /*10f70*/  MOV R2, 0x660 ;  /* 0x0000066000027802 */ /* 0x000fe20000000f00 */
[----:B------:R-:W1:Y:S01]  /*10f80*/  LDCU.64 UR4, c[0x4][0x650] ;  /* 0x0100ca00ff0477ac */ /* 0x000e620008000a00 */
[----:B------:R-:W-:Y:S02]  /*10f90*/  HFMA2 R12, -RZ, RZ, 0, 5.9604644775390625e-08 ;  /* 0x00000001ff0c7431 */ /* 0x000fe400000001ff */
[----:B0-----:R-:W-:Y:S01]  /*10fa0*/  IMAD.MOV.U32 R8, RZ, RZ, 0x2ef ;  /* 0x000002efff087424 */ /* 0x001fe200078e00ff */
[----:B------:R0:W2:Y:S01]  /*10fb0*/  LDC.64 R14, c[0x4][R2] ;  /* 0x01000000020e7b82 */ /* 0x0000a20000000a00 */
[----:B------:R-:W3:Y:S01]  /*10fc0*/  LDCU.64 UR8, c[0x4][0x640] ;  /* 0x0100c800ff0877ac */ /* 0x000ee20008000a00 */
[----:B------:R-:W-:Y:S01]  /*10fd0*/  MOV R13, RZ ;  /* 0x000000ff000d7202 */ /* 0x000fe20000000f00 */
[----:B------:R-:W4:Y:S01]  /*10fe0*/  LDCU.64 UR6, c[0x4][0x390] ;  /* 0x01007200ff0677ac */ /* 0x000f220008000a00 */
[----:B-1----:R-:W-:Y:S01]  /*10ff0*/  IMAD.U32 R4, RZ, RZ, UR4 ;  /* 0x00000004ff047e24 */ /* 0x002fe2000f8e00ff */
[----:B------:R-:W-:-:S02]  /*11000*/  MOV R5, UR5 ;  /* 0x0000000500057c02 */ /* 0x000fc40008000f00 */
[----:B---3--:R-:W-:Y:S01]  /*11010*/  MOV R6, UR8 ;  /* 0x0000000800067c02 */ /* 0x008fe20008000f00 */
[----:B------:R-:W-:Y:S01]  /*11020*/  IMAD.U32 R7, RZ, RZ, UR9 ;  /* 0x00000009ff077e24 */ /* 0x000fe2000f8e00ff */
[----:B----4-:R-:W-:Y:S02]  /*11030*/  MOV R10, UR6 ;  /* 0x00000006000a7c02 */ /* 0x010fe40008000f00 */
[----:B0-----:R-:W-:-:S07]  /*11040*/  MOV R11, UR7 ;  /* 0x00000007000b7c02 */ /* 0x001fce0008000f00 */
[----:B------:R-:W-:-:S07]  /*11050*/  LEPC R20, `(.L_x_3465) ;  /* 0x000000001014794e */ /* 0x000fce0000000000 */
[----:B--2---:R-:W-:Y:S05]  /*11060*/  CALL.ABS.NOINC R14 ;  /* 0x000000000e007343 */ /* 0x004fea0003c00000 */
.L_x_3465:
        /* <DEDUP_REMOVED lines=14> */
[----:B------:R2:W-:Y:S01]  /*11150*/  STG.E.64 desc[UR36][R14.64], R16 ;  /* 0x000000100e007986 */ /* 0x0005e2000c101b24 */
[----:B0-----:R-:W-:Y:S01]  /*11160*/  MOV R10, UR4 ;  /* 0x00000004000a7c02 */ /* 0x001fe20008000f00 */
[----:B--2---:R-:W-:-:S07]  /*11170*/  IMAD.U32 R11, RZ, RZ, UR5 ;  /* 0x00000005ff0b7e24 */ /* 0x004fce000f8e00ff */
[----:B------:R-:W-:-:S07]  /*11180*/  LEPC R20, `(.L_x_3466) ;  /* 0x000000001014794e */ /* 0x000fce0000000000 */
[----:B-1----:R-:W-:Y:S05]  /*11190*/  CALL.ABS.NOINC R2 ;  /* 0x0000000002007343 */ /* 0x002fea0003c00000 */
.L_x_3466:
[----:B------:R-:W-:Y:S05]  /*111a0*/  BRA `(.L_x_3467) ;  /* 0x0000000000047947 */ /* 0x000fea0003800000 */
.L_x_3464:
[----:B------:R1:W-:Y:S02]  /*111b0*/  STG.E.64 desc[UR36][R8.64], R16 ;  /* 0x0000001008007986 */ /* 0x0003e4000c101b24 */
.L_x_3467:
[----:B------:R-:W2:Y:S02]  /*111c0*/  LDCU.64 UR4, c[0x0][0x768] ;  /* 0x0000ed00ff0477ac */ /* 0x000ea40008000a00 */
[----:B--2---:R-:W-:-:S04]  /*111d0*/  IADD3 R24, P0, PT, R24, UR4, RZ ;  /* 0x0000000418187c10 */ /* 0x004fc8000ff1e0ff */
[----:B------:R-:W-:-:S05]  /*111e0*/  IADD3.X R25, PT, PT, RZ, UR5, RZ, P0, !PT ;  /* 0x00000005ff197c10 */ /* 0x000fca00087fe4ff */
[----:B------:R-:W-:Y:S01]  /*111f0*/  STG.E.64 desc[UR36][R24.64], R18 ;  /* 0x0000001218007986 */ /* 0x000fe2000c101b24 */
[----:B------:R-:W-:Y:S05]  /*11200*/  EXIT ;  /* 0x000000000000794d */ /* 0x000fea0003800000 */
.L_x_3463:
[----:B------:R-:W0:Y:S01]  /*11210*/  LDCU.U8 UR4, c[0x0][0x798] ;  /* 0x0000f300ff0477ac */ /* 0x000e220008000000 */
[----:B------:R-:W1:Y:S01]  /*11220*/  LDCU.U8 UR5, c[0x0][0x799] ;  /* 0x0000f320ff0577ac */ /* 0x000e620008000000 */
[----:B0-----:R-:W-:Y:S02]  /*11230*/  UISETP.NE.AND UP1, UPT, UR4, URZ, UPT ;  /* 0x000000ff0400728c */ /* 0x001fe4000bf25270 */
[----:B-1----:R-:W-:-:S07]  /*11240*/  UISETP.NE.AND UP0, UPT, UR5, URZ, UPT ;  /* 0x000000ff0500728c */ /* 0x002fce000bf05270 */
[----:B------:R-:W-:Y:S05]  /*11250*/  BRA.U !UP1, `(.L_x_3468) ;  /* 0x0000000109107547 */ /* 0x000fea000b800000 */
[----:B--234-:R-:W2:Y:S04]  /*11260*/  LDG.E.64 R2, desc[UR36][R4.64] ;  /* 0x0000002404027981 */ /* 0x01cea8000c1e1b00 */
[----:B------:R-:W3:Y:S01]  /*11270*/  LDG.E.64 R6, desc[UR36][R4.64+0x8] ;  /* 0x0000082404067981 */ /* 0x000ee2000c1e1b00 */
[----:B--2---:R-:W-:Y:S02]  /*11280*/  DMUL R16, R16, R2 ;  /* 0x0000000210107228 */ /* 0x004fe40000000000 */
[----:B---3--:R-:W-:-:S11]  /*11290*/  DMUL R18, R18, R6 ;  /* 0x0000000612127228 */ /* 0x008fd60000000000 */
.L_x_3468:
        /* <DEDUP_REMOVED lines=8> */
[----:B------:R1:W1:Y:S01]  /*11320*/  LDC.64 R14, c[0x4][R2] ;  /* 0x01000000020e7b82 */ /* 0x0002620000000a00 */
[----:B------:R-:W2:Y:S01]  /*11330*/  LDCU.64 UR6, c[0x4][0x640] ;  /* 0x0100c800ff0677ac */ /* 0x000ea20008000a00 */
[----:B------:R-:W-:Y:S01]  /*11340*/  MOV R13, RZ ;  /* 0x000000ff000d7202 */ /* 0x000fe20000000f00 */
[----:B------:R-:W3:Y:S01]  /*11350*/  LDCU.64 UR8, c[0x4][0x390] ;  /* 0x01007200ff0877ac */ /* 0x000ee20008000a00 */
[----:B0-----:R-:W-:Y:S01]  /*11360*/  MOV R4, UR4 ;  /* 0x0000000400047c02 */ /* 0x001fe20008000f00 */
[----:B------:R-:W-:Y:S01]  /*11370*/  IMAD.U32 R5, RZ, RZ, UR5 ;  /* 0x00000005ff057e24 */ /* 0x000fe2000f8e00ff */
[----:B--2---:R-:W-:-:S02]  /*11380*/  MOV R6, UR6 ;  /* 0x0000000600067c02 */ /* 0x004fc40008000f00 */
[----:B------:R-:W-:Y:S01]  /*11390*/  MOV R7, UR7 ;  /* 0x0000000700077c02 */ /* 0x000fe20008000f00 */
[----:B---3--:R-:W-:Y:S01]  /*113a0*/  IMAD.U32 R10, RZ, RZ, UR8 ;  /* 0x00000008ff0a7e24 */ /* 0x008fe2000f8e00ff */
[----:B------:R-:W-:-:S07]  /*113b0*/  MOV R11, UR9 ;  /* 0x00000009000b7c02 */ /* 0x000fce0008000f00 */
[----:B------:R-:W-:-:S07]  /*113c0*/  LEPC R20, `(.L_x_3471) ;  /* 0x000000001014794e */ /* 0x000fce0000000000 */
[----:B-1--4-:R-:W-:Y:S05]  /*113d0*/  CALL.ABS.NOINC R14 ;  /* 0x000000000e007343 */ /* 0x012fea0003c00000 */
.L_x_3471:
        /* <DEDUP_REMOVED lines=13> */
[----:B------:R2:W-:Y:S01]  /*114b0*/  STG.E.64 desc[UR36][R14.64], R16 ;  /* 0x000000100e007986 */ /* 0x0005e2000c101b24 */
[----:B------:R-:W-:Y:S02]  /*114c0*/  MOV R6, UR8 ;  /* 0x0000000800067c02 */ /* 0x000fe40008000f00 */
[----:B0-----:R-:W-:Y:S02]  /*114d0*/  MOV R10, UR4 ;  /* 0x00000004000a7c02 */ /* 0x001fe40008000f00 */
[----:B--2---:R-:W-:-:S07]  /*114e0*/  MOV R11, UR5 ;  /* 0x00000005000b7c02 */ /* 0x004fce0008000f00 */
[----:B------:R-:W-:-:S07]  /*114f0*/  LEPC R20, `(.L_x_3472) ;  /* 0x000000001014794e */ /* 0x000fce0000000000 */
[----:B-1----:R-:W-:Y:S05]  /*11500*/  CALL.ABS.NOINC R2 ;  /* 0x0000000002007343 */ /* 0x002fea0003c00000 */
.L_x_3472:
[----:B------:R-:W-:Y:S05]  /*11510*/  BRA `(.L_x_3473) ;  /* 0x0000000000107947 */ /* 0x000fea0003800000 */
.L_x_3470:
[----:B------:R-:W0:Y:S02]  /*11520*/  LDCU.64 UR4, c[0x0][0x768] ;  /* 0x0000ed00ff0477ac */ /* 0x000e240008000a00 */
[----:B0-----:R-:W-:-:S05]  /*11530*/  IADD3 R2, P0, PT, R25, UR4, RZ ;  /* 0x0000000419027c10 */ /* 0x001fca000ff1e0ff */
[----:B--234-:R-:W-:-:S05]  /*11540*/  IMAD.X R3, RZ, RZ, UR5, P0 ;  /* 0x00000005ff037e24 */ /* 0x01cfca00080e06ff */
[----:B------:R0:W-:Y:S03]  /*11550*/  STG.E.64 desc[UR36][R2.64], R16 ;  /* 0x0000001002007986 */ /* 0x0001e6000c101b24 */
.L_x_3473:
[----:B------:R-:W1:Y:S02]  /*11560*/  LDCU.64 UR4, c[0x0][0x768] ;  /* 0x0000ed00ff0477ac */ /* 0x000e640008000a00 */
[----:B-1----:R-:W-:-:S04]  /*11570*/  IADD3 R24, P0, PT, R24, UR4, RZ ;  /* 0x0000000418187c10 */ /* 0x002fc8000ff1e0ff */
[----:B------:R-:W-:-:S05]  /*11580*/  IADD3.X R25, PT, PT, RZ, UR5, RZ, P0, !PT ;  /* 0x00000005ff197c10 */ /* 0x000fca00087fe4ff */
[----:B------:R-:W-:Y:S01]  /*11590*/  STG.E.64 desc[UR36][R24.64], R18 ;  /* 0x0000001218007986 */ /* 0x000fe2000c101b24 */
[----:B------:R-:W-:Y:S05]  /*115a0*/  EXIT ;  /* 0x000000000000794d */ /* 0x000fea0003800000 */
.L_x_3469:
[----:B------:R-:W-:Y:S04]  /*115b0*/  STG.E.64 desc[UR36][R4.64], R16 ;  /* 0x0000001004007986 */ /* 0x000fe8000c101b24 */
[----:B------:R-:W-:Y:S01]  /*115c0*/  STG.E.64 desc[UR36][R4.64+0x8], R18 ;  /* 0x0000081204007986 */ /* 0x000fe2000c101b24 */
[----:B------:R-:W-:Y:S05]  /*115d0*/  EXIT ;  /* 0x000000000000794d */ /* 0x000fea0003800000 */
.L_x_3444:
[----:B------:R-:W3:Y:S02]  /*115e0*/  LDCU UR4, c[0x0][0x398] ;  /* 0x00007300ff0477ac */ /* 0x000ee40008000800 */
[----:B---3--:R-:W-:-:S13]  /*115f0*/  ISETP.GE.AND P0, PT, R25, UR4, PT ;  /* 0x0000000419007c0c */ /* 0x008fda000bf06270 */
[----:B------:R-:W-:Y:S05]  /*11600*/  @P0 EXIT ;  /* 0x000000000000094d */ /* 0x000fea0003800000 */
[----:B------:R-:W3:Y:S01]  /*11610*/  LDCU UR4, c[0x0][0x3a8] ;  /* 0x00007500ff0477ac */ /* 0x000ee20008000800 */
[----:B------:R-:W-:Y:S02]  /*11620*/  ISETP.NE.AND P1, PT, R23, RZ, PT ;  /* 0x000000ff1700720c */ /* 0x000fe40003f25270 */
[----:B---3--:R-:W-:-:S13]  /*11630*/  ISETP.NE.AND P0, PT, RZ, UR4, PT ;  /* 0x00000004ff007c0c */ /* 0x008fda000bf05270 */
[----:B------:R-:W-:Y:S05]  /*11640*/  @P0 EXIT P1 ;  /* 0x000000000000094d */ /* 0x000fea0000800000 */
[----:B------:R-:W3:Y:S01]  /*11650*/  LDCU UR4, c[0x0][0x3ac] ;  /* 0x00007580ff0477ac */ /* 0x000ee20008000800 */
[----:B------:R-:W-:Y:S02]  /*11660*/  ISETP.NE.AND P1, PT, R22, RZ, PT ;  /* 0x000000ff1600720c */ /* 0x000fe40003f25270 */
[----:B---3--:R-:W-:-:S13]  /*11670*/  ISETP.NE.AND P0, PT, RZ, UR4, PT ;  /* 0x00000004ff007c0c */ /* 0x008fda000bf05270 */
[----:B------:R-:W-:Y:S05]  /*11680*/  @P0 EXIT P1 ;  /* 0x000000000000094d */ /* 0x000fea0000800000 */
[----:B------:R-:W-:-:S04]  /*11690*/  ISETP.NE.U32.AND P0, PT, R6, RZ, PT ;  /* 0x000000ff0600720c */ /* 0x000fc80003f05070 */
[----:B------:R-:W-:-:S13]  /*116a0*/  ISETP.NE.AND.EX P0, PT, R7, RZ, PT, P0 ;  /* 0x000000ff0700720c */ /* 0x000fda0003f05300 */
[----:B------:R-:W-:Y:S05]  /*116b0*/  @P0 BRA `(.L_x_3474) ;  /* 0x0000000000f40947 */ /* 0x000fea0003800000 */
[----:B------:R-:W3:Y:S01]  /*116c0*/  LDCU.U8 UR6, c[0x0][0x798] ;  /* 0x0000f300ff0677ac */ /* 0x000ee20008000000 */
[----:B------:R-:W4:Y:S01]  /*116d0*/  LDCU.64 UR4, c[0x0][0x768] ;  /* 0x0000ed00ff0477ac */ /* 0x000f220008000a00 */
[----:B---3--:R-:W-:Y:S02]  /*116e0*/  ISETP.NE.AND P2, PT, RZ, UR6, PT ;  /* 0x00000006ff007c0c */ /* 0x008fe4000bf45270 */
[----:B----45:R-:W-:Y:S02]  /*116f0*/  IADD3 R8, P1, PT, R27, UR4, RZ ;  /* 0x000000041b087c10 */ /* 0x030fe4000ff3e0ff */
[----:B------:R-:W-:Y:S02]  /*11700*/  IADD3 R6, P0, PT, R26, UR4, RZ ;  /* 0x000000041a067c10 */ /* 0x000fe4000ff1e0ff */
[----:B-12---:R-:W-:-:S03]  /*11710*/  IADD3.X R9, PT, PT, RZ, UR5, RZ, P1, !PT ;  /* 0x00000005ff097c10 */ /* 0x006fc60008ffe4ff */
[----:B------:R-:W-:-:S04]  /*11720*/  IMAD.X R7, RZ, RZ, UR5, P0 ;  /* 0x00000005ff077e24 */ /* 0x000fc800080e06ff */
[----:B------:R-:W2:Y:S04]  /*11730*/  @P2 LDG.E.64 R2, desc[UR36][R8.64] ;  /* 0x0000002408022981 */ /* 0x000ea8000c1e1b00 */
[----:B------:R-:W3:Y:S01]  /*11740*/  @P2 LDG.E.64 R4, desc[UR36][R6.64] ;  /* 0x0000002406042981 */ /* 0x000ee2000c1e1b00 */
[----:B------:R-:W1:Y:S02]  /*11750*/  LDCU.U8 UR4, c[0x0][0x799] ;  /* 0x0000f320ff0477ac */ /* 0x000e640008000000 */
[----:B-1----:R-:W-:Y:S01]  /*11760*/  ISETP.NE.AND P0, PT, RZ, UR4, PT ;  /* 0x00000004ff007c0c */ /* 0x002fe2000bf05270 */
[----:B--2---:R-:W-:Y:S02]  /*11770*/  @P2 DMUL R16, R16, R2 ;  /* 0x0000000210102228 */ /* 0x004fe40000000000 */
[----:B---3--:R-:W-:-:S10]  /*11780*/  @P2 DMUL R18, R18, R4 ;  /* 0x0000000412122228 */ /* 0x008fd40000000000 */
[----:B------:R1:W-:Y:S04]  /*11790*/  @!P0 STG.E.64 desc[UR36][R8.64], R16 ;  /* 0x0000001008008986 */ /* 0x0003e8000c101b24 */
[----:B------:R1:W-:Y:S01]  /*117a0*/  @!P0 STG.E.64 desc[UR36][R6.64], R18 ;  /* 0x0000001206008986 */ /* 0x0003e2000c101b24 */
        /* <DEDUP_REMOVED lines=10> */
[----:B------:R-:W-:Y:S01]  /*11850*/  IMAD.MOV.U32 R13, RZ, RZ, RZ ;  /* 0x000000ffff0d7224 */ /* 0x000fe200078e00ff */
[----:B------:R-:W5:Y:S01]  /*11860*/  LDCU.64 UR8, c[0x4][0x390] ;  /* 0x01007200ff0877ac */ /* 0x000f620008000a00 */
[----:B--2---:R-:W-:Y:S02]  /*11870*/  MOV R4, UR4 ;  /* 0x0000000400047c02 */ /* 0x004fe40008000f00 */
[----:B------:R-:W-:Y:S01]  /*11880*/  MOV R5, UR5 ;  /* 0x0000000500057c02 */ /* 0x000fe20008000f00 */
[----:B----4-:R-:W-:Y:S01]  /*11890*/  IMAD.U32 R6, RZ, RZ, UR6 ;  /* 0x00000006ff067e24 */ /* 0x010fe2000f8e00ff */
[----:B------:R-:W-:-:S02]  /*118a0*/  MOV R7, UR7 ;  /* 0x0000000700077c02 */ /* 0x000fc40008000f00 */
[----:B-----5:R-:W-:Y:S01]  /*118b0*/  MOV R10, UR8 ;  /* 0x00000008000a7c02 */ /* 0x020fe20008000f00 */
[----:B-1----:R-:W-:-:S07]  /*118c0*/  IMAD.U32 R11, RZ, RZ, UR9 ;  /* 0x00000009ff0b7e24 */ /* 0x002fce000f8e00ff */
[----:B------:R-:W-:-:S07]  /*118d0*/  LEPC R20, `(.L_x_3476) ;  /* 0x000000001014794e */ /* 0x000fce0000000000 */
[----:B0--3--:R-:W-:Y:S05]  /*118e0*/  CALL.ABS.NOINC R14 ;  /* 0x000000000e007343 */ /* 0x009fea0003c00000 */
.L_x_3476:
        /* <DEDUP_REMOVED lines=14> */
[----:B------:R-:W-:Y:S01]  /*119d0*/  MOV R7, UR9 ;  /* 0x0000000900077c02 */ /* 0x000fe20008000f00 */
[----:B0-----:R-:W-:Y:S01]  /*119e0*/  IMAD.U32 R10, RZ, RZ, UR4 ;  /* 0x00000004ff0a7e24 */ /* 0x001fe2000f8e00ff */
[----:B--2---:R-:W-:-:S07]  /*119f0*/  MOV R11, UR5 ;  /* 0x00000005000b7c02 */ /* 0x004fce0008000f00 */
[----:B------:R-:W-:-:S07]  /*11a00*/  LEPC R20, `(.L_x_3477) ;  /* 0x000000001014794e */ /* 0x000fce0000000000 */
[----:B-1----:R-:W-:Y:S05]  /*11a10*/  CALL.ABS.NOINC R2 ;  /* 0x0000000002007343 */ /* 0x002fea0003c00000 */
.L_x_3477:
[----:B------:R-:W-:Y:S05]  /*11a20*/  BRA `(.L_x_3478) ;  /* 0x0000000000047947 */ /* 0x000fea0003800000 */
.L_x_3475:
[----:B------:R2:W-:Y:S02]  /*11a30*/  STG.E.64 desc[UR36][R8.64], R16 ;  /* 0x0000001008007986 */ /* 0x0005e4000c101b24 */
.L_x_3478:
[----:B------:R-:W3:Y:S02]  /*11a40*/  LDCU.64 UR4, c[0x0][0x768] ;  /* 0x0000ed00ff0477ac */ /* 0x000ee40008000a00 */
[----:B---3--:R-:W-:-:S04]  /*11a50*/  IADD3 R26, P0, PT, R26, UR4, RZ ;  /* 0x000000041a1a7c10 */ /* 0x008fc8000ff1e0ff */
[----:B------:R-:W-:-:S05]  /*11a60*/  IADD3.X R27, PT, PT, RZ, UR5, RZ, P0, !PT ;  /* 0x00000005ff1b7c10 */ /* 0x000fca00087fe4ff */
[----:B------:R-:W-:Y:S01]  /*11a70*/  STG.E.64 desc[UR36][R26.64], R18 ;  /* 0x000000121a007986 */ /* 0x000fe2000c101b24 */
[----:B------:R-:W-:Y:S05]  /*11a80*/  EXIT ;  /* 0x000000000000794d */ /* 0x000fea0003800000 */
.L_x_3474:
[----:B------:R-:W3:Y:S01]  /*11a90*/  LDCU.U8 UR4, c[0x0][0x798] ;  /* 0x0000f300ff0477ac */ /* 0x000ee20008000000 */
[----:B------:R-:W4:Y:S01]  /*11aa0*/  LDCU.U8 UR5, c[0x0][0x799] ;  /* 0x0000f320ff0577ac */ /* 0x000f220008000000 */
[----:B---3--:R-:W-:Y:S02]  /*11ab0*/  UISETP.NE.AND UP0, UPT, UR4, URZ, UPT ;  /* 0x000000ff0400728c */ /* 0x008fe4000bf05270 */
[----:B----4-:R-:W-:-:S07]  /*11ac0*/  UISETP.NE.AND UP1, UPT, UR5, URZ, UPT ;  /* 0x000000ff0500728c */ /* 0x010fce000bf25270 */
[----:B------:R-:W-:Y:S05]  /*11ad0*/  BRA.U !UP0, `(.L_x_3479) ;  /* 0x0000000108107547 */ /* 0x000fea000b800000 */
[----:B-12---:R-:W2:Y:S04]  /*11ae0*/  LDG.E.64 R2, desc[UR36][R4.64] ;  /* 0x0000002404027981 */ /* 0x006ea8000c1e1b00 */
[----:B------:R-:W3:Y:S01]  /*11af0*/  LDG.E.64 R6, desc[UR36][R4.64+0x8] ;  /* 0x0000082404067981 */ /* 0x000ee2000c1e1b00 */
[----:B--2---:R-:W-:Y:S02]  /*11b00*/  DMUL R16, R16, R2 ;  /* 0x0000000210107228 */ /* 0x004fe40000000000 */
[----:B---3--:R-:W-:-:S11]  /*11b10*/  DMUL R18, R18, R6 ;  /* 0x0000000612127228 */ /* 0x008fd60000000000 */
.L_x_3479:
[----:B------:R-:W-:Y:S05]  /*11b20*/  BRA.U !UP1, `(.L_x_3480) ;  /* 0x0000000109c07547 */ /* 0x000fea000b800000 */
[----:B------:R-:W3:Y:S02]  /*11b30*/  LDCU UR4, c[0x0][0x79c] ;  /* 0x0000f380ff0477ac */ /* 0x000ee40008000800 */
[----:B---3--:R-:W-:-:S09]  /*11b40*/  UISETP.NE.AND UP0, UPT, UR4, 0x1, UPT ;  /* 0x000000010400788c */ /* 0x008fd2000bf05270 */
[----:B------:R-:W-:Y:S05]  /*11b50*/  BRA.U !UP0, `(.L_x_3481) ;  /* 0x0000000108907547 */ /* 0x000fea000b800000 */
[----:B------:R-:W-:Y:S01]  /*11b60*/  MOV R2, 0x660 ;  /* 0x0000066000027802 */ /* 0x000fe20000000f00 */
[----:B------:R-:W3:Y:S01]  /*11b70*/  LDCU.64 UR4, c[0x4][0x650] ;  /* 0x0100ca00ff0477ac */ /* 0x000ee20008000a00 */
[----:B-----5:R-:W-:Y:S02]  /*11b80*/  HFMA2 R12, -RZ, RZ, 0, 5.9604644775390625e-08 ;  /* 0x00000001ff0c7431 */ /* 0x020fe400000001ff */
[----:B------:R-:W-:Y:S01]  /*11b90*/  IMAD.MOV.U32 R8, RZ, RZ, 0x2ef ;  /* 0x000002efff087424 */ /* 0x000fe200078e00ff */
[----:B------:R4:W0:Y:S01]  /*11ba0*/  LDC.64 R14, c[0x4][R2] ;  /* 0x01000000020e7b82 */ /* 0x0008220000000a00 */
[----:B------:R-:W1:Y:S01]  /*11bb0*/  LDCU.64 UR6, c[0x4][0x640] ;  /* 0x0100c800ff0677ac */ /* 0x000e620008000a00 */
[----:B------:R-:W-:Y:S01]  /*11bc0*/  MOV R13, RZ ;  /* 0x000000ff000d7202 */ /* 0x000fe20000000f00 */
[----:B------:R-:W2:Y:S01]  /*11bd0*/  LDCU.64 UR8, c[0x4][0x390] ;  /* 0x01007200ff0877ac */ /* 0x000ea20008000a00 */
[----:B---3--:R-:W-:Y:S01]  /*11be0*/  IMAD.U32 R4, RZ, RZ, UR4 ;  /* 0x00000004ff047e24 */ /* 0x008fe2000f8e00ff */
[----:B------:R-:W-:-:S02]  /*11bf0*/  MOV R5, UR5 ;  /* 0x0000000500057c02 */ /* 0x000fc40008000f00 */
[----:B-1----:R-:W-:Y:S01]  /*11c00*/  MOV R6, UR6 ;  /* 0x0000000600067c02 */ /* 0x002fe20008000f00 */
[----:B------:R-:W-:Y:S01]  /*11c10*/  IMAD.U32 R7, RZ, RZ, UR7 ;  /* 0x00000007ff077e24 */ /* 0x000fe2000f8e00ff */
[----:B--2---:R-:W-:Y:S02]  /*11c20*/  MOV R10, UR8 ;  /* 0x00000008000a7c02 */ /* 0x004fe40008000f00 */
[----:B----4-:R-:W-:-:S07]  /*11c30*/  MOV R11, UR9 ;  /* 0x00000009000b7c02 */ /* 0x010fce0008000f00 */
[----:B------:R-:W-:-:S07]  /*11c40*/  LEPC R20, `(.L_x_3482) ;  /* 0x000000001014794e */ /* 0x000fce0000000000 */
[----:B0-----:R-:W-:Y:S05]  /*11c50*/  CALL.ABS.NOINC R14 ;  /* 0x000000000e007343 */ /* 0x001fea0003c00000 */
.L_x_3482:
        /* <DEDUP_REMOVED lines=19> */
.L_x_3483:
[----:B------:R-:W-:Y:S05]  /*11d90*/  BRA `(.L_x_3484) ;  /* 0x0000000000107947 */ /* 0x000fea0003800000 */
.L_x_3481:
[----:B------:R-:W3:Y:S02]  /*11da0*/  LDCU.64 UR4, c[0x0][0x768] ;  /* 0x0000ed00ff0477ac */ /* 0x000ee40008000a00 */
[----:B---3--:R-:W-:-:S04]  /*11db0*/  IADD3 R2, P0, PT, R27, UR4, RZ ;  /* 0x000000041b027c10 */ /* 0x008fc8000ff1e0ff */
[----:B-12---:R-:W-:-:S05]  /*11dc0*/  IADD3.X R3, PT, PT, RZ, UR5, RZ, P0, !PT ;  /* 0x00000005ff037c10 */ /* 0x006fca00087fe4ff */
[----:B------:R1:W-:Y:S04]  /*11dd0*/  STG.E.64 desc[UR36][R2.64], R16 ;  /* 0x0000001002007986 */ /* 0x0003e8000c101b24 */
.L_x_3484:
[----:B------:R-:W2:Y:S02]  /*11de0*/  LDCU.64 UR4, c[0x0][0x768] ;  /* 0x0000ed00ff0477ac */ /* 0x000ea40008000a00 */
[----:B--2---:R-:W-:-:S04]  /*11df0*/  IADD3 R26, P0, PT, R26, UR4, RZ ;  /* 0x000000041a1a7c10 */ /* 0x004fc8000ff1e0ff */
[----:B------:R-:W-:-:S05]  /*11e00*/  IADD3.X R27, PT, PT, RZ, UR5, RZ, P0, !PT ;  /* 0x00000005ff1b7c10 */ /* 0x000fca00087fe4ff */
[----:B------:R-:W-:Y:S01]  /*11e10*/  STG.E.64 desc[UR36][R26.64], R18 ;  /* 0x000000121a007986 */ /* 0x000fe2000c101b24 */
[----:B------:R-:W-:Y:S05]  /*11e20*/  EXIT ;  /* 0x000000000000794d */ /* 0x000fea0003800000 */
.L_x_3480:
[----:B------:R-:W-:Y:S04]  /*11e30*/  STG.E.64 desc[UR36][R4.64], R16 ;  /* 0x0000001004007986 */ /* 0x000fe8000c101b24 */
[----:B------:R-:W-:Y:S01]  /*11e40*/  STG.E.64 desc[UR36][R4.64+0x8], R18 ;  /* 0x0000081204007986 */ /* 0x000fe2000c101b24 */
[----:B------:R-:W-:Y:S05]  /*11e50*/  EXIT ;  /* 0x000000000000794d */ /* 0x000fea0003800000 */
.L_x_3485:
        /* <DEDUP_REMOVED lines=10> */
.L_x_8867:


//--------------------- .text._ZN2at6native13reduce_kernelILi128ELi4ENS0_8ReduceOpIdNS0_14func_wrapper_tIdNS0_55_GLOBAL__N__0955718d_22_SparseCsrTensorMath_cu_868dd54514ReductionMulOpIdEEEEjdLi4ELi4EEEEEvT1_ --------------------------
	.section	.text._ZN2at6native13reduce_kernelILi128ELi4ENS0_8ReduceOpIdNS0_14func_wrapper_tIdNS0_55_GLOBAL__N__0955718d_22_SparseCsrTensorMath_cu_868dd54514ReductionMulOpIdEEEEjdLi4ELi4EEEEEvT1_,"ax",@progbits
	.align	128
.text._ZN2at6native13reduce_kernelILi128ELi4ENS0_8ReduceOpIdNS0_14func_wrapper_tIdNS0_55_GLOBAL__N__0955718d_22_SparseCsrTensorMath_cu_868dd54514ReductionMulOpIdEEEEjdLi4ELi4EEEEEvT1_:
        .type           _ZN2at6native13reduce_kernelILi128ELi4ENS0_8ReduceOpIdNS0_14func_wrapper_tIdNS0_55_GLOBAL__N__0955718d_22_SparseCsrTensorMath_cu_868dd54514ReductionMulOpIdEEEEjdLi4ELi4EEEEEvT1_,@function
        .size           _ZN2at6native13reduce_kernelILi128ELi4ENS0_8ReduceOpIdNS0_14func_wrapper_tIdNS0_55_GLOBAL__N__0955718d_22_SparseCsrTensorMath_cu_868dd54514ReductionMulOpIdEEEEjdLi4ELi4EEEEEvT1_,(.L_x_8868 - _ZN2at6native13reduce_kernelILi128ELi4ENS0_8ReduceOpIdNS0_14func_wrapper_tIdNS0_55_GLOBAL__N__0955718d_22_SparseCsrTensorMath_cu_868dd54514ReductionMulOpIdEEEEjdLi4ELi4EEEEEvT1_)
        .other          _ZN2at6native13reduce_kernelILi128ELi4ENS0_8ReduceOpIdNS0_14func_wrapper_tIdNS0_55_GLOBAL__N__0955718d_22_SparseCsrTensorMath_cu_868dd54514ReductionMulOpIdEEEEjdLi4ELi4EEEEEvT1_,@"STO_CUDA_ENTRY STV_DEFAULT"
_ZN2at6native13reduce_kernelILi128ELi4ENS0_8ReduceOpIdNS0_14func_wrapper_tIdNS0_55_GLOBAL__N__0955718d_22_SparseCsrTensorMath_cu_868dd54514ReductionMulOpIdEEEEjdLi4ELi4EEEEEvT1_:
[----:B------:R-:W0:Y:S01]  /*0000*/  LDC R1, c[0x0][0x37c] ;  /* 0x0000df00ff017b82 */ /* 0x000e220000000800 */
[----:B------:R-:W1:Y:S01]  /*0010*/  S2R R17, SR_TID.X ;  /* 0x0000000000117919 */ /* 0x000e620000002100 */
[----:B------:R-:W1:Y:S06]  /*0020*/  LDCU.64 UR10, c[0x0][0x3b0] ;  /* 0x00007600ff0a77ac */ /* 0x000e6c0008000a00 */
[----:B------:R-:W2:Y:S01]  /*0030*/  S2UR UR5, SR_CTAID.X ;  /* 0x00000000000579c3 */ /* 0x000ea20000002500 */
[----:B------:R-:W3:Y:S01]  /*0040*/  S2R R2, SR_TID.Y ;  /* 0x0000000000027919 */ /* 0x000ee20000002200 */
[----:B------:R-:W4:Y:S01]  /*0050*/  LDCU.64 UR8, c[0x0][0x3a8] ;  /* 0x00007500ff0877ac */ /* 0x000f220008000a00 */
[----:B------:R-:W5:Y:S01]  /*0060*/  S2R R16, SR_CTAID.Y ;  /* 0x0000000000107919 */ /* 0x000f620000002600 */
[----:B------:R-:W4:Y:S04]  /*0070*/  LDCU UR4, c[0x0][0x564] ;  /* 0x0000ac80ff0477ac */ /* 0x000f280008000800 */
[----:B------:R-:W2:Y:S01]  /*0080*/  LDC R22, c[0x0][0x3a0] ;  /* 0x0000e800ff167b82 */ /* 0x000ea20000000800 */
[----:B------:R-:W3:Y:S01]  /*0090*/  LDCU UR6, c[0x0][0x3b8] ;  /* 0x00007700ff0677ac */ /* 0x000ee20008000800 */
[----:B----4-:R-:W-:Y:S01]  /*00a0*/  UISETP.NE.AND UP0, UPT, UR4, URZ, UPT ;  /* 0x000000ff0400728c */ /* 0x010fe2000bf05270 */
[----:B-1----:R-:W-:-:S02]  /*00b0*/  IMAD R3, R17, UR11, RZ ;  /* 0x0000000b11037c24 */ /* 0x002fc4000f8e02ff */
[----:B------:R-:W-:Y:S02]  /*00c0*/  IMAD R5, R17, UR8, RZ ;  /* 0x0000000811057c24 */ /* 0x000fe4000f8e02ff */
[C---:B---3--:R-:W-:Y:S02]  /*00d0*/  IMAD R3, R2.reuse, UR6, R3 ;  /* 0x0000000602037c24 */ /* 0x048fe4000f8e0203 */
[----:B------:R-:W-:Y:S02]  /*00e0*/  IMAD R5, R2, UR9, R5 ;  /* 0x0000000902057c24 */ /* 0x000fe4000f8e0205 */
[----:B--2---:R-:W-:Y:S02]  /*00f0*/  IMAD R22, R22, UR5, R3 ;  /* 0x0000000516167c24 */ /* 0x004fe4000f8e0203 */
[----:B-----5:R-:W-:Y:S02]  /*0100*/  IMAD R3, R16, UR10, R5 ;  /* 0x0000000a10037c24 */ /* 0x020fe4000f8e0205 */
[----:B------:R-:W-:Y:S01]  /*0110*/  HFMA2 R5, -RZ, RZ, 0, 0 ;  /* 0x00000000ff057431 */ /* 0x000fe200000001ff */
[----:B------:R-:W-:Y:S01]  /*0120*/  SHF.L.U32 R23, R22, 0x2, RZ ;  /* 0x0000000216177819 */ /* 0x000fe200000006ff */
        /* <DEDUP_REMOVED lines=278> */
.L_x_3486:
        /* <DEDUP_REMOVED lines=16> */
[----:B------:R-:W-:Y:S01]  /*1390*/  HFMA2 R8, -RZ, RZ, 0, 2.8789043426513671875e-05 ;  /* 0x000001e3ff087431 */ /* 0x000fe200000001ff */
[----:B------:R-:W-:Y:S01]  /*13a0*/  MOV R12, 0x1 ;  /* 0x00000001000c7802 */ /* 0x000fe20000000f00 */
[----:B------:R1:W2:Y:S01]  /*13b0*/  LDC.64 R14, c[0x4][R0] ;  /* 0x01000000000e7b82 */ /* 0x0002a20000000a00 */
[----:B------:R-:W3:Y:S01]  /*13c0*/  LDCU.64 UR8, c[0x4][0x640] ;  /* 0x0100c800ff0877ac */ /* 0x000ee20008000a00 */
[----:B------:R-:W-:Y:S01]  /*13d0*/  IMAD.MOV.U32 R13, RZ, RZ, RZ ;  /* 0x000000ffff0d7224 */ /* 0x000fe200078e00ff */
[----:B------:R-:W4:Y:S01]  /*13e0*/  LDCU.64 UR10, c[0x4][0x380] ;  /* 0x01007000ff0a77ac */ /* 0x000f220008000a00 */
[----:B------:R-:W5:Y:S01]  /*13f0*/  LDCU UR4, c[0x0][0x394] ;  /* 0x00007280ff0477ac */ /* 0x000f620008000800 */
[----:B0-----:R-:W-:Y:S02]  /*1400*/  MOV R4, UR6 ;  /* 0x0000000600047c02 */ /* 0x001fe40008000f00 */
[----:B------:R-:W-:Y:S01]  /*1410*/  MOV R5, UR7 ;  /* 0x0000000700057c02 */ /* 0x000fe20008000f00 */
[----:B---3--:R-:W-:Y:S01]  /*1420*/  IMAD.U32 R6, RZ, RZ, UR8 ;  /* 0x00000008ff067e24 */ /* 0x008fe2000f8e00ff */
[----:B------:R-:W-:-:S02]  /*1430*/  MOV R7, UR9 ;  /* 0x0000000900077c02 */ /* 0x000fc40008000f00 */
[----:B----4-:R-:W-:Y:S01]  /*1440*/  MOV R10, UR10 ;  /* 0x0000000a000a7c02 */ /* 0x010fe20008000f00 */
[----:B------:R-:W-:Y:S01]  /*1450*/  IMAD.U32 R11, RZ, RZ, UR11 ;  /* 0x0000000bff0b7e24 */ /* 0x000fe2000f8e00ff */
[----:B-1---5:R-:W-:-:S07]  /*1460*/  MOV R28, UR4 ;  /* 0x00000004001c7c02 */ /* 0x022fce0008000f00 */
[----:B------:R-:W-:-:S07]  /*1470*/  LEPC R20, `(.L_x_3490) ;  /* 0x000000001014794e */ /* 0x000fce0000000000 */
[----:B--2---:R-:W-:Y:S05]  /*1480*/  CALL.ABS.NOINC R14 ;  /* 0x000000000e007343 */ /* 0x004fea0003c00000 */
.L_x_3490:
        /* <DEDUP_REMOVED lines=33> */
.L_x_3494:
[----:B------:R-:W-:Y:S05]  /*16a0*/  BSYNC.RECONVERGENT B1 ;  /* 0x0000000000017941 */ /* 0x000fea0003800200 */
.L_x_3493:
[----:B------:R-:W0:Y:S01]  /*16b0*/  LDC R3, c[0x0][0x394] ;  /* 0x0000e500ff037b82 */ /* 0x000e220000000800 */
[----:B------:R-:W-:-:S04]  /*16c0*/  IADD3 R18, P0, PT, R18, 0x20, RZ ;  /* 0x0000002012127810 */ /* 0x000fc80007f1e0ff */
[----:B------:R-:W-:Y:S02]  /*16d0*/  IADD3.X R19, PT, PT, RZ, R19, RZ, P0, !PT ;  /* 0x00000013ff137210 */ /* 0x000fe400007fe4ff */
[----:B0-----:R-:W-:-:S07]  /*16e0*/  IADD3 R28, PT, PT, R0, -0x4, R3 ;  /* 0xfffffffc001c7810 */ /* 0x001fce0007ffe003 */
.L_x_3492:
[----:B------:R-:W-:Y:S05]  /*16f0*/  BSYNC.RECONVERGENT B0 ;  /* 0x0000000000007941 */ /* 0x000fea0003800200 */
.L_x_3491:
[----:B------:R-:W0:Y:S01]  /*1700*/  LDC.64 R6, c[0x0][0x3a8] ;  /* 0x0000ea00ff067b82 */ /* 0x000e220000000a00 */
[----:B------:R-:W-:Y:S07]  /*1710*/  BSSY.RECONVERGENT B0, `(.L_x_3495) ;  /* 0x000001d000007945 */ /* 0x000fee0003800200 */
[----:B------:R-:W1:Y:S01]  /*1720*/  LDC R0, c[0x0][0x3b0] ;  /* 0x0000ec00ff007b82 */ /* 0x000e620000000800 */
[----:B0-----:R-:W-:Y:S01]  /*1730*/  IMAD R6, R17, R6, RZ ;  /* 0x0000000611067224 */ /* 0x001fe200078e02ff */
[----:B------:R-:W-:-:S03]  /*1740*/  ISETP.NE.AND P0, PT, R7, RZ, PT ;  /* 0x000000ff0700720c */ /* 0x000fc60003f05270 */
[C---:B------:R-:W-:Y:S01]  /*1750*/  IMAD R3, R2.reuse, R7, R6 ;  /* 0x0000000702037224 */ /* 0x040fe200078e0206 */
[----:B------:R-:W-:Y:S01]  /*1760*/  ISETP.NE.AND P0, PT, R2, RZ, P0 ;  /* 0x000000ff0200720c */ /* 0x000fe20000705270 */
[----:B------:R-:W-:Y:S01]  /*1770*/  IMAD.MOV.U32 R7, RZ, RZ, R9 ;  /* 0x000000ffff077224 */ /* 0x000fe200078e0009 */
[----:B------:R-:W-:Y:S02]  /*1780*/  MOV R6, R8 ;  /* 0x0000000800067202 */ /* 0x000fe40000000f00 */
[----:B-1----:R-:W-:Y:S01]  /*1790*/  ISETP.NE.AND P1, PT, R0, RZ, PT ;  /* 0x000000ff0000720c */ /* 0x002fe20003f25270 */
[----:B------:R-:W-:-:S03]  /*17a0*/  IMAD R0, R16, R0, R3 ;  /* 0x0000000010007224 */ /* 0x000fc600078e0203 */
[----:B------:R-:W-:Y:S02]  /*17b0*/  ISETP.NE.AND P1, PT, R16, RZ, P1 ;  /* 0x000000ff1000720c */ /* 0x000fe40000f25270 */
[----:B------:R-:W-:Y:S02]  /*17c0*/  LEA R3, R0, 0x3, 0x2 ;  /* 0x0000000300037811 */ /* 0x000fe400078e10ff */
[----:B------:R-:W-:Y:S02]  /*17d0*/  PLOP3.LUT P0, PT, P0, P1, PT, 0xf8, 0x8f ;  /* 0x00000000008f781c */ /* 0x000fe40000703f70 */
[----:B------:R-:W-:-:S13]  /*17e0*/  ISETP.GE.U32.AND P2, PT, R3, R28, PT ;  /* 0x0000001c0300720c */ /* 0x000fda0003f46070 */
[----:B------:R-:W-:Y:S05]  /*17f0*/  @P2 BRA `(.L_x_3496) ;  /* 0x0000000000382947 */ /* 0x000fea0003800000 */
[----:B------:R-:W-:Y:S01]  /*1800*/  MOV R3, R0 ;  /* 0x0000000000037202 */ /* 0x000fe20000000f00 */
[----:B------:R-:W-:Y:S01]  /*1810*/  IMAD.MOV.U32 R7, RZ, RZ, R9 ;  /* 0x000000ffff077224 */ /* 0x000fe200078e0009 */
[----:B------:R-:W-:-:S07]  /*1820*/  MOV R6, R8 ;  /* 0x0000000800067202 */ /* 0x000fce0000000f00 */
.L_x_3497:
[C---:B------:R-:W-:Y:S01]  /*1830*/  IMAD.WIDE.U32 R10, R3.reuse, 0x20, R18 ;  /* 0x00000020030a7825 */ /* 0x040fe200078e0012 */
[----:B------:R-:W0:Y:S04]  /*1840*/  LDCU UR4, c[0x0][0x39c] ;  /* 0x00007380ff0477ac */ /* 0x000e280008000800 */
[----:B------:R-:W2:Y:S01]  /*1850*/  LDG.E.ENL2.256 R24, R12, desc[UR36][R10.64] ;  /* 0xfe0000240a0c797e */ /* 0x000ea20008121918 */
[----:B0-----:R-:W-:-:S04]  /*1860*/  IADD3 R3, PT, PT, R3, UR4, RZ ;  /* 0x0000000403037c10 */ /* 0x001fc8000fffe0ff */
[----:B------:R-:W-:-:S04]  /*1870*/  LEA R21, R3, 0x3, 0x2 ;  /* 0x0000000303157811 */ /* 0x000fc800078e10ff */
[----:B------:R-:W-:Y:S01]  /*1880*/  ISETP.GE.U32.AND P1, PT, R21, R28, PT ;  /* 0x0000001c1500720c */ /* 0x000fe20003f26070 */
[----:B--2---:R-:W-:Y:S02]  /*1890*/  DMUL R4, R12, R4 ;  /* 0x000000040c047228 */ /* 0x004fe40000000000 */
[----:B------:R-:W-:Y:S02]  /*18a0*/  DMUL R8, R14, R8 ;  /* 0x000000080e087228 */ /* 0x000fe40000000000 */
[----:B------:R-:W-:Y:S02]  /*18b0*/  DMUL R6, R24, R6 ;  /* 0x0000000618067228 */ /* 0x000fe40000000000 */
[----:B------:R-:W-:-:S06]  /*18c0*/  DMUL R68, R26, R68 ;  /* 0x000000441a447228 */ /* 0x000fcc0000000000 */
[----:B------:R-:W-:Y:S05]  /*18d0*/  @!P1 BRA `(.L_x_3497) ;  /* 0xfffffffc00d49947 */ /* 0x000fea000383ffff */
.L_x_3496:
[----:B------:R-:W-:Y:S05]  /*18e0*/  BSYNC.RECONVERGENT B0 ;  /* 0x0000000000007941 */ /* 0x000fea0003800200 */
.L_x_3495:
        /* <DEDUP_REMOVED lines=9> */
.L_x_3499:
[----:B------:R-:W-:Y:S05]  /*1980*/  BSYNC.RECONVERGENT B0 ;  /* 0x0000000000007941 */ /* 0x000fea0003800200 */
.L_x_3498:
[----:B------:R-:W-:Y:S01]  /*1990*/  DMUL R4, R8, R4 ;  /* 0x0000000408047228 */ /* 0x000fe20000000000 */
[----:B------:R-:W-:Y:S02]  /*19a0*/  CS2R R74, SRZ ;  /* 0x00000000004a7805 */ /* 0x000fe4000001ff00 */
[----:B------:R-:W-:Y:S02]  /*19b0*/  CS2R R72, SRZ ;  /* 0x0000000000487805 */ /* 0x000fe4000001ff00 */
[----:B------:R-:W-:-:S03]  /*19c0*/  CS2R R70, SRZ ;  /* 0x0000000000467805 */ /* 0x000fc6000001ff00 */
[----:B------:R-:W-:-:S08]  /*19d0*/  DMUL R4, R4, R6 ;  /* 0x0000000604047228 */ /* 0x000fd00000000000 */
[----:B------:R-:W-:Y:S01]  /*19e0*/  DMUL R68, R4, R68 ;  /* 0x0000004404447228 */ /* 0x000fe20000000000 */
[----:B------:R-:W-:Y:S10]  /*19f0*/  BRA `(.L_x_3488) ;  /* 0x000000a400e87947 */ /* 0x000ff40003800000 */
.L_x_3489:
        /* <DEDUP_REMOVED lines=8> */
[----:B------:R-:W1:Y:S01]  /*1a80*/  LDC.64 R6, c[0x0][0x388] ;  /* 0x0000e200ff067b82 */ /* 0x000e620000000a00 */
[----:B0-----:R-:W-:-:S05]  /*1a90*/  IMAD R5, R0, 0x3, R3 ;  /* 0x0000000300057824 */ /* 0x001fca00078e0203 */
[----:B------:R-:W-:Y:S01]  /*1aa0*/  ISETP.GE.U32.AND P0, PT, R5, R4, PT ;  /* 0x000000040500720c */ /* 0x000fe20003f06070 */
        /* <DEDUP_REMOVED lines=22> */
[-C--:B------:R-:W-:Y:S02]  /*1c10*/  MOV R13, R7.reuse ;  /* 0x00000007000d7202 */ /* 0x080fe40000000f00 */
[-C--:B------:R-:W-:Y:S02]  /*1c20*/  MOV R14, R6.reuse ;  /* 0x00000006000e7202 */ /* 0x080fe40000000f00 */
[----:B------:R-:W-:Y:S02]  /*1c30*/  MOV R20, R6 ;  /* 0x0000000600147202 */ /* 0x000fe40000000f00 */
[----:B------:R-:W-:-:S02]  /*1c40*/  MOV R21, R7 ;  /* 0x0000000700157202 */ /* 0x000fc40000000f00 */
        /* <DEDUP_REMOVED lines=32> */
[----:B------:R-:W-:Y:S02]  /*1e50*/  MOV R27, R7 ;  /* 0x00000007001b7202 */ /* 0x000fe40000000f00 */
[----:B------:R-:W-:-:S07]  /*1e60*/  MOV R28, R6 ;  /* 0x00000006001c7202 */ /* 0x000fce0000000f00 */
.L_x_3503:
[-C--:B------:R-:W-:Y:S02]  /*1e70*/  IADD3 R5, PT, PT, R3, R0.reuse, RZ ;  /* 0x0000000003057210 */ /* 0x080fe40007ffe0ff */
[----:B------:R-:W-:Y:S02]  /*1e80*/  SHF.R.U32.HI R49, RZ, 0x2, R3 ;  /* 0x00000002ff317819 */ /* 0x000fe40000011603 */
[----:B------:R-:W-:Y:S02]  /*1e90*/  IADD3 R3, PT, PT, R5, R0, RZ ;  /* 0x0000000005037210 */ /* 0x000fe40007ffe0ff */
[----:B------:R-:W-:Y:S01]  /*1ea0*/  SHF.R.U32.HI R57, RZ, 0x2, R5 ;  /* 0x00000002ff397819 */ /* 0x000fe20000011605 */
[----:B------:R-:W-:Y:S01]  /*1eb0*/  IMAD.WIDE.U32 R48, R49, 0x20, R18 ;  /* 0x0000002031307825 */ /* 0x000fe200078e0012 */
[----:B------:R-:W-:-:S03]  /*1ec0*/  SHF.R.U32.HI R33, RZ, 0x2, R3 ;  /* 0x00000002ff217819 */ /* 0x000fc60000011603 */
[----:B------:R-:W-:Y:S02]  /*1ed0*/  IMAD.IADD R3, R3, 0x1, R0 ;  /* 0x0000000103037824 */ /* 0x000fe400078e0200 */
[----:B------:R-:W-:Y:S01]  /*1ee0*/  IMAD.WIDE.U32 R56, R57, 0x20, R18 ;  /* 0x0000002039387825 */ /* 0x000fe200078e0012 */
[----:B------:R-:W2:Y:S02]  /*1ef0*/  LDG.E.ENL2.256 R52, R48, desc[UR36][R48.64] ;  /* 0xfe0000243030797e */ /* 0x000ea40008121934 */
[----:B------:R-:W-:Y:S01]  /*1f00*/  SHF.R.U32.HI R41, RZ, 0x2, R3 ;  /* 0x00000002ff297819 */ /* 0x000fe20000011603 */
[--C-:B------:R-:W-:Y:S02]  /*1f10*/  IMAD.WIDE.U32 R32, R33, 0x20, R18.reuse ;  /* 0x0000002021207825 */ /* 0x100fe400078e0012 */
[----:B------:R-:W3:Y:S02]  /*1f20*/  LDG.E.ENL2.256 R60, R56, desc[UR36][R56.64] ;  /* 0xfe0000243838797e */ /* 0x000ee4000812193c */
[----:B------:R-:W-:-:S02]  /*1f30*/  IMAD.WIDE.U32 R40, R41, 0x20, R18 ;  /* 0x0000002029287825 */ /* 0x000fc400078e0012 */
[----:B------:R-:W4:Y:S04]  /*1f40*/  LDG.E.ENL2.256 R36, R32, desc[UR36][R32.64] ;  /* 0xfe0000242020797e */ /* 0x000f280008121924 */
[----:B------:R-:W5:Y:S01]  /*1f50*/  LDG.E.ENL2.256 R44, R40, desc[UR36][R40.64] ;  /* 0xfe0000242828797e */ /* 0x000f62000812192c */
[----:B------:R-:W-:-:S05]  /*1f60*/  IADD3 R3, PT, PT, R3, R0, RZ ;  /* 0x0000000003037210 */ /* 0x000fca0007ffe0ff */
[----:B------:R-:W-:-:S05]  /*1f70*/  IMAD R5, R0, 0x3, R3 ;  /* 0x0000000300057824 */ /* 0x000fca00078e0203 */
[----:B------:R-:W-:Y:S01]  /*1f80*/  ISETP.GE.U32.AND P0, PT, R5, R4, PT ;  /* 0x000000040500720c */ /* 0x000fe20003f06070 */
[----:B--2---:R-:W-:Y:S02]  /*1f90*/  DMUL R28, R48, R28 ;  /* 0x0000001c301c7228 */ /* 0x004fe40000000000 */
[----:B------:R-:W-:Y:S02]  /*1fa0*/  DMUL R26, R50, R26 ;  /* 0x0000001a321a7228 */ /* 0x000fe40000000000 */
[----:B------:R-:W-:Y:S02]  /*1fb0*/  DMUL R24, R52, R24 ;  /* 0x0000001834187228 */ /* 0x000fe40000000000 */
[----:B------:R-:W-:Y:S02]  /*1fc0*/  DMUL R20, R54, R20 ;  /* 0x0000001436147228 */ /* 0x000fe40000000000 */
[----:B---3--:R-:W-:Y:S02]  /*1fd0*/  DMUL R14, R56, R14 ;  /* 0x0000000e380e7228 */ /* 0x008fe40000000000 */
[----:B------:R-:W-:-:S02]  /*1fe0*/  DMUL R12, R58, R12 ;  /* 0x0000000c3a0c7228 */ /* 0x000fc40000000000 */
[----:B------:R-:W-:Y:S02]  /*1ff0*/  DMUL R10, R60, R10 ;  /* 0x0000000a3c0a7228 */ /* 0x000fe40000000000 */
[----:B------:R-:W-:Y:S02]  /*2000*/  DMUL R8, R62, R8 ;  /* 0x000000083e087228 */ /* 0x000fe40000000000 */
[----:B----4-:R-:W-:Y:S02]  /*2010*/  DMUL R6, R32, R6 ;  /* 0x0000000620067228 */ /* 0x010fe40000000000 */
[----:B------:R-:W-:Y:S02]  /*2020*/  DMUL R30, R34, R30 ;  /* 0x0000001e221e7228 */ /* 0x000fe40000000000 */
[----:B------:R-:W-:Y:S02]  /*2030*/  DMUL R64, R36, R64 ;  /* 0x0000004024407228 */ /* 0x000fe40000000000 */
[----:B------:R-:W-:-:S02]  /*2040*/  DMUL R66, R38, R66 ;  /* 0x0000004226427228 */ /* 0x000fc40000000000 */
[----:B-----5:R-:W-:Y:S02]  /*2050*/  DMUL R68, R40, R68 ;  /* 0x0000004428447228 */ /* 0x020fe40000000000 */
[----:B------:R-:W-:Y:S02]  /*2060*/  DMUL R70, R42, R70 ;  /* 0x000000462a467228 */ /* 0x000fe40000000000 */
[----:B------:R-:W-:Y:S02]  /*2070*/  DMUL R72, R44, R72 ;  /* 0x000000482c487228 */ /* 0x000fe40000000000 */
[----:B------:R-:W-:Y:S01]  /*2080*/  DMUL R74, R46, R74 ;  /* 0x0000004a2e4a7228 */ /* 0x000fe20000000000 */
[----:B------:R-:W-:Y:S10]  /*2090*/  @!P0 BRA `(.L_x_3503) ;  /* 0xfffffffc00748947 */ /* 0x000ff4000383ffff */
[----:B------:R-:W-:Y:S05]  /*20a0*/  BSYNC.RECONVERGENT B1 ;  /* 0x0000000000017941 */ /* 0x000fea0003800200 */
.L_x_3502:
[----:B------:R-:W-:Y:S05]  /*20b0*/  BSYNC.RECONVERGENT B0 ;  /* 0x0000000000007941 */ /* 0x000fea0003800200 */
.L_x_3501:
        /* <DEDUP_REMOVED lines=19> */
[----:B------:R-:W-:Y:S02]  /*21f0*/  @!P1 SHF.R.U32.HI R5, RZ, 0x2, R35 ;  /* 0x00000002ff059819 */ /* 0x000fe40000011623 */
[----:B------:R-:W5:Y:S03]  /*2200*/  LDG.E.ENL2.256 R36, R32, desc[UR36][R32.64] ;  /* 0xfe0000242020797e */ /* 0x000f660008121924 */
[----:B------:R-:W-:-:S05]  /*2210*/  @!P1 IMAD.WIDE.U32 R18, R5, 0x20, R18 ;  /* 0x0000002005129825 */ /* 0x000fca00078e0012 */
[----:B------:R0:W5:Y:S02]  /*2220*/  @!P1 LDG.E.ENL2.256 R44, R40, desc[UR36][R18.64] ;  /* 0xfe0000241228997e */ /* 0x000164000812192c */
.L_x_3505:
[----:B------:R-:W-:Y:S05]  /*2230*/  BSYNC.RECONVERGENT B0 ;  /* 0x0000000000007941 */ /* 0x000fea0003800200 */
.L_x_3504:
[----:B------:R-:W-:Y:S04]  /*2240*/  BSSY.RECONVERGENT B0, `(.L_x_3506) ;  /* 0x000001a000007945 */ /* 0x000fe80003800200 */
[----:B------:R-:W-:Y:S05]  /*2250*/  @P0 BRA `(.L_x_3507) ;  /* 0x0000000000600947 */ /* 0x000fea0003800000 */
[----:B------:R-:W-:Y:S01]  /*2260*/  IADD3 R3, PT, PT, R3, R0, RZ ;  /* 0x0000000003037210 */ /* 0x000fe20007ffe0ff */
[----:B-----5:R-:W-:Y:S02]  /*2270*/  DMUL R28, R28, R48 ;  /* 0x000000301c1c7228 */ /* 0x020fe40000000000 */
[----:B------:R-:W-:Y:S01]  /*2280*/  DMUL R26, R26, R50 ;  /* 0x000000321a1a7228 */ /* 0x000fe20000000000 */
[----:B------:R-:W-:Y:S01]  /*2290*/  ISETP.GE.U32.AND P0, PT, R3, R4, PT ;  /* 0x000000040300720c */ /* 0x000fe20003f06070 */
[----:B------:R-:W-:Y:S02]  /*22a0*/  DMUL R24, R24, R52 ;  /* 0x0000003418187228 */ /* 0x000fe40000000000 */
[----:B------:R-:W-:-:S10]  /*22b0*/  DMUL R20, R20, R54 ;  /* 0x0000003614147228 */ /* 0x000fd40000000000 */
[----:B------:R-:W-:Y:S05]  /*22c0*/  @P0 BRA `(.L_x_3507) ;  /* 0x0000000000440947 */ /* 0x000fea0003800000 */
[----:B------:R-:W-:Y:S01]  /*22d0*/  IMAD.IADD R3, R3, 0x1, R0 ;  /* 0x0000000103037824 */ /* 0x000fe200078e0200 */
[----:B------:R-:W-:Y:S02]  /*22e0*/  DMUL R14, R14, R56 ;  /* 0x000000380e0e7228 */ /* 0x000fe40000000000 */
[----:B------:R-:W-:Y:S02]  /*22f0*/  DMUL R12, R12, R58 ;  /* 0x0000003a0c0c7228 */ /* 0x000fe40000000000 */
[----:B------:R-:W-:Y:S01]  /*2300*/  ISETP.GE.U32.AND P0, PT, R3, R4, PT ;  /* 0x000000040300720c */ /* 0x000fe20003f06070 */
[----:B------:R-:W-:Y:S02]  /*2310*/  DMUL R10, R10, R60 ;  /* 0x0000003c0a0a7228 */ /* 0x000fe40000000000 */
[----:B------:R-:W-:-:S10]  /*2320*/  DMUL R8, R8, R62 ;  /* 0x0000003e08087228 */ /* 0x000fd40000000000 */
[----:B------:R-:W-:Y:S05]  /*2330*/  @P0 BRA `(.L_x_3507) ;  /* 0x0000000000280947 */ /* 0x000fea0003800000 */
[----:B------:R-:W-:Y:S01]  /*2340*/  IADD3 R3, PT, PT, R3, R0, RZ ;  /* 0x0000000003037210 */ /* 0x000fe20007ffe0ff */
[----:B------:R-:W-:Y:S02]  /*2350*/  DMUL R6, R6, R32 ;  /* 0x0000002006067228 */ /* 0x000fe40000000000 */
[----:B------:R-:W-:Y:S01]  /*2360*/  DMUL R30, R30, R34 ;  /* 0x000000221e1e7228 */ /* 0x000fe20000000000 */
[----:B------:R-:W-:Y:S01]  /*2370*/  ISETP.GE.U32.AND P0, PT, R3, R4, PT ;  /* 0x000000040300720c */ /* 0x000fe20003f06070 */
[----:B------:R-:W-:Y:S02]  /*2380*/  DMUL R64, R64, R36 ;  /* 0x0000002440407228 */ /* 0x000fe40000000000 */
[----:B------:R-:W-:-:S10]  /*2390*/  DMUL R66, R66, R38 ;  /* 0x0000002642427228 */ /* 0x000fd40000000000 */
[----:B------:R-:W-:Y:S02]  /*23a0*/  @!P0 DMUL R68, R68, R40 ;  /* 0x0000002844448228 */ /* 0x000fe40000000000 */
[----:B------:R-:W-:Y:S02]  /*23b0*/  @!P0 DMUL R70, R70, R42 ;  /* 0x0000002a46468228 */ /* 0x000fe40000000000 */
[----:B------:R-:W-:Y:S02]  /*23c0*/  @!P0 DMUL R72, R72, R44 ;  /* 0x0000002c48488228 */ /* 0x000fe40000000000 */
[----:B------:R-:W-:-:S11]  /*23d0*/  @!P0 DMUL R74, R74, R46 ;  /* 0x0000002e4a4a8228 */ /* 0x000fd60000000000 */
.L_x_3507:
[----:B------:R-:W-:Y:S05]  /*23e0*/  BSYNC.RECONVERGENT B0 ;  /* 0x0000000000007941 */ /* 0x000fea0003800200 */
.L_x_3506:
[----:B------:R-:W-:Y:S02]  /*23f0*/  DMUL R14, R28, R14 ;  /* 0x0000000e1c0e7228 */ /* 0x000fe40000000000 */
[----:B------:R-:W-:Y:S02]  /*2400*/  DMUL R12, R26, R12 ;  /* 0x0000000c1a0c7228 */ /* 0x000fe40000000000 */
[----:B------:R-:W-:Y:S02]  /*2410*/  DMUL R10, R24, R10 ;  /* 0x0000000a180a7228 */ /* 0x000fe40000000000 */
[----:B------:R-:W-:Y:S02]  /*2420*/  DMUL R8, R20, R8 ;  /* 0x0000000814087228 */ /* 0x000fe40000000000 */
[----:B------:R-:W-:Y:S02]  /*2430*/  DMUL R14, R14, R6 ;  /* 0x000000060e0e7228 */ /* 0x000fe40000000000 */
[----:B------:R-:W-:-:S02]  /*2440*/  DMUL R12, R12, R30 ;  /* 0x0000001e0c0c7228 */ /* 0x000fc40000000000 */
[----:B------:R-:W-:Y:S02]  /*2450*/  DMUL R10, R10, R64 ;  /* 0x000000400a0a7228 */ /* 0x000fe40000000000 */
[----:B------:R-:W-:Y:S02]  /*2460*/  DMUL R8, R8, R66 ;  /* 0x0000004208087228 */ /* 0x000fe40000000000 */
[----:B------:R-:W-:Y:S02]  /*2470*/  DMUL R68, R14, R68 ;  /* 0x000000440e447228 */ /* 0x000fe40000000000 */
[----:B------:R-:W-:Y:S02]  /*2480*/  DMUL R70, R12, R70 ;  /* 0x000000460c467228 */ /* 0x000fe40000000000 */
[----:B------:R-:W-:Y:S02]  /*2490*/  DMUL R72, R10, R72 ;  /* 0x000000480a487228 */ /* 0x000fe40000000000 */
[----:B------:R-:W-:Y:S01]  /*24a0*/  DMUL R74, R8, R74 ;  /* 0x0000004a084a7228 */ /* 0x000fe20000000000 */
[----:B------:R-:W-:Y:S10]  /*24b0*/  BRA `(.L_x_3488) ;  /* 0x0000009c00387947 */ /* 0x000ff40003800000 */
.L_x_3500:
        /* <DEDUP_REMOVED lines=62> */
[-C--:B------:R-:W-:Y:S02]  /*28a0*/  MOV R21, R7.reuse ;  /* 0x0000000700157202 */ /* 0x080fe40000000f00 */
[----:B------:R-:W-:-:S02]  /*28b0*/  MOV R25, R7 ;  /* 0x0000000700197202 */ /* 0x000fc40000000f00 */
[-C--:B------:R-:W-:Y:S02]  /*28c0*/  MOV R26, R6.reuse ;  /* 0x00000006001a7202 */ /* 0x080fe40000000f00 */
[----:B------:R-:W-:Y:S02]  /*28d0*/  MOV R28, R6 ;  /* 0x00000006001c7202 */ /* 0x000fe40000000f00 */
[----:B------:R-:W-:-:S07]  /*28e0*/  MOV R29, R7 ;  /* 0x00000007001d7202 */ /* 0x000fce0000000f00 */
.L_x_3511:
        /* <DEDUP_REMOVED lines=19> */
[----:B------:R-:W-:-:S04]  /*2a20*/  IMAD.IADD R3, R77, 0x1, R16 ;  /* 0x000000014d037824 */ /* 0x000fc800078e0210 */
        /* <DEDUP_REMOVED lines=20> */
.L_x_3510:
[----:B------:R-:W-:Y:S05]  /*2b70*/  BSYNC.RECONVERGENT B0 ;  /* 0x0000000000007941 */ /* 0x000fea0003800200 */
.L_x_3509:
        /* <DEDUP_REMOVED lines=17> */
[----:B------:R-:W-:Y:S02]  /*2c90*/  IMAD.IADD R33, R5, 0x1, R16 ;  /* 0x0000000105217824 */ /* 0x000fe400078e0210 */
[----:B------:R-:W-:-:S03]  /*2ca0*/  IMAD R5, R0, R5, RZ ;  /* 0x0000000500057224 */ /* 0x000fc600078e02ff */
[----:B------:R-:W-:Y:S02]  /*2cb0*/  ISETP.GE.U32.AND P1, PT, R33, R4, PT ;  /* 0x000000042100720c */ /* 0x000fe40003f26070 */
[----:B------:R-:W-:-:S11]  /*2cc0*/  SHF.R.U32.HI R5, RZ, 0x2, R5 ;  /* 0x00000002ff057819 */ /* 0x000fd60000011605 */
[----:B------:R-:W-:Y:S02]  /*2cd0*/  @!P1 IMAD R0, R0, R33, RZ ;  /* 0x0000002100009224 */ /* 0x000fe400078e02ff */
[----:B------:R-:W-:-:S03]  /*2ce0*/  IMAD.WIDE.U32 R32, R5, 0x20, R18 ;  /* 0x0000002005207825 */ /* 0x000fc600078e0012 */
[----:B------:R-:W-:-:S05]  /*2cf0*/  @!P1 SHF.R.U32.HI R35, RZ, 0x2, R0 ;  /* 0x00000002ff239819 */ /* 0x000fca0000011600 */
[----:B------:R-:W-:Y:S02]  /*2d00*/  @!P1 IMAD.WIDE.U32 R18, R35, 0x20, R18 ;  /* 0x0000002023129825 */ /* 0x000fe400078e0012 */
[----:B------:R-:W5:Y:S04]  /*2d10*/  LDG.E.ENL2.256 R36, R32, desc[UR36][R32.64] ;  /* 0xfe0000242020797e */ /* 0x000f680008121924 */
[----:B------:R0:W5:Y:S02]  /*2d20*/  @!P1 LDG.E.ENL2.256 R44, R40, desc[UR36][R18.64] ;  /* 0xfe0000241228997e */ /* 0x000164000812192c */
.L_x_3513:
[----:B------:R-:W-:Y:S05]  /*2d30*/  BSYNC.RECONVERGENT B0 ;  /* 0x0000000000007941 */ /* 0x000fea0003800200 */
.L_x_3512:
        /* <DEDUP_REMOVED lines=22> */
[----:B------:R-:W-:Y:S02]  /*2ea0*/  @!P0 DMUL R68, R68, R40 ;  /* 0x0000002844448228 */ /* 0x000fe40000000000 */
[----:B------:R-:W-:Y:S02]  /*2eb0*/  @!P0 DMUL R70, R70, R42 ;  /* 0x0000002a46468228 */ /* 0x000fe40000000000 */
[----:B------:R-:W-:Y:S02]  /*2ec0*/  @!P0 DMUL R72, R72, R44 ;  /* 0x0000002c48488228 */ /* 0x000fe40000000000 */
[----:B------:R-:W-:-:S11]  /*2ed0*/  @!P0 DMUL R74, R74, R46 ;  /* 0x0000002e4a4a8228 */ /* 0x000fd60000000000 */
.L_x_3515:
[----:B------:R-:W-:Y:S05]  /*2ee0*/  BSYNC.RECONVERGENT B0 ;  /* 0x0000000000007941 */ /* 0x000fea0003800200 */
.L_x_3514:
        /* <DEDUP_REMOVED lines=13> */
.L_x_3508:
[----:B------:R-:W0:Y:S01]  /*2fc0*/  LDCU UR4, c[0x0][0x39c] ;  /* 0x00007380ff0477ac */ /* 0x000e220008000800 */
[----:B------:R-:W1:Y:S01]  /*2fd0*/  LDC.64 R6, c[0x0][0x388] ;  /* 0x0000e200ff067b82 */ /* 0x000e620000000a00 */
[----:B------:R-:W-:Y:S01]  /*2fe0*/  BSSY.RECONVERGENT B0, `(.L_x_3516) ;  /* 0x000047d000007945 */ /* 0x000fe20003800200 */
[----:B0-----:R-:W-:-:S05]  /*2ff0*/  MOV R0, UR4 ;  /* 0x0000000400007c02 */ /* 0x001fca0008000f00 */
[----:B------:R-:W-:Y:S01]  /*3000*/  IMAD R9, R0, 0x3, R3 ;  /* 0x0000000300097824 */ /* 0x000fe200078e0203 */
[-C--:B-1----:R-:W-:Y:S01]  /*3010*/  MOV R82, R6.reuse ;  /* 0x0000000600527202 */ /* 0x082fe20000000f00 */
        /* <DEDUP_REMOVED lines=28> */
[-C--:B------:R-:W-:Y:S02]  /*31e0*/  MOV R11, R7.reuse ;  /* 0x00000007000b7202 */ /* 0x080fe40000000f00 */
[----:B------:R-:W-:Y:S01]  /*31f0*/  MOV R9, R7 ;  /* 0x0000000700097202 */ /* 0x000fe20000000f00 */
[----:B------:R-:W-:Y:S06]  /*3200*/  @P0 BRA `(.L_x_3517) ;  /* 0x0000004400680947 */ /* 0x000fec0003800000 */
[----:B------:R-:W-:-:S13]  /*3210*/  ISETP.NE.AND P0, PT, R16, RZ, PT ;  /* 0x000000ff1000720c */ /* 0x000fda0003f05270 */
[----:B------:R0:W5:Y:S01]  /*3220*/  @!P0 LDG.E.ENL2.256 R28, R24, desc[UR36][R18.64] ;  /* 0xfe0000241218897e */ /* 0x000162000812191c */
[----:B------:R-:W-:Y:S01]  /*3230*/  IADD3 R0, PT, PT, R16, -0x1, RZ ;  /* 0xffffffff10007810 */ /* 0x000fe20007ffe0ff */
        /* <DEDUP_REMOVED lines=31> */
[----:B0-----:R-:W-:-:S07]  /*3430*/  MOV R9, R7 ;  /* 0x0000000700097202 */ /* 0x001fce0000000f00 */
.L_x_3523:
[----:B0-----:R-:W0:Y:S01]  /*3440*/  LDCU UR4, c[0x0][0x39c] ;  /* 0x00007380ff0477ac */ /* 0x001e220008000800 */
[----:B-----5:R-:W-:Y:S01]  /*3450*/  @!P0 MOV R32, R24 ;  /* 0x0000001800208202 */ /* 0x020fe20000000f00 */
[----:B------:R-:W-:Y:S01]  /*3460*/  @!P0 IMAD.MOV.U32 R34, RZ, RZ, R26 ;  /* 0x000000ffff228224 */ /* 0x000fe200078e001a */
[----:B------:R-:W-:Y:S01]  /*3470*/  @!P0 MOV R33, R25 ;  /* 0x0000001900218202 */ /* 0x000fe20000000f00 */
[--C-:B------:R-:W-:Y:S01]  /*3480*/  @!P0 IMAD.MOV.U32 R37, RZ, RZ, R29.reuse ;  /* 0x000000ffff258224 */ /* 0x100fe200078e001d */
[----:B------:R-:W-:Y:S01]  /*3490*/  @!P0 MOV R35, R27 ;  /* 0x0000001b00238202 */ /* 0x000fe20000000f00 */
[----:B------:R-:W-:Y:S01]  /*34a0*/  @!P0 IMAD.MOV.U32 R42, RZ, RZ, R30 ;  /* 0x000000ffff2a8224 */ /* 0x000fe200078e001e */
[----:B------:R-:W-:Y:S01]  /*34b0*/  @!P0 MOV R36, R28 ;  /* 0x0000001c00248202 */ /* 0x000fe20000000f00 */
[----:B------:R-:W-:Y:S01]  /*34c0*/  @!P0 IMAD.MOV.U32 R41, RZ, RZ, R29 ;  /* 0x000000ffff298224 */ /* 0x000fe200078e001d */
        /* <DEDUP_REMOVED lines=13> */
[----:B------:R-:W-:Y:S02]  /*35a0*/  @!P0 MOV R50, R30 ;  /* 0x0000001e00328202 */ /* 0x000fe40000000f00 */
[----:B------:R-:W-:Y:S02]  /*35b0*/  @!P0 MOV R48, R28 ;  /* 0x0000001c00308202 */ /* 0x000fe40000000f00 */
[----:B------:R-:W-:Y:S02]  /*35c0*/  @!P0 MOV R49, R29 ;  /* 0x0000001d00318202 */ /* 0x000fe40000000f00 */
[----:B------:R-:W-:Y:S02]  /*35d0*/  @!P0 MOV R55, R27 ;  /* 0x0000001b00378202 */ /* 0x000fe40000000f00 */
[----:B------:R-:W-:Y:S02]  /*35e0*/  @!P0 MOV R52, R24 ;  /* 0x0000001800348202 */ /* 0x000fe40000000f00 */
[----:B------:R-:W-:-:S02]  /*35f0*/  @!P0 MOV R58, R30 ;  /* 0x0000001e003a8202 */ /* 0x000fc40000000f00 */
[----:B------:R-:W-:Y:S02]  /*3600*/  @!P0 MOV R59, R31 ;  /* 0x0000001f003b8202 */ /* 0x000fe40000000f00 */
[----:B------:R-:W-:Y:S02]  /*3610*/  @!P0 MOV R57, R29 ;  /* 0x0000001d00398202 */ /* 0x000fe40000000f00 */
[----:B------:R-:W-:Y:S02]  /*3620*/  @!P0 MOV R62, R26 ;  /* 0x0000001a003e8202 */ /* 0x000fe40000000f00 */
[----:B------:R-:W-:Y:S02]  /*3630*/  @!P0 MOV R60, R24 ;  /* 0x00000018003c8202 */ /* 0x000fe40000000f00 */
[----:B------:R-:W-:Y:S01]  /*3640*/  @!P0 MOV R61, R25 ;  /* 0x00000019003d8202 */ /* 0x000fe20000000f00 */
[----:B0-----:R-:W-:Y:S06]  /*3650*/  @!P0 BRA `(.L_x_3518) ;  /* 0x0000003c00f88947 */ /* 0x001fec0003800000 */
[----:B------:R-:W0:Y:S01]  /*3660*/  LDCU.128 UR20, c[0x0][0x3d0] ;  /* 0x00007a00ff1477ac */ /* 0x000e220008000c00 */
[----:B------:R-:W-:Y:S01]  /*3670*/  MOV R33, R3 ;  /* 0x0000000300217202 */ /* 0x000fe20000000f00 */
[----:B------:R-:W-:Y:S01]  /*3680*/  IMAD.MOV.U32 R32, RZ, RZ, RZ ;  /* 0x000000ffff207224 */ /* 0x000fe200078e00ff */
        /* <DEDUP_REMOVED lines=292> */
.L_x_3519:
[----:B------:R-:W-:-:S04]  /*48d0*/  LOP3.LUT R57, R0, 0xffffffe0, RZ, 0xc0, !PT ;  /* 0xffffffe000397812 */ /* 0x000fc800078ec0ff */
[----:B------:R-:W-:-:S04]  /*48e0*/  IADD3 R56, P1, PT, R57, R18, RZ ;  /* 0x0000001239387210 */ /* 0x000fc80007f3e0ff */
[----:B------:R-:W-:-:S06]  /*48f0*/  IADD3.X R57, PT, PT, RZ, R19, RZ, P1, !PT ;  /* 0x00000013ff397210 */ /* 0x000fcc0000ffe4ff */
[----:B------:R-:W5:Y:S01]  /*4900*/  LDG.E.ENL2.256 R56, R60, desc[UR36][R56.64] ;  /* 0xfe000024383c797e */ /* 0x000f620008121938 */
        /* <DEDUP_REMOVED lines=237> */
.L_x_3520:
[----:B------:R-:W-:-:S04]  /*57e0*/  LOP3.LUT R49, R0, 0xffffffe0, RZ, 0xc0, !PT ;  /* 0xffffffe000317812 */ /* 0x000fc800078ec0ff */
[----:B------:R-:W-:-:S04]  /*57f0*/  IADD3 R48, P1, PT, R49, R18, RZ ;  /* 0x0000001231307210 */ /* 0x000fc80007f3e0ff */
[----:B------:R-:W-:-:S06]  /*5800*/  IADD3.X R49, PT, PT, RZ, R19, RZ, P1, !PT ;  /* 0x00000013ff317210 */ /* 0x000fcc0000ffe4ff */
[----:B------:R-:W5:Y:S01]  /*5810*/  LDG.E.ENL2.256 R48, R52, desc[UR36][R48.64] ;  /* 0xfe0000243034797e */ /* 0x000f620008121930 */
        /* <DEDUP_REMOVED lines=237> */
.L_x_3521:
        /* <DEDUP_REMOVED lines=235> */
[----:B------:R-:W-:Y:S01]  /*75a0*/  @P1 SHF.R.U32.HI R34, RZ, R35, R34 ;  /* 0x00000023ff221219 */ /* 0x000fe20000011622 */
[----:B------:R-:W-:-:S03]  /*75b0*/  IMAD R35, R4, UR6, R37 ;  /* 0x0000000604237c24 */ /* 0x000fc6000f8e0225 */
[----:B------:R-:W-:Y:S01]  /*75c0*/  @P1 IADD3 R32, PT, PT, -R34, RZ, RZ ;  /* 0x000000ff22201210 */ /* 0x000fe20007ffe1ff */
[----:B------:R-:W-:-:S04]  /*75d0*/  IMAD R0, R35, UR31, R0 ;  /* 0x0000001f23007c24 */ /* 0x000fc8000f8e0200 */
[----:B0-----:R-:W-:-:S04]  /*75e0*/  @P1 IMAD R33, R39, R32, R33 ;  /* 0x0000002027211224 */ /* 0x001fc800078e0221 */
[----:B--2---:R-:W-:-:S07]  /*75f0*/  @P1 IMAD R0, R33, R36, R0 ;  /* 0x0000002421001224 */ /* 0x004fce00078e0200 */
.L_x_3522:
[----:B------:R-:W-:-:S04]  /*7600*/  LOP3.LUT R33, R0, 0xffffffe0, RZ, 0xc0, !PT ;  /* 0xffffffe000217812 */ /* 0x000fc800078ec0ff */
[----:B------:R-:W-:-:S04]  /*7610*/  IADD3 R32, P1, PT, R33, R18, RZ ;  /* 0x0000001221207210 */ /* 0x000fc80007f3e0ff */
[----:B------:R-:W-:-:S06]  /*7620*/  IADD3.X R33, PT, PT, RZ, R19, RZ, P1, !PT ;  /* 0x00000013ff217210 */ /* 0x000fcc0000ffe4ff */
[----:B------:R-:W5:Y:S03]  /*7630*/  LDG.E.ENL2.256 R36, R32, desc[UR36][R32.64] ;  /* 0xfe0000242020797e */ /* 0x000f660008121924 */
.L_x_3518:
        /* <DEDUP_REMOVED lines=12> */
[----:B------:R-:W-:Y:S02]  /*7700*/  DMUL R66, R50, R66 ;  /* 0x0000004232427228 */ /* 0x000fe40000000000 */
[----:B------:R-:W-:Y:S01]  /*7710*/  DMUL R68, R44, R68 ;  /* 0x000000442c447228 */ /* 0x000fe20000000000 */
[----:B------:R-:W-:Y:S01]  /*7720*/  ISETP.GE.U32.AND P1, PT, R85, R4, PT ;  /* 0x000000045500720c */ /* 0x000fe20003f26070 */
[----:B------:R-:W-:Y:S02]  /*7730*/  DMUL R70, R46, R70 ;  /* 0x000000462e467228 */ /* 0x000fe40000000000 */
[----:B------:R-:W-:-:S02]  /*7740*/  DMUL R72, R40, R72 ;  /* 0x0000004828487228 */ /* 0x000fc40000000000 */
[----:B------:R-:W-:Y:S02]  /*7750*/  DMUL R74, R42, R74 ;  /* 0x0000004a2a4a7228 */ /* 0x000fe40000000000 */
[----:B------:R-:W-:Y:S02]  /*7760*/  DMUL R76, R32, R76 ;  /* 0x0000004c204c7228 */ /* 0x000fe40000000000 */
[----:B------:R-:W-:Y:S02]  /*7770*/  DMUL R78, R34, R78 ;  /* 0x0000004e224e7228 */ /* 0x000fe40000000000 */
[----:B------:R-:W-:Y:S02]  /*7780*/  DMUL R80, R36, R80 ;  /* 0x0000005024507228 */ /* 0x000fe40000000000 */
[----:B------:R-:W-:Y:S01]  /*7790*/  DMUL R82, R38, R82 ;  /* 0x0000005226527228 */ /* 0x000fe20000000000 */
[----:B------:R-:W-:Y:S10]  /*77a0*/  @!P1 BRA `(.L_x_3523) ;  /* 0xffffffbc00249947 */ /* 0x000ff4000383ffff */
.L_x_3517:
[----:B0-----:R-:W-:Y:S05]  /*77b0*/  BSYNC.RECONVERGENT B0 ;  /* 0x0000000000007941 */ /* 0x001fea0003800200 */
.L_x_3516:
        /* <DEDUP_REMOVED lines=284> */
.L_x_3527:
[----:B------:R-:W-:Y:S02]  /*8980*/  SHF.R.U32.HI R18, RZ, 0x5, R18 ;  /* 0x00000005ff127819 */ /* 0x000fe40000011612 */
[----:B------:R-:W-:-:S07]  /*8990*/  MOV R19, RZ ;  /* 0x000000ff00137202 */ /* 0x000fce0000000f00 */
.L_x_3526:
[----:B------:R-:W0:Y:S02]  /*89a0*/  LDCU.64 UR4, c[0x0][0x760] ;  /* 0x0000ec00ff0477ac */ /* 0x000e240008000a00 */
[----:B0-----:R-:W-:-:S05]  /*89b0*/  IADD3 R24, P1, PT, R5, UR4, RZ ;  /* 0x0000000405187c10 */ /* 0x001fca000ff3e0ff */
[----:B------:R-:W-:Y:S01]  /*89c0*/  IMAD.X R5, RZ, RZ, UR5, P1 ;  /* 0x00000005ff057e24 */ /* 0x000fe200088e06ff */
        /* <DEDUP_REMOVED lines=281> */
.L_x_3529:
[----:B------:R-:W-:Y:S02]  /*9b60*/  SHF.R.U32.HI R26, RZ, 0x5, R25 ;  /* 0x00000005ff1a7819 */ /* 0x000fe40000011619 */
[----:B------:R-:W-:-:S07]  /*9b70*/  MOV R27, RZ ;  /* 0x000000ff001b7202 */ /* 0x000fce0000000f00 */
.L_x_3528:
        /* <DEDUP_REMOVED lines=281> */
.L_x_3531:
[----:B------:R-:W-:Y:S02]  /*ad10*/  SHF.R.U32.HI R26, RZ, 0x5, R25 ;  /* 0x00000005ff1a7819 */ /* 0x000fe40000011619 */
[----:B------:R-:W-:-:S07]  /*ad20*/  MOV R27, RZ ;  /* 0x000000ff001b7202 */ /* 0x000fce0000000f00 */
.L_x_3530:
        /* <DEDUP_REMOVED lines=281> */
.L_x_3533:
[----:B------:R-:W-:Y:S01]  /*bec0*/  SHF.R.U32.HI R26, RZ, 0x5, R18 ;  /* 0x00000005ff1a7819 */ /* 0x000fe20000011612 */
[----:B------:R-:W-:-:S07]  /*bed0*/  IMAD.MOV.U32 R27, RZ, RZ, RZ ;  /* 0x000000ffff1b7224 */ /* 0x000fce00078e00ff */
.L_x_3532:
[----:B------:R-:W-:-:S04]  /*bee0*/  LEA R24, P0, R26, R24, 0x5 ;  /* 0x000000181a187211 */ /* 0x000fc800078028ff */
[----:B------:R-:W-:-:S05]  /*bef0*/  LEA.HI.X R25, R26, R5, R27, 0x5, P0 ;  /* 0x000000051a197211 */ /* 0x000fca00000f2c1b */
[----:B------:R0:W5:Y:S04]  /*bf00*/  LDG.E.ENL2.256 R36, R32, desc[UR36][R24.64] ;  /* 0xfe0000241820797e */ /* 0x0001680008121924 */
.L_x_3525:
[----:B------:R-:W-:Y:S05]  /*bf10*/  BSYNC.RECONVERGENT B0 ;  /* 0x0000000000007941 */ /* 0x000fea0003800200 */
.L_x_3524:
[----:B------:R-:W-:Y:S01]  /*bf20*/  ISETP.GE.U32.AND P0, PT, R3, R4, PT ;  /* 0x000000040300720c */ /* 0x000fe20003f06070 */
[----:B------:R-:W-:-:S12]  /*bf30*/  BSSY.RECONVERGENT B0, `(.L_x_3534) ;  /* 0x000001a000007945 */ /* 0x000fd80003800200 */
        /* <DEDUP_REMOVED lines=25> */
.L_x_3535:
[----:B------:R-:W-:Y:S05]  /*c0d0*/  BSYNC.RECONVERGENT B0 ;  /* 0x0000000000007941 */ /* 0x000fea0003800200 */
.L_x_3534:
        /* <DEDUP_REMOVED lines=11> */
[----:B------:R-:W-:-:S11]  /*c190*/  DMUL R74, R12, R82 ;  /* 0x000000520c4a7228 */ /* 0x000fd60000000000 */
.L_x_3488:
[----:B------:R-:W-:Y:S05]  /*c1a0*/  BSYNC.RECONVERGENT B6 ;  /* 0x0000000000067941 */ /* 0x000fea0003800200 */
.L_x_3487:
        /* <DEDUP_REMOVED lines=13> */
[----:B------:R1:W-:Y:S02]  /*c280*/  STS.128 [R13+0x10], R72 ;  /* 0x000010480d007388 */ /* 0x0003e40000000c00 */
[----:B------:R-:W-:Y:S05]  /*c290*/  @!P0 BRA `(.L_x_3536) ;  /* 0x00000000005c8947 */ /* 0x000fea0003800000 */
[----:B------:R-:W-:-:S07]  /*c2a0*/  IMAD.MOV.U32 R0, RZ, RZ, R14 ;  /* 0x000000ffff007224 */ /* 0x000fce00078e000e */
.L_x_3539:
        /* <DEDUP_REMOVED lines=11> */
[----:B------:R-:W1:Y:S04]  /*c360*/  LDS.128 R4, [R0] ;  /* 0x0000000000047984 */ /* 0x000e680000000c00 */
[----:B------:R-:W2:Y:S01]  /*c370*/  LDS.128 R8, [R0+0x10] ;  /* 0x0000100000087984 */ /* 0x000ea20000000c00 */
[----:B-1----:R-:W-:Y:S02]  /*c380*/  DMUL R68, R68, R4 ;  /* 0x0000000444447228 */ /* 0x002fe40000000000 */
[----:B------:R-:W-:Y:S02]  /*c390*/  DMUL R70, R70, R6 ;  /* 0x0000000646467228 */ /* 0x000fe40000000000 */
[----:B--2---:R-:W-:Y:S02]  /*c3a0*/  DMUL R72, R72, R8 ;  /* 0x0000000848487228 */ /* 0x004fe40000000000 */
[----:B------:R-:W-:-:S03]  /*c3b0*/  DMUL R74, R74, R10 ;  /* 0x0000000a4a4a7228 */ /* 0x000fc60000000000 */
[----:B------:R2:W-:Y:S04]  /*c3c0*/  STS.128 [R13], R68 ;  /* 0x000000440d007388 */ /* 0x0005e80000000c00 */
[----:B------:R2:W-:Y:S04]  /*c3d0*/  STS.128 [R13+0x10], R72 ;  /* 0x000010480d007388 */ /* 0x0005e80000000c00 */
.L_x_3538:
[----:B------:R-:W-:Y:S05]  /*c3e0*/  BSYNC.RECONVERGENT B0 ;  /* 0x0000000000007941 */ /* 0x000fea0003800200 */
.L_x_3537:
[----:B------:R-:W-:Y:S01]  /*c3f0*/  IMAD.MOV.U32 R0, RZ, RZ, R15 ;  /* 0x000000ffff007224 */ /* 0x000fe200078e000f */
[----:B------:R-:W-:Y:S06]  /*c400*/  @P1 BRA `(.L_x_3539) ;  /* 0xfffffffc00a81947 */ /* 0x000fec000383ffff */
.L_x_3536:
        /* <DEDUP_REMOVED lines=16> */
[----:B------:R3:W-:Y:S01]  /*c510*/  STS.128 [R3+0x10], R72 ;  /* 0x0000104803007388 */ /* 0x0007e20000000c00 */
[----:B------:R-:W-:Y:S05]  /*c520*/  @!P0 BRA `(.L_x_3541) ;  /* 0x0000000000588947 */ /* 0x000fea0003800000 */
[----:B------:R-:W-:-:S07]  /*c530*/  IMAD.MOV.U32 R4, RZ, RZ, R14 ;  /* 0x000000ffff047224 */ /* 0x000fce00078e000e */
.L_x_3544:
        /* <DEDUP_REMOVED lines=10> */
[----:B------:R-:W1:Y:S04]  /*c5e0*/  LDS.128 R4, [R12] ;  /* 0x000000000c047984 */ /* 0x000e680000000c00 */
[----:B------:R-:W4:Y:S01]  /*c5f0*/  LDS.128 R8, [R12+0x10] ;  /* 0x000010000c087984 */ /* 0x000f220000000c00 */
[----:B-123--:R-:W-:Y:S02]  /*c600*/  DMUL R68, R68, R4 ;  /* 0x0000000444447228 */ /* 0x00efe40000000000 */
[----:B------:R-:W-:Y:S02]  /*c610*/  DMUL R70, R70, R6 ;  /* 0x0000000646467228 */ /* 0x000fe40000000000 */
[----:B----4-:R-:W-:Y:S02]  /*c620*/  DMUL R72, R72, R8 ;  /* 0x0000000848487228 */ /* 0x010fe40000000000 */
[----:B------:R-:W-:-:S03]  /*c630*/  DMUL R74, R74, R10 ;  /* 0x0000000a4a4a7228 */ /* 0x000fc60000000000 */
[----:B------:R4:W-:Y:S04]  /*c640*/  STS.128 [R3], R68 ;  /* 0x0000004403007388 */ /* 0x0009e80000000c00 */
[----:B------:R4:W-:Y:S04]  /*c650*/  STS.128 [R3+0x10], R72 ;  /* 0x0000104803007388 */ /* 0x0009e80000000c00 */
.L_x_3543:
[----:B------:R-:W-:Y:S05]  /*c660*/  BSYNC.RECONVERGENT B0 ;  /* 0x0000000000007941 */ /* 0x000fea0003800200 */
.L_x_3542:
[----:B------:R-:W-:Y:S01]  /*c670*/  IMAD.MOV.U32 R4, RZ, RZ, R16 ;  /* 0x000000ffff047224 */ /* 0x000fe200078e0010 */
[----:B------:R-:W-:Y:S06]  /*c680*/  @P1 BRA `(.L_x_3544) ;  /* 0xfffffffc00ac1947 */ /* 0x000fec000383ffff */
.L_x_3541:
[----:B------:R-:W-:Y:S01]  /*c690*/  ISETP.GE.U32.AND P0, PT, R0, 0x2, PT ;  /* 0x000000020000780c */ /* 0x000fe20003f06070 */
[----:B------:R-:W-:Y:S05]  /*c6a0*/  WARPSYNC.ALL ;  /* 0x0000000000007948 */ /* 0x000fea0003800000 */
[----:B------:R-:W-:Y:S07]  /*c6b0*/  BAR.SYNC.DEFER_BLOCKING 0x0 ;  /* 0x0000000000007b1d */ /* 0x000fee0000010000 */
[----:B------:R-:W-:Y:S05]  /*c6c0*/  @!P0 BRA `(.L_x_3540) ;  /* 0x0000000000408947 */ /* 0x000fea0003800000 */
[----:B---34-:R-:W-:-:S07]  /*c6d0*/  MOV R3, 0x1 ;  /* 0x0000000100037802 */ /* 0x018fce0000000f00 */
.L_x_3545:
[----:B------:R-:W-:Y:S04]  /*c6e0*/  SHFL.DOWN PT, R5, R69, R3, 0x1f ;  /* 0x08001f0345057589 */ /* 0x000fe800000e0000 */
[----:B------:R-:W1:Y:S04]  /*c6f0*/  SHFL.DOWN PT, R4, R68, R3, 0x1f ;  /* 0x08001f0344047589 */ /* 0x000e6800000e0000 */
[----:B------:R-:W-:Y:S04]  /*c700*/  SHFL.DOWN PT, R7, R71, R3, 0x1f ;  /* 0x08001f0347077589 */ /* 0x000fe800000e0000 */
[----:B------:R-:W3:Y:S04]  /*c710*/  SHFL.DOWN PT, R6, R70, R3, 0x1f ;  /* 0x08001f0346067589 */ /* 0x000ee800000e0000 */
[----:B------:R-:W-:Y:S04]  /*c720*/  SHFL.DOWN PT, R9, R73, R3, 0x1f ;  /* 0x08001f0349097589 */ /* 0x000fe800000e0000 */
[----:B------:R-:W4:Y:S04]  /*c730*/  SHFL.DOWN PT, R8, R72, R3, 0x1f ;  /* 0x08001f0348087589 */ /* 0x000f2800000e0000 */
[----:B------:R-:W-:Y:S04]  /*c740*/  SHFL.DOWN PT, R11, R75, R3, 0x1f ;  /* 0x08001f034b0b7589 */ /* 0x000fe800000e0000 */
[----:B------:R0:W4:Y:S01]  /*c750*/  SHFL.DOWN PT, R10, R74, R3, 0x1f ;  /* 0x08001f034a0a7589 */ /* 0x00012200000e0000 */
[----:B-12---:R-:W-:-:S02]  /*c760*/  DMUL R68, R4, R68 ;  /* 0x0000004404447228 */ /* 0x006fc40000000000 */
[----:B---3--:R-:W-:Y:S01]  /*c770*/  DMUL R70, R6, R70 ;  /* 0x0000004606467228 */ /* 0x008fe20000000000 */
[----:B0-----:R-:W-:-:S04]  /*c780*/  SHF.L.U32 R3, R3, 0x1, RZ ;  /* 0x0000000103037819 */ /* 0x001fc800000006ff */
[----:B------:R-:W-:Y:S01]  /*c790*/  ISETP.GE.AND P0, PT, R3, R0, PT ;  /* 0x000000000300720c */ /* 0x000fe20003f06270 */
[----:B----4-:R-:W-:Y:S02]  /*c7a0*/  DMUL R72, R8, R72 ;  /* 0x0000004808487228 */ /* 0x010fe40000000000 */
[----:B------:R-:W-:-:S10]  /*c7b0*/  DMUL R74, R10, R74 ;  /* 0x0000004a0a4a7228 */ /* 0x000fd40000000000 */
[----:B------:R-:W-:Y:S05]  /*c7c0*/  @!P0 BRA `(.L_x_3545) ;  /* 0xfffffffc00c48947 */ /* 0x000fea000383ffff */
.L_x_3540:
[----:B------:R-:W1:Y:S01]  /*c7d0*/  LDCU UR6, c[0x0][0x564] ;  /* 0x0000ac80ff0677ac */ /* 0x000e620008000800 */
[----:B0-----:R-:W-:Y:S01]  /*c7e0*/  IMAD.MOV.U32 R19, RZ, RZ, RZ ;  /* 0x000000ffff137224 */ /* 0x001fe200078e00ff */
[----:B-1----:R-:W-:-:S04]  /*c7f0*/  UIADD3 UR5, UPT, UPT, UR6, -0x1, URZ ;  /* 0xffffffff06057890 */ /* 0x002fc8000fffe0ff */
[----:B------:R-:W-:-:S04]  /*c800*/  UISETP.LT.U32.AND UP0, UPT, UR5, 0x18, UPT ;  /* 0x000000180500788c */ /* 0x000fc8000bf01070 */
[----:B------:R-:W-:Y:S02]  /*c810*/  USEL UR4, UR5, 0x18, UP0 ;  /* 0x0000001805047887 */ /* 0x000fe40008000000 */
[----:B------:R-:W-:Y:S02]  /*c820*/  UISETP.NE.AND UP0, UPT, UR6, URZ, UPT ;  /* 0x000000ff0600728c */ /* 0x000fe4000bf05270 */
[----:B------:R-:W-:-:S07]  /*c830*/  UIADD3 UR4, UPT, UPT, UR4, 0x1, URZ ;  /* 0x0000000104047890 */ /* 0x000fce000fffe0ff */
[----:B------:R-:W-:Y:S05]  /*c840*/  BRA.U !UP0, `(.L_x_3546) ;  /* 0x0000001108487547 */ /* 0x000fea000b800000 */
        /* <DEDUP_REMOVED lines=8> */
[----:B---34-:R-:W-:-:S04]  /*c8d0*/  IMAD.MOV R3, RZ, RZ, -R5 ;  /* 0x000000ffff037224 */ /* 0x018fc800078e0a05 */
        /* <DEDUP_REMOVED lines=265> */
.L_x_3546:
        /* <DEDUP_REMOVED lines=21> */
[----:B---34-:R-:W-:-:S04]  /*dac0*/  IMAD.MOV R3, RZ, RZ, -R5 ;  /* 0x000000ffff037224 */ /* 0x018fc800078e0a05 */
        /* <DEDUP_REMOVED lines=254> */
.L_x_3547:
[----:B------:R-:W-:Y:S01]  /*eab0*/  MOV R24, RZ ;  /* 0x000000ff00187202 */ /* 0x000fe20000000f00 */
[----:B------:R-:W-:Y:S06]  /*eac0*/  BRA.U !UP0, `(.L_x_3548) ;  /* 0x0000001108487547 */ /* 0x000fec000b800000 */
[----:B------:R-:W0:Y:S01]  /*ead0*/  LDCU.64 UR8, c[0x0][0x568] ;  /* 0x0000ad00ff0877ac */ /* 0x000e220008000a00 */
[----:B------:R-:W-:Y:S01]  /*eae0*/  MOV R4, RZ ;  /* 0x000000ff00047202 */ /* 0x000fe20000000f00 */
[----:B------:R-:W-:Y:S01]  /*eaf0*/  VIADD R5, R23, 0x2 ;  /* 0x0000000217057836 */ /* 0x000fe20000000000 */
        /* <DEDUP_REMOVED lines=16> */
[----:B---34-:R-:W-:-:S05]  /*ec00*/  IADD3 R3, PT, PT, -R5, RZ, RZ ;  /* 0x000000ff05037210 */ /* 0x018fca0007ffe1ff */
        /* <DEDUP_REMOVED lines=254> */
.L_x_3548:
[----:B------:R-:W-:Y:S01]  /*fbf0*/  IMAD.MOV.U32 R16, RZ, RZ, RZ ;  /* 0x000000ffff107224 */ /* 0x000fe200078e00ff */
[----:B------:R-:W-:Y:S06]  /*fc00*/  BRA.U !UP0, `(.L_x_3549) ;  /* 0x0000001108487547 */ /* 0x000fec000b800000 */
[----:B------:R-:W0:Y:S01]  /*fc10*/  LDCU.64 UR8, c[0x0][0x568] ;  /* 0x0000ad00ff0877ac */ /* 0x000e220008000a00 */
[----:B------:R-:W-:Y:S02]  /*fc20*/  IADD3 R5, PT, PT, R23, 0x3, RZ ;  /* 0x0000000317057810 */ /* 0x000fe40007ffe0ff */
[----:B------:R-:W-:Y:S01]  /*fc30*/  MOV R4, RZ ;  /* 0x000000ff00047202 */ /* 0x000fe20000000f00 */
[----:B------:R-:W1:Y:S01]  /*fc40*/  LDCU UR6, c[0x0][0x570] ;  /* 0x0000ae00ff0677ac */ /* 0x000e620008000800 */
[----:B------:R-:W2:Y:S01]  /*fc50*/  LDCU UR7, c[0x0][0x694] ;  /* 0x0000d280ff0777ac */ /* 0x000ea20008000800 */
[----:B------:R-:W-:Y:S02]  /*fc60*/  UISETP.NE.AND UP1, UPT, UR5, URZ, UPT ;  /* 0x000000ff0500728c */ /* 0x000fe4000bf25270 */
        /* <DEDUP_REMOVED lines=13> */
[----:B---34-:R-:W-:-:S05]  /*fd40*/  IADD3 R3, PT, PT, -R5, RZ, RZ ;  /* 0x000000ff05037210 */ /* 0x018fca0007ffe1ff */
        /* <DEDUP_REMOVED lines=254> */
.L_x_3549:
        /* <DEDUP_REMOVED lines=11> */
[----:B------:R-:W3:Y:S01]  /*10de0*/  LDCU UR6, c[0x0][0x3b4] ;  /* 0x00007680ff0677ac */ /* 0x000ee20008000800 */
[----:B------:R-:W-:Y:S01]  /*10df0*/  HFMA2 R22, -RZ, RZ, 0, 0 ;  /* 0x00000000ff167431 */ /* 0x000fe200000001ff */
[----:B------:R-:W1:Y:S01]  /*10e00*/  LDCU UR7, c[0x0][0x3b8] ;  /* 0x00007700ff0777ac */ /* 0x000e620008000800 */
[----:B------:R-:W0:Y:S01]  /*10e10*/  LDCU UR8, c[0x0][0x3a0] ;  /* 0x00007400ff0877ac */ /* 0x000e220008000800 */
[----:B---34-:R-:W-:-:S04]  /*10e20*/  IMAD R3, R17, UR6, RZ ;  /* 0x0000000611037c24 */ /* 0x018fc8000f8e02ff */
[----:B-1----:R-:W-:-:S04]  /*10e30*/  IMAD R3, R2, UR7, R3 ;  /* 0x0000000702037c24 */ /* 0x002fc8000f8e0203 */
[----:B0-----:R-:W-:-:S04]  /*10e40*/  IMAD R3, R0, UR8, R3 ;  /* 0x0000000800037c24 */ /* 0x001fc8000f8e0203 */
[----:B------:R-:W-:Y:S01]  /*10e50*/  IMAD.SHL.U32 R7, R3, 0x4, RZ ;  /* 0x0000000403077824 */ /* 0x000fe200078e00ff */
[----:B------:R-:W-:Y:S06]  /*10e60*/  BRA.U !UP0, `(.L_x_3551) ;  /* 0x0000001108447547 */ /* 0x000fec000b800000 */
[----:B------:R-:W0:Y:S01]  /*10e70*/  LDCU.64 UR8, c[0x0][0x568] ;  /* 0x0000ad00ff0877ac */ /* 0x000e220008000a00 */
[----:B------:R-:W-:Y:S01]  /*10e80*/  MOV R6, RZ ;  /* 0x000000ff00067202 */ /* 0x000fe20000000f00 */
[----:B------:R-:W1:Y:S01]  /*10e90*/  LDCU UR6, c[0x0][0x570] ;  /* 0x0000ae00ff0677ac */ /* 0x000e620008000800 */
[----:B------:R-:W3:Y:S01]  /*10ea0*/  LDCU UR7, c[0x0][0x694] ;  /* 0x0000d280ff0777ac */ /* 0x000ee20008000800 */
[----:B------:R-:W-:Y:S02]  /*10eb0*/  UISETP.NE.AND UP1, UPT, UR5, URZ, UPT ;  /* 0x000000ff0500728c */ /* 0x000fe4000bf25270 */
[----:B0-----:R-:W-:-:S05]  /*10ec0*/  IMAD.HI.U32 R8, R7, UR9, R6 ;  /* 0x0000000907087c27 */ /* 0x001fca000f8e0006 */
[----:B-1----:R-:W-:-:S04]  /*10ed0*/  SHF.R.U32.HI R9, RZ, UR6, R8 ;  /* 0x00000006ff097c19 */ /* 0x002fc80008011608 */
[----:B------:R-:W-:-:S05]  /*10ee0*/  IADD3 R3, PT, PT, -R9, RZ, RZ ;  /* 0x000000ff09037210 */ /* 0x000fca0007ffe1ff */
[----:B------:R-:W-:-:S04]  /*10ef0*/  IMAD R3, R3, UR8, R7 ;  /* 0x0000000803037c24 */ /* 0x000fc8000f8e0207 */
[----:B---3--:R-:W-:Y:S01]  /*10f00*/  IMAD R22, R3, UR7, RZ ;  /* 0x0000000703167c24 */ /* 0x008fe2000f8e02ff */
[----:B------:R-:W-:Y:S06]  /*10f10*/  BRA.U !UP1, `(.L_x_3551) ;  /* 0x0000001109187547 */ /* 0x000fec000b800000 */
[----:B------:R-:W0:Y:S01]  /*10f20*/  LDCU.64 UR6, c[0x0][0x578] ;  /* 0x0000af00ff0677ac */ /* 0x000e220008000a00 */
[----:B------:R-:W-:Y:S01]  /*10f30*/  IMAD.MOV.U32 R8, RZ, RZ, RZ ;  /* 0x000000ffff087224 */ /* 0x000fe200078e00ff */
[----:B------:R-:W1:Y:S01]  /*10f40*/  LDCU UR8, c[0x0][0x574] ;  /* 0x0000ae80ff0877ac */ /* 0x000e620008000800 */
[----:B------:R-:W3:Y:S01]  /*10f50*/  LDCU UR9, c[0x0][0x69c] ;  /* 0x0000d380ff0977ac */ /* 0x000ee20008000800 */
[----:B------:R-:W-:Y:S01]  /*10f60*/  UISETP.NE.AND UP1, UPT, UR4, 0x2, UPT ;  /* 0x000000020400788c */ /* 0x000fe2000bf25270 */
[----:B0-----:R-:W-:-:S05]  /*10f70*/  IMAD.HI.U32 R10, R9, UR6, R8 ;  /* 0x00000006090a7c27 */ /* 0x001fca000f8e0008 */
[----:B------:R-:W-:-:S04]  /*10f80*/  SHF.R.U32.HI R11, RZ, UR7, R10 ;  /* 0x00000007ff0b7c19 */ /* 0x000fc8000801160a */
[----:B------:R-:W-:-:S05]  /*10f90*/  IADD3 R3, PT, PT, -R11, RZ, RZ ;  /* 0x000000ff0b037210 */ /* 0x000fca0007ffe1ff */
[----:B-1----:R-:W-:-:S04]  /*10fa0*/  IMAD R3, R3, UR8, R9 ;  /* 0x0000000803037c24 */ /* 0x002fc8000f8e0209 */
[----:B---3--:R-:W-:Y:S01]  /*10fb0*/  IMAD R22, R3, UR9, R22 ;  /* 0x0000000903167c24 */ /* 0x008fe2000f8e0216 */
[----:B------:R-:W-:Y:S06]  /*10fc0*/  BRA.U !UP1, `(.L_x_3551) ;  /* 0x0000000d09ec7547 */ /* 0x000fec000b800000 */
[----:B------:R-:W0:Y:S01]  /*10fd0*/  LDCU.64 UR8, c[0x0][0x580] ;  /* 0x0000b000ff0877ac */ /* 0x000e220008000a00 */
[----:B------:R-:W-:Y:S01]  /*10fe0*/  MOV R10, RZ ;  /* 0x000000ff000a7202 */ /* 0x000fe20000000f00 */
[----:B------:R-:W1:Y:S01]  /*10ff0*/  LDCU UR6, c[0x0][0x588] ;  /* 0x0000b100ff0677ac */ /* 0x000e620008000800 */
[----:B------:R-:W3:Y:S01]  /*11000*/  LDCU UR7, c[0x0][0x6a4] ;  /* 0x0000d480ff0777ac */ /* 0x000ee20008000800 */
[----:B------:R-:W-:Y:S02]  /*11010*/  UISETP.NE.AND UP1, UPT, UR4, 0x3, UPT ;  /* 0x000000030400788c */ /* 0x000fe4000bf25270 */
[----:B0-----:R-:W-:-:S05]  /*11020*/  IMAD.HI.U32 R8, R11, UR9, R10 ;  /* 0x000000090b087c27 */ /* 0x001fca000f8e000a */
[----:B-1----:R-:W-:-:S05]  /*11030*/  SHF.R.U32.HI R9, RZ, UR6, R8 ;  /* 0x00000006ff097c19 */ /* 0x002fca0008011608 */
[----:B------:R-:W-:-:S04]  /*11040*/  IMAD.MOV R3, RZ, RZ, -R9 ;  /* 0x000000ffff037224 */ /* 0x000fc800078e0a09 */
[----:B------:R-:W-:-:S04]  /*11050*/  IMAD R3, R3, UR8, R11 ;  /* 0x0000000803037c24 */ /* 0x000fc8000f8e020b */
[----:B---3--:R-:W-:Y:S01]  /*11060*/  IMAD R22, R3, UR7, R22 ;  /* 0x0000000703167c24 */ /* 0x008fe2000f8e0216 */
[----:B------:R-:W-:Y:S06]  /*11070*/  BRA.U !UP1, `(.L_x_3551) ;  /* 0x0000000d09c07547 */ /* 0x000fec000b800000 */
[----:B------:R-:W0:Y:S01]  /*11080*/  LDCU.64 UR6, c[0x0][0x590] ;  /* 0x0000b200ff0677ac */ /* 0x000e220008000a00 */
[----:B------:R-:W-:Y:S01]  /*11090*/  HFMA2 R8, -RZ, RZ, 0, 0 ;  /* 0x00000000ff087431 */ /* 0x000fe200000001ff */
[----:B------:R-:W1:Y:S01]  /*110a0*/  LDCU UR8, c[0x0][0x58c] ;  /* 0x0000b180ff0877ac */ /* 0x000e620008000800 */
[----:B------:R-:W3:Y:S01]  /*110b0*/  LDCU UR9, c[0x0][0x6ac] ;  /* 0x0000d580ff0977ac */ /* 0x000ee20008000800 */
[----:B------:R-:W-:Y:S02]  /*110c0*/  UISETP.NE.AND UP1, UPT, UR4, 0x4, UPT ;  /* 0x000000040400788c */ /* 0x000fe4000bf25270 */
[----:B0-----:R-:W-:-:S05]  /*110d0*/  IMAD.HI.U32 R10, R9, UR6, R8 ;  /* 0x00000006090a7c27 */ /* 0x001fca000f8e0008 */
[----:B------:R-:W-:-:S04]  /*110e0*/  SHF.R.U32.HI R11, RZ, UR7, R10 ;  /* 0x00000007ff0b7c19 */ /* 0x000fc8000801160a */
[----:B------:R-:W-:-:S05]  /*110f0*/  IADD3 R3, PT, PT, -R11, RZ, RZ ;  /* 0x000000ff0b037210 */ /* 0x000fca0007ffe1ff */
[----:B-1----:R-:W-:-:S04]  /*11100*/  IMAD R3, R3, UR8, R9 ;  /* 0x0000000803037c24 */ /* 0x002fc8000f8e0209 */
[----:B---3--:R-:W-:Y:S01]  /*11110*/  IMAD R22, R3, UR9, R22 ;  /* 0x0000000903167c24 */ /* 0x008fe2000f8e0216 */
[----:B------:R-:W-:Y:S06]  /*11120*/  BRA.U !UP1, `(.L_x_3551) ;  /* 0x0000000d09947547 */ /* 0x000fec000b800000 */
[----:B------:R-:W0:Y:S01]  /*11130*/  LDCU.64 UR8, c[0x0][0x598] ;  /* 0x0000b300ff0877ac */ /* 0x000e220008000a00 */
[----:B------:R-:W-:Y:S01]  /*11140*/  IMAD.MOV.U32 R10, RZ, RZ, RZ ;  /* 0x000000ffff0a7224 */ /* 0x000fe200078e00ff */
[----:B------:R-:W1:Y:S01]  /*11150*/  LDCU UR6, c[0x0][0x5a0] ;  /* 0x0000b400ff0677ac */ /* 0x000e620008000800 */
[----:B------:R-:W3:Y:S01]  /*11160*/  LDCU UR7, c[0x0][0x6b4] ;  /* 0x0000d680ff0777ac */ /* 0x000ee20008000800 */
[----:B------:R-:W-:Y:S01]  /*11170*/  UISETP.NE.AND UP1, UPT, UR4, 0x5, UPT ;  /* 0x000000050400788c */ /* 0x000fe2000bf25270 */
[----:B0-----:R-:W-:-:S05]  /*11180*/  IMAD.HI.U32 R8, R11, UR9, R10 ;  /* 0x000000090b087c27 */ /* 0x001fca000f8e000a */
[----:B-1----:R-:W-:-:S04]  /*11190*/  SHF.R.U32.HI R9, RZ, UR6, R8 ;  /* 0x00000006ff097c19 */ /* 0x002fc80008011608 */
[----:B------:R-:W-:-:S05]  /*111a0*/  IADD3 R3, PT, PT, -R9, RZ, RZ ;  /* 0x000000ff09037210 */ /* 0x000fca0007ffe1ff */
[----:B------:R-:W-:-:S04]  /*111b0*/  IMAD R3, R3, UR8, R11 ;  /* 0x0000000803037c24 */ /* 0x000fc8000f8e020b */
        /* <DEDUP_REMOVED lines=8> */
[----:B------:R-:W-:-:S05]  /*11240*/  SHF.R.U32.HI R11, RZ, UR7, R10 ;  /* 0x00000007ff0b7c19 */ /* 0x000fca000801160a */
[----:B------:R-:W-:-:S04]  /*11250*/  IMAD.MOV R3, RZ, RZ, -R11 ;  /* 0x000000ffff037224 */ /* 0x000fc800078e0a0b */
[----:B-1----:R-:W-:-:S04]  /*11260*/  IMAD R3, R3, UR8, R9 ;  /* 0x0000000803037c24 */ /* 0x002fc8000f8e0209 */
        /* <DEDUP_REMOVED lines=8> */
[----:B-1----:R-:W-:-:S04]  /*112f0*/  SHF.R.U32.HI R9, RZ, UR6, R8 ;  /* 0x00000006ff097c19 */ /* 0x002fc80008011608 */
[----:B------:R-:W-:-:S05]  /*11300*/  IADD3 R3, PT, PT, -R9, RZ, RZ ;  /* 0x000000ff09037210 */ /* 0x000fca0007ffe1ff */
[----:B------:R-:W-:-:S04]  /*11310*/  IMAD R3, R3, UR8, R11 ;  /* 0x0000000803037c24 */ /* 0x000fc8000f8e020b */
        /* <DEDUP_REMOVED lines=192> */
[----:B------:R-:W3:Y:S03]  /*11f20*/  LDCU UR7, c[0x0][0x754] ;  /* 0x0000ea80ff0777ac */ /* 0x000ee60008000800 */
[----:B0-----:R-:W-:-:S05]  /*11f30*/  IMAD.HI.U32 R3, R11, UR9, R10 ;  /* 0x000000090b037c27 */ /* 0x001fca000f8e000a */
[----:B-1----:R-:W-:-:S04]  /*11f40*/  SHF.R.U32.HI R3, RZ, UR6, R3 ;  /* 0x00000006ff037c19 */ /* 0x002fc80008011603 */
[----:B------:R-:W-:-:S05]  /*11f50*/  IADD3 R3, PT, PT, -R3, RZ, RZ ;  /* 0x000000ff03037210 */ /* 0x000fca0007ffe1ff */
[----:B------:R-:W-:-:S04]  /*11f60*/  IMAD R3, R3, UR8, R11 ;  /* 0x0000000803037c24 */ /* 0x000fc8000f8e020b */
[----:B---3--:R-:W-:-:S07]  /*11f70*/  IMAD R22, R3, UR7, R22 ;  /* 0x0000000703167c24 */ /* 0x008fce000f8e0216 */
.L_x_3551:
[----:B------:R-:W-:Y:S01]  /*11f80*/  IMAD.MOV.U32 R19, RZ, RZ, RZ ;  /* 0x000000ffff137224 */ /* 0x000fe200078e00ff */
[----:B------:R-:W-:Y:S06]  /*11f90*/  BRA.U !UP0, `(.L_x_3552) ;  /* 0x0000001108487547 */ /* 0x000fec000b800000 */
[----:B------:R-:W0:Y:S01]  /*11fa0*/  LDCU.64 UR8, c[0x0][0x568] ;  /* 0x0000ad00ff0877ac */ /* 0x000e220008000a00 */
[----:B------:R-:W-:Y:S02]  /*11fb0*/  IADD3 R9, PT, PT, R7, 0x1, RZ ;  /* 0x0000000107097810 */ /* 0x000fe40007ffe0ff */
[----:B------:R-:W-:Y:S01]  /*11fc0*/  MOV R8, RZ ;  /* 0x000000ff00087202 */ /* 0x000fe20000000f00 */
[----:B------:R-:W1:Y:S01]  /*11fd0*/  LDCU UR6, c[0x0][0x570] ;  /* 0x0000ae00ff0677ac */ /* 0x000e620008000800 */
[----:B------:R-:W3:Y:S01]  /*11fe0*/  LDCU UR7, c[0x0][0x694] ;  /* 0x0000d280ff0777ac */ /* 0x000ee20008000800 */
[----:B------:R-:W-:Y:S02]  /*11ff0*/  UISETP.NE.AND UP1, UPT, UR5, URZ, UPT ;  /* 0x000000ff0500728c */ /* 0x000fe4000bf25270 */
[----:B0-----:R-:W-:-:S05]  /*12000*/  IMAD.HI.U32 R10, R9, UR9, R8 ;  /* 0x00000009090a7c27 */ /* 0x001fca000f8e0008 */
[----:B-1----:R-:W-:-:S05]  /*12010*/  SHF.R.U32.HI R11, RZ, UR6, R10 ;  /* 0x00000006ff0b7c19 */ /* 0x002fca000801160a */
[----:B------:R-:W-:-:S04]  /*12020*/  IMAD.MOV R3, RZ, RZ, -R11 ;  /* 0x000000ffff037224 */ /* 0x000fc800078e0a0b */
[----:B------:R-:W-:-:S04]  /*12030*/  IMAD R3, R3, UR8, R9 ;  /* 0x0000000803037c24 */ /* 0x000fc8000f8e0209 */
[----:B---3--:R-:W-:Y:S01]  /*12040*/  IMAD R19, R3, UR7, RZ ;  /* 0x0000000703137c24 */ /* 0x008fe2000f8e02ff */
        /* <DEDUP_REMOVED lines=257> */
[----:B------:R-:W3:Y:S03]  /*13060*/  LDCU UR7, c[0x0][0x754] ;  /* 0x0000ea80ff0777ac */ /* 0x000ee60008000800 */
[----:B0-----:R-:W-:-:S05]  /*13070*/  IMAD.HI.U32 R3, R9, UR9, R8 ;  /* 0x0000000909037c27 */ /* 0x001fca000f8e0008 */
[----:B-1----:R-:W-:-:S05]  /*13080*/  SHF.R.U32.HI R3, RZ, UR6, R3 ;  /* 0x00000006ff037c19 */ /* 0x002fca0008011603 */
[----:B------:R-:W-:-:S04]  /*13090*/  IMAD.MOV R3, RZ, RZ, -R3 ;  /* 0x000000ffff037224 */ /* 0x000fc800078e0a03 */
[----:B------:R-:W-:-:S04]  /*130a0*/  IMAD R8, R3, UR8, R9 ;  /* 0x0000000803087c24 */ /* 0x000fc8000f8e0209 */
[----:B---3--:R-:W-:-:S07]  /*130b0*/  IMAD R19, R8, UR7, R19 ;  /* 0x0000000708137c24 */ /* 0x008fce000f8e0213 */
.L_x_3552:
[----:B------:R-:W-:Y:S01]  /*130c0*/  MOV R18, RZ ;  /* 0x000000ff00127202 */ /* 0x000fe20000000f00 */
[----:B------:R-:W-:Y:S06]  /*130d0*/  BRA.U !UP0, `(.L_x_3553) ;  /* 0x0000001108487547 */ /* 0x000fec000b800000 */
[----:B------:R-:W0:Y:S01]  /*130e0*/  LDCU.64 UR8, c[0x0][0x568] ;  /* 0x0000ad00ff0877ac */ /* 0x000e220008000a00 */
[----:B------:R-:W-:Y:S01]  /*130f0*/  IADD3 R9, PT, PT, R7, 0x2, RZ ;  /* 0x0000000207097810 */ /* 0x000fe20007ffe0ff */
[----:B------:R-:W-:Y:S01]  /*13100*/  IMAD.MOV.U32 R8, RZ, RZ, RZ ;  /* 0x000000ffff087224 */ /* 0x000fe200078e00ff */
[----:B------:R-:W1:Y:S01]  /*13110*/  LDCU UR6, c[0x0][0x570] ;  /* 0x0000ae00ff0677ac */ /* 0x000e620008000800 */
[----:B------:R-:W3:Y:S01]  /*13120*/  LDCU UR7, c[0x0][0x694] ;  /* 0x0000d280ff0777ac */ /* 0x000ee20008000800 */
[----:B------:R-:W-:Y:S01]  /*13130*/  UISETP.NE.AND UP1, UPT, UR5, URZ, UPT ;  /* 0x000000ff0500728c */ /* 0x000fe2000bf25270 */
[----:B0-----:R-:W-:-:S05]  /*13140*/  IMAD.HI.U32 R10, R9, UR9, R8 ;  /* 0x00000009090a7c27 */ /* 0x001fca000f8e0008 */
[----:B-1----:R-:W-:-:S04]  /*13150*/  SHF.R.U32.HI R11, RZ, UR6, R10 ;  /* 0x00000006ff0b7c19 */ /* 0x002fc8000801160a */
[----:B------:R-:W-:-:S05]  /*13160*/  IADD3 R3, PT, PT, -R11, RZ, RZ ;  /* 0x000000ff0b037210 */ /* 0x000fca0007ffe1ff */
        /* <DEDUP_REMOVED lines=259> */
[----:B------:R-:W3:Y:S02]  /*141a0*/  LDCU UR7, c[0x0][0x754] ;  /* 0x0000ea80ff0777ac */ /* 0x000ee40008000800 */
[----:B0-----:R-:W-:-:S05]  /*141b0*/  IMAD.HI.U32 R3, R9, UR9, R8 ;  /* 0x0000000909037c27 */ /* 0x001fca000f8e0008 */
[----:B-1----:R-:W-:-:S04]  /*141c0*/  SHF.R.U32.HI R3, RZ, UR6, R3 ;  /* 0x00000006ff037c19 */ /* 0x002fc80008011603 */
[----:B------:R-:W-:-:S05]  /*141d0*/  IADD3 R3, PT, PT, -R3, RZ, RZ ;  /* 0x000000ff03037210 */ /* 0x000fca0007ffe1ff */
[----:B------:R-:W-:-:S04]  /*141e0*/  IMAD R3, R3, UR8, R9 ;  /* 0x0000000803037c24 */ /* 0x000fc8000f8e0209 */
[----:B---3--:R-:W-:-:S07]  /*141f0*/  IMAD R18, R3, UR7, R18 ;  /* 0x0000000703127c24 */ /* 0x008fce000f8e0212 */
.L_x_3553:
[----:B------:R-:W-:Y:S01]  /*14200*/  MOV R16, RZ ;  /* 0x000000ff00107202 */ /* 0x000fe20000000f00 */
[----:B------:R-:W-:Y:S06]  /*14210*/  BRA.U !UP0, `(.L_x_3554) ;  /* 0x0000001108487547 */ /* 0x000fec000b800000 */
[----:B------:R-:W0:Y:S01]  /*14220*/  LDCU.64 UR8, c[0x0][0x568] ;  /* 0x0000ad00ff0877ac */ /* 0x000e220008000a00 */
[----:B------:R-:W-:Y:S01]  /*14230*/  MOV R8, RZ ;  /* 0x000000ff00087202 */ /* 0x000fe20000000f00 */
[----:B------:R-:W-:Y:S01]  /*14240*/  VIADD R9, R7, 0x3 ;  /* 0x0000000307097836 */ /* 0x000fe20000000000 */
        /* <DEDUP_REMOVED lines=271> */
.L_x_3554:
        /* <DEDUP_REMOVED lines=17> */
[----:B------:R-:W3:Y:S01]  /*15450*/  LDCU UR5, c[0x0][0x360] ;  /* 0x00006c00ff0577ac */ /* 0x000ee20008000800 */
[----:B0-----:R-:W-:-:S11]  /*15460*/  IMAD R3, R0, UR4, R3 ;  /* 0x0000000400037c24 */ /* 0x001fd6000f8e0203 */
[----:B---3--:R-:W-:Y:S01]  /*15470*/  @!P0 IMAD R3, R3, UR5, R17 ;  /* 0x0000000503038c24 */ /* 0x008fe2000f8e0211 */
[----:B------:R-:W-:-:S03]  /*15480*/  PLOP3.LUT P0, PT, PT, PT, PT, 0x80, 0x8 ;  /* 0x000000000008781c */ /* 0x000fc60003f0f070 */
[----:B-1----:R-:W-:-:S05]  /*15490*/  IMAD.WIDE.U32 R6, R3, 0x20, R6 ;  /* 0x0000002003067825 */ /* 0x002fca00078e0006 */
[----:B------:R0:W-:Y:S04]  /*154a0*/  STG.E.64 desc[UR36][R6.64], R68 ;  /* 0x0000004406007986 */ /* 0x0001e8000c101b24 */
[----:B------:R0:W-:Y:S04]  /*154b0*/  STG.E.64 desc[UR36][R6.64+0x8], R70 ;  /* 0x0000084606007986 */ /* 0x0001e8000c101b24 */
[----:B------:R0:W-:Y:S04]  /*154c0*/  STG.E.64 desc[UR36][R6.64+0x10], R72 ;  /* 0x0000104806007986 */ /* 0x0001e8000c101b24 */
[----:B------:R0:W-:Y:S02]  /*154d0*/  STG.E.64 desc[UR36][R6.64+0x18], R74 ;  /* 0x0000184a06007986 */ /* 0x0001e4000c101b24 */
.L_x_3556:
[----:B------:R-:W-:Y:S05]  /*154e0*/  BSYNC.RECONVERGENT B0 ;  /* 0x0000000000007941 */ /* 0x000fea0003800200 */
.L_x_3555:
        /* <DEDUP_REMOVED lines=18> */
[----:B------:R-:W3:Y:S01]  /*15610*/  POPC R9, UR5 ;  /* 0x0000000500097d09 */ /* 0x000ee20008000000 */
[----:B0-----:R-:W-:Y:S01]  /*15620*/  IMAD.WIDE.U32 R6, R0, 0x4, R6 ;  /* 0x0000000400067825 */ /* 0x001fe200078e0006 */
[----:B-1----:R-:W-:-:S13]  /*15630*/  ISETP.EQ.U32.AND P1, PT, R8, R3, PT ;  /* 0x000000030800720c */ /* 0x002fda0003f22070 */
[----:B---3--:R-:W3:Y:S01]  /*15640*/  @P1 ATOMG.E.ADD.STRONG.GPU PT, R7, desc[UR36][R6.64], R9 ;  /* 0x80000009060719a8 */ /* 0x008ee200081ef124 */
[----:B------:R-:W0:Y:S01]  /*15650*/  S2UR UR6, SR_CgaCtaId ;  /* 0x00000000000679c3 */ /* 0x000e220000008800 */
[----:B------:R-:W1:Y:S01]  /*15660*/  LDCU UR4, c[0x0][0x374] ;  /* 0x00006e80ff0477ac */ /* 0x000e620008000800 */
[----:B------:R-:W4:Y:S01]  /*15670*/  S2R R10, SR_LTMASK ;  /* 0x00000000000a7919 */ /* 0x000f220000003900 */
[----:B-1----:R-:W-:Y:S01]  /*15680*/  UIADD3 UR4, UPT, UPT, UR4, -0x1, URZ ;  /* 0xffffffff04047890 */ /* 0x002fe2000fffe0ff */
[----:B----4-:R-:W-:Y:S01]  /*15690*/  LOP3.LUT R10, R10, UR5, RZ, 0xc0, !PT ;  /* 0x000000050a0a7c12 */ /* 0x010fe2000f8ec0ff */
[----:B------:R-:W-:Y:S02]  /*156a0*/  UMOV UR5, 0x400 ;  /* 0x0000040000057882 */ /* 0x000fe40000000000 */
[----:B0-----:R-:W-:-:S03]  /*156b0*/  ULEA UR5, UR6, UR5, 0x18 ;  /* 0x0000000506057291 */ /* 0x001fc6000f8ec0ff */
[----:B------:R-:W0:Y:S01]  /*156c0*/  POPC R10, R10 ;  /* 0x0000000a000a7309 */ /* 0x000e220000000000 */
[----:B---3--:R-:W0:Y:S02]  /*156d0*/  SHFL.IDX PT, R3, R7, R8, 0x1f ;  /* 0x00001f0807037589 */ /* 0x008e2400000e0000 */
[----:B0-----:R-:W-:-:S05]  /*156e0*/  IMAD.IADD R3, R3, 0x1, R10 ;  /* 0x0000000103037824 */ /* 0x001fca00078e020a */
[----:B------:R-:W-:-:S04]  /*156f0*/  ISETP.NE.AND P1, PT, R3, UR4, PT ;  /* 0x0000000403007c0c */ /* 0x000fc8000bf25270 */
[----:B------:R-:W-:-:S05]  /*15700*/  SEL R3, RZ, 0x1, P1 ;  /* 0x00000001ff037807 */ /* 0x000fca0000800000 */
[----:B------:R1:W-:Y:S04]  /*15710*/  STS.U8 [UR5], R3 ;  /* 0x00000003ff007988 */ /* 0x0003e80008000005 */
.L_x_3558:
[----:B------:R-:W-:Y:S05]  /*15720*/  BSYNC.RECONVERGENT B0 ;  /* 0x0000000000007941 */ /* 0x000fea0003800200 */
.L_x_3557:
[----:B------:R-:W3:Y:S08]  /*15730*/  S2UR UR6, SR_CgaCtaId ;  /* 0x00000000000679c3 */ /* 0x000ef00000008800 */
[----:B------:R-:W-:Y:S06]  /*15740*/  BAR.SYNC.DEFER_BLOCKING 0x0 ;  /* 0x0000000000007b1d */ /* 0x000fec0000010000 */
[----:B------:R-:W-:-:S02]  /*15750*/  UMOV UR4, 0x400 ;  /* 0x0000040000047882 */ /* 0x000fc40000000000 */
[----:B---3--:R-:W-:-:S09]  /*15760*/  ULEA UR5, UR6, UR4, 0x18 ;  /* 0x0000000406057291 */ /* 0x008fd2000f8ec0ff */
        /* <DEDUP_REMOVED lines=14> */
[----:B------:R-:W3:Y:S01]  /*15850*/  LDCU.64 UR10, c[0x0][0x388] ;  /* 0x00007100ff0a77ac */ /* 0x000ee20008000a00 */
[----:B-1----:R-:W-:Y:S01]  /*15860*/  UISETP.NE.AND UP0, UPT, UR5, URZ, UPT ;  /* 0x000000ff0500728c */ /* 0x002fe2000bf05270 */
[----:B---3--:R-:W-:-:S02]  /*15870*/  MOV R28, UR10 ;  /* 0x0000000a001c7c02 */ /* 0x008fc40008000f00 */
[----:B------:R-:W-:-:S06]  /*15880*/  MOV R29, UR11 ;  /* 0x0000000b001d7c02 */ /* 0x000fcc0008000f00 */
[----:B------:R-:W-:Y:S05]  /*15890*/  BRA.U !UP0, `(.L_x_3560) ;  /* 0x0000000108987547 */ /* 0x000fea000b800000 */
[----:B------:R-:W1:Y:S01]  /*158a0*/  LDCU UR5, c[0x0][0x360] ;  /* 0x00006c00ff0577ac */ /* 0x000e620008000800 */
[----:B------:R-:W-:Y:S01]  /*158b0*/  IMAD.U32 R30, RZ, RZ, UR10 ;  /* 0x0000000aff1e7e24 */ /* 0x000fe2000f8e00ff */
[----:B------:R-:W-:Y:S01]  /*158c0*/  MOV R31, UR11 ;  /* 0x0000000b001f7c02 */ /* 0x000fe20008000f00 */
[----:B------:R-:W-:Y:S01]  /*158d0*/  IMAD.U32 R25, RZ, RZ, UR11 ;  /* 0x0000000bff197e24 */ /* 0x000fe2000f8e00ff */
[----:B------:R-:W3:Y:S01]  /*158e0*/  LDCU UR8, c[0x0][0x3a4] ;  /* 0x00007480ff0877ac */ /* 0x000ee20008000800 */
[----:B------:R-:W-:Y:S02]  /*158f0*/  MOV R24, UR10 ;  /* 0x0000000a00187c02 */ /* 0x000fe40008000f00 */
[----:B------:R-:W-:Y:S02]  /*15900*/  MOV R26, UR10 ;  /* 0x0000000a001a7c02 */ /* 0x000fe40008000f00 */
[----:B------:R-:W-:Y:S01]  /*15910*/  MOV R27, UR11 ;  /* 0x0000000b001b7c02 */ /* 0x000fe20008000f00 */
[----:B-1----:R-:W-:-:S05]  /*15920*/  IMAD R3, R2, UR5, R17 ;  /* 0x0000000502037c24 */ /* 0x002fca000f8e0211 */
[----:B---3--:R-:W-:-:S13]  /*15930*/  ISETP.GE.U32.AND P1, PT, R3, UR8, PT ;  /* 0x0000000803007c0c */ /* 0x008fda000bf26070 */
[----:B------:R-:W-:Y:S05]  /*15940*/  @P1 BRA `(.L_x_3561) ;  /* 0x0000000000f81947 */ /* 0x000fea0003800000 */
[----:B------:R-:W1:Y:S01]  /*15950*/  LDCU UR7, c[0x0][0x374] ;  /* 0x00006e80ff0777ac */ /* 0x000e620008000800 */
[----:B------:R-:W3:Y:S01]  /*15960*/  LDC R20, c[0x0][0x364] ;  /* 0x0000d900ff147b82 */ /* 0x000ee20000000800 */
[----:B------:R-:W-:Y:S01]  /*15970*/  BSSY.RECONVERGENT B1, `(.L_x_3562) ;  /* 0x0000017000017945 */ /* 0x000fe20003800200 */
[----:B------:R-:W-:Y:S01]  /*15980*/  IMAD.U32 R30, RZ, RZ, UR10 ;  /* 0x0000000aff1e7e24 */ /* 0x000fe2000f8e00ff */
[----:B------:R-:W-:Y:S01]  /*15990*/  MOV R31, UR11 ;  /* 0x0000000b001f7c02 */ /* 0x000fe20008000f00 */
[----:B------:R-:W-:Y:S01]  /*159a0*/  IMAD.U32 R25, RZ, RZ, UR11 ;  /* 0x0000000bff197e24 */ /* 0x000fe2000f8e00ff */
[----:B------:R-:W-:Y:S02]  /*159b0*/  MOV R24, UR10 ;  /* 0x0000000a00187c02 */ /* 0x000fe40008000f00 */
[----:B------:R-:W-:Y:S02]  /*159c0*/  MOV R26, UR10 ;  /* 0x0000000a001a7c02 */ /* 0x000fe40008000f00 */
[----:B------:R-:W-:Y:S01]  /*159d0*/  MOV R27, UR11 ;  /* 0x0000000b001b7c02 */ /* 0x000fe20008000f00 */
[----:B-1----:R-:W-:-:S02]  /*159e0*/  IMAD R0, R0, UR7, RZ ;  /* 0x0000000700007c24 */ /* 0x002fc4000f8e02ff */
[----:B---3--:R-:W-:-:S07]  /*159f0*/  IMAD R20, R20, UR5, RZ ;  /* 0x0000000514147c24 */ /* 0x008fce000f8e02ff */
.L_x_3563:
[----:B0-----:R-:W0:Y:S01]  /*15a00*/  LDC.64 R6, c[0x0][0x780] ;  /* 0x0001e000ff067b82 */ /* 0x001e220000000a00 */
[----:B------:R-:W-:-:S04]  /*15a10*/  IMAD.IADD R9, R0, 0x1, R3 ;  /* 0x0000000100097824 */ /* 0x000fc800078e0203 */
[----:B0-----:R-:W-:-:S05]  /*15a20*/  IMAD.WIDE.U32 R6, R9, 0x20, R6 ;  /* 0x0000002009067825 */ /* 0x001fca00078e0006 */
[----:B------:R-:W3:Y:S04]  /*15a30*/  LDG.E.64 R8, desc[UR36][R6.64] ;  /* 0x0000002406087981 */ /* 0x000ee8000c1e1b00 */
[----:B------:R-:W4:Y:S04]  /*15a40*/  LDG.E.64 R10, desc[UR36][R6.64+0x8] ;  /* 0x00000824060a7981 */ /* 0x000f28000c1e1b00 */
[----:B--2---:R-:W2:Y:S04]  /*15a50*/  LDG.E.64 R12, desc[UR36][R6.64+0x10] ;  /* 0x00001024060c7981 */ /* 0x004ea8000c1e1b00 */
[----:B------:R-:W2:Y:S01]  /*15a60*/  LDG.E.64 R14, desc[UR36][R6.64+0x18] ;  /* 0x00001824060e7981 */ /* 0x000ea2000c1e1b00 */
[----:B------:R-:W-:-:S04]  /*15a70*/  IADD3 R3, PT, PT, R20, R3, RZ ;  /* 0x0000000314037210 */ /* 0x000fc80007ffe0ff */
[----:B------:R-:W-:Y:S01]  /*15a80*/  ISETP.GE.U32.AND P1, PT, R3, UR8, PT ;  /* 0x0000000803007c0c */ /* 0x000fe2000bf26070 */
[----:B---3--:R-:W-:Y:S02]  /*15a90*/  DMUL R28, R8, R28 ;  /* 0x0000001c081c7228 */ /* 0x008fe40000000000 */
[----:B----4-:R-:W-:Y:S02]  /*15aa0*/  DMUL R30, R10, R30 ;  /* 0x0000001e0a1e7228 */ /* 0x010fe40000000000 */
[----:B--2---:R-:W-:Y:S02]  /*15ab0*/  DMUL R24, R12, R24 ;  /* 0x000000180c187228 */ /* 0x004fe40000000000 */
[----:B------:R-:W-:-:S06]  /*15ac0*/  DMUL R26, R14, R26 ;  /* 0x0000001a0e1a7228 */ /* 0x000fcc0000000000 */
[----:B------:R-:W-:Y:S05]  /*15ad0*/  @!P1 BRA `(.L_x_3563) ;  /* 0xfffffffc00c89947 */ /* 0x000fea000383ffff */
[----:B------:R-:W-:Y:S05]  /*15ae0*/  BSYNC.RECONVERGENT B1 ;  /* 0x0000000000017941 */ /* 0x000fea0003800200 */
.L_x_3562:
[----:B------:R-:W-:Y:S05]  /*15af0*/  BRA `(.L_x_3561) ;  /* 0x00000000008c7947 */ /* 0x000fea0003800000 */
.L_x_3560:
[----:B------:R-:W1:Y:S01]  /*15b00*/  LDCU UR7, c[0x0][0x3a4] ;  /* 0x00007480ff0777ac */ /* 0x000e620008000800 */
[----:B------:R-:W-:Y:S01]  /*15b10*/  MOV R30, UR10 ;  /* 0x0000000a001e7c02 */ /* 0x000fe20008000f00 */
[----:B------:R-:W-:Y:S01]  /*15b20*/  IMAD.U32 R31, RZ, RZ, UR11 ;  /* 0x0000000bff1f7e24 */ /* 0x000fe2000f8e00ff */
[----:B------:R-:W-:Y:S01]  /*15b30*/  MOV R24, UR10 ;  /* 0x0000000a00187c02 */ /* 0x000fe20008000f00 */
[----:B------:R-:W-:Y:S01]  /*15b40*/  IMAD.U32 R26, RZ, RZ, UR10 ;  /* 0x0000000aff1a7e24 */ /* 0x000fe2000f8e00ff */
[----:B------:R-:W-:Y:S02]  /*15b50*/  MOV R25, UR11 ;  /* 0x0000000b00197c02 */ /* 0x000fe40008000f00 */
[----:B------:R-:W-:Y:S02]  /*15b60*/  MOV R27, UR11 ;  /* 0x0000000b001b7c02 */ /* 0x000fe40008000f00 */
[----:B-1----:R-:W-:-:S13]  /*15b70*/  ISETP.GE.U32.AND P1, PT, R2, UR7, PT ;  /* 0x0000000702007c0c */ /* 0x002fda000bf26070 */
[----:B------:R-:W-:Y:S05]  /*15b80*/  @P1 BRA `(.L_x_3561) ;  /* 0x0000000000681947 */ /* 0x000fea0003800000 */
[----:B------:R-:W1:Y:S01]  /*15b90*/  LDCU UR5, c[0x0][0x374] ;  /* 0x00006e80ff0577ac */ /* 0x000e620008000800 */
[----:B------:R-:W3:Y:S01]  /*15ba0*/  LDC R23, c[0x0][0x360] ;  /* 0x0000d800ff177b82 */ /* 0x000ee20000000800 */
[----:B------:R-:W-:Y:S01]  /*15bb0*/  MOV R3, R2 ;  /* 0x0000000200037202 */ /* 0x000fe20000000f00 */
[----:B------:R-:W-:Y:S01]  /*15bc0*/  IMAD.U32 R30, RZ, RZ, UR10 ;  /* 0x0000000aff1e7e24 */ /* 0x000fe2000f8e00ff */
[----:B------:R-:W-:Y:S01]  /*15bd0*/  MOV R31, UR11 ;  /* 0x0000000b001f7c02 */ /* 0x000fe20008000f00 */
[----:B------:R-:W-:Y:S01]  /*15be0*/  IMAD.U32 R25, RZ, RZ, UR11 ;  /* 0x0000000bff197e24 */ /* 0x000fe2000f8e00ff */
[----:B------:R-:W-:Y:S02]  /*15bf0*/  MOV R24, UR10 ;  /* 0x0000000a00187c02 */ /* 0x000fe40008000f00 */
[----:B------:R-:W-:Y:S01]  /*15c00*/  MOV R26, UR10 ;  /* 0x0000000a001a7c02 */ /* 0x000fe20008000f00 */
[----:B------:R-:W4:Y:S01]  /*15c10*/  LDC.64 R20, c[0x0][0x780] ;  /* 0x0001e000ff147b82 */ /* 0x000f220000000a00 */
[----:B------:R-:W-:-:S07]  /*15c20*/  MOV R27, UR11 ;  /* 0x0000000b001b7c02 */ /* 0x000fce0008000f00 */
[----:B-----5:R-:W0:Y:S01]  /*15c30*/  LDC R32, c[0x0][0x364] ;  /* 0x0000d900ff207b82 */ /* 0x020e220000000800 */
[----:B-1----:R-:W-:-:S07]  /*15c40*/  IMAD R0, R0, UR5, RZ ;  /* 0x0000000500007c24 */ /* 0x002fce000f8e02ff */
.L_x_3564:
[----:B0-----:R-:W-:-:S04]  /*15c50*/  IMAD.IADD R6, R0, 0x1, R3 ;  /* 0x0000000100067824 */ /* 0x001fc800078e0203 */
[----:B---3--:R-:W-:-:S04]  /*15c60*/  IMAD R7, R6, R23, R17 ;  /* 0x0000001706077224 */ /* 0x008fc800078e0211 */
[----:B----4-:R-:W-:-:S05]  /*15c70*/  IMAD.WIDE.U32 R6, R7, 0x20, R20 ;  /* 0x0000002007067825 */ /* 0x010fca00078e0014 */
[----:B------:R-:W3:Y:S04]  /*15c80*/  LDG.E.64 R8, desc[UR36][R6.64] ;  /* 0x0000002406087981 */ /* 0x000ee8000c1e1b00 */
[----:B------:R-:W4:Y:S04]  /*15c90*/  LDG.E.64 R10, desc[UR36][R6.64+0x8] ;  /* 0x00000824060a7981 */ /* 0x000f28000c1e1b00 */
[----:B--2---:R-:W2:Y:S04]  /*15ca0*/  LDG.E.64 R12, desc[UR36][R6.64+0x10] ;  /* 0x00001024060c7981 */ /* 0x004ea8000c1e1b00 */
[----:B------:R-:W5:Y:S01]  /*15cb0*/  LDG.E.64 R14, desc[UR36][R6.64+0x18] ;  /* 0x00001824060e7981 */ /* 0x000f62000c1e1b00 */
[----:B------:R-:W-:-:S04]  /*15cc0*/  IADD3 R3, PT, PT, R32, R3, RZ ;  /* 0x0000000320037210 */ /* 0x000fc80007ffe0ff */
[----:B------:R-:W-:Y:S01]  /*15cd0*/  ISETP.GE.U32.AND P1, PT, R3, UR7, PT ;  /* 0x0000000703007c0c */ /* 0x000fe2000bf26070 */
[----:B---3--:R-:W-:Y:S02]  /*15ce0*/  DMUL R28, R8, R28 ;  /* 0x0000001c081c7228 */ /* 0x008fe40000000000 */
[----:B----4-:R-:W-:Y:S02]  /*15cf0*/  DMUL R30, R10, R30 ;  /* 0x0000001e0a1e7228 */ /* 0x010fe40000000000 */
[----:B--2---:R-:W-:Y:S02]  /*15d00*/  DMUL R24, R12, R24 ;  /* 0x000000180c187228 */ /* 0x004fe40000000000 */
[----:B-----5:R-:W-:-:S06]  /*15d10*/  DMUL R26, R14, R26 ;  /* 0x0000001a0e1a7228 */ /* 0x020fcc0000000000 */
[----:B------:R-:W-:Y:S05]  /*15d20*/  @!P1 BRA `(.L_x_3564) ;  /* 0xfffffffc00c89947 */ /* 0x000fea000383ffff */
.L_x_3561:
[----:B------:R-:W-:Y:S05]  /*15d30*/  BSYNC.RECONVERGENT B0 ;  /* 0x0000000000007941 */ /* 0x000fea0003800200 */
.L_x_3559:
[----:B------:R-:W1:Y:S01]  /*15d40*/  LDCU UR5, c[0x0][0x360] ;  /* 0x00006c00ff0577ac */ /* 0x000e620008000800 */
[----:B------:R-:W-:-:S04]  /*15d50*/  UIADD3 UR4, UPT, UPT, UR4, 0x10, URZ ;  /* 0x0000001004047890 */ /* 0x000fc8000fffe0ff */
[----:B------:R-:W-:Y:S01]  /*15d60*/  ULEA UR8, UR6, UR4, 0x18 ;  /* 0x0000000406087291 */ /* 0x000fe2000f8ec0ff */
[----:B------:R-:W3:Y:S01]  /*15d70*/  LDCU UR6, c[0x0][0x364] ;  /* 0x00006c80ff0677ac */ /* 0x000ee20008000800 */
[----:B-1----:R-:W-:-:S05]  /*15d80*/  IMAD R0, R2, UR5, R17 ;  /* 0x0000000502007c24 */ /* 0x002fca000f8e0211 */
[----:B------:R-:W-:-:S05]  /*15d90*/  LEA R3, R0, UR8, 0x5 ;  /* 0x0000000800037c11 */ /* 0x000fca000f8e28ff */
[----:B------:R1:W-:Y:S01]  /*15da0*/  STS.128 [R3], R28 ;  /* 0x0000001c03007388 */ /* 0x0003e20000000c00 */
[----:B---3--:R-:W-:-:S03]  /*15db0*/  UISETP.GE.U32.AND UP0, UPT, UR6, 0x2, UPT ;  /* 0x000000020600788c */ /* 0x008fc6000bf06070 */
[----:B------:R1:W-:Y:S06]  /*15dc0*/  STS.128 [R3+0x10], R24 ;  /* 0x0000101803007388 */ /* 0x0003ec0000000c00 */
[----:B------:R-:W-:Y:S05]  /*15dd0*/  BRA.U !UP0, `(.L_x_3565) ;  /* 0x0000000108587547 */ /* 0x000fea000b800000 */
[----:B------:R-:W-:-:S05]  /*15de0*/  UMOV UR4, UR6 ;  /* 0x0000000600047c82 */ /* 0x000fca0008000000 */
.L_x_3568:
        /* <DEDUP_REMOVED lines=9> */
[----:B------:R-:W1:Y:S04]  /*15e80*/  LDS.128 R8, [R0] ;  /* 0x0000000000087984 */ /* 0x000e680000000c00 */
[----:B--2---:R-:W2:Y:S01]  /*15e90*/  LDS.128 R12, [R0+0x10] ;  /* 0x00001000000c7984 */ /* 0x004ea20000000c00 */
[----:B-1----:R-:W-:Y:S02]  /*15ea0*/  DMUL R28, R28, R8 ;  /* 0x000000081c1c7228 */ /* 0x002fe40000000000 */
[----:B------:R-:W-:Y:S02]  /*15eb0*/  DMUL R30, R30, R10 ;  /* 0x0000000a1e1e7228 */ /* 0x000fe40000000000 */
[----:B--2---:R-:W-:Y:S02]  /*15ec0*/  DMUL R24, R24, R12 ;  /* 0x0000000c18187228 */ /* 0x004fe40000000000 */
[----:B------:R-:W-:-:S03]  /*15ed0*/  DMUL R26, R26, R14 ;  /* 0x0000000e1a1a7228 */ /* 0x000fc60000000000 */
[----:B------:R3:W-:Y:S04]  /*15ee0*/  STS.128 [R3], R28 ;  /* 0x0000001c03007388 */ /* 0x0007e80000000c00 */
[----:B------:R3:W-:Y:S04]  /*15ef0*/  STS.128 [R3+0x10], R24 ;  /* 0x0000101803007388 */ /* 0x0007e80000000c00 */
.L_x_3567:
[----:B------:R-:W-:Y:S05]  /*15f00*/  BSYNC.RECONVERGENT B0 ;  /* 0x0000000000007941 */ /* 0x000fea0003800200 */
.L_x_3566:
[----:B------:R-:W-:-:S03]  /*15f10*/  UISETP.GT.U32.AND UP0, UPT, UR4, 0x3, UPT ;  /* 0x000000030400788c */ /* 0x000fc6000bf04070 */
[----:B------:R-:W-:-:S06]  /*15f20*/  UMOV UR4, UR7 ;  /* 0x0000000700047c82 */ /* 0x000fcc0008000000 */
[----:B------:R-:W-:Y:S05]  /*15f30*/  BRA.U UP0, `(.L_x_3568) ;  /* 0xfffffffd00ac7547 */ /* 0x000fea000b83ffff */
.L_x_3565:
        /* <DEDUP_REMOVED lines=11> */
[----:B------:R-:W-:-:S07]  /*15ff0*/  IMAD.U32 R0, RZ, RZ, UR5 ;  /* 0x00000005ff007e24 */ /* 0x000fce000f8e00ff */
.L_x_3573:
[----:B------:R-:W-:Y:S01]  /*16000*/  SHF.R.U32.HI R2, RZ, 0x1, R0 ;  /* 0x00000001ff027819 */ /* 0x000fe20000011600 */
[----:B------:R-:W-:Y:S01]  /*16010*/  BAR.SYNC.DEFER_BLOCKING 0x0 ;  /* 0x0000000000007b1d */ /* 0x000fe20000010000 */
[----:B------:R-:W-:Y:S02]  /*16020*/  ISETP.GT.U32.AND P2, PT, R0, 0x7f, PT ;  /* 0x0000007f0000780c */ /* 0x000fe40003f44070 */
[----:B0-----:R-:W-:-:S03]  /*16030*/  IADD3 R6, PT, PT, R2, R17, RZ ;  /* 0x0000001102067210 */ /* 0x001fc60007ffe0ff */
[----:B------:R-:W-:Y:S01]  /*16040*/  BSSY.RECONVERGENT B0, `(.L_x_3571) ;  /* 0x000000d000007945 */ /* 0x000fe20003800200 */
[----:B------:R-:W-:-:S04]  /*16050*/  ISETP.GE.U32.AND P1, PT, R6, UR5, PT ;  /* 0x0000000506007c0c */ /* 0x000fc8000bf26070 */
[----:B------:R-:W-:-:S13]  /*16060*/  ISETP.GE.U32.OR P1, PT, R17, R2, P1 ;  /* 0x000000021100720c */ /* 0x000fda0000f26470 */
[----:B------:R-:W-:Y:S05]  /*16070*/  @P1 BRA `(.L_x_3572) ;  /* 0x0000000000241947 */ /* 0x000fea0003800000 */
[----:B------:R-:W-:-:S05]  /*16080*/  LEA R0, R2, R3, 0x5 ;  /* 0x0000000302007211 */ /* 0x000fca00078e28ff */
[----:B------:R-:W1:Y:S04]  /*16090*/  LDS.128 R8, [R0] ;  /* 0x0000000000087984 */ /* 0x000e680000000c00 */
[----:B--2---:R-:W0:Y:S01]  /*160a0*/  LDS.128 R12, [R0+0x10] ;  /* 0x00001000000c7984 */ /* 0x004e220000000c00 */
[----:B-1-34-:R-:W-:Y:S02]  /*160b0*/  DMUL R28, R28, R8 ;  /* 0x000000081c1c7228 */ /* 0x01afe40000000000 */
[----:B------:R-:W-:Y:S02]  /*160c0*/  DMUL R30, R30, R10 ;  /* 0x0000000a1e1e7228 */ /* 0x000fe40000000000 */
[----:B0-----:R-:W-:Y:S02]  /*160d0*/  DMUL R24, R24, R12 ;  /* 0x0000000c18187228 */ /* 0x001fe40000000000 */
[----:B------:R-:W-:-:S03]  /*160e0*/  DMUL R26, R26, R14 ;  /* 0x0000000e1a1a7228 */ /* 0x000fc60000000000 */
[----:B------:R0:W-:Y:S04]  /*160f0*/  STS.128 [R3], R28 ;  /* 0x0000001c03007388 */ /* 0x0001e80000000c00 */
[----:B------:R0:W-:Y:S04]  /*16100*/  STS.128 [R3+0x10], R24 ;  /* 0x0000101803007388 */ /* 0x0001e80000000c00 */
.L_x_3572:
[----:B------:R-:W-:Y:S05]  /*16110*/  BSYNC.RECONVERGENT B0 ;  /* 0x0000000000007941 */ /* 0x000fea0003800200 */
.L_x_3571:
[----:B------:R-:W-:Y:S01]  /*16120*/  IMAD.MOV.U32 R0, RZ, RZ, R2 ;  /* 0x000000ffff007224 */ /* 0x000fe200078e0002 */
[----:B------:R-:W-:Y:S06]  /*16130*/  @P2 BRA `(.L_x_3573) ;  /* 0xfffffffc00b02947 */ /* 0x000fec000383ffff */
.L_x_3570:
[----:B------:R-:W-:Y:S01]  /*16140*/  BAR.SYNC.DEFER_BLOCKING 0x0 ;  /* 0x0000000000007b1d */ /* 0x000fe20000010000 */
[----:B------:R-:W-:-:S09]  /*16150*/  UISETP.GE.U32.AND UP0, UPT, UR4, 0x2, UPT ;  /* 0x000000020400788c */ /* 0x000fd2000bf06070 */
[----:B------:R-:W-:Y:S05]  /*16160*/  BRA.U !UP0, `(.L_x_3569) ;  /* 0x0000000108407547 */ /* 0x000fea000b800000 */
[----:B--2---:R-:W-:-:S07]  /*16170*/  MOV R13, 0x1 ;  /* 0x00000001000d7802 */ /* 0x004fce0000000f00 */
.L_x_3574:
[----:B01-34-:R-:W-:Y:S04]  /*16180*/  SHFL.DOWN PT, R3, R29, R13, 0x1f ;  /* 0x08001f0d1d037589 */ /* 0x01bfe800000e0000 */
        /* <DEDUP_REMOVED lines=9> */
[----:B---3--:R-:W-:-:S04]  /*16220*/  SHF.L.U32 R13, R13, 0x1, RZ ;  /* 0x000000010d0d7819 */ /* 0x008fc800000006ff */
[----:B------:R-:W-:Y:S01]  /*16230*/  ISETP.GE.AND P1, PT, R13, UR4, PT ;  /* 0x000000040d007c0c */ /* 0x000fe2000bf26270 */
[----:B--2---:R-:W-:Y:S02]  /*16240*/  DMUL R24, R8, R24 ;  /* 0x0000001808187228 */ /* 0x004fe40000000000 */
[----:B----4-:R-:W-:-:S10]  /*16250*/  DMUL R26, R10, R26 ;  /* 0x0000001a0a1a7228 */ /* 0x010fd40000000000 */
[----:B------:R-:W-:Y:S05]  /*16260*/  @!P1 BRA `(.L_x_3574) ;  /* 0xfffffffc00c49947 */ /* 0x000fea000383ffff */
.L_x_3569:
        /* <DEDUP_REMOVED lines=8> */
[----:B-1----:R-:W-:Y:S02]  /*162f0*/  IADD3 R20, P4, PT, R22, UR4, RZ ;  /* 0x0000000416147c10 */ /* 0x002fe4000ff9e0ff */
[----:B------:R-:W-:Y:S02]  /*16300*/  IADD3 R14, P3, PT, R19, UR4, RZ ;  /* 0x00000004130e7c10 */ /* 0x000fe4000ff7e0ff */
[----:B------:R-:W-:Y:S01]  /*16310*/  IADD3 R12, P2, PT, R18, UR4, RZ ;  /* 0x00000004120c7c10 */ /* 0x000fe2000ff5e0ff */
[----:B------:R-:W-:Y:S01]  /*16320*/  IMAD.X R21, RZ, RZ, UR5, P4 ;  /* 0x00000005ff157e24 */ /* 0x000fe2000a0e06ff */
[----:B------:R-:W-:-:S02]  /*16330*/  IADD3 R10, P1, PT, R16, UR4, RZ ;  /* 0x00000004100a7c10 */ /* 0x000fc4000ff3e0ff */
[----:B------:R-:W-:Y:S02]  /*16340*/  IADD3.X R15, PT, PT, RZ, UR5, RZ, P3, !PT ;  /* 0x00000005ff0f7c10 */ /* 0x000fe40009ffe4ff */
[----:B--2---:R-:W-:Y:S01]  /*16350*/  IADD3.X R13, PT, PT, RZ, UR5, RZ, P2, !PT ;  /* 0x00000005ff0d7c10 */ /* 0x004fe200097fe4ff */
[----:B------:R-:W-:Y:S01]  /*16360*/  IMAD.X R11, RZ, RZ, UR5, P1 ;  /* 0x00000005ff0b7e24 */ /* 0x000fe200088e06ff */
[----:B---34-:R-:W2:Y:S04]  /*16370*/  @P0 LDG.E.64 R2, desc[UR36][R20.64] ;  /* 0x0000002414020981 */ /* 0x018ea8000c1e1b00 */
[----:B------:R-:W3:Y:S04]  /*16380*/  @P0 LDG.E.64 R4, desc[UR36][R14.64] ;  /* 0x000000240e040981 */ /* 0x000ee8000c1e1b00 */
[----:B------:R-:W4:Y:S04]  /*16390*/  @P0 LDG.E.64 R6, desc[UR36][R12.64] ;  /* 0x000000240c060981 */ /* 0x000f28000c1e1b00 */
[----:B------:R-:W4:Y:S01]  /*163a0*/  @P0 LDG.E.64 R8, desc[UR36][R10.64] ;  /* 0x000000240a080981 */ /* 0x000f22000c1e1b00 */
[----:B------:R-:W0:Y:S02]  /*163b0*/  LDCU.U8 UR4, c[0x0][0x799] ;  /* 0x0000f320ff0477ac */ /* 0x000e240008000000 */
[----:B0-----:R-:W-:Y:S01]  /*163c0*/  ISETP.NE.AND P1, PT, RZ, UR4, PT ;  /* 0x00000004ff007c0c */ /* 0x001fe2000bf25270 */
[----:B--2---:R-:W-:-:S02]  /*163d0*/  @P0 DMUL R28, R28, R2 ;  /* 0x000000021c1c0228 */ /* 0x004fc40000000000 */
[----:B---3--:R-:W-:-:S10]  /*163e0*/  @P0 DMUL R30, R30, R4 ;  /* 0x000000041e1e0228 */ /* 0x008fd40000000000 */
[----:B------:R0:W-:Y:S01]  /*163f0*/  @!P1 STG.E.64 desc[UR36][R20.64], R28 ;  /* 0x0000001c14009986 */ /* 0x0001e2000c101b24 */
[----:B----4-:R-:W-:-:S03]  /*16400*/  @P0 DMUL R24, R24, R6 ;  /* 0x0000000618180228 */ /* 0x010fc60000000000 */
[----:B------:R0:W-:Y:S01]  /*16410*/  @!P1 STG.E.64 desc[UR36][R14.64], R30 ;  /* 0x0000001e0e009986 */ /* 0x0001e2000c101b24 */
[----:B------:R-:W-:-:S03]  /*16420*/  @P0 DMUL R26, R26, R8 ;  /* 0x000000081a1a0228 */ /* 0x000fc60000000000 */
        /* <DEDUP_REMOVED lines=8> */
[----:B------:R-:W-:Y:S01]  /*164b0*/  HFMA2 R8, -RZ, RZ, 0, 4.4763088226318359375e-05 ;  /* 0x000002efff087431 */ /* 0x000fe200000001ff */
[----:B0-----:R-:W-:Y:S01]  /*164c0*/  MOV R12, 0x1 ;  /* 0x00000001000c7802 */ /* 0x001fe20000000f00 */
[----:B------:R0:W2:Y:S01]  /*164d0*/  LDC.64 R14, c[0x4][R2] ;  /* 0x01000000020e7b82 */ /* 0x0000a20000000a00 */
[----:B------:R-:W3:Y:S01]  /*164e0*/  LDCU.64 UR8, c[0x4][0x640] ;  /* 0x0100c800ff0877ac */ /* 0x000ee20008000a00 */
[----:B------:R-:W-:Y:S01]  /*164f0*/  IMAD.MOV.U32 R13, RZ, RZ, RZ ;  /* 0x000000ffff0d7224 */ /* 0x000fe200078e00ff */
[----:B------:R-:W4:Y:S01]  /*16500*/  LDCU.64 UR6, c[0x4][0x390] ;  /* 0x01007200ff0677ac */ /* 0x000f220008000a00 */
[----:B-1----:R-:W-:Y:S02]  /*16510*/  MOV R4, UR4 ;  /* 0x0000000400047c02 */ /* 0x002fe40008000f00 */
[----:B------:R-:W-:Y:S01]  /*16520*/  MOV R5, UR5 ;  /* 0x0000000500057c02 */ /* 0x000fe20008000f00 */
[----:B---3--:R-:W-:Y:S01]  /*16530*/  IMAD.U32 R6, RZ, RZ, UR8 ;  /* 0x00000008ff067e24 */ /* 0x008fe2000f8e00ff */
[----:B------:R-:W-:-:S02]  /*16540*/  MOV R7, UR9 ;  /* 0x0000000900077c02 */ /* 0x000fc40008000f00 */
[----:B----4-:R-:W-:Y:S01]  /*16550*/  MOV R10, UR6 ;  /* 0x00000006000a7c02 */ /* 0x010fe20008000f00 */
[----:B0-----:R-:W-:-:S07]  /*16560*/  IMAD.U32 R11, RZ, RZ, UR7 ;  /* 0x00000007ff0b7e24 */ /* 0x001fce000f8e00ff */
[----:B------:R-:W-:-:S07]  /*16570*/  LEPC R20, `(.L_x_3577) ;  /* 0x000000001014794e */ /* 0x000fce0000000000 */
[----:B--2--5:R-:W-:Y:S05]  /*16580*/  CALL.ABS.NOINC R14 ;  /* 0x000000000e007343 */ /* 0x024fea0003c00000 */
.L_x_3577:
        /* <DEDUP_REMOVED lines=19> */
.L_x_3578:
[----:B------:R-:W-:Y:S05]  /*166c0*/  BRA `(.L_x_3579) ;  /* 0x0000000000047947 */ /* 0x000fea0003800000 */
.L_x_3576:
[----:B------:R1:W-:Y:S02]  /*166d0*/  STG.E.64 desc[UR36][R20.64], R28 ;  /* 0x0000001c14007986 */ /* 0x0003e4000c101b24 */
.L_x_3579:
[----:B------:R-:W2:Y:S01]  /*166e0*/  LDCU.64 UR6, c[0x0][0x768] ;  /* 0x0000ed00ff0677ac */ /* 0x000ea20008000a00 */
[----:B------:R-:W3:Y:S01]  /*166f0*/  LDCU UR4, c[0x0][0x79c] ;  /* 0x0000f380ff0477ac */ /* 0x000ee20008000800 */
[----:B--2---:R-:W-:-:S04]  /*16700*/  IADD3 R2, P0, PT, R19, UR6, RZ ;  /* 0x0000000613027c10 */ /* 0x004fc8000ff1e0ff */
[----:B------:R-:W-:Y:S01]  /*16710*/  IADD3.X R3, PT, PT, RZ, UR7, RZ, P0, !PT ;  /* 0x00000007ff037c10 */ /* 0x000fe200087fe4ff */
[----:B---3--:R-:W-:-:S04]  /*16720*/  UISETP.NE.AND UP0, UPT, UR4, 0x1, UPT ;  /* 0x000000010400788c */ /* 0x008fc8000bf05270 */
[----:B------:R2:W-:Y:S05]  /*16730*/  STG.E.64 desc[UR36][R2.64], R30 ;  /* 0x0000001e02007986 */ /* 0x0005ea000c101b24 */
[----:B------:R-:W-:Y:S05]  /*16740*/  BRA.U !UP0, `(.L_x_3580) ;  /* 0x0000000108907547 */ /* 0x000fea000b800000 */
[----:B--2---:R-:W-:Y:S01]  /*16750*/  MOV R2, 0x660 ;  /* 0x0000066000027802 */ /* 0x004fe20000000f00 */
[----:B------:R-:W2:Y:S01]  /*16760*/  LDCU.64 UR4, c[0x4][0x650] ;  /* 0x0100ca00ff0477ac */ /* 0x000ea20008000a00 */
[----:B0-----:R-:W-:Y:S02]  /*16770*/  HFMA2 R12, -RZ, RZ, 0, 5.9604644775390625e-08 ;  /* 0x00000001ff0c7431 */ /* 0x001fe400000001ff */
[----:B------:R-:W-:Y:S01]  /*16780*/  IMAD.MOV.U32 R8, RZ, RZ, 0x2ef ;  /* 0x000002efff087424 */ /* 0x000fe200078e00ff */
[----:B------:R0:W3:Y:S01]  /*16790*/  LDC.64 R14, c[0x4][R2] ;  /* 0x01000000020e7b82 */ /* 0x0000e20000000a00 */
[----:B------:R-:W4:Y:S01]  /*167a0*/  LDCU.64 UR6, c[0x4][0x640] ;  /* 0x0100c800ff0677ac */ /* 0x000f220008000a00 */
[----:B------:R-:W-:Y:S01]  /*167b0*/  MOV R13, RZ ;  /* 0x000000ff000d7202 */ /* 0x000fe20000000f00 */
[----:B------:R-:W1:Y:S01]  /*167c0*/  LDCU.64 UR8, c[0x4][0x390] ;  /* 0x01007200ff0877ac */ /* 0x000e620008000a00 */
[----:B--2---:R-:W-:Y:S01]  /*167d0*/  IMAD.U32 R4, RZ, RZ, UR4 ;  /* 0x00000004ff047e24 */ /* 0x004fe2000f8e00ff */
[----:B------:R-:W-:-:S02]  /*167e0*/  MOV R5, UR5 ;  /* 0x0000000500057c02 */ /* 0x000fc40008000f00 */
[----:B----4-:R-:W-:Y:S01]  /*167f0*/  MOV R6, UR6 ;  /* 0x0000000600067c02 */ /* 0x010fe20008000f00 */
[----:B------:R-:W-:Y:S01]  /*16800*/  IMAD.U32 R7, RZ, RZ, UR7 ;  /* 0x00000007ff077e24 */ /* 0x000fe2000f8e00ff */
[----:B-1----:R-:W-:Y:S02]  /*16810*/  MOV R10, UR8 ;  /* 0x00000008000a7c02 */ /* 0x002fe40008000f00 */
[----:B0-----:R-:W-:-:S07]  /*16820*/  MOV R11, UR9 ;  /* 0x00000009000b7c02 */ /* 0x001fce0008000f00 */
[----:B------:R-:W-:-:S07]  /*16830*/  LEPC R20, `(.L_x_3581) ;  /* 0x000000001014794e */ /* 0x000fce0000000000 */
[----:B---3-5:R-:W-:Y:S05]  /*16840*/  CALL.ABS.NOINC R14 ;  /* 0x000000000e007343 */ /* 0x028fea0003c00000 */
.L_x_3581:
        /* <DEDUP_REMOVED lines=19> */
.L_x_3582:
[----:B------:R-:W-:Y:S05]  /*16980*/  BRA `(.L_x_3583) ;  /* 0x00000000000c7947 */ /* 0x000fea0003800000 */
.L_x_3580:
[----:B------:R-:W-:-:S04]  /*16990*/  IADD3 R18, P0, PT, R18, UR6, RZ ;  /* 0x0000000612127c10 */ /* 0x000fc8000ff1e0ff */
[----:B------:R-:W-:-:S05]  /*169a0*/  IADD3.X R19, PT, PT, RZ, UR7, RZ, P0, !PT ;  /* 0x00000007ff137c10 */ /* 0x000fca00087fe4ff */
[----:B------:R3:W-:Y:S04]  /*169b0*/  STG.E.64 desc[UR36][R18.64], R24 ;  /* 0x0000001812007986 */ /* 0x0007e8000c101b24 */
.L_x_3583:
[----:B------:R-:W4:Y:S02]  /*169c0*/  LDCU.64 UR4, c[0x0][0x768] ;  /* 0x0000ed00ff0477ac */ /* 0x000f240008000a00 */
[----:B----4-:R-:W-:-:S04]  /*169d0*/  IADD3 R16, P0, PT, R16, UR4, RZ ;  /* 0x0000000410107c10 */ /* 0x010fc8000ff1e0ff */
[----:B------:R-:W-:-:S05]  /*169e0*/  IADD3.X R17, PT, PT, RZ, UR5, RZ, P0, !PT ;  /* 0x00000005ff117c10 */ /* 0x000fca00087fe4ff */
[----:B------:R-:W-:Y:S01]  /*169f0*/  STG.E.64 desc[UR36][R16.64], R26 ;  /* 0x0000001a10007986 */ /* 0x000fe2000c101b24 */
[----:B------:R-:W-:Y:S05]  /*16a00*/  EXIT ;  /* 0x000000000000794d */ /* 0x000fea0003800000 */
.L_x_3575:
[----:B------:R-:W0:Y:S01]  /*16a10*/  LDCU.U8 UR4, c[0x0][0x798] ;  /* 0x0000f300ff0477ac */ /* 0x000e220008000000 */
[----:B------:R-:W1:Y:S01]  /*16a20*/  LDCU.U8 UR5, c[0x0][0x799] ;  /* 0x0000f320ff0577ac */ /* 0x000e620008000000 */
[----:B0-----:R-:W-:Y:S02]  /*16a30*/  UISETP.NE.AND UP1, UPT, UR4, URZ, UPT ;  /* 0x000000ff0400728c */ /* 0x001fe4000bf25270 */
[----:B-1----:R-:W-:-:S07]  /*16a40*/  UISETP.NE.AND UP0, UPT, UR5, URZ, UPT ;  /* 0x000000ff0500728c */ /* 0x002fce000bf05270 */
[----:B------:R-:W-:Y:S05]  /*16a50*/  BRA.U !UP1, `(.L_x_3584) ;  /* 0x0000000109207547 */ /* 0x000fea000b800000 */
[----:B---34-:R-:W3:Y:S04]  /*16a60*/  LDG.E.64 R2, desc[UR36][R4.64] ;  /* 0x0000002404027981 */ /* 0x018ee8000c1e1b00 */
[----:B------:R-:W4:Y:S04]  /*16a70*/  LDG.E.64 R6, desc[UR36][R4.64+0x8] ;  /* 0x0000082404067981 */ /* 0x000f28000c1e1b00 */
[----:B------:R-:W2:Y:S04]  /*16a80*/  LDG.E.64 R8, desc[UR36][R4.64+0x10] ;  /* 0x0000102404087981 */ /* 0x000ea8000c1e1b00 */
[----:B------:R-:W2:Y:S01]  /*16a90*/  LDG.E.64 R10, desc[UR36][R4.64+0x18] ;  /* 0x00001824040a7981 */ /* 0x000ea2000c1e1b00 */
[----:B---3--:R-:W-:-:S02]  /*16aa0*/  DMUL R28, R28, R2 ;  /* 0x000000021c1c7228 */ /* 0x008fc40000000000 */
[----:B----4-:R-:W-:Y:S02]  /*16ab0*/  DMUL R30, R30, R6 ;  /* 0x000000061e1e7228 */ /* 0x010fe40000000000 */
[----:B--2---:R-:W-:Y:S02]  /*16ac0*/  DMUL R24, R24, R8 ;  /* 0x0000000818187228 */ /* 0x004fe40000000000 */
[----:B------:R-:W-:-:S11]  /*16ad0*/  DMUL R26, R26, R10 ;  /* 0x0000000a1a1a7228 */ /* 0x000fd60000000000 */
.L_x_3584:
        /* <DEDUP_REMOVED lines=8> */
[----:B------:R1:W1:Y:S01]  /*16b60*/  LDC.64 R14, c[0x4][R2] ;  /* 0x01000000020e7b82 */ /* 0x0002620000000a00 */
[----:B------:R-:W3:Y:S01]  /*16b70*/  LDCU.64 UR6, c[0x4][0x640] ;  /* 0x0100c800ff0677ac */ /* 0x000ee20008000a00 */
[----:B--2---:R-:W-:Y:S01]  /*16b80*/  MOV R13, RZ ;  /* 0x000000ff000d7202 */ /* 0x004fe20000000f00 */
[----:B------:R-:W2:Y:S01]  /*16b90*/  LDCU.64 UR8, c[0x4][0x390] ;  /* 0x01007200ff0877ac */ /* 0x000ea20008000a00 */
[----:B0-----:R-:W-:Y:S01]  /*16ba0*/  IMAD.U32 R4, RZ, RZ, UR4 ;  /* 0x00000004ff047e24 */ /* 0x001fe2000f8e00ff */
[----:B------:R-:W-:-:S02]  /*16bb0*/  MOV R5, UR5 ;  /* 0x0000000500057c02 */ /* 0x000fc40008000f00 */
[----:B---3--:R-:W-:Y:S01]  /*16bc0*/  MOV R6, UR6 ;  /* 0x0000000600067c02 */ /* 0x008fe20008000f00 */
[----:B------:R-:W-:Y:S01]  /*16bd0*/  IMAD.U32 R7, RZ, RZ, UR7 ;  /* 0x00000007ff077e24 */ /* 0x000fe2000f8e00ff */
[----:B--2---:R-:W-:Y:S02]  /*16be0*/  MOV R10, UR8 ;  /* 0x00000008000a7c02 */ /* 0x004fe40008000f00 */
[----:B------:R-:W-:-:S07]  /*16bf0*/  MOV R11, UR9 ;  /* 0x00000009000b7c02 */ /* 0x000fce0008000f00 */
[----:B------:R-:W-:-:S07]  /*16c00*/  LEPC R20, `(.L_x_3587) ;  /* 0x000000001014794e */ /* 0x000fce0000000000 */
[----:B-1--45:R-:W-:Y:S05]  /*16c10*/  CALL.ABS.NOINC R14 ;  /* 0x000000000e007343 */ /* 0x032fea0003c00000 */
.L_x_3587:
        /* <DEDUP_REMOVED lines=19> */
.L_x_3588:
[----:B------:R-:W-:Y:S05]  /*16d50*/  BRA `(.L_x_3589) ;  /* 0x0000000000107947 */ /* 0x000fea0003800000 */
.L_x_3586:
[----:B------:R-:W0:Y:S02]  /*16d60*/  LDCU.64 UR4, c[0x0][0x768] ;  /* 0x0000ed00ff0477ac */ /* 0x000e240008000a00 */
[----:B0-----:R-:W-:-:S04]  /*16d70*/  IADD3 R22, P0, PT, R22, UR4, RZ ;  /* 0x0000000416167c10 */ /* 0x001fc8000ff1e0ff */
[----:B------:R-:W-:-:S05]  /*16d80*/  IADD3.X R23, PT, PT, RZ, UR5, RZ, P0, !PT ;  /* 0x00000005ff177c10 */ /* 0x000fca00087fe4ff */
[----:B------:R0:W-:Y:S04]  /*16d90*/  STG.E.64 desc[UR36][R22.64], R28 ;  /* 0x0000001c16007986 */ /* 0x0001e8000c101b24 */
.L_x_3589:
[----:B------:R-:W1:Y:S01]  /*16da0*/  LDCU.64 UR6, c[0x0][0x768] ;  /* 0x0000ed00ff0677ac */ /* 0x000e620008000a00 */
[----:B------:R-:W2:Y:S01]  /*16db0*/  LDCU UR4, c[0x0][0x79c] ;  /* 0x0000f380ff0477ac */ /* 0x000ea20008000800 */
[----:B-1----:R-:W-:-:S04]  /*16dc0*/  IADD3 R2, P0, PT, R19, UR6, RZ ;  /* 0x0000000613027c10 */ /* 0x002fc8000ff1e0ff */
[----:B---34-:R-:W-:Y:S01]  /*16dd0*/  IADD3.X R3, PT, PT, RZ, UR7, RZ, P0, !PT ;  /* 0x00000007ff037c10 */ /* 0x018fe200087fe4ff */
[----:B--2---:R-:W-:-:S04]  /*16de0*/  UISETP.NE.AND UP0, UPT, UR4, 0x1, UPT ;  /* 0x000000010400788c */ /* 0x004fc8000bf05270 */
[----:B------:R1:W-:Y:S05]  /*16df0*/  STG.E.64 desc[UR36][R2.64], R30 ;  /* 0x0000001e02007986 */ /* 0x0003ea000c101b24 */
        /* <DEDUP_REMOVED lines=8> */
[----:B------:R-:W0:Y:S01]  /*16e80*/  LDCU.64 UR8, c[0x4][0x390] ;  /* 0x01007200ff0877ac */ /* 0x000e220008000a00 */
[----:B-1----:R-:W-:Y:S01]  /*16e90*/  IMAD.U32 R4, RZ, RZ, UR4 ;  /* 0x00000004ff047e24 */ /* 0x002fe2000f8e00ff */
[----:B------:R-:W-:-:S02]  /*16ea0*/  MOV R5, UR5 ;  /* 0x0000000500057c02 */ /* 0x000fc40008000f00 */
[----:B----4-:R-:W-:Y:S01]  /*16eb0*/  MOV R6, UR6 ;  /* 0x0000000600067c02 */ /* 0x010fe20008000f00 */
[----:B------:R-:W-:Y:S01]  /*16ec0*/  IMAD.U32 R7, RZ, RZ, UR7 ;  /* 0x00000007ff077e24 */ /* 0x000fe2000f8e00ff */
[----:B0-----:R-:W-:Y:S02]  /*16ed0*/  MOV R10, UR8 ;  /* 0x00000008000a7c02 */ /* 0x001fe40008000f00 */
[----:B--2---:R-:W-:-:S07]  /*16ee0*/  MOV R11, UR9 ;  /* 0x00000009000b7c02 */ /* 0x004fce0008000f00 */
[----:B------:R-:W-:-:S07]  /*16ef0*/  LEPC R20, `(.L_x_3591) ;  /* 0x000000001014794e */ /* 0x000fce0000000000 */
[----:B---3-5:R-:W-:Y:S05]  /*16f00*/  CALL.ABS.NOINC R14 ;  /* 0x000000000e007343 */ /* 0x028fea0003c00000 */
.L_x_3591:
        /* <DEDUP_REMOVED lines=19> */
.L_x_3592:
[----:B------:R-:W-:Y:S05]  /*17040*/  BRA `(.L_x_3593) ;  /* 0x00000000000c7947 */ /* 0x000fea0003800000 */
.L_x_3590:
[----:B------:R-:W-:-:S04]  /*17050*/  IADD3 R18, P0, PT, R18, UR6, RZ ;  /* 0x0000000612127c10 */ /* 0x000fc8000ff1e0ff */
[----:B------:R-:W-:-:S05]  /*17060*/  IADD3.X R19, PT, PT, RZ, UR7, RZ, P0, !PT ;  /* 0x00000007ff137c10 */ /* 0x000fca00087fe4ff */
[----:B------:R2:W-:Y:S04]  /*17070*/  STG.E.64 desc[UR36][R18.64], R24 ;  /* 0x0000001812007986 */ /* 0x0005e8000c101b24 */
.L_x_3593:
[----:B------:R-:W3:Y:S02]  /*17080*/  LDCU.64 UR4, c[0x0][0x768] ;  /* 0x0000ed00ff0477ac */ /* 0x000ee40008000a00 */
[----:B---3--:R-:W-:-:S04]  /*17090*/  IADD3 R16, P0, PT, R16, UR4, RZ ;  /* 0x0000000410107c10 */ /* 0x008fc8000ff1e0ff */
[----:B------:R-:W-:-:S05]  /*170a0*/  IADD3.X R17, PT, PT, RZ, UR5, RZ, P0, !PT ;  /* 0x00000005ff117c10 */ /* 0x000fca00087fe4ff */
[----:B------:R-:W-:Y:S01]  /*170b0*/  STG.E.64 desc[UR36][R16.64], R26 ;  /* 0x0000001a10007986 */ /* 0x000fe2000c101b24 */
[----:B------:R-:W-:Y:S05]  /*170c0*/  EXIT ;  /* 0x000000000000794d */ /* 0x000fea0003800000 */
.L_x_3585:
[----:B------:R-:W-:Y:S04]  /*170d0*/  STG.E.64 desc[UR36][R4.64], R28 ;  /* 0x0000001c04007986 */ /* 0x000fe8000c101b24 */
[----:B------:R-:W-:Y:S04]  /*170e0*/  STG.E.64 desc[UR36][R4.64+0x8], R30 ;  /* 0x0000081e04007986 */ /* 0x000fe8000c101b24 */
[----:B------:R-:W-:Y:S04]  /*170f0*/  STG.E.64 desc[UR36][R4.64+0x10], R24 ;  /* 0x0000101804007986 */ /* 0x000fe8000c101b24 */
[----:B------:R-:W-:Y:S01]  /*17100*/  STG.E.64 desc[UR36][R4.64+0x18], R26 ;  /* 0x0000181a04007986 */ /* 0x000fe2000c101b24 */
[----:B------:R-:W-:Y:S05]  /*17110*/  EXIT ;  /* 0x000000000000794d */ /* 0x000fea0003800000 */
.L_x_3550:
        /* <DEDUP_REMOVED lines=59> */
.L_x_3596:
        /* <DEDUP_REMOVED lines=15> */
[----:B0-----:R-:W-:Y:S01]  /*175c0*/  MOV R10, UR4 ;  /* 0x00000004000a7c02 */ /* 0x001fe20008000f00 */
[----:B--2---:R-:W-:-:S07]  /*175d0*/  IMAD.U32 R11, RZ, RZ, UR5 ;  /* 0x00000005ff0b7e24 */ /* 0x004fce000f8e00ff */
[----:B------:R-:W-:-:S07]  /*175e0*/  LEPC R20, `(.L_x_3597) ;  /* 0x000000001014794e */ /* 0x000fce0000000000 */
[----:B-1----:R-:W-:Y:S05]  /*175f0*/  CALL.ABS.NOINC R2 ;  /* 0x0000000002007343 */ /* 0x002fea0003c00000 */
.L_x_3597:
[----:B------:R-:W-:Y:S05]  /*17600*/  BRA `(.L_x_3598) ;  /* 0x0000000000047947 */ /* 0x000fea0003800000 */
.L_x_3595:
[----:B------:R1:W-:Y:S02]  /*17610*/  STG.E.64 desc[UR36][R20.64], R68 ;  /* 0x0000004414007986 */ /* 0x0003e4000c101b24 */
.L_x_3598:
[----:B------:R-:W2:Y:S01]  /*17620*/  LDCU.64 UR6, c[0x0][0x768] ;  /* 0x0000ed00ff0677ac */ /* 0x000ea20008000a00 */
[----:B------:R-:W3:Y:S01]  /*17630*/  LDCU UR4, c[0x0][0x79c] ;  /* 0x0000f380ff0477ac */ /* 0x000ee20008000800 */
[----:B--2---:R-:W-:Y:S01]  /*17640*/  IADD3 R18, P0, PT, R18, UR6, RZ ;  /* 0x0000000612127c10 */ /* 0x004fe2000ff1e0ff */
[----:B---3--:R-:W-:-:S04]  /*17650*/  UISETP.NE.AND UP0, UPT, UR4, 0x1, UPT ;  /* 0x000000010400788c */ /* 0x008fc8000bf05270 */
[----:B------:R-:W-:-:S05]  /*17660*/  IMAD.X R19, RZ, RZ, UR7, P0 ;  /* 0x00000007ff137e24 */ /* 0x000fca00080e06ff */
[----:B------:R2:W-:Y:S01]  /*17670*/  STG.E.64 desc[UR36][R18.64], R70 ;  /* 0x0000004612007986 */ /* 0x0005e2000c101b24 */
[----:B------:R-:W-:Y:S05]  /*17680*/  BRA.U !UP0, `(.L_x_3599) ;  /* 0x0000000108907547 */ /* 0x000fea000b800000 */
[----:B------:R-:W-:Y:S01]  /*17690*/  MOV R2, 0x660 ;  /* 0x0000066000027802 */ /* 0x000fe20000000f00 */
[----:B------:R-:W3:Y:S01]  /*176a0*/  LDCU.64 UR4, c[0x4][0x650] ;  /* 0x0100ca00ff0477ac */ /* 0x000ee20008000a00 */
[----:B------:R-:W-:Y:S02]  /*176b0*/  HFMA2 R8, -RZ, RZ, 0, 4.4763088226318359375e-05 ;  /* 0x000002efff087431 */ /* 0x000fe400000001ff */
[----:B0-----:R-:W-:Y:S01]  /*176c0*/  IMAD.MOV.U32 R12, RZ, RZ, 0x1 ;  /* 0x00000001ff0c7424 */ /* 0x001fe200078e00ff */
[----:B------:R0:W4:Y:S01]  /*176d0*/  LDC.64 R14, c[0x4][R2] ;  /* 0x01000000020e7b82 */ /* 0x0001220000000a00 */
[----:B------:R-:W1:Y:S01]  /*176e0*/  LDCU.64 UR6, c[0x4][0x640] ;  /* 0x0100c800ff0677ac */ /* 0x000e620008000a00 */
[----:B------:R-:W-:Y:S01]  /*176f0*/  MOV R13, RZ ;  /* 0x000000ff000d7202 */ /* 0x000fe20000000f00 */
[----:B------:R-:W2:Y:S01]  /*17700*/  LDCU.64 UR8, c[0x4][0x390] ;  /* 0x01007200ff0877ac */ /* 0x000ea20008000a00 */
[----:B---3--:R-:W-:Y:S02]  /*17710*/  MOV R4, UR4 ;  /* 0x0000000400047c02 */ /* 0x008fe40008000f00 */
[----:B------:R-:W-:-:S02]  /*17720*/  MOV R5, UR5 ;  /* 0x0000000500057c02 */ /* 0x000fc40008000f00 */
[----:B-1----:R-:W-:Y:S01]  /*17730*/  MOV R6, UR6 ;  /* 0x0000000600067c02 */ /* 0x002fe20008000f00 */
[----:B------:R-:W-:Y:S01]  /*17740*/  IMAD.U32 R7, RZ, RZ, UR7 ;  /* 0x00000007ff077e24 */ /* 0x000fe2000f8e00ff */
[----:B--2---:R-:W-:Y:S02]  /*17750*/  MOV R10, UR8 ;  /* 0x00000008000a7c02 */ /* 0x004fe40008000f00 */
[----:B0-----:R-:W-:-:S07]  /*17760*/  MOV R11, UR9 ;  /* 0x00000009000b7c02 */ /* 0x001fce0008000f00 */
[----:B------:R-:W-:-:S07]  /*17770*/  LEPC R20, `(.L_x_3600) ;  /* 0x000000001014794e */ /* 0x000fce0000000000 */
[----:B----45:R-:W-:Y:S05]  /*17780*/  CALL.ABS.NOINC R14 ;  /* 0x000000000e007343 */ /* 0x030fea0003c00000 */
.L_x_3600:
        /* <DEDUP_REMOVED lines=19> */
.L_x_3601:
[----:B------:R-:W-:Y:S05]  /*178c0*/  BRA `(.L_x_3602) ;  /* 0x00000000000c7947 */ /* 0x000fea0003800000 */
.L_x_3599:
[----:B------:R-:W-:-:S05]  /*178d0*/  IADD3 R24, P0, PT, R24, UR6, RZ ;  /* 0x0000000618187c10 */ /* 0x000fca000ff1e0ff */
[----:B------:R-:W-:-:S05]  /*178e0*/  IMAD.X R25, RZ, RZ, UR7, P0 ;  /* 0x00000007ff197e24 */ /* 0x000fca00080e06ff */
[----:B------:R3:W-:Y:S03]  /*178f0*/  STG.E.64 desc[UR36][R24.64], R72 ;  /* 0x0000004818007986 */ /* 0x0007e6000c101b24 */
.L_x_3602:
[----:B------:R-:W4:Y:S02]  /*17900*/  LDCU.64 UR4, c[0x0][0x768] ;  /* 0x0000ed00ff0477ac */ /* 0x000f240008000a00 */
[----:B----4-:R-:W-:-:S04]  /*17910*/  IADD3 R16, P0, PT, R16, UR4, RZ ;  /* 0x0000000410107c10 */ /* 0x010fc8000ff1e0ff */
[----:B------:R-:W-:-:S05]  /*17920*/  IADD3.X R17, PT, PT, RZ, UR5, RZ, P0, !PT ;  /* 0x00000005ff117c10 */ /* 0x000fca00087fe4ff */
[----:B------:R-:W-:Y:S01]  /*17930*/  STG.E.64 desc[UR36][R16.64], R74 ;  /* 0x0000004a10007986 */ /* 0x000fe2000c101b24 */
[----:B------:R-:W-:Y:S05]  /*17940*/  EXIT ;  /* 0x000000000000794d */ /* 0x000fea0003800000 */
.L_x_3594:
[----:B------:R-:W0:Y:S01]  /*17950*/  LDCU.U8 UR4, c[0x0][0x798] ;  /* 0x0000f300ff0477ac */ /* 0x000e220008000000 */
[----:B------:R-:W1:Y:S01]  /*17960*/  LDCU.U8 UR5, c[0x0][0x799] ;  /* 0x0000f320ff0577ac */ /* 0x000e620008000000 */
[----:B0-----:R-:W-:Y:S02]  /*17970*/  UISETP.NE.AND UP0, UPT, UR4, URZ, UPT ;  /* 0x000000ff0400728c */ /* 0x001fe4000bf05270 */
[----:B-1----:R-:W-:-:S07]  /*17980*/  UISETP.NE.AND UP1, UPT, UR5, URZ, UPT ;  /* 0x000000ff0500728c */ /* 0x002fce000bf25270 */
[----:B------:R-:W-:Y:S05]  /*17990*/  BRA.U !UP0, `(.L_x_3603) ;  /* 0x0000000108207547 */ /* 0x000fea000b800000 */
[----:B---34-:R-:W2:Y:S04]  /*179a0*/  LDG.E.64 R2, desc[UR36][R4.64] ;  /* 0x0000002404027981 */ /* 0x018ea8000c1e1b00 */
[----:B------:R-:W3:Y:S04]  /*179b0*/  LDG.E.64 R6, desc[UR36][R4.64+0x8] ;  /* 0x0000082404067981 */ /* 0x000ee8000c1e1b00 */
[----:B------:R-:W4:Y:S04]  /*179c0*/  LDG.E.64 R8, desc[UR36][R4.64+0x10] ;  /* 0x0000102404087981 */ /* 0x000f28000c1e1b00 */
[----:B------:R-:W4:Y:S01]  /*179d0*/  LDG.E.64 R10, desc[UR36][R4.64+0x18] ;  /* 0x00001824040a7981 */ /* 0x000f22000c1e1b00 */
[----:B--2---:R-:W-:-:S02]  /*179e0*/  DMUL R68, R68, R2 ;  /* 0x0000000244447228 */ /* 0x004fc40000000000 */
[----:B---3--:R-:W-:Y:S02]  /*179f0*/  DMUL R70, R70, R6 ;  /* 0x0000000646467228 */ /* 0x008fe40000000000 */
[----:B----4-:R-:W-:Y:S02]  /*17a00*/  DMUL R72, R72, R8 ;  /* 0x0000000848487228 */ /* 0x010fe40000000000 */
[----:B------:R-:W-:-:S11]  /*17a10*/  DMUL R74, R74, R10 ;  /* 0x0000000a4a4a7228 */ /* 0x000fd60000000000 */
.L_x_3603:
        /* <DEDUP_REMOVED lines=12> */
[----:B0-----:R-:W-:Y:S02]  /*17ae0*/  MOV R4, UR4 ;  /* 0x0000000400047c02 */ /* 0x001fe40008000f00 */
[----:B------:R-:W-:Y:S01]  /*17af0*/  MOV R5, UR5 ;  /* 0x0000000500057c02 */ /* 0x000fe20008000f00 */
[----:B---3--:R-:W-:Y:S01]  /*17b00*/  IMAD.U32 R6, RZ, RZ, UR6 ;  /* 0x00000006ff067e24 */ /* 0x008fe2000f8e00ff */
[----:B------:R-:W-:-:S02]  /*17b10*/  MOV R7, UR7 ;  /* 0x0000000700077c02 */ /* 0x000fc40008000f00 */
[----:B--2---:R-:W-:Y:S02]  /*17b20*/  MOV R10, UR8 ;  /* 0x00000008000a7c02 */ /* 0x004fe40008000f00 */
[----:B------:R-:W-:-:S07]  /*17b30*/  MOV R11, UR9 ;  /* 0x00000009000b7c02 */ /* 0x000fce0008000f00 */
[----:B------:R-:W-:-:S07]  /*17b40*/  LEPC R20, `(.L_x_3606) ;  /* 0x000000001014794e */ /* 0x000fce0000000000 */
[----:B-1--45:R-:W-:Y:S05]  /*17b50*/  CALL.ABS.NOINC R14 ;  /* 0x000000000e007343 */ /* 0x032fea0003c00000 */
.L_x_3606:
        /* <DEDUP_REMOVED lines=10> */
[----:B--2---:R-:W-:Y:S01]  /*17c00*/  IMAD.U32 R4, RZ, RZ, UR6 ;  /* 0x00000006ff047e24 */ /* 0x004fe2000f8e00ff */
[----:B------:R-:W-:Y:S02]  /*17c10*/  MOV R5, UR7 ;  /* 0x0000000700057c02 */ /* 0x000fe40008000f00 */
[----:B------:R2:W-:Y:S01]  /*17c20*/  STG.E.64 desc[UR36][R14.64], R68 ;  /* 0x000000440e007986 */ /* 0x0005e2000c101b24 */
[----:B---3--:R-:W-:Y:S02]  /*17c30*/  MOV R6, UR8 ;  /* 0x0000000800067c02 */ /* 0x008fe40008000f00 */
[----:B------:R-:W-:Y:S01]  /*17c40*/  MOV R7, UR9 ;  /* 0x0000000900077c02 */ /* 0x000fe20008000f00 */
[----:B0-----:R-:W-:Y:S01]  /*17c50*/  IMAD.U32 R10, RZ, RZ, UR4 ;  /* 0x00000004ff0a7e24 */ /* 0x001fe2000f8e00ff */
[----:B--2---:R-:W-:-:S07]  /*17c60*/  MOV R11, UR5 ;  /* 0x00000005000b7c02 */ /* 0x004fce0008000f00 */
[----:B------:R-:W-:-:S07]  /*17c70*/  LEPC R20, `(.L_x_3607) ;  /* 0x000000001014794e */ /* 0x000fce0000000000 */
[----:B-1----:R-:W-:Y:S05]  /*17c80*/  CALL.ABS.NOINC R2 ;  /* 0x0000000002007343 */ /* 0x002fea0003c00000 */
.L_x_3607:
[----:B------:R-:W-:Y:S05]  /*17c90*/  BRA `(.L_x_3608) ;  /* 0x0000000000107947 */ /* 0x000fea0003800000 */
.L_x_3605:
[----:B------:R-:W0:Y:S02]  /*17ca0*/  LDCU.64 UR4, c[0x0][0x768] ;  /* 0x0000ed00ff0477ac */ /* 0x000e240008000a00 */
[----:B0-----:R-:W-:-:S04]  /*17cb0*/  IADD3 R2, P0, PT, R19, UR4, RZ ;  /* 0x0000000413027c10 */ /* 0x001fc8000ff1e0ff */
[----:B---34-:R-:W-:-:S05]  /*17cc0*/  IADD3.X R3, PT, PT, RZ, UR5, RZ, P0, !PT ;  /* 0x00000005ff037c10 */ /* 0x018fca00087fe4ff */
[----:B------:R0:W-:Y:S04]  /*17cd0*/  STG.E.64 desc[UR36][R2.64], R68 ;  /* 0x0000004402007986 */ /* 0x0001e8000c101b24 */
.L_x_3608:
[----:B------:R-:W1:Y:S01]  /*17ce0*/  LDCU.64 UR6, c[0x0][0x768] ;  /* 0x0000ed00ff0677ac */ /* 0x000e620008000a00 */
[----:B------:R-:W3:Y:S01]  /*17cf0*/  LDCU UR4, c[0x0][0x79c] ;  /* 0x0000f380ff0477ac */ /* 0x000ee20008000800 */
[----:B-1----:R-:W-:-:S04]  /*17d00*/  IADD3 R18, P0, PT, R18, UR6, RZ ;  /* 0x0000000612127c10 */ /* 0x002fc8000ff1e0ff */
[----:B------:R-:W-:Y:S01]  /*17d10*/  IADD3.X R19, PT, PT, RZ, UR7, RZ, P0, !PT ;  /* 0x00000007ff137c10 */ /* 0x000fe200087fe4ff */
[----:B---3--:R-:W-:-:S04]  /*17d20*/  UISETP.NE.AND UP0, UPT, UR4, 0x1, UPT ;  /* 0x000000010400788c */ /* 0x008fc8000bf05270 */
[----:B------:R1:W-:Y:S05]  /*17d30*/  STG.E.64 desc[UR36][R18.64], R70 ;  /* 0x0000004612007986 */ /* 0x0003ea000c101b24 */
[----:B------:R-:W-:Y:S05]  /*17d40*/  BRA.U !UP0, `(.L_x_3609) ;  /* 0x0000000108907547 */ /* 0x000fea000b800000 */
[----:B0-----:R-:W-:Y:S01]  /*17d50*/  MOV R2, 0x660 ;  /* 0x0000066000027802 */ /* 0x001fe20000000f00 */
[----:B------:R-:W0:Y:S01]  /*17d60*/  LDCU.64 UR4, c[0x4][0x650] ;  /* 0x0100ca00ff0477ac */ /* 0x000e220008000a00 */
[----:B------:R-:W-:Y:S01]  /*17d70*/  HFMA2 R8, -RZ, RZ, 0, 4.4763088226318359375e-05 ;  /* 0x000002efff087431 */ /* 0x000fe200000001ff */
[----:B------:R-:W-:Y:S01]  /*17d80*/  MOV R12, 0x1 ;  /* 0x00000001000c7802 */ /* 0x000fe20000000f00 */
[----:B------:R3:W4:Y:S01]  /*17d90*/  LDC.64 R14, c[0x4][R2] ;  /* 0x01000000020e7b82 */ /* 0x0007220000000a00 */
[----:B------:R-:W1:Y:S01]  /*17da0*/  LDCU.64 UR6, c[0x4][0x640] ;  /* 0x0100c800ff0677ac */ /* 0x000e620008000a00 */
[----:B--2---:R-:W-:Y:S01]  /*17db0*/  HFMA2 R13, -RZ, RZ, 0, 0 ;  /* 0x00000000ff0d7431 */ /* 0x004fe200000001ff */
[----:B------:R-:W2:Y:S01]  /*17dc0*/  LDCU.64 UR8, c[0x4][0x390] ;  /* 0x01007200ff0877ac */ /* 0x000ea20008000a00 */
[----:B0-----:R-:W-:Y:S01]  /*17dd0*/  MOV R4, UR4 ;  /* 0x0000000400047c02 */ /* 0x001fe20008000f00 */
[----:B------:R-:W-:Y:S01]  /*17de0*/  IMAD.U32 R5, RZ, RZ, UR5 ;  /* 0x00000005ff057e24 */ /* 0x000fe2000f8e00ff */
[----:B-1----:R-:W-:-:S02]  /*17df0*/  MOV R6, UR6 ;  /* 0x0000000600067c02 */ /* 0x002fc40008000f00 */
[----:B------:R-:W-:Y:S02]  /*17e00*/  MOV R7, UR7 ;  /* 0x0000000700077c02 */ /* 0x000fe40008000f00 */
[----:B--2---:R-:W-:Y:S01]  /*17e10*/  MOV R10, UR8 ;  /* 0x00000008000a7c02 */ /* 0x004fe20008000f00 */
[----:B---3--:R-:W-:-:S07]  /*17e20*/  IMAD.U32 R11, RZ, RZ, UR9 ;  /* 0x00000009ff0b7e24 */ /* 0x008fce000f8e00ff */
[----:B------:R-:W-:-:S07]  /*17e30*/  LEPC R20, `(.L_x_3610) ;  /* 0x000000001014794e */ /* 0x000fce0000000000 */
[----:B----45:R-:W-:Y:S05]  /*17e40*/  CALL.ABS.NOINC R14 ;  /* 0x000000000e007343 */ /* 0x030fea0003c00000 */
.L_x_3610:
        /* <DEDUP_REMOVED lines=15> */
[----:B0-----:R-:W-:Y:S02]  /*17f40*/  MOV R10, UR4 ;  /* 0x00000004000a7c02 */ /* 0x001fe40008000f00 */
[----:B--2---:R-:W-:-:S07]  /*17f50*/  MOV R11, UR5 ;  /* 0x00000005000b7c02 */ /* 0x004fce0008000f00 */
[----:B------:R-:W-:-:S07]  /*17f60*/  LEPC R20, `(.L_x_3611) ;  /* 0x000000001014794e */ /* 0x000fce0000000000 */
[----:B-1----:R-:W-:Y:S05]  /*17f70*/  CALL.ABS.NOINC R2 ;  /* 0x0000000002007343 */ /* 0x002fea0003c00000 */
.L_x_3611:
[----:B------:R-:W-:Y:S05]  /*17f80*/  BRA `(.L_x_3612) ;  /* 0x00000000000c7947 */ /* 0x000fea0003800000 */
.L_x_3609:
[----:B------:R-:W-:-:S04]  /*17f90*/  IADD3 R24, P0, PT, R24, UR6, RZ ;  /* 0x0000000618187c10 */ /* 0x000fc8000ff1e0ff */
[----:B------:R-:W-:-:S05]  /*17fa0*/  IADD3.X R25, PT, PT, RZ, UR7, RZ, P0, !PT ;  /* 0x00000007ff197c10 */ /* 0x000fca00087fe4ff */
[----:B------:R3:W-:Y:S04]  /*17fb0*/  STG.E.64 desc[UR36][R24.64], R72 ;  /* 0x0000004818007986 */ /* 0x0007e8000c101b24 */
.L_x_3612:
[----:B------:R-:W4:Y:S02]  /*17fc0*/  LDCU.64 UR4, c[0x0][0x768] ;  /* 0x0000ed00ff0477ac */ /* 0x000f240008000a00 */
[----:B----4-:R-:W-:-:S04]  /*17fd0*/  IADD3 R16, P0, PT, R16, UR4, RZ ;  /* 0x0000000410107c10 */ /* 0x010fc8000ff1e0ff */
[----:B------:R-:W-:-:S05]  /*17fe0*/  IADD3.X R17, PT, PT, RZ, UR5, RZ, P0, !PT ;  /* 0x00000005ff117c10 */ /* 0x000fca00087fe4ff */
[----:B------:R-:W-:Y:S01]  /*17ff0*/  STG.E.64 desc[UR36][R16.64], R74 ;  /* 0x0000004a10007986 */ /* 0x000fe2000c101b24 */
[----:B------:R-:W-:Y:S05]  /*18000*/  EXIT ;  /* 0x000000000000794d */ /* 0x000fea0003800000 */
.L_x_3604:
[----:B------:R-:W-:Y:S04]  /*18010*/  STG.E.64 desc[UR36][R4.64], R68 ;  /* 0x0000004404007986 */ /* 0x000fe8000c101b24 */
[----:B------:R-:W-:Y:S04]  /*18020*/  STG.E.64 desc[UR36][R4.64+0x8], R70 ;  /* 0x0000084604007986 */ /* 0x000fe8000c101b24 */
[----:B------:R-:W-:Y:S04]  /*18030*/  STG.E.64 desc[UR36][R4.64+0x10], R72 ;  /* 0x0000104804007986 */ /* 0x000fe8000c101b24 */
[----:B------:R-:W-:Y:S01]  /*18040*/  STG.E.64 desc[UR36][R4.64+0x18], R74 ;  /* 0x0000184a04007986 */ /* 0x000fe2000c101b24 */
[----:B------:R-:W-:Y:S05]  /*18050*/  EXIT ;  /* 0x000000000000794d */ /* 0x000fea0003800000 */
.L_x_3613:
        /* <DEDUP_REMOVED lines=10> */
.L_x_8868:


//--------------------- .text._ZN2at6native13reduce_kernelILi512ELi1ENS0_8ReduceOpIsNS0_14func_wrapper_tIsNS0_55_GLOBAL__N__0955718d_22_SparseCsrTensorMath_cu_868dd54514ReductionMulOpIsEEEEjsLi4ELi4EEEEEvT1_ --------------------------
	.section	.text._ZN2at6native13reduce_kernelILi512ELi1ENS0_8ReduceOpIsNS0_14func_wrapper_tIsNS0_55_GLOBAL__N__0955718d_22_SparseCsrTensorMath_cu_868dd54514ReductionMulOpIsEEEEjsLi4ELi4EEEEEvT1_,"ax",@progbits
	.align	128
.text._ZN2at6native13reduce_kernelILi512ELi1ENS0_8ReduceOpIsNS0_14func_wrapper_tIsNS0_55_GLOBAL__N__0955718d_22_SparseCsrTensorMath_cu_868dd54514ReductionMulOpIsEEEEjsLi4ELi4EEEEEvT1_:
        .type           _ZN2at6native13reduce_kernelILi512ELi1ENS0_8ReduceOpIsNS0_14func_wrapper_tIsNS0_55_GLOBAL__N__0955718d_22_SparseCsrTensorMath_cu_868dd54514ReductionMulOpIsEEEEjsLi4ELi4EEEEEvT1_,@function
        .size           _ZN2at6native13reduce_kernelILi512ELi1ENS0_8ReduceOpIsNS0_14func_wrapper_tIsNS0_55_GLOBAL__N__0955718d_22_SparseCsrTensorMath_cu_868dd54514ReductionMulOpIsEEEEjsLi4ELi4EEEEEvT1_,(.L_x_8869 - _ZN2at6native13reduce_kernelILi512ELi1ENS0_8ReduceOpIsNS0_14func_wrapper_tIsNS0_55_GLOBAL__N__0955718d_22_SparseCsrTensorMath_cu_868dd54514ReductionMulOpIsEEEEjsLi4ELi4EEEEEvT1_)
        .other          _ZN2at6native13reduce_kernelILi512ELi1ENS0_8ReduceOpIsNS0_14func_wrapper_tIsNS0_55_GLOBAL__N__0955718d_22_SparseCsrTensorMath_cu_868dd54514ReductionMulOpIsEEEEjsLi4ELi4EEEEEvT1_,@"STO_CUDA_ENTRY STV_DEFAULT"
_ZN2at6native13reduce_kernelILi512ELi1ENS0_8ReduceOpIsNS0_14func_wrapper_tIsNS0_55_GLOBAL__N__0955718d_22_SparseCsrTensorMath_cu_868dd54514ReductionMulOpIsEEEEjsLi4ELi4EEEEEvT1_:
        /* <DEDUP_REMOVED lines=295> */
.L_x_3614:
        /* <DEDUP_REMOVED lines=39> */
[----:B------:R-:W-:Y:S02]  /*14e0*/  PRMT R6, R10, 0x9910, RZ ;  /* 0x000099100a067816 */ /* 0x000fe400000000ff */
[----:B--2---:R-:W-:-:S05]  /*14f0*/  PRMT R5, R8, 0x9910, RZ ;  /* 0x0000991008057816 */ /* 0x004fca00000000ff */
[----:B------:R-:W-:-:S07]  /*1500*/  IMAD R6, R6, R5, RZ ;  /* 0x0000000506067224 */ /* 0x000fce00078e02ff */
.L_x_3621:
[----:B------:R-:W-:Y:S05]  /*1510*/  BSYNC.RECONVERGENT B2 ;  /* 0x0000000000027941 */ /* 0x000fea0003800200 */
.L_x_3620:
[----:B------:R-:W-:Y:S02]  /*1520*/  IADD3 R2, P0, PT, R2, 0x8, RZ ;  /* 0x0000000802027810 */ /* 0x000fe40007f1e0ff */
[----:B------:R-:W-:Y:S02]  /*1530*/  IADD3 R5, PT, PT, R7, -0x4, R22 ;  /* 0xfffffffc07057810 */ /* 0x000fe40007ffe016 */
[----:B------:R-:W-:-:S09]  /*1540*/  IADD3.X R3, PT, PT, RZ, R3, RZ, P0, !PT ;  /* 0x00000003ff037210 */ /* 0x000fd200007fe4ff */
.L_x_3619:
[----:B------:R-:W-:Y:S05]  /*1550*/  BSYNC.RECONVERGENT B1 ;  /* 0x0000000000017941 */ /* 0x000fea0003800200 */
.L_x_3618:
        /* <DEDUP_REMOVED lines=13> */
.L_x_3624:
[----:B------:R-:W-:Y:S01]  /*1630*/  IMAD.WIDE.U32 R8, R19, 0x8, R2 ;  /* 0x0000000813087825 */ /* 0x000fe200078e0002 */
[----:B------:R-:W0:Y:S05]  /*1640*/  LDCU UR4, c[0x0][0x390] ;  /* 0x00007200ff0477ac */ /* 0x000e2a0008000800 */
[----:B------:R-:W2:Y:S01]  /*1650*/  LDG.E.64 R8, desc[UR36][R8.64] ;  /* 0x0000002408087981 */ /* 0x000ea2000c1e1b00 */
[----:B------:R-:W-:Y:S02]  /*1660*/  PRMT R7, R7, 0x9910, RZ ;  /* 0x0000991007077816 */ /* 0x000fe400000000ff */
[----:B------:R-:W-:Y:S02]  /*1670*/  PRMT R10, R4, 0x9910, RZ ;  /* 0x00009910040a7816 */ /* 0x000fe400000000ff */
[----:B------:R-:W-:-:S02]  /*1680*/  MOV R4, R7 ;  /* 0x0000000700047202 */ /* 0x000fc40000000f00 */
[----:B------:R-:W-:Y:S01]  /*1690*/  PRMT R6, R6, 0x9910, RZ ;  /* 0x0000991006067816 */ /* 0x000fe200000000ff */
[----:B0-----:R-:W-:Y:S01]  /*16a0*/  VIADD R19, R19, UR4 ;  /* 0x0000000413137c36 */ /* 0x001fe20008000000 */
[C---:B--2---:R-:W-:Y:S02]  /*16b0*/  PRMT R11, R8.reuse, 0x9910, RZ ;  /* 0x00009910080b7816 */ /* 0x044fe400000000ff */
[----:B------:R-:W-:Y:S02]  /*16c0*/  PRMT R12, R8, 0xbb32, RZ ;  /* 0x0000bb32080c7816 */ /* 0x000fe400000000ff */
[----:B------:R-:W-:Y:S01]  /*16d0*/  PRMT R8, R0, 0x9910, RZ ;  /* 0x0000991000087816 */ /* 0x000fe200000000ff */
[----:B------:R-:W-:Y:S01]  /*16e0*/  IMAD.MOV.U32 R7, RZ, RZ, R11 ;  /* 0x000000ffff077224 */ /* 0x000fe200078e000b */
[----:B------:R-:W-:Y:S02]  /*16f0*/  LEA R0, R19, 0x3, 0x2 ;  /* 0x0000000313007811 */ /* 0x000fe400078e10ff */
[----:B------:R-:W-:Y:S01]  /*1700*/  PRMT R13, R9, 0x9910, RZ ;  /* 0x00009910090d7816 */ /* 0x000fe200000000ff */
[----:B------:R-:W-:Y:S01]  /*1710*/  IMAD R6, R6, R7, RZ ;  /* 0x0000000706067224 */ /* 0x000fe200078e02ff */
[----:B------:R-:W-:-:S02]  /*1720*/  ISETP.GE.U32.AND P1, PT, R0, R5, PT ;  /* 0x000000050000720c */ /* 0x000fc40003f26070 */
[----:B------:R-:W-:Y:S01]  /*1730*/  PRMT R14, R9, 0xbb32, RZ ;  /* 0x0000bb32090e7816 */ /* 0x000fe200000000ff */
[----:B------:R-:W-:Y:S01]  /*1740*/  IMAD.MOV.U32 R11, RZ, RZ, R13 ;  /* 0x000000ffff0b7224 */ /* 0x000fe200078e000d */
[----:B------:R-:W-:Y:S02]  /*1750*/  MOV R9, R12 ;  /* 0x0000000c00097202 */ /* 0x000fe40000000f00 */
[----:B------:R-:W-:Y:S01]  /*1760*/  MOV R13, R14 ;  /* 0x0000000e000d7202 */ /* 0x000fe20000000f00 */
[----:B------:R-:W-:Y:S02]  /*1770*/  IMAD R0, R8, R11, RZ ;  /* 0x0000000b08007224 */ /* 0x000fe400078e02ff */
[----:B------:R-:W-:Y:S02]  /*1780*/  IMAD R7, R4, R9, RZ ;  /* 0x0000000904077224 */ /* 0x000fe400078e02ff */
[----:B------:R-:W-:Y:S02]  /*1790*/  IMAD R4, R10, R13, RZ ;  /* 0x0000000d0a047224 */ /* 0x000fe400078e02ff */
[----:B------:R-:W-:Y:S05]  /*17a0*/  @!P1 BRA `(.L_x_3624) ;  /* 0xfffffffc00a09947 */ /* 0x000fea000383ffff */
.L_x_3623:
[----:B------:R-:W-:Y:S05]  /*17b0*/  BSYNC.RECONVERGENT B1 ;  /* 0x0000000000017941 */ /* 0x000fea0003800200 */
.L_x_3622:
        /* <DEDUP_REMOVED lines=8> */
[----:B------:R-:W-:Y:S02]  /*1840*/  PRMT R5, R6, 0x9910, RZ ;  /* 0x0000991006057816 */ /* 0x000fe400000000ff */
[----:B--2---:R-:W-:-:S05]  /*1850*/  PRMT R6, R2, 0x9910, RZ ;  /* 0x0000991002067816 */ /* 0x004fca00000000ff */
[----:B------:R-:W-:-:S07]  /*1860*/  IMAD R6, R6, R5, RZ ;  /* 0x0000000506067224 */ /* 0x000fce00078e02ff */
.L_x_3626:
[----:B------:R-:W-:Y:S05]  /*1870*/  BSYNC.RECONVERGENT B1 ;  /* 0x0000000000017941 */ /* 0x000fea0003800200 */
.L_x_3625:
[----:B------:R-:W-:Y:S02]  /*1880*/  PRMT R3, R6, 0x9910, RZ ;  /* 0x0000991006037816 */ /* 0x000fe400000000ff */
[----:B------:R-:W-:Y:S02]  /*1890*/  PRMT R2, R7, 0x9910, RZ ;  /* 0x0000991007027816 */ /* 0x000fe400000000ff */
[----:B------:R-:W-:-:S03]  /*18a0*/  PRMT R4, R4, 0x9910, RZ ;  /* 0x0000991004047816 */ /* 0x000fc600000000ff */
[----:B------:R-:W-:Y:S01]  /*18b0*/  IMAD R2, R3, R2, RZ ;  /* 0x0000000203027224 */ /* 0x000fe200078e02ff */
[----:B------:R-:W-:-:S04]  /*18c0*/  PRMT R3, R0, 0x9910, RZ ;  /* 0x0000991000037816 */ /* 0x000fc800000000ff */
[----:B------:R-:W-:-:S05]  /*18d0*/  PRMT R0, R2, 0x9910, RZ ;  /* 0x0000991002007816 */ /* 0x000fca00000000ff */
[----:B------:R-:W-:-:S05]  /*18e0*/  IMAD R0, R0, R3, RZ ;  /* 0x0000000300007224 */ /* 0x000fca00078e02ff */
[----:B------:R-:W-:Y:S02]  /*18f0*/  PRMT R17, R0, 0x9910, RZ ;  /* 0x0000991000117816 */ /* 0x000fe400000000ff */
[----:B------:R-:W-:-:S05]  /*1900*/  MOV R0, R4 ;  /* 0x0000000400007202 */ /* 0x000fca0000000f00 */
[----:B------:R-:W-:Y:S01]  /*1910*/  IMAD R17, R17, R0, RZ ;  /* 0x0000000011117224 */ /* 0x000fe200078e02ff */
[----:B------:R-:W-:Y:S06]  /*1920*/  BRA `(.L_x_3616) ;  /* 0x0000009800807947 */ /* 0x000fec0003800000 */
.L_x_3617:
        /* <DEDUP_REMOVED lines=18> */
.L_x_3630:
        /* <DEDUP_REMOVED lines=10> */
[----:B------:R3:W5:Y:S01]  /*1af0*/  LDG.E.U16 R6, desc[UR36][R6.64] ;  /* 0x0000002406067981 */ /* 0x000762000c1e1500 */
[----:B------:R-:W-:-:S04]  /*1b00*/  IMAD.IADD R19, R17, 0x1, R0 ;  /* 0x0000000111137824 */ /* 0x000fc800078e0200 */
[----:B0-----:R-:W-:-:S05]  /*1b10*/  IMAD R5, R0, 0x3, R19 ;  /* 0x0000000300057824 */ /* 0x001fca00078e0213 */
[----:B------:R-:W-:Y:S02]  /*1b20*/  ISETP.GE.U32.AND P0, PT, R5, R22, PT ;  /* 0x000000160500720c */ /* 0x000fe40003f06070 */
[----:B------:R-:W-:Y:S02]  /*1b30*/  PRMT R13, R8, 0x9910, RZ ;  /* 0x00009910080d7816 */ /* 0x000fe400000000ff */
[----:B------:R-:W-:Y:S02]  /*1b40*/  PRMT R11, R11, 0x9910, RZ ;  /* 0x000099100b0b7816 */ /* 0x000fe400000000ff */
[----:B------:R-:W-:Y:S02]  /*1b50*/  PRMT R10, R10, 0x9910, RZ ;  /* 0x000099100a0a7816 */ /* 0x000fe400000000ff */
[----:B------:R-:W-:Y:S02]  /*1b60*/  PRMT R9, R9, 0x9910, RZ ;  /* 0x0000991009097816 */ /* 0x000fe400000000ff */
[----:B--2---:R-:W-:-:S02]  /*1b70*/  PRMT R8, R14, 0x9910, RZ ;  /* 0x000099100e087816 */ /* 0x004fc400000000ff */
[----:B---3--:R-:W-:Y:S02]  /*1b80*/  PRMT R7, R12, 0x9910, RZ ;  /* 0x000099100c077816 */ /* 0x008fe400000000ff */
[----:B----4-:R-:W-:Y:S02]  /*1b90*/  PRMT R16, R4, 0x9910, RZ ;  /* 0x0000991004107816 */ /* 0x010fe400000000ff */
[----:B-----5:R-:W-:Y:S01]  /*1ba0*/  PRMT R18, R6, 0x9910, RZ ;  /* 0x0000991006127816 */ /* 0x020fe200000000ff */
[----:B------:R-:W-:Y:S02]  /*1bb0*/  IMAD R11, R11, R8, RZ ;  /* 0x000000080b0b7224 */ /* 0x000fe400078e02ff */
[----:B------:R-:W-:Y:S02]  /*1bc0*/  IMAD R10, R10, R7, RZ ;  /* 0x000000070a0a7224 */ /* 0x000fe400078e02ff */
[----:B------:R-:W-:Y:S02]  /*1bd0*/  IMAD R9, R9, R16, RZ ;  /* 0x0000001009097224 */ /* 0x000fe400078e02ff */
[----:B------:R-:W-:Y:S01]  /*1be0*/  IMAD R8, R13, R18, RZ ;  /* 0x000000120d087224 */ /* 0x000fe200078e02ff */
[----:B------:R-:W-:Y:S06]  /*1bf0*/  @!P0 BRA `(.L_x_3630) ;  /* 0xfffffffc00948947 */ /* 0x000fec000383ffff */
[----:B------:R-:W-:Y:S05]  /*1c00*/  BSYNC.RECONVERGENT B2 ;  /* 0x0000000000027941 */ /* 0x000fea0003800200 */
.L_x_3629:
[----:B------:R-:W-:Y:S05]  /*1c10*/  BSYNC.RECONVERGENT B1 ;  /* 0x0000000000017941 */ /* 0x000fea0003800200 */
.L_x_3628:
        /* <DEDUP_REMOVED lines=19> */
.L_x_3632:
[----:B------:R-:W-:Y:S05]  /*1d50*/  BSYNC.RECONVERGENT B1 ;  /* 0x0000000000017941 */ /* 0x000fea0003800200 */
.L_x_3631:
[----:B------:R-:W-:Y:S04]  /*1d60*/  BSSY.RECONVERGENT B1, `(.L_x_3633) ;  /* 0x0000017000017945 */ /* 0x000fe80003800200 */
[----:B------:R-:W-:Y:S05]  /*1d70*/  @P0 BRA `(.L_x_3634) ;  /* 0x0000000000540947 */ /* 0x000fea0003800000 */
[----:B0-----:R-:W-:Y:S01]  /*1d80*/  IMAD.IADD R5, R19, 0x1, R0 ;  /* 0x0000000113057824 */ /* 0x001fe200078e0200 */
[----:B------:R-:W-:Y:S02]  /*1d90*/  PRMT R11, R11, 0x9910, RZ ;  /* 0x000099100b0b7816 */ /* 0x000fe400000000ff */
[----:B-----5:R-:W-:Y:S02]  /*1da0*/  PRMT R2, R14, 0x9910, RZ ;  /* 0x000099100e027816 */ /* 0x020fe400000000ff */
[----:B------:R-:W-:-:S03]  /*1db0*/  ISETP.GE.U32.AND P0, PT, R5, R22, PT ;  /* 0x000000160500720c */ /* 0x000fc60003f06070 */
[----:B------:R-:W-:-:S10]  /*1dc0*/  IMAD R11, R11, R2, RZ ;  /* 0x000000020b0b7224 */ /* 0x000fd400078e02ff */
[----:B------:R-:W-:Y:S05]  /*1dd0*/  @P0 BRA `(.L_x_3634) ;  /* 0x00000000003c0947 */ /* 0x000fea0003800000 */
[----:B------:R-:W-:Y:S02]  /*1de0*/  IADD3 R5, PT, PT, R5, R0, RZ ;  /* 0x0000000005057210 */ /* 0x000fe40007ffe0ff */
[----:B------:R-:W-:Y:S02]  /*1df0*/  PRMT R10, R10, 0x9910, RZ ;  /* 0x000099100a0a7816 */ /* 0x000fe400000000ff */
[----:B------:R-:W-:Y:S02]  /*1e00*/  ISETP.GE.U32.AND P0, PT, R5, R22, PT ;  /* 0x000000160500720c */ /* 0x000fe40003f06070 */
[----:B------:R-:W-:-:S05]  /*1e10*/  PRMT R3, R12, 0x9910, RZ ;  /* 0x000099100c037816 */ /* 0x000fca00000000ff */
[----:B------:R-:W-:-:S06]  /*1e20*/  IMAD R10, R10, R3, RZ ;  /* 0x000000030a0a7224 */ /* 0x000fcc00078e02ff */
[----:B------:R-:W-:Y:S05]  /*1e30*/  @P0 BRA `(.L_x_3634) ;  /* 0x0000000000240947 */ /* 0x000fea0003800000 */
[----:B------:R-:W-:Y:S01]  /*1e40*/  IMAD.IADD R3, R5, 0x1, R0 ;  /* 0x0000000105037824 */ /* 0x000fe200078e0200 */
[----:B------:R-:W-:Y:S02]  /*1e50*/  PRMT R9, R9, 0x9910, RZ ;  /* 0x0000991009097816 */ /* 0x000fe400000000ff */
[----:B------:R-:W-:Y:S02]  /*1e60*/  PRMT R0, R4, 0x9910, RZ ;  /* 0x0000991004007816 */ /* 0x000fe400000000ff */
[----:B------:R-:W-:Y:S02]  /*1e70*/  ISETP.GE.U32.AND P0, PT, R3, R22, PT ;  /* 0x000000160300720c */ /* 0x000fe40003f06070 */
[----:B------:R-:W-:Y:S01]  /*1e80*/  PRMT R3, R8, 0x9910, RZ ;  /* 0x0000991008037816 */ /* 0x000fe200000000ff */
[----:B------:R-:W-:Y:S01]  /*1e90*/  IMAD R9, R9, R0, RZ ;  /* 0x0000000009097224 */ /* 0x000fe200078e02ff */
[----:B------:R-:W-:-:S04]  /*1ea0*/  SEL R6, R6, 0x1, !P0 ;  /* 0x0000000106067807 */ /* 0x000fc80004000000 */
[----:B------:R-:W-:-:S05]  /*1eb0*/  PRMT R8, R6, 0x9910, RZ ;  /* 0x0000991006087816 */ /* 0x000fca00000000ff */
[----:B------:R-:W-:-:S07]  /*1ec0*/  IMAD R8, R8, R3, RZ ;  /* 0x0000000308087224 */ /* 0x000fce00078e02ff */
.L_x_3634:
[----:B------:R-:W-:Y:S05]  /*1ed0*/  BSYNC.RECONVERGENT B1 ;  /* 0x0000000000017941 */ /* 0x000fea0003800200 */
.L_x_3633:
[----:B------:R-:W-:Y:S02]  /*1ee0*/  PRMT R0, R11, 0x9910, RZ ;  /* 0x000099100b007816 */ /* 0x000fe400000000ff */
[----:B0-----:R-:W-:Y:S02]  /*1ef0*/  PRMT R3, R10, 0x9910, RZ ;  /* 0x000099100a037816 */ /* 0x001fe400000000ff */
        /* <DEDUP_REMOVED lines=9> */
.L_x_3627:
[----:B------:R-:W-:-:S13]  /*1f90*/  ISETP.NE.AND P0, PT, R0, 0x1, PT ;  /* 0x000000010000780c */ /* 0x000fda0003f05270 */
        /* <DEDUP_REMOVED lines=13> */
.L_x_3639:
        /* <DEDUP_REMOVED lines=8> */
[----:B------:R0:W2:Y:S01]  /*20f0*/  LDG.E.U16 R4, desc[UR36][R4.64] ;  /* 0x0000002404047981 */ /* 0x0000a2000c1e1500 */
[----:B------:R-:W-:-:S04]  /*2100*/  IMAD.WIDE.U32 R6, R7, 0x2, R2 ;  /* 0x0000000207067825 */ /* 0x000fc800078e0002 */
[--C-:B------:R-:W-:Y:S02]  /*2110*/  IMAD.WIDE.U32 R8, R9, 0x2, R2.reuse ;  /* 0x0000000209087825 */ /* 0x100fe400078e0002 */
[----:B------:R1:W3:Y:S02]  /*2120*/  LDG.E.U16 R6, desc[UR36][R6.64] ;  /* 0x0000002406067981 */ /* 0x0002e4000c1e1500 */
[----:B------:R-:W-:Y:S02]  /*2130*/  IMAD.WIDE.U32 R10, R11, 0x2, R2 ;  /* 0x000000020b0a7825 */ /* 0x000fe400078e0002 */
[----:B------:R-:W4:Y:S04]  /*2140*/  LDG.E.U16 R8, desc[UR36][R8.64] ;  /* 0x0000002408087981 */ /* 0x000f28000c1e1500 */
[----:B------:R-:W5:Y:S01]  /*2150*/  LDG.E.U16 R10, desc[UR36][R10.64] ;  /* 0x000000240a0a7981 */ /* 0x000f62000c1e1500 */
[----:B------:R-:W-:-:S04]  /*2160*/  IMAD.IADD R19, R19, 0x1, R0 ;  /* 0x0000000113137824 */ /* 0x000fc800078e0200 */
[----:B0-----:R-:W-:Y:S01]  /*2170*/  IMAD R5, R0, 0x3, R19 ;  /* 0x0000000300057824 */ /* 0x001fe200078e0213 */
[----:B------:R-:W-:-:S04]  /*2180*/  PRMT R14, R14, 0x9910, RZ ;  /* 0x000099100e0e7816 */ /* 0x000fc800000000ff */
[----:B------:R-:W-:Y:S02]  /*2190*/  ISETP.GE.U32.AND P0, PT, R5, R22, PT ;  /* 0x000000160500720c */ /* 0x000fe40003f06070 */
[----:B------:R-:W-:Y:S02]  /*21a0*/  PRMT R17, R15, 0x9910, RZ ;  /* 0x000099100f117816 */ /* 0x000fe400000000ff */
[----:B------:R-:W-:Y:S02]  /*21b0*/  MOV R15, R14 ;  /* 0x0000000e000f7202 */ /* 0x000fe40000000f00 */
[----:B------:R-:W-:Y:S02]  /*21c0*/  PRMT R13, R13, 0x9910, RZ ;  /* 0x000099100d0d7816 */ /* 0x000fe400000000ff */
[----:B-1----:R-:W-:Y:S02]  /*21d0*/  PRMT R7, R16, 0x9910, RZ ;  /* 0x0000991010077816 */ /* 0x002fe400000000ff */
[----:B--2---:R-:W-:-:S02]  /*21e0*/  PRMT R14, R4, 0x9910, RZ ;  /* 0x00009910040e7816 */ /* 0x004fc400000000ff */
[----:B---3--:R-:W-:-:S03]  /*21f0*/  PRMT R16, R6, 0x9910, RZ ;  /* 0x0000991006107816 */ /* 0x008fc600000000ff */
[----:B------:R-:W-:Y:S01]  /*2200*/  IMAD R13, R13, R14, RZ ;  /* 0x0000000e0d0d7224 */ /* 0x000fe200078e02ff */
[----:B----4-:R-:W-:Y:S02]  /*2210*/  PRMT R18, R8, 0x9910, RZ ;  /* 0x0000991008127816 */ /* 0x010fe400000000ff */
[----:B-----5:R-:W-:Y:S01]  /*2220*/  PRMT R20, R10, 0x9910, RZ ;  /* 0x000099100a147816 */ /* 0x020fe200000000ff */
[----:B------:R-:W-:Y:S02]  /*2230*/  IMAD R14, R15, R16, RZ ;  /* 0x000000100f0e7224 */ /* 0x000fe400078e02ff */
[----:B------:R-:W-:Y:S02]  /*2240*/  IMAD R15, R17, R18, RZ ;  /* 0x00000012110f7224 */ /* 0x000fe400078e02ff */
[----:B------:R-:W-:Y:S01]  /*2250*/  IMAD R16, R7, R20, RZ ;  /* 0x0000001407107224 */ /* 0x000fe200078e02ff */
[----:B------:R-:W-:Y:S06]  /*2260*/  @!P0 BRA `(.L_x_3639) ;  /* 0xfffffffc00808947 */ /* 0x000fec000383ffff */
[----:B------:R-:W-:Y:S05]  /*2270*/  BSYNC.RECONVERGENT B2 ;  /* 0x0000000000027941 */ /* 0x000fea0003800200 */
.L_x_3638:
[----:B------:R-:W-:Y:S02]  /*2280*/  PRMT R7, R6, 0x7610, R7 ;  /* 0x0000761006077816 */ /* 0x000fe40000000007 */
[----:B------:R-:W-:Y:S02]  /*2290*/  PRMT R9, R4, 0x7610, R9 ;  /* 0x0000761004097816 */ /* 0x000fe40000000009 */
[----:B------:R-:W-:-:S07]  /*22a0*/  PRMT R6, R10, 0x7610, R6 ;  /* 0x000076100a067816 */ /* 0x000fce0000000006 */
.L_x_3637:
[----:B------:R-:W-:Y:S05]  /*22b0*/  BSYNC.RECONVERGENT B1 ;  /* 0x0000000000017941 */ /* 0x000fea0003800200 */
.L_x_3636:
        /* <DEDUP_REMOVED lines=23> */
.L_x_3641:
[----:B------:R-:W-:Y:S05]  /*2430*/  BSYNC.RECONVERGENT B1 ;  /* 0x0000000000017941 */ /* 0x000fea0003800200 */
.L_x_3640:
[----:B------:R-:W-:Y:S04]  /*2440*/  BSSY.RECONVERGENT B1, `(.L_x_3642) ;  /* 0x0000017000017945 */ /* 0x000fe80003800200 */
[----:B------:R-:W-:Y:S05]  /*2450*/  @P0 BRA `(.L_x_3643) ;  /* 0x0000000000540947 */ /* 0x000fea0003800000 */
[----:B0-----:R-:W-:Y:S02]  /*2460*/  IADD3 R5, PT, PT, R19, R0, RZ ;  /* 0x0000000013057210 */ /* 0x001fe40007ffe0ff */
[----:B------:R-:W-:Y:S02]  /*2470*/  PRMT R13, R13, 0x9910, RZ ;  /* 0x000099100d0d7816 */ /* 0x000fe400000000ff */
[----:B------:R-:W-:Y:S02]  /*2480*/  ISETP.GE.U32.AND P0, PT, R5, R22, PT ;  /* 0x000000160500720c */ /* 0x000fe40003f06070 */
[----:B-----5:R-:W-:-:S05]  /*2490*/  PRMT R2, R9, 0x9910, RZ ;  /* 0x0000991009027816 */ /* 0x020fca00000000ff */
[----:B------:R-:W-:-:S06]  /*24a0*/  IMAD R13, R13, R2, RZ ;  /* 0x000000020d0d7224 */ /* 0x000fcc00078e02ff */
[----:B------:R-:W-:Y:S05]  /*24b0*/  @P0 BRA `(.L_x_3643) ;  /* 0x00000000003c0947 */ /* 0x000fea0003800000 */
[----:B------:R-:W-:Y:S01]  /*24c0*/  IMAD.IADD R5, R5, 0x1, R0 ;  /* 0x0000000105057824 */ /* 0x000fe200078e0200 */
[----:B------:R-:W-:Y:S02]  /*24d0*/  PRMT R14, R14, 0x9910, RZ ;  /* 0x000099100e0e7816 */ /* 0x000fe400000000ff */
[----:B------:R-:W-:Y:S02]  /*24e0*/  PRMT R3, R7, 0x9910, RZ ;  /* 0x0000991007037816 */ /* 0x000fe400000000ff */
[----:B------:R-:W-:-:S03]  /*24f0*/  ISETP.GE.U32.AND P0, PT, R5, R22, PT ;  /* 0x000000160500720c */ /* 0x000fc60003f06070 */
[----:B------:R-:W-:-:S10]  /*2500*/  IMAD R14, R14, R3, RZ ;  /* 0x000000030e0e7224 */ /* 0x000fd400078e02ff */
[----:B------:R-:W-:Y:S05]  /*2510*/  @P0 BRA `(.L_x_3643) ;  /* 0x0000000000240947 */ /* 0x000fea0003800000 */
[----:B------:R-:W-:Y:S02]  /*2520*/  IADD3 R3, PT, PT, R5, R0, RZ ;  /* 0x0000000005037210 */ /* 0x000fe40007ffe0ff */
[----:B------:R-:W-:Y:S02]  /*2530*/  PRMT R15, R15, 0x9910, RZ ;  /* 0x000099100f0f7816 */ /* 0x000fe400000000ff */
[----:B------:R-:W-:Y:S02]  /*2540*/  ISETP.GE.U32.AND P0, PT, R3, R22, PT ;  /* 0x000000160300720c */ /* 0x000fe40003f06070 */
[----:B------:R-:W-:Y:S02]  /*2550*/  PRMT R3, R16, 0x9910, RZ ;  /* 0x0000991010037816 */ /* 0x000fe400000000ff */
[----:B------:R-:W-:Y:S02]  /*2560*/  SEL R6, R6, 0x1, !P0 ;  /* 0x0000000106067807 */ /* 0x000fe40004000000 */
[----:B------:R-:W-:-:S02]  /*2570*/  PRMT R0, R8, 0x9910, RZ ;  /* 0x0000991008007816 */ /* 0x000fc400000000ff */
[----:B------:R-:W-:-:S03]  /*2580*/  PRMT R16, R6, 0x9910, RZ ;  /* 0x0000991006107816 */ /* 0x000fc600000000ff */
[----:B------:R-:W-:Y:S02]  /*2590*/  IMAD R15, R15, R0, RZ ;  /* 0x000000000f0f7224 */ /* 0x000fe400078e02ff */
[----:B------:R-:W-:-:S07]  /*25a0*/  IMAD R16, R16, R3, RZ ;  /* 0x0000000310107224 */ /* 0x000fce00078e02ff */
.L_x_3643:
[----:B------:R-:W-:Y:S05]  /*25b0*/  BSYNC.RECONVERGENT B1 ;  /* 0x0000000000017941 */ /* 0x000fea0003800200 */
.L_x_3642:
[----:B------:R-:W-:Y:S02]  /*25c0*/  PRMT R0, R13, 0x9910, RZ ;  /* 0x000099100d007816 */ /* 0x000fe400000000ff */
[----:B0-----:R-:W-:Y:S02]  /*25d0*/  PRMT R3, R14, 0x9910, RZ ;  /* 0x000099100e037816 */ /* 0x001fe400000000ff */
[----:B------:R-:W-:-:S03]  /*25e0*/  PRMT R16, R16, 0x9910, RZ ;  /* 0x0000991010107816 */ /* 0x000fc600000000ff */
[----:B------:R-:W-:Y:S01]  /*25f0*/  IMAD R0, R0, R3, RZ ;  /* 0x0000000300007224 */ /* 0x000fe200078e02ff */
[----:B------:R-:W-:-:S04]  /*2600*/  PRMT R3, R15, 0x9910, RZ ;  /* 0x000099100f037816 */ /* 0x000fc800000000ff */
[----:B------:R-:W-:-:S05]  /*2610*/  PRMT R0, R0, 0x9910, RZ ;  /* 0x0000991000007816 */ /* 0x000fca00000000ff */
[----:B------:R-:W-:-:S05]  /*2620*/  IMAD R0, R3, R0, RZ ;  /* 0x0000000003007224 */ /* 0x000fca00078e02ff */
[----:B------:R-:W-:Y:S01]  /*2630*/  PRMT R17, R0, 0x9910, RZ ;  /* 0x0000991000117816 */ /* 0x000fe200000000ff */
[----:B------:R-:W-:-:S04]  /*2640*/  IMAD.MOV.U32 R0, RZ, RZ, R16 ;  /* 0x000000ffff007224 */ /* 0x000fc800078e0010 */
[----:B------:R-:W-:Y:S01]  /*2650*/  IMAD R17, R0, R17, RZ ;  /* 0x0000001100117224 */ /* 0x000fe200078e02ff */
[----:B------:R-:W-:Y:S06]  /*2660*/  BRA `(.L_x_3616) ;  /* 0x0000008c00307947 */ /* 0x000fec0003800000 */
.L_x_3635:
[----:B------:R-:W0:Y:S01]  /*2670*/  LDCU UR4, c[0x0][0x390] ;  /* 0x00007200ff0477ac */ /* 0x000e220008000800 */
[----:B------:R-:W1:Y:S01]  /*2680*/  LDC.U16 R9, c[0x0][0x382] ;  /* 0x0000e080ff097b82 */ /* 0x000e620000000400 */
[----:B------:R-:W-:Y:S01]  /*2690*/  BSSY.RECONVERGENT B1, `(.L_x_3644) ;  /* 0x000042f000017945 */ /* 0x000fe20003800200 */
[----:B0-----:R-:W-:-:S05]  /*26a0*/  MOV R20, UR4 ;  /* 0x0000000400147c02 */ /* 0x001fca0008000f00 */
[----:B------:R-:W-:Y:S02]  /*26b0*/  IMAD R5, R20, 0x3, R19 ;  /* 0x0000000314057824 */ /* 0x000fe400078e0213 */
[--C-:B-1----:R-:W-:Y:S01]  /*26c0*/  IMAD.MOV.U32 R18, RZ, RZ, R9.reuse ;  /* 0x000000ffff127224 */ /* 0x102fe200078e0009 */
[----:B------:R-:W-:Y:S01]  /*26d0*/  MOV R11, R9 ;  /* 0x00000009000b7202 */ /* 0x000fe20000000f00 */
[----:B------:R-:W-:Y:S01]  /*26e0*/  IMAD.MOV.U32 R10, RZ, RZ, R9 ;  /* 0x000000ffff0a7224 */ /* 0x000fe200078e0009 */
[----:B------:R-:W-:-:S13]  /*26f0*/  ISETP.GE.U32.AND P0, PT, R5, R22, PT ;  /* 0x000000160500720c */ /* 0x000fda0003f06070 */
[----:B------:R-:W-:Y:S05]  /*2700*/  @P0 BRA `(.L_x_3645) ;  /* 0x00000040009c0947 */ /* 0x000fea0003800000 */
[----:B------:R-:W-:-:S13]  /*2710*/  ISETP.NE.AND P0, PT, R0, RZ, PT ;  /* 0x000000ff0000720c */ /* 0x000fda0003f05270 */
[----:B------:R0:W5:Y:S01]  /*2720*/  @!P0 LDG.E.U16 R15, desc[UR36][R2.64] ;  /* 0x00000024020f8981 */ /* 0x000162000c1e1500 */
[----:B------:R-:W-:Y:S01]  /*2730*/  IADD3 R0, PT, PT, R0, -0x1, RZ ;  /* 0xffffffff00007810 */ /* 0x000fe20007ffe0ff */
[--C-:B------:R-:W-:Y:S01]  /*2740*/  IMAD.MOV.U32 R18, RZ, RZ, R9.reuse ;  /* 0x000000ffff127224 */ /* 0x100fe200078e0009 */
[----:B------:R-:W-:Y:S01]  /*2750*/  MOV R11, R9 ;  /* 0x00000009000b7202 */ /* 0x000fe20000000f00 */
[----:B------:R-:W-:Y:S01]  /*2760*/  IMAD.MOV.U32 R10, RZ, RZ, R9 ;  /* 0x000000ffff0a7224 */ /* 0x000fe200078e0009 */
[----:B------:R-:W-:-:S04]  /*2770*/  VIMNMX.U32 R0, PT, PT, R0, 0x18, PT ;  /* 0x0000001800007848 */ /* 0x000fc80003fe0000 */
[----:B------:R-:W-:-:S07]  /*2780*/  IADD3 R8, PT, PT, R0, 0x1, RZ ;  /* 0x0000000100087810 */ /* 0x000fce0007ffe0ff */
.L_x_3651:
[----:B------:R-:W1:Y:S01]  /*2790*/  LDCU UR4, c[0x0][0x390] ;  /* 0x00007200ff0477ac */ /* 0x000e620008000800 */
[C---:B-----5:R-:W-:Y:S02]  /*27a0*/  @!P0 PRMT R4, R15.reuse, 0x7610, R4 ;  /* 0x000076100f048816 */ /* 0x060fe40000000004 */
[C---:B------:R-:W-:Y:S02]  /*27b0*/  @!P0 PRMT R0, R15.reuse, 0x7610, R0 ;  /* 0x000076100f008816 */ /* 0x040fe40000000000 */
        /* <DEDUP_REMOVED lines=292> */
[--C-:B------:R-:W-:Y:S02]  /*3a00*/  IMAD.MOV R12, RZ, RZ, -R5.reuse ;  /* 0x000000ffff0c7224 */ /* 0x100fe400078e0a05 */
[----:B--2---:R-:W-:-:S05]  /*3a10*/  @P1 IMAD.HI.U32 R7, R5, R7, R4 ;  /* 0x0000000705071227 */ /* 0x004fca00078e0004 */
[----:B0-----:R-:W-:Y:S01]  /*3a20*/  @P1 SHF.R.U32.HI R4, RZ, R16, R7 ;  /* 0x00000010ff041219 */ /* 0x001fe20000011607 */
[----:B------:R-:W-:-:S03]  /*3a30*/  IMAD R7, R12, UR28, R13 ;  /* 0x0000001c0c077c24 */ /* 0x000fc6000f8e020d */
[----:B------:R-:W-:Y:S01]  /*3a40*/  @P1 IADD3 R13, PT, PT, -R4, RZ, RZ ;  /* 0x000000ff040d1210 */ /* 0x000fe20007ffe1ff */
[----:B------:R-:W-:-:S04]  /*3a50*/  IMAD R0, R7, UR29, R0 ;  /* 0x0000001d07007c24 */ /* 0x000fc8000f8e0200 */
[----:B------:R-:W-:-:S04]  /*3a60*/  @P1 IMAD R5, R13, R6, R5 ;  /* 0x000000060d051224 */ /* 0x000fc800078e0205 */
[----:B---3--:R-:W-:-:S07]  /*3a70*/  @P1 IMAD R0, R5, R17, R0 ;  /* 0x0000001105001224 */ /* 0x008fce00078e0200 */
.L_x_3647:
[----:B------:R-:W-:Y:S01]  /*3a80*/  LOP3.LUT R7, R0, 0xfffffffe, RZ, 0xc0, !PT ;  /* 0xfffffffe00077812 */ /* 0x000fe200078ec0ff */
[----:B------:R-:W2:Y:S03]  /*3a90*/  LDCU UR52, c[0x0][0x3d0] ;  /* 0x00007a00ff3477ac */ /* 0x000ea60008000800 */
[----:B------:R-:W-:-:S05]  /*3aa0*/  IADD3 R6, P1, PT, R7, R2, RZ ;  /* 0x0000000207067210 */ /* 0x000fca0007f3e0ff */
[----:B------:R-:W-:-:S05]  /*3ab0*/  IMAD.X R7, RZ, RZ, R3, P1 ;  /* 0x000000ffff077224 */ /* 0x000fca00008e0603 */
[----:B------:R3:W5:Y:S01]  /*3ac0*/  LDG.E.U16 R6, desc[UR36][R6.64] ;  /* 0x0000002406067981 */ /* 0x000762000c1e1500 */
[----:B-1----:R-:W-:Y:S01]  /*3ad0*/  IADD3 R13, PT, PT, R19, UR4, RZ ;  /* 0x00000004130d7c10 */ /* 0x002fe2000fffe0ff */
[----:B------:R-:W-:-:S04]  /*3ae0*/  IMAD.MOV.U32 R12, RZ, RZ, RZ ;  /* 0x000000ffff0c7224 */ /* 0x000fc800078e00ff */
[----:B------:R-:W-:-:S05]  /*3af0*/  IMAD.HI.U32 R0, R13, UR31, R12 ;  /* 0x0000001f0d007c27 */ /* 0x000fca000f8e000c */
[----:B--2---:R-:W-:-:S04]  /*3b00*/  SHF.R.U32.HI R16, RZ, UR52, R0 ;  /* 0x00000034ff107c19 */ /* 0x004fc80008011600 */
[----:B------:R-:W-:-:S05]  /*3b10*/  IADD3 R5, PT, PT, -R16, RZ, RZ ;  /* 0x000000ff10057210 */ /* 0x000fca0007ffe1ff */
[----:B------:R-:W-:-:S04]  /*3b20*/  IMAD R0, R5, UR30, R13 ;  /* 0x0000001e05007c24 */ /* 0x000fc8000f8e020d */
[----:B------:R-:W-:Y:S01]  /*3b30*/  IMAD R0, R0, UR5, RZ ;  /* 0x0000000500007c24 */ /* 0x000fe2000f8e02ff */
[----:B---3--:R-:W-:Y:S06]  /*3b40*/  BRA.U !UP0, `(.L_x_3648) ;  /* 0x0000000d08947547 */ /* 0x008fec000b800000 */
        /* <DEDUP_REMOVED lines=229> */
.L_x_3648:
[----:B------:R-:W-:Y:S01]  /*49a0*/  LOP3.LUT R5, R0, 0xfffffffe, RZ, 0xc0, !PT ;  /* 0xfffffffe00057812 */ /* 0x000fe200078ec0ff */
[----:B------:R-:W1:Y:S03]  /*49b0*/  LDCU UR52, c[0x0][0x3d0] ;  /* 0x00007a00ff3477ac */ /* 0x000e660008000800 */
[----:B------:R-:W-:-:S04]  /*49c0*/  IADD3 R4, P1, PT, R5, R2, RZ ;  /* 0x0000000205047210 */ /* 0x000fc80007f3e0ff */
[----:B------:R-:W-:-:S05]  /*49d0*/  IADD3.X R5, PT, PT, RZ, R3, RZ, P1, !PT ;  /* 0x00000003ff057210 */ /* 0x000fca0000ffe4ff */
[----:B------:R2:W5:Y:S01]  /*49e0*/  LDG.E.U16 R7, desc[UR36][R4.64] ;  /* 0x0000002404077981 */ /* 0x000562000c1e1500 */
[----:B------:R-:W-:Y:S01]  /*49f0*/  IADD3 R13, PT, PT, R13, UR4, RZ ;  /* 0x000000040d0d7c10 */ /* 0x000fe2000fffe0ff */
[----:B------:R-:W-:-:S04]  /*4a00*/  IMAD.MOV.U32 R12, RZ, RZ, RZ ;  /* 0x000000ffff0c7224 */ /* 0x000fc800078e00ff */
[----:B------:R-:W-:-:S05]  /*4a10*/  IMAD.HI.U32 R0, R13, UR31, R12 ;  /* 0x0000001f0d007c27 */ /* 0x000fca000f8e000c */
[----:B-1----:R-:W-:-:S04]  /*4a20*/  SHF.R.U32.HI R16, RZ, UR52, R0 ;  /* 0x00000034ff107c19 */ /* 0x002fc80008011600 */
[----:B------:R-:W-:-:S05]  /*4a30*/  IADD3 R17, PT, PT, -R16, RZ, RZ ;  /* 0x000000ff10117210 */ /* 0x000fca0007ffe1ff */
[----:B------:R-:W-:-:S04]  /*4a40*/  IMAD R0, R17, UR30, R13 ;  /* 0x0000001e11007c24 */ /* 0x000fc8000f8e020d */
[----:B------:R-:W-:Y:S01]  /*4a50*/  IMAD R0, R0, UR5, RZ ;  /* 0x0000000500007c24 */ /* 0x000fe2000f8e02ff */
[----:B--2---:R-:W-:Y:S06]  /*4a60*/  BRA.U !UP0, `(.L_x_3649) ;  /* 0x0000000d08947547 */ /* 0x004fec000b800000 */
        /* <DEDUP_REMOVED lines=213> */
[----:B------:R-:W-:Y:S02]  /*57c0*/  HFMA2 R4, -RZ, RZ, 0, 0 ;  /* 0x00000000ff047431 */ /* 0x000fe400000001ff */
[----:B------:R-:W-:-:S10]  /*57d0*/  IMAD.MOV.U32 R5, RZ, RZ, R23 ;  /* 0x000000ffff057224 */ /* 0x000fd400078e0017 */
        /* <DEDUP_REMOVED lines=14> */
.L_x_3649:
        /* <DEDUP_REMOVED lines=242> */
.L_x_3650:
[----:B------:R-:W-:-:S04]  /*67e0*/  LOP3.LUT R5, R16, 0xfffffffe, RZ, 0xc0, !PT ;  /* 0xfffffffe10057812 */ /* 0x000fc800078ec0ff */
[----:B------:R-:W-:-:S04]  /*67f0*/  IADD3 R4, P1, PT, R5, R2, RZ ;  /* 0x0000000205047210 */ /* 0x000fc80007f3e0ff */
[----:B------:R-:W-:-:S05]  /*6800*/  IADD3.X R5, PT, PT, RZ, R3, RZ, P1, !PT ;  /* 0x00000003ff057210 */ /* 0x000fca0000ffe4ff */
[----:B------:R2:W5:Y:S04]  /*6810*/  LDG.E.U16 R4, desc[UR36][R4.64] ;  /* 0x0000002404047981 */ /* 0x000568000c1e1500 */
.L_x_3646:
[----:B------:R-:W3:Y:S01]  /*6820*/  LDCU UR5, c[0x0][0x388] ;  /* 0x00007100ff0577ac */ /* 0x000ee20008000800 */
[----:B-1----:R-:W-:Y:S02]  /*6830*/  MOV R20, UR4 ;  /* 0x0000000400147c02 */ /* 0x002fe40008000f00 */
[----:B--2---:R-:W-:Y:S02]  /*6840*/  PRMT R5, R9, 0x9910, RZ ;  /* 0x0000991009057816 */ /* 0x004fe400000000ff */
[----:B------:R-:W-:Y:S01]  /*6850*/  PRMT R9, R10, 0x9910, RZ ;  /* 0x000099100a097816 */ /* 0x000fe200000000ff */
[----:B------:R-:W-:Y:S01]  /*6860*/  IMAD R19, R20, 0x4, R19 ;  /* 0x0000000414137824 */ /* 0x000fe200078e0213 */
[----:B-----5:R-:W-:Y:S02]  /*6870*/  PRMT R12, R6, 0x9910, RZ ;  /* 0x00009910060c7816 */ /* 0x020fe400000000ff */
[----:B------:R-:W-:Y:S01]  /*6880*/  PRMT R10, R11, 0x9910, RZ ;  /* 0x000099100b0a7816 */ /* 0x000fe200000000ff */
[----:B------:R-:W-:Y:S01]  /*6890*/  IMAD R17, R20, 0x3, R19 ;  /* 0x0000000314117824 */ /* 0x000fe200078e0213 */
[----:B------:R-:W-:Y:S01]  /*68a0*/  PRMT R16, R7, 0x9910, RZ ;  /* 0x0000991007107816 */ /* 0x000fe200000000ff */
[----:B------:R-:W-:Y:S01]  /*68b0*/  IMAD R5, R5, R12, RZ ;  /* 0x0000000c05057224 */ /* 0x000fe200078e02ff */
[----:B------:R-:W-:-:S02]  /*68c0*/  PRMT R13, R0, 0x9910, RZ ;  /* 0x00009910000d7816 */ /* 0x000fc400000000ff */
[----:B------:R-:W-:Y:S01]  /*68d0*/  PRMT R11, R18, 0x9910, RZ ;  /* 0x00009910120b7816 */ /* 0x000fe200000000ff */
[----:B------:R-:W-:Y:S01]  /*68e0*/  IMAD R12, R9, R16, RZ ;  /* 0x00000010090c7224 */ /* 0x000fe200078e02ff */
[----:B------:R-:W-:Y:S01]  /*68f0*/  PRMT R18, R4, 0x9910, RZ ;  /* 0x0000991004127816 */ /* 0x000fe200000000ff */
[----:B------:R-:W-:Y:S01]  /*6900*/  IMAD R13, R10, R13, RZ ;  /* 0x0000000d0a0d7224 */ /* 0x000fe200078e02ff */
[----:B---3--:R-:W-:Y:S02]  /*6910*/  MOV R22, UR5 ;  /* 0x0000000500167c02 */ /* 0x008fe40008000f00 */
[----:B------:R-:W-:Y:S01]  /*6920*/  PRMT R9, R5, 0x7610, R9 ;  /* 0x0000761005097816 */ /* 0x000fe20000000009 */
[----:B------:R-:W-:Y:S01]  /*6930*/  IMAD R18, R11, R18, RZ ;  /* 0x000000120b127224 */ /* 0x000fe200078e02ff */
[----:B------:R-:W-:Y:S02]  /*6940*/  ISETP.GE.U32.AND P1, PT, R17, R22, PT ;  /* 0x000000161100720c */ /* 0x000fe40003f26070 */
[----:B------:R-:W-:-:S02]  /*6950*/  PRMT R10, R12, 0x7610, R10 ;  /* 0x000076100c0a7816 */ /* 0x000fc4000000000a */
[----:B------:R-:W-:-:S09]  /*6960*/  PRMT R11, R13, 0x7610, R11 ;  /* 0x000076100d0b7816 */ /* 0x000fd2000000000b */
[----:B------:R-:W-:Y:S05]  /*6970*/  @!P1 BRA `(.L_x_3651) ;  /* 0xffffffbc00849947 */ /* 0x000fea000383ffff */
.L_x_3645:
[----:B0-----:R-:W-:Y:S05]  /*6980*/  BSYNC.RECONVERGENT B1 ;  /* 0x0000000000017941 */ /* 0x001fea0003800200 */
.L_x_3644:
        /* <DEDUP_REMOVED lines=285> */
.L_x_3655:
[----:B------:R-:W-:Y:S02]  /*7b60*/  SHF.R.U32.HI R12, RZ, 0x1, R6 ;  /* 0x00000001ff0c7819 */ /* 0x000fe40000011606 */
[----:B------:R-:W-:-:S07]  /*7b70*/  MOV R13, RZ ;  /* 0x000000ff000d7202 */ /* 0x000fce0000000f00 */
.L_x_3654:
[----:B------:R-:W0:Y:S02]  /*7b80*/  LDCU.64 UR4, c[0x0][0x750] ;  /* 0x0000ea00ff0477ac */ /* 0x000e240008000a00 */
[----:B0-----:R-:W-:-:S04]  /*7b90*/  IADD3 R3, P1, PT, R14, UR4, RZ ;  /* 0x000000040e037c10 */ /* 0x001fc8000ff3e0ff */
[----:B------:R-:W-:Y:S02]  /*7ba0*/  IADD3.X R2, PT, PT, RZ, UR5, RZ, P1, !PT ;  /* 0x00000005ff027c10 */ /* 0x000fe40008ffe4ff */
        /* <DEDUP_REMOVED lines=281> */
.L_x_3657:
[----:B------:R-:W-:Y:S01]  /*8d40*/  SHF.R.U32.HI R16, RZ, 0x1, R7 ;  /* 0x00000001ff107819 */ /* 0x000fe20000011607 */
[----:B------:R-:W-:-:S07]  /*8d50*/  IMAD.MOV.U32 R17, RZ, RZ, RZ ;  /* 0x000000ffff117224 */ /* 0x000fce00078e00ff */
.L_x_3656:
        /* <DEDUP_REMOVED lines=281> */
.L_x_3659:
[----:B------:R-:W-:Y:S02]  /*9ef0*/  SHF.R.U32.HI R16, RZ, 0x1, R0 ;  /* 0x00000001ff107819 */ /* 0x000fe40000011600 */
[----:B------:R-:W-:-:S07]  /*9f00*/  MOV R17, RZ ;  /* 0x000000ff00117202 */ /* 0x000fce0000000f00 */
.L_x_3658:
        /* <DEDUP_REMOVED lines=281> */
.L_x_3661:
[----:B------:R-:W-:Y:S02]  /*b0a0*/  SHF.R.U32.HI R12, RZ, 0x1, R5 ;  /* 0x00000001ff0c7819 */ /* 0x000fe40000011605 */
[----:B------:R-:W-:-:S07]  /*b0b0*/  MOV R13, RZ ;  /* 0x000000ff000d7202 */ /* 0x000fce0000000f00 */
.L_x_3660:
[----:B------:R-:W-:-:S04]  /*b0c0*/  LEA R4, P0, R12, R3, 0x1 ;  /* 0x000000030c047211 */ /* 0x000fc800078008ff */
[----:B------:R-:W-:-:S05]  /*b0d0*/  LEA.HI.X R5, R12, R2, R13, 0x1, P0 ;  /* 0x000000020c057211 */ /* 0x000fca00000f0c0d */
[----:B------:R0:W5:Y:S04]  /*b0e0*/  LDG.E.U16 R8, desc[UR36][R4.64] ;  /* 0x0000002404087981 */ /* 0x000168000c1e1500 */
.L_x_3653:
[----:B------:R-:W-:Y:S05]  /*b0f0*/  BSYNC.RECONVERGENT B1 ;  /* 0x0000000000017941 */ /* 0x000fea0003800200 */
.L_x_3652:
[----:B------:R-:W-:Y:S01]  /*b100*/  ISETP.GE.U32.AND P0, PT, R19, R22, PT ;  /* 0x000000161300720c */ /* 0x000fe20003f06070 */
[----:B------:R-:W-:-:S12]  /*b110*/  BSSY.RECONVERGENT B1, `(.L_x_3662) ;  /* 0x0000017000017945 */ /* 0x000fd80003800200 */
        /* <DEDUP_REMOVED lines=22> */
.L_x_3663:
[----:B------:R-:W-:Y:S05]  /*b280*/  BSYNC.RECONVERGENT B1 ;  /* 0x0000000000017941 */ /* 0x000fea0003800200 */
.L_x_3662:
[----:B-----5:R-:W-:Y:S02]  /*b290*/  PRMT R0, R9, 0x9910, RZ ;  /* 0x0000991009007816 */ /* 0x020fe400000000ff */
[----:B------:R-:W-:Y:S02]  /*b2a0*/  PRMT R3, R10, 0x9910, RZ ;  /* 0x000099100a037816 */ /* 0x000fe400000000ff */
[----:B------:R-:W-:-:S03]  /*b2b0*/  PRMT R18, R18, 0x9910, RZ ;  /* 0x0000991012127816 */ /* 0x000fc600000000ff */
[----:B------:R-:W-:Y:S01]  /*b2c0*/  IMAD R0, R0, R3, RZ ;  /* 0x0000000300007224 */ /* 0x000fe200078e02ff */
[----:B------:R-:W-:-:S04]  /*b2d0*/  PRMT R3, R11, 0x9910, RZ ;  /* 0x000099100b037816 */ /* 0x000fc800000000ff */
[----:B------:R-:W-:-:S05]  /*b2e0*/  PRMT R0, R0, 0x9910, RZ ;  /* 0x0000991000007816 */ /* 0x000fca00000000ff */
[----:B------:R-:W-:-:S05]  /*b2f0*/  IMAD R0, R0, R3, RZ ;  /* 0x0000000300007224 */ /* 0x000fca00078e02ff */
[----:B------:R-:W-:Y:S01]  /*b300*/  PRMT R17, R0, 0x9910, RZ ;  /* 0x0000991000117816 */ /* 0x000fe200000000ff */
[----:B------:R-:W-:-:S04]  /*b310*/  IMAD.MOV.U32 R0, RZ, RZ, R18 ;  /* 0x000000ffff007224 */ /* 0x000fc800078e0012 */
[----:B------:R-:W-:-:S07]  /*b320*/  IMAD R17, R17, R0, RZ ;  /* 0x0000000011117224 */ /* 0x000fce00078e02ff */
.L_x_3616:
[----:B------:R-:W-:Y:S05]  /*b330*/  BSYNC.RECONVERGENT B0 ;  /* 0x0000000000007941 */ /* 0x000fea0003800200 */
.L_x_3615:
        /* <DEDUP_REMOVED lines=15> */
.L_x_3665:
[----:B------:R-:W-:Y:S01]  /*b430*/  USHF.R.U32.HI UR7, URZ, 0x1, UR5 ;  /* 0x00000001ff077899 */ /* 0x000fe20008011605 */
[----:B------:R-:W-:Y:S01]  /*b440*/  BAR.SYNC.DEFER_BLOCKING 0x0 ;  /* 0x0000000000007b1d */ /* 0x000fe20000010000 */
[----:B------:R-:W-:-:S04]  /*b450*/  UISETP.GT.U32.AND UP0, UPT, UR5, 0x3, UPT ;  /* 0x000000030500788c */ /* 0x000fc8000bf04070 */
[----:B--2---:R-:W-:Y:S01]  /*b460*/  IADD3 R3, PT, PT, R21, UR7, RZ ;  /* 0x0000000715037c10 */ /* 0x004fe2000fffe0ff */
[----:B------:R-:W-:-:S03]  /*b470*/  UMOV UR5, UR7 ;  /* 0x0000000700057c82 */ /* 0x000fc60008000000 */
[----:B------:R-:W-:-:S04]  /*b480*/  ISETP.GE.U32.AND P0, PT, R3, UR6, PT ;  /* 0x0000000603007c0c */ /* 0x000fc8000bf06070 */
[----:B------:R-:W-:-:S13]  /*b490*/  ISETP.GE.U32.OR P0, PT, R21, UR7, P0 ;  /* 0x0000000715007c0c */ /* 0x000fda0008706470 */
[----:B------:R-:W-:Y:S01]  /*b4a0*/  @!P0 IMAD R2, R3, UR8, R24 ;  /* 0x0000000803028c24 */ /* 0x000fe2000f8e0218 */
[----:B------:R-:W-:-:S04]  /*b4b0*/  @!P0 PRMT R3, R17, 0x9910, RZ ;  /* 0x0000991011038816 */ /* 0x000fc800000000ff */
[----:B------:R-:W-:-:S06]  /*b4c0*/  @!P0 LEA R2, R2, UR4, 0x1 ;  /* 0x0000000402028c11 */ /* 0x000fcc000f8e08ff */
[----:B------:R-:W0:Y:S02]  /*b4d0*/  @!P0 LDS.U16 R2, [R2] ;  /* 0x0000000002028984 */ /* 0x000e240000000400 */
[----:B0----5:R-:W-:-:S05]  /*b4e0*/  @!P0 PRMT R4, R2, 0x9910, RZ ;  /* 0x0000991002048816 */ /* 0x021fca00000000ff */
[----:B------:R-:W-:-:S05]  /*b4f0*/  @!P0 IMAD R3, R3, R4, RZ ;  /* 0x0000000403038224 */ /* 0x000fca00078e02ff */
[----:B------:R2:W-:Y:S01]  /*b500*/  @!P0 STS.U16 [R0], R3 ;  /* 0x0000000300008388 */ /* 0x0005e20000000400 */
[----:B-1----:R-:W-:Y:S01]  /*b510*/  @!P0 PRMT R17, R3, 0x7610, R17 ;  /* 0x0000761003118816 */ /* 0x002fe20000000011 */
[----:B------:R-:W-:Y:S06]  /*b520*/  BRA.U UP0, `(.L_x_3665) ;  /* 0xfffffffd00c07547 */ /* 0x000fec000b83ffff */
.L_x_3664:
        /* <DEDUP_REMOVED lines=18> */
.L_x_3668:
[----:B------:R-:W-:Y:S01]  /*b650*/  USHF.R.U32.HI UR7, URZ, 0x1, UR5 ;  /* 0x00000001ff077899 */ /* 0x000fe20008011605 */
[----:B------:R-:W-:Y:S05]  /*b660*/  BAR.SYNC.DEFER_BLOCKING 0x0 ;  /* 0x0000000000007b1d */ /* 0x000fea0000010000 */
[----:B------:R-:W-:-:S04]  /*b670*/  IADD3 R2, PT, PT, R24, UR7, RZ ;  /* 0x0000000718027c10 */ /* 0x000fc8000fffe0ff */
[----:B------:R-:W-:-:S04]  /*b680*/  ISETP.GE.U32.AND P0, PT, R2, UR6, PT ;  /* 0x0000000602007c0c */ /* 0x000fc8000bf06070 */
[----:B------:R-:W-:-:S13]  /*b690*/  ISETP.GE.U32.OR P0, PT, R24, UR7, P0 ;  /* 0x0000000718007c0c */ /* 0x000fda0008706470 */
[----:B------:R-:W-:Y:S01]  /*b6a0*/  VOTEU.ALL UP0, P0 ;  /* 0x0000000000ff7886 */ /* 0x000fe20000000000 */
[----:B----4-:R-:W-:-:S04]  /*b6b0*/  @!P0 PRMT R3, R17, 0x9910, RZ ;  /* 0x0000991011038816 */ /* 0x010fc800000000ff */
[----:B------:R-:W-:Y:S02]  /*b6c0*/  @!UP0 ULOP3.LUT UR8, UR5, 0x7fe, URZ, 0xc0, !UPT ;  /* 0x000007fe05088892 */ /* 0x000fe4000f8ec0ff */
[----:B------:R-:W-:-:S03]  /*b6d0*/  UISETP.GT.U32.AND UP0, UPT, UR5, 0x7f, UPT ;  /* 0x0000007f0500788c */ /* 0x000fc6000bf04070 */
[----:B------:R-:W-:-:S04]  /*b6e0*/  UMOV UR5, UR7 ;  /* 0x0000000700057c82 */ /* 0x000fc80008000000 */
[----:B------:R-:W0:Y:S02]  /*b6f0*/  @!P0 LDS.U16 R2, [R0+UR8] ;  /* 0x0000000800028984 */ /* 0x000e240008000400 */
[----:B0----5:R-:W-:Y:S01]  /*b700*/  @!P0 PRMT R4, R2, 0x9910, RZ ;  /* 0x0000991002048816 */ /* 0x021fe200000000ff */
[----:B------:R-:W-:-:S03]  /*b710*/  @!P0 IMAD.MOV.U32 R2, RZ, RZ, R3 ;  /* 0x000000ffff028224 */ /* 0x000fc600078e0003 */
[----:B------:R-:W-:-:S05]  /*b720*/  @!P0 MOV R3, R4 ;  /* 0x0000000400038202 */ /* 0x000fca0000000f00 */
[----:B------:R-:W-:-:S05]  /*b730*/  @!P0 IMAD R3, R2, R3, RZ ;  /* 0x0000000302038224 */ /* 0x000fca00078e02ff */
[----:B------:R4:W-:Y:S01]  /*b740*/  @!P0 STS.U16 [R0], R3 ;  /* 0x0000000300008388 */ /* 0x0009e20000000400 */
[----:B---3--:R-:W-:Y:S01]  /*b750*/  @!P0 PRMT R17, R3, 0x7610, R17 ;  /* 0x0000761003118816 */ /* 0x008fe20000000011 */
[----:B------:R-:W-:Y:S06]  /*b760*/  BRA.U UP0, `(.L_x_3668) ;  /* 0xfffffffd00b87547 */ /* 0x000fec000b83ffff */
.L_x_3667:
[----:B------:R-:W-:Y:S01]  /*b770*/  BAR.SYNC.DEFER_BLOCKING 0x0 ;  /* 0x0000000000007b1d */ /* 0x000fe20000010000 */
[----:B------:R-:W-:-:S09]  /*b780*/  UISETP.GE.U32.AND UP0, UPT, UR4, 0x2, UPT ;  /* 0x000000020400788c */ /* 0x000fd2000bf06070 */
[----:B------:R-:W-:Y:S05]  /*b790*/  BRA.U !UP0, `(.L_x_3666) ;  /* 0x0000000108207547 */ /* 0x000fea000b800000 */
[----:B-1234-:R-:W-:-:S07]  /*b7a0*/  HFMA2 R0, -RZ, RZ, 0, 5.9604644775390625e-08 ;  /* 0x00000001ff007431 */ /* 0x01efce00000001ff */
.L_x_3669:
[----:B------:R-:W-:-:S05]  /*b7b0*/  PRMT R3, R17, 0x9910, RZ ;  /* 0x0000991011037816 */ /* 0x000fca00000000ff */
[----:B------:R1:W2:Y:S02]  /*b7c0*/  SHFL.DOWN PT, R2, R3, R0, 0x1f ;  /* 0x08001f0003027589 */ /* 0x0002a400000e0000 */
[----:B-1----:R-:W-:-:S05]  /*b7d0*/  IMAD.SHL.U32 R0, R0, 0x2, RZ ;  /* 0x0000000200007824 */ /* 0x002fca00078e00ff */
[----:B------:R-:W-:Y:S02]  /*b7e0*/  ISETP.GE.AND P0, PT, R0, UR4, PT ;  /* 0x0000000400007c0c */ /* 0x000fe4000bf06270 */
[----:B--2---:R-:W-:-:S05]  /*b7f0*/  PRMT R2, R2, 0x9910, RZ ;  /* 0x0000991002027816 */ /* 0x004fca00000000ff */
[----:B------:R-:W-:-:S06]  /*b800*/  IMAD R17, R3, R2, RZ ;  /* 0x0000000203117224 */ /* 0x000fcc00078e02ff */
[----:B------:R-:W-:Y:S05]  /*b810*/  @!P0 BRA `(.L_x_3669) ;  /* 0xfffffffc00e48947 */ /* 0x000fea000383ffff */
.L_x_3666:
[----:B-1234-:R-:W1:Y:S01]  /*b820*/  S2R R0, SR_CTAID.X ;  /* 0x0000000000007919 */ /* 0x01ee620000002500 */
[----:B------:R-:W2:Y:S01]  /*b830*/  LDCU UR4, c[0x0][0x558] ;  /* 0x0000ab00ff0477ac */ /* 0x000ea20008000800 */
[----:B------:R-:W-:Y:S01]  /*b840*/  MOV R16, RZ ;  /* 0x000000ff00107202 */ /* 0x000fe20000000f00 */
        /* <DEDUP_REMOVED lines=8> */
[----:B-----5:R-:W-:Y:S01]  /*b8d0*/  HFMA2 R4, -RZ, RZ, 0, 0 ;  /* 0x00000000ff047431 */ /* 0x020fe200000001ff */
        /* <DEDUP_REMOVED lines=275> */
.L_x_3670:
        /* <DEDUP_REMOVED lines=290> */
.L_x_3672:
        /* <DEDUP_REMOVED lines=25> */
.L_x_3674:
[----:B------:R-:W-:Y:S05]  /*ddc0*/  BSYNC.RECONVERGENT B0 ;  /* 0x0000000000007941 */ /* 0x000fea0003800200 */
.L_x_3673:
        /* <DEDUP_REMOVED lines=35> */
.L_x_3676:
[----:B------:R-:W-:Y:S05]  /*e000*/  BSYNC.RECONVERGENT B0 ;  /* 0x0000000000007941 */ /* 0x000fea0003800200 */
.L_x_3675:
        /* <DEDUP_REMOVED lines=32> */
.L_x_3681:
[----:B------:R-:W-:-:S04]  /*e210*/  IMAD.IADD R7, R9, 0x1, R8 ;  /* 0x0000000109077824 */ /* 0x000fc800078e0208 */
[----:B--2---:R-:W-:-:S06]  /*e220*/  IMAD.WIDE.U32 R6, R7, 0x2, R4 ;  /* 0x0000000207067825 */ /* 0x004fcc00078e0004 */
[----:B------:R-:W2:Y:S01]  /*e230*/  LDG.E.U16 R6, desc[UR36][R6.64] ;  /* 0x0000002406067981 */ /* 0x000ea2000c1e1500 */
[----:B------:R-:W-:Y:S02]  /*e240*/  IADD3 R8, PT, PT, R11, R8, RZ ;  /* 0x000000080b087210 */ /* 0x000fe40007ffe0ff */
[----:B------:R-:W-:Y:S02]  /*e250*/  PRMT R0, R17, 0x9910, RZ ;  /* 0x0000991011007816 */ /* 0x000fe400000000ff */
[----:B------:R-:W-:Y:S02]  /*e260*/  ISETP.GE.U32.AND P1, PT, R8, UR6, PT ;  /* 0x0000000608007c0c */ /* 0x000fe4000bf26070 */
[----:B--2---:R-:W-:-:S05]  /*e270*/  PRMT R17, R6, 0x9910, RZ ;  /* 0x0000991006117816 */ /* 0x004fca00000000ff */
[----:B------:R-:W-:-:S06]  /*e280*/  IMAD R17, R17, R0, RZ ;  /* 0x0000000011117224 */ /* 0x000fcc00078e02ff */
[----:B------:R-:W-:Y:S05]  /*e290*/  @!P1 BRA `(.L_x_3681) ;  /* 0xfffffffc00dc9947 */ /* 0x000fea000383ffff */
[----:B------:R-:W-:Y:S05]  /*e2a0*/  BSYNC.RECONVERGENT B1 ;  /* 0x0000000000017941 */ /* 0x000fea0003800200 */
.L_x_3680:
[----:B------:R-:W-:Y:S05]  /*e2b0*/  BRA `(.L_x_3679) ;  /* 0x00000000004c7947 */ /* 0x000fea0003800000 */
.L_x_3678:
        /* <DEDUP_REMOVED lines=9> */
.L_x_3682:
[----:B------:R-:W-:-:S04]  /*e350*/  IMAD.IADD R7, R0, 0x1, R9 ;  /* 0x0000000100077824 */ /* 0x000fc800078e0209 */
[----:B-1----:R-:W-:-:S04]  /*e360*/  IMAD R7, R7, R8, R24 ;  /* 0x0000000807077224 */ /* 0x002fc800078e0218 */
[----:B--2---:R-:W-:-:S06]  /*e370*/  IMAD.WIDE.U32 R6, R7, 0x2, R4 ;  /* 0x0000000207067825 */ /* 0x004fcc00078e0004 */
[----:B------:R-:W2:Y:S01]  /*e380*/  LDG.E.U16 R6, desc[UR36][R6.64] ;  /* 0x0000002406067981 */ /* 0x000ea2000c1e1500 */
[----:B---3--:R-:W-:Y:S02]  /*e390*/  IADD3 R9, PT, PT, R10, R9, RZ ;  /* 0x000000090a097210 */ /* 0x008fe40007ffe0ff */
[----:B------:R-:W-:Y:S02]  /*e3a0*/  PRMT R12, R17, 0x9910, RZ ;  /* 0x00009910110c7816 */ /* 0x000fe400000000ff */
[----:B------:R-:W-:Y:S02]  /*e3b0*/  ISETP.GE.U32.AND P1, PT, R9, UR5, PT ;  /* 0x0000000509007c0c */ /* 0x000fe4000bf26070 */
[----:B--2---:R-:W-:-:S05]  /*e3c0*/  PRMT R17, R6, 0x9910, RZ ;  /* 0x0000991006117816 */ /* 0x004fca00000000ff */
[----:B------:R-:W-:-:S06]  /*e3d0*/  IMAD R17, R12, R17, RZ ;  /* 0x000000110c117224 */ /* 0x000fcc00078e02ff */
[----:B------:R-:W-:Y:S05]  /*e3e0*/  @!P1 BRA `(.L_x_3682) ;  /* 0xfffffffc00d89947 */ /* 0x000fea000383ffff */
.L_x_3679:
[----:B------:R-:W-:Y:S05]  /*e3f0*/  BSYNC.RECONVERGENT B0 ;  /* 0x0000000000007941 */ /* 0x000fea0003800200 */
.L_x_3677:
        /* <DEDUP_REMOVED lines=12> */
.L_x_3684:
[----:B------:R-:W-:Y:S01]  /*e4c0*/  USHF.R.U32.HI UR7, URZ, 0x1, UR4 ;  /* 0x00000001ff077899 */ /* 0x000fe20008011604 */
[----:B------:R-:W-:Y:S01]  /*e4d0*/  BAR.SYNC.DEFER_BLOCKING 0x0 ;  /* 0x0000000000007b1d */ /* 0x000fe20000010000 */
[----:B------:R-:W-:-:S04]  /*e4e0*/  UISETP.GT.U32.AND UP1, UPT, UR4, 0x3, UPT ;  /* 0x000000030400788c */ /* 0x000fc8000bf24070 */
[----:B-1----:R-:W-:Y:S01]  /*e4f0*/  IADD3 R5, PT, PT, R21, UR7, RZ ;  /* 0x0000000715057c10 */ /* 0x002fe2000fffe0ff */
[----:B------:R-:W-:-:S03]  /*e500*/  UMOV UR4, UR7 ;  /* 0x0000000700047c82 */ /* 0x000fc60008000000 */
[----:B------:R-:W-:-:S04]  /*e510*/  ISETP.GE.U32.AND P1, PT, R5, UR5, PT ;  /* 0x0000000505007c0c */ /* 0x000fc8000bf26070 */
[----:B------:R-:W-:-:S13]  /*e520*/  ISETP.GE.U32.OR P1, PT, R21, UR7, P1 ;  /* 0x0000000715007c0c */ /* 0x000fda0008f26470 */
[----:B------:R-:W-:Y:S01]  /*e530*/  @!P1 IMAD R4, R5, UR6, R24 ;  /* 0x0000000605049c24 */ /* 0x000fe2000f8e0218 */
[----:B------:R-:W-:-:S04]  /*e540*/  @!P1 PRMT R5, R17, 0x9910, RZ ;  /* 0x0000991011059816 */ /* 0x000fc800000000ff */
[----:B------:R-:W-:-:S06]  /*e550*/  @!P1 LEA R4, R4, UR8, 0x1 ;  /* 0x0000000804049c11 */ /* 0x000fcc000f8e08ff */
[----:B------:R-:W1:Y:S02]  /*e560*/  @!P1 LDS.U16 R4, [R4] ;  /* 0x0000000004049984 */ /* 0x000e640000000400 */
[----:B-1----:R-:W-:-:S05]  /*e570*/  @!P1 PRMT R6, R4, 0x9910, RZ ;  /* 0x0000991004069816 */ /* 0x002fca00000000ff */
[----:B------:R-:W-:-:S05]  /*e580*/  @!P1 IMAD R5, R5, R6, RZ ;  /* 0x0000000605059224 */ /* 0x000fca00078e02ff */
[----:B------:R1:W-:Y:S01]  /*e590*/  @!P1 STS.U16 [R0], R5 ;  /* 0x0000000500009388 */ /* 0x0003e20000000400 */
[----:B0-----:R-:W-:Y:S01]  /*e5a0*/  @!P1 PRMT R17, R5, 0x7610, R17 ;  /* 0x0000761005119816 */ /* 0x001fe20000000011 */
[----:B------:R-:W-:Y:S06]  /*e5b0*/  BRA.U UP1, `(.L_x_3684) ;  /* 0xfffffffd01c07547 */ /* 0x000fec000b83ffff */
.L_x_3683:
        /* <DEDUP_REMOVED lines=9> */
.L_x_3687:
[----:B------:R-:W-:Y:S01]  /*e650*/  USHF.R.U32.HI UR7, URZ, 0x1, UR5 ;  /* 0x00000001ff077899 */ /* 0x000fe20008011605 */
[----:B------:R-:W-:Y:S05]  /*e660*/  BAR.SYNC.DEFER_BLOCKING 0x0 ;  /* 0x0000000000007b1d */ /* 0x000fea0000010000 */
[----:B------:R-:W-:-:S05]  /*e670*/  VIADD R4, R24, UR7 ;  /* 0x0000000718047c36 */ /* 0x000fca0008000000 */
[----:B------:R-:W-:-:S04]  /*e680*/  ISETP.GE.U32.AND P1, PT, R4, UR6, PT ;  /* 0x0000000604007c0c */ /* 0x000fc8000bf26070 */
[----:B------:R-:W-:-:S13]  /*e690*/  ISETP.GE.U32.OR P1, PT, R24, UR7, P1 ;  /* 0x0000000718007c0c */ /* 0x000fda0008f26470 */
[----:B------:R-:W-:Y:S01]  /*e6a0*/  VOTEU.ALL UP0, P1 ;  /* 0x0000000000ff7886 */ /* 0x000fe20000800000 */
[----:B-12---:R-:W-:-:S04]  /*e6b0*/  @!P1 PRMT R5, R17, 0x9910, RZ ;  /* 0x0000991011059816 */ /* 0x006fc800000000ff */
[----:B------:R-:W-:Y:S02]  /*e6c0*/  @!UP0 ULOP3.LUT UR8, UR5, 0x7fe, URZ, 0xc0, !UPT ;  /* 0x000007fe05088892 */ /* 0x000fe4000f8ec0ff */
[----:B------:R-:W-:-:S03]  /*e6d0*/  UISETP.GT.U32.AND UP0, UPT, UR5, 0x7f, UPT ;  /* 0x0000007f0500788c */ /* 0x000fc6000bf04070 */
[----:B------:R-:W-:-:S04]  /*e6e0*/  UMOV UR5, UR7 ;  /* 0x0000000700057c82 */ /* 0x000fc80008000000 */
[----:B------:R-:W1:Y:S02]  /*e6f0*/  @!P1 LDS.U16 R4, [R0+UR8] ;  /* 0x0000000800049984 */ /* 0x000e640008000400 */
[----:B-1----:R-:W-:Y:S02]  /*e700*/  @!P1 PRMT R6, R4, 0x9910, RZ ;  /* 0x0000991004069816 */ /* 0x002fe400000000ff */
[----:B------:R-:W-:Y:S02]  /*e710*/  @!P1 MOV R4, R5 ;  /* 0x0000000500049202 */ /* 0x000fe40000000f00 */
[----:B------:R-:W-:-:S05]  /*e720*/  @!P1 MOV R5, R6 ;  /* 0x0000000600059202 */ /* 0x000fca0000000f00 */
[----:B------:R-:W-:-:S05]  /*e730*/  @!P1 IMAD R5, R4, R5, RZ ;  /* 0x0000000504059224 */ /* 0x000fca00078e02ff */
[----:B------:R2:W-:Y:S01]  /*e740*/  @!P1 STS.U16 [R0], R5 ;  /* 0x0000000500009388 */ /* 0x0005e20000000400 */
[----:B0-----:R-:W-:Y:S01]  /*e750*/  @!P1 PRMT R17, R5, 0x7610, R17 ;  /* 0x0000761005119816 */ /* 0x001fe20000000011 */
[----:B------:R-:W-:Y:S06]  /*e760*/  BRA.U UP0, `(.L_x_3687) ;  /* 0xfffffffd00b87547 */ /* 0x000fec000b83ffff */
.L_x_3686:
[----:B------:R-:W-:Y:S01]  /*e770*/  BAR.SYNC.DEFER_BLOCKING 0x0 ;  /* 0x0000000000007b1d */ /* 0x000fe20000010000 */
[----:B------:R-:W-:-:S09]  /*e780*/  UISETP.GE.U32.AND UP0, UPT, UR4, 0x2, UPT ;  /* 0x000000020400788c */ /* 0x000fd2000bf06070 */
[----:B------:R-:W-:Y:S05]  /*e790*/  BRA.U !UP0, `(.L_x_3685) ;  /* 0x0000000108207547 */ /* 0x000fea000b800000 */
[----:B012---:R-:W-:-:S07]  /*e7a0*/  IMAD.MOV.U32 R0, RZ, RZ, 0x1 ;  /* 0x00000001ff007424 */ /* 0x007fce00078e00ff */
.L_x_3688:
[----:B------:R-:W-:-:S05]  /*e7b0*/  PRMT R5, R17, 0x9910, RZ ;  /* 0x0000991011057816 */ /* 0x000fca00000000ff */
[----:B------:R0:W1:Y:S02]  /*e7c0*/  SHFL.DOWN PT, R4, R5, R0, 0x1f ;  /* 0x08001f0005047589 */ /* 0x00006400000e0000 */
[----:B0-----:R-:W-:-:S04]  /*e7d0*/  SHF.L.U32 R0, R0, 0x1, RZ ;  /* 0x0000000100007819 */ /* 0x001fc800000006ff */
[----:B------:R-:W-:Y:S02]  /*e7e0*/  ISETP.GE.AND P1, PT, R0, UR4, PT ;  /* 0x0000000400007c0c */ /* 0x000fe4000bf26270 */
[----:B-1----:R-:W-:-:S05]  /*e7f0*/  PRMT R17, R4, 0x9910, RZ ;  /* 0x0000991004117816 */ /* 0x002fca00000000ff */
[----:B------:R-:W-:-:S06]  /*e800*/  IMAD R17, R5, R17, RZ ;  /* 0x0000001105117224 */ /* 0x000fcc00078e02ff */
[----:B------:R-:W-:Y:S05]  /*e810*/  @!P1 BRA `(.L_x_3688) ;  /* 0xfffffffc00e49947 */ /* 0x000fea000383ffff */
.L_x_3685:
        /* <DEDUP_REMOVED lines=14> */
[----:B------:R-:W-:Y:S02]  /*e900*/  PRMT R17, R17, 0x9910, RZ ;  /* 0x0000991011117816 */ /* 0x000fe400000000ff */
[----:B--2---:R-:W-:-:S03]  /*e910*/  PRMT R4, R0, 0x9910, RZ ;  /* 0x0000991000047816 */ /* 0x004fc600000000ff */
[----:B------:R-:W-:Y:S01]  /*e920*/  IMAD.MOV.U32 R0, RZ, RZ, R17 ;  /* 0x000000ffff007224 */ /* 0x000fe200078e0011 */
[----:B------:R-:W-:-:S05]  /*e930*/  MOV R17, R4 ;  /* 0x0000000400117202 */ /* 0x000fca0000000f00 */
[----:B------:R-:W-:-:S07]  /*e940*/  IMAD R17, R0, R17, RZ ;  /* 0x0000001100117224 */ /* 0x000fce00078e02ff */
.L_x_3690:
        /* <DEDUP_REMOVED lines=13> */
[----:B-12---:R-:W-:Y:S01]  /*ea20*/  IMAD.U32 R5, RZ, RZ, UR5 ;  /* 0x00000005ff057e24 */ /* 0x006fe2000f8e00ff */
[----:B----4-:R-:W-:-:S02]  /*ea30*/  MOV R6, UR6 ;  /* 0x0000000600067c02 */ /* 0x010fc40008000f00 */
[----:B------:R-:W-:Y:S01]  /*ea40*/  MOV R7, UR7 ;  /* 0x0000000700077c02 */ /* 0x000fe20008000f00 */
[----:B-----5:R-:W-:Y:S01]  /*ea50*/  IMAD.U32 R10, RZ, RZ, UR8 ;  /* 0x00000008ff0a7e24 */ /* 0x020fe2000f8e00ff */
[----:B------:R-:W-:-:S07]  /*ea60*/  MOV R11, UR9 ;  /* 0x00000009000b7c02 */ /* 0x000fce0008000f00 */
[----:B------:R-:W-:-:S07]  /*ea70*/  LEPC R20, `(.L_x_3692) ;  /* 0x000000001014794e */ /* 0x000fce0000000000 */
[----:B0-----:R-:W-:Y:S05]  /*ea80*/  CALL.ABS.NOINC R2 ;  /* 0x0000000002007343 */ /* 0x001fea0003c00000 */
.L_x_3692:
[----:B------:R-:W3:Y:S02]  /*ea90*/  LDCU.64 UR4, c[0x0][0x758] ;  /* 0x0000eb00ff0477ac */ /* 0x000ee40008000a00 */
[----:B---3--:R-:W-:-:S04]  /*eaa0*/  IADD3 R2, P0, PT, R16, UR4, RZ ;  /* 0x0000000410027c10 */ /* 0x008fc8000ff1e0ff */
[----:B------:R-:W-:-:S05]  /*eab0*/  IADD3.X R3, PT, PT, RZ, UR5, RZ, P0, !PT ;  /* 0x00000005ff037c10 */ /* 0x000fca00087fe4ff */
[----:B------:R-:W-:Y:S01]  /*eac0*/  STG.E.U16 desc[UR36][R2.64], R17 ;  /* 0x0000001102007986 */ /* 0x000fe2000c101524 */
[----:B------:R-:W-:Y:S05]  /*ead0*/  EXIT ;  /* 0x000000000000794d */ /* 0x000fea0003800000 */
.L_x_3691:
[----:B------:R-:W-:Y:S01]  /*eae0*/  STG.E.U16 desc[UR36][R2.64], R17 ;  /* 0x0000001102007986 */ /* 0x000fe2000c101524 */
[----:B------:R-:W-:Y:S05]  /*eaf0*/  EXIT ;  /* 0x000000000000794d */ /* 0x000fea0003800000 */
.L_x_3689:
[----:B------:R-:W3:Y:S01]  /*eb00*/  LDCU.U8 UR4, c[0x0][0x788] ;  /* 0x0000f100ff0477ac */ /* 0x000ee20008000000 */
[----:B------:R-:W4:Y:S01]  /*eb10*/  LDCU.U8 UR5, c[0x0][0x789] ;  /* 0x0000f120ff0577ac */ /* 0x000f220008000000 */
[----:B---3--:R-:W-:Y:S02]  /*eb20*/  UISETP.NE.AND UP0, UPT, UR4, URZ, UPT ;  /* 0x000000ff0400728c */ /* 0x008fe4000bf05270 */
[----:B----4-:R-:W-:-:S07]  /*eb30*/  UISETP.NE.AND UP1, UPT, UR5, URZ, UPT ;  /* 0x000000ff0500728c */ /* 0x010fce000bf25270 */
[----:B------:R-:W-:Y:S05]  /*eb40*/  BRA.U !UP0, `(.L_x_3693) ;  /* 0x0000000108147547 */ /* 0x000fea000b800000 */
[----:B012---:R-:W2:Y:S01]  /*eb50*/  LDG.E.U16 R0, desc[UR36][R2.64] ;  /* 0x0000002402007981 */ /* 0x007ea2000c1e1500 */
[----:B------:R-:W-:Y:S02]  /*eb60*/  PRMT R4, R17, 0x9910, RZ ;  /* 0x0000991011047816 */ /* 0x000fe400000000ff */
[----:B--2---:R-:W-:-:S03]  /*eb70*/  PRMT R17, R0, 0x9910, RZ ;  /* 0x0000991000117816 */ /* 0x004fc600000000ff */
[----:B------:R-:W-:-:S04]  /*eb80*/  IMAD.MOV.U32 R0, RZ, RZ, R4 ;  /* 0x000000ffff007224 */ /* 0x000fc800078e0004 */
[----:B------:R-:W-:-:S07]  /*eb90*/  IMAD R17, R0, R17, RZ ;  /* 0x0000001100117224 */ /* 0x000fce00078e02ff */
.L_x_3693:
        /* <DEDUP_REMOVED lines=13> */
[----:B-12---:R-:W-:Y:S01]  /*ec70*/  MOV R5, UR5 ;  /* 0x0000000500057c02 */ /* 0x006fe20008000f00 */
[----:B----4-:R-:W-:Y:S01]  /*ec80*/  IMAD.U32 R6, RZ, RZ, UR6 ;  /* 0x00000006ff067e24 */ /* 0x010fe2000f8e00ff */
[----:B------:R-:W-:-:S02]  /*ec90*/  MOV R7, UR7 ;  /* 0x0000000700077c02 */ /* 0x000fc40008000f00 */
[----:B-----5:R-:W-:Y:S01]  /*eca0*/  MOV R10, UR8 ;  /* 0x00000008000a7c02 */ /* 0x020fe20008000f00 */
[----:B------:R-:W-:-:S07]  /*ecb0*/  IMAD.U32 R11, RZ, RZ, UR9 ;  /* 0x00000009ff0b7e24 */ /* 0x000fce000f8e00ff */
[----:B------:R-:W-:-:S07]  /*ecc0*/  LEPC R20, `(.L_x_3695) ;  /* 0x000000001014794e */ /* 0x000fce0000000000 */
[----:B0-----:R-:W-:Y:S05]  /*ecd0*/  CALL.ABS.NOINC R2 ;  /* 0x0000000002007343 */ /* 0x001fea0003c00000 */
.L_x_3695:
[----:B------:R-:W3:Y:S02]  /*ece0*/  LDCU.64 UR4, c[0x0][0x758] ;  /* 0x0000eb00ff0477ac */ /* 0x000ee40008000a00 */
[----:B---3--:R-:W-:-:S04]  /*ecf0*/  IADD3 R2, P0, PT, R16, UR4, RZ ;  /* 0x0000000410027c10 */ /* 0x008fc8000ff1e0ff */
[----:B------:R-:W-:-:S05]  /*ed00*/  IADD3.X R3, PT, PT, RZ, UR5, RZ, P0, !PT ;  /* 0x00000005ff037c10 */ /* 0x000fca00087fe4ff */
[----:B------:R-:W-:Y:S01]  /*ed10*/  STG.E.U16 desc[UR36][R2.64], R17 ;  /* 0x0000001102007986 */ /* 0x000fe2000c101524 */
[----:B------:R-:W-:Y:S05]  /*ed20*/  EXIT ;  /* 0x000000000000794d */ /* 0x000fea0003800000 */
.L_x_3694:
[----:B------:R-:W-:Y:S01]  /*ed30*/  STG.E.U16 desc[UR36][R2.64], R17 ;  /* 0x0000001102007986 */ /* 0x000fe2000c101524 */
[----:B------:R-:W-:Y:S05]  /*ed40*/  EXIT ;  /* 0x000000000000794d */ /* 0x000fea0003800000 */
.L_x_3671:
        /* <DEDUP_REMOVED lines=23> */
[----:B------:R-:W-:Y:S02]  /*eec0*/  PRMT R17, R17, 0x9910, RZ ;  /* 0x0000991011117816 */ /* 0x000fe400000000ff */
[----:B--2--5:R-:W-:-:S03]  /*eed0*/  PRMT R4, R0, 0x9910, RZ ;  /* 0x0000991000047816 */ /* 0x024fc600000000ff */
[----:B------:R-:W-:Y:S01]  /*eee0*/  IMAD.MOV.U32 R0, RZ, RZ, R17 ;  /* 0x000000ffff007224 */ /* 0x000fe200078e0011 */
[----:B------:R-:W-:-:S05]  /*eef0*/  MOV R17, R4 ;  /* 0x0000000400117202 */ /* 0x000fca0000000f00 */
[----:B------:R-:W-:-:S07]  /*ef00*/  IMAD R17, R0, R17, RZ ;  /* 0x0000001100117224 */ /* 0x000fce00078e02ff */
.L_x_3697:
        /* <DEDUP_REMOVED lines=20> */
.L_x_3699:
[----:B------:R-:W0:Y:S02]  /*f050*/  LDCU.64 UR4, c[0x0][0x758] ;  /* 0x0000eb00ff0477ac */ /* 0x000e240008000a00 */
[----:B0-----:R-:W-:-:S04]  /*f060*/  IADD3 R2, P0, PT, R16, UR4, RZ ;  /* 0x0000000410027c10 */ /* 0x001fc8000ff1e0ff */
[----:B------:R-:W-:-:S05]  /*f070*/  IADD3.X R3, PT, PT, RZ, UR5, RZ, P0, !PT ;  /* 0x00000005ff037c10 */ /* 0x000fca00087fe4ff */
[----:B------:R-:W-:Y:S01]  /*f080*/  STG.E.U16 desc[UR36][R2.64], R17 ;  /* 0x0000001102007986 */ /* 0x000fe2000c101524 */
[----:B------:R-:W-:Y:S05]  /*f090*/  EXIT ;  /* 0x000000000000794d */ /* 0x000fea0003800000 */
.L_x_3698:
[----:B------:R-:W-:Y:S01]  /*f0a0*/  STG.E.U16 desc[UR36][R2.64], R17 ;  /* 0x0000001102007986 */ /* 0x000fe2000c101524 */
[----:B------:R-:W-:Y:S05]  /*f0b0*/  EXIT ;  /* 0x000000000000794d */ /* 0x000fea0003800000 */
.L_x_3696:
[----:B------:R-:W0:Y:S01]  /*f0c0*/  LDCU.U8 UR4, c[0x0][0x788] ;  /* 0x0000f100ff0477ac */ /* 0x000e220008000000 */
[----:B------:R-:W1:Y:S01]  /*f0d0*/  LDCU.U8 UR5, c[0x0][0x789] ;  /* 0x0000f120ff0577ac */ /* 0x000e620008000000 */
[----:B0-----:R-:W-:Y:S02]  /*f0e0*/  UISETP.NE.AND UP0, UPT, UR4, URZ, UPT ;  /* 0x000000ff0400728c */ /* 0x001fe4000bf05270 */
[----:B-1----:R-:W-:-:S07]  /*f0f0*/  UISETP.NE.AND UP1, UPT, UR5, URZ, UPT ;  /* 0x000000ff0500728c */ /* 0x002fce000bf25270 */
[----:B------:R-:W-:Y:S05]  /*f100*/  BRA.U !UP0, `(.L_x_3700) ;  /* 0x0000000108187547 */ /* 0x000fea000b800000 */
[----:B------:R-:W2:Y:S01]  /*f110*/  LDG.E.U16 R0, desc[UR36][R2.64] ;  /* 0x0000002402007981 */ /* 0x000ea2000c1e1500 */
[----:B------:R-:W-:Y:S02]  /*f120*/  PRMT R17, R17, 0x9910, RZ ;  /* 0x0000991011117816 */ /* 0x000fe400000000ff */
[----:B--2--5:R-:W-:-:S03]  /*f130*/  PRMT R4, R0, 0x9910, RZ ;  /* 0x0000991000047816 */ /* 0x024fc600000000ff */
[----:B------:R-:W-:Y:S01]  /*f140*/  IMAD.MOV.U32 R0, RZ, RZ, R17 ;  /* 0x000000ffff007224 */ /* 0x000fe200078e0011 */
[----:B------:R-:W-:-:S05]  /*f150*/  MOV R17, R4 ;  /* 0x0000000400117202 */ /* 0x000fca0000000f00 */
[----:B------:R-:W-:-:S07]  /*f160*/  IMAD R17, R0, R17, RZ ;  /* 0x0000001100117224 */ /* 0x000fce00078e02ff */
.L_x_3700:
        /* <DEDUP_REMOVED lines=20> */
.L_x_3702:
[----:B------:R-:W0:Y:S02]  /*f2b0*/  LDCU.64 UR4, c[0x0][0x758] ;  /* 0x0000eb00ff0477ac */ /* 0x000e240008000a00 */
[----:B0-----:R-:W-:-:S04]  /*f2c0*/  IADD3 R2, P0, PT, R16, UR4, RZ ;  /* 0x0000000410027c10 */ /* 0x001fc8000ff1e0ff */
[----:B------:R-:W-:-:S05]  /*f2d0*/  IADD3.X R3, PT, PT, RZ, UR5, RZ, P0, !PT ;  /* 0x00000005ff037c10 */ /* 0x000fca00087fe4ff */
[----:B------:R-:W-:Y:S01]  /*f2e0*/  STG.E.U16 desc[UR36][R2.64], R17 ;  /* 0x0000001102007986 */ /* 0x000fe2000c101524 */
[----:B------:R-:W-:Y:S05]  /*f2f0*/  EXIT ;  /* 0x000000000000794d */ /* 0x000fea0003800000 */
.L_x_3701:
[----:B------:R-:W-:Y:S01]  /*f300*/  STG.E.U16 desc[UR36][R2.64], R17 ;  /* 0x0000001102007986 */ /* 0x000fe2000c101524 */
[----:B------:R-:W-:Y:S05]  /*f310*/  EXIT ;  /* 0x000000000000794d */ /* 0x000fea0003800000 */
.L_x_3703:
        /* <DEDUP_REMOVED lines=14> */
.L_x_8869:


//--------------------- .text._ZN2at6native13reduce_kernelILi256ELi2ENS0_8ReduceOpIsNS0_14func_wrapper_tIsNS0_55_GLOBAL__N__0955718d_22_SparseCsrTensorMath_cu_868dd54514ReductionMulOpIsEEEEjsLi4ELi4EEEEEvT1_ --------------------------
	.section	.text._ZN2at6native13reduce_kernelILi256ELi2ENS0_8ReduceOpIsNS0_14func_wrapper_tIsNS0_55_GLOBAL__N__0955718d_22_SparseCsrTensorMath_cu_868dd54514ReductionMulOpIsEEEEjsLi4ELi4EEEEEvT1_,"ax",@progbits
	.align	128
.text._ZN2at6native13reduce_kernelILi256ELi2ENS0_8ReduceOpIsNS0_14func_wrapper_tIsNS0_55_GLOBAL__N__0955718d_22_SparseCsrTensorMath_cu_868dd54514ReductionMulOpIsEEEEjsLi4ELi4EEEEEvT1_:
        .type           _ZN2at6native13reduce_kernelILi256ELi2ENS0_8ReduceOpIsNS0_14func_wrapper_tIsNS0_55_GLOBAL__N__0955718d_22_SparseCsrTensorMath_cu_868dd54514ReductionMulOpIsEEEEjsLi4ELi4EEEEEvT1_,@function
        .size           _ZN2at6native13reduce_kernelILi256ELi2ENS0_8ReduceOpIsNS0_14func_wrapper_tIsNS0_55_GLOBAL__N__0955718d_22_SparseCsrTensorMath_cu_868dd54514ReductionMulOpIsEEEEjsLi4ELi4EEEEEvT1_,(.L_x_8870 - _ZN2at6native13reduce_kernelILi256ELi2ENS0_8ReduceOpIsNS0_14func_wrapper_tIsNS0_55_GLOBAL__N__0955718d_22_SparseCsrTensorMath_cu_868dd54514ReductionMulOpIsEEEEjsLi4ELi4EEEEEvT1_)
        .other          _ZN2at6native13reduce_kernelILi256ELi2ENS0_8ReduceOpIsNS0_14func_wrapper_tIsNS0_55_GLOBAL__N__0955718d_22_SparseCsrTensorMath_cu_868dd54514ReductionMulOpIsEEEEjsLi4ELi4EEEEEvT1_,@"STO_CUDA_ENTRY STV_DEFAULT"
_ZN2at6native13reduce_kernelILi256ELi2ENS0_8ReduceOpIsNS0_14func_wrapper_tIsNS0_55_GLOBAL__N__0955718d_22_SparseCsrTensorMath_cu_868dd54514ReductionMulOpIsEEEEjsLi4ELi4EEEEEvT1_:
        /* <DEDUP_REMOVED lines=296> */
.L_x_3704:
        /* <DEDUP_REMOVED lines=29> */
.L_x_3708:
        /* <DEDUP_REMOVED lines=28> */
[----:B------:R-:W-:Y:S02]  /*1610*/  PRMT R4, R8, 0x9910, RZ ;  /* 0x0000991008047816 */ /* 0x000fe400000000ff */
[----:B--2---:R-:W-:-:S05]  /*1620*/  PRMT R3, R6, 0x9910, RZ ;  /* 0x0000991006037816 */ /* 0x004fca00000000ff */
[----:B------:R-:W-:-:S07]  /*1630*/  IMAD R4, R4, R3, RZ ;  /* 0x0000000304047224 */ /* 0x000fce00078e02ff */
.L_x_3712:
[----:B------:R-:W-:Y:S05]  /*1640*/  BSYNC.RECONVERGENT B1 ;  /* 0x0000000000017941 */ /* 0x000fea0003800200 */
.L_x_3711:
[----:B------:R-:W0:Y:S01]  /*1650*/  LDC R6, c[0x0][0x388] ;  /* 0x0000e200ff067b82 */ /* 0x000e220000000800 */
[----:B------:R-:W-:-:S04]  /*1660*/  IADD3 R16, P0, PT, R16, 0x8, RZ ;  /* 0x0000000810107810 */ /* 0x000fc80007f1e0ff */
[----:B------:R-:W-:Y:S02]  /*1670*/  IADD3.X R17, PT, PT, RZ, R17, RZ, P0, !PT ;  /* 0x00000011ff117210 */ /* 0x000fe400007fe4ff */
[----:B0-----:R-:W-:-:S07]  /*1680*/  IADD3 R3, PT, PT, R5, -0x4, R6 ;  /* 0xfffffffc05037810 */ /* 0x001fce0007ffe006 */
.L_x_3710:
[----:B------:R-:W-:Y:S05]  /*1690*/  BSYNC.RECONVERGENT B0 ;  /* 0x0000000000007941 */ /* 0x000fea0003800200 */
.L_x_3709:
[----:B------:R-:W0:Y:S01]  /*16a0*/  LDC.64 R6, c[0x0][0x3a0] ;  /* 0x0000e800ff067b82 */ /* 0x000e220000000a00 */
[----:B------:R-:W1:Y:S01]  /*16b0*/  LDCU UR4, c[0x0][0x39c] ;  /* 0x00007380ff0477ac */ /* 0x000e620008000800 */
[----:B------:R-:W-:Y:S01]  /*16c0*/  BSSY.RECONVERGENT B0, `(.L_x_3713) ;  /* 0x0000028000007945 */ /* 0x000fe20003800200 */
        /* <DEDUP_REMOVED lines=9> */
[----:B------:R-:W-:Y:S01]  /*1760*/  ISETP.GE.U32.AND P2, PT, R6, R3, PT ;  /* 0x000000030600720c */ /* 0x000fe20003f46070 */
[----:B------:R-:W-:Y:S01]  /*1770*/  IMAD.MOV.U32 R6, RZ, RZ, R8 ;  /* 0x000000ffff067224 */ /* 0x000fe200078e0008 */
[----:B------:R-:W-:-:S11]  /*1780*/  MOV R7, R8 ;  /* 0x0000000800077202 */ /* 0x000fd60000000f00 */
[----:B------:R-:W-:Y:S05]  /*1790*/  @P2 BRA `(.L_x_3714) ;  /* 0x0000000000682947 */ /* 0x000fea0003800000 */
[----:B------:R-:W-:Y:S01]  /*17a0*/  IMAD.MOV.U32 R6, RZ, RZ, R8 ;  /* 0x000000ffff067224 */ /* 0x000fe200078e0008 */
[----:B------:R-:W-:-:S07]  /*17b0*/  MOV R7, R8 ;  /* 0x0000000800077202 */ /* 0x000fce0000000f00 */
.L_x_3715:
[----:B------:R-:W-:Y:S01]  /*17c0*/  IMAD.WIDE.U32 R8, R5, 0x8, R16 ;  /* 0x0000000805087825 */ /* 0x000fe200078e0010 */
[----:B------:R-:W0:Y:S05]  /*17d0*/  LDCU UR4, c[0x0][0x390] ;  /* 0x00007200ff0477ac */ /* 0x000e2a0008000800 */
[----:B------:R-:W2:Y:S01]  /*17e0*/  LDG.E.64 R8, desc[UR36][R8.64] ;  /* 0x0000002408087981 */ /* 0x000ea2000c1e1b00 */
[----:B------:R-:W-:Y:S02]  /*17f0*/  PRMT R10, R0, 0x9910, RZ ;  /* 0x00009910000a7816 */ /* 0x000fe400000000ff */
[----:B------:R-:W-:Y:S02]  /*1800*/  PRMT R7, R7, 0x9910, RZ ;  /* 0x0000991007077816 */ /* 0x000fe400000000ff */
[----:B------:R-:W-:Y:S01]  /*1810*/  PRMT R4, R4, 0x9910, RZ ;  /* 0x0000991004047816 */ /* 0x000fe200000000ff */
[----:B0-----:R-:W-:-:S05]  /*1820*/  VIADD R5, R5, UR4 ;  /* 0x0000000405057c36 */ /* 0x001fca0008000000 */
[----:B------:R-:W-:-:S04]  /*1830*/  LEA R0, R5, 0x3, 0x2 ;  /* 0x0000000305007811 */ /* 0x000fc800078e10ff */
[----:B------:R-:W-:Y:S02]  /*1840*/  ISETP.GE.U32.AND P1, PT, R0, R3, PT ;  /* 0x000000030000720c */ /* 0x000fe40003f26070 */
[C---:B--2---:R-:W-:Y:S02]  /*1850*/  PRMT R11, R8.reuse, 0x9910, RZ ;  /* 0x00009910080b7816 */ /* 0x044fe400000000ff */
[C---:B------:R-:W-:Y:S02]  /*1860*/  PRMT R13, R9.reuse, 0x9910, RZ ;  /* 0x00009910090d7816 */ /* 0x040fe400000000ff */
[----:B------:R-:W-:Y:S02]  /*1870*/  PRMT R12, R8, 0xbb32, RZ ;  /* 0x0000bb32080c7816 */ /* 0x000fe400000000ff */
[----:B------:R-:W-:Y:S02]  /*1880*/  PRMT R14, R9, 0xbb32, RZ ;  /* 0x0000bb32090e7816 */ /* 0x000fe400000000ff */
[----:B------:R-:W-:-:S02]  /*1890*/  PRMT R8, R6, 0x9910, RZ ;  /* 0x0000991006087816 */ /* 0x000fc400000000ff */
[----:B------:R-:W-:Y:S01]  /*18a0*/  MOV R6, R7 ;  /* 0x0000000700067202 */ /* 0x000fe20000000f00 */
[----:B------:R-:W-:Y:S01]  /*18b0*/  IMAD.MOV.U32 R7, RZ, RZ, R11 ;  /* 0x000000ffff077224 */ /* 0x000fe200078e000b */
[----:B------:R-:W-:Y:S01]  /*18c0*/  MOV R9, R12 ;  /* 0x0000000c00097202 */ /* 0x000fe20000000f00 */
[----:B------:R-:W-:Y:S01]  /*18d0*/  IMAD.MOV.U32 R11, RZ, RZ, R13 ;  /* 0x000000ffff0b7224 */ /* 0x000fe200078e000d */
[----:B------:R-:W-:Y:S01]  /*18e0*/  MOV R13, R14 ;  /* 0x0000000e000d7202 */ /* 0x000fe20000000f00 */
[----:B------:R-:W-:Y:S02]  /*18f0*/  IMAD R4, R4, R7, RZ ;  /* 0x0000000704047224 */ /* 0x000fe400078e02ff */
[----:B------:R-:W-:Y:S02]  /*1900*/  IMAD R7, R6, R9, RZ ;  /* 0x0000000906077224 */ /* 0x000fe400078e02ff */
[----:B------:R-:W-:Y:S02]  /*1910*/  IMAD R6, R8, R11, RZ ;  /* 0x0000000b08067224 */ /* 0x000fe400078e02ff */
[----:B------:R-:W-:Y:S01]  /*1920*/  IMAD R0, R10, R13, RZ ;  /* 0x0000000d0a007224 */ /* 0x000fe200078e02ff */
[----:B------:R-:W-:Y:S06]  /*1930*/  @!P1 BRA `(.L_x_3715) ;  /* 0xfffffffc00a09947 */ /* 0x000fec000383ffff */
.L_x_3714:
[----:B------:R-:W-:Y:S05]  /*1940*/  BSYNC.RECONVERGENT B0 ;  /* 0x0000000000007941 */ /* 0x000fea0003800200 */
.L_x_3713:
        /* <DEDUP_REMOVED lines=11> */
.L_x_3717:
[----:B------:R-:W-:Y:S05]  /*1a00*/  BSYNC.RECONVERGENT B0 ;  /* 0x0000000000007941 */ /* 0x000fea0003800200 */
.L_x_3716:
[----:B------:R-:W-:Y:S02]  /*1a10*/  PRMT R4, R4, 0x9910, RZ ;  /* 0x0000991004047816 */ /* 0x000fe400000000ff */
[----:B------:R-:W-:Y:S02]  /*1a20*/  PRMT R3, R7, 0x9910, RZ ;  /* 0x0000991007037816 */ /* 0x000fe400000000ff */
[----:B------:R-:W-:Y:S02]  /*1a30*/  PRMT R0, R0, 0x9910, RZ ;  /* 0x0000991000007816 */ /* 0x000fe400000000ff */
[----:B------:R-:W-:Y:S01]  /*1a40*/  PRMT R17, RZ, 0x7610, R17 ;  /* 0x00007610ff117816 */ /* 0x000fe20000000011 */
        /* <DEDUP_REMOVED lines=8> */
.L_x_3707:
        /* <DEDUP_REMOVED lines=26> */
.L_x_3722:
[----:B------:R-:W-:Y:S02]  /*1c70*/  SHF.R.U32.HI R5, RZ, 0x1, R21 ;  /* 0x00000001ff057819 */ /* 0x000fe40000011615 */
[----:B------:R-:W-:-:S03]  /*1c80*/  IADD3 R25, PT, PT, R21, R0, RZ ;  /* 0x0000000015197210 */ /* 0x000fc60007ffe0ff */
[----:B------:R-:W-:Y:S01]  /*1c90*/  IMAD.WIDE.U32 R8, R5, 0x4, R16 ;  /* 0x0000000405087825 */ /* 0x000fe200078e0010 */
[----:B------:R-:W-:-:S03]  /*1ca0*/  SHF.R.U32.HI R21, RZ, 0x1, R25 ;  /* 0x00000001ff157819 */ /* 0x000fc60000011619 */
[----:B------:R-:W-:Y:S01]  /*1cb0*/  IMAD.IADD R5, R5, 0x1, R0 ;  /* 0x0000000105057824 */ /* 0x000fe200078e0200 */
[----:B------:R1:W2:Y:S01]  /*1cc0*/  LDG.E R22, desc[UR36][R8.64] ;  /* 0x0000002408167981 */ /* 0x0002a2000c1e1900 */
[----:B------:R-:W-:Y:S02]  /*1cd0*/  IMAD R25, R0, 0x2, R25 ;  /* 0x0000000200197824 */ /* 0x000fe400078e0219 */
[----:B------:R-:W-:Y:S01]  /*1ce0*/  IMAD.WIDE.U32 R20, R21, 0x4, R16 ;  /* 0x0000000415147825 */ /* 0x000fe200078e0010 */
[----:B------:R-:W-:Y:S02]  /*1cf0*/  SHF.L.U32 R4, R5, 0x2, RZ ;  /* 0x0000000205047819 */ /* 0x000fe400000006ff */
[----:B------:R-:W-:Y:S02]  /*1d00*/  SHF.R.U32.HI R5, RZ, 0x1e, R5 ;  /* 0x0000001eff057819 */ /* 0x000fe40000011605 */
[----:B------:R-:W-:Y:S01]  /*1d10*/  LOP3.LUT R27, R4, 0xfffffffc, RZ, 0xc0, !PT ;  /* 0xfffffffc041b7812 */ /* 0x000fe200078ec0ff */
[----:B------:R3:W4:Y:S01]  /*1d20*/  LDG.E R20, desc[UR36][R20.64] ;  /* 0x0000002414147981 */ /* 0x000722000c1e1900 */
[----:B------:R-:W-:-:S02]  /*1d30*/  LOP3.LUT R5, R5, 0x1, RZ, 0xc0, !PT ;  /* 0x0000000105057812 */ /* 0x000fc400078ec0ff */
[----:B------:R-:W-:Y:S02]  /*1d40*/  IADD3 R4, P0, PT, R16, R27, RZ ;  /* 0x0000001b10047210 */ /* 0x000fe40007f1e0ff */
[----:B------:R-:W-:Y:S02]  /*1d50*/  SHF.R.U32.HI R27, RZ, 0x1, R25 ;  /* 0x00000001ff1b7819 */ /* 0x000fe40000011619 */
[----:B------:R-:W-:-:S03]  /*1d60*/  IADD3.X R5, PT, PT, R17, R5, RZ, P0, !PT ;  /* 0x0000000511057210 */ /* 0x000fc600007fe4ff */
[----:B-1----:R-:W-:Y:S02]  /*1d70*/  IMAD.WIDE.U32 R8, R27, 0x4, R16 ;  /* 0x000000041b087825 */ /* 0x002fe400078e0010 */
[----:B------:R1:W5:Y:S04]  /*1d80*/  LDG.E R4, desc[UR36][R4.64] ;  /* 0x0000002404047981 */ /* 0x000368000c1e1900 */
[----:B------:R0:W5:Y:S01]  /*1d90*/  LDG.E R8, desc[UR36][R8.64] ;  /* 0x0000002408087981 */ /* 0x000162000c1e1900 */
[----:B---3--:R-:W-:Y:S02]  /*1da0*/  IADD3 R21, PT, PT, R25, R0, RZ ;  /* 0x0000000019157210 */ /* 0x008fe40007ffe0ff */
[----:B------:R-:W-:-:S03]  /*1db0*/  PRMT R10, R10, 0x9910, RZ ;  /* 0x000099100a0a7816 */ /* 0x000fc600000000ff */
[----:B-1----:R-:W-:Y:S01]  /*1dc0*/  IMAD R5, R0, 0x3, R21 ;  /* 0x0000000300057824 */ /* 0x002fe200078e0215 */
[----:B------:R-:W-:Y:S01]  /*1dd0*/  PRMT R24, R7, 0x9910, RZ ;  /* 0x0000991007187816 */ /* 0x000fe200000000ff */
[----:B------:R-:W-:Y:S01]  /*1de0*/  IMAD.MOV.U32 R7, RZ, RZ, R10 ;  /* 0x000000ffff077224 */ /* 0x000fe200078e000a */
[----:B------:R-:W-:Y:S02]  /*1df0*/  PRMT R11, R11, 0x9910, RZ ;  /* 0x000099100b0b7816 */ /* 0x000fe400000000ff */
[----:B------:R-:W-:Y:S01]  /*1e00*/  ISETP.GE.U32.AND P0, PT, R5, R6, PT ;  /* 0x000000060500720c */ /* 0x000fe20003f06070 */
[----:B------:R-:W-:Y:S01]  /*1e10*/  IMAD.MOV.U32 R25, RZ, RZ, R24 ;  /* 0x000000ffff197224 */ /* 0x000fe200078e0018 */
[----:B------:R-:W-:Y:S02]  /*1e20*/  PRMT R5, R14, 0x9910, RZ ;  /* 0x000099100e057816 */ /* 0x000fe400000000ff */
[----:B0-----:R-:W-:Y:S02]  /*1e30*/  PRMT R9, R12, 0x9910, RZ ;  /* 0x000099100c097816 */ /* 0x001fe400000000ff */
[----:B------:R-:W-:-:S02]  /*1e40*/  PRMT R3, R3, 0x9910, RZ ;  /* 0x0000991003037816 */ /* 0x000fc400000000ff */
[----:B------:R-:W-:Y:S02]  /*1e50*/  PRMT R15, R15, 0x9910, RZ ;  /* 0x000099100f0f7816 */ /* 0x000fe400000000ff */
[----:B------:R-:W-:Y:S02]  /*1e60*/  PRMT R13, R13, 0x9910, RZ ;  /* 0x000099100d0d7816 */ /* 0x000fe400000000ff */
[C---:B--2---:R-:W-:Y:S02]  /*1e70*/  PRMT R10, R22.reuse, 0x9910, RZ ;  /* 0x00009910160a7816 */ /* 0x044fe400000000ff */
[----:B------:R-:W-:-:S03]  /*1e80*/  PRMT R24, R22, 0xbb32, RZ ;  /* 0x0000bb3216187816 */ /* 0x000fc600000000ff */
[----:B------:R-:W-:Y:S01]  /*1e90*/  IMAD R11, R11, R10, RZ ;  /* 0x0000000a0b0b7224 */ /* 0x000fe200078e02ff */
[C---:B----4-:R-:W-:Y:S01]  /*1ea0*/  PRMT R26, R20.reuse, 0x9910, RZ ;  /* 0x00009910141a7816 */ /* 0x050fe200000000ff */
[----:B------:R-:W-:Y:S01]  /*1eb0*/  IMAD R10, R7, R24, RZ ;  /* 0x00000018070a7224 */ /* 0x000fe200078e02ff */
[----:B------:R-:W-:-:S03]  /*1ec0*/  PRMT R12, R20, 0xbb32, RZ ;  /* 0x0000bb32140c7816 */ /* 0x000fc600000000ff */
[----:B------:R-:W-:Y:S02]  /*1ed0*/  IMAD R7, R25, R26, RZ ;  /* 0x0000001a19077224 */ /* 0x000fe400078e02ff */
[----:B------:R-:W-:Y:S01]  /*1ee0*/  IMAD R3, R3, R12, RZ ;  /* 0x0000000c03037224 */ /* 0x000fe200078e02ff */
[C---:B-----5:R-:W-:Y:S02]  /*1ef0*/  PRMT R14, R4.reuse, 0x9910, RZ ;  /* 0x00009910040e7816 */ /* 0x060fe400000000ff */
[----:B------:R-:W-:Y:S02]  /*1f00*/  PRMT R24, R4, 0xbb32, RZ ;  /* 0x0000bb3204187816 */ /* 0x000fe400000000ff */
[C---:B------:R-:W-:Y:S02]  /*1f10*/  PRMT R26, R8.reuse, 0x9910, RZ ;  /* 0x00009910081a7816 */ /* 0x040fe400000000ff */
[----:B------:R-:W-:Y:S01]  /*1f20*/  PRMT R28, R8, 0xbb32, RZ ;  /* 0x0000bb32081c7816 */ /* 0x000fe200000000ff */
[----:B------:R-:W-:-:S02]  /*1f30*/  IMAD R15, R15, R14, RZ ;  /* 0x0000000e0f0f7224 */ /* 0x000fc400078e02ff */
[----:B------:R-:W-:Y:S02]  /*1f40*/  IMAD R14, R5, R24, RZ ;  /* 0x00000018050e7224 */ /* 0x000fe400078e02ff */
[----:B------:R-:W-:Y:S02]  /*1f50*/  IMAD R13, R13, R26, RZ ;  /* 0x0000001a0d0d7224 */ /* 0x000fe400078e02ff */
[----:B------:R-:W-:Y:S01]  /*1f60*/  IMAD R12, R9, R28, RZ ;  /* 0x0000001c090c7224 */ /* 0x000fe200078e02ff */
[----:B------:R-:W-:Y:S06]  /*1f70*/  @!P0 BRA `(.L_x_3722) ;  /* 0xfffffffc003c8947 */ /* 0x000fec000383ffff */
[----:B------:R-:W-:Y:S05]  /*1f80*/  BSYNC.RECONVERGENT B1 ;  /* 0x0000000000017941 */ /* 0x000fea0003800200 */
.L_x_3721:
        /* <DEDUP_REMOVED lines=8> */
.L_x_3720:
[----:B------:R-:W-:Y:S05]  /*2010*/  BSYNC.RECONVERGENT B0 ;  /* 0x0000000000007941 */ /* 0x000fea0003800200 */
.L_x_3719:
        /* <DEDUP_REMOVED lines=31> */
.L_x_3724:
[----:B------:R-:W-:Y:S05]  /*2210*/  BSYNC.RECONVERGENT B0 ;  /* 0x0000000000007941 */ /* 0x000fea0003800200 */
.L_x_3723:
[----:B------:R-:W-:Y:S04]  /*2220*/  BSSY.RECONVERGENT B0, `(.L_x_3725) ;  /* 0x0000024000007945 */ /* 0x000fe80003800200 */
[----:B------:R-:W-:Y:S05]  /*2230*/  @P0 BRA `(.L_x_3726) ;  /* 0x0000000000880947 */ /* 0x000fea0003800000 */
[----:B------:R-:W-:Y:S01]  /*2240*/  IMAD.IADD R21, R21, 0x1, R0 ;  /* 0x0000000115157824 */ /* 0x000fe200078e0200 */
[----:B------:R-:W-:Y:S02]  /*2250*/  PRMT R11, R11, 0x9910, RZ ;  /* 0x000099100b0b7816 */ /* 0x000fe400000000ff */
[----:B------:R-:W-:Y:S02]  /*2260*/  PRMT R4, R26, 0x9910, RZ ;  /* 0x000099101a047816 */ /* 0x000fe400000000ff */
[----:B------:R-:W-:Y:S02]  /*2270*/  ISETP.GE.U32.AND P0, PT, R21, R6, PT ;  /* 0x000000061500720c */ /* 0x000fe40003f06070 */
[----:B------:R-:W-:Y:S01]  /*2280*/  PRMT R10, R10, 0x9910, RZ ;  /* 0x000099100a0a7816 */ /* 0x000fe200000000ff */
[----:B------:R-:W-:Y:S01]  /*2290*/  IMAD R11, R11, R4, RZ ;  /* 0x000000040b0b7224 */ /* 0x000fe200078e02ff */
[----:B------:R-:W-:-:S05]  /*22a0*/  PRMT R5, R27, 0x9910, RZ ;  /* 0x000099101b057816 */ /* 0x000fca00000000ff */
[----:B------:R-:W-:-:S04]  /*22b0*/  IMAD R10, R10, R5, RZ ;  /* 0x000000050a0a7224 */ /* 0x000fc800078e02ff */
[----:B------:R-:W-:Y:S05]  /*22c0*/  @P0 BRA `(.L_x_3726) ;  /* 0x0000000000640947 */ /* 0x000fea0003800000 */
[----:B------:R-:W-:Y:S02]  /*22d0*/  IADD3 R5, PT, PT, R21, R0, RZ ;  /* 0x0000000015057210 */ /* 0x000fe40007ffe0ff */
[----:B------:R-:W-:Y:S02]  /*22e0*/  PRMT R7, R7, 0x9910, RZ ;  /* 0x0000991007077816 */ /* 0x000fe400000000ff */
[----:B------:R-:W-:Y:S02]  /*22f0*/  ISETP.GE.U32.AND P0, PT, R5, R6, PT ;  /* 0x000000060500720c */ /* 0x000fe40003f06070 */
[----:B------:R-:W-:Y:S02]  /*2300*/  PRMT R4, R24, 0x9910, RZ ;  /* 0x0000991018047816 */ /* 0x000fe400000000ff */
[----:B------:R-:W-:Y:S02]  /*2310*/  PRMT R3, R3, 0x9910, RZ ;  /* 0x0000991003037816 */ /* 0x000fe400000000ff */
[----:B------:R-:W-:Y:S01]  /*2320*/  PRMT R16, R25, 0x9910, RZ ;  /* 0x0000991019107816 */ /* 0x000fe200000000ff */
[----:B------:R-:W-:-:S04]  /*2330*/  IMAD R7, R7, R4, RZ ;  /* 0x0000000407077224 */ /* 0x000fc800078e02ff */
[----:B------:R-:W-:Y:S02]  /*2340*/  IMAD R3, R3, R16, RZ ;  /* 0x0000001003037224 */ /* 0x000fe400078e02ff */
[----:B------:R-:W-:Y:S05]  /*2350*/  @P0 BRA `(.L_x_3726) ;  /* 0x0000000000400947 */ /* 0x000fea0003800000 */
[----:B------:R-:W-:Y:S01]  /*2360*/  IMAD.IADD R5, R5, 0x1, R0 ;  /* 0x0000000105057824 */ /* 0x000fe200078e0200 */
[----:B------:R-:W-:Y:S02]  /*2370*/  PRMT R15, R15, 0x9910, RZ ;  /* 0x000099100f0f7816 */ /* 0x000fe400000000ff */
[----:B------:R-:W-:Y:S02]  /*2380*/  PRMT R14, R14, 0x9910, RZ ;  /* 0x000099100e0e7816 */ /* 0x000fe400000000ff */
[----:B------:R-:W-:Y:S02]  /*2390*/  ISETP.GE.U32.AND P0, PT, R5, R6, PT ;  /* 0x000000060500720c */ /* 0x000fe40003f06070 */
[----:B------:R-:W-:Y:S02]  /*23a0*/  PRMT R6, R20, 0x9910, RZ ;  /* 0x0000991014067816 */ /* 0x000fe400000000ff */
[----:B------:R-:W-:-:S03]  /*23b0*/  PRMT R5, R22, 0x9910, RZ ;  /* 0x0000991016057816 */ /* 0x000fc600000000ff */
[----:B------:R-:W-:Y:S02]  /*23c0*/  IMAD R15, R15, R6, RZ ;  /* 0x000000060f0f7224 */ /* 0x000fe400078e02ff */
[----:B------:R-:W-:-:S04]  /*23d0*/  IMAD R14, R14, R5, RZ ;  /* 0x000000050e0e7224 */ /* 0x000fc800078e02ff */
[----:B------:R-:W-:Y:S02]  /*23e0*/  @!P0 PRMT R9, R9, 0x9910, RZ ;  /* 0x0000991009098816 */ /* 0x000fe400000000ff */
[----:B------:R-:W-:Y:S02]  /*23f0*/  @!P0 PRMT R17, R8, 0x9910, RZ ;  /* 0x0000991008118816 */ /* 0x000fe400000000ff */
[----:B------:R-:W-:Y:S02]  /*2400*/  @!P0 PRMT R0, R13, 0x9910, RZ ;  /* 0x000099100d008816 */ /* 0x000fe400000000ff */
[----:B------:R-:W-:-:S03]  /*2410*/  @!P0 PRMT R4, R12, 0x9910, RZ ;  /* 0x000099100c048816 */ /* 0x000fc600000000ff */
[----:B------:R-:W-:Y:S02]  /*2420*/  @!P0 IMAD R0, R0, R9, RZ ;  /* 0x0000000900008224 */ /* 0x000fe400078e02ff */
[----:B------:R-:W-:-:S03]  /*2430*/  @!P0 IMAD R4, R4, R17, RZ ;  /* 0x0000001104048224 */ /* 0x000fc600078e02ff */
[----:B------:R-:W-:Y:S02]  /*2440*/  @!P0 PRMT R13, R0, 0x7610, R13 ;  /* 0x00007610000d8816 */ /* 0x000fe4000000000d */
[----:B------:R-:W-:-:S07]  /*2450*/  @!P0 PRMT R12, R4, 0x7610, R12 ;  /* 0x00007610040c8816 */ /* 0x000fce000000000c */
.L_x_3726:
[----:B------:R-:W-:Y:S05]  /*2460*/  BSYNC.RECONVERGENT B0 ;  /* 0x0000000000007941 */ /* 0x000fea0003800200 */
.L_x_3725:
[----:B------:R-:W-:Y:S02]  /*2470*/  PRMT R7, R7, 0x9910, RZ ;  /* 0x0000991007077816 */ /* 0x000fe400000000ff */
[----:B------:R-:W-:Y:S02]  /*2480*/  PRMT R5, R3, 0x9910, RZ ;  /* 0x0000991003057816 */ /* 0x000fe400000000ff */
[----:B------:R-:W-:Y:S02]  /*2490*/  PRMT R0, R11, 0x9910, RZ ;  /* 0x000099100b007816 */ /* 0x000fe400000000ff */
[----:B------:R-:W-:Y:S02]  /*24a0*/  MOV R3, R7 ;  /* 0x0000000700037202 */ /* 0x000fe40000000f00 */
[----:B------:R-:W-:Y:S02]  /*24b0*/  PRMT R4, R10, 0x9910, RZ ;  /* 0x000099100a047816 */ /* 0x000fe400000000ff */
[----:B------:R-:W-:Y:S01]  /*24c0*/  PRMT R13, R13, 0x9910, RZ ;  /* 0x000099100d0d7816 */ /* 0x000fe200000000ff */
[----:B------:R-:W-:Y:S01]  /*24d0*/  IMAD R0, R0, R3, RZ ;  /* 0x0000000300007224 */ /* 0x000fe200078e02ff */
[----:B------:R-:W-:Y:S01]  /*24e0*/  PRMT R12, R12, 0x9910, RZ ;  /* 0x000099100c0c7816 */ /* 0x000fe200000000ff */
[----:B------:R-:W-:Y:S01]  /*24f0*/  IMAD R3, R4, R5, RZ ;  /* 0x0000000504037224 */ /* 0x000fe200078e02ff */
[----:B------:R-:W-:-:S02]  /*2500*/  PRMT R5, R15, 0x9910, RZ ;  /* 0x000099100f057816 */ /* 0x000fc400000000ff */
[----:B------:R-:W-:Y:S02]  /*2510*/  PRMT R0, R0, 0x9910, RZ ;  /* 0x0000991000007816 */ /* 0x000fe400000000ff */
[----:B------:R-:W-:Y:S02]  /*2520*/  PRMT R4, R14, 0x9910, RZ ;  /* 0x000099100e047816 */ /* 0x000fe400000000ff */
[----:B------:R-:W-:Y:S01]  /*2530*/  PRMT R3, R3, 0x9910, RZ ;  /* 0x0000991003037816 */ /* 0x000fe200000000ff */
[----:B------:R-:W-:-:S04]  /*2540*/  IMAD R0, R5, R0, RZ ;  /* 0x0000000005007224 */ /* 0x000fc800078e02ff */
[----:B------:R-:W-:Y:S01]  /*2550*/  IMAD R3, R4, R3, RZ ;  /* 0x0000000304037224 */ /* 0x000fe200078e02ff */
[----:B------:R-:W-:Y:S02]  /*2560*/  PRMT R16, R0, 0x9910, RZ ;  /* 0x0000991000107816 */ /* 0x000fe400000000ff */
[----:B------:R-:W-:Y:S02]  /*2570*/  MOV R0, R12 ;  /* 0x0000000c00007202 */ /* 0x000fe40000000f00 */
[----:B------:R-:W-:Y:S01]  /*2580*/  PRMT R17, R3, 0x9910, RZ ;  /* 0x0000991003117816 */ /* 0x000fe200000000ff */
[----:B------:R-:W-:-:S04]  /*2590*/  IMAD.MOV.U32 R3, RZ, RZ, R13 ;  /* 0x000000ffff037224 */ /* 0x000fc800078e000d */
[----:B------:R-:W-:Y:S02]  /*25a0*/  IMAD R16, R3, R16, RZ ;  /* 0x0000001003107224 */ /* 0x000fe400078e02ff */
[----:B------:R-:W-:Y:S01]  /*25b0*/  IMAD R17, R0, R17, RZ ;  /* 0x0000001100117224 */ /* 0x000fe200078e02ff */
[----:B------:R-:W-:Y:S06]  /*25c0*/  BRA `(.L_x_3706) ;  /* 0x0000009800847947 */ /* 0x000fec0003800000 */
.L_x_3718:
[----:B------:R-:W-:-:S13]  /*25d0*/  ISETP.NE.AND P0, PT, R14, 0x1, PT ;  /* 0x000000010e00780c */ /* 0x000fda0003f05270 */
        /* <DEDUP_REMOVED lines=22> */
.L_x_3731:
[----:B------:R-:W-:Y:S02]  /*2740*/  IMAD.IADD R9, R25, 0x1, R0 ;  /* 0x0000000119097824 */ /* 0x000fe400078e0200 */
[C---:B------:R-:W-:Y:S02]  /*2750*/  IMAD R25, R22.reuse, R25, RZ ;  /* 0x0000001916197224 */ /* 0x040fe400078e02ff */
[----:B------:R-:W-:Y:S01]  /*2760*/  IMAD R4, R22, R9, RZ ;  /* 0x0000000916047224 */ /* 0x000fe200078e02ff */
[----:B------:R-:W-:Y:S02]  /*2770*/  IADD3 R9, PT, PT, R9, R0, RZ ;  /* 0x0000000009097210 */ /* 0x000fe40007ffe0ff */
[----:B------:R-:W-:Y:S02]  /*2780*/  SHF.R.U32.HI R25, RZ, 0x1, R25 ;  /* 0x00000001ff197819 */ /* 0x000fe40000011619 */
[----:B------:R-:W-:Y:S01]  /*2790*/  SHF.R.U32.HI R5, RZ, 0x1, R4 ;  /* 0x00000001ff057819 */ /* 0x000fe20000011604 */
[----:B------:R-:W-:-:S02]  /*27a0*/  IMAD.IADD R27, R9, 0x1, R0 ;  /* 0x00000001091b7824 */ /* 0x000fc400078e0200 */
[C---:B------:R-:W-:Y:S02]  /*27b0*/  IMAD R9, R22.reuse, R9, RZ ;  /* 0x0000000916097224 */ /* 0x040fe400078e02ff */
[----:B------:R-:W-:Y:S02]  /*27c0*/  IMAD R8, R22, R27, RZ ;  /* 0x0000001b16087224 */ /* 0x000fe400078e02ff */
[----:B------:R-:W-:Y:S01]  /*27d0*/  IMAD.WIDE.U32 R24, R25, 0x4, R16 ;  /* 0x0000000419187825 */ /* 0x000fe200078e0010 */
[----:B------:R-:W-:Y:S02]  /*27e0*/  SHF.R.U32.HI R9, RZ, 0x1, R9 ;  /* 0x00000001ff097819 */ /* 0x000fe40000011609 */
[----:B------:R-:W-:Y:S01]  /*27f0*/  SHF.R.U32.HI R11, RZ, 0x1, R8 ;  /* 0x00000001ff0b7819 */ /* 0x000fe20000011608 */
[--C-:B------:R-:W-:Y:S02]  /*2800*/  IMAD.WIDE.U32 R4, R5, 0x4, R16.reuse ;  /* 0x0000000405047825 */ /* 0x100fe400078e0010 */
[----:B------:R1:W2:Y:S02]  /*2810*/  LDG.E R24, desc[UR36][R24.64] ;  /* 0x0000002418187981 */ /* 0x0002a4000c1e1900 */
[----:B------:R-:W-:-:S02]  /*2820*/  IMAD.WIDE.U32 R8, R9, 0x4, R16 ;  /* 0x0000000409087825 */ /* 0x000fc400078e0010 */
[----:B------:R3:W4:Y:S02]  /*2830*/  LDG.E R4, desc[UR36][R4.64] ;  /* 0x0000002404047981 */ /* 0x000724000c1e1900 */
[----:B------:R-:W-:Y:S02]  /*2840*/  IMAD.WIDE.U32 R10, R11, 0x4, R16 ;  /* 0x000000040b0a7825 */ /* 0x000fe400078e0010 */
[----:B------:R5:W4:Y:S04]  /*2850*/  LDG.E R8, desc[UR36][R8.64] ;  /* 0x0000002408087981 */ /* 0x000b28000c1e1900 */
[----:B------:R-:W4:Y:S01]  /*2860*/  LDG.E R10, desc[UR36][R10.64] ;  /* 0x000000240a0a7981 */ /* 0x000f22000c1e1900 */
[----:B-1----:R-:W-:Y:S02]  /*2870*/  IADD3 R25, PT, PT, R27, R0, RZ ;  /* 0x000000001b197210 */ /* 0x002fe40007ffe0ff */
[----:B---3--:R-:W-:-:S02]  /*2880*/  PRMT R5, R3, 0x9910, RZ ;  /* 0x0000991003057816 */ /* 0x008fc400000000ff */
[----:B------:R-:W-:Y:S01]  /*2890*/  PRMT R12, R12, 0x9910, RZ ;  /* 0x000099100c0c7816 */ /* 0x000fe200000000ff */
[----:B------:R-:W-:Y:S01]  /*28a0*/  IMAD R3, R0, 0x3, R25 ;  /* 0x0000000300037824 */ /* 0x000fe200078e0219 */
[----:B------:R-:W-:Y:S02]  /*28b0*/  PRMT R7, R7, 0x9910, RZ ;  /* 0x0000991007077816 */ /* 0x000fe400000000ff */
[----:B------:R-:W-:Y:S01]  /*28c0*/  PRMT R13, R13, 0x9910, RZ ;  /* 0x000099100d0d7816 */ /* 0x000fe200000000ff */
[----:B------:R-:W-:Y:S01]  /*28d0*/  IMAD.MOV.U32 R27, RZ, RZ, R12 ;  /* 0x000000ffff1b7224 */ /* 0x000fe200078e000c */
[----:B------:R-:W-:Y:S02]  /*28e0*/  ISETP.GE.U32.AND P0, PT, R3, R6, PT ;  /* 0x000000060300720c */ /* 0x000fe40003f06070 */
[----:B-----5:R-:W-:Y:S02]  /*28f0*/  PRMT R9, R20, 0x9910, RZ ;  /* 0x0000991014097816 */ /* 0x020fe400000000ff */
[----:B------:R-:W-:-:S02]  /*2900*/  PRMT R15, R15, 0x9910, RZ ;  /* 0x000099100f0f7816 */ /* 0x000fc400000000ff */
[----:B------:R-:W-:Y:S02]  /*2910*/  PRMT R21, R21, 0x9910, RZ ;  /* 0x0000991015157816 */ /* 0x000fe400000000ff */
[C---:B--2---:R-:W-:Y:S02]  /*2920*/  PRMT R12, R24.reuse, 0x9910, RZ ;  /* 0x00009910180c7816 */ /* 0x044fe400000000ff */
[----:B------:R-:W-:Y:S02]  /*2930*/  PRMT R26, R24, 0xbb32, RZ ;  /* 0x0000bb32181a7816 */ /* 0x000fe400000000ff */
[----:B----4-:R-:W-:Y:S01]  /*2940*/  PRMT R28, R4, 0x9910, RZ ;  /* 0x00009910041c7816 */ /* 0x010fe200000000ff */
[----:B------:R-:W-:Y:S01]  /*2950*/  IMAD R3, R5, R12, RZ ;  /* 0x0000000c05037224 */ /* 0x000fe200078e02ff */
[----:B------:R-:W-:Y:S01]  /*2960*/  PRMT R5, R14, 0x9910, RZ ;  /* 0x000099100e057816 */ /* 0x000fe200000000ff */
[----:B------:R-:W-:Y:S01]  /*2970*/  IMAD R7, R7, R26, RZ ;  /* 0x0000001a07077224 */ /* 0x000fe200078e02ff */
[----:B------:R-:W-:Y:S01]  /*2980*/  PRMT R14, R4, 0xbb32, RZ ;  /* 0x0000bb32040e7816 */ /* 0x000fe200000000ff */
[----:B------:R-:W-:Y:S01]  /*2990*/  IMAD R12, R27, R28, RZ ;  /* 0x0000001c1b0c7224 */ /* 0x000fe200078e02ff */
[----:B------:R-:W-:-:S02]  /*29a0*/  PRMT R20, R8, 0x9910, RZ ;  /* 0x0000991008147816 */ /* 0x000fc400000000ff */
[----:B------:R-:W-:Y:S01]  /*29b0*/  PRMT R26, R8, 0xbb32, RZ ;  /* 0x0000bb32081a7816 */ /* 0x000fe200000000ff */
[----:B------:R-:W-:Y:S01]  /*29c0*/  IMAD R13, R13, R14, RZ ;  /* 0x0000000e0d0d7224 */ /* 0x000fe200078e02ff */
[C---:B------:R-:W-:Y:S01]  /*29d0*/  PRMT R28, R10.reuse, 0x9910, RZ ;  /* 0x000099100a1c7816 */ /* 0x040fe200000000ff */
[----:B------:R-:W-:Y:S01]  /*29e0*/  IMAD R14, R5, R20, RZ ;  /* 0x00000014050e7224 */ /* 0x000fe200078e02ff */
[----:B------:R-:W-:Y:S01]  /*29f0*/  PRMT R30, R10, 0xbb32, RZ ;  /* 0x0000bb320a1e7816 */ /* 0x000fe200000000ff */
[----:B------:R-:W-:Y:S02]  /*2a00*/  IMAD R15, R15, R26, RZ ;  /* 0x0000001a0f0f7224 */ /* 0x000fe400078e02ff */
[----:B------:R-:W-:Y:S02]  /*2a10*/  IMAD R20, R9, R28, RZ ;  /* 0x0000001c09147224 */ /* 0x000fe400078e02ff */
[----:B------:R-:W-:Y:S01]  /*2a20*/  IMAD R21, R21, R30, RZ ;  /* 0x0000001e15157224 */ /* 0x000fe200078e02ff */
[----:B------:R-:W-:Y:S06]  /*2a30*/  @!P0 BRA `(.L_x_3731) ;  /* 0xfffffffc00408947 */ /* 0x000fec000383ffff */
[----:B------:R-:W-:Y:S05]  /*2a40*/  BSYNC.RECONVERGENT B1 ;  /* 0x0000000000017941 */ /* 0x000fea0003800200 */
.L_x_3730:
        /* <DEDUP_REMOVED lines=8> */
.L_x_3729:
[----:B------:R-:W-:Y:S05]  /*2ad0*/  BSYNC.RECONVERGENT B0 ;  /* 0x0000000000007941 */ /* 0x000fea0003800200 */
.L_x_3728:
        /* <DEDUP_REMOVED lines=35> */
.L_x_3733:
[----:B------:R-:W-:Y:S05]  /*2d10*/  BSYNC.RECONVERGENT B0 ;  /* 0x0000000000007941 */ /* 0x000fea0003800200 */
.L_x_3732:
        /* <DEDUP_REMOVED lines=11> */
[----:B------:R-:W-:Y:S02]  /*2dd0*/  PRMT R5, R9, 0x9910, RZ ;  /* 0x0000991009057816 */ /* 0x000fe400000000ff */
[----:B------:R-:W-:Y:S02]  /*2de0*/  IADD3 R9, PT, PT, R25, R0, RZ ;  /* 0x0000000019097210 */ /* 0x000fe40007ffe0ff */
[----:B------:R-:W-:Y:S02]  /*2df0*/  PRMT R12, R12, 0x9910, RZ ;  /* 0x000099100c0c7816 */ /* 0x000fe400000000ff */
[----:B------:R-:W-:Y:S02]  /*2e00*/  ISETP.GE.U32.AND P0, PT, R9, R6, PT ;  /* 0x000000060900720c */ /* 0x000fe40003f06070 */
[----:B------:R-:W-:Y:S01]  /*2e10*/  PRMT R13, R13, 0x9910, RZ ;  /* 0x000099100d0d7816 */ /* 0x000fe200000000ff */
[----:B------:R-:W-:Y:S01]  /*2e20*/  IMAD R12, R12, R5, RZ ;  /* 0x000000050c0c7224 */ /* 0x000fe200078e02ff */
[----:B------:R-:W-:-:S05]  /*2e30*/  PRMT R4, R11, 0x9910, RZ ;  /* 0x000099100b047816 */ /* 0x000fca00000000ff */
[----:B------:R-:W-:-:S04]  /*2e40*/  IMAD R13, R13, R4, RZ ;  /* 0x000000040d0d7224 */ /* 0x000fc800078e02ff */
        /* <DEDUP_REMOVED lines=17> */
.L_x_3735:
[----:B------:R-:W-:Y:S05]  /*2f60*/  BSYNC.RECONVERGENT B0 ;  /* 0x0000000000007941 */ /* 0x000fea0003800200 */
.L_x_3734:
[----:B------:R-:W-:Y:S02]  /*2f70*/  PRMT R0, R3, 0x9910, RZ ;  /* 0x0000991003007816 */ /* 0x000fe400000000ff */
[----:B------:R-:W-:Y:S02]  /*2f80*/  PRMT R3, R12, 0x9910, RZ ;  /* 0x000099100c037816 */ /* 0x000fe400000000ff */
[----:B------:R-:W-:Y:S02]  /*2f90*/  PRMT R4, R7, 0x9910, RZ ;  /* 0x0000991007047816 */ /* 0x000fe400000000ff */
[----:B------:R-:W-:Y:S01]  /*2fa0*/  PRMT R5, R13, 0x9910, RZ ;  /* 0x000099100d057816 */ /* 0x000fe200000000ff */
[----:B------:R-:W-:Y:S01]  /*2fb0*/  IMAD R0, R0, R3, RZ ;  /* 0x0000000300007224 */ /* 0x000fe200078e02ff */
[----:B------:R-:W-:Y:S02]  /*2fc0*/  PRMT R20, R20, 0x9910, RZ ;  /* 0x0000991014147816 */ /* 0x000fe400000000ff */
[----:B------:R-:W-:Y:S01]  /*2fd0*/  PRMT R21, R21, 0x9910, RZ ;  /* 0x0000991015157816 */ /* 0x000fe200000000ff */
[----:B------:R-:W-:Y:S01]  /*2fe0*/  IMAD R3, R4, R5, RZ ;  /* 0x0000000504037224 */ /* 0x000fe200078e02ff */
[----:B------:R-:W-:-:S02]  /*2ff0*/  PRMT R4, R15, 0x9910, RZ ;  /* 0x000099100f047816 */ /* 0x000fc400000000ff */
[----:B------:R-:W-:Y:S02]  /*3000*/  PRMT R5, R14, 0x9910, RZ ;  /* 0x000099100e057816 */ /* 0x000fe400000000ff */
[----:B------:R-:W-:Y:S02]  /*3010*/  PRMT R3, R3, 0x9910, RZ ;  /* 0x0000991003037816 */ /* 0x000fe400000000ff */
[----:B------:R-:W-:-:S03]  /*3020*/  PRMT R0, R0, 0x9910, RZ ;  /* 0x0000991000007816 */ /* 0x000fc600000000ff */
[----:B------:R-:W-:Y:S02]  /*3030*/  IMAD R3, R4, R3, RZ ;  /* 0x0000000304037224 */ /* 0x000fe400078e02ff */
[----:B------:R-:W-:-:S03]  /*3040*/  IMAD R0, R5, R0, RZ ;  /* 0x0000000005007224 */ /* 0x000fc600078e02ff */
[----:B------:R-:W-:Y:S02]  /*3050*/  PRMT R17, R3, 0x9910, RZ ;  /* 0x0000991003117816 */ /* 0x000fe400000000ff */
[----:B------:R-:W-:Y:S01]  /*3060*/  PRMT R16, R0, 0x9910, RZ ;  /* 0x0000991000107816 */ /* 0x000fe200000000ff */
[----:B------:R-:W-:Y:S01]  /*3070*/  IMAD.MOV.U32 R0, RZ, RZ, R21 ;  /* 0x000000ffff007224 */ /* 0x000fe200078e0015 */
[----:B------:R-:W-:-:S03]  /*3080*/  MOV R3, R20 ;  /* 0x0000001400037202 */ /* 0x000fc60000000f00 */
[----:B------:R-:W-:Y:S02]  /*3090*/  IMAD R17, R0, R17, RZ ;  /* 0x0000001100117224 */ /* 0x000fe400078e02ff */
[----:B------:R-:W-:Y:S01]  /*30a0*/  IMAD R16, R3, R16, RZ ;  /* 0x0000001003107224 */ /* 0x000fe200078e02ff */
[----:B------:R-:W-:Y:S06]  /*30b0*/  BRA `(.L_x_3706) ;  /* 0x0000008c00c87947 */ /* 0x000fec0003800000 */
.L_x_3727:
        /* <DEDUP_REMOVED lines=12> */
[-C--:B------:R-:W-:Y:S02]  /*3180*/  MOV R3, R0.reuse ;  /* 0x0000000000037202 */ /* 0x080fe40000000f00 */
[----:B------:R-:W-:-:S09]  /*3190*/  MOV R5, R0 ;  /* 0x0000000000057202 */ /* 0x000fd20000000f00 */
[----:B------:R-:W-:Y:S05]  /*31a0*/  @P0 BRA `(.L_x_3737) ;  /* 0x0000004000800947 */ /* 0x000fea0003800000 */
[----:B------:R-:W-:-:S13]  /*31b0*/  ISETP.NE.AND P0, PT, R14, RZ, PT ;  /* 0x000000ff0e00720c */ /* 0x000fda0003f05270 */
[----:B------:R1:W5:Y:S01]  /*31c0*/  @!P0 LDG.E R13, desc[UR36][R16.64] ;  /* 0x00000024100d8981 */ /* 0x000362000c1e1900 */
[----:B------:R-:W-:Y:S01]  /*31d0*/  VIADD R3, R14, 0xffffffff ;  /* 0xffffffff0e037836 */ /* 0x000fe20000000000 */
[-C--:B------:R-:W-:Y:S01]  /*31e0*/  MOV R9, R0.reuse ;  /* 0x0000000000097202 */ /* 0x080fe20000000f00 */
[--C-:B------:R-:W-:Y:S01]  /*31f0*/  IMAD.MOV.U32 R10, RZ, RZ, R0.reuse ;  /* 0x000000ffff0a7224 */ /* 0x100fe200078e0000 */
[-C--:B------:R-:W-:Y:S01]  /*3200*/  MOV R11, R0.reuse ;  /* 0x00000000000b7202 */ /* 0x080fe20000000f00 */
[--C-:B------:R-:W-:Y:S01]  /*3210*/  IMAD.MOV.U32 R12, RZ, RZ, R0.reuse ;  /* 0x000000ffff0c7224 */ /* 0x100fe200078e0000 */
[----:B------:R-:W-:Y:S01]  /*3220*/  VIMNMX.U32 R20, PT, PT, R3, 0x18, PT ;  /* 0x0000001803147848 */ /* 0x000fe20003fe0000 */
[----:B------:R-:W-:Y:S01]  /*3230*/  IMAD.MOV.U32 R4, RZ, RZ, R0 ;  /* 0x000000ffff047224 */ /* 0x000fe200078e0000 */
[-C--:B------:R-:W-:Y:S02]  /*3240*/  MOV R3, R0.reuse ;  /* 0x0000000000037202 */ /* 0x080fe40000000f00 */
[----:B------:R-:W-:Y:S01]  /*3250*/  MOV R5, R0 ;  /* 0x0000000000057202 */ /* 0x000fe20000000f00 */
[----:B-1----:R-:W-:-:S07]  /*3260*/  VIADD R20, R20, 0x1 ;  /* 0x0000000114147836 */ /* 0x002fce0000000000 */
.L_x_3743:
        /* <DEDUP_REMOVED lines=11> */
[----:B------:R-:W-:Y:S02]  /*3320*/  HFMA2 R6, -RZ, RZ, 0, 0 ;  /* 0x00000000ff067431 */ /* 0x000fe400000001ff */
[----:B------:R-:W-:Y:S01]  /*3330*/  IMAD.MOV.U32 R7, RZ, RZ, R8 ;  /* 0x000000ffff077224 */ /* 0x000fe200078e0008 */
        /* <DEDUP_REMOVED lines=283> */
.L_x_3739:
[----:B------:R-:W-:-:S04]  /*44f0*/  LOP3.LUT R7, R21, 0xfffffffc, RZ, 0xc0, !PT ;  /* 0xfffffffc15077812 */ /* 0x000fc800078ec0ff */
[----:B------:R-:W-:-:S05]  /*4500*/  IADD3 R6, P1, PT, R7, R16, RZ ;  /* 0x0000001007067210 */ /* 0x000fca0007f3e0ff */
[----:B------:R-:W-:-:S05]  /*4510*/  IMAD.X R7, RZ, RZ, R17, P1 ;  /* 0x000000ffff077224 */ /* 0x000fca00008e0611 */
[----:B------:R2:W3:Y:S01]  /*4520*/  LDG.E R6, desc[UR36][R6.64] ;  /* 0x0000002406067981 */ /* 0x0004e2000c1e1900 */
[----:B-1----:R-:W-:Y:S01]  /*4530*/  IADD3 R33, PT, PT, R8, UR4, RZ ;  /* 0x0000000408217c10 */ /* 0x002fe2000fffe0ff */
[----:B------:R-:W-:-:S04]  /*4540*/  IMAD.MOV.U32 R32, RZ, RZ, RZ ;  /* 0x000000ffff207224 */ /* 0x000fc800078e00ff */
[----:B------:R-:W-:-:S05]  /*4550*/  IMAD.HI.U32 R14, R33, UR31, R32 ;  /* 0x0000001f210e7c27 */ /* 0x000fca000f8e0020 */
[----:B--2---:R-:W-:-:S04]  /*4560*/  SHF.R.U32.HI R7, RZ, UR76, R14 ;  /* 0x0000004cff077c19 */ /* 0x004fc8000801160e */
[----:B------:R-:W-:-:S05]  /*4570*/  IADD3 R21, PT, PT, -R7, RZ, RZ ;  /* 0x000000ff07157210 */ /* 0x000fca0007ffe1ff */
[----:B------:R-:W-:-:S04]  /*4580*/  IMAD R21, R21, UR30, R33 ;  /* 0x0000001e15157c24 */ /* 0x000fc8000f8e0221 */
[----:B------:R-:W-:Y:S01]  /*4590*/  IMAD R21, R21, UR5, RZ ;  /* 0x0000000515157c24 */ /* 0x000fe2000f8e02ff */
[C---:B---3--:R-:W-:Y:S02]  /*45a0*/  PRMT R27, R6.reuse, 0x7610, R27 ;  /* 0x00007610061b7816 */ /* 0x048fe4000000001b */
[----:B------:R-:W-:Y:S01]  /*45b0*/  PRMT R28, R6, 0x7632, R28 ;  /* 0x00007632061c7816 */ /* 0x000fe2000000001c */
[----:B------:R-:W-:Y:S06]  /*45c0*/  BRA.U !UP0, `(.L_x_3740) ;  /* 0x0000000d08687547 */ /* 0x000fec000b800000 */
        /* <DEDUP_REMOVED lines=218> */
.L_x_3740:
[----:B------:R-:W-:-:S04]  /*5370*/  LOP3.LUT R7, R21, 0xfffffffc, RZ, 0xc0, !PT ;  /* 0xfffffffc15077812 */ /* 0x000fc800078ec0ff */
[----:B------:R-:W-:-:S05]  /*5380*/  IADD3 R6, P1, PT, R7, R16, RZ ;  /* 0x0000001007067210 */ /* 0x000fca0007f3e0ff */
[----:B------:R-:W-:-:S05]  /*5390*/  IMAD.X R7, RZ, RZ, R17, P1 ;  /* 0x000000ffff077224 */ /* 0x000fca00008e0611 */
[----:B------:R1:W2:Y:S01]  /*53a0*/  LDG.E R6, desc[UR36][R6.64] ;  /* 0x0000002406067981 */ /* 0x0002a2000c1e1900 */
[----:B------:R-:W-:Y:S01]  /*53b0*/  IADD3 R33, PT, PT, R33, UR4, RZ ;  /* 0x0000000421217c10 */ /* 0x000fe2000fffe0ff */
[----:B------:R-:W-:-:S04]  /*53c0*/  IMAD.MOV.U32 R32, RZ, RZ, RZ ;  /* 0x000000ffff207224 */ /* 0x000fc800078e00ff */
[----:B------:R-:W-:-:S05]  /*53d0*/  IMAD.HI.U32 R14, R33, UR31, R32 ;  /* 0x0000001f210e7c27 */ /* 0x000fca000f8e0020 */
[----:B-1----:R-:W-:-:S04]  /*53e0*/  SHF.R.U32.HI R7, RZ, UR76, R14 ;  /* 0x0000004cff077c19 */ /* 0x002fc8000801160e */
[----:B------:R-:W-:-:S05]  /*53f0*/  IADD3 R21, PT, PT, -R7, RZ, RZ ;  /* 0x000000ff07157210 */ /* 0x000fca0007ffe1ff */
[----:B------:R-:W-:-:S04]  /*5400*/  IMAD R21, R21, UR30, R33 ;  /* 0x0000001e15157c24 */ /* 0x000fc8000f8e0221 */
[----:B------:R-:W-:Y:S01]  /*5410*/  IMAD R21, R21, UR5, RZ ;  /* 0x0000000515157c24 */ /* 0x000fe2000f8e02ff */
[C---:B--2---:R-:W-:Y:S02]  /*5420*/  PRMT R29, R6.reuse, 0x7610, R29 ;  /* 0x00007610061d7816 */ /* 0x044fe4000000001d */
        /* <DEDUP_REMOVED lines=220> */
.L_x_3741:
[----:B------:R-:W-:-:S04]  /*61f0*/  LOP3.LUT R7, R21, 0xfffffffc, RZ, 0xc0, !PT ;  /* 0xfffffffc15077812 */ /* 0x000fc800078ec0ff */
[----:B------:R-:W-:-:S05]  /*6200*/  IADD3 R6, P1, PT, R7, R16, RZ ;  /* 0x0000001007067210 */ /* 0x000fca0007f3e0ff */
[----:B------:R-:W-:-:S05]  /*6210*/  IMAD.X R7, RZ, RZ, R17, P1 ;  /* 0x000000ffff077224 */ /* 0x000fca00008e0611 */
[----:B------:R-:W2:Y:S01]  /*6220*/  LDG.E R6, desc[UR36][R6.64] ;  /* 0x0000002406067981 */ /* 0x000ea2000c1e1900 */
        /* <DEDUP_REMOVED lines=8> */
[----:B------:R-:W-:Y:S01]  /*62b0*/  PRMT R33, R6, 0x7632, R33 ;  /* 0x0000763206217816 */ /* 0x000fe20000000021 */
[----:B------:R-:W-:Y:S06]  /*62c0*/  BRA.U !UP0, `(.L_x_3742) ;  /* 0x0000000d08947547 */ /* 0x000fec000b800000 */
        /* <DEDUP_REMOVED lines=229> */
.L_x_3742:
[----:B------:R-:W-:-:S04]  /*7120*/  LOP3.LUT R7, R22, 0xfffffffc, RZ, 0xc0, !PT ;  /* 0xfffffffc16077812 */ /* 0x000fc800078ec0ff */
[----:B------:R-:W-:-:S04]  /*7130*/  IADD3 R6, P1, PT, R7, R16, RZ ;  /* 0x0000001007067210 */ /* 0x000fc80007f3e0ff */
[----:B------:R-:W-:-:S05]  /*7140*/  IADD3.X R7, PT, PT, RZ, R17, RZ, P1, !PT ;  /* 0x00000011ff077210 */ /* 0x000fca0000ffe4ff */
[----:B------:R-:W2:Y:S02]  /*7150*/  LDG.E R6, desc[UR36][R6.64] ;  /* 0x0000002406067981 */ /* 0x000ea4000c1e1900 */
[C---:B--2---:R-:W-:Y:S02]  /*7160*/  PRMT R32, R6.reuse, 0x7610, R32 ;  /* 0x0000761006207816 */ /* 0x044fe40000000020 */
[----:B------:R-:W-:-:S07]  /*7170*/  PRMT R31, R6, 0x7632, R31 ;  /* 0x00007632061f7816 */ /* 0x000fce000000001f */
.L_x_3738:
[----:B------:R-:W-:Y:S01]  /*7180*/  PRMT R5, R5, 0x9910, RZ ;  /* 0x0000991005057816 */ /* 0x000fe200000000ff */
[----:B------:R-:W2:Y:S01]  /*7190*/  LDCU UR5, c[0x0][0x388] ;  /* 0x00007100ff0577ac */ /* 0x000ea20008000800 */
[----:B------:R-:W-:Y:S02]  /*71a0*/  PRMT R6, R27, 0x9910, RZ ;  /* 0x000099101b067816 */ /* 0x000fe400000000ff */
[----:B------:R-:W-:Y:S02]  /*71b0*/  PRMT R7, R3, 0x9910, RZ ;  /* 0x0000991003077816 */ /* 0x000fe400000000ff */
[----:B------:R-:W-:Y:S01]  /*71c0*/  PRMT R14, R12, 0x9910, RZ ;  /* 0x000099100c0e7816 */ /* 0x000fe200000000ff */
[----:B------:R-:W-:Y:S01]  /*71d0*/  IMAD R5, R5, R6, RZ ;  /* 0x0000000605057224 */ /* 0x000fe200078e02ff */
[----:B------:R-:W-:Y:S02]  /*71e0*/  PRMT R12, R29, 0x9910, RZ ;  /* 0x000099101d0c7816 */ /* 0x000fe400000000ff */
[----:B------:R-:W-:Y:S01]  /*71f0*/  PRMT R6, R0, 0x9910, RZ ;  /* 0x0000991000067816 */ /* 0x000fe200000000ff */
[----:B------:R-:W-:Y:S01]  /*7200*/  IMAD.MOV.U32 R0, RZ, RZ, R7 ;  /* 0x000000ffff007224 */ /* 0x000fe200078e0007 */
[----:B------:R-:W-:-:S02]  /*7210*/  PRMT R4, R4, 0x9910, RZ ;  /* 0x0000991004047816 */ /* 0x000fc400000000ff */
[----:B------:R-:W-:Y:S02]  /*7220*/  PRMT R3, R28, 0x9910, RZ ;  /* 0x000099101c037816 */ /* 0x000fe400000000ff */
[----:B------:R-:W-:Y:S01]  /*7230*/  MOV R7, R12 ;  /* 0x0000000c00077202 */ /* 0x000fe20000000f00 */
[----:B------:R-:W-:Y:S01]  /*7240*/  IMAD.MOV.U32 R12, RZ, RZ, R14 ;  /* 0x000000ffff0c7224 */ /* 0x000fe200078e000e */
[----:B------:R-:W-:Y:S01]  /*7250*/  PRMT R15, R30, 0x9910, RZ ;  /* 0x000099101e0f7816 */ /* 0x000fe200000000ff */
[----:B------:R-:W-:Y:S01]  /*7260*/  IMAD R4, R4, R3, RZ ;  /* 0x0000000304047224 */ /* 0x000fe200078e02ff */
[----:B------:R-:W-:Y:S01]  /*7270*/  PRMT R22, R9, 0x9910, RZ ;  /* 0x0000991009167816 */ /* 0x000fe200000000ff */
[----:B------:R-:W-:Y:S01]  /*7280*/  IMAD R3, R0, R7, RZ ;  /* 0x0000000700037224 */ /* 0x000fe200078e02ff */
[----:B-1----:R-:W-:Y:S01]  /*7290*/  MOV R7, UR4 ;  /* 0x0000000400077c02 */ /* 0x002fe20008000f00 */
[----:B------:R-:W-:Y:S01]  /*72a0*/  IMAD R0, R6, R15, RZ ;  /* 0x0000000f06007224 */ /* 0x000fe200078e02ff */
[----:B------:R-:W-:-:S02]  /*72b0*/  PRMT R6, R10, 0x9910, RZ ;  /* 0x000099100a067816 */ /* 0x000fc400000000ff */
[----:B------:R-:W-:Y:S02]  /*72c0*/  LEA R8, R7, R8, 0x2 ;  /* 0x0000000807087211 */ /* 0x000fe400078e10ff */
[----:B------:R-:W-:Y:S01]  /*72d0*/  PRMT R25, R21, 0x9910, RZ ;  /* 0x0000991015197816 */ /* 0x000fe200000000ff */
[----:B------:R-:W-:Y:S01]  /*72e0*/  IMAD.MOV.U32 R9, RZ, RZ, R6 ;  /* 0x000000ffff097224 */ /* 0x000fe200078e0006 */
[----:B------:R-:W-:Y:S01]  /*72f0*/  PRMT R11, R11, 0x9910, RZ ;  /* 0x000099100b0b7816 */ /* 0x000fe200000000ff */
[----:B------:R-:W-:Y:S01]  /*7300*/  IMAD R15, R7, 0x3, R8 ;  /* 0x00000003070f7824 */ /* 0x000fe200078e0208 */
[----:B------:R-:W-:Y:S01]  /*7310*/  PRMT R10, R33, 0x9910, RZ ;  /* 0x00009910210a7816 */ /* 0x000fe200000000ff */
[----:B--2---:R-:W-:Y:S01]  /*7320*/  IMAD.U32 R6, RZ, RZ, UR5 ;  /* 0x00000005ff067e24 */ /* 0x004fe2000f8e00ff */
[----:B------:R-:W-:Y:S01]  /*7330*/  PRMT R14, R32, 0x9910, RZ ;  /* 0x00009910200e7816 */ /* 0x000fe200000000ff */
[----:B------:R-:W-:Y:S01]  /*7340*/  IMAD R12, R12, R25, RZ ;  /* 0x000000190c0c7224 */ /* 0x000fe200078e02ff */
[----:B------:R-:W-:Y:S01]  /*7350*/  PRMT R25, R31, 0x9910, RZ ;  /* 0x000099101f197816 */ /* 0x000fe200000000ff */
[----:B------:R-:W-:Y:S01]  /*7360*/  IMAD R11, R11, R10, RZ ;  /* 0x0000000a0b0b7224 */ /* 0x000fe200078e02ff */
[----:B------:R-:W-:Y:S01]  /*7370*/  ISETP.GE.U32.AND P1, PT, R15, R6, PT ;  /* 0x000000060f00720c */ /* 0x000fe20003f26070 */
[----:B------:R-:W-:-:S02]  /*7380*/  IMAD R10, R9, R14, RZ ;  /* 0x0000000e090a7224 */ /* 0x000fc400078e02ff */
[----:B------:R-:W-:-:S10]  /*7390*/  IMAD R9, R22, R25, RZ ;  /* 0x0000001916097224 */ /* 0x000fd400078e02ff */
[----:B------:R-:W-:Y:S05]  /*73a0*/  @!P1 BRA `(.L_x_3743) ;  /* 0xffffffbc00b09947 */ /* 0x000fea000383ffff */
.L_x_3737:
[----:B0-----:R-:W-:Y:S05]  /*73b0*/  BSYNC.RECONVERGENT B0 ;  /* 0x0000000000007941 */ /* 0x001fea0003800200 */
.L_x_3736:
        /* <DEDUP_REMOVED lines=285> */
.L_x_3747:
[----:B------:R-:W-:Y:S01]  /*8590*/  SHF.R.U32.HI R20, RZ, 0x2, R20 ;  /* 0x00000002ff147819 */ /* 0x000fe20000011614 */
[----:B------:R-:W-:-:S07]  /*85a0*/  IMAD.MOV.U32 R21, RZ, RZ, RZ ;  /* 0x000000ffff157224 */ /* 0x000fce00078e00ff */
.L_x_3746:
[----:B------:R-:W0:Y:S02]  /*85b0*/  LDCU.64 UR4, c[0x0][0x750] ;  /* 0x0000ea00ff0477ac */ /* 0x000e240008000a00 */
[----:B0-----:R-:W-:-:S04]  /*85c0*/  IADD3 R24, P1, PT, R24, UR4, RZ ;  /* 0x0000000418187c10 */ /* 0x001fc8000ff3e0ff */
[----:B------:R-:W-:Y:S02]  /*85d0*/  IADD3.X R22, PT, PT, RZ, UR5, RZ, P1, !PT ;  /* 0x00000005ff167c10 */ /* 0x000fe40008ffe4ff */
        /* <DEDUP_REMOVED lines=283> */
.L_x_3749:
[----:B------:R-:W-:Y:S02]  /*9790*/  SHF.R.U32.HI R20, RZ, 0x2, R29 ;  /* 0x00000002ff147819 */ /* 0x000fe4000001161d */
[----:B------:R-:W-:-:S07]  /*97a0*/  MOV R21, RZ ;  /* 0x000000ff00157202 */ /* 0x000fce0000000f00 */
.L_x_3748:
        /* <DEDUP_REMOVED lines=283> */
.L_x_3751:
[----:B------:R-:W-:Y:S02]  /*a960*/  SHF.R.U32.HI R20, RZ, 0x2, R13 ;  /* 0x00000002ff147819 */ /* 0x000fe4000001160d */
[----:B------:R-:W-:-:S07]  /*a970*/  MOV R21, RZ ;  /* 0x000000ff00157202 */ /* 0x000fce0000000f00 */
.L_x_3750:
        /* <DEDUP_REMOVED lines=283> */
.L_x_3753:
[----:B------:R-:W-:Y:S01]  /*bb30*/  SHF.R.U32.HI R20, RZ, 0x2, R20 ;  /* 0x00000002ff147819 */ /* 0x000fe20000011614 */
[----:B------:R-:W-:-:S07]  /*bb40*/  IMAD.MOV.U32 R21, RZ, RZ, RZ ;  /* 0x000000ffff157224 */ /* 0x000fce00078e00ff */
.L_x_3752:
[----:B------:R-:W-:-:S04]  /*bb50*/  LEA R24, P0, R20, R24, 0x2 ;  /* 0x0000001814187211 */ /* 0x000fc800078010ff */
[----:B------:R-:W-:-:S05]  /*bb60*/  LEA.HI.X R25, R20, R22, R21, 0x2, P0 ;  /* 0x0000001614197211 */ /* 0x000fca00000f1415 */
[----:B------:R-:W2:Y:S02]  /*bb70*/  LDG.E R24, desc[UR36][R24.64] ;  /* 0x0000002418187981 */ /* 0x000ea4000c1e1900 */
[C---:B--2---:R-:W-:Y:S02]  /*bb80*/  PRMT R32, R24.reuse, 0x7610, R32 ;  /* 0x0000761018207816 */ /* 0x044fe40000000020 */
[----:B------:R-:W-:-:S07]  /*bb90*/  PRMT R31, R24, 0x7632, R31 ;  /* 0x00007632181f7816 */ /* 0x000fce000000001f */
.L_x_3745:
[----:B------:R-:W-:Y:S05]  /*bba0*/  BSYNC.RECONVERGENT B0 ;  /* 0x0000000000007941 */ /* 0x000fea0003800200 */
.L_x_3744:
[----:B------:R-:W-:Y:S01]  /*bbb0*/  ISETP.GE.U32.AND P0, PT, R8, R6, PT ;  /* 0x000000060800720c */ /* 0x000fe20003f06070 */
[----:B------:R-:W-:-:S12]  /*bbc0*/  BSSY.RECONVERGENT B0, `(.L_x_3754) ;  /* 0x000002a000007945 */ /* 0x000fd80003800200 */
[----:B------:R-:W-:Y:S05]  /*bbd0*/  @P0 BRA `(.L_x_3755) ;  /* 0x0000000000a00947 */ /* 0x000fea0003800000 */
[----:B------:R-:W-:Y:S02]  /*bbe0*/  IADD3 R14, PT, PT, R8, R7, RZ ;  /* 0x00000007080e7210 */ /* 0x000fe40007ffe0ff */
[----:B------:R-:W-:Y:S02]  /*bbf0*/  PRMT R15, R4, 0x9910, RZ ;  /* 0x00009910040f7816 */ /* 0x000fe400000000ff */
[----:B------:R-:W-:Y:S02]  /*bc00*/  ISETP.GE.U32.AND P0, PT, R14, R6, PT ;  /* 0x000000060e00720c */ /* 0x000fe40003f06070 */
[----:B------:R-:W-:Y:S01]  /*bc10*/  PRMT R27, R27, 0x9910, RZ ;  /* 0x000099101b1b7816 */ /* 0x000fe200000000ff */
[----:B------:R-:W-:Y:S01]  /*bc20*/  IMAD.MOV.U32 R8, RZ, RZ, R15 ;  /* 0x000000ffff087224 */ /* 0x000fe200078e000f */
[----:B------:R-:W-:Y:S02]  /*bc30*/  PRMT R28, R28, 0x9910, RZ ;  /* 0x000099101c1c7816 */ /* 0x000fe400000000ff */
[----:B------:R-:W-:-:S02]  /*bc40*/  PRMT R5, R5, 0x9910, RZ ;  /* 0x0000991005057816 */ /* 0x000fc400000000ff */
[----:B------:R-:W-:Y:S02]  /*bc50*/  MOV R4, R27 ;  /* 0x0000001b00047202 */ /* 0x000fe40000000f00 */
[----:B------:R-:W-:-:S03]  /*bc60*/  MOV R15, R28 ;  /* 0x0000001c000f7202 */ /* 0x000fc60000000f00 */
[----:B------:R-:W-:Y:S02]  /*bc70*/  IMAD R5, R5, R4, RZ ;  /* 0x0000000405057224 */ /* 0x000fe400078e02ff */
[----:B------:R-:W-:Y:S01]  /*bc80*/  IMAD R4, R8, R15, RZ ;  /* 0x0000000f08047224 */ /* 0x000fe200078e02ff */
[----:B------:R-:W-:Y:S06]  /*bc90*/  @P0 BRA `(.L_x_3755) ;  /* 0x0000000000700947 */ /* 0x000fec0003800000 */
[----:B------:R-:W-:Y:S02]  /*bca0*/  IADD3 R14, PT, PT, R14, R7, RZ ;  /* 0x000000070e0e7210 */ /* 0x000fe40007ffe0ff */
[----:B------:R-:W-:Y:S02]  /*bcb0*/  PRMT R29, R29, 0x9910, RZ ;  /* 0x000099101d1d7816 */ /* 0x000fe400000000ff */
[----:B------:R-:W-:Y:S02]  /*bcc0*/  ISETP.GE.U32.AND P0, PT, R14, R6, PT ;  /* 0x000000060e00720c */ /* 0x000fe40003f06070 */
[----:B------:R-:W-:Y:S02]  /*bcd0*/  PRMT R3, R3, 0x9910, RZ ;  /* 0x0000991003037816 */ /* 0x000fe400000000ff */
[----:B------:R-:W-:Y:S01]  /*bce0*/  PRMT R8, R0, 0x9910, RZ ;  /* 0x0000991000087816 */ /* 0x000fe200000000ff */
[----:B------:R-:W-:Y:S01]  /*bcf0*/  IMAD.MOV.U32 R0, RZ, RZ, R29 ;  /* 0x000000ffff007224 */ /* 0x000fe200078e001d */
[----:B------:R-:W-:-:S03]  /*bd00*/  PRMT R15, R30, 0x9910, RZ ;  /* 0x000099101e0f7816 */ /* 0x000fc600000000ff */
[----:B------:R-:W-:Y:S02]  /*bd10*/  IMAD R3, R3, R0, RZ ;  /* 0x0000000003037224 */ /* 0x000fe400078e02ff */
[----:B------:R-:W-:Y:S02]  /*bd20*/  IMAD R0, R8, R15, RZ ;  /* 0x0000000f08007224 */ /* 0x000fe400078e02ff */
[----:B------:R-:W-:Y:S05]  /*bd30*/  @P0 BRA `(.L_x_3755) ;  /* 0x0000000000480947 */ /* 0x000fea0003800000 */
[----:B------:R-:W-:Y:S02]  /*bd40*/  IADD3 R7, PT, PT, R14, R7, RZ ;  /* 0x000000070e077210 */ /* 0x000fe40007ffe0ff */
[----:B------:R-:W-:Y:S02]  /*bd50*/  PRMT R13, R13, 0x9910, RZ ;  /* 0x000099100d0d7816 */ /* 0x000fe400000000ff */
[----:B------:R-:W-:Y:S02]  /*bd60*/  ISETP.GE.U32.AND P0, PT, R7, R6, PT ;  /* 0x000000060700720c */ /* 0x000fe40003f06070 */
[----:B------:R-:W-:Y:S02]  /*bd70*/  PRMT R33, R33, 0x9910, RZ ;  /* 0x0000991021217816 */ /* 0x000fe400000000ff */
[----:B------:R-:W-:Y:S02]  /*bd80*/  PRMT R8, R11, 0x9910, RZ ;  /* 0x000099100b087816 */ /* 0x000fe400000000ff */
[----:B------:R-:W-:-:S02]  /*bd90*/  PRMT R12, R12, 0x9910, RZ ;  /* 0x000099100c0c7816 */ /* 0x000fc400000000ff */
[----:B------:R-:W-:Y:S01]  /*bda0*/  MOV R11, R13 ;  /* 0x0000000d000b7202 */ /* 0x000fe20000000f00 */
[----:B------:R-:W-:-:S04]  /*bdb0*/  IMAD.MOV.U32 R13, RZ, RZ, R33 ;  /* 0x000000ffff0d7224 */ /* 0x000fc800078e0021 */
[----:B------:R-:W-:Y:S01]  /*bdc0*/  @!P0 PRMT R7, R32, 0x9910, RZ ;  /* 0x0000991020078816 */ /* 0x000fe200000000ff */
[----:B------:R-:W-:Y:S01]  /*bdd0*/  IMAD R12, R12, R11, RZ ;  /* 0x0000000b0c0c7224 */ /* 0x000fe200078e02ff */
[----:B------:R-:W-:Y:S01]  /*bde0*/  @!P0 PRMT R6, R10, 0x9910, RZ ;  /* 0x000099100a068816 */ /* 0x000fe200000000ff */
[----:B------:R-:W-:Y:S01]  /*bdf0*/  IMAD R11, R8, R13, RZ ;  /* 0x0000000d080b7224 */ /* 0x000fe200078e02ff */
[----:B------:R-:W-:Y:S02]  /*be00*/  @!P0 PRMT R15, R31, 0x9910, RZ ;  /* 0x000099101f0f8816 */ /* 0x000fe400000000ff */
[----:B------:R-:W-:Y:S01]  /*be10*/  @!P0 PRMT R14, R9, 0x9910, RZ ;  /* 0x00009910090e8816 */ /* 0x000fe200000000ff */
[----:B------:R-:W-:-:S04]  /*be20*/  @!P0 IMAD R6, R6, R7, RZ ;  /* 0x0000000706068224 */ /* 0x000fc800078e02ff */
[----:B------:R-:W-:Y:S01]  /*be30*/  @!P0 IMAD R7, R14, R15, RZ ;  /* 0x0000000f0e078224 */ /* 0x000fe200078e02ff */
[----:B------:R-:W-:-:S04]  /*be40*/  @!P0 PRMT R10, R6, 0x7610, R10 ;  /* 0x00007610060a8816 */ /* 0x000fc8000000000a */
[----:B------:R-:W-:-:S07]  /*be50*/  @!P0 PRMT R9, R7, 0x7610, R9 ;  /* 0x0000761007098816 */ /* 0x000fce0000000009 */
.L_x_3755:
[----:B------:R-:W-:Y:S05]  /*be60*/  BSYNC.RECONVERGENT B0 ;  /* 0x0000000000007941 */ /* 0x000fea0003800200 */
.L_x_3754:
[----:B------:R-:W-:Y:S02]  /*be70*/  PRMT R5, R5, 0x9910, RZ ;  /* 0x0000991005057816 */ /* 0x000fe400000000ff */
[----:B------:R-:W-:Y:S02]  /*be80*/  PRMT R6, R0, 0x9910, RZ ;  /* 0x0000991000067816 */ /* 0x000fe400000000ff */
[----:B------:R-:W-:Y:S02]  /*be90*/  PRMT R3, R3, 0x9910, RZ ;  /* 0x0000991003037816 */ /* 0x000fe400000000ff */
[----:B------:R-:W-:Y:S02]  /*bea0*/  MOV R0, R5 ;  /* 0x0000000500007202 */ /* 0x000fe40000000f00 */
[----:B------:R-:W-:Y:S02]  /*beb0*/  PRMT R4, R4, 0x9910, RZ ;  /* 0x0000991004047816 */ /* 0x000fe400000000ff */
[----:B------:R-:W-:Y:S01]  /*bec0*/  MOV R5, R6 ;  /* 0x0000000600057202 */ /* 0x000fe20000000f00 */
[----:B------:R-:W-:Y:S01]  /*bed0*/  IMAD R0, R0, R3, RZ ;  /* 0x0000000300007224 */ /* 0x000fe200078e02ff */
[----:B------:R-:W-:-:S02]  /*bee0*/  PRMT R12, R12, 0x9910, RZ ;  /* 0x000099100c0c7816 */ /* 0x000fc400000000ff */
[----:B------:R-:W-:Y:S01]  /*bef0*/  PRMT R10, R10, 0x9910, RZ ;  /* 0x000099100a0a7816 */ /* 0x000fe200000000ff */
[----:B------:R-:W-:Y:S01]  /*bf00*/  IMAD R3, R4, R5, RZ ;  /* 0x0000000504037224 */ /* 0x000fe200078e02ff */
[----:B------:R-:W-:Y:S02]  /*bf10*/  PRMT R0, R0, 0x9910, RZ ;  /* 0x0000991000007816 */ /* 0x000fe400000000ff */
[----:B------:R-:W-:Y:S02]  /*bf20*/  PRMT R5, R11, 0x9910, RZ ;  /* 0x000099100b057816 */ /* 0x000fe400000000ff */
[----:B------:R-:W-:Y:S01]  /*bf30*/  PRMT R4, R3, 0x9910, RZ ;  /* 0x0000991003047816 */ /* 0x000fe200000000ff */
[----:B------:R-:W-:Y:S01]  /*bf40*/  IMAD.MOV.U32 R3, RZ, RZ, R12 ;  /* 0x000000ffff037224 */ /* 0x000fe200078e000c */
[----:B------:R-:W-:-:S03]  /*bf50*/  PRMT R9, R9, 0x9910, RZ ;  /* 0x0000991009097816 */ /* 0x000fc600000000ff */
[----:B------:R-:W-:Y:S02]  /*bf60*/  IMAD R0, R0, R3, RZ ;  /* 0x0000000300007224 */ /* 0x000fe400078e02ff */
[----:B------:R-:W-:-:S03]  /*bf70*/  IMAD R3, R4, R5, RZ ;  /* 0x0000000504037224 */ /* 0x000fc600078e02ff */
[----:B------:R-:W-:Y:S02]  /*bf80*/  PRMT R16, R0, 0x9910, RZ ;  /* 0x0000991000107816 */ /* 0x000fe400000000ff */
[----:B------:R-:W-:Y:S02]  /*bf90*/  PRMT R17, R3, 0x9910, RZ ;  /* 0x0000991003117816 */ /* 0x000fe400000000ff */
[----:B------:R-:W-:Y:S02]  /*bfa0*/  MOV R3, R10 ;  /* 0x0000000a00037202 */ /* 0x000fe40000000f00 */
[----:B------:R-:W-:-:S03]  /*bfb0*/  MOV R0, R9 ;  /* 0x0000000900007202 */ /* 0x000fc60000000f00 */
[----:B------:R-:W-:Y:S02]  /*bfc0*/  IMAD R16, R16, R3, RZ ;  /* 0x0000000310107224 */ /* 0x000fe400078e02ff */
[----:B------:R-:W-:-:S07]  /*bfd0*/  IMAD R17, R17, R0, RZ ;  /* 0x0000000011117224 */ /* 0x000fce00078e02ff */
.L_x_3706:
[----:B------:R-:W-:Y:S05]  /*bfe0*/  BSYNC.RECONVERGENT B6 ;  /* 0x0000000000067941 */ /* 0x000fea0003800200 */
.L_x_3705:
        /* <DEDUP_REMOVED lines=16> */
.L_x_3759:
        /* <DEDUP_REMOVED lines=10> */
[----:B------:R-:W-:Y:S02]  /*c190*/  PRMT R16, R16, 0x9910, RZ ;  /* 0x0000991010107816 */ /* 0x000fe400000000ff */
[----:B------:R-:W-:Y:S02]  /*c1a0*/  PRMT R17, R17, 0x9910, RZ ;  /* 0x0000991011117816 */ /* 0x000fe400000000ff */
[----:B------:R-:W-:-:S06]  /*c1b0*/  LEA R4, R4, R3, 0x2 ;  /* 0x0000000304047211 */ /* 0x000fcc00078e10ff */
[----:B------:R-:W1:Y:S02]  /*c1c0*/  LDS R4, [R4] ;  /* 0x0000000004047984 */ /* 0x000e640000000800 */
[C---:B-1----:R-:W-:Y:S02]  /*c1d0*/  PRMT R5, R4.reuse, 0x9910, RZ ;  /* 0x0000991004057816 */ /* 0x042fe400000000ff */
[----:B------:R-:W-:-:S03]  /*c1e0*/  PRMT R6, R4, 0xbb32, RZ ;  /* 0x0000bb3204067816 */ /* 0x000fc600000000ff */
[----:B------:R-:W-:Y:S02]  /*c1f0*/  IMAD R16, R16, R5, RZ ;  /* 0x0000000510107224 */ /* 0x000fe400078e02ff */
[----:B------:R-:W-:-:S05]  /*c200*/  IMAD R17, R17, R6, RZ ;  /* 0x0000000611117224 */ /* 0x000fca00078e02ff */
[----:B------:R-:W-:-:S05]  /*c210*/  PRMT R5, R16, 0x5410, R17 ;  /* 0x0000541010057816 */ /* 0x000fca0000000011 */
[----:B------:R1:W-:Y:S02]  /*c220*/  STS [R0], R5 ;  /* 0x0000000500007388 */ /* 0x0003e40000000800 */
.L_x_3758:
[----:B------:R-:W-:Y:S05]  /*c230*/  BSYNC.RECONVERGENT B0 ;  /* 0x0000000000007941 */ /* 0x000fea0003800200 */
.L_x_3757:
[----:B------:R-:W-:Y:S01]  /*c240*/  MOV R4, R10 ;  /* 0x0000000a00047202 */ /* 0x000fe20000000f00 */
[----:B------:R-:W-:Y:S06]  /*c250*/  @P1 BRA `(.L_x_3759) ;  /* 0xfffffffc00a41947 */ /* 0x000fec000383ffff */
.L_x_3756:
        /* <DEDUP_REMOVED lines=18> */
[----:B-1----:R-:W-:-:S07]  /*c380*/  MOV R4, R6 ;  /* 0x0000000600047202 */ /* 0x002fce0000000f00 */
.L_x_3764:
        /* <DEDUP_REMOVED lines=8> */
[----:B------:R-:W-:Y:S05]  /*c410*/  @P0 BRA `(.L_x_3763) ;  /* 0x0000000000280947 */ /* 0x000fea0003800000 */
[----:B------:R-:W-:Y:S02]  /*c420*/  LEA R4, R7, R3, 0x2 ;  /* 0x0000000307047211 */ /* 0x000fe400078e10ff */
[----:B------:R-:W-:Y:S02]  /*c430*/  PRMT R5, R16, 0x9910, RZ ;  /* 0x0000991010057816 */ /* 0x000fe400000000ff */
[----:B------:R-:W-:Y:S02]  /*c440*/  PRMT R8, R17, 0x9910, RZ ;  /* 0x0000991011087816 */ /* 0x000fe400000000ff */
[----:B------:R-:W1:Y:S02]  /*c450*/  LDS R4, [R4] ;  /* 0x0000000004047984 */ /* 0x000e640000000800 */
[C---:B-1----:R-:W-:Y:S02]  /*c460*/  PRMT R16, R4.reuse, 0x9910, RZ ;  /* 0x0000991004107816 */ /* 0x042fe400000000ff */
[----:B------:R-:W-:-:S03]  /*c470*/  PRMT R17, R4, 0xbb32, RZ ;  /* 0x0000bb3204117816 */ /* 0x000fc600000000ff */
[----:B------:R-:W-:Y:S02]  /*c480*/  IMAD R16, R5, R16, RZ ;  /* 0x0000001005107224 */ /* 0x000fe400078e02ff */
[----:B------:R-:W-:-:S05]  /*c490*/  IMAD R17, R8, R17, RZ ;  /* 0x0000001108117224 */ /* 0x000fca00078e02ff */
[----:B------:R-:W-:-:S05]  /*c4a0*/  PRMT R4, R16, 0x5410, R17 ;  /* 0x0000541010047816 */ /* 0x000fca0000000011 */
[----:B------:R1:W-:Y:S02]  /*c4b0*/  STS [R3], R4 ;  /* 0x0000000403007388 */ /* 0x0003e40000000800 */
.L_x_3763:
[----:B------:R-:W-:Y:S05]  /*c4c0*/  BSYNC.RECONVERGENT B0 ;  /* 0x0000000000007941 */ /* 0x000fea0003800200 */
.L_x_3762:
[----:B-1----:R-:W-:Y:S01]  /*c4d0*/  MOV R4, R7 ;  /* 0x0000000700047202 */ /* 0x002fe20000000f00 */
[----:B------:R-:W-:Y:S06]  /*c4e0*/  @P1 BRA `(.L_x_3764) ;  /* 0xfffffffc00a81947 */ /* 0x000fec000383ffff */
.L_x_3761:
[----:B------:R-:W-:Y:S01]  /*c4f0*/  ISETP.GE.U32.AND P0, PT, R0, 0x2, PT ;  /* 0x000000020000780c */ /* 0x000fe20003f06070 */
[----:B------:R-:W-:Y:S05]  /*c500*/  WARPSYNC.ALL ;  /* 0x0000000000007948 */ /* 0x000fea0003800000 */
[----:B------:R-:W-:Y:S07]  /*c510*/  BAR.SYNC.DEFER_BLOCKING 0x0 ;  /* 0x0000000000007b1d */ /* 0x000fee0000010000 */
[----:B------:R-:W-:Y:S05]  /*c520*/  @!P0 BRA `(.L_x_3760) ;  /* 0x0000000000308947 */ /* 0x000fea0003800000 */
[----:B-1----:R-:W-:-:S07]  /*c530*/  IMAD.MOV.U32 R3, RZ, RZ, 0x1 ;  /* 0x00000001ff037424 */ /* 0x002fce00078e00ff */
.L_x_3765:
[----:B------:R-:W-:Y:S02]  /*c540*/  PRMT R4, R16, 0x9910, RZ ;  /* 0x0000991010047816 */ /* 0x000fe400000000ff */
[----:B------:R-:W-:-:S03]  /*c550*/  PRMT R6, R17, 0x9910, RZ ;  /* 0x0000991011067816 */ /* 0x000fc600000000ff */
[----:B------:R-:W1:Y:S04]  /*c560*/  SHFL.DOWN PT, R5, R4, R3, 0x1f ;  /* 0x08001f0304057589 */ /* 0x000e6800000e0000 */
[----:B------:R2:W3:Y:S02]  /*c570*/  SHFL.DOWN PT, R7, R6, R3, 0x1f ;  /* 0x08001f0306077589 */ /* 0x0004e400000e0000 */
[----:B--2---:R-:W-:-:S04]  /*c580*/  SHF.L.U32 R3, R3, 0x1, RZ ;  /* 0x0000000103037819 */ /* 0x004fc800000006ff */
[----:B------:R-:W-:Y:S02]  /*c590*/  ISETP.GE.AND P0, PT, R3, R0, PT ;  /* 0x000000000300720c */ /* 0x000fe40003f06270 */
[----:B-1----:R-:W-:Y:S02]  /*c5a0*/  PRMT R5, R5, 0x9910, RZ ;  /* 0x0000991005057816 */ /* 0x002fe400000000ff */
[----:B---3--:R-:W-:-:S03]  /*c5b0*/  PRMT R17, R7, 0x9910, RZ ;  /* 0x0000991007117816 */ /* 0x008fc600000000ff */
[----:B------:R-:W-:Y:S02]  /*c5c0*/  IMAD R16, R4, R5, RZ ;  /* 0x0000000504107224 */ /* 0x000fe400078e02ff */
[----:B------:R-:W-:-:S04]  /*c5d0*/  IMAD R17, R6, R17, RZ ;  /* 0x0000001106117224 */ /* 0x000fc800078e02ff */
[----:B------:R-:W-:Y:S05]  /*c5e0*/  @!P0 BRA `(.L_x_3765) ;  /* 0xfffffffc00d48947 */ /* 0x000fea000383ffff */
.L_x_3760:
        /* <DEDUP_REMOVED lines=287> */
.L_x_3766:
        /* <DEDUP_REMOVED lines=276> */
.L_x_3767:
        /* <DEDUP_REMOVED lines=286> */
.L_x_3769:
        /* <DEDUP_REMOVED lines=276> */
.L_x_3770:
        /* <DEDUP_REMOVED lines=24> */
.L_x_3772:
[----:B------:R-:W-:Y:S05]  /*10dc0*/  BSYNC.RECONVERGENT B0 ;  /* 0x0000000000007941 */ /* 0x000fea0003800200 */
.L_x_3771:
        /* <DEDUP_REMOVED lines=35> */
.L_x_3774:
[----:B------:R-:W-:Y:S05]  /*11000*/  BSYNC.RECONVERGENT B0 ;  /* 0x0000000000007941 */ /* 0x000fea0003800200 */
.L_x_3773:
        /* <DEDUP_REMOVED lines=35> */
.L_x_3779:
[----:B------:R-:W-:-:S05]  /*11240*/  IADD3 R9, PT, PT, R19, R0, RZ ;  /* 0x0000000013097210 */ /* 0x000fca0007ffe0ff */
[----:B---3--:R-:W-:-:S05]  /*11250*/  IMAD.WIDE.U32 R8, R9, 0x4, R6 ;  /* 0x0000000409087825 */ /* 0x008fca00078e0006 */
[----:B------:R-:W2:Y:S04]  /*11260*/  LDG.E.U16 R10, desc[UR36][R8.64] ;  /* 0x00000024080a7981 */ /* 0x000ea8000c1e1500 */
[----:B------:R-:W3:Y:S01]  /*11270*/  LDG.E.U16 R11, desc[UR36][R8.64+0x2] ;  /* 0x00000224080b7981 */ /* 0x000ee2000c1e1500 */
[----:B------:R-:W-:Y:S02]  /*11280*/  IADD3 R0, PT, PT, R3, R0, RZ ;  /* 0x0000000003007210 */ /* 0x000fe40007ffe0ff */
[----:B------:R-:W-:Y:S02]  /*11290*/  PRMT R2, R2, 0x9910, RZ ;  /* 0x0000991002027816 */ /* 0x000fe400000000ff */
[----:B------:R-:W-:Y:S02]  /*112a0*/  ISETP.GE.U32.AND P1, PT, R0, UR8, PT ;  /* 0x0000000800007c0c */ /* 0x000fe4000bf26070 */
[----:B------:R-:W-:-:S02]  /*112b0*/  PRMT R25, R25, 0x9910, RZ ;  /* 0x0000991019197816 */ /* 0x000fc400000000ff */
[----:B--2---:R-:W-:Y:S02]  /*112c0*/  PRMT R10, R10, 0x9910, RZ ;  /* 0x000099100a0a7816 */ /* 0x004fe400000000ff */
[----:B---3--:R-:W-:-:S03]  /*112d0*/  PRMT R12, R11, 0x9910, RZ ;  /* 0x000099100b0c7816 */ /* 0x008fc600000000ff */
[----:B------:R-:W-:Y:S01]  /*112e0*/  IMAD.MOV.U32 R11, RZ, RZ, R10 ;  /* 0x000000ffff0b7224 */ /* 0x000fe200078e000a */
[----:B------:R-:W-:-:S03]  /*112f0*/  MOV R10, R12 ;  /* 0x0000000c000a7202 */ /* 0x000fc60000000f00 */
[----:B------:R-:W-:Y:S02]  /*11300*/  IMAD R2, R2, R11, RZ ;  /* 0x0000000b02027224 */ /* 0x000fe400078e02ff */
[----:B------:R-:W-:Y:S01]  /*11310*/  IMAD R25, R25, R10, RZ ;  /* 0x0000000a19197224 */ /* 0x000fe200078e02ff */
[----:B------:R-:W-:Y:S06]  /*11320*/  @!P1 BRA `(.L_x_3779) ;  /* 0xfffffffc00c49947 */ /* 0x000fec000383ffff */
[----:B------:R-:W-:Y:S05]  /*11330*/  BSYNC.RECONVERGENT B1 ;  /* 0x0000000000017941 */ /* 0x000fea0003800200 */
.L_x_3778:
[----:B------:R-:W-:Y:S05]  /*11340*/  BRA `(.L_x_3777) ;  /* 0x0000000000747947 */ /* 0x000fea0003800000 */
.L_x_3776:
[----:B------:R-:W1:Y:S01]  /*11350*/  LDCU UR7, c[0x0][0x398] ;  /* 0x00007300ff0777ac */ /* 0x000e620008000800 */
[----:B------:R-:W-:Y:S01]  /*11360*/  IMAD.U32 R25, RZ, RZ, UR9 ;  /* 0x00000009ff197e24 */ /* 0x000fe2000f8e00ff */
[----:B-1----:R-:W-:-:S13]  /*11370*/  ISETP.GE.U32.AND P1, PT, R23, UR7, PT ;  /* 0x0000000717007c0c */ /* 0x002fda000bf26070 */
[----:B------:R-:W-:Y:S05]  /*11380*/  @P1 BRA `(.L_x_3777) ;  /* 0x0000000000641947 */ /* 0x000fea0003800000 */
[----:B------:R-:W1:Y:S01]  /*11390*/  LDCU UR5, c[0x0][0x374] ;  /* 0x00006e80ff0577ac */ /* 0x000e620008000800 */
[----:B------:R-:W2:Y:S01]  /*113a0*/  LDC R11, c[0x0][0x360] ;  /* 0x0000d800ff0b7b82 */ /* 0x000ea20000000800 */
[----:B------:R-:W-:Y:S02]  /*113b0*/  MOV R25, UR9 ;  /* 0x0000000900197c02 */ /* 0x000fe40008000f00 */
[----:B------:R-:W-:-:S05]  /*113c0*/  MOV R0, R23 ;  /* 0x0000001700007202 */ /* 0x000fca0000000f00 */
[----:B------:R-:W3:Y:S08]  /*113d0*/  LDC.64 R6, c[0x0][0x770] ;  /* 0x0001dc00ff067b82 */ /* 0x000ef00000000a00 */
[----:B------:R-:W4:Y:S01]  /*113e0*/  LDC R13, c[0x0][0x364] ;  /* 0x0000d900ff0d7b82 */ /* 0x000f220000000800 */
[----:B-1----:R-:W-:-:S07]  /*113f0*/  IMAD R19, R19, UR5, RZ ;  /* 0x0000000513137c24 */ /* 0x002fce000f8e02ff */
.L_x_3780:
[----:B------:R-:W-:-:S04]  /*11400*/  IMAD.IADD R9, R19, 0x1, R0 ;  /* 0x0000000113097824 */ /* 0x000fc800078e0200 */
[----:B--2---:R-:W-:-:S04]  /*11410*/  IMAD R9, R9, R11, R18 ;  /* 0x0000000b09097224 */ /* 0x004fc800078e0212 */
[----:B---3--:R-:W-:-:S05]  /*11420*/  IMAD.WIDE.U32 R8, R9, 0x4, R6 ;  /* 0x0000000409087825 */ /* 0x008fca00078e0006 */
[----:B------:R-:W2:Y:S04]  /*11430*/  LDG.E.U16 R3, desc[UR36][R8.64] ;  /* 0x0000002408037981 */ /* 0x000ea8000c1e1500 */
[----:B------:R-:W3:Y:S01]  /*11440*/  LDG.E.U16 R10, desc[UR36][R8.64+0x2] ;  /* 0x00000224080a7981 */ /* 0x000ee2000c1e1500 */
[----:B----4-:R-:W-:Y:S02]  /*11450*/  IADD3 R0, PT, PT, R13, R0, RZ ;  /* 0x000000000d007210 */ /* 0x010fe40007ffe0ff */
[----:B------:R-:W-:Y:S02]  /*11460*/  PRMT R25, R25, 0x9910, RZ ;  /* 0x0000991019197816 */ /* 0x000fe400000000ff */
[----:B------:R-:W-:Y:S02]  /*11470*/  ISETP.GE.U32.AND P1, PT, R0, UR7, PT ;  /* 0x0000000700007c0c */ /* 0x000fe4000bf26070 */
[----:B------:R-:W-:-:S02]  /*11480*/  PRMT R2, R2, 0x9910, RZ ;  /* 0x0000991002027816 */ /* 0x000fc400000000ff */
[----:B--2---:R-:W-:Y:S02]  /*11490*/  PRMT R12, R3, 0x9910, RZ ;  /* 0x00009910030c7816 */ /* 0x004fe400000000ff */
[----:B------:R-:W-:Y:S02]  /*114a0*/  MOV R3, R2 ;  /* 0x0000000200037202 */ /* 0x000fe40000000f00 */
[----:B---3--:R-:W-:Y:S01]  /*114b0*/  PRMT R14, R10, 0x9910, RZ ;  /* 0x000099100a0e7816 */ /* 0x008fe200000000ff */
[----:B------:R-:W-:Y:S01]  /*114c0*/  IMAD.MOV.U32 R2, RZ, RZ, R12 ;  /* 0x000000ffff027224 */ /* 0x000fe200078e000c */
[----:B------:R-:W-:Y:S02]  /*114d0*/  MOV R10, R25 ;  /* 0x00000019000a7202 */ /* 0x000fe40000000f00 */
[----:B------:R-:W-:Y:S01]  /*114e0*/  MOV R25, R14 ;  /* 0x0000000e00197202 */ /* 0x000fe20000000f00 */
[----:B------:R-:W-:-:S04]  /*114f0*/  IMAD R2, R3, R2, RZ ;  /* 0x0000000203027224 */ /* 0x000fc800078e02ff */
[----:B------:R-:W-:Y:S01]  /*11500*/  IMAD R25, R10, R25, RZ ;  /* 0x000000190a197224 */ /* 0x000fe200078e02ff */
[----:B------:R-:W-:Y:S06]  /*11510*/  @!P1 BRA `(.L_x_3780) ;  /* 0xfffffffc00b89947 */ /* 0x000fec000383ffff */
.L_x_3777:
[----:B------:R-:W-:Y:S05]  /*11520*/  BSYNC.RECONVERGENT B0 ;  /* 0x0000000000007941 */ /* 0x000fea0003800200 */
.L_x_3775:
        /* <DEDUP_REMOVED lines=11> */
.L_x_3784:
[----:B------:R-:W-:Y:S01]  /*115e0*/  USHF.R.U32.HI UR7, URZ, 0x1, UR4 ;  /* 0x00000001ff077899 */ /* 0x000fe20008011604 */
[----:B------:R-:W-:Y:S05]  /*115f0*/  BAR.SYNC.DEFER_BLOCKING 0x0 ;  /* 0x0000000000007b1d */ /* 0x000fea0000010000 */
[----:B-1----:R-:W-:Y:S01]  /*11600*/  VIADD R3, R23, UR7 ;  /* 0x0000000717037c36 */ /* 0x002fe20008000000 */
[----:B------:R-:W-:Y:S04]  /*11610*/  BSSY.RECONVERGENT B0, `(.L_x_3782) ;  /* 0x000000f000007945 */ /* 0x000fe80003800200 */
[----:B------:R-:W-:-:S04]  /*11620*/  ISETP.GE.U32.AND P1, PT, R3, UR6, PT ;  /* 0x0000000603007c0c */ /* 0x000fc8000bf26070 */
[----:B------:R-:W-:-:S13]  /*11630*/  ISETP.GE.U32.OR P1, PT, R23, UR7, P1 ;  /* 0x0000000717007c0c */ /* 0x000fda0008f26470 */
[----:B------:R-:W-:Y:S05]  /*11640*/  @P1 BRA `(.L_x_3783) ;  /* 0x00000000002c1947 */ /* 0x000fea0003800000 */
[----:B------:R-:W-:Y:S01]  /*11650*/  IMAD R3, R3, UR5, R18 ;  /* 0x0000000503037c24 */ /* 0x000fe2000f8e0212 */
[----:B------:R-:W-:Y:S02]  /*11660*/  PRMT R2, R2, 0x9910, RZ ;  /* 0x0000991002027816 */ /* 0x000fe400000000ff */
[----:B------:R-:W-:Y:S02]  /*11670*/  PRMT R25, R25, 0x9910, RZ ;  /* 0x0000991019197816 */ /* 0x000fe400000000ff */
[----:B------:R-:W-:-:S06]  /*11680*/  LEA R3, R3, UR8, 0x2 ;  /* 0x0000000803037c11 */ /* 0x000fcc000f8e10ff */
[----:B------:R-:W1:Y:S02]  /*11690*/  LDS R3, [R3] ;  /* 0x0000000003037984 */ /* 0x000e640000000800 */
[C---:B-1----:R-:W-:Y:S02]  /*116a0*/  PRMT R7, R3.reuse, 0x9910, RZ ;  /* 0x0000991003077816 */ /* 0x042fe400000000ff */
[----:B------:R-:W-:-:S03]  /*116b0*/  PRMT R6, R3, 0xbb32, RZ ;  /* 0x0000bb3203067816 */ /* 0x000fc600000000ff */
[----:B------:R-:W-:Y:S02]  /*116c0*/  IMAD R2, R2, R7, RZ ;  /* 0x0000000702027224 */ /* 0x000fe400078e02ff */
[----:B------:R-:W-:-:S05]  /*116d0*/  IMAD R25, R25, R6, RZ ;  /* 0x0000000619197224 */ /* 0x000fca00078e02ff */
[----:B------:R-:W-:-:S05]  /*116e0*/  PRMT R3, R2, 0x5410, R25 ;  /* 0x0000541002037816 */ /* 0x000fca0000000019 */
[----:B------:R1:W-:Y:S02]  /*116f0*/  STS [R0], R3 ;  /* 0x0000000300007388 */ /* 0x0003e40000000800 */
.L_x_3783:
[----:B------:R-:W-:Y:S05]  /*11700*/  BSYNC.RECONVERGENT B0 ;  /* 0x0000000000007941 */ /* 0x000fea0003800200 */
.L_x_3782:
[----:B------:R-:W-:-:S03]  /*11710*/  UISETP.GT.U32.AND UP0, UPT, UR4, 0x3, UPT ;  /* 0x000000030400788c */ /* 0x000fc6000bf04070 */
[----:B------:R-:W-:-:S06]  /*11720*/  UMOV UR4, UR7 ;  /* 0x0000000700047c82 */ /* 0x000fcc0008000000 */
[----:B------:R-:W-:Y:S05]  /*11730*/  BRA.U UP0, `(.L_x_3784) ;  /* 0xfffffffd00a87547 */ /* 0x000fea000b83ffff */
.L_x_3781:
        /* <DEDUP_REMOVED lines=12> */
.L_x_3789:
        /* <DEDUP_REMOVED lines=9> */
[----:B------:R-:W-:Y:S02]  /*11890*/  PRMT R9, R2, 0x9910, RZ ;  /* 0x0000991002097816 */ /* 0x000fe400000000ff */
[----:B------:R-:W-:-:S03]  /*118a0*/  PRMT R6, R25, 0x9910, RZ ;  /* 0x0000991019067816 */ /* 0x000fc600000000ff */
[----:B------:R-:W1:Y:S02]  /*118b0*/  LDS R3, [R3] ;  /* 0x0000000003037984 */ /* 0x000e640000000800 */
[C---:B-1----:R-:W-:Y:S02]  /*118c0*/  PRMT R2, R3.reuse, 0x9910, RZ ;  /* 0x0000991003027816 */ /* 0x042fe400000000ff */
[----:B------:R-:W-:-:S03]  /*118d0*/  PRMT R25, R3, 0xbb32, RZ ;  /* 0x0000bb3203197816 */ /* 0x000fc600000000ff */
[----:B------:R-:W-:Y:S02]  /*118e0*/  IMAD R2, R9, R2, RZ ;  /* 0x0000000209027224 */ /* 0x000fe400078e02ff */
[----:B------:R-:W-:-:S05]  /*118f0*/  IMAD R25, R6, R25, RZ ;  /* 0x0000001906197224 */ /* 0x000fca00078e02ff */
[----:B------:R-:W-:-:S05]  /*11900*/  PRMT R3, R2, 0x5410, R25 ;  /* 0x0000541002037816 */ /* 0x000fca0000000019 */
[----:B------:R1:W-:Y:S02]  /*11910*/  STS [R0], R3 ;  /* 0x0000000300007388 */ /* 0x0003e40000000800 */
.L_x_3788:
[----:B------:R-:W-:Y:S05]  /*11920*/  BSYNC.RECONVERGENT B0 ;  /* 0x0000000000007941 */ /* 0x000fea0003800200 */
.L_x_3787:
[----:B-1----:R-:W-:Y:S01]  /*11930*/  MOV R3, R7 ;  /* 0x0000000700037202 */ /* 0x002fe20000000f00 */
[----:B------:R-:W-:Y:S06]  /*11940*/  @P2 BRA `(.L_x_3789) ;  /* 0xfffffffc00ac2947 */ /* 0x000fec000383ffff */
.L_x_3786:
[----:B------:R-:W-:Y:S01]  /*11950*/  BAR.SYNC.DEFER_BLOCKING 0x0 ;  /* 0x0000000000007b1d */ /* 0x000fe20000010000 */
[----:B------:R-:W-:-:S09]  /*11960*/  UISETP.GE.U32.AND UP0, UPT, UR4, 0x2, UPT ;  /* 0x000000020400788c */ /* 0x000fd2000bf06070 */
[----:B------:R-:W-:Y:S05]  /*11970*/  BRA.U !UP0, `(.L_x_3785) ;  /* 0x0000000108307547 */ /* 0x000fea000b800000 */
[----:B-12---:R-:W-:-:S07]  /*11980*/  HFMA2 R0, -RZ, RZ, 0, 5.9604644775390625e-08 ;  /* 0x00000001ff007431 */ /* 0x006fce00000001ff */
.L_x_3790:
[----:B------:R-:W-:Y:S02]  /*11990*/  PRMT R7, R2, 0x9910, RZ ;  /* 0x0000991002077816 */ /* 0x000fe400000000ff */
[----:B------:R-:W-:-:S03]  /*119a0*/  PRMT R6, R25, 0x9910, RZ ;  /* 0x0000991019067816 */ /* 0x000fc600000000ff */
[----:B------:R-:W1:Y:S04]  /*119b0*/  SHFL.DOWN PT, R2, R7, R0, 0x1f ;  /* 0x08001f0007027589 */ /* 0x000e6800000e0000 */
[----:B------:R2:W3:Y:S02]  /*119c0*/  SHFL.DOWN PT, R3, R6, R0, 0x1f ;  /* 0x08001f0006037589 */ /* 0x0004e400000e0000 */
[----:B--2---:R-:W-:-:S05]  /*119d0*/  IMAD.SHL.U32 R0, R0, 0x2, RZ ;  /* 0x0000000200007824 */ /* 0x004fca00078e00ff */
[----:B------:R-:W-:Y:S02]  /*119e0*/  ISETP.GE.AND P1, PT, R0, UR4, PT ;  /* 0x0000000400007c0c */ /* 0x000fe4000bf26270 */
[----:B-1----:R-:W-:Y:S02]  /*119f0*/  PRMT R2, R2, 0x9910, RZ ;  /* 0x0000991002027816 */ /* 0x002fe400000000ff */
[----:B---3--:R-:W-:-:S03]  /*11a00*/  PRMT R25, R3, 0x9910, RZ ;  /* 0x0000991003197816 */ /* 0x008fc600000000ff */
[----:B------:R-:W-:Y:S02]  /*11a10*/  IMAD R2, R7, R2, RZ ;  /* 0x0000000207027224 */ /* 0x000fe400078e02ff */
[----:B------:R-:W-:-:S04]  /*11a20*/  IMAD R25, R6, R25, RZ ;  /* 0x0000001906197224 */ /* 0x000fc800078e02ff */
[----:B------:R-:W-:Y:S05]  /*11a30*/  @!P1 BRA `(.L_x_3790) ;  /* 0xfffffffc00d49947 */ /* 0x000fea000383ffff */
.L_x_3785:
        /* <DEDUP_REMOVED lines=15> */
[----:B------:R-:W-:Y:S02]  /*11b30*/  @P0 PRMT R9, R2, 0x9910, RZ ;  /* 0x0000991002090816 */ /* 0x000fe400000000ff */
[----:B------:R-:W-:Y:S02]  /*11b40*/  @P0 PRMT R8, R25, 0x9910, RZ ;  /* 0x0000991019080816 */ /* 0x000fe400000000ff */
[----:B-1----:R-:W-:-:S02]  /*11b50*/  ISETP.NE.AND P1, PT, RZ, UR4, PT ;  /* 0x00000004ff007c0c */ /* 0x002fc4000bf25270 */
[----:B--2---:R-:W-:Y:S02]  /*11b60*/  @P0 PRMT R0, R0, 0x9910, RZ ;  /* 0x0000991000000816 */ /* 0x004fe400000000ff */
[----:B---3--:R-:W-:-:S03]  /*11b70*/  @P0 PRMT R3, R3, 0x9910, RZ ;  /* 0x0000991003030816 */ /* 0x008fc600000000ff */
[----:B------:R-:W-:Y:S02]  /*11b80*/  @P0 IMAD R0, R9, R0, RZ ;  /* 0x0000000009000224 */ /* 0x000fe400078e02ff */
[----:B------:R-:W-:-:S03]  /*11b90*/  @P0 IMAD R3, R8, R3, RZ ;  /* 0x0000000308030224 */ /* 0x000fc600078e02ff */
        /* <DEDUP_REMOVED lines=24> */
.L_x_3793:
        /* <DEDUP_REMOVED lines=19> */
.L_x_3794:
[----:B------:R-:W-:Y:S05]  /*11e50*/  BRA `(.L_x_3795) ;  /* 0x0000000000047947 */ /* 0x000fea0003800000 */
.L_x_3792:
[----:B------:R2:W-:Y:S02]  /*11e60*/  STG.E.U16 desc[UR36][R6.64], R2 ;  /* 0x0000000206007986 */ /* 0x0005e4000c101524 */
.L_x_3795:
[----:B------:R-:W3:Y:S02]  /*11e70*/  LDCU.64 UR4, c[0x0][0x758] ;  /* 0x0000eb00ff0477ac */ /* 0x000ee40008000a00 */
[----:B---3--:R-:W-:-:S04]  /*11e80*/  IADD3 R22, P0, PT, R22, UR4, RZ ;  /* 0x0000000416167c10 */ /* 0x008fc8000ff1e0ff */
[----:B------:R-:W-:-:S05]  /*11e90*/  IADD3.X R23, PT, PT, RZ, UR5, RZ, P0, !PT ;  /* 0x00000005ff177c10 */ /* 0x000fca00087fe4ff */
[----:B------:R-:W-:Y:S01]  /*11ea0*/  STG.E.U16 desc[UR36][R22.64], R25 ;  /* 0x0000001916007986 */ /* 0x000fe2000c101524 */
[----:B------:R-:W-:Y:S05]  /*11eb0*/  EXIT ;  /* 0x000000000000794d */ /* 0x000fea0003800000 */
.L_x_3791:
[----:B------:R-:W3:Y:S01]  /*11ec0*/  LDCU.U8 UR4, c[0x0][0x788] ;  /* 0x0000f100ff0477ac */ /* 0x000ee20008000000 */
[----:B------:R-:W4:Y:S01]  /*11ed0*/  LDCU.U8 UR5, c[0x0][0x789] ;  /* 0x0000f120ff0577ac */ /* 0x000f220008000000 */
[----:B---3--:R-:W-:Y:S02]  /*11ee0*/  UISETP.NE.AND UP1, UPT, UR4, URZ, UPT ;  /* 0x000000ff0400728c */ /* 0x008fe4000bf25270 */
[----:B----4-:R-:W-:-:S07]  /*11ef0*/  UISETP.NE.AND UP0, UPT, UR5, URZ, UPT ;  /* 0x000000ff0500728c */ /* 0x010fce000bf05270 */
[----:B------:R-:W-:Y:S05]  /*11f00*/  BRA.U !UP1, `(.L_x_3796) ;  /* 0x0000000109287547 */ /* 0x000fea000b800000 */
[----:B-12---:R-:W2:Y:S04]  /*11f10*/  LDG.E.U16 R3, desc[UR36][R4.64+0x2] ;  /* 0x0000022404037981 */ /* 0x006ea8000c1e1500 */
[----:B------:R-:W3:Y:S01]  /*11f20*/  LDG.E.U16 R0, desc[UR36][R4.64] ;  /* 0x0000002404007981 */ /* 0x000ee2000c1e1500 */
[----:B------:R-:W-:Y:S02]  /*11f30*/  PRMT R6, R2, 0x9910, RZ ;  /* 0x0000991002067816 */ /* 0x000fe400000000ff */
[----:B------:R-:W-:Y:S02]  /*11f40*/  PRMT R7, R25, 0x9910, RZ ;  /* 0x0000991019077816 */ /* 0x000fe400000000ff */
[----:B--2---:R-:W-:Y:S02]  /*11f50*/  PRMT R25, R3, 0x9910, RZ ;  /* 0x0000991003197816 */ /* 0x004fe400000000ff */
[----:B------:R-:W-:-:S02]  /*11f60*/  MOV R3, R6 ;  /* 0x0000000600037202 */ /* 0x000fc40000000f00 */
[----:B---3--:R-:W-:Y:S01]  /*11f70*/  PRMT R2, R0, 0x9910, RZ ;  /* 0x0000991000027816 */ /* 0x008fe200000000ff */
[----:B------:R-:W-:-:S04]  /*11f80*/  IMAD.MOV.U32 R0, RZ, RZ, R7 ;  /* 0x000000ffff007224 */ /* 0x000fc800078e0007 */
[----:B------:R-:W-:Y:S02]  /*11f90*/  IMAD R2, R3, R2, RZ ;  /* 0x0000000203027224 */ /* 0x000fe400078e02ff */
[----:B------:R-:W-:-:S07]  /*11fa0*/  IMAD R25, R0, R25, RZ ;  /* 0x0000001900197224 */ /* 0x000fce00078e02ff */
.L_x_3796:
        /* <DEDUP_REMOVED lines=18> */
[----:B------:R-:W-:-:S07]  /*120d0*/  LEPC R20, `(.L_x_3799) ;  /* 0x000000001014794e */ /* 0x000fce0000000000 */
[----:B0-2---:R-:W-:Y:S05]  /*120e0*/  CALL.ABS.NOINC R14 ;  /* 0x000000000e007343 */ /* 0x005fea0003c00000 */
.L_x_3799:
        /* <DEDUP_REMOVED lines=19> */
.L_x_3800:
[----:B------:R-:W-:Y:S05]  /*12220*/  BRA `(.L_x_3801) ;  /* 0x0000000000107947 */ /* 0x000fea0003800000 */
.L_x_3798:
[----:B------:R-:W3:Y:S02]  /*12230*/  LDCU.64 UR4, c[0x0][0x758] ;  /* 0x0000eb00ff0477ac */ /* 0x000ee40008000a00 */
[----:B---3--:R-:W-:-:S04]  /*12240*/  IADD3 R4, P0, PT, R24, UR4, RZ ;  /* 0x0000000418047c10 */ /* 0x008fc8000ff1e0ff */
[----:B------:R-:W-:-:S05]  /*12250*/  IADD3.X R5, PT, PT, RZ, UR5, RZ, P0, !PT ;  /* 0x00000005ff057c10 */ /* 0x000fca00087fe4ff */
[----:B------:R3:W-:Y:S04]  /*12260*/  STG.E.U16 desc[UR36][R4.64], R2 ;  /* 0x0000000204007986 */ /* 0x0007e8000c101524 */
.L_x_3801:
[----:B------:R-:W4:Y:S02]  /*12270*/  LDCU.64 UR4, c[0x0][0x758] ;  /* 0x0000eb00ff0477ac */ /* 0x000f240008000a00 */
[----:B----4-:R-:W-:-:S05]  /*12280*/  IADD3 R22, P0, PT, R22, UR4, RZ ;  /* 0x0000000416167c10 */ /* 0x010fca000ff1e0ff */
[----:B------:R-:W-:-:S05]  /*12290*/  IMAD.X R23, RZ, RZ, UR5, P0 ;  /* 0x00000005ff177e24 */ /* 0x000fca00080e06ff */
[----:B------:R-:W-:Y:S01]  /*122a0*/  STG.E.U16 desc[UR36][R22.64], R25 ;  /* 0x0000001916007986 */ /* 0x000fe2000c101524 */
[----:B------:R-:W-:Y:S05]  /*122b0*/  EXIT ;  /* 0x000000000000794d */ /* 0x000fea0003800000 */
.L_x_3797:
[----:B------:R-:W-:Y:S04]  /*122c0*/  STG.E.U16 desc[UR36][R4.64], R2 ;  /* 0x0000000204007986 */ /* 0x000fe8000c101524 */
[----:B------:R-:W-:Y:S01]  /*122d0*/  STG.E.U16 desc[UR36][R4.64+0x2], R25 ;  /* 0x0000021904007986 */ /* 0x000fe2000c101524 */
[----:B------:R-:W-:Y:S05]  /*122e0*/  EXIT ;  /* 0x000000000000794d */ /* 0x000fea0003800000 */
.L_x_3768:
        /* <DEDUP_REMOVED lines=55> */
.L_x_3804:
        /* <DEDUP_REMOVED lines=19> */
.L_x_3805:
[----:B------:R-:W-:Y:S05]  /*12790*/  BRA `(.L_x_3806) ;  /* 0x0000000000047947 */ /* 0x000fea0003800000 */
.L_x_3803:
[----:B------:R2:W-:Y:S02]  /*127a0*/  STG.E.U16 desc[UR36][R4.64], R16 ;  /* 0x0000001004007986 */ /* 0x0005e4000c101524 */
.L_x_3806:
[----:B------:R-:W3:Y:S02]  /*127b0*/  LDCU.64 UR4, c[0x0][0x758] ;  /* 0x0000eb00ff0477ac */ /* 0x000ee40008000a00 */
[----:B---3--:R-:W-:-:S04]  /*127c0*/  IADD3 R22, P0, PT, R22, UR4, RZ ;  /* 0x0000000416167c10 */ /* 0x008fc8000ff1e0ff */
[----:B------:R-:W-:-:S05]  /*127d0*/  IADD3.X R23, PT, PT, RZ, UR5, RZ, P0, !PT ;  /* 0x00000005ff177c10 */ /* 0x000fca00087fe4ff */
[----:B------:R-:W-:Y:S01]  /*127e0*/  STG.E.U16 desc[UR36][R22.64], R17 ;  /* 0x0000001116007986 */ /* 0x000fe2000c101524 */
[----:B------:R-:W-:Y:S05]  /*127f0*/  EXIT ;  /* 0x000000000000794d */ /* 0x000fea0003800000 */
.L_x_3802:
[----:B------:R-:W1:Y:S01]  /*12800*/  LDCU.U8 UR4, c[0x0][0x788] ;  /* 0x0000f100ff0477ac */ /* 0x000e620008000000 */
[----:B------:R-:W2:Y:S01]  /*12810*/  LDCU.U8 UR5, c[0x0][0x789] ;  /* 0x0000f120ff0577ac */ /* 0x000ea20008000000 */
[----:B-1----:R-:W-:Y:S02]  /*12820*/  UISETP.NE.AND UP0, UPT, UR4, URZ, UPT ;  /* 0x000000ff0400728c */ /* 0x002fe4000bf05270 */
[----:B--2---:R-:W-:-:S07]  /*12830*/  UISETP.NE.AND UP1, UPT, UR5, URZ, UPT ;  /* 0x000000ff0500728c */ /* 0x004fce000bf25270 */
[----:B------:R-:W-:Y:S05]  /*12840*/  BRA.U !UP0, `(.L_x_3807) ;  /* 0x0000000108247547 */ /* 0x000fea000b800000 */
[----:B------:R-:W2:Y:S04]  /*12850*/  LDG.E.U16 R0, desc[UR36][R4.64] ;  /* 0x0000002404007981 */ /* 0x000ea8000c1e1500 */
[----:B------:R-:W3:Y:S01]  /*12860*/  LDG.E.U16 R2, desc[UR36][R4.64+0x2] ;  /* 0x0000022404027981 */ /* 0x000ee2000c1e1500 */
[----:B------:R-:W-:Y:S02]  /*12870*/  PRMT R6, R17, 0x9910, RZ ;  /* 0x0000991011067816 */ /* 0x000fe400000000ff */
[----:B------:R-:W-:Y:S02]  /*12880*/  PRMT R3, R16, 0x9910, RZ ;  /* 0x0000991010037816 */ /* 0x000fe400000000ff */
[----:B--2---:R-:W-:Y:S02]  /*12890*/  PRMT R16, R0, 0x9910, RZ ;  /* 0x0000991000107816 */ /* 0x004fe400000000ff */
[----:B------:R-:W-:-:S02]  /*128a0*/  MOV R0, R6 ;  /* 0x0000000600007202 */ /* 0x000fc40000000f00 */
[----:B---3--:R-:W-:Y:S01]  /*128b0*/  PRMT R17, R2, 0x9910, RZ ;  /* 0x0000991002117816 */ /* 0x008fe200000000ff */
[----:B------:R-:W-:-:S04]  /*128c0*/  IMAD R16, R3, R16, RZ ;  /* 0x0000001003107224 */ /* 0x000fc800078e02ff */
[----:B------:R-:W-:-:S07]  /*128d0*/  IMAD R17, R0, R17, RZ ;  /* 0x0000001100117224 */ /* 0x000fce00078e02ff */
.L_x_3807:
        /* <DEDUP_REMOVED lines=20> */
.L_x_3810:
        /* <DEDUP_REMOVED lines=19> */
.L_x_3811:
[----:B------:R-:W-:Y:S05]  /*12b50*/  BRA `(.L_x_3812) ;  /* 0x0000000000107947 */ /* 0x000fea0003800000 */
.L_x_3809:
[----:B------:R-:W1:Y:S02]  /*12b60*/  LDCU.64 UR4, c[0x0][0x758] ;  /* 0x0000eb00ff0477ac */ /* 0x000e640008000a00 */
[----:B-1----:R-:W-:-:S04]  /*12b70*/  IADD3 R2, P0, PT, R25, UR4, RZ ;  /* 0x0000000419027c10 */ /* 0x002fc8000ff1e0ff */
[----:B------:R-:W-:-:S05]  /*12b80*/  IADD3.X R3, PT, PT, RZ, UR5, RZ, P0, !PT ;  /* 0x00000005ff037c10 */ /* 0x000fca00087fe4ff */
[----:B------:R1:W-:Y:S04]  /*12b90*/  STG.E.U16 desc[UR36][R2.64], R16 ;  /* 0x0000001002007986 */ /* 0x0003e8000c101524 */
.L_x_3812:
[----:B------:R-:W2:Y:S02]  /*12ba0*/  LDCU.64 UR4, c[0x0][0x758] ;  /* 0x0000eb00ff0477ac */ /* 0x000ea40008000a00 */
[----:B--2---:R-:W-:-:S04]  /*12bb0*/  IADD3 R22, P0, PT, R22, UR4, RZ ;  /* 0x0000000416167c10 */ /* 0x004fc8000ff1e0ff */
[----:B------:R-:W-:-:S05]  /*12bc0*/  IADD3.X R23, PT, PT, RZ, UR5, RZ, P0, !PT ;  /* 0x00000005ff177c10 */ /* 0x000fca00087fe4ff */
[----:B------:R-:W-:Y:S01]  /*12bd0*/  STG.E.U16 desc[UR36][R22.64], R17 ;  /* 0x0000001116007986 */ /* 0x000fe2000c101524 */
[----:B------:R-:W-:Y:S05]  /*12be0*/  EXIT ;  /* 0x000000000000794d */ /* 0x000fea0003800000 */
.L_x_3808:
[----:B------:R-:W-:Y:S04]  /*12bf0*/  STG.E.U16 desc[UR36][R4.64], R16 ;  /* 0x0000001004007986 */ /* 0x000fe8000c101524 */
[----:B------:R-:W-:Y:S01]  /*12c00*/  STG.E.U16 desc[UR36][R4.64+0x2], R17 ;  /* 0x0000021104007986 */ /* 0x000fe2000c101524 */
[----:B------:R-:W-:Y:S05]  /*12c10*/  EXIT ;  /* 0x000000000000794d */ /* 0x000fea0003800000 */
.L_x_3813:
        /* <DEDUP_REMOVED lines=14> */
.L_x_8870:


//--------------------- .text._ZN2at6native13reduce_kernelILi128ELi4ENS0_8ReduceOpIsNS0_14func_wrapper_tIsNS0_55_GLOBAL__N__0955718d_22_SparseCsrTensorMath_cu_868dd54514ReductionMulOpIsEEEEjsLi4ELi4EEEEEvT1_ --------------------------
	.section	.text._ZN2at6native13reduce_kernelILi128ELi4ENS0_8ReduceOpIsNS0_14func_wrapper_tIsNS0_55_GLOBAL__N__0955718d_22_SparseCsrTensorMath_cu_868dd54514ReductionMulOpIsEEEEjsLi4ELi4EEEEEvT1_,"ax",@progbits
	.align	128
.text._ZN2at6native13reduce_kernelILi128ELi4ENS0_8ReduceOpIsNS0_14func_wrapper_tIsNS0_55_GLOBAL__N__0955718d_22_SparseCsrTensorMath_cu_868dd54514ReductionMulOpIsEEEEjsLi4ELi4EEEEEvT1_:
        .type           _ZN2at6native13reduce_kernelILi128ELi4ENS0_8ReduceOpIsNS0_14func_wrapper_tIsNS0_55_GLOBAL__N__0955718d_22_SparseCsrTensorMath_cu_868dd54514ReductionMulOpIsEEEEjsLi4ELi4EEEEEvT1_,@function
        .size           _ZN2at6native13reduce_kernelILi128ELi4ENS0_8ReduceOpIsNS0_14func_wrapper_tIsNS0_55_GLOBAL__N__0955718d_22_SparseCsrTensorMath_cu_868dd54514ReductionMulOpIsEEEEjsLi4ELi4EEEEEvT1_,(.L_x_8871 - _ZN2at6native13reduce_kernelILi128ELi4ENS0_8ReduceOpIsNS0_14func_wrapper_tIsNS0_55_GLOBAL__N__0955718d_22_SparseCsrTensorMath_cu_868dd54514ReductionMulOpIsEEEEjsLi4ELi4EEEEEvT1_)
        .other          _ZN2at6native13reduce_kernelILi128ELi4ENS0_8ReduceOpIsNS0_14func_wrapper_tIsNS0_55_GLOBAL__N__0955718d_22_SparseCsrTensorMath_cu_868dd54514ReductionMulOpIsEEEEjsLi4ELi4EEEEEvT1_,@"STO_CUDA_ENTRY STV_DEFAULT"
_ZN2at6native13reduce_kernelILi128ELi4ENS0_8ReduceOpIsNS0_14func_wrapper_tIsNS0_55_GLOBAL__N__0955718d_22_SparseCsrTensorMath_cu_868dd54514ReductionMulOpIsEEEEjsLi4ELi4EEEEEvT1_:
        /* <DEDUP_REMOVED lines=296> */
.L_x_3814:
        /* <DEDUP_REMOVED lines=29> */
.L_x_3818:
        /* <DEDUP_REMOVED lines=31> */
.L_x_3822:
[----:B------:R-:W-:Y:S05]  /*1640*/  BSYNC.RECONVERGENT B1 ;  /* 0x0000000000017941 */ /* 0x000fea0003800200 */
.L_x_3821:
[----:B------:R-:W0:Y:S01]  /*1650*/  LDC R4, c[0x0][0x388] ;  /* 0x0000e200ff047b82 */ /* 0x000e220000000800 */
[----:B------:R-:W-:-:S04]  /*1660*/  IADD3 R22, P0, PT, R22, 0x8, RZ ;  /* 0x0000000816167810 */ /* 0x000fc80007f1e0ff */
[----:B------:R-:W-:Y:S02]  /*1670*/  IADD3.X R23, PT, PT, RZ, R23, RZ, P0, !PT ;  /* 0x00000017ff177210 */ /* 0x000fe400007fe4ff */
[----:B0-----:R-:W-:-:S07]  /*1680*/  IADD3 R3, PT, PT, R7, -0x4, R4 ;  /* 0xfffffffc07037810 */ /* 0x001fce0007ffe004 */
.L_x_3820:
[----:B------:R-:W-:Y:S05]  /*1690*/  BSYNC.RECONVERGENT B0 ;  /* 0x0000000000007941 */ /* 0x000fea0003800200 */
.L_x_3819:
        /* <DEDUP_REMOVED lines=16> */
.L_x_3825:
[----:B------:R-:W-:Y:S01]  /*17a0*/  IMAD.WIDE.U32 R4, R7, 0x8, R22 ;  /* 0x0000000807047825 */ /* 0x000fe200078e0016 */
[----:B------:R-:W0:Y:S05]  /*17b0*/  LDCU UR4, c[0x0][0x390] ;  /* 0x00007200ff0477ac */ /* 0x000e2a0008000800 */
[----:B------:R-:W2:Y:S01]  /*17c0*/  LDG.E.64 R4, desc[UR36][R4.64] ;  /* 0x0000002404047981 */ /* 0x000ea2000c1e1b00 */
[----:B------:R-:W-:Y:S02]  /*17d0*/  PRMT R10, R0, 0x9910, RZ ;  /* 0x00009910000a7816 */ /* 0x000fe400000000ff */
[----:B------:R-:W-:Y:S02]  /*17e0*/  PRMT R6, R6, 0x9910, RZ ;  /* 0x0000991006067816 */ /* 0x000fe400000000ff */
[----:B------:R-:W-:-:S02]  /*17f0*/  PRMT R9, R9, 0x9910, RZ ;  /* 0x0000991009097816 */ /* 0x000fc400000000ff */
        /* <DEDUP_REMOVED lines=8> */
[----:B------:R-:W-:Y:S01]  /*1880*/  MOV R5, R11 ;  /* 0x0000000b00057202 */ /* 0x000fe20000000f00 */
[----:B------:R-:W-:-:S02]  /*1890*/  IMAD.MOV.U32 R11, RZ, RZ, R12 ;  /* 0x000000ffff0b7224 */ /* 0x000fc400078e000c */
[----:B------:R-:W-:Y:S02]  /*18a0*/  IMAD R9, R9, R4, RZ ;  /* 0x0000000409097224 */ /* 0x000fe400078e02ff */
[----:B------:R-:W-:Y:S02]  /*18b0*/  IMAD R6, R6, R5, RZ ;  /* 0x0000000506067224 */ /* 0x000fe400078e02ff */
[----:B------:R-:W-:Y:S02]  /*18c0*/  IMAD R8, R8, R11, RZ ;  /* 0x0000000b08087224 */ /* 0x000fe400078e02ff */
[----:B------:R-:W-:Y:S01]  /*18d0*/  IMAD R0, R10, R13, RZ ;  /* 0x0000000d0a007224 */ /* 0x000fe200078e02ff */
[----:B------:R-:W-:Y:S06]  /*18e0*/  @!P1 BRA `(.L_x_3825) ;  /* 0xfffffffc00ac9947 */ /* 0x000fec000383ffff */
.L_x_3824:
[----:B------:R-:W-:Y:S05]  /*18f0*/  BSYNC.RECONVERGENT B0 ;  /* 0x0000000000007941 */ /* 0x000fea0003800200 */
.L_x_3823:
        /* <DEDUP_REMOVED lines=8> */
[----:B------:R-:W-:Y:S02]  /*1980*/  PRMT R3, R6, 0x9910, RZ ;  /* 0x0000991006037816 */ /* 0x000fe400000000ff */
[----:B--2---:R-:W-:-:S05]  /*1990*/  PRMT R6, R22, 0x9910, RZ ;  /* 0x0000991016067816 */ /* 0x004fca00000000ff */
[----:B------:R-:W-:-:S07]  /*19a0*/  IMAD R6, R6, R3, RZ ;  /* 0x0000000306067224 */ /* 0x000fce00078e02ff */
.L_x_3827:
[----:B------:R-:W-:Y:S05]  /*19b0*/  BSYNC.RECONVERGENT B0 ;  /* 0x0000000000007941 */ /* 0x000fea0003800200 */
.L_x_3826:
[----:B------:R-:W-:Y:S02]  /*19c0*/  PRMT R4, R6, 0x9910, RZ ;  /* 0x0000991006047816 */ /* 0x000fe400000000ff */
[----:B------:R-:W-:Y:S02]  /*19d0*/  PRMT R3, R9, 0x9910, RZ ;  /* 0x0000991009037816 */ /* 0x000fe400000000ff */
[----:B------:R-:W-:Y:S02]  /*19e0*/  PRMT R0, R0, 0x9910, RZ ;  /* 0x0000991000007816 */ /* 0x000fe400000000ff */
[----:B------:R-:W-:Y:S01]  /*19f0*/  PRMT R24, RZ, 0x7610, R24 ;  /* 0x00007610ff187816 */ /* 0x000fe20000000018 */
[----:B------:R-:W-:Y:S01]  /*1a00*/  IMAD R3, R4, R3, RZ ;  /* 0x0000000304037224 */ /* 0x000fe200078e02ff */
[----:B------:R-:W-:Y:S02]  /*1a10*/  PRMT R4, R8, 0x9910, RZ ;  /* 0x0000991008047816 */ /* 0x000fe400000000ff */
[----:B------:R-:W-:-:S02]  /*1a20*/  PRMT R19, RZ, 0x7610, R19 ;  /* 0x00007610ff137816 */ /* 0x000fc40000000013 */
[----:B------:R-:W-:Y:S02]  /*1a30*/  PRMT R3, R3, 0x9910, RZ ;  /* 0x0000991003037816 */ /* 0x000fe400000000ff */
[----:B------:R-:W-:-:S03]  /*1a40*/  PRMT R29, RZ, 0x7610, R29 ;  /* 0x00007610ff1d7816 */ /* 0x000fc6000000001d */
[----:B------:R-:W-:-:S05]  /*1a50*/  IMAD R3, R3, R4, RZ ;  /* 0x0000000403037224 */ /* 0x000fca00078e02ff */
[----:B------:R-:W-:Y:S01]  /*1a60*/  PRMT R22, R3, 0x9910, RZ ;  /* 0x0000991003167816 */ /* 0x000fe200000000ff */
[----:B------:R-:W-:-:S04]  /*1a70*/  IMAD.MOV.U32 R3, RZ, RZ, R0 ;  /* 0x000000ffff037224 */ /* 0x000fc800078e0000 */
[----:B------:R-:W-:Y:S01]  /*1a80*/  IMAD R22, R22, R3, RZ ;  /* 0x0000000316167224 */ /* 0x000fe200078e02ff */
[----:B------:R-:W-:Y:S06]  /*1a90*/  BRA `(.L_x_3816) ;  /* 0x000000b800147947 */ /* 0x000fec0003800000 */
.L_x_3817:
        /* <DEDUP_REMOVED lines=43> */
.L_x_3832:
[----:B------:R-:W-:Y:S02]  /*1d50*/  SHF.R.U32.HI R5, RZ, 0x2, R33 ;  /* 0x00000002ff057819 */ /* 0x000fe40000011621 */
[----:B------:R-:W-:-:S03]  /*1d60*/  IADD3 R33, PT, PT, R33, R0, RZ ;  /* 0x0000000021217210 */ /* 0x000fc60007ffe0ff */
[----:B------:R-:W-:Y:S01]  /*1d70*/  IMAD.WIDE.U32 R4, R5, 0x8, R22 ;  /* 0x0000000805047825 */ /* 0x000fe200078e0016 */
[----:B------:R-:W-:-:S03]  /*1d80*/  SHF.R.U32.HI R7, RZ, 0x2, R33 ;  /* 0x00000002ff077819 */ /* 0x000fc60000011621 */
[----:B------:R-:W-:Y:S02]  /*1d90*/  IMAD.IADD R33, R33, 0x1, R0 ;  /* 0x0000000121217824 */ /* 0x000fe400078e0200 */
[----:B------:R-:W2:Y:S01]  /*1da0*/  LDG.E.64 R4, desc[UR36][R4.64] ;  /* 0x0000002404047981 */ /* 0x000ea2000c1e1b00 */
[----:B------:R-:W-:Y:S02]  /*1db0*/  IMAD.WIDE.U32 R6, R7, 0x8, R22 ;  /* 0x0000000807067825 */ /* 0x000fe400078e0016 */
[----:B------:R-:W-:Y:S02]  /*1dc0*/  SHF.R.U32.HI R9, RZ, 0x2, R33 ;  /* 0x00000002ff097819 */ /* 0x000fe40000011621 */
[----:B------:R-:W-:Y:S02]  /*1dd0*/  IADD3 R33, PT, PT, R33, R0, RZ ;  /* 0x0000000021217210 */ /* 0x000fe40007ffe0ff */
[----:B------:R-:W3:Y:S01]  /*1de0*/  LDG.E.64 R6, desc[UR36][R6.64] ;  /* 0x0000002406067981 */ /* 0x000ee2000c1e1b00 */
[----:B------:R-:W-:Y:S01]  /*1df0*/  IMAD.WIDE.U32 R8, R9, 0x8, R22 ;  /* 0x0000000809087825 */ /* 0x000fe200078e0016 */
[----:B------:R-:W-:-:S05]  /*1e00*/  SHF.R.U32.HI R11, RZ, 0x2, R33 ;  /* 0x00000002ff0b7819 */ /* 0x000fca0000011621 */
[----:B------:R-:W4:Y:S01]  /*1e10*/  LDG.E.64 R8, desc[UR36][R8.64] ;  /* 0x0000002408087981 */ /* 0x000f22000c1e1b00 */
[----:B------:R-:W-:-:S06]  /*1e20*/  IMAD.WIDE.U32 R10, R11, 0x8, R22 ;  /* 0x000000080b0a7825 */ /* 0x000fcc00078e0016 */
[----:B------:R-:W5:Y:S01]  /*1e30*/  LDG.E.64 R10, desc[UR36][R10.64] ;  /* 0x000000240a0a7981 */ /* 0x000f62000c1e1b00 */
[----:B------:R-:W-:Y:S01]  /*1e40*/  IMAD.IADD R33, R33, 0x1, R0 ;  /* 0x0000000121217824 */ /* 0x000fe200078e0200 */
[----:B------:R-:W-:Y:S02]  /*1e50*/  PRMT R32, R31, 0x9910, RZ ;  /* 0x000099101f207816 */ /* 0x000fe400000000ff */
[----:B------:R-:W-:Y:S01]  /*1e60*/  PRMT R34, R26, 0x9910, RZ ;  /* 0x000099101a227816 */ /* 0x000fe200000000ff */
[----:B------:R-:W-:Y:S01]  /*1e70*/  IMAD R31, R0, 0x3, R33 ;  /* 0x00000003001f7824 */ /* 0x000fe200078e0221 */
[----:B------:R-:W-:Y:S02]  /*1e80*/  PRMT R29, R29, 0x9910, RZ ;  /* 0x000099101d1d7816 */ /* 0x000fe400000000ff */
[----:B------:R-:W-:Y:S02]  /*1e90*/  PRMT R30, R30, 0x9910, RZ ;  /* 0x000099101e1e7816 */ /* 0x000fe400000000ff */
[----:B------:R-:W-:-:S02]  /*1ea0*/  ISETP.GE.U32.AND P0, PT, R31, R44, PT ;  /* 0x0000002c1f00720c */ /* 0x000fc40003f06070 */
[----:B------:R-:W-:Y:S02]  /*1eb0*/  PRMT R28, R28, 0x9910, RZ ;  /* 0x000099101c1c7816 */ /* 0x000fe400000000ff */
[----:B------:R-:W-:Y:S02]  /*1ec0*/  PRMT R36, R19, 0x9910, RZ ;  /* 0x0000991013247816 */ /* 0x000fe400000000ff */
[----:B------:R-:W-:Y:S02]  /*1ed0*/  PRMT R25, R25, 0x9910, RZ ;  /* 0x0000991019197816 */ /* 0x000fe400000000ff */
[----:B------:R-:W-:Y:S02]  /*1ee0*/  PRMT R24, R24, 0x9910, RZ ;  /* 0x0000991018187816 */ /* 0x000fe400000000ff */
[----:B------:R-:W-:Y:S02]  /*1ef0*/  PRMT R21, R21, 0x9910, RZ ;  /* 0x0000991015157816 */ /* 0x000fe400000000ff */
[----:B------:R-:W-:-:S02]  /*1f00*/  PRMT R15, R15, 0x9910, RZ ;  /* 0x000099100f0f7816 */ /* 0x000fc400000000ff */
[----:B------:R-:W-:Y:S02]  /*1f10*/  PRMT R14, R14, 0x9910, RZ ;  /* 0x000099100e0e7816 */ /* 0x000fe400000000ff */
[----:B------:R-:W-:Y:S02]  /*1f20*/  PRMT R13, R13, 0x9910, RZ ;  /* 0x000099100d0d7816 */ /* 0x000fe400000000ff */
[----:B--2---:R-:W-:Y:S02]  /*1f30*/  PRMT R35, R4, 0x9910, RZ ;  /* 0x0000991004237816 */ /* 0x004fe400000000ff */
[----:B------:R-:W-:-:S03]  /*1f40*/  PRMT R26, R5, 0x9910, RZ ;  /* 0x00009910051a7816 */ /* 0x000fc600000000ff */
[----:B------:R-:W-:Y:S01]  /*1f50*/  IMAD R31, R32, R35, RZ ;  /* 0x00000023201f7224 */ /* 0x000fe200078e02ff */
[----:B------:R-:W-:Y:S01]  /*1f60*/  PRMT R32, R27, 0x9910, RZ ;  /* 0x000099101b207816 */ /* 0x000fe200000000ff */
[----:B------:R-:W-:Y:S01]  /*1f70*/  IMAD R29, R29, R26, RZ ;  /* 0x0000001a1d1d7224 */ /* 0x000fe200078e02ff */
[----:B---3--:R-:W-:Y:S02]  /*1f80*/  PRMT R39, R6, 0xbb32, RZ ;  /* 0x0000bb3206277816 */ /* 0x008fe400000000ff */
[----:B------:R-:W-:Y:S02]  /*1f90*/  PRMT R27, R4, 0xbb32, RZ ;  /* 0x0000bb32041b7816 */ /* 0x000fe400000000ff */
[----:B------:R-:W-:Y:S01]  /*1fa0*/  PRMT R35, R5, 0xbb32, RZ ;  /* 0x0000bb3205237816 */ /* 0x000fe200000000ff */
[----:B------:R-:W-:Y:S01]  /*1fb0*/  IMAD R26, R34, R39, RZ ;  /* 0x00000027221a7224 */ /* 0x000fe200078e02ff */
[----:B------:R-:W-:Y:S01]  /*1fc0*/  PRMT R37, R6, 0x9910, RZ ;  /* 0x0000991006257816 */ /* 0x000fe200000000ff */
[----:B------:R-:W-:Y:S01]  /*1fd0*/  IMAD R30, R30, R27, RZ ;  /* 0x0000001b1e1e7224 */ /* 0x000fe200078e02ff */
[----:B------:R-:W-:Y:S01]  /*1fe0*/  PRMT R34, R20, 0x9910, RZ ;  /* 0x0000991014227816 */ /* 0x000fe200000000ff */
[----:B------:R-:W-:Y:S01]  /*1ff0*/  IMAD R28, R28, R35, RZ ;  /* 0x000000231c1c7224 */ /* 0x000fe200078e02ff */
[C---:B------:R-:W-:Y:S01]  /*2000*/  PRMT R20, R7.reuse, 0x9910, RZ ;  /* 0x0000991007147816 */ /* 0x040fe200000000ff */
[----:B------:R-:W-:Y:S01]  /*2010*/  IMAD R27, R32, R37, RZ ;  /* 0x00000025201b7224 */ /* 0x000fe200078e02ff */
[----:B------:R-:W-:-:S02]  /*2020*/  PRMT R19, R7, 0xbb32, RZ ;  /* 0x0000bb3207137816 */ /* 0x000fc400000000ff */
[----:B----4-:R-:W-:Y:S01]  /*2030*/  PRMT R35, R8, 0xbb32, RZ ;  /* 0x0000bb3208237816 */ /* 0x010fe200000000ff */
[----:B------:R-:W-:Y:S01]  /*2040*/  IMAD R25, R25, R20, RZ ;  /* 0x0000001419197224 */ /* 0x000fe200078e02ff */
[----:B------:R-:W-:Y:S01]  /*2050*/  PRMT R37, R9, 0x9910, RZ ;  /* 0x0000991009257816 */ /* 0x000fe200000000ff */
[----:B------:R-:W-:Y:S01]  /*2060*/  IMAD R24, R24, R19, RZ ;  /* 0x0000001318187224 */ /* 0x000fe200078e02ff */
[----:B------:R-:W-:Y:S01]  /*2070*/  PRMT R32, R8, 0x9910, RZ ;  /* 0x0000991008207816 */ /* 0x000fe200000000ff */
[----:B------:R-:W-:Y:S01]  /*2080*/  IMAD R20, R34, R35, RZ ;  /* 0x0000002322147224 */ /* 0x000fe200078e02ff */
[----:B------:R-:W-:Y:S01]  /*2090*/  PRMT R34, R12, 0x9910, RZ ;  /* 0x000099100c227816 */ /* 0x000fe200000000ff */
[----:B------:R-:W-:Y:S01]  /*20a0*/  IMAD R19, R36, R37, RZ ;  /* 0x0000002524137224 */ /* 0x000fe200078e02ff */
[----:B------:R-:W-:Y:S01]  /*20b0*/  PRMT R36, R3, 0x9910, RZ ;  /* 0x0000991003247816 */ /* 0x000fe200000000ff */
[----:B------:R-:W-:Y:S01]  /*20c0*/  IMAD R21, R21, R32, RZ ;  /* 0x0000002015157224 */ /* 0x000fe200078e02ff */
[----:B------:R-:W-:-:S02]  /*20d0*/  PRMT R12, R9, 0xbb32, RZ ;  /* 0x0000bb32090c7816 */ /* 0x000fc400000000ff */
[C---:B-----5:R-:W-:Y:S02]  /*20e0*/  PRMT R3, R10.reuse, 0x9910, RZ ;  /* 0x000099100a037816 */ /* 0x060fe400000000ff */
        /* <DEDUP_REMOVED lines=10> */
.L_x_3831:
        /* <DEDUP_REMOVED lines=14> */
.L_x_3830:
[----:B------:R-:W-:Y:S05]  /*2270*/  BSYNC.RECONVERGENT B0 ;  /* 0x0000000000007941 */ /* 0x000fea0003800200 */
.L_x_3829:
        /* <DEDUP_REMOVED lines=23> */
[----:B------:R-:W-:Y:S02]  /*23f0*/  IADD3 R5, PT, PT, R43, R0, RZ ;  /* 0x000000002b057210 */ /* 0x000fe40007ffe0ff */
[----:B------:R-:W-:Y:S02]  /*2400*/  SHF.R.U32.HI R9, RZ, 0x2, R43 ;  /* 0x00000002ff097819 */ /* 0x000fe4000001162b */
        /* <DEDUP_REMOVED lines=14> */
.L_x_3834:
[----:B------:R-:W-:Y:S05]  /*24f0*/  BSYNC.RECONVERGENT B0 ;  /* 0x0000000000007941 */ /* 0x000fea0003800200 */
.L_x_3833:
        /* <DEDUP_REMOVED lines=8> */
[----:B------:R-:W-:Y:S02]  /*2580*/  PRMT R5, R34, 0x9910, RZ ;  /* 0x0000991022057816 */ /* 0x000fe400000000ff */
[----:B------:R-:W-:-:S02]  /*2590*/  PRMT R29, R29, 0x9910, RZ ;  /* 0x000099101d1d7816 */ /* 0x000fc400000000ff */
[----:B------:R-:W-:Y:S01]  /*25a0*/  PRMT R22, R35, 0x9910, RZ ;  /* 0x0000991023167816 */ /* 0x000fe200000000ff */
[----:B------:R-:W-:Y:S01]  /*25b0*/  IMAD R30, R30, R5, RZ ;  /* 0x000000051e1e7224 */ /* 0x000fe200078e02ff */
[----:B------:R-:W-:Y:S02]  /*25c0*/  PRMT R28, R28, 0x9910, RZ ;  /* 0x000099101c1c7816 */ /* 0x000fe400000000ff */
[----:B------:R-:W-:Y:S01]  /*25d0*/  PRMT R23, R36, 0x9910, RZ ;  /* 0x0000991024177816 */ /* 0x000fe200000000ff */
[----:B------:R-:W-:-:S04]  /*25e0*/  IMAD R29, R29, R22, RZ ;  /* 0x000000161d1d7224 */ /* 0x000fc800078e02ff */
[----:B------:R-:W-:Y:S01]  /*25f0*/  IMAD R28, R28, R23, RZ ;  /* 0x000000171c1c7224 */ /* 0x000fe200078e02ff */
[----:B------:R-:W-:Y:S06]  /*2600*/  @P0 BRA `(.L_x_3836) ;  /* 0x0000000000b40947 */ /* 0x000fec0003800000 */
[----:B------:R-:W-:Y:S02]  /*2610*/  IADD3 R33, PT, PT, R33, R0, RZ ;  /* 0x0000000021217210 */ /* 0x000fe40007ffe0ff */
[----:B------:R-:W-:Y:S02]  /*2620*/  PRMT R4, R6, 0x9910, RZ ;  /* 0x0000991006047816 */ /* 0x000fe400000000ff */
[----:B------:R-:W-:Y:S02]  /*2630*/  ISETP.GE.U32.AND P0, PT, R33, R44, PT ;  /* 0x0000002c2100720c */ /* 0x000fe40003f06070 */
[----:B------:R-:W-:Y:S02]  /*2640*/  PRMT R27, R27, 0x9910, RZ ;  /* 0x000099101b1b7816 */ /* 0x000fe400000000ff */
[----:B------:R-:W-:Y:S02]  /*2650*/  PRMT R26, R26, 0x9910, RZ ;  /* 0x000099101a1a7816 */ /* 0x000fe400000000ff */
[----:B------:R-:W-:Y:S01]  /*2660*/  PRMT R5, R37, 0x9910, RZ ;  /* 0x0000991025057816 */ /* 0x000fe200000000ff */
[----:B------:R-:W-:Y:S01]  /*2670*/  IMAD R27, R27, R4, RZ ;  /* 0x000000041b1b7224 */ /* 0x000fe200078e02ff */
        /* <DEDUP_REMOVED lines=8> */
[----:B------:R-:W-:Y:S01]  /*2700*/  IMAD.IADD R5, R33, 0x1, R0 ;  /* 0x0000000121057824 */ /* 0x000fe200078e0200 */
[----:B------:R-:W-:Y:S02]  /*2710*/  PRMT R40, R40, 0x9910, RZ ;  /* 0x0000991028287816 */ /* 0x000fe400000000ff */
[----:B------:R-:W-:Y:S02]  /*2720*/  PRMT R4, R9, 0x9910, RZ ;  /* 0x0000991009047816 */ /* 0x000fe400000000ff */
[----:B------:R-:W-:Y:S02]  /*2730*/  ISETP.GE.U32.AND P0, PT, R5, R44, PT ;  /* 0x0000002c0500720c */ /* 0x000fe40003f06070 */
[----:B------:R-:W-:Y:S02]  /*2740*/  PRMT R21, R21, 0x9910, RZ ;  /* 0x0000991015157816 */ /* 0x000fe400000000ff */
[----:B------:R-:W-:Y:S02]  /*2750*/  PRMT R0, R41, 0x9910, RZ ;  /* 0x0000991029007816 */ /* 0x000fe400000000ff */
[----:B------:R-:W-:-:S02]  /*2760*/  PRMT R20, R20, 0x9910, RZ ;  /* 0x0000991014147816 */ /* 0x000fc400000000ff */
[----:B------:R-:W-:Y:S01]  /*2770*/  PRMT R19, R19, 0x9910, RZ ;  /* 0x0000991013137816 */ /* 0x000fe200000000ff */
[----:B------:R-:W-:Y:S01]  /*2780*/  IMAD R21, R21, R0, RZ ;  /* 0x0000000015157224 */ /* 0x000fe200078e02ff */
[----:B------:R-:W-:Y:S02]  /*2790*/  PRMT R15, R15, 0x9910, RZ ;  /* 0x000099100f0f7816 */ /* 0x000fe400000000ff */
[----:B------:R-:W-:Y:S01]  /*27a0*/  PRMT R6, R42, 0x9910, RZ ;  /* 0x000099102a067816 */ /* 0x000fe200000000ff */
[----:B------:R-:W-:Y:S01]  /*27b0*/  IMAD R19, R19, R4, RZ ;  /* 0x0000000413137224 */ /* 0x000fe200078e02ff */
[----:B------:R-:W-:-:S03]  /*27c0*/  MOV R9, R40 ;  /* 0x0000002800097202 */ /* 0x000fc60000000f00 */
[----:B------:R-:W-:Y:S02]  /*27d0*/  IMAD R15, R15, R6, RZ ;  /* 0x000000060f0f7224 */ /* 0x000fe400078e02ff */
[----:B------:R-:W-:Y:S01]  /*27e0*/  IMAD R20, R20, R9, RZ ;  /* 0x0000000914147224 */ /* 0x000fe200078e02ff */
[----:B------:R-:W-:Y:S06]  /*27f0*/  @P0 BRA `(.L_x_3836) ;  /* 0x0000000000380947 */ /* 0x000fec0003800000 */
[----:B------:R-:W-:Y:S02]  /*2800*/  PRMT R7, R7, 0x9910, RZ ;  /* 0x0000991007077816 */ /* 0x000fe400000000ff */
[----:B------:R-:W-:Y:S02]  /*2810*/  PRMT R11, R11, 0x9910, RZ ;  /* 0x000099100b0b7816 */ /* 0x000fe400000000ff */
[----:B------:R-:W-:Y:S01]  /*2820*/  PRMT R4, R3, 0x9910, RZ ;  /* 0x0000991003047816 */ /* 0x000fe200000000ff */
[----:B------:R-:W-:Y:S01]  /*2830*/  IMAD.MOV.U32 R3, RZ, RZ, R7 ;  /* 0x000000ffff037224 */ /* 0x000fe200078e0007 */
[----:B------:R-:W-:Y:S02]  /*2840*/  PRMT R14, R14, 0x9910, RZ ;  /* 0x000099100e0e7816 */ /* 0x000fe400000000ff */
[----:B------:R-:W-:Y:S02]  /*2850*/  PRMT R13, R13, 0x9910, RZ ;  /* 0x000099100d0d7816 */ /* 0x000fe400000000ff */
[----:B------:R-:W-:Y:S01]  /*2860*/  PRMT R0, R10, 0x9910, RZ ;  /* 0x000099100a007816 */ /* 0x000fe200000000ff */
[----:B------:R-:W-:Y:S01]  /*2870*/  IMAD R14, R14, R3, RZ ;  /* 0x000000030e0e7224 */ /* 0x000fe200078e02ff */
[----:B------:R-:W-:-:S02]  /*2880*/  PRMT R12, R12, 0x9910, RZ ;  /* 0x000099100c0c7816 */ /* 0x000fc400000000ff */
[----:B------:R-:W-:Y:S01]  /*2890*/  PRMT R5, R8, 0x9910, RZ ;  /* 0x0000991008057816 */ /* 0x000fe200000000ff */
[----:B------:R-:W-:Y:S01]  /*28a0*/  IMAD R13, R13, R0, RZ ;  /* 0x000000000d0d7224 */ /* 0x000fe200078e02ff */
[----:B------:R-:W-:-:S03]  /*28b0*/  MOV R7, R11 ;  /* 0x0000000b00077202 */ /* 0x000fc60000000f00 */
[----:B------:R-:W-:Y:S02]  /*28c0*/  IMAD R12, R12, R5, RZ ;  /* 0x000000050c0c7224 */ /* 0x000fe400078e02ff */
[----:B------:R-:W-:-:S07]  /*28d0*/  IMAD R3, R4, R7, RZ ;  /* 0x0000000704037224 */ /* 0x000fce00078e02ff */
.L_x_3836:
[----:B------:R-:W-:Y:S05]  /*28e0*/  BSYNC.RECONVERGENT B0 ;  /* 0x0000000000007941 */ /* 0x000fea0003800200 */
.L_x_3835:
        /* <DEDUP_REMOVED lines=13> */
[----:B------:R-:W-:Y:S01]  /*29c0*/  IMAD R6, R8, R11, RZ ;  /* 0x0000000b08067224 */ /* 0x000fe200078e02ff */
[----:B------:R-:W-:Y:S02]  /*29d0*/  PRMT R8, R19, 0x9910, RZ ;  /* 0x0000991013087816 */ /* 0x000fe400000000ff */
[----:B------:R-:W-:Y:S02]  /*29e0*/  PRMT R11, R15, 0x9910, RZ ;  /* 0x000099100f0b7816 */ /* 0x000fe400000000ff */
[----:B------:R-:W-:-:S02]  /*29f0*/  PRMT R0, R0, 0x9910, RZ ;  /* 0x0000991000007816 */ /* 0x000fc400000000ff */
[----:B------:R-:W-:Y:S02]  /*2a00*/  PRMT R4, R4, 0x9910, RZ ;  /* 0x0000991004047816 */ /* 0x000fe400000000ff */
        /* <DEDUP_REMOVED lines=9> */
[----:B------:R-:W-:Y:S01]  /*2aa0*/  PRMT R7, R3, 0x9910, RZ ;  /* 0x0000991003077816 */ /* 0x000fe200000000ff */
[----:B------:R-:W-:Y:S01]  /*2ab0*/  IMAD.MOV.U32 R3, RZ, RZ, R14 ;  /* 0x000000ffff037224 */ /* 0x000fe200078e000e */
[----:B------:R-:W-:Y:S02]  /*2ac0*/  PRMT R22, R0, 0x9910, RZ ;  /* 0x0000991000167816 */ /* 0x000fe400000000ff */
[----:B------:R-:W-:Y:S02]  /*2ad0*/  PRMT R29, R4, 0x9910, RZ ;  /* 0x00009910041d7816 */ /* 0x000fe400000000ff */
[----:B------:R-:W-:Y:S01]  /*2ae0*/  PRMT R19, R5, 0x9910, RZ ;  /* 0x0000991005137816 */ /* 0x000fe200000000ff */
[----:B------:R-:W-:Y:S01]  /*2af0*/  IMAD R22, R3, R22, RZ ;  /* 0x0000001603167224 */ /* 0x000fe200078e02ff */
[----:B------:R-:W-:Y:S01]  /*2b00*/  PRMT R24, R6, 0x9910, RZ ;  /* 0x0000991006187816 */ /* 0x000fe200000000ff */
[----:B------:R-:W-:Y:S02]  /*2b10*/  IMAD R29, R8, R29, RZ ;  /* 0x0000001d081d7224 */ /* 0x000fe400078e02ff */
[----:B------:R-:W-:-:S02]  /*2b20*/  IMAD R19, R10, R19, RZ ;  /* 0x000000130a137224 */ /* 0x000fc400078e02ff */
[----:B------:R-:W-:Y:S01]  /*2b30*/  IMAD R24, R7, R24, RZ ;  /* 0x0000001807187224 */ /* 0x000fe200078e02ff */
[----:B------:R-:W-:Y:S06]  /*2b40*/  BRA `(.L_x_3816) ;  /* 0x000000a400e87947 */ /* 0x000fec0003800000 */
.L_x_3828:
        /* <DEDUP_REMOVED lines=38> */
.L_x_3841:
        /* <DEDUP_REMOVED lines=9> */
[----:B------:R-:W-:Y:S02]  /*2e40*/  IMAD.IADD R7, R7, 0x1, R6 ;  /* 0x0000000107077824 */ /* 0x000fe400078e0206 */
[----:B------:R-:W-:Y:S01]  /*2e50*/  IMAD.WIDE.U32 R26, R27, 0x8, R22 ;  /* 0x000000081b1a7825 */ /* 0x000fe200078e0016 */
[----:B------:R-:W-:-:S03]  /*2e60*/  SHF.R.U32.HI R29, RZ, 0x2, R28 ;  /* 0x00000002ff1d7819 */ /* 0x000fc6000001161c */
[----:B------:R-:W-:Y:S02]  /*2e70*/  IMAD R30, R36, R7, RZ ;  /* 0x00000007241e7224 */ /* 0x000fe400078e02ff */
[----:B------:R-:W3:Y:S01]  /*2e80*/  LDG.E.64 R26, desc[UR36][R26.64] ;  /* 0x000000241a1a7981 */ /* 0x000ee2000c1e1b00 */
[----:B------:R-:W-:Y:S02]  /*2e90*/  IMAD.WIDE.U32 R28, R29, 0x8, R22 ;  /* 0x000000081d1c7825 */ /* 0x000fe400078e0016 */
[----:B------:R-:W-:-:S04]  /*2ea0*/  SHF.R.U32.HI R31, RZ, 0x2, R30 ;  /* 0x00000002ff1f7819 */ /* 0x000fc8000001161e */
[----:B------:R-:W4:Y:S01]  /*2eb0*/  LDG.E.64 R28, desc[UR36][R28.64] ;  /* 0x000000241c1c7981 */ /* 0x000f22000c1e1b00 */
[----:B------:R-:W-:-:S06]  /*2ec0*/  IMAD.WIDE.U32 R30, R31, 0x8, R22 ;  /* 0x000000081f1e7825 */ /* 0x000fcc00078e0016 */
[----:B------:R-:W5:Y:S01]  /*2ed0*/  LDG.E.64 R30, desc[UR36][R30.64] ;  /* 0x000000241e1e7981 */ /* 0x000f62000c1e1b00 */
[----:B------:R-:W-:Y:S02]  /*2ee0*/  IADD3 R7, PT, PT, R7, R6, RZ ;  /* 0x0000000607077210 */ /* 0x000fe40007ffe0ff */
        /* <DEDUP_REMOVED lines=12> */
[----:B--2---:R-:W-:Y:S02]  /*2fb0*/  PRMT R34, R24, 0x9910, RZ ;  /* 0x0000991018227816 */ /* 0x004fe400000000ff */
[----:B------:R-:W-:-:S03]  /*2fc0*/  PRMT R21, R25, 0x9910, RZ ;  /* 0x0000991019157816 */ /* 0x000fc600000000ff */
[----:B------:R-:W-:Y:S01]  /*2fd0*/  IMAD R5, R33, R34, RZ ;  /* 0x0000002221057224 */ /* 0x000fe200078e02ff */
[----:B------:R-:W-:Y:S01]  /*2fe0*/  PRMT R33, R0, 0x9910, RZ ;  /* 0x0000991000217816 */ /* 0x000fe200000000ff */
[----:B------:R-:W-:Y:S01]  /*2ff0*/  IMAD.MOV.U32 R0, RZ, RZ, R3 ;  /* 0x000000ffff007224 */ /* 0x000fe200078e0003 */
[----:B------:R-:W-:Y:S02]  /*3000*/  PRMT R34, R32, 0x9910, RZ ;  /* 0x0000991020227816 */ /* 0x000fe400000000ff */
[----:B------:R-:W-:Y:S02]  /*3010*/  PRMT R3, R24, 0xbb32, RZ ;  /* 0x0000bb3218037816 */ /* 0x000fe400000000ff */
[----:B------:R-:W-:Y:S02]  /*3020*/  MOV R32, R33 ;  /* 0x0000002100207202 */ /* 0x000fe40000000f00 */
[----:B------:R-:W-:Y:S01]  /*3030*/  PRMT R33, R25, 0xbb32, RZ ;  /* 0x0000bb3219217816 */ /* 0x000fe200000000ff */
[----:B------:R-:W-:Y:S01]  /*3040*/  IMAD R4, R4, R3, RZ ;  /* 0x0000000304047224 */ /* 0x000fe200078e02ff */
[----:B---3--:R-:W-:Y:S01]  /*3050*/  PRMT R35, R26, 0x9910, RZ ;  /* 0x000099101a237816 */ /* 0x008fe200000000ff */
[----:B------:R-:W-:Y:S01]  /*3060*/  IMAD R3, R0, R21, RZ ;  /* 0x0000001500037224 */ /* 0x000fe200078e02ff */
[----:B------:R-:W-:Y:S01]  /*3070*/  PRMT R38, R26, 0xbb32, RZ ;  /* 0x0000bb321a267816 */ /* 0x000fe200000000ff */
[----:B------:R-:W-:Y:S01]  /*3080*/  IMAD R0, R32, R33, RZ ;  /* 0x0000002120007224 */ /* 0x000fe200078e02ff */
[----:B------:R-:W-:Y:S01]  /*3090*/  PRMT R33, R14, 0x9910, RZ ;  /* 0x000099100e217816 */ /* 0x000fe200000000ff */
[----:B------:R-:W-:Y:S01]  /*30a0*/  IMAD R32, R34, R35, RZ ;  /* 0x0000002322207224 */ /* 0x000fe200078e02ff */
[----:B------:R-:W-:Y:S01]  /*30b0*/  PRMT R35, R13, 0x9910, RZ ;  /* 0x000099100d237816 */ /* 0x000fe200000000ff */
[----:B------:R-:W-:Y:S01]  /*30c0*/  IMAD R21, R37, R38, RZ ;  /* 0x0000002625157224 */ /* 0x000fe200078e02ff */
[----:B----4-:R-:W-:-:S02]  /*30d0*/  PRMT R34, R28, 0x9910, RZ ;  /* 0x000099101c227816 */ /* 0x010fc400000000ff */
[C---:B------:R-:W-:Y:S02]  /*30e0*/  PRMT R13, R27.reuse, 0x9910, RZ ;  /* 0x000099101b0d7816 */ /* 0x040fe400000000ff */
        /* <DEDUP_REMOVED lines=14> */
[----:B------:R-:W-:Y:S01]  /*31d0*/  PRMT R35, R31, 0x9910, RZ ;  /* 0x000099101f237816 */ /* 0x000fe200000000ff */
[----:B------:R-:W-:Y:S01]  /*31e0*/  IMAD R11, R11, R8, RZ ;  /* 0x000000080b0b7224 */ /* 0x000fe200078e02ff */
[----:B------:R-:W-:Y:S01]  /*31f0*/  PRMT R38, R31, 0xbb32, RZ ;  /* 0x0000bb321f267816 */ /* 0x000fe200000000ff */
[----:B------:R-:W-:Y:S02]  /*3200*/  IMAD R10, R10, R33, RZ ;  /* 0x000000210a0a7224 */ /* 0x000fe400078e02ff */
[----:B------:R-:W-:Y:S02]  /*3210*/  IMAD R9, R34, R35, RZ ;  /* 0x0000002322097224 */ /* 0x000fe400078e02ff */
[----:B------:R-:W-:Y:S01]  /*3220*/  IMAD R8, R37, R38, RZ ;  /* 0x0000002625087224 */ /* 0x000fe200078e02ff */
[----:B------:R-:W-:Y:S06]  /*3230*/  @!P0 BRA `(.L_x_3841) ;  /* 0xfffffff800dc8947 */ /* 0x000fec000383ffff */
[----:B------:R-:W-:Y:S05]  /*3240*/  BSYNC.RECONVERGENT B1 ;  /* 0x0000000000017941 */ /* 0x000fea0003800200 */
.L_x_3840:
        /* <DEDUP_REMOVED lines=14> */
.L_x_3839:
[----:B------:R-:W-:Y:S05]  /*3330*/  BSYNC.RECONVERGENT B0 ;  /* 0x0000000000007941 */ /* 0x000fea0003800200 */
.L_x_3838:
[----:B------:R-:W-:Y:S01]  /*3340*/  ISETP.GE.U32.AND P0, PT, R7, R44, PT ;  /* 0x0000002c0700720c */ /* 0x000fe20003f06070 */
[----:B------:R-:W-:-:S12]  /*3350*/  BSSY.RECONVERGENT B0, `(.L_x_3842) ;  /* 0x0000028000007945 */ /* 0x000fd80003800200 */
[----:B------:R-:W-:Y:S05]  /*3360*/  @P0 BRA `(.L_x_3843) ;  /* 0x0000000000980947 */ /* 0x000fea0003800000 */
[----:B------:R-:W-:-:S05]  /*3370*/  IMAD R24, R36, R7, RZ ;  /* 0x0000000724187224 */ /* 0x000fca00078e02ff */
[----:B------:R-:W-:-:S05]  /*3380*/  SHF.R.U32.HI R27, RZ, 0x2, R24 ;  /* 0x00000002ff1b7819 */ /* 0x000fca0000011618 */
[----:B------:R-:W-:-:S05]  /*3390*/  IMAD.WIDE.U32 R26, R27, 0x8, R22 ;  /* 0x000000081b1a7825 */ /* 0x000fca00078e0016 */
[----:B------:R-:W2:Y:S01]  /*33a0*/  LDG.E.64 R24, desc[UR36][R26.64] ;  /* 0x000000241a187981 */ /* 0x000ea2000c1e1b00 */
[----:B------:R-:W-:-:S05]  /*33b0*/  IMAD.IADD R45, R7, 0x1, R6 ;  /* 0x00000001072d7824 */ /* 0x000fca00078e0206 */
        /* <DEDUP_REMOVED lines=15> */
[----:B------:R-:W-:-:S05]  /*34b0*/  IMAD.IADD R27, R45, 0x1, R6 ;  /* 0x000000012d1b7824 */ /* 0x000fca00078e0206 */
        /* <DEDUP_REMOVED lines=17> */
.L_x_3843:
[----:B------:R-:W-:Y:S05]  /*35d0*/  BSYNC.RECONVERGENT B0 ;  /* 0x0000000000007941 */ /* 0x000fea0003800200 */
.L_x_3842:
[----:B------:R-:W-:Y:S04]  /*35e0*/  BSSY.RECONVERGENT B0, `(.L_x_3844) ;  /* 0x0000047000007945 */ /* 0x000fe80003800200 */
[----:B------:R-:W-:Y:S05]  /*35f0*/  @P0 BRA `(.L_x_3845) ;  /* 0x0000000400140947 */ /* 0x000fea0003800000 */
[----:B------:R-:W-:Y:S02]  /*3600*/  IADD3 R7, PT, PT, R7, R6, RZ ;  /* 0x0000000607077210 */ /* 0x000fe40007ffe0ff */
[----:B------:R-:W-:Y:S02]  /*3610*/  PRMT R24, R24, 0x9910, RZ ;  /* 0x0000991018187816 */ /* 0x000fe400000000ff */
[----:B------:R-:W-:Y:S02]  /*3620*/  ISETP.GE.U32.AND P0, PT, R7, R44, PT ;  /* 0x0000002c0700720c */ /* 0x000fe40003f06070 */
[----:B------:R-:W-:Y:S02]  /*3630*/  PRMT R23, R25, 0x9910, RZ ;  /* 0x0000991019177816 */ /* 0x000fe400000000ff */
[----:B------:R-:W-:Y:S01]  /*3640*/  PRMT R25, R0, 0x9910, RZ ;  /* 0x0000991000197816 */ /* 0x000fe200000000ff */
[----:B------:R-:W-:Y:S01]  /*3650*/  IMAD.MOV.U32 R0, RZ, RZ, R24 ;  /* 0x000000ffff007224 */ /* 0x000fe200078e0018 */
[----:B------:R-:W-:-:S02]  /*3660*/  PRMT R33, R33, 0x9910, RZ ;  /* 0x0000991021217816 */ /* 0x000fc400000000ff */
[----:B------:R-:W-:Y:S01]  /*3670*/  PRMT R34, R34, 0x9910, RZ ;  /* 0x0000991022227816 */ /* 0x000fe200000000ff */
[----:B------:R-:W-:Y:S01]  /*3680*/  IMAD.MOV.U32 R24, RZ, RZ, R25 ;  /* 0x000000ffff187224 */ /* 0x000fe200078e0019 */
[----:B------:R-:W-:Y:S02]  /*3690*/  PRMT R22, R3, 0x9910, RZ ;  /* 0x0000991003167816 */ /* 0x000fe400000000ff */
[----:B------:R-:W-:Y:S02]  /*36a0*/  PRMT R5, R5, 0x9910, RZ ;  /* 0x0000991005057816 */ /* 0x000fe400000000ff */
[----:B------:R-:W-:Y:S02]  /*36b0*/  PRMT R4, R4, 0x9910, RZ ;  /* 0x0000991004047816 */ /* 0x000fe400000000ff */
[----:B------:R-:W-:Y:S01]  /*36c0*/  MOV R3, R33 ;  /* 0x0000002100037202 */ /* 0x000fe20000000f00 */
[----:B------:R-:W-:Y:S01]  /*36d0*/  IMAD R5, R5, R0, RZ ;  /* 0x0000000005057224 */ /* 0x000fe200078e02ff */
[----:B------:R-:W-:-:S03]  /*36e0*/  MOV R25, R34 ;  /* 0x0000002200197202 */ /* 0x000fc60000000f00 */
[----:B------:R-:W-:Y:S02]  /*36f0*/  IMAD R4, R4, R3, RZ ;  /* 0x0000000304047224 */ /* 0x000fe400078e02ff */
[----:B------:R-:W-:Y:S02]  /*3700*/  IMAD R3, R22, R23, RZ ;  /* 0x0000001716037224 */ /* 0x000fe400078e02ff */
[----:B------:R-:W-:Y:S01]  /*3710*/  IMAD R0, R24, R25, RZ ;  /* 0x0000001918007224 */ /* 0x000fe200078e02ff */
[----:B------:R-:W-:Y:S06]  /*3720*/  @P0 BRA `(.L_x_3845) ;  /* 0x0000000000c80947 */ /* 0x000fec0003800000 */
[----:B------:R-:W-:Y:S01]  /*3730*/  IMAD.IADD R25, R7, 0x1, R6 ;  /* 0x0000000107197824 */ /* 0x000fe200078e0206 */
[----:B------:R-:W-:Y:S02]  /*3740*/  PRMT R37, R37, 0x9910, RZ ;  /* 0x0000991025257816 */ /* 0x000fe400000000ff */
[----:B------:R-:W-:Y:S02]  /*3750*/  PRMT R22, R20, 0x9910, RZ ;  /* 0x0000991014167816 */ /* 0x000fe400000000ff */
[----:B------:R-:W-:Y:S01]  /*3760*/  ISETP.GE.U32.AND P0, PT, R25, R44, PT ;  /* 0x0000002c1900720c */ /* 0x000fe20003f06070 */
[----:B------:R-:W-:Y:S01]  /*3770*/  IMAD.MOV.U32 R20, RZ, RZ, R37 ;  /* 0x000000ffff147224 */ /* 0x000fe200078e0025 */
[----:B------:R-:W-:Y:S02]  /*3780*/  PRMT R38, R38, 0x9910, RZ ;  /* 0x0000991026267816 */ /* 0x000fe400000000ff */
[----:B------:R-:W-:Y:S02]  /*3790*/  PRMT R35, R35, 0x9910, RZ ;  /* 0x0000991023237816 */ /* 0x000fe400000000ff */
        /* <DEDUP_REMOVED lines=8> */
[----:B------:R-:W-:-:S03]  /*3820*/  MOV R7, R35 ;  /* 0x0000002300077202 */ /* 0x000fc60000000f00 */
[----:B------:R-:W-:Y:S02]  /*3830*/  IMAD R19, R23, R24, RZ ;  /* 0x0000001817137224 */ /* 0x000fe400078e02ff */
[----:B------:R-:W-:Y:S01]  /*3840*/  IMAD R32, R32, R7, RZ ;  /* 0x0000000720207224 */ /* 0x000fe200078e02ff */
[----:B------:R-:W-:Y:S06]  /*3850*/  @P0 BRA `(.L_x_3845) ;  /* 0x00000000007c0947 */ /* 0x000fec0003800000 */
[----:B------:R-:W-:Y:S02]  /*3860*/  IADD3 R7, PT, PT, R25, R6, RZ ;  /* 0x0000000619077210 */ /* 0x000fe40007ffe0ff */
[----:B------:R-:W-:Y:S02]  /*3870*/  PRMT R41, R41, 0x9910, RZ ;  /* 0x0000991029297816 */ /* 0x000fe400000000ff */
[----:B------:R-:W-:Y:S02]  /*3880*/  ISETP.GE.U32.AND P0, PT, R7, R44, PT ;  /* 0x0000002c0700720c */ /* 0x000fe40003f06070 */
[----:B------:R-:W-:Y:S01]  /*3890*/  PRMT R22, R13, 0x9910, RZ ;  /* 0x000099100d167816 */ /* 0x000fe200000000ff */
[----:B------:R-:W-:Y:S01]  /*38a0*/  IMAD.MOV.U32 R13, RZ, RZ, R41 ;  /* 0x000000ffff0d7224 */ /* 0x000fe200078e0029 */
        /* <DEDUP_REMOVED lines=9> */
[----:B------:R-:W-:-:S03]  /*3940*/  PRMT R25, R43, 0x9910, RZ ;  /* 0x000099102b197816 */ /* 0x000fc600000000ff */
[----:B------:R-:W-:Y:S02]  /*3950*/  IMAD R15, R15, R6, RZ ;  /* 0x000000060f0f7224 */ /* 0x000fe400078e02ff */
[----:B------:R-:W-:Y:S01]  /*3960*/  IMAD R12, R22, R25, RZ ;  /* 0x00000019160c7224 */ /* 0x000fe200078e02ff */
[----:B------:R-:W-:Y:S06]  /*3970*/  @P0 BRA `(.L_x_3845) ;  /* 0x0000000000340947 */ /* 0x000fec0003800000 */
[----:B------:R-:W-:Y:S02]  /*3980*/  PRMT R29, R29, 0x9910, RZ ;  /* 0x000099101d1d7816 */ /* 0x000fe400000000ff */
[----:B------:R-:W-:Y:S02]  /*3990*/  PRMT R22, R8, 0x9910, RZ ;  /* 0x0000991008167816 */ /* 0x000fe400000000ff */
[----:B------:R-:W-:Y:S02]  /*39a0*/  PRMT R9, R9, 0x9910, RZ ;  /* 0x0000991009097816 */ /* 0x000fe400000000ff */
[----:B------:R-:W-:Y:S02]  /*39b0*/  MOV R8, R29 ;  /* 0x0000001d00087202 */ /* 0x000fe40000000f00 */
[----:B------:R-:W-:Y:S02]  /*39c0*/  PRMT R11, R11, 0x9910, RZ ;  /* 0x000099100b0b7816 */ /* 0x000fe400000000ff */
[----:B------:R-:W-:Y:S01]  /*39d0*/  PRMT R6, R28, 0x9910, RZ ;  /* 0x000099101c067816 */ /* 0x000fe200000000ff */
[----:B------:R-:W-:Y:S01]  /*39e0*/  IMAD R9, R9, R8, RZ ;  /* 0x0000000809097224 */ /* 0x000fe200078e02ff */
[----:B------:R-:W-:-:S02]  /*39f0*/  PRMT R10, R10, 0x9910, RZ ;  /* 0x000099100a0a7816 */ /* 0x000fc400000000ff */
[----:B------:R-:W-:Y:S01]  /*3a00*/  PRMT R7, R30, 0x9910, RZ ;  /* 0x000099101e077816 */ /* 0x000fe200000000ff */
[----:B------:R-:W-:Y:S01]  /*3a10*/  IMAD R11, R11, R6, RZ ;  /* 0x000000060b0b7224 */ /* 0x000fe200078e02ff */
[----:B------:R-:W-:-:S03]  /*3a20*/  PRMT R23, R31, 0x9910, RZ ;  /* 0x000099101f177816 */ /* 0x000fc600000000ff */
[----:B------:R-:W-:Y:S02]  /*3a30*/  IMAD R10, R10, R7, RZ ;  /* 0x000000070a0a7224 */ /* 0x000fe400078e02ff */
[----:B------:R-:W-:-:S07]  /*3a40*/  IMAD R8, R22, R23, RZ ;  /* 0x0000001716087224 */ /* 0x000fce00078e02ff */
.L_x_3845:
[----:B------:R-:W-:Y:S05]  /*3a50*/  BSYNC.RECONVERGENT B0 ;  /* 0x0000000000007941 */ /* 0x000fea0003800200 */
.L_x_3844:
[----:B------:R-:W-:Y:S02]  /*3a60*/  PRMT R5, R5, 0x9910, RZ ;  /* 0x0000991005057816 */ /* 0x000fe400000000ff */
[----:B------:R-:W-:Y:S02]  /*3a70*/  PRMT R32, R32, 0x9910, RZ ;  /* 0x0000991020207816 */ /* 0x000fe400000000ff */
[----:B------:R-:W-:Y:S02]  /*3a80*/  PRMT R21, R21, 0x9910, RZ ;  /* 0x0000991015157816 */ /* 0x000fe400000000ff */
[----:B------:R-:W-:Y:S02]  /*3a90*/  PRMT R7, R20, 0x9910, RZ ;  /* 0x0000991014077816 */ /* 0x000fe400000000ff */
[----:B------:R-:W-:Y:S01]  /*3aa0*/  PRMT R20, R0, 0x9910, RZ ;  /* 0x0000991000147816 */ /* 0x000fe200000000ff */
[----:B------:R-:W-:Y:S01]  /*3ab0*/  IMAD.MOV.U32 R0, RZ, RZ, R5 ;  /* 0x000000ffff007224 */ /* 0x000fe200078e0005 */
[----:B------:R-:W-:Y:S01]  /*3ac0*/  PRMT R22, R19, 0x9910, RZ ;  /* 0x0000991013167816 */ /* 0x000fe200000000ff */
[----:B------:R-:W-:Y:S01]  /*3ad0*/  IMAD.MOV.U32 R5, RZ, RZ, R21 ;  /* 0x000000ffff057224 */ /* 0x000fe200078e0015 */
[----:B------:R-:W-:-:S02]  /*3ae0*/  PRMT R6, R3, 0x9910, RZ ;  /* 0x0000991003067816 */ /* 0x000fc400000000ff */
[----:B------:R-:W-:Y:S02]  /*3af0*/  MOV R3, R32 ;  /* 0x0000002000037202 */ /* 0x000fe40000000f00 */
[----:B------:R-:W-:Y:S02]  /*3b00*/  PRMT R4, R4, 0x9910, RZ ;  /* 0x0000991004047816 */ /* 0x000fe400000000ff */
[----:B------:R-:W-:Y:S01]  /*3b10*/  MOV R19, R20 ;  /* 0x0000001400137202 */ /* 0x000fe20000000f00 */
[----:B------:R-:W-:Y:S01]  /*3b20*/  IMAD.MOV.U32 R20, RZ, RZ, R22 ;  /* 0x000000ffff147224 */ /* 0x000fe200078e0016 */
        /* <DEDUP_REMOVED lines=9> */
[----:B------:R-:W-:Y:S02]  /*3bc0*/  PRMT R7, R15, 0x9910, RZ ;  /* 0x000099100f077816 */ /* 0x000fe400000000ff */
[----:B------:R-:W-:Y:S01]  /*3bd0*/  PRMT R0, R0, 0x9910, RZ ;  /* 0x0000991000007816 */ /* 0x000fe200000000ff */
[----:B------:R-:W-:Y:S01]  /*3be0*/  IMAD R3, R6, R3, RZ ;  /* 0x0000000306037224 */ /* 0x000fe200078e02ff */
[----:B------:R-:W-:Y:S02]  /*3bf0*/  PRMT R4, R4, 0x9910, RZ ;  /* 0x0000991004047816 */ /* 0x000fe400000000ff */
[----:B------:R-:W-:Y:S01]  /*3c00*/  PRMT R5, R5, 0x9910, RZ ;  /* 0x0000991005057816 */ /* 0x000fe200000000ff */
[----:B------:R-:W-:Y:S01]  /*3c10*/  IMAD R0, R7, R0, RZ ;  /* 0x0000000007007224 */ /* 0x000fe200078e02ff */
[----:B------:R-:W-:Y:S01]  /*3c20*/  PRMT R6, R10, 0x9910, RZ ;  /* 0x000099100a067816 */ /* 0x000fe200000000ff */
[----:B------:R-:W-:Y:S01]  /*3c30*/  IMAD R4, R13, R4, RZ ;  /* 0x000000040d047224 */ /* 0x000fe200078e02ff */
[----:B------:R-:W-:Y:S01]  /*3c40*/  PRMT R10, R8, 0x9910, RZ ;  /* 0x00009910080a7816 */ /* 0x000fe200000000ff */
[----:B------:R-:W-:Y:S01]  /*3c50*/  IMAD R5, R12, R5, RZ ;  /* 0x000000050c057224 */ /* 0x000fe200078e02ff */
[----:B------:R-:W-:-:S02]  /*3c60*/  PRMT R7, R11, 0x9910, RZ ;  /* 0x000099100b077816 */ /* 0x000fc400000000ff */
[----:B------:R-:W-:Y:S01]  /*3c70*/  MOV R8, R9 ;  /* 0x0000000900087202 */ /* 0x000fe20000000f00 */
        /* <DEDUP_REMOVED lines=10> */
.L_x_3837:
[----:B------:R-:W1:Y:S01]  /*3d20*/  LDCU UR4, c[0x0][0x390] ;  /* 0x00007200ff0477ac */ /* 0x000e620008000800 */
[----:B------:R-:W2:Y:S01]  /*3d30*/  LDC.U16 R0, c[0x0][0x382] ;  /* 0x0000e080ff007b82 */ /* 0x000ea20000000400 */
[----:B------:R-:W-:Y:S01]  /*3d40*/  BSSY.RECONVERGENT B0, `(.L_x_3846) ;  /* 0x000045e000007945 */ /* 0x000fe20003800200 */
[----:B------:R-:W-:Y:S01]  /*3d50*/  IMAD.MOV.U32 R31, RZ, RZ, R7 ;  /* 0x000000ffff1f7224 */ /* 0x000fe200078e0007 */
        /* <DEDUP_REMOVED lines=39> */
.L_x_3853:
        /* <DEDUP_REMOVED lines=313> */
.L_x_3849:
        /* <DEDUP_REMOVED lines=234> */
.L_x_3850:
        /* <DEDUP_REMOVED lines=234> */
.L_x_3851:
        /* <DEDUP_REMOVED lines=234> */
.L_x_3852:
[----:B------:R-:W-:-:S04]  /*7f40*/  LOP3.LUT R43, R43, 0xfffffff8, RZ, 0xc0, !PT ;  /* 0xfffffff82b2b7812 */ /* 0x000fc800078ec0ff */
[----:B------:R-:W-:-:S05]  /*7f50*/  IADD3 R46, P1, PT, R43, R22, RZ ;  /* 0x000000162b2e7210 */ /* 0x000fca0007f3e0ff */
[----:B------:R-:W-:-:S05]  /*7f60*/  IMAD.X R47, RZ, RZ, R23, P1 ;  /* 0x000000ffff2f7224 */ /* 0x000fca00008e0617 */
[----:B------:R-:W2:Y:S02]  /*7f70*/  LDG.E.64 R28, desc[UR36][R46.64] ;  /* 0x000000242e1c7981 */ /* 0x000ea4000c1e1b00 */
[----:B--2---:R-:W-:Y:S02]  /*7f80*/  PRMT R43, R28, 0x7632, R43 ;  /* 0x000076321c2b7816 */ /* 0x004fe4000000002b */
[----:B------:R-:W-:-:S07]  /*7f90*/  PRMT R45, R29, 0x7632, R45 ;  /* 0x000076321d2d7816 */ /* 0x000fce000000002d */
.L_x_3848:
[----:B------:R-:W-:Y:S01]  /*7fa0*/  PRMT R15, R15, 0x9910, RZ ;  /* 0x000099100f0f7816 */ /* 0x000fe200000000ff */
[----:B------:R-:W1:Y:S01]  /*7fb0*/  LDCU UR5, c[0x0][0x388] ;  /* 0x00007100ff0577ac */ /* 0x000e620008000800 */
[----:B------:R-:W-:Y:S02]  /*7fc0*/  PRMT R46, R34, 0x9910, RZ ;  /* 0x00009910222e7816 */ /* 0x000fe400000000ff */
[----:B------:R-:W-:Y:S02]  /*7fd0*/  PRMT R10, R10, 0x9910, RZ ;  /* 0x000099100a0a7816 */ /* 0x000fe400000000ff */
        /* <DEDUP_REMOVED lines=11> */
[----:B------:R-:W-:Y:S01]  /*8090*/  MOV R51, R19 ;  /* 0x0000001300337202 */ /* 0x000fe20000000f00 */
[----:B------:R-:W-:Y:S01]  /*80a0*/  IMAD R19, R44, R49, RZ ;  /* 0x000000312c137224 */ /* 0x000fe200078e02ff */
[----:B------:R-:W-:Y:S01]  /*80b0*/  PRMT R11, R11, 0x9910, RZ ;  /* 0x000099100b0b7816 */ /* 0x000fe200000000ff */
[----:B------:R-:W-:Y:S01]  /*80c0*/  IMAD R7, R7, R46, RZ ;  /* 0x0000002e07077224 */ /* 0x000fe200078e02ff */
[----:B------:R-:W-:Y:S01]  /*80d0*/  PRMT R9, R9, 0x9910, RZ ;  /* 0x0000991009097816 */ /* 0x000fe200000000ff */
[----:B------:R-:W-:Y:S01]  /*80e0*/  IMAD.U32 R46, RZ, RZ, UR4 ;  /* 0x00000004ff2e7e24 */ /* 0x000fe2000f8e00ff */
[----:B------:R-:W-:-:S02]  /*80f0*/  PRMT R47, R38, 0x9910, RZ ;  /* 0x00009910262f7816 */ /* 0x000fc400000000ff */
[----:B------:R-:W-:Y:S02]  /*8100*/  PRMT R44, R40, 0x9910, RZ ;  /* 0x00009910282c7816 */ /* 0x000fe400000000ff */
[----:B------:R-:W-:Y:S01]  /*8110*/  PRMT R8, R8, 0x9910, RZ ;  /* 0x0000991008087816 */ /* 0x000fe200000000ff */
[----:B------:R-:W-:Y:S01]  /*8120*/  IMAD R11, R11, R47, RZ ;  /* 0x0000002f0b0b7224 */ /* 0x000fe200078e02ff */
[----:B------:R-:W-:Y:S01]  /*8130*/  PRMT R6, R6, 0x9910, RZ ;  /* 0x0000991006067816 */ /* 0x000fe200000000ff */
[----:B------:R-:W-:Y:S01]  /*8140*/  IMAD R9, R9, R44, RZ ;  /* 0x0000002c09097224 */ /* 0x000fe200078e02ff */
[----:B------:R-:W-:Y:S02]  /*8150*/  PRMT R47, R39, 0x9910, RZ ;  /* 0x00009910272f7816 */ /* 0x000fe400000000ff */
[----:B------:R-:W-:Y:S02]  /*8160*/  PRMT R44, R41, 0x9910, RZ ;  /* 0x00009910292c7816 */ /* 0x000fe400000000ff */
[----:B------:R-:W-:Y:S01]  /*8170*/  LEA R31, R46, R31, 0x2 ;  /* 0x0000001f2e1f7211 */ /* 0x000fe200078e10ff */
[----:B------:R-:W-:Y:S01]  /*8180*/  IMAD R8, R8, R47, RZ ;  /* 0x0000002f08087224 */ /* 0x000fe200078e02ff */
[----:B------:R-:W-:Y:S01]  /*8190*/  PRMT R12, R12, 0x9910, RZ ;  /* 0x000099100c0c7816 */ /* 0x000fe200000000ff */
[----:B------:R-:W-:Y:S01]  /*81a0*/  IMAD R6, R6, R44, RZ ;  /* 0x0000002c06067224 */ /* 0x000fe200078e02ff */
[----:B------:R-:W-:Y:S01]  /*81b0*/  PRMT R48, R35, 0x9910, RZ ;  /* 0x0000991023307816 */ /* 0x000fe200000000ff */
[----:B------:R-:W-:Y:S01]  /*81c0*/  IMAD R47, R46, 0x3, R31 ;  /* 0x000000032e2f7824 */ /* 0x000fe200078e021f */
[----:B------:R-:W-:Y:S01]  /*81d0*/  PRMT R14, R14, 0x9910, RZ ;  /* 0x000099100e0e7816 */ /* 0x000fe200000000ff */
[----:B-1----:R-:W-:Y:S01]  /*81e0*/  IMAD.U32 R44, RZ, RZ, UR5 ;  /* 0x00000005ff2c7e24 */ /* 0x002fe2000f8e00ff */
[----:B------:R-:W-:Y:S01]  /*81f0*/  PRMT R13, R13, 0x9910, RZ ;  /* 0x000099100d0d7816 */ /* 0x000fe200000000ff */
[----:B------:R-:W-:Y:S01]  /*8200*/  IMAD R12, R12, R48, RZ ;  /* 0x000000300c0c7224 */ /* 0x000fe200078e02ff */
[----:B------:R-:W-:Y:S01]  /*8210*/  PRMT R48, R5, 0x9910, RZ ;  /* 0x0000991005307816 */ /* 0x000fe200000000ff */
[----:B------:R-:W-:Y:S01]  /*8220*/  IMAD R14, R14, R51, RZ ;  /* 0x000000330e0e7224 */ /* 0x000fe200078e02ff */
[----:B------:R-:W-:-:S02]  /*8230*/  ISETP.GE.U32.AND P1, PT, R47, R44, PT ;  /* 0x0000002c2f00720c */ /* 0x000fc40003f26070 */
[----:B------:R-:W-:Y:S02]  /*8240*/  PRMT R49, R36, 0x9910, RZ ;  /* 0x0000991024317816 */ /* 0x000fe400000000ff */
[----:B------:R-:W-:Y:S02]  /*8250*/  PRMT R5, R28, 0x9910, RZ ;  /* 0x000099101c057816 */ /* 0x000fe400000000ff */
[----:B------:R-:W-:Y:S01]  /*8260*/  PRMT R4, R4, 0x9910, RZ ;  /* 0x0000991004047816 */ /* 0x000fe200000000ff */
[----:B------:R-:W-:Y:S01]  /*8270*/  IMAD R13, R13, R49, RZ ;  /* 0x000000310d0d7224 */ /* 0x000fe200078e02ff */
[----:B------:R-:W-:Y:S01]  /*8280*/  PRMT R3, R3, 0x9910, RZ ;  /* 0x0000991003037816 */ /* 0x000fe200000000ff */
[----:B------:R-:W-:Y:S01]  /*8290*/  IMAD R5, R48, R5, RZ ;  /* 0x0000000530057224 */ /* 0x000fe200078e02ff */
[----:B------:R-:W-:Y:S02]  /*82a0*/  PRMT R0, R0, 0x9910, RZ ;  /* 0x0000991000007816 */ /* 0x000fe400000000ff */
[----:B------:R-:W-:-:S02]  /*82b0*/  PRMT R49, R43, 0x9910, RZ ;  /* 0x000099102b317816 */ /* 0x000fc400000000ff */
[----:B------:R-:W-:Y:S02]  /*82c0*/  PRMT R48, R29, 0x9910, RZ ;  /* 0x000099101d307816 */ /* 0x000fe400000000ff */
[----:B------:R-:W-:Y:S01]  /*82d0*/  PRMT R51, R45, 0x9910, RZ ;  /* 0x000099102d337816 */ /* 0x000fe200000000ff */
[----:B------:R-:W-:Y:S02]  /*82e0*/  IMAD R4, R4, R49, RZ ;  /* 0x0000003104047224 */ /* 0x000fe400078e02ff */
[----:B------:R-:W-:Y:S02]  /*82f0*/  IMAD R3, R3, R48, RZ ;  /* 0x0000003003037224 */ /* 0x000fe400078e02ff */
[----:B------:R-:W-:Y:S01]  /*8300*/  IMAD R0, R0, R51, RZ ;  /* 0x0000003300007224 */ /* 0x000fe200078e02ff */
[----:B------:R-:W-:Y:S06]  /*8310*/  @!P1 BRA `(.L_x_3853) ;  /* 0xffffffbc002c9947 */ /* 0x000fec000383ffff */
.L_x_3847:
[----:B0-----:R-:W-:Y:S05]  /*8320*/  BSYNC.RECONVERGENT B0 ;  /* 0x0000000000007941 */ /* 0x001fea0003800200 */
.L_x_3846:
[----:B------:R-:W-:Y:S01]  /*8330*/  ISETP.GE.U32.AND P0, PT, R31, R44, PT ;  /* 0x0000002c1f00720c */ /* 0x000fe20003f06070 */
[----:B------:R-:W-:-:S12]  /*8340*/  BSSY.RECONVERGENT B0, `(.L_x_3854) ;  /* 0x0000483000007945 */ /* 0x000fd80003800200 */
[----:B------:R-:W-:Y:S05]  /*8350*/  @P0 BRA `(.L_x_3855) ;  /* 0x0000004800040947 */ /* 0x000fea0003800000 */
[----:B------:R-:W0:Y:S02]  /*8360*/  LDC R22, c[0x0][0x3c4] ;  /* 0x0000f100ff167b82 */ /* 0x000e240000000800 */
[C---:B0-----:R-:W-:Y:S02]  /*8370*/  ISETP.NE.AND P0, PT, R22.reuse, RZ, PT ;  /* 0x000000ff1600720c */ /* 0x041fe40003f05270 */
[----:B------:R-:W-:Y:S02]  /*8380*/  IADD3 R27, PT, PT, R22, -0x1, RZ ;  /* 0xffffffff161b7810 */ /* 0x000fe40007ffe0ff */
[----:B------:R-:W-:Y:S02]  /*8390*/  CS2R R22, SRZ ;  /* 0x0000000000167805 */ /* 0x000fe4000001ff00 */
[----:B------:R-:W-:-:S05]  /*83a0*/  VIMNMX.U32 R26, PT, PT, R27, 0x18, PT ;  /* 0x000000181b1a7848 */ /* 0x000fca0003fe0000 */
[----:B------:R-:W-:Y:S02]  /*83b0*/  VIADD R26, R26, 0x1 ;  /* 0x000000011a1a7836 */ /* 0x000fe40000000000 */
[----:B------:R-:W-:Y:S05]  /*83c0*/  @!P0 BRA `(.L_x_3856) ;  /* 0x00000010004c8947 */ /* 0x000fea0003800000 */
        /* <DEDUP_REMOVED lines=273> */
.L_x_3857:
[----:B------:R-:W-:Y:S02]  /*94e0*/  SHF.R.U32.HI R22, RZ, 0x3, R30 ;  /* 0x00000003ff167819 */ /* 0x000fe4000001161e */
[----:B------:R-:W-:-:S07]  /*94f0*/  MOV R23, RZ ;  /* 0x000000ff00177202 */ /* 0x000fce0000000f00 */
.L_x_3856:
        /* <DEDUP_REMOVED lines=288> */
.L_x_3859:
[----:B------:R-:W-:Y:S01]  /*a700*/  SHF.R.U32.HI R36, RZ, 0x3, R35 ;  /* 0x00000003ff247819 */ /* 0x000fe20000011623 */
[----:B------:R-:W-:-:S07]  /*a710*/  IMAD.MOV.U32 R37, RZ, RZ, RZ ;  /* 0x000000ffff257224 */ /* 0x000fce00078e00ff */
.L_x_3858:
        /* <DEDUP_REMOVED lines=285> */
.L_x_3861:
[----:B------:R-:W-:Y:S01]  /*b8f0*/  SHF.R.U32.HI R40, RZ, 0x3, R39 ;  /* 0x00000003ff287819 */ /* 0x000fe20000011627 */
[----:B------:R-:W-:-:S07]  /*b900*/  IMAD.MOV.U32 R41, RZ, RZ, RZ ;  /* 0x000000ffff297224 */ /* 0x000fce00078e00ff */
.L_x_3860:
        /* <DEDUP_REMOVED lines=285> */
.L_x_3863:
[----:B------:R-:W-:Y:S01]  /*cae0*/  SHF.R.U32.HI R22, RZ, 0x3, R27 ;  /* 0x00000003ff167819 */ /* 0x000fe2000001161b */
[----:B------:R-:W-:-:S07]  /*caf0*/  IMAD.MOV.U32 R23, RZ, RZ, RZ ;  /* 0x000000ffff177224 */ /* 0x000fce00078e00ff */
.L_x_3862:
[----:B------:R-:W-:-:S04]  /*cb00*/  LEA R24, P0, R22, R47, 0x3 ;  /* 0x0000002f16187211 */ /* 0x000fc800078018ff */
[----:B------:R-:W-:-:S05]  /*cb10*/  LEA.HI.X R25, R22, R21, R23, 0x3, P0 ;  /* 0x0000001516197211 */ /* 0x000fca00000f1c17 */
[----:B------:R-:W2:Y:S02]  /*cb20*/  LDG.E.64 R22, desc[UR36][R24.64] ;  /* 0x0000002418167981 */ /* 0x000ea4000c1e1b00 */
[C---:B--2---:R-:W-:Y:S02]  /*cb30*/  PRMT R28, R22.reuse, 0x7610, R28 ;  /* 0x00007610161c7816 */ /* 0x044fe4000000001c */
[----:B------:R-:W-:Y:S02]  /*cb40*/  PRMT R43, R22, 0x7632, R43 ;  /* 0x00007632162b7816 */ /* 0x000fe4000000002b */
[C---:B------:R-:W-:Y:S02]  /*cb50*/  PRMT R29, R23.reuse, 0x7610, R29 ;  /* 0x00007610171d7816 */ /* 0x040fe4000000001d */
[----:B------:R-:W-:-:S07]  /*cb60*/  PRMT R45, R23, 0x7632, R45 ;  /* 0x00007632172d7816 */ /* 0x000fce000000002d */
.L_x_3855:
[----:B------:R-:W-:Y:S05]  /*cb70*/  BSYNC.RECONVERGENT B0 ;  /* 0x0000000000007941 */ /* 0x000fea0003800200 */
.L_x_3854:
[----:B------:R-:W-:Y:S01]  /*cb80*/  ISETP.GE.U32.AND P0, PT, R31, R44, PT ;  /* 0x0000002c1f00720c */ /* 0x000fe20003f06070 */
[----:B------:R-:W-:-:S12]  /*cb90*/  BSSY.RECONVERGENT B0, `(.L_x_3864) ;  /* 0x0000043000007945 */ /* 0x000fd80003800200 */
[----:B------:R-:W-:Y:S05]  /*cba0*/  @P0 BRA `(.L_x_3865) ;  /* 0x0000000400040947 */ /* 0x000fea0003800000 */
[----:B------:R-:W-:Y:S02]  /*cbb0*/  IADD3 R31, PT, PT, R31, R46, RZ ;  /* 0x0000002e1f1f7210 */ /* 0x000fe40007ffe0ff */
[----:B------:R-:W-:Y:S02]  /*cbc0*/  PRMT R32, R32, 0x9910, RZ ;  /* 0x0000991020207816 */ /* 0x000fe400000000ff */
[----:B------:R-:W-:Y:S02]  /*cbd0*/  ISETP.GE.U32.AND P0, PT, R31, R44, PT ;  /* 0x0000002c1f00720c */ /* 0x000fe40003f06070 */
[----:B------:R-:W-:Y:S02]  /*cbe0*/  PRMT R30, R30, 0x9910, RZ ;  /* 0x000099101e1e7816 */ /* 0x000fe400000000ff */
[----:B------:R-:W-:Y:S02]  /*cbf0*/  PRMT R23, R14, 0x9910, RZ ;  /* 0x000099100e177816 */ /* 0x000fe400000000ff */
[----:B------:R-:W-:-:S02]  /*cc00*/  PRMT R20, R20, 0x9910, RZ ;  /* 0x0000991014147816 */ /* 0x000fc400000000ff */
[----:B------:R-:W-:Y:S02]  /*cc10*/  PRMT R19, R19, 0x9910, RZ ;  /* 0x0000991013137816 */ /* 0x000fe400000000ff */
[----:B------:R-:W-:Y:S01]  /*cc20*/  PRMT R21, R15, 0x9910, RZ ;  /* 0x000099100f157816 */ /* 0x000fe200000000ff */
[----:B------:R-:W-:Y:S01]  /*cc30*/  IMAD.MOV.U32 R15, RZ, RZ, R32 ;  /* 0x000000ffff0f7224 */ /* 0x000fe200078e0020 */
[----:B------:R-:W-:Y:S02]  /*cc40*/  MOV R14, R30 ;  /* 0x0000001e000e7202 */ /* 0x000fe40000000f00 */
[----:B------:R-:W-:Y:S01]  /*cc50*/  PRMT R22, R34, 0x9910, RZ ;  /* 0x0000991022167816 */ /* 0x000fe200000000ff */
[----:B------:R-:W-:Y:S01]  /*cc60*/  IMAD R20, R20, R15, RZ ;  /* 0x0000000f14147224 */ /* 0x000fe200078e02ff */
[----:B------:R-:W-:Y:S01]  /*cc70*/  PRMT R24, R33, 0x9910, RZ ;  /* 0x0000991021187816 */ /* 0x000fe200000000ff */
[----:B------:R-:W-:Y:S02]  /*cc80*/  IMAD R19, R19, R14, RZ ;  /* 0x0000000e13137224 */ /* 0x000fe400078e02ff */
[----:B------:R-:W-:-:S02]  /*cc90*/  IMAD R15, R21, R22, RZ ;  /* 0x00000016150f7224 */ /* 0x000fc400078e02ff */
        /* <DEDUP_REMOVED lines=10> */
[----:B------:R-:W-:Y:S01]  /*cd40*/  IMAD.MOV.U32 R11, RZ, RZ, R35 ;  /* 0x000000ffff0b7224 */ /* 0x000fe200078e0023 */
[----:B------:R-:W-:Y:S02]  /*cd50*/  MOV R10, R36 ;  /* 0x00000024000a7202 */ /* 0x000fe40000000f00 */
[----:B------:R-:W-:Y:S01]  /*cd60*/  PRMT R22, R38, 0x9910, RZ ;  /* 0x0000991026167816 */ /* 0x000fe200000000ff */
[----:B------:R-:W-:Y:S01]  /*cd70*/  IMAD R12, R12, R11, RZ ;  /* 0x0000000b0c0c7224 */ /* 0x000fe200078e02ff */
[----:B------:R-:W-:Y:S01]  /*cd80*/  PRMT R24, R37, 0x9910, RZ ;  /* 0x0000991025187816 */ /* 0x000fe200000000ff */
[----:B------:R-:W-:Y:S02]  /*cd90*/  IMAD R13, R13, R10, RZ ;  /* 0x0000000a0d0d7224 */ /* 0x000fe400078e02ff */
[----:B------:R-:W-:Y:S02]  /*cda0*/  IMAD R11, R21, R22, RZ ;  /* 0x00000016150b7224 */ /* 0x000fe400078e02ff */
[----:B------:R-:W-:Y:S01]  /*cdb0*/  IMAD R10, R23, R24, RZ ;  /* 0x00000018170a7224 */ /* 0x000fe200078e02ff */
[----:B------:R-:W-:Y:S06]  /*cdc0*/  @P0 BRA `(.L_x_3865) ;  /* 0x00000000007c0947 */ /* 0x000fec0003800000 */
        /* <DEDUP_REMOVED lines=17> */
[----:B------:R-:W-:Y:S02]  /*cee0*/  PRMT R28, R28, 0x9910, RZ ;  /* 0x000099101c1c7816 */ /* 0x000fe400000000ff */
[----:B------:R-:W-:Y:S02]  /*cef0*/  PRMT R43, R43, 0x9910, RZ ;  /* 0x000099102b2b7816 */ /* 0x000fe400000000ff */
[----:B------:R-:W-:Y:S02]  /*cf00*/  PRMT R21, R3, 0x9910, RZ ;  /* 0x0000991003157816 */ /* 0x000fe400000000ff */
[----:B------:R-:W-:Y:S02]  /*cf10*/  PRMT R5, R5, 0x9910, RZ ;  /* 0x0000991005057816 */ /* 0x000fe400000000ff */
[----:B------:R-:W-:Y:S02]  /*cf20*/  PRMT R4, R4, 0x9910, RZ ;  /* 0x0000991004047816 */ /* 0x000fe400000000ff */
[----:B------:R-:W-:Y:S01]  /*cf30*/  PRMT R23, R0, 0x9910, RZ ;  /* 0x0000991000177816 */ /* 0x000fe200000000ff */
[----:B------:R-:W-:Y:S01]  /*cf40*/  IMAD.MOV.U32 R0, RZ, RZ, R28 ;  /* 0x000000ffff007224 */ /* 0x000fe200078e001c */
[----:B------:R-:W-:-:S02]  /*cf50*/  MOV R3, R43 ;  /* 0x0000002b00037202 */ /* 0x000fc40000000f00 */
[----:B------:R-:W-:Y:S01]  /*cf60*/  PRMT R22, R29, 0x9910, RZ ;  /* 0x000099101d167816 */ /* 0x000fe200000000ff */
[----:B------:R-:W-:Y:S01]  /*cf70*/  IMAD R5, R5, R0, RZ ;  /* 0x0000000005057224 */ /* 0x000fe200078e02ff */
[----:B------:R-:W-:Y:S01]  /*cf80*/  PRMT R24, R45, 0x9910, RZ ;  /* 0x000099102d187816 */ /* 0x000fe200000000ff */
[----:B------:R-:W-:Y:S02]  /*cf90*/  IMAD R4, R4, R3, RZ ;  /* 0x0000000304047224 */ /* 0x000fe400078e02ff */
[----:B------:R-:W-:Y:S02]  /*cfa0*/  IMAD R3, R21, R22, RZ ;  /* 0x0000001615037224 */ /* 0x000fe400078e02ff */
[----:B------:R-:W-:-:S07]  /*cfb0*/  IMAD R0, R23, R24, RZ ;  /* 0x0000001817007224 */ /* 0x000fce00078e02ff */
.L_x_3865:
[----:B------:R-:W-:Y:S05]  /*cfc0*/  BSYNC.RECONVERGENT B0 ;  /* 0x0000000000007941 */ /* 0x000fea0003800200 */
.L_x_3864:
[----:B------:R-:W-:Y:S02]  /*cfd0*/  PRMT R20, R20, 0x9910, RZ ;  /* 0x0000991014147816 */ /* 0x000fe400000000ff */
        /* <DEDUP_REMOVED lines=8> */
[----:B------:R-:W-:Y:S01]  /*d060*/  PRMT R24, R10, 0x9910, RZ ;  /* 0x000099100a187816 */ /* 0x000fe200000000ff */
[----:B------:R-:W-:Y:S01]  /*d070*/  IMAD.MOV.U32 R10, RZ, RZ, R20 ;  /* 0x000000ffff0a7224 */ /* 0x000fe200078e0014 */
[----:B------:R-:W-:Y:S01]  /*d080*/  MOV R11, R13 ;  /* 0x0000000d000b7202 */ /* 0x000fe20000000f00 */
[----:B------:R-:W-:Y:S01]  /*d090*/  IMAD.MOV.U32 R19, RZ, RZ, R23 ;  /* 0x000000ffff137224 */ /* 0x000fe200078e0017 */
[----:B------:R-:W-:-:S02]  /*d0a0*/  MOV R13, R21 ;  /* 0x00000015000d7202 */ /* 0x000fc40000000f00 */
[----:B------:R-:W-:Y:S01]  /*d0b0*/  MOV R15, R22 ;  /* 0x00000016000f7202 */ /* 0x000fe20000000f00 */
[----:B------:R-:W-:Y:S01]  /*d0c0*/  IMAD R10, R10, R11, RZ ;  /* 0x0000000b0a0a7224 */ /* 0x000fe200078e02ff */
[----:B------:R-:W-:Y:S01]  /*d0d0*/  MOV R20, R24 ;  /* 0x0000001800147202 */ /* 0x000fe20000000f00 */
[----:B------:R-:W-:Y:S01]  /*d0e0*/  IMAD R11, R12, R13, RZ ;  /* 0x0000000d0c0b7224 */ /* 0x000fe200078e02ff */
[----:B------:R-:W-:Y:S01]  /*d0f0*/  PRMT R9, R9, 0x9910, RZ ;  /* 0x0000991009097816 */ /* 0x000fe200000000ff */
[----:B------:R-:W-:Y:S01]  /*d100*/  IMAD R12, R14, R15, RZ ;  /* 0x0000000f0e0c7224 */ /* 0x000fe200078e02ff */
[----:B------:R-:W-:Y:S01]  /*d110*/  PRMT R8, R8, 0x9910, RZ ;  /* 0x0000991008087816 */ /* 0x000fe200000000ff */
[----:B------:R-:W-:Y:S01]  /*d120*/  IMAD R13, R19, R20, RZ ;  /* 0x00000014130d7224 */ /* 0x000fe200078e02ff */
[----:B------:R-:W-:Y:S01]  /*d130*/  PRMT R15, R7, 0x9910, RZ ;  /* 0x00009910070f7816 */ /* 0x000fe200000000ff */
[----:B------:R-:W-:Y:S01]  /*d140*/  IMAD.MOV.U32 R7, RZ, RZ, R9 ;  /* 0x000000ffff077224 */ /* 0x000fe200078e0009 */
[----:B------:R-:W-:-:S02]  /*d150*/  PRMT R14, R6, 0x9910, RZ ;  /* 0x00009910060e7816 */ /* 0x000fc400000000ff */
[----:B------:R-:W-:Y:S02]  /*d160*/  MOV R9, R8 ;  /* 0x0000000800097202 */ /* 0x000fe40000000f00 */
[----:B------:R-:W-:Y:S02]  /*d170*/  PRMT R6, R10, 0x9910, RZ ;  /* 0x000099100a067816 */ /* 0x000fe400000000ff */
        /* <DEDUP_REMOVED lines=12> */
[----:B------:R-:W-:Y:S01]  /*d240*/  MOV R0, R4 ;  /* 0x0000000400007202 */ /* 0x000fe20000000f00 */
[----:B------:R-:W-:Y:S01]  /*d250*/  IMAD.MOV.U32 R4, RZ, RZ, R10 ;  /* 0x000000ffff047224 */ /* 0x000fe200078e000a */
[----:B------:R-:W-:Y:S02]  /*d260*/  MOV R5, R11 ;  /* 0x0000000b00057202 */ /* 0x000fe40000000f00 */
[----:B------:R-:W-:Y:S02]  /*d270*/  PRMT R22, R6, 0x9910, RZ ;  /* 0x0000991006167816 */ /* 0x000fe400000000ff */
[----:B------:R-:W-:Y:S02]  /*d280*/  PRMT R29, R7, 0x9910, RZ ;  /* 0x00009910071d7816 */ /* 0x000fe400000000ff */
[----:B------:R-:W-:Y:S01]  /*d290*/  PRMT R19, R8, 0x9910, RZ ;  /* 0x0000991008137816 */ /* 0x000fe200000000ff */
[----:B------:R-:W-:Y:S01]  /*d2a0*/  IMAD R22, R22, R3, RZ ;  /* 0x0000000316167224 */ /* 0x000fe200078e02ff */
[----:B------:R-:W-:Y:S01]  /*d2b0*/  PRMT R24, R9, 0x9910, RZ ;  /* 0x0000991009187816 */ /* 0x000fe200000000ff */
[----:B------:R-:W-:-:S02]  /*d2c0*/  IMAD R29, R29, R0, RZ ;  /* 0x000000001d1d7224 */ /* 0x000fc400078e02ff */
[----:B------:R-:W-:Y:S02]  /*d2d0*/  IMAD R19, R19, R4, RZ ;  /* 0x0000000413137224 */ /* 0x000fe400078e02ff */
[----:B------:R-:W-:-:S07]  /*d2e0*/  IMAD R24, R24, R5, RZ ;  /* 0x0000000518187224 */ /* 0x000fce00078e02ff */
.L_x_3816:
[----:B------:R-:W-:Y:S05]  /*d2f0*/  BSYNC.RECONVERGENT B6 ;  /* 0x0000000000067941 */ /* 0x000fea0003800200 */
.L_x_3815:
        /* <DEDUP_REMOVED lines=11> */
[----:B------:R-:W-:Y:S02]  /*d3b0*/  PRMT R4, R22, 0x5410, R29 ;  /* 0x0000541016047816 */ /* 0x000fe4000000001d */
[----:B------:R-:W-:Y:S02]  /*d3c0*/  LEA R0, R0, R3, 0x3 ;  /* 0x0000000300007211 */ /* 0x000fe400078e18ff */
[----:B---3--:R-:W-:-:S03]  /*d3d0*/  ISETP.GE.U32.AND P0, PT, R8, 0x2, PT ;  /* 0x000000020800780c */ /* 0x008fc60003f06070 */
[----:B------:R1:W-:Y:S10]  /*d3e0*/  STS.64 [R0], R4 ;  /* 0x0000000400007388 */ /* 0x0003f40000000a00 */
[----:B------:R-:W-:Y:S05]  /*d3f0*/  @!P0 BRA `(.L_x_3866) ;  /* 0x0000000000888947 */ /* 0x000fea0003800000 */
[----:B-1----:R-:W-:-:S07]  /*d400*/  IMAD.MOV.U32 R4, RZ, RZ, R8 ;  /* 0x000000ffff047224 */ /* 0x002fce00078e0008 */
.L_x_3869:
        /* <DEDUP_REMOVED lines=10> */
[----:B------:R-:W-:Y:S02]  /*d4b0*/  PRMT R22, R22, 0x9910, RZ ;  /* 0x0000991016167816 */ /* 0x000fe400000000ff */
[----:B------:R-:W-:Y:S01]  /*d4c0*/  PRMT R29, R29, 0x9910, RZ ;  /* 0x000099101d1d7816 */ /* 0x000fe200000000ff */
[----:B------:R-:W-:Y:S01]  /*d4d0*/  IMAD R4, R4, 0x8, R3 ;  /* 0x0000000804047824 */ /* 0x000fe200078e0203 */
[----:B------:R-:W-:Y:S02]  /*d4e0*/  PRMT R19, R19, 0x9910, RZ ;  /* 0x0000991013137816 */ /* 0x000fe400000000ff */
[----:B------:R-:W-:-:S03]  /*d4f0*/  PRMT R24, R24, 0x9910, RZ ;  /* 0x0000991018187816 */ /* 0x000fc600000000ff */
[----:B------:R-:W1:Y:S02]  /*d500*/  LDS.64 R4, [R4] ;  /* 0x0000000004047984 */ /* 0x000e640000000a00 */
[C---:B-1----:R-:W-:Y:S02]  /*d510*/  PRMT R6, R4.reuse, 0x9910, RZ ;  /* 0x0000991004067816 */ /* 0x042fe400000000ff */
[C---:B------:R-:W-:Y:S02]  /*d520*/  PRMT R7, R5.reuse, 0x9910, RZ ;  /* 0x0000991005077816 */ /* 0x040fe400000000ff */
[----:B------:R-:W-:Y:S02]  /*d530*/  PRMT R11, R5, 0xbb32, RZ ;  /* 0x0000bb32050b7816 */ /* 0x000fe400000000ff */
[----:B------:R-:W-:Y:S01]  /*d540*/  MOV R5, R6 ;  /* 0x0000000600057202 */ /* 0x000fe20000000f00 */
[----:B------:R-:W-:Y:S01]  /*d550*/  IMAD.MOV.U32 R6, RZ, RZ, R7 ;  /* 0x000000ffff067224 */ /* 0x000fe200078e0007 */
[----:B------:R-:W-:-:S02]  /*d560*/  PRMT R4, R4, 0xbb32, RZ ;  /* 0x0000bb3204047816 */ /* 0x000fc400000000ff */
[----:B------:R-:W-:Y:S01]  /*d570*/  MOV R7, R11 ;  /* 0x0000000b00077202 */ /* 0x000fe20000000f00 */
[----:B------:R-:W-:Y:S02]  /*d580*/  IMAD R22, R22, R5, RZ ;  /* 0x0000000516167224 */ /* 0x000fe400078e02ff */
[----:B------:R-:W-:Y:S02]  /*d590*/  IMAD R29, R29, R4, RZ ;  /* 0x000000041d1d7224 */ /* 0x000fe400078e02ff */
[----:B------:R-:W-:Y:S02]  /*d5a0*/  IMAD R19, R19, R6, RZ ;  /* 0x0000000613137224 */ /* 0x000fe400078e02ff */
[----:B------:R-:W-:Y:S01]  /*d5b0*/  IMAD R24, R24, R7, RZ ;  /* 0x0000000718187224 */ /* 0x000fe200078e02ff */
[----:B------:R-:W-:-:S04]  /*d5c0*/  PRMT R4, R22, 0x5410, R29 ;  /* 0x0000541016047816 */ /* 0x000fc8000000001d */
[----:B------:R-:W-:-:S05]  /*d5d0*/  PRMT R5, R19, 0x5410, R24 ;  /* 0x0000541013057816 */ /* 0x000fca0000000018 */
[----:B------:R1:W-:Y:S02]  /*d5e0*/  STS.64 [R0], R4 ;  /* 0x0000000400007388 */ /* 0x0003e40000000a00 */
.L_x_3868:
[----:B------:R-:W-:Y:S05]  /*d5f0*/  BSYNC.RECONVERGENT B0 ;  /* 0x0000000000007941 */ /* 0x000fea0003800200 */
.L_x_3867:
[----:B-1----:R-:W-:Y:S01]  /*d600*/  IMAD.MOV.U32 R4, RZ, RZ, R10 ;  /* 0x000000ffff047224 */ /* 0x002fe200078e000a */
[----:B------:R-:W-:Y:S06]  /*d610*/  @P1 BRA `(.L_x_3869) ;  /* 0xfffffffc007c1947 */ /* 0x000fec000383ffff */
.L_x_3866:
        /* <DEDUP_REMOVED lines=16> */
[----:B------:R-:W-:-:S04]  /*d720*/  IMAD.MOV.U32 R0, RZ, RZ, 0x20 ;  /* 0x00000020ff007424 */ /* 0x000fc800078e00ff */
[----:B------:R1:W-:Y:S01]  /*d730*/  STS.64 [R3], R4 ;  /* 0x0000000403007388 */ /* 0x0003e20000000a00 */
[----:B------:R-:W-:Y:S05]  /*d740*/  @!P0 BRA `(.L_x_3871) ;  /* 0x0000000000888947 */ /* 0x000fea0003800000 */
[----:B-1----:R-:W-:-:S07]  /*d750*/  MOV R4, R6 ;  /* 0x0000000600047202 */ /* 0x002fce0000000f00 */
.L_x_3874:
        /* <DEDUP_REMOVED lines=12> */
[----:B------:R-:W1:Y:S02]  /*d820*/  LDS.64 R4, [R4] ;  /* 0x0000000004047984 */ /* 0x000e640000000a00 */
[C---:B-1----:R-:W-:Y:S02]  /*d830*/  PRMT R10, R4.reuse, 0x9910, RZ ;  /* 0x00009910040a7816 */ /* 0x042fe400000000ff */
[----:B------:R-:W-:-:S02]  /*d840*/  PRMT R11, R4, 0xbb32, RZ ;  /* 0x0000bb32040b7816 */ /* 0x000fc400000000ff */
[C---:B------:R-:W-:Y:S02]  /*d850*/  PRMT R12, R5.reuse, 0x9910, RZ ;  /* 0x00009910050c7816 */ /* 0x040fe400000000ff */
[----:B------:R-:W-:Y:S02]  /*d860*/  PRMT R13, R5, 0xbb32, RZ ;  /* 0x0000bb32050d7816 */ /* 0x000fe400000000ff */
[----:B------:R-:W-:Y:S01]  /*d870*/  PRMT R5, R22, 0x9910, RZ ;  /* 0x0000991016057816 */ /* 0x000fe200000000ff */
[----:B------:R-:W-:Y:S01]  /*d880*/  IMAD.MOV.U32 R22, RZ, RZ, R10 ;  /* 0x000000ffff167224 */ /* 0x000fe200078e000a */
[----:B------:R-:W-:Y:S01]  /*d890*/  PRMT R4, R19, 0x9910, RZ ;  /* 0x0000991013047816 */ /* 0x000fe200000000ff */
[----:B------:R-:W-:Y:S01]  /*d8a0*/  IMAD.MOV.U32 R19, RZ, RZ, R12 ;  /* 0x000000ffff137224 */ /* 0x000fe200078e000c */
[----:B------:R-:W-:Y:S01]  /*d8b0*/  MOV R29, R11 ;  /* 0x0000000b001d7202 */ /* 0x000fe20000000f00 */
[----:B------:R-:W-:Y:S01]  /*d8c0*/  IMAD R22, R5, R22, RZ ;  /* 0x0000001605167224 */ /* 0x000fe200078e02ff */
[----:B------:R-:W-:Y:S01]  /*d8d0*/  MOV R24, R13 ;  /* 0x0000000d00187202 */ /* 0x000fe20000000f00 */
[----:B------:R-:W-:-:S02]  /*d8e0*/  IMAD R19, R4, R19, RZ ;  /* 0x0000001304137224 */ /* 0x000fc400078e02ff */
[----:B------:R-:W-:Y:S02]  /*d8f0*/  IMAD R29, R8, R29, RZ ;  /* 0x0000001d081d7224 */ /* 0x000fe400078e02ff */
[----:B------:R-:W-:-:S03]  /*d900*/  IMAD R24, R9, R24, RZ ;  /* 0x0000001809187224 */ /* 0x000fc600078e02ff */
[----:B------:R-:W-:Y:S02]  /*d910*/  PRMT R4, R22, 0x5410, R29 ;  /* 0x0000541016047816 */ /* 0x000fe4000000001d */
[----:B------:R-:W-:-:S05]  /*d920*/  PRMT R5, R19, 0x5410, R24 ;  /* 0x0000541013057816 */ /* 0x000fca0000000018 */
[----:B------:R1:W-:Y:S02]  /*d930*/  STS.64 [R3], R4 ;  /* 0x0000000403007388 */ /* 0x0003e40000000a00 */
.L_x_3873:
[----:B------:R-:W-:Y:S05]  /*d940*/  BSYNC.RECONVERGENT B0 ;  /* 0x0000000000007941 */ /* 0x000fea0003800200 */
.L_x_3872:
[----:B-1----:R-:W-:Y:S01]  /*d950*/  IMAD.MOV.U32 R4, RZ, RZ, R7 ;  /* 0x000000ffff047224 */ /* 0x002fe200078e0007 */
[----:B------:R-:W-:Y:S06]  /*d960*/  @P1 BRA `(.L_x_3874) ;  /* 0xfffffffc007c1947 */ /* 0x000fec000383ffff */
.L_x_3871:
[----:B------:R-:W-:Y:S01]  /*d970*/  ISETP.GE.U32.AND P0, PT, R0, 0x2, PT ;  /* 0x000000020000780c */ /* 0x000fe20003f06070 */
[----:B------:R-:W-:Y:S05]  /*d980*/  WARPSYNC.ALL ;  /* 0x0000000000007948 */ /* 0x000fea0003800000 */
[----:B------:R-:W-:Y:S07]  /*d990*/  BAR.SYNC.DEFER_BLOCKING 0x0 ;  /* 0x0000000000007b1d */ /* 0x000fee0000010000 */
[----:B------:R-:W-:Y:S05]  /*d9a0*/  @!P0 BRA `(.L_x_3870) ;  /* 0x0000000000608947 */ /* 0x000fea0003800000 */
[----:B-1----:R-:W-:-:S07]  /*d9b0*/  HFMA2 R3, -RZ, RZ, 0, 5.9604644775390625e-08 ;  /* 0x00000001ff037431 */ /* 0x002fce00000001ff */
.L_x_3875:
[----:B------:R-:W-:Y:S02]  /*d9c0*/  PRMT R4, R22, 0x9910, RZ ;  /* 0x0000991016047816 */ /* 0x000fe400000000ff */
[----:B------:R-:W-:Y:S02]  /*d9d0*/  PRMT R6, R29, 0x9910, RZ ;  /* 0x000099101d067816 */ /* 0x000fe400000000ff */
[----:B------:R-:W-:Y:S01]  /*d9e0*/  PRMT R8, R19, 0x9910, RZ ;  /* 0x0000991013087816 */ /* 0x000fe200000000ff */
[----:B------:R-:W1:Y:S01]  /*d9f0*/  SHFL.DOWN PT, R5, R4, R3, 0x1f ;  /* 0x08001f0304057589 */ /* 0x000e6200000e0000 */
[----:B------:R-:W-:-:S03]  /*da00*/  PRMT R10, R24, 0x9910, RZ ;  /* 0x00009910180a7816 */ /* 0x000fc600000000ff */
[----:B------:R-:W2:Y:S04]  /*da10*/  SHFL.DOWN PT, R7, R6, R3, 0x1f ;  /* 0x08001f0306077589 */ /* 0x000ea800000e0000 */
[----:B------:R-:W3:Y:S04]  /*da20*/  SHFL.DOWN PT, R9, R8, R3, 0x1f ;  /* 0x08001f0308097589 */ /* 0x000ee800000e0000 */
[----:B------:R4:W5:Y:S02]  /*da30*/  SHFL.DOWN PT, R11, R10, R3, 0x1f ;  /* 0x08001f030a0b7589 */ /* 0x00096400000e0000 */
[----:B----4-:R-:W-:Y:S01]  /*da40*/  IMAD.SHL.U32 R3, R3, 0x2, RZ ;  /* 0x0000000203037824 */ /* 0x010fe200078e00ff */
[----:B-1----:R-:W-:-:S04]  /*da50*/  PRMT R5, R5, 0x9910, RZ ;  /* 0x0000991005057816 */ /* 0x002fc800000000ff */
[----:B------:R-:W-:Y:S02]  /*da60*/  ISETP.GE.AND P0, PT, R3, R0, PT ;  /* 0x000000000300720c */ /* 0x000fe40003f06270 */
[----:B--2---:R-:W-:Y:S01]  /*da70*/  PRMT R7, R7, 0x9910, RZ ;  /* 0x0000991007077816 */ /* 0x004fe200000000ff */
[----:B------:R-:W-:Y:S01]  /*da80*/  IMAD R4, R4, R5, RZ ;  /* 0x0000000504047224 */ /* 0x000fe200078e02ff */
[----:B---3--:R-:W-:-:S03]  /*da90*/  PRMT R9, R9, 0x9910, RZ ;  /* 0x0000991009097816 */ /* 0x008fc600000000ff */
[----:B------:R-:W-:Y:S01]  /*daa0*/  IMAD R6, R6, R7, RZ ;  /* 0x0000000706067224 */ /* 0x000fe200078e02ff */
[----:B------:R-:W-:Y:S02]  /*dab0*/  PRMT R22, R4, 0x7610, R22 ;  /* 0x0000761004167816 */ /* 0x000fe40000000016 */
[----:B-----5:R-:W-:Y:S01]  /*dac0*/  PRMT R11, R11, 0x9910, RZ ;  /* 0x000099100b0b7816 */ /* 0x020fe200000000ff */
[----:B------:R-:W-:Y:S01]  /*dad0*/  IMAD R8, R8, R9, RZ ;  /* 0x0000000908087224 */ /* 0x000fe200078e02ff */
[----:B------:R-:W-:-:S03]  /*dae0*/  PRMT R29, R6, 0x7610, R29 ;  /* 0x00007610061d7816 */ /* 0x000fc6000000001d */
[----:B------:R-:W-:Y:S01]  /*daf0*/  IMAD R10, R10, R11, RZ ;  /* 0x0000000b0a0a7224 */ /* 0x000fe200078e02ff */
[----:B------:R-:W-:-:S04]  /*db00*/  PRMT R19, R8, 0x7610, R19 ;  /* 0x0000761008137816 */ /* 0x000fc80000000013 */
[----:B------:R-:W-:Y:S01]  /*db10*/  PRMT R24, R10, 0x7610, R24 ;  /* 0x000076100a187816 */ /* 0x000fe20000000018 */
[----:B------:R-:W-:Y:S06]  /*db20*/  @!P0 BRA `(.L_x_3875) ;  /* 0xfffffffc00a48947 */ /* 0x000fec000383ffff */
.L_x_3870:
        /* <DEDUP_REMOVED lines=287> */
.L_x_3876:
        /* <DEDUP_REMOVED lines=276> */
.L_x_3877:
        /* <DEDUP_REMOVED lines=276> */
.L_x_3878:
        /* <DEDUP_REMOVED lines=276> */
.L_x_3879:
[----:B------:R-:W1:Y:S01]  /*120e0*/  LDC.64 R8, c[0x0][0x768] ;  /* 0x0001da00ff087b82 */ /* 0x000e620000000a00 */
[----:B------:R-:W2:Y:S02]  /*120f0*/  LDCU UR6, c[0x0][0x3a4] ;  /* 0x00007480ff0677ac */ /* 0x000ea40008000800 */
[----:B--2---:R-:W-:Y:S01]  /*12100*/  UISETP.NE.AND UP1, UPT, UR6, URZ, UPT ;  /* 0x000000ff0600728c */ /* 0x004fe2000bf25270 */
[----:B-1----:R-:W-:Y:S02]  /*12110*/  IADD3 R4, P1, PT, R27, R8, RZ ;  /* 0x000000081b047210 */ /* 0x002fe40007f3e0ff */
[----:B------:R-:W-:-:S03]  /*12120*/  ISETP.NE.U32.AND P0, PT, R8, RZ, PT ;  /* 0x000000ff0800720c */ /* 0x000fc60003f05070 */
[----:B------:R-:W-:Y:S01]  /*12130*/  IMAD.X R0, RZ, RZ, R9, P1 ;  /* 0x000000ffff007224 */ /* 0x000fe200008e0609 */
[----:B------:R-:W-:-:S04]  /*12140*/  ISETP.NE.AND.EX P0, PT, R9, RZ, PT, P0 ;  /* 0x000000ff0900720c */ /* 0x000fc80003f05300 */
[----:B------:R-:W-:Y:S02]  /*12150*/  SEL R4, R4, RZ, P0 ;  /* 0x000000ff04047207 */ /* 0x000fe40000000000 */
[----:B------:R-:W-:Y:S01]  /*12160*/  SEL R5, R0, RZ, P0 ;  /* 0x000000ff00057207 */ /* 0x000fe20000000000 */
[----:B------:R-:W-:Y:S06]  /*12170*/  BRA.U !UP1, `(.L_x_3880) ;  /* 0x0000006509987547 */ /* 0x000fec000b800000 */
[----:B------:R-:W-:Y:S01]  /*12180*/  MOV R28, RZ ;  /* 0x000000ff001c7202 */ /* 0x000fe20000000f00 */
[----:B------:R-:W-:Y:S06]  /*12190*/  BRA.U !UP0, `(.L_x_3881) ;  /* 0x0000001108487547 */ /* 0x000fec000b800000 */
[----:B------:R-:W1:Y:S01]  /*121a0*/  LDCU.64 UR6, c[0x0][0x560] ;  /* 0x0000ac00ff0677ac */ /* 0x000e620008000a00 */
[----:B------:R-:W-:Y:S02]  /*121b0*/  HFMA2 R8, -RZ, RZ, 0, 0 ;  /* 0x00000000ff087431 */ /* 0x000fe400000001ff */
[----:B------:R-:W-:Y:S01]  /*121c0*/  IMAD.MOV.U32 R9, RZ, RZ, R7 ;  /* 0x000000ffff097224 */ /* 0x000fe200078e0007 */
        /* <DEDUP_REMOVED lines=271> */
.L_x_3881:
        /* <DEDUP_REMOVED lines=276> */
.L_x_3882:
        /* <DEDUP_REMOVED lines=276> */
.L_x_3883:
        /* <DEDUP_REMOVED lines=276> */
.L_x_3884:
        /* <DEDUP_REMOVED lines=26> */
.L_x_3886:
[----:B------:R-:W-:Y:S05]  /*16820*/  BSYNC.RECONVERGENT B0 ;  /* 0x0000000000007941 */ /* 0x000fea0003800200 */
.L_x_3885:
        /* <DEDUP_REMOVED lines=35> */
.L_x_3888:
[----:B------:R-:W-:Y:S05]  /*16a60*/  BSYNC.RECONVERGENT B0 ;  /* 0x0000000000007941 */ /* 0x000fea0003800200 */
.L_x_3887:
        /* <DEDUP_REMOVED lines=20> */
[----:B-1----:R-:W-:-:S08]  /*16bb0*/  IMAD.U32 R19, RZ, RZ, UR9 ;  /* 0x00000009ff137e24 */ /* 0x002fd0000f8e00ff */
[----:B------:R-:W-:Y:S05]  /*16bc0*/  BRA.U !UP0, `(.L_x_3890) ;  /* 0x0000000108a87547 */ /* 0x000fea000b800000 */
[----:B------:R-:W1:Y:S01]  /*16bd0*/  LDCU UR5, c[0x0][0x360] ;  /* 0x00006c00ff0577ac */ /* 0x000e620008000800 */
[----:B------:R-:W-:Y:S01]  /*16be0*/  MOV R22, UR9 ;  /* 0x0000000900167c02 */ /* 0x000fe20008000f00 */
[----:B------:R-:W-:Y:S01]  /*16bf0*/  IMAD.U32 R25, RZ, RZ, UR9 ;  /* 0x00000009ff197e24 */ /* 0x000fe2000f8e00ff */
        /* <DEDUP_REMOVED lines=10> */
[----:B------:R-:W-:-:S04]  /*16ca0*/  MOV R18, UR9 ;  /* 0x0000000900127c02 */ /* 0x000fc80008000f00 */
[----:B------:R-:W3:Y:S01]  /*16cb0*/  LDC.64 R6, c[0x0][0x770] ;  /* 0x0001dc00ff067b82 */ /* 0x000ee20000000a00 */
[----:B-1----:R-:W-:Y:S02]  /*16cc0*/  IMAD R3, R16, UR7, RZ ;  /* 0x0000000710037c24 */ /* 0x002fe4000f8e02ff */
[----:B--2---:R-:W-:-:S07]  /*16cd0*/  IMAD R11, R11, UR5, RZ ;  /* 0x000000050b0b7c24 */ /* 0x004fce000f8e02ff */
.L_x_3893:
[----:B------:R-:W-:-:S05]  /*16ce0*/  IADD3 R9, PT, PT, R3, R0, RZ ;  /* 0x0000000003097210 */ /* 0x000fca0007ffe0ff */
[----:B---3--:R-:W-:-:S05]  /*16cf0*/  IMAD.WIDE.U32 R8, R9, 0x8, R6 ;  /* 0x0000000809087825 */ /* 0x008fca00078e0006 */
[----:B------:R-:W2:Y:S04]  /*16d00*/  LDG.E.U16 R10, desc[UR36][R8.64] ;  /* 0x00000024080a7981 */ /* 0x000ea8000c1e1500 */
[----:B------:R-:W3:Y:S04]  /*16d10*/  LDG.E.U16 R14, desc[UR36][R8.64+0x6] ;  /* 0x00000624080e7981 */ /* 0x000ee8000c1e1500 */
[----:B------:R-:W4:Y:S04]  /*16d20*/  LDG.E.U16 R12, desc[UR36][R8.64+0x2] ;  /* 0x00000224080c7981 */ /* 0x000f28000c1e1500 */
[----:B------:R1:W5:Y:S01]  /*16d30*/  LDG.E.U16 R13, desc[UR36][R8.64+0x4] ;  /* 0x00000424080d7981 */ /* 0x000362000c1e1500 */
[----:B------:R-:W-:-:S05]  /*16d40*/  IMAD.IADD R0, R11, 0x1, R0 ;  /* 0x000000010b007824 */ /* 0x000fca00078e0200 */
[----:B------:R-:W-:Y:S02]  /*16d50*/  ISETP.GE.U32.AND P1, PT, R0, UR8, PT ;  /* 0x0000000800007c0c */ /* 0x000fe4000bf26070 */
[----:B------:R-:W-:Y:S02]  /*16d60*/  PRMT R19, R19, 0x9910, RZ ;  /* 0x0000991013137816 */ /* 0x000fe400000000ff */
[----:B------:R-:W-:Y:S02]  /*16d70*/  PRMT R22, R22, 0x9910, RZ ;  /* 0x0000991016167816 */ /* 0x000fe400000000ff */
[----:B------:R-:W-:Y:S02]  /*16d80*/  PRMT R18, R18, 0x9910, RZ ;  /* 0x0000991012127816 */ /* 0x000fe400000000ff */
[----:B------:R-:W-:Y:S02]  /*16d90*/  PRMT R25, R25, 0x9910, RZ ;  /* 0x0000991019197816 */ /* 0x000fe400000000ff */
[----:B--2---:R-:W-:-:S02]  /*16da0*/  PRMT R10, R10, 0x9910, RZ ;  /* 0x000099100a0a7816 */ /* 0x004fc400000000ff */
[----:B---3--:R-:W-:Y:S02]  /*16db0*/  PRMT R14, R14, 0x9910, RZ ;  /* 0x000099100e0e7816 */ /* 0x008fe400000000ff */
[----:B-1----:R-:W-:Y:S02]  /*16dc0*/  MOV R8, R10 ;  /* 0x0000000a00087202 */ /* 0x002fe40000000f00 */
[----:B----4-:R-:W-:Y:S02]  /*16dd0*/  PRMT R9, R12, 0x9910, RZ ;  /* 0x000099100c097816 */ /* 0x010fe400000000ff */
[----:B------:R-:W-:Y:S02]  /*16de0*/  MOV R10, R14 ;  /* 0x0000000e000a7202 */ /* 0x000fe40000000f00 */
[----:B-----5:R-:W-:Y:S01]  /*16df0*/  PRMT R13, R13, 0x9910, RZ ;  /* 0x000099100d0d7816 */ /* 0x020fe200000000ff */
[----:B------:R-:W-:Y:S02]  /*16e00*/  IMAD R19, R19, R8, RZ ;  /* 0x0000000813137224 */ /* 0x000fe400078e02ff */
[----:B------:R-:W-:-:S02]  /*16e10*/  IMAD R22, R22, R9, RZ ;  /* 0x0000000916167224 */ /* 0x000fc400078e02ff */
[----:B------:R-:W-:Y:S02]  /*16e20*/  IMAD R18, R18, R13, RZ ;  /* 0x0000000d12127224 */ /* 0x000fe400078e02ff */
[----:B------:R-:W-:Y:S01]  /*16e30*/  IMAD R25, R25, R10, RZ ;  /* 0x0000000a19197224 */ /* 0x000fe200078e02ff */
[----:B------:R-:W-:Y:S06]  /*16e40*/  @!P1 BRA `(.L_x_3893) ;  /* 0xfffffffc00a49947 */ /* 0x000fec000383ffff */
[----:B------:R-:W-:Y:S05]  /*16e50*/  BSYNC.RECONVERGENT B1 ;  /* 0x0000000000017941 */ /* 0x000fea0003800200 */
.L_x_3892:
[----:B------:R-:W-:Y:S05]  /*16e60*/  BRA `(.L_x_3891) ;  /* 0x00000000009c7947 */ /* 0x000fea0003800000 */
.L_x_3890:
        /* <DEDUP_REMOVED lines=15> */
.L_x_3894:
[----:B------:R-:W-:-:S04]  /*16f60*/  IMAD.IADD R9, R16, 0x1, R3 ;  /* 0x0000000110097824 */ /* 0x000fc800078e0203 */
[----:B--2---:R-:W-:-:S04]  /*16f70*/  IMAD R9, R9, R13, R2 ;  /* 0x0000000d09097224 */ /* 0x004fc800078e0202 */
[----:B---3--:R-:W-:-:S05]  /*16f80*/  IMAD.WIDE.U32 R8, R9, 0x8, R6 ;  /* 0x0000000809087825 */ /* 0x008fca00078e0006 */
[----:B------:R-:W2:Y:S04]  /*16f90*/  LDG.E.U16 R12, desc[UR36][R8.64+0x6] ;  /* 0x00000624080c7981 */ /* 0x000ea8000c1e1500 */
[----:B------:R-:W3:Y:S04]  /*16fa0*/  LDG.E.U16 R0, desc[UR36][R8.64] ;  /* 0x0000002408007981 */ /* 0x000ee8000c1e1500 */
[----:B------:R-:W5:Y:S04]  /*16fb0*/  LDG.E.U16 R10, desc[UR36][R8.64+0x2] ;  /* 0x00000224080a7981 */ /* 0x000f68000c1e1500 */
[----:B------:R-:W5:Y:S01]  /*16fc0*/  LDG.E.U16 R11, desc[UR36][R8.64+0x4] ;  /* 0x00000424080b7981 */ /* 0x000f62000c1e1500 */
[----:B----4-:R-:W-:-:S05]  /*16fd0*/  IMAD.IADD R3, R14, 0x1, R3 ;  /* 0x000000010e037824 */ /* 0x010fca00078e0203 */
[----:B------:R-:W-:Y:S02]  /*16fe0*/  ISETP.GE.U32.AND P1, PT, R3, UR7, PT ;  /* 0x0000000703007c0c */ /* 0x000fe4000bf26070 */
[----:B------:R-:W-:Y:S02]  /*16ff0*/  PRMT R25, R25, 0x9910, RZ ;  /* 0x0000991019197816 */ /* 0x000fe400000000ff */
[----:B------:R-:W-:Y:S02]  /*17000*/  PRMT R20, R19, 0x9910, RZ ;  /* 0x0000991013147816 */ /* 0x000fe400000000ff */
[----:B------:R-:W-:Y:S02]  /*17010*/  PRMT R15, R22, 0x9910, RZ ;  /* 0x00009910160f7816 */ /* 0x000fe400000000ff */
[----:B------:R-:W-:Y:S02]  /*17020*/  PRMT R21, R18, 0x9910, RZ ;  /* 0x0000991012157816 */ /* 0x000fe400000000ff */
[----:B--2---:R-:W-:-:S02]  /*17030*/  PRMT R12, R12, 0x9910, RZ ;  /* 0x000099100c0c7816 */ /* 0x004fc400000000ff */
[----:B---3--:R-:W-:Y:S02]  /*17040*/  PRMT R19, R0, 0x9910, RZ ;  /* 0x0000991000137816 */ /* 0x008fe400000000ff */
[----:B------:R-:W-:Y:S02]  /*17050*/  MOV R0, R25 ;  /* 0x0000001900007202 */ /* 0x000fe40000000f00 */
[----:B-----5:R-:W-:Y:S02]  /*17060*/  PRMT R22, R10, 0x9910, RZ ;  /* 0x000099100a167816 */ /* 0x020fe400000000ff */
[----:B------:R-:W-:Y:S02]  /*17070*/  MOV R25, R12 ;  /* 0x0000000c00197202 */ /* 0x000fe40000000f00 */
[----:B------:R-:W-:Y:S01]  /*17080*/  PRMT R18, R11, 0x9910, RZ ;  /* 0x000099100b127816 */ /* 0x000fe200000000ff */
[----:B------:R-:W-:Y:S02]  /*17090*/  IMAD R19, R20, R19, RZ ;  /* 0x0000001314137224 */ /* 0x000fe400078e02ff */
[----:B------:R-:W-:-:S02]  /*170a0*/  IMAD R22, R15, R22, RZ ;  /* 0x000000160f167224 */ /* 0x000fc400078e02ff */
[----:B------:R-:W-:Y:S02]  /*170b0*/  IMAD R18, R21, R18, RZ ;  /* 0x0000001215127224 */ /* 0x000fe400078e02ff */
[----:B------:R-:W-:Y:S01]  /*170c0*/  IMAD R25, R0, R25, RZ ;  /* 0x0000001900197224 */ /* 0x000fe200078e02ff */
[----:B------:R-:W-:Y:S06]  /*170d0*/  @!P1 BRA `(.L_x_3894) ;  /* 0xfffffffc00a09947 */ /* 0x000fec000383ffff */
.L_x_3891:
[----:B------:R-:W-:Y:S05]  /*170e0*/  BSYNC.RECONVERGENT B0 ;  /* 0x0000000000007941 */ /* 0x000fea0003800200 */
.L_x_3889:
        /* <DEDUP_REMOVED lines=12> */
.L_x_3898:
[----:B------:R-:W-:Y:S01]  /*171b0*/  USHF.R.U32.HI UR7, URZ, 0x1, UR4 ;  /* 0x00000001ff077899 */ /* 0x000fe20008011604 */
[----:B------:R-:W-:Y:S05]  /*171c0*/  BAR.SYNC.DEFER_BLOCKING 0x0 ;  /* 0x0000000000007b1d */ /* 0x000fea0000010000 */
[----:B------:R-:W-:Y:S01]  /*171d0*/  IADD3 R3, PT, PT, R17, UR7, RZ ;  /* 0x0000000711037c10 */ /* 0x000fe2000fffe0ff */
[----:B------:R-:W-:Y:S03]  /*171e0*/  BSSY.RECONVERGENT B0, `(.L_x_3896) ;  /* 0x0000019000007945 */ /* 0x000fe60003800200 */
[----:B------:R-:W-:-:S04]  /*171f0*/  ISETP.GE.U32.AND P1, PT, R3, UR6, PT ;  /* 0x0000000603007c0c */ /* 0x000fc8000bf26070 */
[----:B------:R-:W-:-:S13]  /*17200*/  ISETP.GE.U32.OR P1, PT, R17, UR7, P1 ;  /* 0x0000000711007c0c */ /* 0x000fda0008f26470 */
[----:B--2---:R-:W-:Y:S05]  /*17210*/  @P1 BRA `(.L_x_3897) ;  /* 0x0000000000541947 */ /* 0x004fea0003800000 */
[----:B------:R-:W-:Y:S01]  /*17220*/  IMAD R3, R3, UR5, R2 ;  /* 0x0000000503037c24 */ /* 0x000fe2000f8e0202 */
[----:B------:R-:W-:Y:S02]  /*17230*/  PRMT R19, R19, 0x9910, RZ ;  /* 0x0000991013137816 */ /* 0x000fe400000000ff */
[----:B------:R-:W-:Y:S02]  /*17240*/  PRMT R22, R22, 0x9910, RZ ;  /* 0x0000991016167816 */ /* 0x000fe400000000ff */
[----:B------:R-:W-:Y:S02]  /*17250*/  LEA R3, R3, UR8, 0x3 ;  /* 0x0000000803037c11 */ /* 0x000fe4000f8e18ff */
[----:B------:R-:W-:Y:S02]  /*17260*/  PRMT R18, R18, 0x9910, RZ ;  /* 0x0000991012127816 */ /* 0x000fe400000000ff */
[----:B------:R-:W-:Y:S01]  /*17270*/  PRMT R25, R25, 0x9910, RZ ;  /* 0x0000991019197816 */ /* 0x000fe200000000ff */
[----:B-1----:R-:W1:Y:S02]  /*17280*/  LDS.64 R6, [R3] ;  /* 0x0000000003067984 */ /* 0x002e640000000a00 */
[----:B-1----:R-:W-:-:S02]  /*17290*/  PRMT R8, R6, 0x9910, RZ ;  /* 0x0000991006087816 */ /* 0x002fc400000000ff */
[C---:B------:R-:W-:Y:S02]  /*172a0*/  PRMT R9, R7.reuse, 0x9910, RZ ;  /* 0x0000991007097816 */ /* 0x040fe400000000ff */
[----:B------:R-:W-:Y:S02]  /*172b0*/  PRMT R10, R7, 0xbb32, RZ ;  /* 0x0000bb32070a7816 */ /* 0x000fe400000000ff */
[----:B------:R-:W-:Y:S01]  /*172c0*/  PRMT R3, R6, 0xbb32, RZ ;  /* 0x0000bb3206037816 */ /* 0x000fe200000000ff */
[----:B------:R-:W-:Y:S01]  /*172d0*/  IMAD.MOV.U32 R7, RZ, RZ, R9 ;  /* 0x000000ffff077224 */ /* 0x000fe200078e0009 */
[----:B------:R-:W-:Y:S02]  /*172e0*/  MOV R6, R8 ;  /* 0x0000000800067202 */ /* 0x000fe40000000f00 */
[----:B------:R-:W-:Y:S01]  /*172f0*/  MOV R8, R10 ;  /* 0x0000000a00087202 */ /* 0x000fe20000000f00 */
[----:B------:R-:W-:Y:S02]  /*17300*/  IMAD R22, R22, R3, RZ ;  /* 0x0000000316167224 */ /* 0x000fe400078e02ff */
[----:B------:R-:W-:-:S02]  /*17310*/  IMAD R19, R19, R6, RZ ;  /* 0x0000000613137224 */ /* 0x000fc400078e02ff */
[----:B------:R-:W-:Y:S02]  /*17320*/  IMAD R18, R18, R7, RZ ;  /* 0x0000000712127224 */ /* 0x000fe400078e02ff */
[----:B------:R-:W-:Y:S01]  /*17330*/  IMAD R25, R25, R8, RZ ;  /* 0x0000000819197224 */ /* 0x000fe200078e02ff */
[----:B------:R-:W-:-:S04]  /*17340*/  PRMT R6, R19, 0x5410, R22 ;  /* 0x0000541013067816 */ /* 0x000fc80000000016 */
[----:B------:R-:W-:-:S05]  /*17350*/  PRMT R7, R18, 0x5410, R25 ;  /* 0x0000541012077816 */ /* 0x000fca0000000019 */
[----:B------:R2:W-:Y:S02]  /*17360*/  STS.64 [R0], R6 ;  /* 0x0000000600007388 */ /* 0x0005e40000000a00 */
.L_x_3897:
[----:B------:R-:W-:Y:S05]  /*17370*/  BSYNC.RECONVERGENT B0 ;  /* 0x0000000000007941 */ /* 0x000fea0003800200 */
.L_x_3896:
[----:B------:R-:W-:-:S03]  /*17380*/  UISETP.GT.U32.AND UP0, UPT, UR4, 0x3, UPT ;  /* 0x000000030400788c */ /* 0x000fc6000bf04070 */
[----:B------:R-:W-:-:S06]  /*17390*/  UMOV UR4, UR7 ;  /* 0x0000000700047c82 */ /* 0x000fcc0008000000 */
[----:B------:R-:W-:Y:S05]  /*173a0*/  BRA.U UP0, `(.L_x_3898) ;  /* 0xfffffffd00807547 */ /* 0x000fea000b83ffff */
.L_x_3895:
        /* <DEDUP_REMOVED lines=12> */
[----:B------:R-:W-:-:S07]  /*17470*/  MOV R3, UR5 ;  /* 0x0000000500037c02 */ /* 0x000fce0008000f00 */
.L_x_3903:
[----:B------:R-:W-:Y:S01]  /*17480*/  SHF.R.U32.HI R9, RZ, 0x1, R3 ;  /* 0x00000001ff097819 */ /* 0x000fe20000011603 */
[----:B------:R-:W-:Y:S01]  /*17490*/  BAR.SYNC.DEFER_BLOCKING 0x0 ;  /* 0x0000000000007b1d */ /* 0x000fe20000010000 */
[----:B------:R-:W-:-:S03]  /*174a0*/  ISETP.GT.U32.AND P2, PT, R3, 0x7f, PT ;  /* 0x0000007f0300780c */ /* 0x000fc60003f44070 */
[----:B-1-3--:R-:W-:Y:S02]  /*174b0*/  IMAD.IADD R6, R9, 0x1, R2 ;  /* 0x0000000109067824 */ /* 0x00afe400078e0202 */
[----:B------:R-:W-:Y:S03]  /*174c0*/  BSSY.RECONVERGENT B0, `(.L_x_3901) ;  /* 0x0000019000007945 */ /* 0x000fe60003800200 */
[----:B------:R-:W-:-:S04]  /*174d0*/  ISETP.GE.U32.AND P1, PT, R6, UR5, PT ;  /* 0x0000000506007c0c */ /* 0x000fc8000bf26070 */
[----:B------:R-:W-:-:S13]  /*174e0*/  ISETP.GE.U32.OR P1, PT, R2, R9, P1 ;  /* 0x000000090200720c */ /* 0x000fda0000f26470 */
[----:B------:R-:W-:Y:S05]  /*174f0*/  @P1 BRA `(.L_x_3902) ;  /* 0x0000000000541947 */ /* 0x000fea0003800000 */
[----:B------:R-:W-:Y:S02]  /*17500*/  LEA R3, R9, R0, 0x3 ;  /* 0x0000000009037211 */ /* 0x000fe400078e18ff */
[----:B------:R-:W-:-:S03]  /*17510*/  PRMT R8, R25, 0x9910, RZ ;  /* 0x0000991019087816 */ /* 0x000fc600000000ff */
[----:B------:R1:W2:Y:S02]  /*17520*/  LDS.64 R6, [R3] ;  /* 0x0000000003067984 */ /* 0x0002a40000000a00 */
[----:B-1----:R-:W-:Y:S02]  /*17530*/  PRMT R3, R18, 0x9910, RZ ;  /* 0x0000991012037816 */ /* 0x002fe400000000ff */
[C---:B--2---:R-:W-:Y:S02]  /*17540*/  PRMT R10, R6.reuse, 0x9910, RZ ;  /* 0x00009910060a7816 */ /* 0x044fe400000000ff */
[----:B------:R-:W-:Y:S02]  /*17550*/  PRMT R11, R6, 0xbb32, RZ ;  /* 0x0000bb32060b7816 */ /* 0x000fe400000000ff */
[C---:B------:R-:W-:Y:S02]  /*17560*/  PRMT R12, R7.reuse, 0x9910, RZ ;  /* 0x00009910070c7816 */ /* 0x040fe400000000ff */
[----:B------:R-:W-:-:S02]  /*17570*/  PRMT R13, R7, 0xbb32, RZ ;  /* 0x0000bb32070d7816 */ /* 0x000fc400000000ff */
[----:B------:R-:W-:Y:S02]  /*17580*/  PRMT R6, R19, 0x9910, RZ ;  /* 0x0000991013067816 */ /* 0x000fe400000000ff */
[----:B------:R-:W-:Y:S01]  /*17590*/  PRMT R7, R22, 0x9910, RZ ;  /* 0x0000991016077816 */ /* 0x000fe200000000ff */
[----:B------:R-:W-:Y:S01]  /*175a0*/  IMAD.MOV.U32 R22, RZ, RZ, R11 ;  /* 0x000000ffff167224 */ /* 0x000fe200078e000b */
[----:B------:R-:W-:Y:S02]  /*175b0*/  MOV R19, R10 ;  /* 0x0000000a00137202 */ /* 0x000fe40000000f00 */
[----:B------:R-:W-:Y:S01]  /*175c0*/  MOV R18, R12 ;  /* 0x0000000c00127202 */ /* 0x000fe20000000f00 */
[----:B------:R-:W-:Y:S01]  /*175d0*/  IMAD R22, R7, R22, RZ ;  /* 0x0000001607167224 */ /* 0x000fe200078e02ff */
[----:B------:R-:W-:Y:S01]  /*175e0*/  MOV R25, R13 ;  /* 0x0000000d00197202 */ /* 0x000fe20000000f00 */
[----:B------:R-:W-:Y:S02]  /*175f0*/  IMAD R19, R6, R19, RZ ;  /* 0x0000001306137224 */ /* 0x000fe400078e02ff */
[----:B------:R-:W-:-:S02]  /*17600*/  IMAD R18, R3, R18, RZ ;  /* 0x0000001203127224 */ /* 0x000fc400078e02ff */
[----:B------:R-:W-:Y:S01]  /*17610*/  IMAD R25, R8, R25, RZ ;  /* 0x0000001908197224 */ /* 0x000fe200078e02ff */
[----:B------:R-:W-:-:S04]  /*17620*/  PRMT R6, R19, 0x5410, R22 ;  /* 0x0000541013067816 */ /* 0x000fc80000000016 */
[----:B------:R-:W-:-:S05]  /*17630*/  PRMT R7, R18, 0x5410, R25 ;  /* 0x0000541012077816 */ /* 0x000fca0000000019 */
[----:B------:R1:W-:Y:S02]  /*17640*/  STS.64 [R0], R6 ;  /* 0x0000000600007388 */ /* 0x0003e40000000a00 */
.L_x_3902:
[----:B------:R-:W-:Y:S05]  /*17650*/  BSYNC.RECONVERGENT B0 ;  /* 0x0000000000007941 */ /* 0x000fea0003800200 */
.L_x_3901:
[----:B------:R-:W-:Y:S01]  /*17660*/  IMAD.MOV.U32 R3, RZ, RZ, R9 ;  /* 0x000000ffff037224 */ /* 0x000fe200078e0009 */
[----:B------:R-:W-:Y:S06]  /*17670*/  @P2 BRA `(.L_x_3903) ;  /* 0xfffffffc00802947 */ /* 0x000fec000383ffff */
.L_x_3900:
[----:B------:R-:W-:Y:S01]  /*17680*/  BAR.SYNC.DEFER_BLOCKING 0x0 ;  /* 0x0000000000007b1d */ /* 0x000fe20000010000 */
[----:B------:R-:W-:-:S09]  /*17690*/  UISETP.GE.U32.AND UP0, UPT, UR4, 0x2, UPT ;  /* 0x000000020400788c */ /* 0x000fd2000bf06070 */
[----:B------:R-:W-:Y:S05]  /*176a0*/  BRA.U !UP0, `(.L_x_3899) ;  /* 0x0000000108507547 */ /* 0x000fea000b800000 */
[----:B-123--:R-:W-:-:S07]  /*176b0*/  HFMA2 R0, -RZ, RZ, 0, 5.9604644775390625e-08 ;  /* 0x00000001ff007431 */ /* 0x00efce00000001ff */
.L_x_3904:
        /* <DEDUP_REMOVED lines=8> */
[----:B----4-:R-:W-:-:S02]  /*17740*/  SHF.L.U32 R0, R0, 0x1, RZ ;  /* 0x0000000100007819 */ /* 0x010fc400000006ff */
[----:B-1----:R-:W-:Y:S02]  /*17750*/  PRMT R19, R2, 0x9910, RZ ;  /* 0x0000991002137816 */ /* 0x002fe400000000ff */
[----:B------:R-:W-:Y:S02]  /*17760*/  ISETP.GE.AND P1, PT, R0, UR4, PT ;  /* 0x0000000400007c0c */ /* 0x000fe4000bf26270 */
[----:B--2---:R-:W-:Y:S01]  /*17770*/  PRMT R22, R3, 0x9910, RZ ;  /* 0x0000991003167816 */ /* 0x004fe200000000ff */
[----:B------:R-:W-:Y:S01]  /*17780*/  IMAD R19, R8, R19, RZ ;  /* 0x0000001308137224 */ /* 0x000fe200078e02ff */
[----:B---3--:R-:W-:-:S03]  /*17790*/  PRMT R18, R6, 0x9910, RZ ;  /* 0x0000991006127816 */ /* 0x008fc600000000ff */
[----:B------:R-:W-:Y:S01]  /*177a0*/  IMAD R22, R9, R22, RZ ;  /* 0x0000001609167224 */ /* 0x000fe200078e02ff */
[----:B-----5:R-:W-:Y:S01]  /*177b0*/  PRMT R25, R7, 0x9910, RZ ;  /* 0x0000991007197816 */ /* 0x020fe200000000ff */
[----:B------:R-:W-:-:S04]  /*177c0*/  IMAD R18, R11, R18, RZ ;  /* 0x000000120b127224 */ /* 0x000fc800078e02ff */
[----:B------:R-:W-:Y:S01]  /*177d0*/  IMAD R25, R10, R25, RZ ;  /* 0x000000190a197224 */ /* 0x000fe200078e02ff */
[----:B------:R-:W-:Y:S06]  /*177e0*/  @!P1 BRA `(.L_x_3904) ;  /* 0xfffffffc00b49947 */ /* 0x000fec000383ffff */
.L_x_3899:
        /* <DEDUP_REMOVED lines=9> */
[----:B-123--:R-:W-:Y:S02]  /*17880*/  IADD3 R6, P2, PT, R26, UR4, RZ ;  /* 0x000000041a067c10 */ /* 0x00efe4000ff5e0ff */
[----:B------:R-:W-:Y:S02]  /*17890*/  IADD3 R8, P3, PT, R27, UR4, RZ ;  /* 0x000000041b087c10 */ /* 0x000fe4000ff7e0ff */
[----:B------:R-:W-:Y:S01]  /*178a0*/  IADD3 R4, P1, PT, R23, UR4, RZ ;  /* 0x0000000417047c10 */ /* 0x000fe2000ff3e0ff */
[----:B------:R-:W-:Y:S01]  /*178b0*/  IMAD.X R7, RZ, RZ, UR5, P2 ;  /* 0x00000005ff077e24 */ /* 0x000fe200090e06ff */
[----:B------:R-:W-:-:S02]  /*178c0*/  IADD3.X R3, PT, PT, RZ, UR5, RZ, P4, !PT ;  /* 0x00000005ff037c10 */ /* 0x000fc4000a7fe4ff */
[----:B------:R-:W-:Y:S01]  /*178d0*/  IADD3.X R9, PT, PT, RZ, UR5, RZ, P3, !PT ;  /* 0x00000005ff097c10 */ /* 0x000fe20009ffe4ff */
[----:B------:R-:W-:Y:S01]  /*178e0*/  IMAD.X R5, RZ, RZ, UR5, P1 ;  /* 0x00000005ff057e24 */ /* 0x000fe200088e06ff */
[----:B------:R-:W2:Y:S04]  /*178f0*/  @P0 LDG.E.U16 R11, desc[UR36][R6.64] ;  /* 0x00000024060b0981 */ /* 0x000ea8000c1e1500 */
[----:B------:R-:W3:Y:S04]  /*17900*/  @P0 LDG.E.U16 R0, desc[UR36][R2.64] ;  /* 0x0000002402000981 */ /* 0x000ee8000c1e1500 */
[----:B------:R-:W4:Y:S04]  /*17910*/  @P0 LDG.E.U16 R10, desc[UR36][R8.64] ;  /* 0x00000024080a0981 */ /* 0x000f28000c1e1500 */
[----:B------:R-:W5:Y:S01]  /*17920*/  @P0 LDG.E.U16 R12, desc[UR36][R4.64] ;  /* 0x00000024040c0981 */ /* 0x000f62000c1e1500 */
[----:B------:R-:W1:Y:S01]  /*17930*/  LDCU.U8 UR4, c[0x0][0x789] ;  /* 0x0000f120ff0477ac */ /* 0x000e620008000000 */
[----:B------:R-:W-:-:S02]  /*17940*/  @P0 PRMT R13, R19, 0x9910, RZ ;  /* 0x00009910130d0816 */ /* 0x000fc400000000ff */
[----:B------:R-:W-:Y:S02]  /*17950*/  @P0 PRMT R15, R22, 0x9910, RZ ;  /* 0x00009910160f0816 */ /* 0x000fe400000000ff */
[----:B------:R-:W-:Y:S02]  /*17960*/  @P0 PRMT R14, R18, 0x9910, RZ ;  /* 0x00009910120e0816 */ /* 0x000fe400000000ff */
[----:B------:R-:W-:Y:S02]  /*17970*/  @P0 PRMT R17, R25, 0x9910, RZ ;  /* 0x0000991019110816 */ /* 0x000fe400000000ff */
[----:B-1----:R-:W-:Y:S02]  /*17980*/  ISETP.NE.AND P1, PT, RZ, UR4, PT ;  /* 0x00000004ff007c0c */ /* 0x002fe4000bf25270 */
[----:B--2---:R-:W-:Y:S02]  /*17990*/  @P0 PRMT R11, R11, 0x9910, RZ ;  /* 0x000099100b0b0816 */ /* 0x004fe400000000ff */
[----:B---3--:R-:W-:-:S02]  /*179a0*/  @P0 PRMT R0, R0, 0x9910, RZ ;  /* 0x0000991000000816 */ /* 0x008fc400000000ff */
[----:B----4-:R-:W-:-:S03]  /*179b0*/  @P0 PRMT R10, R10, 0x9910, RZ ;  /* 0x000099100a0a0816 */ /* 0x010fc600000000ff */
[----:B------:R-:W-:Y:S01]  /*179c0*/  @P0 IMAD R0, R13, R0, RZ ;  /* 0x000000000d000224 */ /* 0x000fe200078e02ff */
[----:B-----5:R-:W-:Y:S01]  /*179d0*/  @P0 PRMT R12, R12, 0x9910, RZ ;  /* 0x000099100c0c0816 */ /* 0x020fe200000000ff */
[----:B------:R-:W-:Y:S02]  /*179e0*/  @P0 IMAD R10, R15, R10, RZ ;  /* 0x0000000a0f0a0224 */ /* 0x000fe400078e02ff */
[----:B------:R-:W-:Y:S02]  /*179f0*/  @P0 IMAD R11, R14, R11, RZ ;  /* 0x0000000b0e0b0224 */ /* 0x000fe400078e02ff */
[----:B------:R-:W-:Y:S01]  /*17a00*/  @P0 IMAD R12, R17, R12, RZ ;  /* 0x0000000c110c0224 */ /* 0x000fe200078e02ff */
        /* <DEDUP_REMOVED lines=28> */
.L_x_3907:
        /* <DEDUP_REMOVED lines=19> */
.L_x_3908:
[----:B------:R-:W-:Y:S05]  /*17d00*/  BRA `(.L_x_3909) ;  /* 0x0000000000047947 */ /* 0x000fea0003800000 */
.L_x_3906:
[----:B------:R2:W-:Y:S02]  /*17d10*/  STG.E.U16 desc[UR36][R2.64], R19 ;  /* 0x0000001302007986 */ /* 0x0005e4000c101524 */
.L_x_3909:
        /* <DEDUP_REMOVED lines=23> */
.L_x_3911:
        /* <DEDUP_REMOVED lines=19> */
.L_x_3912:
[----:B------:R-:W-:Y:S05]  /*17fc0*/  BRA `(.L_x_3913) ;  /* 0x00000000000c7947 */ /* 0x000fea0003800000 */
.L_x_3910:
[----:B------:R-:W-:-:S04]  /*17fd0*/  IADD3 R26, P0, PT, R26, UR6, RZ ;  /* 0x000000061a1a7c10 */ /* 0x000fc8000ff1e0ff */
[----:B------:R-:W-:-:S05]  /*17fe0*/  IADD3.X R27, PT, PT, RZ, UR7, RZ, P0, !PT ;  /* 0x00000007ff1b7c10 */ /* 0x000fca00087fe4ff */
[----:B------:R2:W-:Y:S04]  /*17ff0*/  STG.E.U16 desc[UR36][R26.64], R18 ;  /* 0x000000121a007986 */ /* 0x0005e8000c101524 */
.L_x_3913:
[----:B------:R-:W1:Y:S02]  /*18000*/  LDCU.64 UR4, c[0x0][0x758] ;  /* 0x0000eb00ff0477ac */ /* 0x000e640008000a00 */
[----:B-1----:R-:W-:-:S04]  /*18010*/  IADD3 R2, P0, PT, R23, UR4, RZ ;  /* 0x0000000417027c10 */ /* 0x002fc8000ff1e0ff */
[----:B------:R-:W-:-:S05]  /*18020*/  IADD3.X R3, PT, PT, RZ, UR5, RZ, P0, !PT ;  /* 0x00000005ff037c10 */ /* 0x000fca00087fe4ff */
[----:B------:R-:W-:Y:S01]  /*18030*/  STG.E.U16 desc[UR36][R2.64], R25 ;  /* 0x0000001902007986 */ /* 0x000fe2000c101524 */
[----:B------:R-:W-:Y:S05]  /*18040*/  EXIT ;  /* 0x000000000000794d */ /* 0x000fea0003800000 */
.L_x_3905:
        /* <DEDUP_REMOVED lines=9> */
[----:B------:R-:W-:-:S02]  /*180e0*/  PRMT R8, R19, 0x9910, RZ ;  /* 0x0000991013087816 */ /* 0x000fc400000000ff */
[----:B------:R-:W-:Y:S02]  /*180f0*/  PRMT R7, R22, 0x9910, RZ ;  /* 0x0000991016077816 */ /* 0x000fe400000000ff */
[----:B------:R-:W-:Y:S02]  /*18100*/  PRMT R9, R18, 0x9910, RZ ;  /* 0x0000991012097816 */ /* 0x000fe400000000ff */
[----:B------:R-:W-:Y:S02]  /*18110*/  PRMT R10, R25, 0x9910, RZ ;  /* 0x00009910190a7816 */ /* 0x000fe400000000ff */
[----:B--2---:R-:W-:Y:S02]  /*18120*/  PRMT R19, R0, 0x9910, RZ ;  /* 0x0000991000137816 */ /* 0x004fe400000000ff */
[----:B---3--:R-:W-:-:S03]  /*18130*/  PRMT R22, R2, 0x9910, RZ ;  /* 0x0000991002167816 */ /* 0x008fc600000000ff */
[----:B------:R-:W-:Y:S01]  /*18140*/  IMAD R19, R8, R19, RZ ;  /* 0x0000001308137224 */ /* 0x000fe200078e02ff */
[----:B----4-:R-:W-:Y:S01]  /*18150*/  PRMT R18, R3, 0x9910, RZ ;  /* 0x0000991003127816 */ /* 0x010fe200000000ff */
[----:B------:R-:W-:Y:S01]  /*18160*/  IMAD R22, R7, R22, RZ ;  /* 0x0000001607167224 */ /* 0x000fe200078e02ff */
[----:B-----5:R-:W-:-:S03]  /*18170*/  PRMT R25, R6, 0x9910, RZ ;  /* 0x0000991006197816 */ /* 0x020fc600000000ff */
[----:B------:R-:W-:Y:S02]  /*18180*/  IMAD R18, R9, R18, RZ ;  /* 0x0000001209127224 */ /* 0x000fe400078e02ff */
[----:B------:R-:W-:-:S07]  /*18190*/  IMAD R25, R10, R25, RZ ;  /* 0x000000190a197224 */ /* 0x000fce00078e02ff */
.L_x_3914:
        /* <DEDUP_REMOVED lines=9> */
[----:B------:R-:W1:Y:S01]  /*18230*/  LDCU.64 UR6, c[0x4][0x640] ;  /* 0x0100c800ff0677ac */ /* 0x000e620008000a00 */
[----:B------:R-:W-:Y:S01]  /*18240*/  MOV R13, RZ ;  /* 0x000000ff000d7202 */ /* 0x000fe20000000f00 */
[----:B------:R-:W5:Y:S01]  /*18250*/  LDCU.64 UR8, c[0x4][0x358] ;  /* 0x01006b00ff0877ac */ /* 0x000f620008000a00 */
[----:B----4-:R-:W-:Y:S01]  /*18260*/  IMAD.U32 R4, RZ, RZ, UR4 ;  /* 0x00000004ff047e24 */ /* 0x010fe2000f8e00ff */
[----:B------:R-:W-:-:S02]  /*18270*/  MOV R5, UR5 ;  /* 0x0000000500057c02 */ /* 0x000fc40008000f00 */
[----:B-123--:R-:W-:Y:S01]  /*18280*/  MOV R6, UR6 ;  /* 0x0000000600067c02 */ /* 0x00efe20008000f00 */
[----:B------:R-:W-:Y:S01]  /*18290*/  IMAD.U32 R7, RZ, RZ, UR7 ;  /* 0x00000007ff077e24 */ /* 0x000fe2000f8e00ff */
[----:B-----5:R-:W-:Y:S02]  /*182a0*/  MOV R10, UR8 ;  /* 0x00000008000a7c02 */ /* 0x020fe40008000f00 */
[----:B------:R-:W-:-:S07]  /*182b0*/  MOV R11, UR9 ;  /* 0x00000009000b7c02 */ /* 0x000fce0008000f00 */
[----:B------:R-:W-:-:S07]  /*182c0*/  LEPC R20, `(.L_x_3917) ;  /* 0x000000001014794e */ /* 0x000fce0000000000 */
[----:B0-----:R-:W-:Y:S05]  /*182d0*/  CALL.ABS.NOINC R14 ;  /* 0x000000000e007343 */ /* 0x001fea0003c00000 */
.L_x_3917:
        /* <DEDUP_REMOVED lines=19> */
.L_x_3918:
[----:B------:R-:W-:Y:S05]  /*18410*/  BRA `(.L_x_3919) ;  /* 0x0000000000107947 */ /* 0x000fea0003800000 */
.L_x_3916:
[----:B------:R-:W4:Y:S02]  /*18420*/  LDCU.64 UR4, c[0x0][0x758] ;  /* 0x0000eb00ff0477ac */ /* 0x000f240008000a00 */
[----:B----4-:R-:W-:-:S04]  /*18430*/  IADD3 R28, P0, PT, R28, UR4, RZ ;  /* 0x000000041c1c7c10 */ /* 0x010fc8000ff1e0ff */
[----:B------:R-:W-:-:S05]  /*18440*/  IADD3.X R29, PT, PT, RZ, UR5, RZ, P0, !PT ;  /* 0x00000005ff1d7c10 */ /* 0x000fca00087fe4ff */
[----:B------:R4:W-:Y:S04]  /*18450*/  STG.E.U16 desc[UR36][R28.64], R19 ;  /* 0x000000131c007986 */ /* 0x0009e8000c101524 */
.L_x_3919:
        /* <DEDUP_REMOVED lines=9> */
[----:B------:R-:W-:Y:S02]  /*184f0*/  HFMA2 R12, -RZ, RZ, 0, 5.9604644775390625e-08 ;  /* 0x00000001ff0c7431 */ /* 0x000fe400000001ff */
[----:B------:R-:W-:Y:S01]  /*18500*/  IMAD.MOV.U32 R8, RZ, RZ, 0x2ef ;  /* 0x000002efff087424 */ /* 0x000fe200078e00ff */
[----:B------:R0:W4:Y:S01]  /*18510*/  LDC.64 R14, c[0x4][R2] ;  /* 0x01000000020e7b82 */ /* 0x0001220000000a00 */
[----:B------:R-:W1:Y:S01]  /*18520*/  LDCU.64 UR6, c[0x4][0x640] ;  /* 0x0100c800ff0677ac */ /* 0x000e620008000a00 */
[----:B------:R-:W-:Y:S01]  /*18530*/  MOV R13, RZ ;  /* 0x000000ff000d7202 */ /* 0x000fe20000000f00 */
[----:B------:R-:W5:Y:S01]  /*18540*/  LDCU.64 UR8, c[0x4][0x358] ;  /* 0x01006b00ff0877ac */ /* 0x000f620008000a00 */
[----:B0-----:R-:W-:Y:S01]  /*18550*/  IMAD.U32 R4, RZ, RZ, UR4 ;  /* 0x00000004ff047e24 */ /* 0x001fe2000f8e00ff */
[----:B------:R-:W-:-:S02]  /*18560*/  MOV R5, UR5 ;  /* 0x0000000500057c02 */ /* 0x000fc40008000f00 */
[----:B-123--:R-:W-:Y:S01]  /*18570*/  MOV R6, UR6 ;  /* 0x0000000600067c02 */ /* 0x00efe20008000f00 */
[----:B------:R-:W-:Y:S01]  /*18580*/  IMAD.U32 R7, RZ, RZ, UR7 ;  /* 0x00000007ff077e24 */ /* 0x000fe2000f8e00ff */
[----:B-----5:R-:W-:Y:S02]  /*18590*/  MOV R10, UR8 ;  /* 0x00000008000a7c02 */ /* 0x020fe40008000f00 */
[----:B------:R-:W-:-:S07]  /*185a0*/  MOV R11, UR9 ;  /* 0x00000009000b7c02 */ /* 0x000fce0008000f00 */
[----:B------:R-:W-:-:S07]  /*185b0*/  LEPC R20, `(.L_x_3921) ;  /* 0x000000001014794e */ /* 0x000fce0000000000 */
[----:B----4-:R-:W-:Y:S05]  /*185c0*/  CALL.ABS.NOINC R14 ;  /* 0x000000000e007343 */ /* 0x010fea0003c00000 */
.L_x_3921:
        /* <DEDUP_REMOVED lines=19> */
.L_x_3922:
[----:B------:R-:W-:Y:S05]  /*18700*/  BRA `(.L_x_3923) ;  /* 0x00000000000c7947 */ /* 0x000fea0003800000 */
.L_x_3920:
[----:B------:R-:W-:-:S04]  /*18710*/  IADD3 R26, P0, PT, R26, UR6, RZ ;  /* 0x000000061a1a7c10 */ /* 0x000fc8000ff1e0ff */
[----:B------:R-:W-:-:S05]  /*18720*/  IADD3.X R27, PT, PT, RZ, UR7, RZ, P0, !PT ;  /* 0x00000007ff1b7c10 */ /* 0x000fca00087fe4ff */
[----:B------:R0:W-:Y:S04]  /*18730*/  STG.E.U16 desc[UR36][R26.64], R18 ;  /* 0x000000121a007986 */ /* 0x0001e8000c101524 */
.L_x_3923:
[----:B------:R-:W0:Y:S02]  /*18740*/  LDCU.64 UR4, c[0x0][0x758] ;  /* 0x0000eb00ff0477ac */ /* 0x000e240008000a00 */
[----:B0-----:R-:W-:-:S04]  /*18750*/  IADD3 R2, P0, PT, R23, UR4, RZ ;  /* 0x0000000417027c10 */ /* 0x001fc8000ff1e0ff */
[----:B------:R-:W-:-:S05]  /*18760*/  IADD3.X R3, PT, PT, RZ, UR5, RZ, P0, !PT ;  /* 0x00000005ff037c10 */ /* 0x000fca00087fe4ff */
[----:B------:R-:W-:Y:S01]  /*18770*/  STG.E.U16 desc[UR36][R2.64], R25 ;  /* 0x0000001902007986 */ /* 0x000fe2000c101524 */
[----:B------:R-:W-:Y:S05]  /*18780*/  EXIT ;  /* 0x000000000000794d */ /* 0x000fea0003800000 */
.L_x_3915:
[----:B------:R-:W-:Y:S04]  /*18790*/  STG.E.U16 desc[UR36][R4.64], R19 ;  /* 0x0000001304007986 */ /* 0x000fe8000c101524 */
[----:B------:R-:W-:Y:S04]  /*187a0*/  STG.E.U16 desc[UR36][R4.64+0x2], R22 ;  /* 0x0000021604007986 */ /* 0x000fe8000c101524 */
[----:B------:R-:W-:Y:S04]  /*187b0*/  STG.E.U16 desc[UR36][R4.64+0x4], R18 ;  /* 0x0000041204007986 */ /* 0x000fe8000c101524 */
[----:B------:R-:W-:Y:S01]  /*187c0*/  STG.E.U16 desc[UR36][R4.64+0x6], R25 ;  /* 0x0000061904007986 */ /* 0x000fe2000c101524 */
[----:B------:R-:W-:Y:S05]  /*187d0*/  EXIT ;  /* 0x000000000000794d */ /* 0x000fea0003800000 */
.L_x_3880:
        /* <DEDUP_REMOVED lines=71> */
.L_x_3926:
        /* <DEDUP_REMOVED lines=19> */
.L_x_3927:
[----:B------:R-:W-:Y:S05]  /*18d80*/  BRA `(.L_x_3928) ;  /* 0x0000000000047947 */ /* 0x000fea0003800000 */
.L_x_3925:
[----:B------:R2:W-:Y:S02]  /*18d90*/  STG.E.U16 desc[UR36][R2.64], R22 ;  /* 0x0000001602007986 */ /* 0x0005e4000c101524 */
.L_x_3928:
        /* <DEDUP_REMOVED lines=20> */
[----:B--2---:R-:W-:-:S07]  /*18ee0*/  MOV R11, UR9 ;  /* 0x00000009000b7c02 */ /* 0x004fce0008000f00 */
[----:B------:R-:W-:-:S07]  /*18ef0*/  LEPC R20, `(.L_x_3930) ;  /* 0x000000001014794e */ /* 0x000fce0000000000 */
[----:B---34-:R-:W-:Y:S05]  /*18f00*/  CALL.ABS.NOINC R14 ;  /* 0x000000000e007343 */ /* 0x018fea0003c00000 */
.L_x_3930:
        /* <DEDUP_REMOVED lines=19> */
.L_x_3931:
[----:B------:R-:W-:Y:S05]  /*19040*/  BRA `(.L_x_3932) ;  /* 0x00000000000c7947 */ /* 0x000fea0003800000 */
.L_x_3929:
[----:B-12---:R-:W-:-:S04]  /*19050*/  IADD3 R2, P0, PT, R25, UR6, RZ ;  /* 0x0000000619027c10 */ /* 0x006fc8000ff1e0ff */
[----:B------:R-:W-:-:S05]  /*19060*/  IADD3.X R3, PT, PT, RZ, UR7, RZ, P0, !PT ;  /* 0x00000007ff037c10 */ /* 0x000fca00087fe4ff */
[----:B------:R1:W-:Y:S04]  /*19070*/  STG.E.U16 desc[UR36][R2.64], R19 ;  /* 0x0000001302007986 */ /* 0x0003e8000c101524 */
.L_x_3932:
[----:B------:R-:W1:Y:S02]  /*19080*/  LDCU.64 UR4, c[0x0][0x758] ;  /* 0x0000eb00ff0477ac */ /* 0x000e640008000a00 */
[----:B-1----:R-:W-:-:S04]  /*19090*/  IADD3 R2, P0, PT, R23, UR4, RZ ;  /* 0x0000000417027c10 */ /* 0x002fc8000ff1e0ff */
[----:B------:R-:W-:-:S05]  /*190a0*/  IADD3.X R3, PT, PT, RZ, UR5, RZ, P0, !PT ;  /* 0x00000005ff037c10 */ /* 0x000fca00087fe4ff */
[----:B------:R-:W-:Y:S01]  /*190b0*/  STG.E.U16 desc[UR36][R2.64], R24 ;  /* 0x0000001802007986 */ /* 0x000fe2000c101524 */
[----:B------:R-:W-:Y:S05]  /*190c0*/  EXIT ;  /* 0x000000000000794d */ /* 0x000fea0003800000 */
.L_x_3924:
        /* <DEDUP_REMOVED lines=21> */
.L_x_3933:
        /* <DEDUP_REMOVED lines=20> */
.L_x_3936:
        /* <DEDUP_REMOVED lines=19> */
.L_x_3937:
[----:B------:R-:W-:Y:S05]  /*19490*/  BRA `(.L_x_3938) ;  /* 0x0000000000107947 */ /* 0x000fea0003800000 */
.L_x_3935:
[----:B------:R-:W1:Y:S02]  /*194a0*/  LDCU.64 UR4, c[0x0][0x758] ;  /* 0x0000eb00ff0477ac */ /* 0x000e640008000a00 */
[----:B-1----:R-:W-:-:S04]  /*194b0*/  IADD3 R2, P0, PT, R27, UR4, RZ ;  /* 0x000000041b027c10 */ /* 0x002fc8000ff1e0ff */
[----:B------:R-:W-:-:S05]  /*194c0*/  IADD3.X R3, PT, PT, RZ, UR5, RZ, P0, !PT ;  /* 0x00000005ff037c10 */ /* 0x000fca00087fe4ff */
[----:B------:R1:W-:Y:S04]  /*194d0*/  STG.E.U16 desc[UR36][R2.64], R22 ;  /* 0x0000001602007986 */ /* 0x0003e8000c101524 */
.L_x_3938:
        /* <DEDUP_REMOVED lines=23> */
.L_x_3940:
        /* <DEDUP_REMOVED lines=19> */
.L_x_3941:
[----:B------:R-:W-:Y:S05]  /*19780*/  BRA `(.L_x_3942) ;  /* 0x00000000000c7947 */ /* 0x000fea0003800000 */
.L_x_3939:
[----:B-1----:R-:W-:-:S04]  /*19790*/  IADD3 R2, P0, PT, R25, UR6, RZ ;  /* 0x0000000619027c10 */ /* 0x002fc8000ff1e0ff */
[----:B------:R-:W-:-:S05]  /*197a0*/  IADD3.X R3, PT, PT, RZ, UR7, RZ, P0, !PT ;  /* 0x00000007ff037c10 */ /* 0x000fca00087fe4ff */
[----:B------:R1:W-:Y:S04]  /*197b0*/  STG.E.U16 desc[UR36][R2.64], R19 ;  /* 0x0000001302007986 */ /* 0x0003e8000c101524 */
.L_x_3942:
[----:B------:R-:W1:Y:S02]  /*197c0*/  LDCU.64 UR4, c[0x0][0x758] ;  /* 0x0000eb00ff0477ac */ /* 0x000e640008000a00 */
[----:B-1----:R-:W-:-:S04]  /*197d0*/  IADD3 R2, P0, PT, R23, UR4, RZ ;  /* 0x0000000417027c10 */ /* 0x002fc8000ff1e0ff */
[----:B------:R-:W-:-:S05]  /*197e0*/  IADD3.X R3, PT, PT, RZ, UR5, RZ, P0, !PT ;  /* 0x00000005ff037c10 */ /* 0x000fca00087fe4ff */
[----:B------:R-:W-:Y:S01]  /*197f0*/  STG.E.U16 desc[UR36][R2.64], R24 ;  /* 0x0000001802007986 */ /* 0x000fe2000c101524 */
[----:B------:R-:W-:Y:S05]  /*19800*/  EXIT ;  /* 0x000000000000794d */ /* 0x000fea0003800000 */
.L_x_3934:
[----:B------:R-:W-:Y:S04]  /*19810*/  STG.E.U16 desc[UR36][R4.64], R22 ;  /* 0x0000001604007986 */ /* 0x000fe8000c101524 */
[----:B------:R-:W-:Y:S04]  /*19820*/  STG.E.U16 desc[UR36][R4.64+0x2], R29 ;  /* 0x0000021d04007986 */ /* 0x000fe8000c101524 */
[----:B------:R-:W-:Y:S04]  /*19830*/  STG.E.U16 desc[UR36][R4.64+0x4], R19 ;  /* 0x0000041304007986 */ /* 0x000fe8000c101524 */
[----:B------:R-:W-:Y:S01]  /*19840*/  STG.E.U16 desc[UR36][R4.64+0x6], R24 ;  /* 0x0000061804007986 */ /* 0x000fe2000c101524 */
[----:B------:R-:W-:Y:S05]  /*19850*/  EXIT ;  /* 0x000000000000794d */ /* 0x000fea0003800000 */
.L_x_3943:
        /* <DEDUP_REMOVED lines=10> */
.L_x_8871:


//--------------------- .text._ZN2at6native13reduce_kernelILi512ELi1ENS0_8ReduceOpIlNS0_14func_wrapper_tIlNS0_55_GLOBAL__N__0955718d_22_SparseCsrTensorMath_cu_868dd54514ReductionMulOpIlEEEEjlLi4ELi4EEEEEvT1_ --------------------------
	.section	.text._ZN2at6native13reduce_kernelILi512ELi1ENS0_8ReduceOpIlNS0_14func_wrapper_tIlNS0_55_GLOBAL__N__0955718d_22_SparseCsrTensorMath_cu_868dd54514ReductionMulOpIlEEEEjlLi4ELi4EEEEEvT1_,"ax",@progbits
	.align	128
.text._ZN2at6native13reduce_kernelILi512ELi1ENS0_8ReduceOpIlNS0_14func_wrapper_tIlNS0_55_GLOBAL__N__0955718d_22_SparseCsrTensorMath_cu_868dd54514ReductionMulOpIlEEEEjlLi4ELi4EEEEEvT1_:
        .type           _ZN2at6native13reduce_kernelILi512ELi1ENS0_8ReduceOpIlNS0_14func_wrapper_tIlNS0_55_GLOBAL__N__0955718d_22_SparseCsrTensorMath_cu_868dd54514ReductionMulOpIlEEEEjlLi4ELi4EEEEEvT1_,@function
        .size           _ZN2at6native13reduce_kernelILi512ELi1ENS0_8ReduceOpIlNS0_14func_wrapper_tIlNS0_55_GLOBAL__N__0955718d_22_SparseCsrTensorMath_cu_868dd54514ReductionMulOpIlEEEEjlLi4ELi4EEEEEvT1_,(.L_x_8872 - _ZN2at6native13reduce_kernelILi512ELi1ENS0_8ReduceOpIlNS0_14func_wrapper_tIlNS0_55_GLOBAL__N__0955718d_22_SparseCsrTensorMath_cu_868dd54514ReductionMulOpIlEEEEjlLi4ELi4EEEEEvT1_)
        .other          _ZN2at6native13reduce_kernelILi512ELi1ENS0_8ReduceOpIlNS0_14func_wrapper_tIlNS0_55_GLOBAL__N__0955718d_22_SparseCsrTensorMath_cu_868dd54514ReductionMulOpIlEEEEjlLi4ELi4EEEEEvT1_,@"STO_CUDA_ENTRY STV_DEFAULT"
_ZN2at6native13reduce_kernelILi512ELi1ENS0_8ReduceOpIlNS0_14func_wrapper_tIlNS0_55_GLOBAL__N__0955718d_22_SparseCsrTensorMath_cu_868dd54514ReductionMulOpIlEEEEjlLi4ELi4EEEEEvT1_:
[----:B------:R-:W0:Y:S01]  /*0000*/  LDC R1, c[0x0][0x37c] ;  /* 0x0000df00ff017b82 */ /* 0x000e220000000800 */
[----:B------:R-:W1:Y:S01]  /*0010*/  S2R R23, SR_TID.X ;  /* 0x0000000000177919 */ /* 0x000e620000002100 */
[----:B------:R-:W1:Y:S06]  /*0020*/  LDCU.64 UR32, c[0x0][0x3b0] ;  /* 0x00007600ff2077ac */ /* 0x000e6c0008000a00 */
[----:B------:R-:W2:Y:S01]  /*0030*/  S2UR UR5, SR_CTAID.X ;  /* 0x00000000000579c3 */ /* 0x000ea20000002500 */
[----:B0-----:R-:W-:Y:S01]  /*0040*/  IADD3 R1, PT, PT, R1, -0x8, RZ ;  /* 0xfffffff801017810 */ /* 0x001fe20007ffe0ff */
[----:B------:R-:W0:Y:S01]  /*0050*/  S2R R8, SR_TID.Y ;  /* 0x0000000000087919 */ /* 0x000e220000002200 */
[----:B------:R-:W0:Y:S01]  /*0060*/  LDCU UR6, c[0x0][0x3b8] ;  /* 0x00007700ff0677ac */ /* 0x000e220008000800 */
[----:B------:R-:W3:Y:S01]  /*0070*/  S2R R7, SR_CTAID.Y ;  /* 0x0000000000077919 */ /* 0x000ee20000002600 */
[----:B------:R-:W4:Y:S03]  /*0080*/  LDCU UR4, c[0x0][0x564] ;  /* 0x0000ac80ff0477ac */ /* 0x000f260008000800 */
        /* <DEDUP_REMOVED lines=8> */
[----:B------:R-:W-:Y:S02]  /*0110*/  HFMA2 R0, -RZ, RZ, 0, 0 ;  /* 0x00000000ff007431 */ /* 0x000fe400000001ff */
[----:B---3--:R-:W-:Y:S01]  /*0120*/  IMAD R19, R7, UR32, R2 ;  /* 0x0000002007137c24 */ /* 0x008fe2000f8e0202 */
[----:B------:R0:W-:Y:S01]  /*0130*/  STL [R1+0x4], R11 ;  /* 0x0000040b01007387 */ /* 0x0001e20000100800 */
[----:B------:R-:W-:Y:S05]  /*0140*/  BRA.U !UP0, `(.L_x_3944) ;  /* 0x0000001108587547 */ /* 0x000fea000b800000 */
[----:B------:R-:W1:Y:S01]  /*0150*/  LDCU.64 UR6, c[0x0][0x568] ;  /* 0x0000ad00ff0677ac */ /* 0x000e620008000a00 */
[----:B------:R-:W-:Y:S01]  /*0160*/  IMAD.MOV.U32 R10, RZ, RZ, RZ ;  /* 0x000000ffff0a7224 */ /* 0x000fe200078e00ff */
        /* <DEDUP_REMOVED lines=276> */
.L_x_3944:
        /* <DEDUP_REMOVED lines=12> */
[----:B------:R-:W-:Y:S01]  /*1370*/  MOV R2, R16 ;  /* 0x0000001000027202 */ /* 0x000fe20000000f00 */
[----:B------:R-:W-:-:S05]  /*1380*/  IMAD.X R17, RZ, RZ, UR5, P0 ;  /* 0x00000005ff117e24 */ /* 0x000fca00080e06ff */
[----:B------:R-:W-:Y:S01]  /*1390*/  MOV R3, R17 ;  /* 0x0000001100037202 */ /* 0x000fe20000000f00 */
[----:B------:R-:W-:Y:S06]  /*13a0*/  BRA.U !UP0, `(.L_x_3947) ;  /* 0x0000000508bc7547 */ /* 0x000fec000b800000 */
[----:B------:R-:W1:Y:S01]  /*13b0*/  LDC R17, c[0x0][0x388] ;  /* 0x0000e200ff117b82 */ /* 0x000e620000000800 */
[----:B------:R-:W2:Y:S01]  /*13c0*/  LDCU UR4, c[0x0][0x394] ;  /* 0x00007280ff0477ac */ /* 0x000ea20008000800 */
[----:B------:R-:W-:Y:S01]  /*13d0*/  SHF.R.U32.HI R16, RZ, 0x3, R16 ;  /* 0x00000003ff107819 */ /* 0x000fe20000011610 */
[----:B------:R-:W-:Y:S03]  /*13e0*/  BSSY.RECONVERGENT B1, `(.L_x_3948) ;  /* 0x0000027000017945 */ /* 0x000fe60003800200 */
[----:B------:R-:W-:Y:S02]  /*13f0*/  LOP3.LUT P0, R16, R16, 0x3, RZ, 0xc0, !PT ;  /* 0x0000000310107812 */ /* 0x000fe4000780c0ff */
[----:B------:R-:W3:Y:S01]  /*1400*/  LDC R18, c[0x0][0x38c] ;  /* 0x0000e300ff127b82 */ /* 0x000ee20000000800 */
[----:B--2---:R-:W-:Y:S01]  /*1410*/  IMAD.U32 R0, RZ, RZ, UR4 ;  /* 0x00000004ff007e24 */ /* 0x004fe2000f8e00ff */
[----:B-1----:R-:W-:-:S02]  /*1420*/  MOV R4, R17 ;  /* 0x0000001100047202 */ /* 0x002fc40000000f00 */
[----:B------:R-:W-:Y:S01]  /*1430*/  MOV R5, R17 ;  /* 0x0000001100057202 */ /* 0x000fe20000000f00 */
[----:B---3--:R-:W-:Y:S01]  /*1440*/  IMAD.MOV.U32 R6, RZ, RZ, R18 ;  /* 0x000000ffff067224 */ /* 0x008fe200078e0012 */
[----:B------:R-:W-:-:S05]  /*1450*/  MOV R22, R18 ;  /* 0x0000001200167202 */ /* 0x000fca0000000f00 */
[----:B------:R-:W-:Y:S05]  /*1460*/  @!P0 BRA `(.L_x_3949) ;  /* 0x0000000000788947 */ /* 0x000fea0003800000 */
[C---:B------:R-:W-:Y:S01]  /*1470*/  ISETP.GT.U32.AND P0, PT, R23.reuse, 0x3, PT ;  /* 0x000000031700780c */ /* 0x040fe20003f04070 */
        /* <DEDUP_REMOVED lines=18> */
[----:B------:R-:W1:Y:S05]  /*15a0*/  LDCU.64 UR4, c[0x0][0x388] ;  /* 0x00007100ff0477ac */ /* 0x000e6a0008000a00 */
[----:B------:R-:W1:Y:S02]  /*15b0*/  LDG.E.64 R12, desc[UR36][R12.64] ;  /* 0x000000240c0c7981 */ /* 0x000e64000c1e1b00 */
[----:B-1----:R-:W-:Y:S02]  /*15c0*/  IMAD R5, R13, UR4, RZ ;  /* 0x000000040d057c24 */ /* 0x002fe4000f8e02ff */
[----:B0-----:R-:W-:-:S04]  /*15d0*/  IMAD.WIDE.U32 R10, R12, UR4, RZ ;  /* 0x000000040c0a7c25 */ /* 0x001fc8000f8e00ff */
[----:B------:R-:W-:Y:S02]  /*15e0*/  IMAD R9, R12, UR5, R5 ;  /* 0x000000050c097c24 */ /* 0x000fe4000f8e0205 */
[----:B------:R-:W-:-:S03]  /*15f0*/  IMAD.MOV.U32 R5, RZ, RZ, R10 ;  /* 0x000000ffff057224 */ /* 0x000fc600078e000a */
[----:B------:R-:W-:-:S07]  /*1600*/  IADD3 R22, PT, PT, R11, R9, RZ ;  /* 0x000000090b167210 */ /* 0x000fce0007ffe0ff */
.L_x_3951:
[----:B------:R-:W-:Y:S05]  /*1610*/  BSYNC.RECONVERGENT B2 ;  /* 0x0000000000027941 */ /* 0x000fea0003800200 */
.L_x_3950:
[----:B------:R-:W-:Y:S02]  /*1620*/  IADD3 R2, P0, PT, R2, 0x20, RZ ;  /* 0x0000002002027810 */ /* 0x000fe40007f1e0ff */
[----:B------:R-:W-:Y:S02]  /*1630*/  IADD3 R0, PT, PT, R16, -0x4, R20 ;  /* 0xfffffffc10007810 */ /* 0x000fe40007ffe014 */
[----:B------:R-:W-:-:S09]  /*1640*/  IADD3.X R3, PT, PT, RZ, R3, RZ, P0, !PT ;  /* 0x00000003ff037210 */ /* 0x000fd200007fe4ff */
.L_x_3949:
[----:B------:R-:W-:Y:S05]  /*1650*/  BSYNC.RECONVERGENT B1 ;  /* 0x0000000000017941 */ /* 0x000fea0003800200 */
.L_x_3948:
[----:B------:R-:W-:Y:S01]  /*1660*/  LEA R9, R19, 0x3, 0x2 ;  /* 0x0000000313097811 */ /* 0x000fe200078e10ff */
[----:B------:R-:W-:Y:S01]  /*1670*/  BSSY.RECONVERGENT B1, `(.L_x_3952) ;  /* 0x0000027000017945 */ /* 0x000fe20003800200 */
[----:B------:R-:W-:Y:S02]  /*1680*/  ISETP.NE.AND P0, PT, RZ, UR31, PT ;  /* 0x0000001fff007c0c */ /* 0x000fe4000bf05270 */
[----:B------:R-:W-:Y:S02]  /*1690*/  ISETP.GE.U32.AND P2, PT, R9, R0, PT ;  /* 0x000000000900720c */ /* 0x000fe40003f46070 */
[----:B------:R-:W-:Y:S02]  /*16a0*/  ISETP.NE.AND P1, PT, RZ, UR32, PT ;  /* 0x00000020ff007c0c */ /* 0x000fe4000bf25270 */
[----:B------:R-:W-:Y:S02]  /*16b0*/  ISETP.NE.AND P0, PT, R8, RZ, P0 ;  /* 0x000000ff0800720c */ /* 0x000fe40000705270 */
[----:B------:R-:W-:Y:S01]  /*16c0*/  ISETP.NE.AND P1, PT, R7, RZ, P1 ;  /* 0x000000ff0700720c */ /* 0x000fe20000f25270 */
[----:B------:R-:W-:Y:S01]  /*16d0*/  IMAD.MOV.U32 R7, RZ, RZ, R17 ;  /* 0x000000ffff077224 */ /* 0x000fe200078e0011 */
[----:B------:R-:W-:-:S02]  /*16e0*/  MOV R16, R18 ;  /* 0x0000001200107202 */ /* 0x000fc40000000f00 */
[----:B------:R-:W-:-:S03]  /*16f0*/  PLOP3.LUT P0, PT, P0, P1, PT, 0xf8, 0x8f ;  /* 0x00000000008f781c */ /* 0x000fc60000703f70 */
[----:B------:R-:W-:Y:S10]  /*1700*/  @P2 BRA `(.L_x_3953) ;  /* 0x0000000000742947 */ /* 0x000ff40003800000 */
[----:B------:R-:W-:Y:S01]  /*1710*/  MOV R7, R17 ;  /* 0x0000001100077202 */ /* 0x000fe20000000f00 */
[----:B------:R-:W-:-:S07]  /*1720*/  IMAD.MOV.U32 R16, RZ, RZ, R18 ;  /* 0x000000ffff107224 */ /* 0x000fce00078e0012 */
.L_x_3954:
[C---:B------:R-:W-:Y:S01]  /*1730*/  IMAD.WIDE.U32 R12, R19.reuse, 0x20, R2 ;  /* 0x00000020130c7825 */ /* 0x040fe200078e0002 */
[----:B------:R-:W1:Y:S05]  /*1740*/  LDCU UR4, c[0x0][0x39c] ;  /* 0x00007380ff0477ac */ /* 0x000e6a0008000800 */
[----:B0-----:R-:W2:Y:S01]  /*1750*/  LDG.E.ENL2.256 R12, R8, desc[UR36][R12.64] ;  /* 0xfe0000240c08797e */ /* 0x001ea2000812190c */
[----:B-1----:R-:W-:-:S04]  /*1760*/  IADD3 R19, PT, PT, R19, UR4, RZ ;  /* 0x0000000413137c10 */ /* 0x002fc8000fffe0ff */
[----:B------:R-:W-:-:S04]  /*1770*/  LEA R21, R19, 0x3, 0x2 ;  /* 0x0000000313157811 */ /* 0x000fc800078e10ff */
[----:B------:R-:W-:Y:S01]  /*1780*/  ISETP.GE.U32.AND P1, PT, R21, R0, PT ;  /* 0x000000001500720c */ /* 0x000fe20003f26070 */
[----:B--2---:R-:W-:Y:S02]  /*1790*/  IMAD R9, R9, R5, RZ ;  /* 0x0000000509097224 */ /* 0x004fe400078e02ff */
[----:B------:R-:W-:Y:S02]  /*17a0*/  IMAD R11, R11, R17, RZ ;  /* 0x000000110b0b7224 */ /* 0x000fe400078e02ff */
[C---:B------:R-:W-:Y:S02]  /*17b0*/  IMAD R22, R8.reuse, R22, R9 ;  /* 0x0000001608167224 */ /* 0x040fe400078e0209 */
[----:B------:R-:W-:-:S04]  /*17c0*/  IMAD.WIDE.U32 R8, R8, R5, RZ ;  /* 0x0000000508087225 */ /* 0x000fc800078e00ff */
[----:B------:R-:W-:Y:S02]  /*17d0*/  IMAD R5, R13, R7, RZ ;  /* 0x000000070d057224 */ /* 0x000fe400078e02ff */
[----:B------:R-:W-:-:S04]  /*17e0*/  IMAD.WIDE.U32 R20, R10, R17, RZ ;  /* 0x000000110a147225 */ /* 0x000fc800078e00ff */
[----:B------:R-:W-:Y:S02]  /*17f0*/  IMAD R17, R15, R4, RZ ;  /* 0x000000040f117224 */ /* 0x000fe400078e02ff */
[----:B------:R-:W-:Y:S02]  /*1800*/  IMAD R25, R10, R18, R11 ;  /* 0x000000120a197224 */ /* 0x000fe400078e020b */
[----:B------:R-:W-:-:S03]  /*1810*/  IMAD.WIDE.U32 R10, R12, R7, RZ ;  /* 0x000000070c0a7225 */ /* 0x000fc600078e00ff */
[----:B------:R-:W-:Y:S01]  /*1820*/  IADD3 R18, PT, PT, R21, R25, RZ ;  /* 0x0000001915127210 */ /* 0x000fe20007ffe0ff */
[----:B------:R-:W-:Y:S01]  /*1830*/  IMAD R15, R12, R16, R5 ;  /* 0x000000100c0f7224 */ /* 0x000fe200078e0205 */
[----:B------:R-:W-:Y:S01]  /*1840*/  MOV R5, R8 ;  /* 0x0000000800057202 */ /* 0x000fe20000000f00 */
[----:B------:R-:W-:-:S03]  /*1850*/  IMAD.WIDE.U32 R12, R14, R4, RZ ;  /* 0x000000040e0c7225 */ /* 0x000fc600078e00ff */
[----:B------:R-:W-:Y:S01]  /*1860*/  IADD3 R16, PT, PT, R11, R15, RZ ;  /* 0x0000000f0b107210 */ /* 0x000fe20007ffe0ff */
[----:B------:R-:W-:Y:S01]  /*1870*/  IMAD R27, R14, R6, R17 ;  /* 0x000000060e1b7224 */ /* 0x000fe200078e0211 */
[----:B------:R-:W-:Y:S01]  /*1880*/  MOV R17, R20 ;  /* 0x0000001400117202 */ /* 0x000fe20000000f00 */
[----:B------:R-:W-:Y:S01]  /*1890*/  IMAD.IADD R22, R9, 0x1, R22 ;  /* 0x0000000109167824 */ /* 0x000fe200078e0216 */
[----:B------:R-:W-:Y:S01]  /*18a0*/  MOV R4, R12 ;  /* 0x0000000c00047202 */ /* 0x000fe20000000f00 */
[----:B------:R-:W-:Y:S02]  /*18b0*/  IMAD.MOV.U32 R7, RZ, RZ, R10 ;  /* 0x000000ffff077224 */ /* 0x000fe400078e000a */
[----:B------:R-:W-:Y:S01]  /*18c0*/  IMAD.IADD R6, R13, 0x1, R27 ;  /* 0x000000010d067824 */ /* 0x000fe200078e021b */
[----:B------:R-:W-:Y:S06]  /*18d0*/  @!P1 BRA `(.L_x_3954) ;  /* 0xfffffffc00949947 */ /* 0x000fec000383ffff */
.L_x_3953:
[----:B------:R-:W-:Y:S05]  /*18e0*/  BSYNC.RECONVERGENT B1 ;  /* 0x0000000000017941 */ /* 0x000fea0003800200 */
.L_x_3952:
        /* <DEDUP_REMOVED lines=8> */
[-C--:B--2---:R-:W-:Y:S02]  /*1970*/  IMAD R22, R22, R2.reuse, RZ ;  /* 0x0000000216167224 */ /* 0x084fe400078e02ff */
[----:B------:R-:W-:-:S04]  /*1980*/  IMAD.WIDE.U32 R8, R5, R2, RZ ;  /* 0x0000000205087225 */ /* 0x000fc800078e00ff */
[----:B------:R-:W-:-:S05]  /*1990*/  IMAD R5, R3, R5, R22 ;  /* 0x0000000503057224 */ /* 0x000fca00078e0216 */
[----:B------:R-:W-:Y:S01]  /*19a0*/  IADD3 R22, PT, PT, R9, R5, RZ ;  /* 0x0000000509167210 */ /* 0x000fe20007ffe0ff */
[----:B------:R-:W-:-:S07]  /*19b0*/  IMAD.MOV.U32 R5, RZ, RZ, R8 ;  /* 0x000000ffff057224 */ /* 0x000fce00078e0008 */
.L_x_3956:
[----:B------:R-:W-:Y:S05]  /*19c0*/  BSYNC.RECONVERGENT B1 ;  /* 0x0000000000017941 */ /* 0x000fea0003800200 */
.L_x_3955:
[-C--:B------:R-:W-:Y:S02]  /*19d0*/  IMAD R18, R18, R5.reuse, RZ ;  /* 0x0000000512127224 */ /* 0x080fe400078e02ff */
        /* <DEDUP_REMOVED lines=9> */
[----:B------:R-:W-:-:S04]  /*1a70*/  IMAD R3, R4, R3, R6 ;  /* 0x0000000304037224 */ /* 0x000fc800078e0206 */
[----:B------:R-:W-:Y:S01]  /*1a80*/  IMAD.IADD R17, R17, 0x1, R3 ;  /* 0x0000000111117824 */ /* 0x000fe200078e0203 */
[----:B------:R-:W-:Y:S06]  /*1a90*/  BRA `(.L_x_3946) ;  /* 0x0000009c00487947 */ /* 0x000fec0003800000 */
.L_x_3947:
        /* <DEDUP_REMOVED lines=9> */
[----:B------:R-:W2:Y:S08]  /*1b30*/  LDC R16, c[0x0][0x388] ;  /* 0x0000e200ff107b82 */ /* 0x000eb00000000800 */
[----:B------:R-:W3:Y:S01]  /*1b40*/  LDC R0, c[0x0][0x38c] ;  /* 0x0000e300ff007b82 */ /* 0x000ee20000000800 */
[----:B-1----:R-:W-:-:S05]  /*1b50*/  IMAD R5, R25, 0x3, R19 ;  /* 0x0000000319057824 */ /* 0x002fca00078e0213 */
[----:B------:R-:W-:Y:S02]  /*1b60*/  ISETP.GE.U32.AND P0, PT, R5, R20, PT ;  /* 0x000000140500720c */ /* 0x000fe40003f06070 */
[-C--:B--2---:R-:W-:Y:S01]  /*1b70*/  MOV R6, R16.reuse ;  /* 0x0000001000067202 */ /* 0x084fe20000000f00 */
[----:B------:R-:W-:Y:S01]  /*1b80*/  IMAD.MOV.U32 R24, RZ, RZ, R16 ;  /* 0x000000ffff187224 */ /* 0x000fe200078e0010 */
[----:B------:R-:W-:Y:S02]  /*1b90*/  MOV R21, R16 ;  /* 0x0000001000157202 */ /* 0x000fe40000000f00 */
[-C--:B---3--:R-:W-:Y:S01]  /*1ba0*/  MOV R22, R0.reuse ;  /* 0x0000000000167202 */ /* 0x088fe20000000f00 */
[----:B------:R-:W-:Y:S01]  /*1bb0*/  IMAD.MOV.U32 R5, RZ, RZ, R0 ;  /* 0x000000ffff057224 */ /* 0x000fe200078e0000 */
[----:B------:R-:W-:-:S05]  /*1bc0*/  MOV R4, R0 ;  /* 0x0000000000047202 */ /* 0x000fca0000000f00 */
[----:B------:R-:W-:Y:S05]  /*1bd0*/  @P0 BRA `(.L_x_3959) ;  /* 0x0000000000a00947 */ /* 0x000fea0003800000 */
[----:B------:R-:W-:Y:S01]  /*1be0*/  BSSY.RECONVERGENT B2, `(.L_x_3959) ;  /* 0x0000027000027945 */ /* 0x000fe20003800200 */
[----:B------:R-:W-:Y:S01]  /*1bf0*/  MOV R24, R16 ;  /* 0x0000001000187202 */ /* 0x000fe20000000f00 */
[----:B------:R-:W-:Y:S01]  /*1c00*/  IMAD.MOV.U32 R21, RZ, RZ, R16 ;  /* 0x000000ffff157224 */ /* 0x000fe200078e0010 */
[-C--:B------:R-:W-:Y:S02]  /*1c10*/  MOV R5, R0.reuse ;  /* 0x0000000000057202 */ /* 0x080fe40000000f00 */
[----:B------:R-:W-:-:S07]  /*1c20*/  MOV R4, R0 ;  /* 0x0000000000047202 */ /* 0x000fce0000000f00 */
.L_x_3960:
[----:B------:R-:W-:-:S04]  /*1c30*/  IMAD.WIDE.U32 R8, R7, 0x8, R2 ;  /* 0x0000000807087825 */ /* 0x000fc800078e0002 */
[----:B------:R-:W-:Y:S02]  /*1c40*/  IMAD.IADD R7, R7, 0x1, R25 ;  /* 0x0000000107077824 */ /* 0x000fe400078e0219 */
[----:B------:R-:W2:Y:S02]  /*1c50*/  LDG.E.64 R8, desc[UR36][R8.64] ;  /* 0x0000002408087981 */ /* 0x000ea4000c1e1b00 */
[C---:B0-----:R-:W-:Y:S01]  /*1c60*/  IMAD.WIDE.U32 R10, R7.reuse, 0x8, R2 ;  /* 0x00000008070a7825 */ /* 0x041fe200078e0002 */
[----:B------:R-:W-:-:S04]  /*1c70*/  IADD3 R12, PT, PT, R7, R25, RZ ;  /* 0x00000019070c7210 */ /* 0x000fc80007ffe0ff */
[C---:B------:R-:W-:Y:S01]  /*1c80*/  IADD3 R7, PT, PT, R12.reuse, R25, RZ ;  /* 0x000000190c077210 */ /* 0x040fe20007ffe0ff */
[--C-:B------:R-:W-:Y:S01]  /*1c90*/  IMAD.WIDE.U32 R12, R12, 0x8, R2.reuse ;  /* 0x000000080c0c7825 */ /* 0x100fe200078e0002 */
[----:B------:R-:W3:Y:S03]  /*1ca0*/  LDG.E.64 R10, desc[UR36][R10.64] ;  /* 0x000000240a0a7981 */ /* 0x000ee6000c1e1b00 */
[C---:B------:R-:W-:Y:S02]  /*1cb0*/  IMAD.WIDE.U32 R14, R7.reuse, 0x8, R2 ;  /* 0x00000008070e7825 */ /* 0x040fe400078e0002 */
[----:B------:R-:W4:Y:S04]  /*1cc0*/  LDG.E.64 R12, desc[UR36][R12.64] ;  /* 0x000000240c0c7981 */ /* 0x000f28000c1e1b00 */
[----:B------:R-:W5:Y:S01]  /*1cd0*/  LDG.E.64 R14, desc[UR36][R14.64] ;  /* 0x000000240e0e7981 */ /* 0x000f62000c1e1b00 */
[----:B------:R-:W-:-:S04]  /*1ce0*/  IMAD.IADD R7, R7, 0x1, R25 ;  /* 0x0000000107077824 */ /* 0x000fc800078e0219 */
[----:B------:R-:W-:-:S05]  /*1cf0*/  IMAD R17, R25, 0x3, R7 ;  /* 0x0000000319117824 */ /* 0x000fca00078e0207 */
[----:B------:R-:W-:Y:S01]  /*1d00*/  ISETP.GE.U32.AND P0, PT, R17, R20, PT ;  /* 0x000000141100720c */ /* 0x000fe20003f06070 */
[----:B--2---:R-:W-:-:S04]  /*1d10*/  IMAD R19, R9, R21, RZ ;  /* 0x0000001509137224 */ /* 0x004fc800078e02ff */
[C---:B------:R-:W-:Y:S02]  /*1d20*/  IMAD R23, R8.reuse, R0, R19 ;  /* 0x0000000008177224 */ /* 0x040fe400078e0213 */
[----:B------:R-:W-:-:S04]  /*1d30*/  IMAD.WIDE.U32 R18, R8, R21, RZ ;  /* 0x0000001508127225 */ /* 0x000fc800078e00ff */
[----:B---3--:R-:W-:Y:S01]  /*1d40*/  IMAD R17, R11, R16, RZ ;  /* 0x000000100b117224 */ /* 0x008fe200078e02ff */
[----:B------:R-:W-:Y:S02]  /*1d50*/  IADD3 R0, PT, PT, R19, R23, RZ ;  /* 0x0000001713007210 */ /* 0x000fe40007ffe0ff */
[----:B------:R-:W-:Y:S01]  /*1d60*/  MOV R21, R18 ;  /* 0x0000001200157202 */ /* 0x000fe20000000f00 */
[----:B----4-:R-:W-:Y:S02]  /*1d70*/  IMAD R18, R13, R24, RZ ;  /* 0x000000180d127224 */ /* 0x010fe400078e02ff */
[----:B------:R-:W-:Y:S02]  /*1d80*/  IMAD R4, R10, R4, R17 ;  /* 0x000000040a047224 */ /* 0x000fe400078e0211 */
[----:B-----5:R-:W-:Y:S02]  /*1d90*/  IMAD R23, R15, R6, RZ ;  /* 0x000000060f177224 */ /* 0x020fe400078e02ff */
[----:B------:R-:W-:-:S02]  /*1da0*/  IMAD R5, R12, R5, R18 ;  /* 0x000000050c057224 */ /* 0x000fc400078e0212 */
[----:B------:R-:W-:Y:S02]  /*1db0*/  IMAD R26, R14, R22, R23 ;  /* 0x000000160e1a7224 */ /* 0x000fe400078e0217 */
[----:B------:R-:W-:-:S04]  /*1dc0*/  IMAD.WIDE.U32 R18, R12, R24, RZ ;  /* 0x000000180c127225 */ /* 0x000fc800078e00ff */
[----:B------:R-:W-:Y:S01]  /*1dd0*/  IMAD.WIDE.U32 R22, R14, R6, RZ ;  /* 0x000000060e167225 */ /* 0x000fe200078e00ff */
[----:B------:R-:W-:Y:S02]  /*1de0*/  IADD3 R5, PT, PT, R19, R5, RZ ;  /* 0x0000000513057210 */ /* 0x000fe40007ffe0ff */
[----:B------:R-:W-:Y:S01]  /*1df0*/  MOV R24, R18 ;  /* 0x0000001200187202 */ /* 0x000fe20000000f00 */
[----:B------:R-:W-:-:S04]  /*1e00*/  IMAD.WIDE.U32 R16, R10, R16, RZ ;  /* 0x000000100a107225 */ /* 0x000fc800078e00ff */
[----:B------:R-:W-:Y:S01]  /*1e10*/  IMAD.MOV.U32 R6, RZ, RZ, R22 ;  /* 0x000000ffff067224 */ /* 0x000fe200078e0016 */
[----:B------:R-:W-:Y:S01]  /*1e20*/  IADD3 R22, PT, PT, R23, R26, RZ ;  /* 0x0000001a17167210 */ /* 0x000fe20007ffe0ff */
[----:B------:R-:W-:Y:S01]  /*1e30*/  IMAD.IADD R4, R17, 0x1, R4 ;  /* 0x0000000111047824 */ /* 0x000fe200078e0204 */
[----:B------:R-:W-:Y:S06]  /*1e40*/  @!P0 BRA `(.L_x_3960) ;  /* 0xfffffffc00788947 */ /* 0x000fec000383ffff */
[----:B------:R-:W-:Y:S05]  /*1e50*/  BSYNC.RECONVERGENT B2 ;  /* 0x0000000000027941 */ /* 0x000fea0003800200 */
.L_x_3959:
[----:B------:R-:W-:Y:S05]  /*1e60*/  BSYNC.RECONVERGENT B1 ;  /* 0x0000000000017941 */ /* 0x000fea0003800200 */
.L_x_3958:
        /* <DEDUP_REMOVED lines=8> */
[----:B0-----:R-:W-:-:S06]  /*1ef0*/  IMAD.WIDE.U32 R10, R17, 0x8, R2 ;  /* 0x00000008110a7825 */ /* 0x001fcc00078e0002 */
        /* <DEDUP_REMOVED lines=10> */
.L_x_3962:
[----:B------:R-:W-:Y:S05]  /*1fa0*/  BSYNC.RECONVERGENT B1 ;  /* 0x0000000000017941 */ /* 0x000fea0003800200 */
.L_x_3961:
[----:B------:R-:W-:Y:S04]  /*1fb0*/  BSSY.RECONVERGENT B1, `(.L_x_3963) ;  /* 0x000001d000017945 */ /* 0x000fe80003800200 */
[----:B------:R-:W-:Y:S05]  /*1fc0*/  @P0 BRA `(.L_x_3964) ;  /* 0x00000000006c0947 */ /* 0x000fea0003800000 */
[----:B------:R-:W-:Y:S01]  /*1fd0*/  IADD3 R17, PT, PT, R7, R25, RZ ;  /* 0x0000001907117210 */ /* 0x000fe20007ffe0ff */
[-C--:B-----5:R-:W-:Y:S02]  /*1fe0*/  IMAD R7, R9, R21.reuse, RZ ;  /* 0x0000001509077224 */ /* 0x0a0fe400078e02ff */
[----:B-1----:R-:W-:Y:S01]  /*1ff0*/  IMAD.WIDE.U32 R2, R8, R21, RZ ;  /* 0x0000001508027225 */ /* 0x002fe200078e00ff */
[----:B------:R-:W-:-:S03]  /*2000*/  ISETP.GE.U32.AND P0, PT, R17, R20, PT ;  /* 0x000000141100720c */ /* 0x000fc60003f06070 */
[----:B------:R-:W-:Y:S02]  /*2010*/  IMAD R7, R8, R0, R7 ;  /* 0x0000000008077224 */ /* 0x000fe400078e0207 */
[----:B------:R-:W-:-:S03]  /*2020*/  IMAD.MOV.U32 R21, RZ, RZ, R2 ;  /* 0x000000ffff157224 */ /* 0x000fc600078e0002 */
[----:B------:R-:W-:-:S05]  /*2030*/  IADD3 R0, PT, PT, R3, R7, RZ ;  /* 0x0000000703007210 */ /* 0x000fca0007ffe0ff */
[----:B------:R-:W-:Y:S05]  /*2040*/  @P0 BRA `(.L_x_3964) ;  /* 0x00000000004c0947 */ /* 0x000fea0003800000 */
[----:B------:R-:W-:Y:S01]  /*2050*/  IADD3 R2, PT, PT, R17, R25, RZ ;  /* 0x0000001911027210 */ /* 0x000fe20007ffe0ff */
[-C--:B------:R-:W-:Y:S02]  /*2060*/  IMAD R3, R11, R16.reuse, RZ ;  /* 0x000000100b037224 */ /* 0x080fe400078e02ff */
[----:B------:R-:W-:Y:S01]  /*2070*/  IMAD.WIDE.U32 R16, R10, R16, RZ ;  /* 0x000000100a107225 */ /* 0x000fe200078e00ff */
[----:B------:R-:W-:-:S03]  /*2080*/  ISETP.GE.U32.AND P0, PT, R2, R20, PT ;  /* 0x000000140200720c */ /* 0x000fc60003f06070 */
[----:B------:R-:W-:-:S04]  /*2090*/  IMAD R3, R10, R4, R3 ;  /* 0x000000040a037224 */ /* 0x000fc800078e0203 */
[----:B------:R-:W-:-:S06]  /*20a0*/  IMAD.IADD R4, R17, 0x1, R3 ;  /* 0x0000000111047824 */ /* 0x000fcc00078e0203 */
[----:B------:R-:W-:Y:S05]  /*20b0*/  @P0 BRA `(.L_x_3964) ;  /* 0x0000000000300947 */ /* 0x000fea0003800000 */
[----:B------:R-:W-:Y:S01]  /*20c0*/  IADD3 R25, PT, PT, R2, R25, RZ ;  /* 0x0000001902197210 */ /* 0x000fe20007ffe0ff */
[----:B------:R-:W-:-:S03]  /*20d0*/  IMAD R2, R13, R24, RZ ;  /* 0x000000180d027224 */ /* 0x000fc600078e02ff */
[----:B------:R-:W-:Y:S01]  /*20e0*/  ISETP.GE.U32.AND P0, PT, R25, R20, PT ;  /* 0x000000141900720c */ /* 0x000fe20003f06070 */
[----:B------:R-:W-:-:S03]  /*20f0*/  IMAD.WIDE.U32 R24, R12, R24, RZ ;  /* 0x000000180c187225 */ /* 0x000fc600078e00ff */
[----:B------:R-:W-:Y:S01]  /*2100*/  SEL R7, R14, 0x1, !P0 ;  /* 0x000000010e077807 */ /* 0x000fe20004000000 */
[----:B------:R-:W-:Y:S01]  /*2110*/  IMAD R5, R12, R5, R2 ;  /* 0x000000050c057224 */ /* 0x000fe200078e0202 */
[----:B------:R-:W-:-:S03]  /*2120*/  SEL R15, R15, RZ, !P0 ;  /* 0x000000ff0f0f7207 */ /* 0x000fc60004000000 */
[----:B------:R-:W-:Y:S01]  /*2130*/  IMAD R22, R22, R7, RZ ;  /* 0x0000000716167224 */ /* 0x000fe200078e02ff */
[----:B------:R-:W-:-:S03]  /*2140*/  IADD3 R5, PT, PT, R25, R5, RZ ;  /* 0x0000000519057210 */ /* 0x000fc60007ffe0ff */
[----:B------:R-:W-:Y:S02]  /*2150*/  IMAD R15, R15, R6, R22 ;  /* 0x000000060f0f7224 */ /* 0x000fe400078e0216 */
[----:B------:R-:W-:-:S04]  /*2160*/  IMAD.WIDE.U32 R6, R6, R7, RZ ;  /* 0x0000000706067225 */ /* 0x000fc800078e00ff */
[----:B------:R-:W-:-:S07]  /*2170*/  IMAD.IADD R22, R7, 0x1, R15 ;  /* 0x0000000107167824 */ /* 0x000fce00078e020f */
.L_x_3964:
[----:B------:R-:W-:Y:S05]  /*2180*/  BSYNC.RECONVERGENT B1 ;  /* 0x0000000000017941 */ /* 0x000fea0003800200 */
.L_x_3963:
[-C--:B------:R-:W-:Y:S02]  /*2190*/  IMAD R7, R4, R21.reuse, RZ ;  /* 0x0000001504077224 */ /* 0x080fe400078e02ff */
[----:B-1----:R-:W-:-:S04]  /*21a0*/  IMAD.WIDE.U32 R2, R16, R21, RZ ;  /* 0x0000001510027225 */ /* 0x002fc800078e00ff */
        /* <DEDUP_REMOVED lines=11> */
.L_x_3957:
[----:B------:R-:W-:-:S13]  /*2260*/  ISETP.NE.AND P0, PT, R7, 0x1, PT ;  /* 0x000000010700780c */ /* 0x000fda0003f05270 */
        /* <DEDUP_REMOVED lines=20> */
.L_x_3968:
[----:B0-----:R-:W-:Y:S01]  /*23b0*/  IMAD R11, R25, R7, RZ ;  /* 0x00000007190b7224 */ /* 0x001fe200078e02ff */
[----:B------:R-:W-:-:S03]  /*23c0*/  IADD3 R7, PT, PT, R7, R26, RZ ;  /* 0x0000001a07077210 */ /* 0x000fc60007ffe0ff */
[----:B------:R-:W-:-:S04]  /*23d0*/  IMAD.WIDE.U32 R10, R11, 0x8, R2 ;  /* 0x000000080b0a7825 */ /* 0x000fc800078e0002 */
[----:B------:R-:W-:Y:S02]  /*23e0*/  IMAD R13, R25, R7, RZ ;  /* 0x00000007190d7224 */ /* 0x000fe400078e02ff */
[----:B------:R-:W-:Y:S01]  /*23f0*/  IMAD.IADD R14, R7, 0x1, R26 ;  /* 0x00000001070e7824 */ /* 0x000fe200078e021a */
[----:B------:R-:W2:Y:S01]  /*2400*/  LDG.E.64 R10, desc[UR36][R10.64] ;  /* 0x000000240a0a7981 */ /* 0x000ea2000c1e1b00 */
[----:B------:R-:W-:-:S03]  /*2410*/  IMAD.WIDE.U32 R12, R13, 0x8, R2 ;  /* 0x000000080d0c7825 */ /* 0x000fc600078e0002 */
[----:B------:R-:W-:Y:S01]  /*2420*/  IADD3 R7, PT, PT, R14, R26, RZ ;  /* 0x0000001a0e077210 */ /* 0x000fe20007ffe0ff */
[C---:B------:R-:W-:Y:S02]  /*2430*/  IMAD R15, R25.reuse, R14, RZ ;  /* 0x0000000e190f7224 */ /* 0x040fe400078e02ff */
[----:B------:R-:W3:Y:S02]  /*2440*/  LDG.E.64 R12, desc[UR36][R12.64] ;  /* 0x000000240c0c7981 */ /* 0x000ee4000c1e1b00 */
[----:B------:R-:W-:Y:S02]  /*2450*/  IMAD R17, R25, R7, RZ ;  /* 0x0000000719117224 */ /* 0x000fe400078e02ff */
[----:B------:R-:W-:-:S04]  /*2460*/  IMAD.WIDE.U32 R14, R15, 0x8, R2 ;  /* 0x000000080f0e7825 */ /* 0x000fc800078e0002 */
[----:B------:R-:W-:Y:S02]  /*2470*/  IMAD.WIDE.U32 R16, R17, 0x8, R2 ;  /* 0x0000000811107825 */ /* 0x000fe400078e0002 */
[----:B------:R-:W4:Y:S04]  /*2480*/  LDG.E.64 R14, desc[UR36][R14.64] ;  /* 0x000000240e0e7981 */ /* 0x000f28000c1e1b00 */
[----:B------:R-:W5:Y:S01]  /*2490*/  LDG.E.64 R16, desc[UR36][R16.64] ;  /* 0x0000002410107981 */ /* 0x000f62000c1e1b00 */
[----:B------:R-:W-:Y:S01]  /*24a0*/  IADD3 R7, PT, PT, R7, R26, RZ ;  /* 0x0000001a07077210 */ /* 0x000fe20007ffe0ff */
[-C--:B--2---:R-:W-:Y:S02]  /*24b0*/  IMAD R27, R11, R8.reuse, RZ ;  /* 0x000000080b1b7224 */ /* 0x084fe400078e02ff */
[----:B------:R-:W-:-:S04]  /*24c0*/  IMAD.WIDE.U32 R18, R10, R8, RZ ;  /* 0x000000080a127225 */ /* 0x000fc800078e00ff */
[----:B------:R-:W-:Y:S02]  /*24d0*/  IMAD R27, R10, R0, R27 ;  /* 0x000000000a1b7224 */ /* 0x000fe400078e021b */
[-C--:B---3--:R-:W-:Y:S02]  /*24e0*/  IMAD R29, R13, R9.reuse, RZ ;  /* 0x000000090d1d7224 */ /* 0x088fe400078e02ff */
[----:B------:R-:W-:Y:S01]  /*24f0*/  IMAD.WIDE.U32 R22, R12, R9, RZ ;  /* 0x000000090c167225 */ /* 0x000fe200078e00ff */
[----:B------:R-:W-:-:S03]  /*2500*/  IADD3 R0, PT, PT, R19, R27, RZ ;  /* 0x0000001b13007210 */ /* 0x000fc60007ffe0ff */
[----:B------:R-:W-:Y:S01]  /*2510*/  IMAD R19, R26, 0x3, R7 ;  /* 0x000000031a137824 */ /* 0x000fe200078e0207 */
[----:B------:R-:W-:Y:S01]  /*2520*/  MOV R9, R22 ;  /* 0x0000001600097202 */ /* 0x000fe20000000f00 */
[----:B------:R-:W-:Y:S02]  /*2530*/  IMAD R29, R12, R4, R29 ;  /* 0x000000040c1d7224 */ /* 0x000fe400078e021d */
[----:B------:R-:W-:Y:S01]  /*2540*/  IMAD.MOV.U32 R8, RZ, RZ, R18 ;  /* 0x000000ffff087224 */ /* 0x000fe200078e0012 */
[----:B------:R-:W-:Y:S01]  /*2550*/  ISETP.GE.U32.AND P0, PT, R19, R20, PT ;  /* 0x000000141300720c */ /* 0x000fe20003f06070 */
[----:B----4-:R-:W-:Y:S01]  /*2560*/  IMAD R18, R15, R21, RZ ;  /* 0x000000150f127224 */ /* 0x010fe200078e02ff */
[----:B------:R-:W-:Y:S01]  /*2570*/  IADD3 R4, PT, PT, R23, R29, RZ ;  /* 0x0000001d17047210 */ /* 0x000fe20007ffe0ff */
[----:B-----5:R-:W-:Y:S02]  /*2580*/  IMAD R23, R17, R24, RZ ;  /* 0x0000001811177224 */ /* 0x020fe400078e02ff */
[----:B------:R-:W-:-:S02]  /*2590*/  IMAD R5, R14, R5, R18 ;  /* 0x000000050e057224 */ /* 0x000fc400078e0212 */
[----:B------:R-:W-:Y:S02]  /*25a0*/  IMAD R27, R16, R6, R23 ;  /* 0x00000006101b7224 */ /* 0x000fe400078e0217 */
[----:B------:R-:W-:-:S04]  /*25b0*/  IMAD.WIDE.U32 R18, R14, R21, RZ ;  /* 0x000000150e127225 */ /* 0x000fc800078e00ff */
[----:B------:R-:W-:Y:S01]  /*25c0*/  IMAD.WIDE.U32 R22, R16, R24, RZ ;  /* 0x0000001810167225 */ /* 0x000fe200078e00ff */
[----:B------:R-:W-:-:S03]  /*25d0*/  IADD3 R5, PT, PT, R19, R5, RZ ;  /* 0x0000000513057210 */ /* 0x000fc60007ffe0ff */
[----:B------:R-:W-:Y:S01]  /*25e0*/  IMAD.MOV.U32 R21, RZ, RZ, R18 ;  /* 0x000000ffff157224 */ /* 0x000fe200078e0012 */
[----:B------:R-:W-:Y:S02]  /*25f0*/  IADD3 R6, PT, PT, R23, R27, RZ ;  /* 0x0000001b17067210 */ /* 0x000fe40007ffe0ff */
[----:B------:R-:W-:Y:S01]  /*2600*/  MOV R24, R22 ;  /* 0x0000001600187202 */ /* 0x000fe20000000f00 */
[----:B------:R-:W-:Y:S06]  /*2610*/  @!P0 BRA `(.L_x_3968) ;  /* 0xfffffffc00648947 */ /* 0x000fec000383ffff */
[----:B------:R-:W-:Y:S05]  /*2620*/  BSYNC.RECONVERGENT B2 ;  /* 0x0000000000027941 */ /* 0x000fea0003800200 */
.L_x_3967:
[----:B------:R-:W-:Y:S05]  /*2630*/  BSYNC.RECONVERGENT B1 ;  /* 0x0000000000017941 */ /* 0x000fea0003800200 */
.L_x_3966:
[----:B------:R-:W-:Y:S01]  /*2640*/  ISETP.GE.U32.AND P0, PT, R7, R20, PT ;  /* 0x000000140700720c */ /* 0x000fe20003f06070 */
[----:B------:R-:W-:-:S12]  /*2650*/  BSSY.RECONVERGENT B1, `(.L_x_3969) ;  /* 0x0000016000017945 */ /* 0x000fd80003800200 */
[----:B------:R-:W-:Y:S05]  /*2660*/  @P0 BRA `(.L_x_3970) ;  /* 0x0000000000500947 */ /* 0x000fea0003800000 */
[----:B0-----:R-:W-:-:S04]  /*2670*/  IMAD R11, R25, R7, RZ ;  /* 0x00000007190b7224 */ /* 0x001fc800078e02ff */
[----:B------:R-:W-:-:S06]  /*2680*/  IMAD.WIDE.U32 R10, R11, 0x8, R2 ;  /* 0x000000080b0a7825 */ /* 0x000fcc00078e0002 */
[----:B------:R-:W5:Y:S01]  /*2690*/  LDG.E.64 R10, desc[UR36][R10.64] ;  /* 0x000000240a0a7981 */ /* 0x000f62000c1e1b00 */
[----:B------:R-:W-:-:S04]  /*26a0*/  IADD3 R19, PT, PT, R7, R26, RZ ;  /* 0x0000001a07137210 */ /* 0x000fc80007ffe0ff */
[----:B------:R-:W-:-:S13]  /*26b0*/  ISETP.GE.U32.AND P1, PT, R19, R20, PT ;  /* 0x000000141300720c */ /* 0x000fda0003f26070 */
[----:B------:R-:W-:Y:S05]  /*26c0*/  @P1 BRA `(.L_x_3970) ;  /* 0x0000000000381947 */ /* 0x000fea0003800000 */
[----:B------:R-:W-:-:S04]  /*26d0*/  IMAD R13, R25, R19, RZ ;  /* 0x00000013190d7224 */ /* 0x000fc800078e02ff */
[----:B------:R-:W-:-:S06]  /*26e0*/  IMAD.WIDE.U32 R12, R13, 0x8, R2 ;  /* 0x000000080d0c7825 */ /* 0x000fcc00078e0002 */
[----:B------:R-:W5:Y:S01]  /*26f0*/  LDG.E.64 R12, desc[UR36][R12.64] ;  /* 0x000000240c0c7981 */ /* 0x000f62000c1e1b00 */
[----:B------:R-:W-:-:S05]  /*2700*/  IMAD.IADD R19, R19, 0x1, R26 ;  /* 0x0000000113137824 */ /* 0x000fca00078e021a */
        /* <DEDUP_REMOVED lines=10> */
.L_x_3970:
[----:B------:R-:W-:Y:S05]  /*27b0*/  BSYNC.RECONVERGENT B1 ;  /* 0x0000000000017941 */ /* 0x000fea0003800200 */
.L_x_3969:
[----:B------:R-:W-:Y:S04]  /*27c0*/  BSSY.RECONVERGENT B1, `(.L_x_3971) ;  /* 0x000001f000017945 */ /* 0x000fe80003800200 */
[----:B------:R-:W-:Y:S05]  /*27d0*/  @P0 BRA `(.L_x_3972) ;  /* 0x0000000000740947 */ /* 0x000fea0003800000 */
[----:B------:R-:W-:Y:S01]  /*27e0*/  IADD3 R19, PT, PT, R7, R26, RZ ;  /* 0x0000001a07137210 */ /* 0x000fe20007ffe0ff */
[-C--:B-----5:R-:W-:Y:S02]  /*27f0*/  IMAD R7, R11, R8.reuse, RZ ;  /* 0x000000080b077224 */ /* 0x0a0fe400078e02ff */
[----:B-1----:R-:W-:Y:S01]  /*2800*/  IMAD.WIDE.U32 R2, R10, R8, RZ ;  /* 0x000000080a027225 */ /* 0x002fe200078e00ff */
[----:B------:R-:W-:-:S03]  /*2810*/  ISETP.GE.U32.AND P0, PT, R19, R20, PT ;  /* 0x000000141300720c */ /* 0x000fc60003f06070 */
[----:B------:R-:W-:Y:S01]  /*2820*/  IMAD R7, R10, R0, R7 ;  /* 0x000000000a077224 */ /* 0x000fe200078e0207 */
[----:B------:R-:W-:-:S03]  /*2830*/  MOV R8, R2 ;  /* 0x0000000200087202 */ /* 0x000fc60000000f00 */
[----:B------:R-:W-:-:S06]  /*2840*/  IMAD.IADD R0, R3, 0x1, R7 ;  /* 0x0000000103007824 */ /* 0x000fcc00078e0207 */
[----:B------:R-:W-:Y:S05]  /*2850*/  @P0 BRA `(.L_x_3972) ;  /* 0x0000000000540947 */ /* 0x000fea0003800000 */
[----:B0-----:R-:W-:Y:S01]  /*2860*/  IADD3 R11, PT, PT, R19, R26, RZ ;  /* 0x0000001a130b7210 */ /* 0x001fe20007ffe0ff */
[-C--:B------:R-:W-:Y:S02]  /*2870*/  IMAD R7, R13, R9.reuse, RZ ;  /* 0x000000090d077224 */ /* 0x080fe400078e02ff */
[----:B------:R-:W-:Y:S01]  /*2880*/  IMAD.WIDE.U32 R2, R12, R9, RZ ;  /* 0x000000090c027225 */ /* 0x000fe200078e00ff */
[----:B------:R-:W-:-:S03]  /*2890*/  ISETP.GE.U32.AND P0, PT, R11, R20, PT ;  /* 0x000000140b00720c */ /* 0x000fc60003f06070 */
[----:B------:R-:W-:Y:S01]  /*28a0*/  IMAD R7, R12, R4, R7 ;  /* 0x000000040c077224 */ /* 0x000fe200078e0207 */
[----:B------:R-:W-:-:S04]  /*28b0*/  MOV R9, R2 ;  /* 0x0000000200097202 */ /* 0x000fc80000000f00 */
[----:B------:R-:W-:-:S05]  /*28c0*/  IADD3 R4, PT, PT, R3, R7, RZ ;  /* 0x0000000703047210 */ /* 0x000fca0007ffe0ff */
[----:B------:R-:W-:Y:S05]  /*28d0*/  @P0 BRA `(.L_x_3972) ;  /* 0x0000000000340947 */ /* 0x000fea0003800000 */
[----:B------:R-:W-:Y:S02]  /*28e0*/  IMAD.IADD R3, R11, 0x1, R26 ;  /* 0x000000010b037824 */ /* 0x000fe400078e021a */
[----:B------:R-:W-:-:S03]  /*28f0*/  IMAD R7, R15, R21, RZ ;  /* 0x000000150f077224 */ /* 0x000fc600078e02ff */
[----:B------:R-:W-:Y:S01]  /*2900*/  ISETP.GE.U32.AND P0, PT, R3, R20, PT ;  /* 0x000000140300720c */ /* 0x000fe20003f06070 */
[----:B------:R-:W-:-:S03]  /*2910*/  IMAD.WIDE.U32 R2, R14, R21, RZ ;  /* 0x000000150e027225 */ /* 0x000fc600078e00ff */
[----:B------:R-:W-:Y:S01]  /*2920*/  SEL R25, R16, 0x1, !P0 ;  /* 0x0000000110197807 */ /* 0x000fe20004000000 */
[----:B------:R-:W-:Y:S01]  /*2930*/  IMAD R5, R14, R5, R7 ;  /* 0x000000050e057224 */ /* 0x000fe200078e0207 */
[----:B------:R-:W-:Y:S02]  /*2940*/  SEL R17, R17, RZ, !P0 ;  /* 0x000000ff11117207 */ /* 0x000fe40004000000 */
[----:B------:R-:W-:Y:S01]  /*2950*/  MOV R21, R2 ;  /* 0x0000000200157202 */ /* 0x000fe20000000f00 */
[----:B------:R-:W-:Y:S01]  /*2960*/  IMAD R6, R6, R25, RZ ;  /* 0x0000001906067224 */ /* 0x000fe200078e02ff */
[----:B------:R-:W-:-:S03]  /*2970*/  IADD3 R5, PT, PT, R3, R5, RZ ;  /* 0x0000000503057210 */ /* 0x000fc60007ffe0ff */
[----:B------:R-:W-:Y:S02]  /*2980*/  IMAD R17, R17, R24, R6 ;  /* 0x0000001811117224 */ /* 0x000fe400078e0206 */
[----:B------:R-:W-:-:S05]  /*2990*/  IMAD.WIDE.U32 R24, R24, R25, RZ ;  /* 0x0000001918187225 */ /* 0x000fca00078e00ff */
[----:B------:R-:W-:-:S07]  /*29a0*/  IADD3 R6, PT, PT, R25, R17, RZ ;  /* 0x0000001119067210 */ /* 0x000fce0007ffe0ff */
.L_x_3972:
[----:B------:R-:W-:Y:S05]  /*29b0*/  BSYNC.RECONVERGENT B1 ;  /* 0x0000000000017941 */ /* 0x000fea0003800200 */
.L_x_3971:
[-C--:B------:R-:W-:Y:S02]  /*29c0*/  IMAD R4, R4, R8.reuse, RZ ;  /* 0x0000000804047224 */ /* 0x080fe400078e02ff */
[----:B-1----:R-:W-:-:S04]  /*29d0*/  IMAD.WIDE.U32 R2, R9, R8, RZ ;  /* 0x0000000809027225 */ /* 0x002fc800078e00ff */
[----:B------:R-:W-:Y:S02]  /*29e0*/  IMAD R9, R9, R0, R4 ;  /* 0x0000000009097224 */ /* 0x000fe400078e0204 */
[-C--:B------:R-:W-:Y:S02]  /*29f0*/  IMAD R5, R5, R2.reuse, RZ ;  /* 0x0000000205057224 */ /* 0x080fe400078e02ff */
[----:B------:R-:W-:Y:S02]  /*2a00*/  IMAD.IADD R0, R3, 0x1, R9 ;  /* 0x0000000103007824 */ /* 0x000fe400078e0209 */
[----:B------:R-:W-:-:S04]  /*2a10*/  IMAD.WIDE.U32 R2, R21, R2, RZ ;  /* 0x0000000215027225 */ /* 0x000fc800078e00ff */
[----:B------:R-:W-:Y:S02]  /*2a20*/  IMAD R5, R21, R0, R5 ;  /* 0x0000000015057224 */ /* 0x000fe400078e0205 */
[-C--:B------:R-:W-:Y:S02]  /*2a30*/  IMAD R6, R6, R2.reuse, RZ ;  /* 0x0000000206067224 */ /* 0x080fe400078e02ff */
[----:B-----5:R-:W-:Y:S01]  /*2a40*/  IMAD.WIDE.U32 R16, R24, R2, RZ ;  /* 0x0000000218107225 */ /* 0x020fe200078e00ff */
[----:B------:R-:W-:-:S05]  /*2a50*/  IADD3 R3, PT, PT, R3, R5, RZ ;  /* 0x0000000503037210 */ /* 0x000fca0007ffe0ff */
[----:B------:R-:W-:-:S05]  /*2a60*/  IMAD R3, R24, R3, R6 ;  /* 0x0000000318037224 */ /* 0x000fca00078e0206 */
[----:B------:R-:W-:Y:S01]  /*2a70*/  IADD3 R17, PT, PT, R17, R3, RZ ;  /* 0x0000000311117210 */ /* 0x000fe20007ffe0ff */
[----:B------:R-:W-:Y:S06]  /*2a80*/  BRA `(.L_x_3946) ;  /* 0x0000008c004c7947 */ /* 0x000fec0003800000 */
.L_x_3965:
[----:B------:R-:W1:Y:S01]  /*2a90*/  LDCU UR4, c[0x0][0x39c] ;  /* 0x00007380ff0477ac */ /* 0x000e620008000800 */
[----:B------:R-:W2:Y:S01]  /*2aa0*/  LDC R4, c[0x0][0x388] ;  /* 0x0000e200ff047b82 */ /* 0x000ea20000000800 */
[----:B------:R-:W-:Y:S01]  /*2ab0*/  BSSY.RECONVERGENT B1, `(.L_x_3973) ;  /* 0x0000422000017945 */ /* 0x000fe20003800200 */
[----:B------:R-:W-:-:S06]  /*2ac0*/  IMAD.MOV.U32 R2, RZ, RZ, R19 ;  /* 0x000000ffff027224 */ /* 0x000fcc00078e0013 */
[----:B------:R-:W3:Y:S01]  /*2ad0*/  LDC R23, c[0x0][0x38c] ;  /* 0x0000e300ff177b82 */ /* 0x000ee20000000800 */
[----:B-1----:R-:W-:-:S05]  /*2ae0*/  MOV R22, UR4 ;  /* 0x0000000400167c02 */ /* 0x002fca0008000f00 */
[----:B------:R-:W-:Y:S01]  /*2af0*/  IMAD R3, R22, 0x3, R19 ;  /* 0x0000000316037824 */ /* 0x000fe200078e0213 */
[-C--:B--2---:R-:W-:Y:S02]  /*2b00*/  MOV R5, R4.reuse ;  /* 0x0000000400057202 */ /* 0x084fe40000000f00 */
[----:B------:R-:W-:Y:S02]  /*2b10*/  MOV R6, R4 ;  /* 0x0000000400067202 */ /* 0x000fe40000000f00 */
[----:B------:R-:W-:Y:S02]  /*2b20*/  ISETP.GE.U32.AND P0, PT, R3, R20, PT ;  /* 0x000000140300720c */ /* 0x000fe40003f06070 */
[----:B------:R-:W-:Y:S01]  /*2b30*/  MOV R3, R4 ;  /* 0x0000000400037202 */ /* 0x000fe20000000f00 */
[----:B---3--:R-:W-:Y:S01]  /*2b40*/  IMAD.MOV.U32 R24, RZ, RZ, R23 ;  /* 0x000000ffff187224 */ /* 0x008fe200078e0017 */
[-C--:B------:R-:W-:Y:S02]  /*2b50*/  MOV R25, R23.reuse ;  /* 0x0000001700197202 */ /* 0x080fe40000000f00 */
[----:B------:R-:W-:-:S07]  /*2b60*/  MOV R26, R23 ;  /* 0x00000017001a7202 */ /* 0x000fce0000000f00 */
        /* <DEDUP_REMOVED lines=11> */
[----:B-1----:R-:W-:-:S07]  /*2c20*/  IADD3 R7, PT, PT, R7, 0x1, RZ ;  /* 0x0000000107077810 */ /* 0x002fce0007ffe0ff */
.L_x_3980:
[----:B------:R-:W1:Y:S01]  /*2c30*/  LDCU UR4, c[0x0][0x39c] ;  /* 0x00007380ff0477ac */ /* 0x000e620008000800 */
[-C--:B-----5:R-:W-:Y:S01]  /*2c40*/  @!P0 MOV R18, R14.reuse ;  /* 0x0000000e00128202 */ /* 0x0a0fe20000000f00 */
[--C-:B------:R-:W-:Y:S01]  /*2c50*/  @!P0 IMAD.MOV.U32 R19, RZ, RZ, R15.reuse ;  /* 0x000000ffff138224 */ /* 0x100fe200078e000f */
[-C--:B------:R-:W-:Y:S01]  /*2c60*/  @!P0 MOV R12, R14.reuse ;  /* 0x0000000e000c8202 */ /* 0x080fe20000000f00 */
[----:B0-----:R-:W-:Y:S01]  /*2c70*/  @!P0 IMAD.MOV.U32 R11, RZ, RZ, R15 ;  /* 0x000000ffff0b8224 */ /* 0x001fe200078e000f */
[-C--:B------:R-:W-:Y:S02]  /*2c80*/  @!P0 MOV R13, R15.reuse ;  /* 0x0000000f000d8202 */ /* 0x080fe40000000f00 */
[-C--:B------:R-:W-:Y:S02]  /*2c90*/  @!P0 MOV R10, R14.reuse ;  /* 0x0000000e000a8202 */ /* 0x080fe40000000f00 */
[----:B------:R-:W-:Y:S02]  /*2ca0*/  @!P0 MOV R8, R14 ;  /* 0x0000000e00088202 */ /* 0x000fe40000000f00 */
[----:B------:R-:W-:Y:S01]  /*2cb0*/  @!P0 MOV R9, R15 ;  /* 0x0000000f00098202 */ /* 0x000fe20000000f00 */
[----:B------:R-:W-:Y:S06]  /*2cc0*/  @!P0 BRA `(.L_x_3975) ;  /* 0x0000003c00948947 */ /* 0x000fec0003800000 */
[----:B------:R-:W0:Y:S01]  /*2cd0*/  LDCU.128 UR20, c[0x0][0x3d0] ;  /* 0x00007a00ff1477ac */ /* 0x000e220008000c00 */
[----:B------:R-:W-:Y:S02]  /*2ce0*/  HFMA2 R8, -RZ, RZ, 0, 0 ;  /* 0x00000000ff087431 */ /* 0x000fe400000001ff */
[----:B------:R-:W-:Y:S01]  /*2cf0*/  IMAD.MOV.U32 R9, RZ, RZ, R2 ;  /* 0x000000ffff097224 */ /* 0x000fe200078e0002 */
[----:B------:R-:W2:Y:S01]  /*2d00*/  LDCU UR5, c[0x0][0x500] ;  /* 0x0000a000ff0577ac */ /* 0x000ea20008000800 */
[----:B------:R-:W3:Y:S01]  /*2d10*/  LDCU UR77, c[0x0][0x3ec] ;  /* 0x00007d80ff4d77ac */ /* 0x000ee20008000800 */
[----:B------:R-:W4:Y:S01]  /*2d20*/  LDCU UR76, c[0x0][0x508] ;  /* 0x0000a100ff4c77ac */ /* 0x000f220008000800 */
[----:B------:R-:W1:Y:S01]  /*2d30*/  LDCU UR75, c[0x0][0x400] ;  /* 0x00008000ff4b77ac */ /* 0x000e620008000800 */
        /* <DEDUP_REMOVED lines=288> */
.L_x_3976:
[----:B------:R-:W-:-:S04]  /*3f40*/  LOP3.LUT R9, R12, 0xfffffff8, RZ, 0xc0, !PT ;  /* 0xfffffff80c097812 */ /* 0x000fc800078ec0ff */
[----:B------:R-:W-:-:S04]  /*3f50*/  IADD3 R8, P1, PT, R9, R16, RZ ;  /* 0x0000001009087210 */ /* 0x000fc80007f3e0ff */
[----:B------:R-:W-:-:S06]  /*3f60*/  IADD3.X R9, PT, PT, RZ, R17, RZ, P1, !PT ;  /* 0x00000011ff097210 */ /* 0x000fcc0000ffe4ff */
        /* <DEDUP_REMOVED lines=11> */
[----:B------:R-:W-:Y:S02]  /*4020*/  MOV R11, R19 ;  /* 0x00000013000b7202 */ /* 0x000fe40000000f00 */
[----:B------:R-:W-:Y:S02]  /*4030*/  ISETP.NE.AND P1, PT, R7, 0x2, PT ;  /* 0x000000020700780c */ /* 0x000fe40003f25270 */
[----:B0-----:R-:W-:-:S05]  /*4040*/  IMAD.HI.U32 R11, R19, UR35, R10 ;  /* 0x00000023130b7c27 */ /* 0x001fca000f8e000a */
[----:B-1----:R-:W-:Y:S01]  /*4050*/  SHF.R.U32.HI R11, RZ, UR20, R11 ;  /* 0x00000014ff0b7c19 */ /* 0x002fe2000801160b */
        /* <DEDUP_REMOVED lines=210> */
[----:B------:R-:W-:-:S05]  /*4d80*/  @P1 SHF.R.U32.HI R18, RZ, R19, R18 ;  /* 0x00000013ff121219 */ /* 0x000fca0000011612 */
[----:B------:R-:W-:-:S04]  /*4d90*/  @P1 IMAD.MOV R19, RZ, RZ, -R18 ;  /* 0x000000ffff131224 */ /* 0x000fc800078e0a12 */
[----:B0-----:R-:W-:-:S04]  /*4da0*/  @P1 IMAD R10, R10, R19, R11 ;  /* 0x000000130a0a1224 */ /* 0x001fc800078e020b */
[----:B-1----:R-:W-:-:S07]  /*4db0*/  @P1 IMAD R20, R10, R27, R20 ;  /* 0x0000001b0a141224 */ /* 0x002fce00078e0214 */
.L_x_3977:
        /* <DEDUP_REMOVED lines=228> */
[----:B------:R-:W-:-:S05]  /*5c00*/  @P1 SHF.R.U32.HI R18, RZ, R19, R18 ;  /* 0x00000013ff121219 */ /* 0x000fca0000011612 */
[----:B------:R-:W-:-:S04]  /*5c10*/  @P1 IMAD.MOV R19, RZ, RZ, -R18 ;  /* 0x000000ffff131224 */ /* 0x000fc800078e0a12 */
[----:B0-----:R-:W-:-:S04]  /*5c20*/  @P1 IMAD R12, R12, R19, R13 ;  /* 0x000000130c0c1224 */ /* 0x001fc800078e020d */
[----:B-1----:R-:W-:-:S07]  /*5c30*/  @P1 IMAD R20, R12, R21, R20 ;  /* 0x000000150c141224 */ /* 0x002fce00078e0214 */
.L_x_3978:
[----:B------:R-:W-:-:S04]  /*5c40*/  LOP3.LUT R13, R20, 0xfffffff8, RZ, 0xc0, !PT ;  /* 0xfffffff8140d7812 */ /* 0x000fc800078ec0ff */
[----:B------:R-:W-:-:S04]  /*5c50*/  IADD3 R12, P1, PT, R13, R16, RZ ;  /* 0x000000100d0c7210 */ /* 0x000fc80007f3e0ff */
[----:B------:R-:W-:-:S06]  /*5c60*/  IADD3.X R13, PT, PT, RZ, R17, RZ, P1, !PT ;  /* 0x00000011ff0d7210 */ /* 0x000fcc0000ffe4ff */
[----:B------:R-:W5:Y:S01]  /*5c70*/  LDG.E.64 R12, desc[UR36][R12.64] ;  /* 0x000000240c0c7981 */ /* 0x000f62000c1e1b00 */
[----:B------:R-:W-:-:S04]  /*5c80*/  IADD3 R18, PT, PT, R2, UR4, RZ ;  /* 0x0000000402127c10 */ /* 0x000fc8000fffe0ff */
[----:B------:R-:W-:-:S05]  /*5c90*/  IADD3 R18, PT, PT, R18, UR4, RZ ;  /* 0x0000000412127c10 */ /* 0x000fca000fffe0ff */
[----:B------:R-:W-:Y:S01]  /*5ca0*/  VIADD R19, R18, UR4 ;  /* 0x0000000412137c36 */ /* 0x000fe20008000000 */
[----:B------:R-:W-:-:S05]  /*5cb0*/  MOV R18, RZ ;  /* 0x000000ff00127202 */ /* 0x000fca0000000f00 */
[----:B------:R-:W-:-:S05]  /*5cc0*/  IMAD.HI.U32 R21, R19, UR22, R18 ;  /* 0x0000001613157c27 */ /* 0x000fca000f8e0012 */
[----:B------:R-:W-:-:S04]  /*5cd0*/  SHF.R.U32.HI R21, RZ, UR23, R21 ;  /* 0x00000017ff157c19 */ /* 0x000fc80008011615 */
[----:B------:R-:W-:-:S05]  /*5ce0*/  IADD3 R18, PT, PT, -R21, RZ, RZ ;  /* 0x000000ff15127210 */ /* 0x000fca0007ffe1ff */
[----:B------:R-:W-:-:S04]  /*5cf0*/  IMAD R18, R18, UR21, R19 ;  /* 0x0000001512127c24 */ /* 0x000fc8000f8e0213 */
[----:B------:R-:W-:Y:S01]  /*5d00*/  IMAD R22, R18, UR5, RZ ;  /* 0x0000000512167c24 */ /* 0x000fe2000f8e02ff */
[----:B------:R-:W-:Y:S06]  /*5d10*/  BRA.U !UP0, `(.L_x_3979) ;  /* 0x0000000d08707547 */ /* 0x000fec000b800000 */
[----:B------:R-:W1:Y:S01]  /*5d20*/  LDCU UR5, c[0x0][0x3e8] ;  /* 0x00007d00ff0577ac */ /* 0x000e620008000800 */
[----:B------:R-:W-:Y:S02]  /*5d30*/  HFMA2 R18, -RZ, RZ, 0, 0 ;  /* 0x00000000ff127431 */ /* 0x000fe400000001ff */
[----:B------:R-:W-:Y:S01]  /*5d40*/  IMAD.MOV.U32 R19, RZ, RZ, R21 ;  /* 0x000000ffff137224 */ /* 0x000fe200078e0015 */
        /* <DEDUP_REMOVED lines=217> */
.L_x_3979:
[----:B------:R-:W-:-:S04]  /*6ae0*/  LOP3.LUT R19, R22, 0xfffffff8, RZ, 0xc0, !PT ;  /* 0xfffffff816137812 */ /* 0x000fc800078ec0ff */
[----:B------:R-:W-:-:S04]  /*6af0*/  IADD3 R18, P1, PT, R19, R16, RZ ;  /* 0x0000001013127210 */ /* 0x000fc80007f3e0ff */
[----:B------:R-:W-:-:S06]  /*6b00*/  IADD3.X R19, PT, PT, RZ, R17, RZ, P1, !PT ;  /* 0x00000011ff137210 */ /* 0x000fcc0000ffe4ff */
[----:B------:R-:W5:Y:S03]  /*6b10*/  LDG.E.64 R18, desc[UR36][R18.64] ;  /* 0x0000002412127981 */ /* 0x000f66000c1e1b00 */
.L_x_3975:
[----:B-----5:R-:W-:Y:S01]  /*6b20*/  IMAD R21, R9, R6, RZ ;  /* 0x0000000609157224 */ /* 0x020fe200078e02ff */
[----:B------:R-:W2:Y:S01]  /*6b30*/  LDCU UR5, c[0x0][0x394] ;  /* 0x00007280ff0577ac */ /* 0x000ea20008000800 */
[-C--:B------:R-:W-:Y:S02]  /*6b40*/  IMAD R27, R11, R5.reuse, RZ ;  /* 0x000000050b1b7224 */ /* 0x080fe400078e02ff */
[----:B------:R-:W-:Y:S02]  /*6b50*/  IMAD R26, R26, R8, R21 ;  /* 0x000000081a1a7224 */ /* 0x000fe400078e0215 */
[----:B------:R-:W-:-:S04]  /*6b60*/  IMAD.WIDE.U32 R20, R10, R5, RZ ;  /* 0x000000050a147225 */ /* 0x000fc800078e00ff */
[----:B------:R-:W-:Y:S01]  /*6b70*/  IMAD R27, R23, R10, R27 ;  /* 0x0000000a171b7224 */ /* 0x000fe200078e021b */
[----:B------:R-:W-:Y:S01]  /*6b80*/  MOV R5, R20 ;  /* 0x0000001400057202 */ /* 0x000fe20000000f00 */
[----:B------:R-:W-:-:S04]  /*6b90*/  IMAD.WIDE.U32 R22, R8, R6, RZ ;  /* 0x0000000608167225 */ /* 0x000fc800078e00ff */
[----:B------:R-:W-:Y:S01]  /*6ba0*/  IMAD R20, R13, R4, RZ ;  /* 0x000000040d147224 */ /* 0x000fe200078e02ff */
[----:B------:R-:W-:Y:S01]  /*6bb0*/  MOV R6, R22 ;  /* 0x0000001600067202 */ /* 0x000fe20000000f00 */
[----:B------:R-:W-:Y:S01]  /*6bc0*/  IMAD.IADD R26, R23, 0x1, R26 ;  /* 0x00000001171a7824 */ /* 0x000fe200078e021a */
[----:B------:R-:W-:Y:S01]  /*6bd0*/  IADD3 R23, PT, PT, R21, R27, RZ ;  /* 0x0000001b15177210 */ /* 0x000fe20007ffe0ff */
[----:B------:R-:W-:Y:S01]  /*6be0*/  IMAD R25, R25, R12, R20 ;  /* 0x0000000c19197224 */ /* 0x000fe200078e0214 */
[----:B-1----:R-:W-:Y:S01]  /*6bf0*/  MOV R22, UR4 ;  /* 0x0000000400167c02 */ /* 0x002fe20008000f00 */
[----:B------:R-:W-:-:S03]  /*6c00*/  IMAD.WIDE.U32 R20, R12, R4, RZ ;  /* 0x000000040c147225 */ /* 0x000fc600078e00ff */
[----:B------:R-:W-:Y:S01]  /*6c10*/  LEA R2, R22, R2, 0x2 ;  /* 0x0000000216027211 */ /* 0x000fe200078e10ff */
[----:B------:R-:W-:Y:S01]  /*6c20*/  IMAD.IADD R25, R21, 0x1, R25 ;  /* 0x0000000115197824 */ /* 0x000fe200078e0219 */
[----:B------:R-:W-:Y:S01]  /*6c30*/  MOV R4, R20 ;  /* 0x0000001400047202 */ /* 0x000fe20000000f00 */
[----:B------:R-:W-:-:S04]  /*6c40*/  IMAD R21, R19, R3, RZ ;  /* 0x0000000313157224 */ /* 0x000fc800078e02ff */
[----:B------:R-:W-:Y:S02]  /*6c50*/  IMAD R27, R24, R18, R21 ;  /* 0x00000012181b7224 */ /* 0x000fe400078e0215 */
[----:B------:R-:W-:-:S04]  /*6c60*/  IMAD.WIDE.U32 R20, R18, R3, RZ ;  /* 0x0000000312147225 */ /* 0x000fc800078e00ff */
[----:B------:R-:W-:Y:S01]  /*6c70*/  IMAD.IADD R24, R21, 0x1, R27 ;  /* 0x0000000115187824 */ /* 0x000fe200078e021b */
[----:B------:R-:W-:Y:S01]  /*6c80*/  MOV R3, R20 ;  /* 0x0000001400037202 */ /* 0x000fe20000000f00 */
[----:B------:R-:W-:Y:S01]  /*6c90*/  IMAD R21, R22, 0x3, R2 ;  /* 0x0000000316157824 */ /* 0x000fe200078e0202 */
[----:B--2---:R-:W-:-:S04]  /*6ca0*/  MOV R20, UR5 ;  /* 0x0000000500147c02 */ /* 0x004fc80008000f00 */
[----:B------:R-:W-:-:S13]  /*6cb0*/  ISETP.GE.U32.AND P1, PT, R21, R20, PT ;  /* 0x000000141500720c */ /* 0x000fda0003f26070 */
[----:B------:R-:W-:Y:S05]  /*6cc0*/  @!P1 BRA `(.L_x_3980) ;  /* 0xffffffbc00d89947 */ /* 0x000fea000383ffff */
.L_x_3974:
[----:B0-----:R-:W-:Y:S05]  /*6cd0*/  BSYNC.RECONVERGENT B1 ;  /* 0x0000000000017941 */ /* 0x001fea0003800200 */
.L_x_3973:
[----:B------:R-:W-:Y:S01]  /*6ce0*/  ISETP.GE.U32.AND P0, PT, R2, R20, PT ;  /* 0x000000140200720c */ /* 0x000fe20003f06070 */
[----:B------:R-:W-:Y:S01]  /*6cf0*/  BSSY.RECONVERGENT B1, `(.L_x_3981) ;  /* 0x000047f000017945 */ /* 0x000fe20003800200 */
[----:B------:R-:W-:Y:S01]  /*6d00*/  MOV R28, R18 ;  /* 0x00000012001c7202 */ /* 0x000fe20000000f00 */
[----:B------:R-:W-:Y:S01]  /*6d10*/  IMAD.MOV.U32 R29, RZ, RZ, R19 ;  /* 0x000000ffff1d7224 */ /* 0x000fe200078e0013 */
[----:B------:R-:W-:Y:S01]  /*6d20*/  MOV R18, R12 ;  /* 0x0000000c00127202 */ /* 0x000fe20000000f00 */
[----:B------:R-:W-:Y:S01]  /*6d30*/  IMAD.MOV.U32 R17, RZ, RZ, R11 ;  /* 0x000000ffff117224 */ /* 0x000fe200078e000b */
[----:B------:R-:W-:Y:S02]  /*6d40*/  MOV R19, R13 ;  /* 0x0000000d00137202 */ /* 0x000fe40000000f00 */
[----:B------:R-:W-:Y:S02]  /*6d50*/  MOV R16, R10 ;  /* 0x0000000a00107202 */ /* 0x000fe40000000f00 */
[----:B------:R-:W-:-:S02]  /*6d60*/  MOV R14, R8 ;  /* 0x00000008000e7202 */ /* 0x000fc40000000f00 */
[----:B------:R-:W-:Y:S01]  /*6d70*/  MOV R15, R9 ;  /* 0x00000009000f7202 */ /* 0x000fe20000000f00 */
[----:B------:R-:W-:Y:S06]  /*6d80*/  @P0 BRA `(.L_x_3982) ;  /* 0x0000004400d40947 */ /* 0x000fec0003800000 */
        /* <DEDUP_REMOVED lines=281> */
.L_x_3984:
[----:B------:R-:W-:Y:S01]  /*7f20*/  SHF.R.U32.HI R8, RZ, 0x3, R8 ;  /* 0x00000003ff087819 */ /* 0x000fe20000011608 */
[----:B------:R-:W-:-:S07]  /*7f30*/  IMAD.MOV.U32 R9, RZ, RZ, RZ ;  /* 0x000000ffff097224 */ /* 0x000fce00078e00ff */
.L_x_3983:
[----:B------:R-:W0:Y:S02]  /*7f40*/  LDCU.64 UR4, c[0x0][0x760] ;  /* 0x0000ec00ff0477ac */ /* 0x000e240008000a00 */
[----:B0-----:R-:W-:-:S04]  /*7f50*/  IADD3 R21, P1, PT, R0, UR4, RZ ;  /* 0x0000000400157c10 */ /* 0x001fc8000ff3e0ff */
[----:B------:R-:W-:Y:S02]  /*7f60*/  IADD3.X R27, PT, PT, RZ, UR5, RZ, P1, !PT ;  /* 0x00000005ff1b7c10 */ /* 0x000fe40008ffe4ff */
        /* <DEDUP_REMOVED lines=282> */
.L_x_3986:
[----:B------:R-:W-:Y:S02]  /*9110*/  SHF.R.U32.HI R10, RZ, 0x3, R0 ;  /* 0x00000003ff0a7819 */ /* 0x000fe40000011600 */
[----:B------:R-:W-:-:S07]  /*9120*/  MOV R11, RZ ;  /* 0x000000ff000b7202 */ /* 0x000fce0000000f00 */
.L_x_3985:
        /* <DEDUP_REMOVED lines=282> */
.L_x_3988:
[----:B------:R-:W-:Y:S02]  /*a2d0*/  SHF.R.U32.HI R10, RZ, 0x3, R0 ;  /* 0x00000003ff0a7819 */ /* 0x000fe40000011600 */
[----:B------:R-:W-:-:S07]  /*a2e0*/  MOV R11, RZ ;  /* 0x000000ff000b7202 */ /* 0x000fce0000000f00 */
.L_x_3987:
        /* <DEDUP_REMOVED lines=282> */
.L_x_3990:
[----:B------:R-:W-:Y:S02]  /*b490*/  SHF.R.U32.HI R10, RZ, 0x3, R0 ;  /* 0x00000003ff0a7819 */ /* 0x000fe40000011600 */
[----:B------:R-:W-:-:S07]  /*b4a0*/  MOV R11, RZ ;  /* 0x000000ff000b7202 */ /* 0x000fce0000000f00 */
.L_x_3989:
[----:B------:R-:W-:-:S04]  /*b4b0*/  LEA R8, P0, R10, R21, 0x3 ;  /* 0x000000150a087211 */ /* 0x000fc800078018ff */
[----:B------:R-:W-:-:S05]  /*b4c0*/  LEA.HI.X R9, R10, R27, R11, 0x3, P0 ;  /* 0x0000001b0a097211 */ /* 0x000fca00000f1c0b */
[----:B------:R0:W5:Y:S04]  /*b4d0*/  LDG.E.64 R28, desc[UR36][R8.64] ;  /* 0x00000024081c7981 */ /* 0x000168000c1e1b00 */
.L_x_3982:
[----:B------:R-:W-:Y:S05]  /*b4e0*/  BSYNC.RECONVERGENT B1 ;  /* 0x0000000000017941 */ /* 0x000fea0003800200 */
.L_x_3981:
[----:B------:R-:W-:Y:S01]  /*b4f0*/  ISETP.GE.U32.AND P0, PT, R2, R20, PT ;  /* 0x000000140200720c */ /* 0x000fe20003f06070 */
[----:B------:R-:W-:-:S12]  /*b500*/  BSSY.RECONVERGENT B1, `(.L_x_3991) ;  /* 0x000001f000017945 */ /* 0x000fd80003800200 */
[----:B------:R-:W-:Y:S05]  /*b510*/  @P0 BRA `(.L_x_3992) ;  /* 0x0000000000740947 */ /* 0x000fea0003800000 */
[----:B0-----:R-:W-:Y:S01]  /*b520*/  IADD3 R9, PT, PT, R2, R22, RZ ;  /* 0x0000001602097210 */ /* 0x001fe20007ffe0ff */
[-C--:B-----5:R-:W-:Y:S02]  /*b530*/  IMAD R15, R15, R6.reuse, RZ ;  /* 0x000000060f0f7224 */ /* 0x0a0fe400078e02ff */
[----:B------:R-:W-:Y:S01]  /*b540*/  IMAD.WIDE.U32 R6, R14, R6, RZ ;  /* 0x000000060e067225 */ /* 0x000fe200078e00ff */
[----:B------:R-:W-:-:S03]  /*b550*/  ISETP.GE.U32.AND P0, PT, R9, R20, PT ;  /* 0x000000140900720c */ /* 0x000fc60003f06070 */
[----:B------:R-:W-:-:S05]  /*b560*/  IMAD R15, R14, R26, R15 ;  /* 0x0000001a0e0f7224 */ /* 0x000fca00078e020f */
[----:B------:R-:W-:-:S05]  /*b570*/  IADD3 R26, PT, PT, R7, R15, RZ ;  /* 0x0000000f071a7210 */ /* 0x000fca0007ffe0ff */
[----:B------:R-:W-:Y:S05]  /*b580*/  @P0 BRA `(.L_x_3992) ;  /* 0x0000000000580947 */ /* 0x000fea0003800000 */
[----:B------:R-:W-:Y:S02]  /*b590*/  IMAD.IADD R7, R9, 0x1, R22 ;  /* 0x0000000109077824 */ /* 0x000fe400078e0216 */
[-C--:B------:R-:W-:Y:S02]  /*b5a0*/  IMAD R17, R17, R5.reuse, RZ ;  /* 0x0000000511117224 */ /* 0x080fe400078e02ff */
[----:B------:R-:W-:Y:S01]  /*b5b0*/  IMAD.WIDE.U32 R8, R16, R5, RZ ;  /* 0x0000000510087225 */ /* 0x000fe200078e00ff */
[----:B------:R-:W-:-:S03]  /*b5c0*/  ISETP.GE.U32.AND P0, PT, R7, R20, PT ;  /* 0x000000140700720c */ /* 0x000fc60003f06070 */
[----:B------:R-:W-:Y:S01]  /*b5d0*/  IMAD R17, R16, R23, R17 ;  /* 0x0000001710117224 */ /* 0x000fe200078e0211 */
[----:B------:R-:W-:-:S04]  /*b5e0*/  MOV R5, R8 ;  /* 0x0000000800057202 */ /* 0x000fc80000000f00 */
[----:B------:R-:W-:-:S05]  /*b5f0*/  IADD3 R23, PT, PT, R9, R17, RZ ;  /* 0x0000001109177210 */ /* 0x000fca0007ffe0ff */
[----:B------:R-:W-:Y:S05]  /*b600*/  @P0 BRA `(.L_x_3992) ;  /* 0x0000000000380947 */ /* 0x000fea0003800000 */
[----:B------:R-:W-:Y:S01]  /*b610*/  IADD3 R7, PT, PT, R7, R22, RZ ;  /* 0x0000001607077210 */ /* 0x000fe20007ffe0ff */
[----:B------:R-:W-:-:S03]  /*b620*/  IMAD R19, R19, R4, RZ ;  /* 0x0000000413137224 */ /* 0x000fc600078e02ff */
[----:B------:R-:W-:Y:S01]  /*b630*/  ISETP.GE.U32.AND P0, PT, R7, R20, PT ;  /* 0x000000140700720c */ /* 0x000fe20003f06070 */
[C---:B------:R-:W-:Y:S02]  /*b640*/  IMAD R25, R18.reuse, R25, R19 ;  /* 0x0000001912197224 */ /* 0x040fe400078e0213 */
[----:B------:R-:W-:Y:S01]  /*b650*/  IMAD.WIDE.U32 R18, R18, R4, RZ ;  /* 0x0000000412127225 */ /* 0x000fe200078e00ff */
[----:B------:R-:W-:Y:S02]  /*b660*/  SEL R28, R28, 0x1, !P0 ;  /* 0x000000011c1c7807 */ /* 0x000fe40004000000 */
[----:B------:R-:W-:Y:S01]  /*b670*/  SEL R0, R29, RZ, !P0 ;  /* 0x000000ff1d007207 */ /* 0x000fe20004000000 */
[----:B------:R-:W-:Y:S01]  /*b680*/  IMAD.MOV.U32 R4, RZ, RZ, R18 ;  /* 0x000000ffff047224 */ /* 0x000fe200078e0012 */
[----:B------:R-:W-:Y:S01]  /*b690*/  IADD3 R25, PT, PT, R19, R25, RZ ;  /* 0x0000001913197210 */ /* 0x000fe20007ffe0ff */
[----:B------:R-:W-:-:S04]  /*b6a0*/  IMAD R24, R24, R28, RZ ;  /* 0x0000001c18187224 */ /* 0x000fc800078e02ff */
[----:B------:R-:W-:Y:S02]  /*b6b0*/  IMAD R7, R0, R3, R24 ;  /* 0x0000000300077224 */ /* 0x000fe400078e0218 */
[----:B------:R-:W-:-:S05]  /*b6c0*/  IMAD.WIDE.U32 R2, R3, R28, RZ ;  /* 0x0000001c03027225 */ /* 0x000fca00078e00ff */
[----:B------:R-:W-:Y:S02]  /*b6d0*/  IADD3 R24, PT, PT, R3, R7, RZ ;  /* 0x0000000703187210 */ /* 0x000fe40007ffe0ff */
[----:B------:R-:W-:-:S07]  /*b6e0*/  MOV R3, R2 ;  /* 0x0000000200037202 */ /* 0x000fce0000000f00 */
.L_x_3992:
[----:B------:R-:W-:Y:S05]  /*b6f0*/  BSYNC.RECONVERGENT B1 ;  /* 0x0000000000017941 */ /* 0x000fea0003800200 */
.L_x_3991:
[-C--:B------:R-:W-:Y:S02]  /*b700*/  IMAD R23, R23, R6.reuse, RZ ;  /* 0x0000000617177224 */ /* 0x080fe400078e02ff */
[----:B------:R-:W-:-:S04]  /*b710*/  IMAD.WIDE.U32 R6, R5, R6, RZ ;  /* 0x0000000605067225 */ /* 0x000fc800078e00ff */
        /* <DEDUP_REMOVED lines=9> */
[----:B------:R-:W-:-:S07]  /*b7b0*/  IADD3 R17, PT, PT, R17, R3, RZ ;  /* 0x0000000311117210 */ /* 0x000fce0007ffe0ff */
.L_x_3946:
[----:B------:R-:W-:Y:S05]  /*b7c0*/  BSYNC.RECONVERGENT B0 ;  /* 0x0000000000007941 */ /* 0x000fea0003800200 */
.L_x_3945:
[----:B------:R-:W1:Y:S01]  /*b7d0*/  LDCU UR4, c[0x0][0x3ac] ;  /* 0x00007580ff0477ac */ /* 0x000e620008000800 */
[----:B------:R-:W2:Y:S01]  /*b7e0*/  S2R R5, SR_TID.X ;  /* 0x0000000000057919 */ /* 0x000ea20000002100 */
[----:B------:R-:W3:Y:S01]  /*b7f0*/  S2R R0, SR_TID.Y ;  /* 0x0000000000007919 */ /* 0x000ee20000002200 */
[----:B-1----:R-:W-:-:S09]  /*b800*/  UISETP.NE.AND UP0, UPT, UR4, URZ, UPT ;  /* 0x000000ff0400728c */ /* 0x002fd2000bf05270 */
[----:B------:R-:W-:Y:S05]  /*b810*/  BRA.U !UP0, `(.L_x_3993) ;  /* 0x0000000108887547 */ /* 0x000fea000b800000 */
[----:B------:R-:W1:Y:S01]  /*b820*/  S2UR UR5, SR_CgaCtaId ;  /* 0x00000000000579c3 */ /* 0x000e620000008800 */
[----:B------:R-:W2:Y:S01]  /*b830*/  LDCU UR8, c[0x0][0x360] ;  /* 0x00006c00ff0877ac */ /* 0x000ea20008000800 */
[----:B------:R-:W-:Y:S01]  /*b840*/  UMOV UR4, 0x400 ;  /* 0x0000040000047882 */ /* 0x000fe20000000000 */
[----:B------:R-:W4:Y:S01]  /*b850*/  LDCU UR6, c[0x0][0x364] ;  /* 0x00006c80ff0677ac */ /* 0x000f220008000800 */
[----:B------:R-:W-:Y:S01]  /*b860*/  UIADD3 UR4, UPT, UPT, UR4, 0x10, URZ ;  /* 0x0000001004047890 */ /* 0x000fe2000fffe0ff */
[----:B--23--:R-:W-:-:S03]  /*b870*/  IMAD R2, R0, UR8, R5 ;  /* 0x0000000800027c24 */ /* 0x00cfc6000f8e0205 */
[----:B-1----:R-:W-:Y:S02]  /*b880*/  ULEA UR4, UR5, UR4, 0x18 ;  /* 0x0000000405047291 */ /* 0x002fe4000f8ec0ff */
[----:B----4-:R-:W-:-:S04]  /*b890*/  UISETP.GE.U32.AND UP0, UPT, UR6, 0x2, UPT ;  /* 0x000000020600788c */ /* 0x010fc8000bf06070 */
[----:B0----5:R-:W-:-:S05]  /*b8a0*/  LEA R9, R2, UR4, 0x3 ;  /* 0x0000000402097c11 */ /* 0x021fca000f8e18ff */
[----:B------:R1:W-:Y:S01]  /*b8b0*/  STS.64 [R9], R16 ;  /* 0x0000001009007388 */ /* 0x0003e20000000a00 */
[----:B------:R-:W-:Y:S05]  /*b8c0*/  BRA.U !UP0, `(.L_x_3993) ;  /* 0x00000001085c7547 */ /* 0x000fea000b800000 */
[----:B------:R-:W-:-:S05]  /*b8d0*/  UMOV UR5, UR6 ;  /* 0x0000000600057c82 */ /* 0x000fca0008000000 */
.L_x_3996:
[----:B------:R-:W-:Y:S01]  /*b8e0*/  USHF.R.U32.HI UR7, URZ, 0x1, UR5 ;  /* 0x00000001ff077899 */ /* 0x000fe20008011605 */
[----:B------:R-:W-:Y:S05]  /*b8f0*/  BAR.SYNC.DEFER_BLOCKING 0x0 ;  /* 0x0000000000007b1d */ /* 0x000fea0000010000 */
[----:B0-----:R-:W-:Y:S01]  /*b900*/  IADD3 R2, PT, PT, R0, UR7, RZ ;  /* 0x0000000700027c10 */ /* 0x001fe2000fffe0ff */
[----:B------:R-:W-:Y:S03]  /*b910*/  BSSY.RECONVERGENT B0, `(.L_x_3994) ;  /* 0x000000f000007945 */ /* 0x000fe60003800200 */
[----:B------:R-:W-:-:S04]  /*b920*/  ISETP.GE.U32.AND P0, PT, R2, UR6, PT ;  /* 0x0000000602007c0c */ /* 0x000fc8000bf06070 */
[----:B------:R-:W-:-:S13]  /*b930*/  ISETP.GE.U32.OR P0, PT, R0, UR7, P0 ;  /* 0x0000000700007c0c */ /* 0x000fda0008706470 */
[----:B------:R-:W-:Y:S05]  /*b940*/  @P0 BRA `(.L_x_3995) ;  /* 0x00000000002c0947 */ /* 0x000fea0003800000 */
[----:B------:R-:W-:-:S05]  /*b950*/  IMAD R2, R2, UR8, R5 ;  /* 0x0000000802027c24 */ /* 0x000fca000f8e0205 */
[----:B------:R-:W-:-:S06]  /*b960*/  LEA R2, R2, UR4, 0x3 ;  /* 0x0000000402027c11 */ /* 0x000fcc000f8e18ff */
[----:B------:R-:W0:Y:S02]  /*b970*/  LDS.64 R2, [R2] ;  /* 0x0000000002027984 */ /* 0x000e240000000a00 */
[-C--:B0-----:R-:W-:Y:S02]  /*b980*/  IMAD R3, R3, R16.reuse, RZ ;  /* 0x0000001003037224 */ /* 0x081fe400078e02ff */
[----:B------:R-:W-:-:S04]  /*b990*/  IMAD.WIDE.U32 R6, R2, R16, RZ ;  /* 0x0000001002067225 */ /* 0x000fc800078e00ff */
[----:B------:R-:W-:Y:S01]  /*b9a0*/  IMAD R3, R2, R17, R3 ;  /* 0x0000001102037224 */ /* 0x000fe200078e0203 */
[-C--:B------:R-:W-:Y:S02]  /*b9b0*/  MOV R2, R6.reuse ;  /* 0x0000000600027202 */ /* 0x080fe40000000f00 */
[----:B-1----:R-:W-:Y:S01]  /*b9c0*/  MOV R16, R6 ;  /* 0x0000000600107202 */ /* 0x002fe20000000f00 */
[----:B------:R-:W-:-:S05]  /*b9d0*/  IMAD.IADD R17, R7, 0x1, R3 ;  /* 0x0000000107117824 */ /* 0x000fca00078e0203 */
[----:B------:R-:W-:-:S05]  /*b9e0*/  MOV R3, R17 ;  /* 0x0000001100037202 */ /* 0x000fca0000000f00 */
[----:B------:R0:W-:Y:S02]  /*b9f0*/  STS.64 [R9], R2 ;  /* 0x0000000209007388 */ /* 0x0001e40000000a00 */
.L_x_3995:
[----:B------:R-:W-:Y:S05]  /*ba00*/  BSYNC.RECONVERGENT B0 ;  /* 0x0000000000007941 */ /* 0x000fea0003800200 */
.L_x_3994:
[----:B------:R-:W-:-:S03]  /*ba10*/  UISETP.GT.U32.AND UP0, UPT, UR5, 0x3, UPT ;  /* 0x000000030500788c */ /* 0x000fc6000bf04070 */
[----:B------:R-:W-:-:S06]  /*ba20*/  UMOV UR5, UR7 ;  /* 0x0000000700057c82 */ /* 0x000fcc0008000000 */
[----:B------:R-:W-:Y:S05]  /*ba30*/  BRA.U UP0, `(.L_x_3996) ;  /* 0xfffffffd00a87547 */ /* 0x000fea000b83ffff */
.L_x_3993:
        /* <DEDUP_REMOVED lines=9> */
[----:B0-23--:R-:W-:Y:S01]  /*bad0*/  IMAD R2, R0, UR5, R5 ;  /* 0x0000000500027c24 */ /* 0x00dfe2000f8e0205 */
[----:B------:R-:W-:Y:S02]  /*bae0*/  UIADD3 UR4, UPT, UPT, UR4, 0x10, URZ ;  /* 0x0000001004047890 */ /* 0x000fe4000fffe0ff */
[----:B------:R-:W-:Y:S02]  /*baf0*/  UISETP.GE.U32.AND UP0, UPT, UR5, 0x40, UPT ;  /* 0x000000400500788c */ /* 0x000fe4000bf06070 */
[----:B----4-:R-:W-:-:S06]  /*bb00*/  ULEA UR4, UR6, UR4, 0x18 ;  /* 0x0000000406047291 */ /* 0x010fcc000f8ec0ff */
[----:B-1---5:R-:W-:Y:S01]  /*bb10*/  LEA R9, R2, UR4, 0x3 ;  /* 0x0000000402097c11 */ /* 0x022fe2000f8e18ff */
[----:B------:R-:W-:-:S04]  /*bb20*/  UMOV UR4, 0x20 ;  /* 0x0000002000047882 */ /* 0x000fc80000000000 */
[----:B------:R4:W-:Y:S01]  /*bb30*/  STS.64 [R9], R16 ;  /* 0x0000001009007388 */ /* 0x0009e20000000a00 */
[----:B------:R-:W-:Y:S05]  /*bb40*/  BRA.U !UP0, `(.L_x_3998) ;  /* 0x00000001084c7547 */ /* 0x000fea000b800000 */
[----:B------:R-:W-:-:S07]  /*bb50*/  IMAD.U32 R4, RZ, RZ, UR5 ;  /* 0x00000005ff047e24 */ /* 0x000fce000f8e00ff */
.L_x_3999:
[----:B------:R-:W-:Y:S01]  /*bb60*/  SHF.R.U32.HI R8, RZ, 0x1, R4 ;  /* 0x00000001ff087819 */ /* 0x000fe20000011604 */
[----:B------:R-:W-:Y:S01]  /*bb70*/  BAR.SYNC.DEFER_BLOCKING 0x0 ;  /* 0x0000000000007b1d */ /* 0x000fe20000010000 */
[----:B------:R-:W-:Y:S02]  /*bb80*/  ISETP.GT.U32.AND P1, PT, R4, 0x7f, PT ;  /* 0x0000007f0400780c */ /* 0x000fe40003f24070 */
[----:B0-----:R-:W-:Y:S02]  /*bb90*/  IADD3 R2, PT, PT, R8, R5, RZ ;  /* 0x0000000508027210 */ /* 0x001fe40007ffe0ff */
[----:B------:R-:W-:Y:S02]  /*bba0*/  MOV R4, R8 ;  /* 0x0000000800047202 */ /* 0x000fe40000000f00 */
[----:B------:R-:W-:-:S04]  /*bbb0*/  ISETP.GE.U32.AND P0, PT, R2, UR5, PT ;  /* 0x0000000502007c0c */ /* 0x000fc8000bf06070 */
[----:B------:R-:W-:-:S13]  /*bbc0*/  ISETP.GE.U32.OR P0, PT, R5, R8, P0 ;  /* 0x000000080500720c */ /* 0x000fda0000706470 */
[----:B------:R-:W-:-:S06]  /*bbd0*/  @!P0 LEA R2, R8, R9, 0x3 ;  /* 0x0000000908028211 */ /* 0x000fcc00078e18ff */
[----:B------:R-:W0:Y:S02]  /*bbe0*/  @!P0 LDS.64 R2, [R2] ;  /* 0x0000000002028984 */ /* 0x000e240000000a00 */
[-C--:B0-----:R-:W-:Y:S02]  /*bbf0*/  @!P0 IMAD R3, R3, R16.reuse, RZ ;  /* 0x0000001003038224 */ /* 0x081fe400078e02ff */
[----:B------:R-:W-:-:S04]  /*bc00*/  @!P0 IMAD.WIDE.U32 R6, R2, R16, RZ ;  /* 0x0000001002068225 */ /* 0x000fc800078e00ff */
[----:B------:R-:W-:Y:S01]  /*bc10*/  @!P0 IMAD R3, R2, R17, R3 ;  /* 0x0000001102038224 */ /* 0x000fe200078e0203 */
[----:B----4-:R-:W-:Y:S01]  /*bc20*/  @!P0 MOV R16, R6 ;  /* 0x0000000600108202 */ /* 0x010fe20000000f00 */
[----:B------:R-:W-:-:S03]  /*bc30*/  @!P0 IMAD.MOV.U32 R2, RZ, RZ, R6 ;  /* 0x000000ffff028224 */ /* 0x000fc600078e0006 */
[----:B------:R-:W-:-:S04]  /*bc40*/  @!P0 IADD3 R17, PT, PT, R7, R3, RZ ;  /* 0x0000000307118210 */ /* 0x000fc80007ffe0ff */
[----:B------:R-:W-:-:S05]  /*bc50*/  @!P0 MOV R3, R17 ;  /* 0x0000001100038202 */ /* 0x000fca0000000f00 */
[----:B------:R0:W-:Y:S01]  /*bc60*/  @!P0 STS.64 [R9], R2 ;  /* 0x0000000209008388 */ /* 0x0001e20000000a00 */
[----:B------:R-:W-:Y:S05]  /*bc70*/  @P1 BRA `(.L_x_3999) ;  /* 0xfffffffc00b81947 */ /* 0x000fea000383ffff */
.L_x_3998:
[----:B------:R-:W-:Y:S01]  /*bc80*/  BAR.SYNC.DEFER_BLOCKING 0x0 ;  /* 0x0000000000007b1d */ /* 0x000fe20000010000 */
[----:B------:R-:W-:-:S09]  /*bc90*/  UISETP.GE.U32.AND UP0, UPT, UR4, 0x2, UPT ;  /* 0x000000020400788c */ /* 0x000fd2000bf06070 */
[----:B------:R-:W-:Y:S05]  /*bca0*/  BRA.U !UP0, `(.L_x_3997) ;  /* 0x00000001082c7547 */ /* 0x000fea000b800000 */
[----:B------:R-:W-:-:S07]  /*bcb0*/  IMAD.MOV.U32 R4, RZ, RZ, 0x1 ;  /* 0x00000001ff047424 */ /* 0x000fce00078e00ff */
.L_x_4000:
[----:B0-----:R-:W0:Y:S04]  /*bcc0*/  SHFL.DOWN PT, R3, R17, R4, 0x1f ;  /* 0x08001f0411037589 */ /* 0x001e2800000e0000 */
[----:B------:R1:W2:Y:S02]  /*bcd0*/  SHFL.DOWN PT, R6, R16, R4, 0x1f ;  /* 0x08001f0410067589 */ /* 0x0002a400000e0000 */
[----:B-1----:R-:W-:-:S04]  /*bce0*/  SHF.L.U32 R4, R4, 0x1, RZ ;  /* 0x0000000104047819 */ /* 0x002fc800000006ff */
[----:B------:R-:W-:Y:S01]  /*bcf0*/  ISETP.GE.AND P0, PT, R4, UR4, PT ;  /* 0x0000000404007c0c */ /* 0x000fe2000bf06270 */
[-C--:B0-----:R-:W-:Y:S02]  /*bd00*/  IMAD R7, R3, R16.reuse, RZ ;  /* 0x0000001003077224 */ /* 0x081fe400078e02ff */
[----:B--2---:R-:W-:-:S04]  /*bd10*/  IMAD.WIDE.U32 R2, R6, R16, RZ ;  /* 0x0000001006027225 */ /* 0x004fc800078e00ff */
[----:B------:R-:W-:Y:S01]  /*bd20*/  IMAD R7, R6, R17, R7 ;  /* 0x0000001106077224 */ /* 0x000fe200078e0207 */
[----:B----4-:R-:W-:-:S04]  /*bd30*/  MOV R16, R2 ;  /* 0x0000000200107202 */ /* 0x010fc80000000f00 */
[----:B------:R-:W-:Y:S01]  /*bd40*/  IADD3 R17, PT, PT, R3, R7, RZ ;  /* 0x0000000703117210 */ /* 0x000fe20007ffe0ff */
[----:B------:R-:W-:Y:S06]  /*bd50*/  @!P0 BRA `(.L_x_4000) ;  /* 0xfffffffc00d88947 */ /* 0x000fec000383ffff */
.L_x_3997:
[----:B------:R-:W0:Y:S01]  /*bd60*/  LDCU UR4, c[0x0][0x564] ;  /* 0x0000ac80ff0477ac */ /* 0x000e220008000800 */
[----:B------:R-:W-:Y:S01]  /*bd70*/  IMAD.MOV.U32 R18, RZ, RZ, RZ ;  /* 0x000000ffff127224 */ /* 0x000fe200078e00ff */
[----:B0-----:R-:W-:-:S09]  /*bd80*/  UISETP.NE.AND UP0, UPT, UR4, URZ, UPT ;  /* 0x000000ff0400728c */ /* 0x001fd2000bf05270 */
[----:B------:R-:W-:Y:S05]  /*bd90*/  BRA.U !UP0, `(.L_x_4001) ;  /* 0x00000011085c7547 */ /* 0x000fea000b800000 */
[----:B------:R-:W2:Y:S01]  /*bda0*/  LDL.64 R6, [R1] ;  /* 0x0000000001067983 */ /* 0x000ea20000100a00 */
[----:B------:R-:W0:Y:S01]  /*bdb0*/  LDCU.64 UR8, c[0x0][0x568] ;  /* 0x0000ad00ff0877ac */ /* 0x000e220008000a00 */
[----:B------:R-:W-:Y:S01]  /*bdc0*/  HFMA2 R2, -RZ, RZ, 0, 0 ;  /* 0x00000000ff027431 */ /* 0x000fe200000001ff */
[----:B------:R-:W1:Y:S01]  /*bdd0*/  LDCU UR5, c[0x0][0x570] ;  /* 0x0000ae00ff0577ac */ /* 0x000e620008000800 */
[----:B------:R-:W3:Y:S01]  /*bde0*/  LDCU UR6, c[0x0][0x694] ;  /* 0x0000d280ff0677ac */ /* 0x000ee20008000800 */
[----:B--2---:R-:W-:-:S03]  /*bdf0*/  MOV R3, R7 ;  /* 0x0000000700037202 */ /* 0x004fc60000000f00 */
[----:B0-----:R-:W-:-:S05]  /*be00*/  IMAD.HI.U32 R2, R7, UR9, R2 ;  /* 0x0000000907027c27 */ /* 0x001fca000f8e0002 */
[----:B-1----:R-:W-:Y:S01]  /*be10*/  SHF.R.U32.HI R3, RZ, UR5, R2 ;  /* 0x00000005ff037c19 */ /* 0x002fe20008011602 */
[----:B------:R-:W-:-:S03]  /*be20*/  UIADD3 UR5, UPT, UPT, UR4, -0x1, URZ ;  /* 0xffffffff04057890 */ /* 0x000fc6000fffe0ff */
[----:B------:R-:W-:Y:S01]  /*be30*/  IADD3 R4, PT, PT, -R3, RZ, RZ ;  /* 0x000000ff03047210 */ /* 0x000fe20007ffe1ff */
[----:B------:R-:W-:-:S04]  /*be40*/  UISETP.NE.AND UP1, UPT, UR5, URZ, UPT ;  /* 0x000000ff0500728c */ /* 0x000fc8000bf25270 */
[----:B------:R-:W-:-:S04]  /*be50*/  IMAD R4, R4, UR8, R7 ;  /* 0x0000000804047c24 */ /* 0x000fc8000f8e0207 */
[----:B---3--:R-:W-:Y:S01]  /*be60*/  IMAD R18, R4, UR6, RZ ;  /* 0x0000000604127c24 */ /* 0x008fe2000f8e02ff */
        /* <DEDUP_REMOVED lines=266> */
.L_x_4001:
[----:B------:R-:W0:Y:S01]  /*cf10*/  LDCU UR5, c[0x0][0x3b0] ;  /* 0x00007600ff0577ac */ /* 0x000e220008000800 */
[----:B------:R-:W1:Y:S01]  /*cf20*/  LDCU.64 UR6, c[0x0][0x778] ;  /* 0x0000ef00ff0677ac */ /* 0x000e620008000a00 */
[----:B0-----:R-:W-:Y:S01]  /*cf30*/  UISETP.NE.AND UP1, UPT, UR5, URZ, UPT ;  /* 0x000000ff0500728c */ /* 0x001fe2000bf25270 */
[----:B-1----:R-:W-:Y:S02]  /*cf40*/  IADD3 R2, P1, PT, R18, UR6, RZ ;  /* 0x0000000612027c10 */ /* 0x002fe4000ff3e0ff */
[----:B------:R-:W-:-:S03]  /*cf50*/  ISETP.NE.U32.AND P0, PT, RZ, UR6, PT ;  /* 0x00000006ff007c0c */ /* 0x000fc6000bf05070 */
[----:B------:R-:W-:Y:S01]  /*cf60*/  IMAD.X R3, RZ, RZ, UR7, P1 ;  /* 0x00000007ff037e24 */ /* 0x000fe200088e06ff */
[----:B------:R-:W-:-:S04]  /*cf70*/  ISETP.NE.AND.EX P0, PT, RZ, UR7, PT, P0 ;  /* 0x00000007ff007c0c */ /* 0x000fc8000bf05300 */
[----:B------:R-:W-:Y:S02]  /*cf80*/  SEL R2, R2, RZ, P0 ;  /* 0x000000ff02027207 */ /* 0x000fe40000000000 */
[----:B------:R-:W-:Y:S01]  /*cf90*/  SEL R3, R3, RZ, P0 ;  /* 0x000000ff03037207 */ /* 0x000fe20000000000 */
[----:B------:R-:W-:Y:S06]  /*cfa0*/  BRA.U !UP1, `(.L_x_4002) ;  /* 0x0000002109f87547 */ /* 0x000fec000b800000 */
[----:B------:R-:W0:Y:S01]  /*cfb0*/  S2R R4, SR_CTAID.X ;  /* 0x0000000000047919 */ /* 0x000e220000002500 */
[----:B------:R-:W2:Y:S01]  /*cfc0*/  LDCU UR5, c[0x0][0x3b4] ;  /* 0x00007680ff0577ac */ /* 0x000ea20008000800 */
[----:B------:R-:W-:Y:S01]  /*cfd0*/  HFMA2 R18, -RZ, RZ, 0, 0 ;  /* 0x00000000ff127431 */ /* 0x000fe200000001ff */
[----:B------:R-:W3:Y:S01]  /*cfe0*/  LDCU UR6, c[0x0][0x3b8] ;  /* 0x00007700ff0677ac */ /* 0x000ee20008000800 */
[----:B------:R-:W0:Y:S01]  /*cff0*/  LDCU UR7, c[0x0][0x3a0] ;  /* 0x00007400ff0777ac */ /* 0x000e220008000800 */
[----:B--2---:R-:W-:-:S04]  /*d000*/  IMAD R7, R5, UR5, RZ ;  /* 0x0000000505077c24 */ /* 0x004fc8000f8e02ff */
[----:B---3--:R-:W-:-:S04]  /*d010*/  IMAD R7, R0, UR6, R7 ;  /* 0x0000000600077c24 */ /* 0x008fc8000f8e0207 */
[----:B0-----:R-:W-:Y:S01]  /*d020*/  IMAD R7, R4, UR7, R7 ;  /* 0x0000000704077c24 */ /* 0x001fe2000f8e0207 */
[----:B------:R-:W-:Y:S06]  /*d030*/  BRA.U !UP0, `(.L_x_4003) ;  /* 0x0000001108547547 */ /* 0x000fec000b800000 */
[----:B------:R-:W0:Y:S01]  /*d040*/  LDCU.64 UR6, c[0x0][0x568] ;  /* 0x0000ad00ff0677ac */ /* 0x000e220008000a00 */
[----:B------:R-:W-:Y:S01]  /*d050*/  MOV R6, RZ ;  /* 0x000000ff00067202 */ /* 0x000fe20000000f00 */
[----:B------:R-:W1:Y:S01]  /*d060*/  LDCU UR5, c[0x0][0x570] ;  /* 0x0000ae00ff0577ac */ /* 0x000e620008000800 */
[----:B------:R-:W2:Y:S01]  /*d070*/  LDCU UR8, c[0x0][0x694] ;  /* 0x0000d280ff0877ac */ /* 0x000ea20008000800 */
[----:B------:R-:W-:-:S04]  /*d080*/  UIADD3 UR4, UPT, UPT, UR4, -0x1, URZ ;  /* 0xffffffff04047890 */ /* 0x000fc8000fffe0ff */
[----:B------:R-:W-:Y:S01]  /*d090*/  UISETP.NE.AND UP0, UPT, UR4, URZ, UPT ;  /* 0x000000ff0400728c */ /* 0x000fe2000bf05270 */
[----:B0----5:R-:W-:-:S05]  /*d0a0*/  IMAD.HI.U32 R10, R7, UR7, R6 ;  /* 0x00000007070a7c27 */ /* 0x021fca000f8e0006 */
[----:B-1----:R-:W-:-:S04]  /*d0b0*/  SHF.R.U32.HI R11, RZ, UR5, R10 ;  /* 0x00000005ff0b7c19 */ /* 0x002fc8000801160a */
[----:B----4-:R-:W-:-:S05]  /*d0c0*/  IADD3 R9, PT, PT, -R11, RZ, RZ ;  /* 0x000000ff0b097210 */ /* 0x010fca0007ffe1ff */
        /* <DEDUP_REMOVED lines=268> */
.L_x_4003:
[----:B------:R-:W0:Y:S01]  /*e190*/  LDCU UR4, c[0x0][0x398] ;  /* 0x00007300ff0477ac */ /* 0x000e220008000800 */
[----:B------:R-:W1:Y:S01]  /*e1a0*/  S2UR UR8, SR_CgaCtaId ;  /* 0x00000000000879c3 */ /* 0x000e620000008800 */
[----:B------:R-:W-:Y:S01]  /*e1b0*/  BSSY.RECONVERGENT B0, `(.L_x_4004) ;  /* 0x0000016000007945 */ /* 0x000fe20003800200 */
[----:B------:R-:W-:Y:S02]  /*e1c0*/  LOP3.LUT P3, RZ, R5, R0, RZ, 0xfc, !PT ;  /* 0x0000000005ff7212 */ /* 0x000fe4000786fcff */
[----:B------:R-:W-:Y:S02]  /*e1d0*/  PLOP3.LUT P0, PT, PT, PT, PT, 0x8, 0x80 ;  /* 0x000000000080781c */ /* 0x000fe40003f0e170 */
[----:B0-----:R-:W-:-:S13]  /*e1e0*/  ISETP.GE.AND P1, PT, R7, UR4, PT ;  /* 0x0000000407007c0c */ /* 0x001fda000bf26270 */
[----:B-1----:R-:W-:Y:S05]  /*e1f0*/  @P1 BRA `(.L_x_4005) ;  /* 0x0000000000441947 */ /* 0x002fea0003800000 */
[----:B----45:R-:W0:Y:S02]  /*e200*/  LDC.64 R8, c[0x0][0x3a8] ;  /* 0x0000ea00ff087b82 */ /* 0x030e240000000a00 */
        /* <DEDUP_REMOVED lines=16> */
.L_x_4005:
[----:B------:R-:W-:Y:S05]  /*e310*/  BSYNC.RECONVERGENT B0 ;  /* 0x0000000000007941 */ /* 0x000fea0003800200 */
.L_x_4004:
        /* <DEDUP_REMOVED lines=18> */
[----:B----4-:R-:W2:Y:S01]  /*e440*/  POPC R9, UR5 ;  /* 0x0000000500097d09 */ /* 0x010ea20008000000 */
        /* <DEDUP_REMOVED lines=16> */
.L_x_4007:
[----:B------:R-:W-:Y:S05]  /*e550*/  BSYNC.RECONVERGENT B0 ;  /* 0x0000000000007941 */ /* 0x000fea0003800200 */
.L_x_4006:
        /* <DEDUP_REMOVED lines=16> */
[----:B------:R-:W4:Y:S01]  /*e660*/  LDCU.64 UR10, c[0x0][0x388] ;  /* 0x00007100ff0a77ac */ /* 0x000f220008000a00 */
[----:B0-----:R-:W-:Y:S01]  /*e670*/  UISETP.NE.AND UP0, UPT, UR4, URZ, UPT ;  /* 0x000000ff0400728c */ /* 0x001fe2000bf05270 */
[----:B----4-:R-:W-:-:S02]  /*e680*/  MOV R16, UR10 ;  /* 0x0000000a00107c02 */ /* 0x010fc40008000f00 */
[----:B------:R-:W-:-:S06]  /*e690*/  MOV R17, UR11 ;  /* 0x0000000b00117c02 */ /* 0x000fcc0008000f00 */
        /* <DEDUP_REMOVED lines=13> */
.L_x_4012:
[----:B------:R-:W-:-:S04]  /*e770*/  IMAD.IADD R9, R13, 0x1, R12 ;  /* 0x000000010d097824 */ /* 0x000fc800078e020c */
[----:B--2---:R-:W-:-:S06]  /*e780*/  IMAD.WIDE.U32 R8, R9, 0x8, R6 ;  /* 0x0000000809087825 */ /* 0x004fcc00078e0006 */
[----:B------:R-:W2:Y:S01]  /*e790*/  LDG.E.64 R8, desc[UR36][R8.64] ;  /* 0x0000002408087981 */ /* 0x000ea2000c1e1b00 */
[----:B------:R-:W-:-:S04]  /*e7a0*/  IADD3 R12, PT, PT, R15, R12, RZ ;  /* 0x0000000c0f0c7210 */ /* 0x000fc80007ffe0ff */
[----:B------:R-:W-:Y:S01]  /*e7b0*/  ISETP.GE.U32.AND P1, PT, R12, UR6, PT ;  /* 0x000000060c007c0c */ /* 0x000fe2000bf26070 */
[-C--:B--2---:R-:W-:Y:S02]  /*e7c0*/  IMAD R17, R17, R8.reuse, RZ ;  /* 0x0000000811117224 */ /* 0x084fe400078e02ff */
[----:B------:R-:W-:-:S04]  /*e7d0*/  IMAD.WIDE.U32 R10, R16, R8, RZ ;  /* 0x00000008100a7225 */ /* 0x000fc800078e00ff */
[----:B------:R-:W-:Y:S01]  /*e7e0*/  IMAD R17, R9, R16, R17 ;  /* 0x0000001009117224 */ /* 0x000fe200078e0211 */
[----:B------:R-:W-:-:S04]  /*e7f0*/  MOV R16, R10 ;  /* 0x0000000a00107202 */ /* 0x000fc80000000f00 */
[----:B------:R-:W-:Y:S01]  /*e800*/  IADD3 R17, PT, PT, R11, R17, RZ ;  /* 0x000000110b117210 */ /* 0x000fe20007ffe0ff */
[----:B------:R-:W-:Y:S06]  /*e810*/  @!P1 BRA `(.L_x_4012) ;  /* 0xfffffffc00d49947 */ /* 0x000fec000383ffff */
[----:B------:R-:W-:Y:S05]  /*e820*/  BSYNC.RECONVERGENT B1 ;  /* 0x0000000000017941 */ /* 0x000fea0003800200 */
.L_x_4011:
[----:B------:R-:W-:Y:S05]  /*e830*/  BRA `(.L_x_4010) ;  /* 0x0000000000547947 */ /* 0x000fea0003800000 */
.L_x_4009:
[----:B------:R-:W0:Y:S02]  /*e840*/  LDCU UR5, c[0x0][0x3a4] ;  /* 0x00007480ff0577ac */ /* 0x000e240008000800 */
[----:B0-----:R-:W-:-:S13]  /*e850*/  ISETP.GE.U32.AND P1, PT, R0, UR5, PT ;  /* 0x0000000500007c0c */ /* 0x001fda000bf26070 */
[----:B------:R-:W-:Y:S05]  /*e860*/  @P1 BRA `(.L_x_4010) ;  /* 0x0000000000481947 */ /* 0x000fea0003800000 */
[----:B------:R-:W0:Y:S01]  /*e870*/  LDCU UR4, c[0x0][0x374] ;  /* 0x00006e80ff0477ac */ /* 0x000e220008000800 */
[----:B-----5:R-:W1:Y:S01]  /*e880*/  LDC R12, c[0x0][0x360] ;  /* 0x0000d800ff0c7b82 */ /* 0x020e620000000800 */
[----:B------:R-:W-:-:S07]  /*e890*/  IMAD.MOV.U32 R13, RZ, RZ, R0 ;  /* 0x000000ffff0d7224 */ /* 0x000fce00078e0000 */
[----:B------:R-:W2:Y:S08]  /*e8a0*/  LDC.64 R6, c[0x0][0x780] ;  /* 0x0001e000ff067b82 */ /* 0x000eb00000000a00 */
[----:B------:R-:W3:Y:S01]  /*e8b0*/  LDC R14, c[0x0][0x364] ;  /* 0x0000d900ff0e7b82 */ /* 0x000ee20000000800 */
[----:B0-----:R-:W-:-:S07]  /*e8c0*/  IMAD R4, R4, UR4, RZ ;  /* 0x0000000404047c24 */ /* 0x001fce000f8e02ff */
.L_x_4013:
[----:B------:R-:W-:-:S05]  /*e8d0*/  IADD3 R8, PT, PT, R4, R13, RZ ;  /* 0x0000000d04087210 */ /* 0x000fca0007ffe0ff */
[----:B-1----:R-:W-:-:S04]  /*e8e0*/  IMAD R11, R8, R12, R5 ;  /* 0x0000000c080b7224 */ /* 0x002fc800078e0205 */
[----:B--2---:R-:W-:-:S06]  /*e8f0*/  IMAD.WIDE.U32 R10, R11, 0x8, R6 ;  /* 0x000000080b0a7825 */ /* 0x004fcc00078e0006 */
[----:B------:R-:W2:Y:S01]  /*e900*/  LDG.E.64 R10, desc[UR36][R10.64] ;  /* 0x000000240a0a7981 */ /* 0x000ea2000c1e1b00 */
[----:B---3--:R-:W-:-:S04]  /*e910*/  IADD3 R13, PT, PT, R14, R13, RZ ;  /* 0x0000000d0e0d7210 */ /* 0x008fc80007ffe0ff */
[----:B------:R-:W-:Y:S01]  /*e920*/  ISETP.GE.U32.AND P1, PT, R13, UR5, PT ;  /* 0x000000050d007c0c */ /* 0x000fe2000bf26070 */
[-C--:B--2---:R-:W-:Y:S02]  /*e930*/  IMAD R17, R17, R10.reuse, RZ ;  /* 0x0000000a11117224 */ /* 0x084fe400078e02ff */
[----:B------:R-:W-:-:S04]  /*e940*/  IMAD.WIDE.U32 R8, R16, R10, RZ ;  /* 0x0000000a10087225 */ /* 0x000fc800078e00ff */
[----:B------:R-:W-:Y:S02]  /*e950*/  IMAD R17, R11, R16, R17 ;  /* 0x000000100b117224 */ /* 0x000fe400078e0211 */
[----:B------:R-:W-:-:S03]  /*e960*/  IMAD.MOV.U32 R16, RZ, RZ, R8 ;  /* 0x000000ffff107224 */ /* 0x000fc600078e0008 */
[----:B------:R-:W-:Y:S01]  /*e970*/  IADD3 R17, PT, PT, R9, R17, RZ ;  /* 0x0000001109117210 */ /* 0x000fe20007ffe0ff */
[----:B------:R-:W-:Y:S06]  /*e980*/  @!P1 BRA `(.L_x_4013) ;  /* 0xfffffffc00d09947 */ /* 0x000fec000383ffff */
.L_x_4010:
[----:B------:R-:W-:Y:S05]  /*e990*/  BSYNC.RECONVERGENT B0 ;  /* 0x0000000000007941 */ /* 0x000fea0003800200 */
.L_x_4008:
[----:B------:R-:W0:Y:S01]  /*e9a0*/  LDCU UR5, c[0x0][0x360] ;  /* 0x00006c00ff0577ac */ /* 0x000e220008000800 */
[----:B------:R-:W-:Y:S01]  /*e9b0*/  UIADD3 UR7, UPT, UPT, UR7, 0x10, URZ ;  /* 0x0000001007077890 */ /* 0x000fe2000fffe0ff */
[----:B------:R-:W1:Y:S03]  /*e9c0*/  LDCU UR6, c[0x0][0x364] ;  /* 0x00006c80ff0677ac */ /* 0x000e660008000800 */
[----:B------:R-:W-:Y:S01]  /*e9d0*/  ULEA UR8, UR8, UR7, 0x18 ;  /* 0x0000000708087291 */ /* 0x000fe2000f8ec0ff */
[----:B0-----:R-:W-:-:S05]  /*e9e0*/  IMAD R4, R0, UR5, R5 ;  /* 0x0000000500047c24 */ /* 0x001fca000f8e0205 */
[----:B------:R-:W-:Y:S01]  /*e9f0*/  LEA R4, R4, UR8, 0x3 ;  /* 0x0000000804047c11 */ /* 0x000fe2000f8e18ff */
[----:B-1----:R-:W-:-:S04]  /*ea00*/  UISETP.GE.U32.AND UP0, UPT, UR6, 0x2, UPT ;  /* 0x000000020600788c */ /* 0x002fc8000bf06070 */
[----:B------:R0:W-:Y:S05]  /*ea10*/  STS.64 [R4], R16 ;  /* 0x0000001004007388 */ /* 0x0001ea0000000a00 */
[----:B------:R-:W-:Y:S05]  /*ea20*/  BRA.U !UP0, `(.L_x_4014) ;  /* 0x00000001085c7547 */ /* 0x000fea000b800000 */
[----:B------:R-:W-:-:S05]  /*ea30*/  UMOV UR4, UR6 ;  /* 0x0000000600047c82 */ /* 0x000fca0008000000 */
.L_x_4017:
[----:B------:R-:W-:Y:S01]  /*ea40*/  USHF.R.U32.HI UR7, URZ, 0x1, UR4 ;  /* 0x00000001ff077899 */ /* 0x000fe20008011604 */
[----:B------:R-:W-:Y:S05]  /*ea50*/  BAR.SYNC.DEFER_BLOCKING 0x0 ;  /* 0x0000000000007b1d */ /* 0x000fea0000010000 */
[----:B-1----:R-:W-:Y:S01]  /*ea60*/  IADD3 R6, PT, PT, R0, UR7, RZ ;  /* 0x0000000700067c10 */ /* 0x002fe2000fffe0ff */
[----:B------:R-:W-:Y:S03]  /*ea70*/  BSSY.RECONVERGENT B0, `(.L_x_4015) ;  /* 0x000000f000007945 */ /* 0x000fe60003800200 */
[----:B------:R-:W-:-:S04]  /*ea80*/  ISETP.GE.U32.AND P1, PT, R6, UR6, PT ;  /* 0x0000000606007c0c */ /* 0x000fc8000bf26070 */
[----:B------:R-:W-:-:S13]  /*ea90*/  ISETP.GE.U32.OR P1, PT, R0, UR7, P1 ;  /* 0x0000000700007c0c */ /* 0x000fda0008f26470 */
[----:B------:R-:W-:Y:S05]  /*eaa0*/  @P1 BRA `(.L_x_4016) ;  /* 0x00000000002c1947 */ /* 0x000fea0003800000 */
[----:B------:R-:W-:-:S05]  /*eab0*/  IMAD R6, R6, UR5, R5 ;  /* 0x0000000506067c24 */ /* 0x000fca000f8e0205 */
[----:B------:R-:W-:-:S06]  /*eac0*/  LEA R6, R6, UR8, 0x3 ;  /* 0x0000000806067c11 */ /* 0x000fcc000f8e18ff */
[----:B------:R-:W1:Y:S02]  /*ead0*/  LDS.64 R6, [R6] ;  /* 0x0000000006067984 */ /* 0x000e640000000a00 */
[-C--:B-1----:R-:W-:Y:S02]  /*eae0*/  IMAD R7, R7, R16.reuse, RZ ;  /* 0x0000001007077224 */ /* 0x082fe400078e02ff */
[----:B-----5:R-:W-:-:S04]  /*eaf0*/  IMAD.WIDE.U32 R8, R6, R16, RZ ;  /* 0x0000001006087225 */ /* 0x020fc800078e00ff */
[----:B------:R-:W-:Y:S01]  /*eb00*/  IMAD R7, R6, R17, R7 ;  /* 0x0000001106077224 */ /* 0x000fe200078e0207 */
[-C--:B------:R-:W-:Y:S02]  /*eb10*/  MOV R6, R8.reuse ;  /* 0x0000000800067202 */ /* 0x080fe40000000f00 */
[----:B0-----:R-:W-:Y:S02]  /*eb20*/  MOV R16, R8 ;  /* 0x0000000800107202 */ /* 0x001fe40000000f00 */
[----:B------:R-:W-:-:S05]  /*eb30*/  IADD3 R17, PT, PT, R9, R7, RZ ;  /* 0x0000000709117210 */ /* 0x000fca0007ffe0ff */
[----:B------:R-:W-:-:S05]  /*eb40*/  IMAD.MOV.U32 R7, RZ, RZ, R17 ;  /* 0x000000ffff077224 */ /* 0x000fca00078e0011 */
[----:B------:R1:W-:Y:S02]  /*eb50*/  STS.64 [R4], R6 ;  /* 0x0000000604007388 */ /* 0x0003e40000000a00 */
.L_x_4016:
[----:B------:R-:W-:Y:S05]  /*eb60*/  BSYNC.RECONVERGENT B0 ;  /* 0x0000000000007941 */ /* 0x000fea0003800200 */
.L_x_4015:
[----:B------:R-:W-:-:S03]  /*eb70*/  UISETP.GT.U32.AND UP0, UPT, UR4, 0x3, UPT ;  /* 0x000000030400788c */ /* 0x000fc6000bf04070 */
[----:B------:R-:W-:-:S06]  /*eb80*/  UMOV UR4, UR7 ;  /* 0x0000000700047c82 */ /* 0x000fcc0008000000 */
[----:B------:R-:W-:Y:S05]  /*eb90*/  BRA.U UP0, `(.L_x_4017) ;  /* 0xfffffffd00a87547 */ /* 0x000fea000b83ffff */
.L_x_4014:
[----:B------:R-:W2:Y:S02]  /*eba0*/  LDCU UR4, c[0x0][0x3a8] ;  /* 0x00007500ff0477ac */ /* 0x000ea40008000800 */
[----:B--2---:R-:W-:-:S09]  /*ebb0*/  UISETP.NE.AND UP0, UPT, UR4, URZ, UPT ;  /* 0x000000ff0400728c */ /* 0x004fd2000bf05270 */
        /* <DEDUP_REMOVED lines=8> */
[----:B------:R-:W-:-:S07]  /*ec40*/  MOV R0, UR5 ;  /* 0x0000000500007c02 */ /* 0x000fce0008000f00 */
.L_x_4020:
[----:B-----5:R-:W-:Y:S01]  /*ec50*/  SHF.R.U32.HI R10, RZ, 0x1, R0 ;  /* 0x00000001ff0a7819 */ /* 0x020fe20000011600 */
[----:B------:R-:W-:Y:S01]  /*ec60*/  BAR.SYNC.DEFER_BLOCKING 0x0 ;  /* 0x0000000000007b1d */ /* 0x000fe20000010000 */
[----:B------:R-:W-:Y:S02]  /*ec70*/  ISETP.GT.U32.AND P2, PT, R0, 0x7f, PT ;  /* 0x0000007f0000780c */ /* 0x000fe40003f44070 */
[----:B-1-3--:R-:W-:Y:S01]  /*ec80*/  IADD3 R6, PT, PT, R10, R5, RZ ;  /* 0x000000050a067210 */ /* 0x00afe20007ffe0ff */
[----:B------:R-:W-:-:S03]  /*ec90*/  IMAD.MOV.U32 R0, RZ, RZ, R10 ;  /* 0x000000ffff007224 */ /* 0x000fc600078e000a */
[----:B------:R-:W-:-:S04]  /*eca0*/  ISETP.GE.U32.AND P1, PT, R6, UR5, PT ;  /* 0x0000000506007c0c */ /* 0x000fc8000bf26070 */
[----:B------:R-:W-:-:S13]  /*ecb0*/  ISETP.GE.U32.OR P1, PT, R5, R10, P1 ;  /* 0x0000000a0500720c */ /* 0x000fda0000f26470 */
[----:B------:R-:W-:-:S06]  /*ecc0*/  @!P1 IMAD R6, R10, 0x8, R4 ;  /* 0x000000080a069824 */ /* 0x000fcc00078e0204 */
[----:B------:R-:W1:Y:S02]  /*ecd0*/  @!P1 LDS.64 R6, [R6] ;  /* 0x0000000006069984 */ /* 0x000e640000000a00 */
[-C--:B-1----:R-:W-:Y:S02]  /*ece0*/  @!P1 IMAD R7, R7, R16.reuse, RZ ;  /* 0x0000001007079224 */ /* 0x082fe400078e02ff */
[----:B------:R-:W-:-:S04]  /*ecf0*/  @!P1 IMAD.WIDE.U32 R8, R6, R16, RZ ;  /* 0x0000001006089225 */ /* 0x000fc800078e00ff */
[----:B------:R-:W-:Y:S01]  /*ed00*/  @!P1 IMAD R7, R6, R17, R7 ;  /* 0x0000001106079224 */ /* 0x000fe200078e0207 */
[-C--:B------:R-:W-:Y:S02]  /*ed10*/  @!P1 MOV R6, R8.reuse ;  /* 0x0000000800069202 */ /* 0x080fe40000000f00 */
[----:B0-2---:R-:W-:Y:S02]  /*ed20*/  @!P1 MOV R16, R8 ;  /* 0x0000000800109202 */ /* 0x005fe40000000f00 */
[----:B------:R-:W-:-:S04]  /*ed30*/  @!P1 IADD3 R17, PT, PT, R9, R7, RZ ;  /* 0x0000000709119210 */ /* 0x000fc80007ffe0ff */
[----:B------:R-:W-:-:S05]  /*ed40*/  @!P1 MOV R7, R17 ;  /* 0x0000001100079202 */ /* 0x000fca0000000f00 */
[----:B------:R3:W-:Y:S01]  /*ed50*/  @!P1 STS.64 [R4], R6 ;  /* 0x0000000604009388 */ /* 0x0007e20000000a00 */
[----:B------:R-:W-:Y:S05]  /*ed60*/  @P2 BRA `(.L_x_4020) ;  /* 0xfffffffc00b82947 */ /* 0x000fea000383ffff */
.L_x_4019:
[----:B------:R-:W-:Y:S01]  /*ed70*/  BAR.SYNC.DEFER_BLOCKING 0x0 ;  /* 0x0000000000007b1d */ /* 0x000fe20000010000 */
[----:B------:R-:W-:-:S09]  /*ed80*/  UISETP.GE.U32.AND UP0, UPT, UR4, 0x2, UPT ;  /* 0x000000020400788c */ /* 0x000fd2000bf06070 */
[----:B------:R-:W-:Y:S05]  /*ed90*/  BRA.U !UP0, `(.L_x_4018) ;  /* 0x00000001082c7547 */ /* 0x000fea000b800000 */
[----:B------:R-:W-:-:S07]  /*eda0*/  HFMA2 R0, -RZ, RZ, 0, 5.9604644775390625e-08 ;  /* 0x00000001ff007431 */ /* 0x000fce00000001ff */
.L_x_4021:
[----:B------:R-:W4:Y:S04]  /*edb0*/  SHFL.DOWN PT, R5, R17, R0, 0x1f ;  /* 0x08001f0011057589 */ /* 0x000f2800000e0000 */
[----:B-1-3--:R1:W0:Y:S02]  /*edc0*/  SHFL.DOWN PT, R6, R16, R0, 0x1f ;  /* 0x08001f0010067589 */ /* 0x00a22400000e0000 */
[----:B-1----:R-:W-:-:S04]  /*edd0*/  SHF.L.U32 R0, R0, 0x1, RZ ;  /* 0x0000000100007819 */ /* 0x002fc800000006ff */
[----:B------:R-:W-:Y:S01]  /*ede0*/  ISETP.GE.AND P1, PT, R0, UR4, PT ;  /* 0x0000000400007c0c */ /* 0x000fe2000bf26270 */
[-C--:B----4-:R-:W-:Y:S02]  /*edf0*/  IMAD R7, R5, R16.reuse, RZ ;  /* 0x0000001005077224 */ /* 0x090fe400078e02ff */
[----:B0-2---:R-:W-:-:S04]  /*ee00*/  IMAD.WIDE.U32 R4, R6, R16, RZ ;  /* 0x0000001006047225 */ /* 0x005fc800078e00ff */
[----:B------:R-:W-:Y:S02]  /*ee10*/  IMAD R7, R6, R17, R7 ;  /* 0x0000001106077224 */ /* 0x000fe400078e0207 */
[----:B------:R-:W-:-:S03]  /*ee20*/  IMAD.MOV.U32 R16, RZ, RZ, R4 ;  /* 0x000000ffff107224 */ /* 0x000fc600078e0004 */
[----:B------:R-:W-:Y:S01]  /*ee30*/  IADD3 R17, PT, PT, R5, R7, RZ ;  /* 0x0000000705117210 */ /* 0x000fe20007ffe0ff */
[----:B------:R-:W-:Y:S06]  /*ee40*/  @!P1 BRA `(.L_x_4021) ;  /* 0xfffffffc00d89947 */ /* 0x000fec000383ffff */
.L_x_4018:
[----:B------:R-:W-:Y:S05]  /*ee50*/  @!P0 EXIT ;  /* 0x000000000000894d */ /* 0x000fea0003800000 */
[----:B------:R-:W4:Y:S02]  /*ee60*/  LDCU.64 UR4, c[0x0][0x778] ;  /* 0x0000ef00ff0477ac */ /* 0x000f240008000a00 */
[----:B----4-:R-:W-:-:S04]  /*ee70*/  UISETP.NE.U32.AND UP0, UPT, UR4, URZ, UPT ;  /* 0x000000ff0400728c */ /* 0x010fc8000bf05070 */
[----:B------:R-:W-:-:S09]  /*ee80*/  UISETP.NE.AND.EX UP0, UPT, UR5, URZ, UPT, UP0 ;  /* 0x000000ff0500728c */ /* 0x000fd2000bf05300 */
[----:B------:R-:W-:Y:S05]  /*ee90*/  BRA.U UP0, `(.L_x_4022) ;  /* 0x0000000100a47547 */ /* 0x000fea000b800000 */
[----:B------:R-:W4:Y:S01]  /*eea0*/  LDCU.U8 UR6, c[0x0][0x798] ;  /* 0x0000f300ff0677ac */ /* 0x000f220008000000 */
[----:B------:R-:W1:Y:S01]  /*eeb0*/  LDCU.64 UR4, c[0x0][0x768] ;  /* 0x0000ed00ff0477ac */ /* 0x000e620008000a00 */
[----:B------:R-:W0:Y:S01]  /*eec0*/  LDCU.U8 UR7, c[0x0][0x799] ;  /* 0x0000f320ff0777ac */ /* 0x000e220008000000 */
[----:B----4-:R-:W-:Y:S01]  /*eed0*/  UISETP.NE.AND UP0, UPT, UR6, URZ, UPT ;  /* 0x000000ff0600728c */ /* 0x010fe2000bf05270 */
[----:B-1-3--:R-:W-:-:S04]  /*eee0*/  IADD3 R6, P0, PT, R18, UR4, RZ ;  /* 0x0000000412067c10 */ /* 0x00afc8000ff1e0ff */
[----:B------:R-:W-:Y:S01]  /*eef0*/  IADD3.X R7, PT, PT, RZ, UR5, RZ, P0, !PT ;  /* 0x00000005ff077c10 */ /* 0x000fe200087fe4ff */
[----:B0-----:R-:W-:-:S03]  /*ef00*/  UISETP.NE.AND UP1, UPT, UR7, URZ, UPT ;  /* 0x000000ff0700728c */ /* 0x001fc6000bf25270 */
[----:B------:R-:W-:Y:S08]  /*ef10*/  BRA.U !UP0, `(.L_x_4023) ;  /* 0x0000000108187547 */ /* 0x000ff0000b800000 */
[----:B------:R-:W3:Y:S02]  /*ef20*/  LDG.E.64 R2, desc[UR36][R6.64] ;  /* 0x0000002406027981 */ /* 0x000ee4000c1e1b00 */
[-C--:B---3--:R-:W-:Y:S02]  /*ef30*/  IMAD R0, R3, R16.reuse, RZ ;  /* 0x0000001003007224 */ /* 0x088fe400078e02ff */
[----:B--2---:R-:W-:-:S04]  /*ef40*/  IMAD.WIDE.U32 R4, R2, R16, RZ ;  /* 0x0000001002047225 */ /* 0x004fc800078e00ff */
[----:B------:R-:W-:Y:S01]  /*ef50*/  IMAD R17, R2, R17, R0 ;  /* 0x0000001102117224 */ /* 0x000fe200078e0200 */
[----:B------:R-:W-:-:S03]  /*ef60*/  MOV R16, R4 ;  /* 0x0000000400107202 */ /* 0x000fc60000000f00 */
[----:B------:R-:W-:-:S07]  /*ef70*/  IMAD.IADD R17, R5, 0x1, R17 ;  /* 0x0000000105117824 */ /* 0x000fce00078e0211 */
.L_x_4023:
[----:B------:R-:W-:Y:S05]  /*ef80*/  BRA.U !UP1, `(.L_x_4024) ;  /* 0x0000000109607547 */ /* 0x000fea000b800000 */
[----:B------:R-:W0:Y:S02]  /*ef90*/  LDCU UR4, c[0x0][0x79c] ;  /* 0x0000f380ff0477ac */ /* 0x000e240008000800 */
[----:B0-----:R-:W-:-:S09]  /*efa0*/  UISETP.NE.AND UP0, UPT, UR4, 0x1, UPT ;  /* 0x000000010400788c */ /* 0x001fd2000bf05270 */
[----:B------:R-:W-:Y:S05]  /*efb0*/  BRA.U !UP0, `(.L_x_4025) ;  /* 0x0000000108407547 */ /* 0x000fea000b800000 */
[----:B------:R-:W-:Y:S01]  /*efc0*/  MOV R2, 0x660 ;  /* 0x0000066000027802 */ /* 0x000fe20000000f00 */
[----:B------:R-:W2:Y:S01]  /*efd0*/  LDCU.64 UR4, c[0x4][0x650] ;  /* 0x0100ca00ff0477ac */ /* 0x000ea20008000a00 */
[----:B-----5:R-:W-:Y:S02]  /*efe0*/  HFMA2 R8, -RZ, RZ, 0, 4.4763088226318359375e-05 ;  /* 0x000002efff087431 */ /* 0x020fe400000001ff */
[----:B------:R-:W-:Y:S01]  /*eff0*/  IMAD.MOV.U32 R12, RZ, RZ, 0x1 ;  /* 0x00000001ff0c7424 */ /* 0x000fe200078e00ff */
[----:B------:R-:W-:Y:S01]  /*f000*/  MOV R13, RZ ;  /* 0x000000ff000d7202 */ /* 0x000fe20000000f00 */
[----:B------:R-:W0:Y:S01]  /*f010*/  LDCU.64 UR6, c[0x4][0x640] ;  /* 0x0100c800ff0677ac */ /* 0x000e220008000a00 */
[----:B------:R-:W1:Y:S01]  /*f020*/  LDC.64 R2, c[0x4][R2] ;  /* 0x0100000002027b82 */ /* 0x000e620000000a00 */
[----:B------:R-:W3:Y:S01]  /*f030*/  LDCU.64 UR8, c[0x4][0x320] ;  /* 0x01006400ff0877ac */ /* 0x000ee20008000a00 */
[----:B--2---:R-:W-:Y:S02]  /*f040*/  MOV R4, UR4 ;  /* 0x0000000400047c02 */ /* 0x004fe40008000f00 */
[----:B------:R-:W-:-:S02]  /*f050*/  MOV R5, UR5 ;  /* 0x0000000500057c02 */ /* 0x000fc40008000f00 */
[----:B0-----:R-:W-:Y:S01]  /*f060*/  MOV R6, UR6 ;  /* 0x0000000600067c02 */ /* 0x001fe20008000f00 */
[----:B------:R-:W-:Y:S01]  /*f070*/  IMAD.U32 R7, RZ, RZ, UR7 ;  /* 0x00000007ff077e24 */ /* 0x000fe2000f8e00ff */
[----:B---3--:R-:W-:Y:S02]  /*f080*/  MOV R10, UR8 ;  /* 0x00000008000a7c02 */ /* 0x008fe40008000f00 */
[----:B------:R-:W-:-:S07]  /*f090*/  MOV R11, UR9 ;  /* 0x00000009000b7c02 */ /* 0x000fce0008000f00 */
[----:B------:R-:W-:-:S07]  /*f0a0*/  LEPC R20, `(.L_x_4025) ;  /* 0x000000001014794e */ /* 0x000fce0000000000 */
[----:B-1----:R-:W-:Y:S05]  /*f0b0*/  CALL.ABS.NOINC R2 ;  /* 0x0000000002007343 */ /* 0x002fea0003c00000 */
.L_x_4025:
[----:B------:R-:W0:Y:S02]  /*f0c0*/  LDCU.64 UR4, c[0x0][0x768] ;  /* 0x0000ed00ff0477ac */ /* 0x000e240008000a00 */
[----:B0-----:R-:W-:-:S04]  /*f0d0*/  IADD3 R18, P0, PT, R18, UR4, RZ ;  /* 0x0000000412127c10 */ /* 0x001fc8000ff1e0ff */
[----:B------:R-:W-:-:S05]  /*f0e0*/  IADD3.X R19, PT, PT, RZ, UR5, RZ, P0, !PT ;  /* 0x00000005ff137c10 */ /* 0x000fca00087fe4ff */
[----:B------:R-:W-:Y:S01]  /*f0f0*/  STG.E.64 desc[UR36][R18.64], R16 ;  /* 0x0000001012007986 */ /* 0x000fe2000c101b24 */
[----:B------:R-:W-:Y:S05]  /*f100*/  EXIT ;  /* 0x000000000000794d */ /* 0x000fea0003800000 */
.L_x_4024:
[----:B------:R-:W-:Y:S01]  /*f110*/  STG.E.64 desc[UR36][R6.64], R16 ;  /* 0x0000001006007986 */ /* 0x000fe2000c101b24 */
[----:B------:R-:W-:Y:S05]  /*f120*/  EXIT ;  /* 0x000000000000794d */ /* 0x000fea0003800000 */
.L_x_4022:
[----:B------:R-:W4:Y:S01]  /*f130*/  LDCU.U8 UR4, c[0x0][0x798] ;  /* 0x0000f300ff0477ac */ /* 0x000f220008000000 */
[----:B------:R-:W0:Y:S01]  /*f140*/  LDCU.U8 UR5, c[0x0][0x799] ;  /* 0x0000f320ff0577ac */ /* 0x000e220008000000 */
[----:B----4-:R-:W-:Y:S02]  /*f150*/  UISETP.NE.AND UP0, UPT, UR4, URZ, UPT ;  /* 0x000000ff0400728c */ /* 0x010fe4000bf05270 */
[----:B0-----:R-:W-:-:S07]  /*f160*/  UISETP.NE.AND UP1, UPT, UR5, URZ, UPT ;  /* 0x000000ff0500728c */ /* 0x001fce000bf25270 */
[----:B------:R-:W-:Y:S05]  /*f170*/  BRA.U !UP0, `(.L_x_4026) ;  /* 0x0000000108187547 */ /* 0x000fea000b800000 */
[----:B-123--:R-:W2:Y:S02]  /*f180*/  LDG.E.64 R4, desc[UR36][R2.64] ;  /* 0x0000002402047981 */ /* 0x00eea4000c1e1b00 */
[-C--:B--2---:R-:W-:Y:S02]  /*f190*/  IMAD R17, R17, R4.reuse, RZ ;  /* 0x0000000411117224 */ /* 0x084fe400078e02ff */
[----:B------:R-:W-:-:S04]  /*f1a0*/  IMAD.WIDE.U32 R6, R16, R4, RZ ;  /* 0x0000000410067225 */ /* 0x000fc800078e00ff */
[----:B------:R-:W-:Y:S02]  /*f1b0*/  IMAD R17, R5, R16, R17 ;  /* 0x0000001005117224 */ /* 0x000fe400078e0211 */
[----:B------:R-:W-:-:S03]  /*f1c0*/  IMAD.MOV.U32 R16, RZ, RZ, R6 ;  /* 0x000000ffff107224 */ /* 0x000fc600078e0006 */
[----:B------:R-:W-:-:S07]  /*f1d0*/  IADD3 R17, PT, PT, R7, R17, RZ ;  /* 0x0000001107117210 */ /* 0x000fce0007ffe0ff */
.L_x_4026:
[----:B------:R-:W-:Y:S05]  /*f1e0*/  BRA.U !UP1, `(.L_x_4027) ;  /* 0x0000000109607547 */ /* 0x000fea000b800000 */
[----:B------:R-:W0:Y:S02]  /*f1f0*/  LDCU UR4, c[0x0][0x79c] ;  /* 0x0000f380ff0477ac */ /* 0x000e240008000800 */
[----:B0-----:R-:W-:-:S09]  /*f200*/  UISETP.NE.AND UP0, UPT, UR4, 0x1, UPT ;  /* 0x000000010400788c */ /* 0x001fd2000bf05270 */
[----:B------:R-:W-:Y:S05]  /*f210*/  BRA.U !UP0, `(.L_x_4028) ;  /* 0x0000000108407547 */ /* 0x000fea000b800000 */
[----:B------:R-:W-:Y:S01]  /*f220*/  MOV R2, 0x660 ;  /* 0x0000066000027802 */ /* 0x000fe20000000f00 */
[----:B------:R-:W1:Y:S01]  /*f230*/  LDCU.64 UR4, c[0x4][0x650] ;  /* 0x0100ca00ff0477ac */ /* 0x000e620008000a00 */
[----:B-----5:R-:W-:Y:S02]  /*f240*/  HFMA2 R8, -RZ, RZ, 0, 4.4763088226318359375e-05 ;  /* 0x000002efff087431 */ /* 0x020fe400000001ff */
[----:B------:R-:W-:Y:S01]  /*f250*/  IMAD.MOV.U32 R12, RZ, RZ, 0x1 ;  /* 0x00000001ff0c7424 */ /* 0x000fe200078e00ff */
[----:B------:R-:W-:Y:S01]  /*f260*/  MOV R13, RZ ;  /* 0x000000ff000d7202 */ /* 0x000fe20000000f00 */
[----:B------:R-:W0:Y:S01]  /*f270*/  LDCU.64 UR6, c[0x4][0x640] ;  /* 0x0100c800ff0677ac */ /* 0x000e220008000a00 */
[----:B------:R-:W4:Y:S01]  /*f280*/  LDC.64 R2, c[0x4][R2] ;  /* 0x0100000002027b82 */ /* 0x000f220000000a00 */
[----:B------:R-:W0:Y:S01]  /*f290*/  LDCU.64 UR8, c[0x4][0x320] ;  /* 0x01006400ff0877ac */ /* 0x000e220008000a00 */
[----:B-123--:R-:W-:Y:S02]  /*f2a0*/  MOV R4, UR4 ;  /* 0x0000000400047c02 */ /* 0x00efe40008000f00 */
[----:B------:R-:W-:-:S02]  /*f2b0*/  MOV R5, UR5 ;  /* 0x0000000500057c02 */ /* 0x000fc40008000f00 */
[----:B0-----:R-:W-:Y:S01]  /*f2c0*/  MOV R6, UR6 ;  /* 0x0000000600067c02 */ /* 0x001fe20008000f00 */
[----:B------:R-:W-:Y:S01]  /*f2d0*/  IMAD.U32 R7, RZ, RZ, UR7 ;  /* 0x00000007ff077e24 */ /* 0x000fe2000f8e00ff */
[----:B------:R-:W-:Y:S02]  /*f2e0*/  MOV R10, UR8 ;  /* 0x00000008000a7c02 */ /* 0x000fe40008000f00 */
[----:B------:R-:W-:-:S07]  /*f2f0*/  MOV R11, UR9 ;  /* 0x00000009000b7c02 */ /* 0x000fce0008000f00 */
[----:B------:R-:W-:-:S07]  /*f300*/  LEPC R20, `(.L_x_4028) ;  /* 0x000000001014794e */ /* 0x000fce0000000000 */
[----:B----4-:R-:W-:Y:S05]  /*f310*/  CALL.ABS.NOINC R2 ;  /* 0x0000000002007343 */ /* 0x010fea0003c00000 */
.L_x_4028:
[----:B------:R-:W0:Y:S02]  /*f320*/  LDCU.64 UR4, c[0x0][0x768] ;  /* 0x0000ed00ff0477ac */ /* 0x000e240008000a00 */
[----:B0-----:R-:W-:-:S04]  /*f330*/  IADD3 R18, P0, PT, R18, UR4, RZ ;  /* 0x0000000412127c10 */ /* 0x001fc8000ff1e0ff */
[----:B------:R-:W-:-:S05]  /*f340*/  IADD3.X R19, PT, PT, RZ, UR5, RZ, P0, !PT ;  /* 0x00000005ff137c10 */ /* 0x000fca00087fe4ff */
[----:B------:R-:W-:Y:S01]  /*f350*/  STG.E.64 desc[UR36][R18.64], R16 ;  /* 0x0000001012007986 */ /* 0x000fe2000c101b24 */
[----:B------:R-:W-:Y:S05]  /*f360*/  EXIT ;  /* 0x000000000000794d */ /* 0x000fea0003800000 */
.L_x_4027:
[----:B------:R-:W-:Y:S01]  /*f370*/  STG.E.64 desc[UR36][R2.64], R16 ;  /* 0x0000001002007986 */ /* 0x000fe2000c101b24 */
[----:B------:R-:W-:Y:S05]  /*f380*/  EXIT ;  /* 0x000000000000794d */ /* 0x000fea0003800000 */
.L_x_4002:
[----:B------:R-:W2:Y:S01]  /*f390*/  LDL.LU.64 R6, [R1] ;  /* 0x0000000001067983 */ /* 0x000ea20000300a00 */
[----:B------:R-:W2:Y:S02]  /*f3a0*/  LDCU UR4, c[0x0][0x398] ;  /* 0x00007300ff0477ac */ /* 0x000ea40008000800 */
[----:B--2---:R-:W-:-:S13]  /*f3b0*/  ISETP.GE.AND P0, PT, R7, UR4, PT ;  /* 0x0000000407007c0c */ /* 0x004fda000bf06270 */
[----:B------:R-:W-:Y:S05]  /*f3c0*/  @P0 EXIT ;  /* 0x000000000000094d */ /* 0x000fea0003800000 */
[----:B------:R-:W0:Y:S01]  /*f3d0*/  LDCU UR4, c[0x0][0x3a8] ;  /* 0x00007500ff0477ac */ /* 0x000e220008000800 */
[----:B------:R-:W-:Y:S02]  /*f3e0*/  ISETP.NE.AND P1, PT, R5, RZ, PT ;  /* 0x000000ff0500720c */ /* 0x000fe40003f25270 */
        /* <DEDUP_REMOVED lines=17> */
[----:B------:R-:W2:Y:S02]  /*f500*/  LDG.E.64 R2, desc[UR36][R6.64] ;  /* 0x0000002406027981 */ /* 0x000ea4000c1e1b00 */
[-C--:B--2---:R-:W-:Y:S02]  /*f510*/  IMAD R0, R3, R16.reuse, RZ ;  /* 0x0000001003007224 */ /* 0x084fe400078e02ff */
[----:B------:R-:W-:-:S04]  /*f520*/  IMAD.WIDE.U32 R4, R2, R16, RZ ;  /* 0x0000001002047225 */ /* 0x000fc800078e00ff */
[----:B----4-:R-:W-:Y:S02]  /*f530*/  IMAD R17, R2, R17, R0 ;  /* 0x0000001102117224 */ /* 0x010fe400078e0200 */
[----:B------:R-:W-:-:S03]  /*f540*/  IMAD.MOV.U32 R16, RZ, RZ, R4 ;  /* 0x000000ffff107224 */ /* 0x000fc600078e0004 */
[----:B------:R-:W-:-:S07]  /*f550*/  IADD3 R17, PT, PT, R5, R17, RZ ;  /* 0x0000001105117210 */ /* 0x000fce0007ffe0ff */
.L_x_4030:
[----:B------:R-:W-:Y:S05]  /*f560*/  BRA.U !UP1, `(.L_x_4031) ;  /* 0x0000000109607547 */ /* 0x000fea000b800000 */
[----:B------:R-:W0:Y:S02]  /*f570*/  LDCU UR4, c[0x0][0x79c] ;  /* 0x0000f380ff0477ac */ /* 0x000e240008000800 */
[----:B0-----:R-:W-:-:S09]  /*f580*/  UISETP.NE.AND UP0, UPT, UR4, 0x1, UPT ;  /* 0x000000010400788c */ /* 0x001fd2000bf05270 */
[----:B------:R-:W-:Y:S05]  /*f590*/  BRA.U !UP0, `(.L_x_4032) ;  /* 0x0000000108407547 */ /* 0x000fea000b800000 */
[----:B------:R-:W-:Y:S01]  /*f5a0*/  MOV R2, 0x660 ;  /* 0x0000066000027802 */ /* 0x000fe20000000f00 */
[----:B------:R-:W0:Y:S01]  /*f5b0*/  LDCU.64 UR4, c[0x4][0x650] ;  /* 0x0100ca00ff0477ac */ /* 0x000e220008000a00 */
[----:B-----5:R-:W-:Y:S02]  /*f5c0*/  HFMA2 R12, -RZ, RZ, 0, 5.9604644775390625e-08 ;  /* 0x00000001ff0c7431 */ /* 0x020fe400000001ff */
        /* <DEDUP_REMOVED lines=12> */
[----:B--2-4-:R-:W-:Y:S05]  /*f690*/  CALL.ABS.NOINC R2 ;  /* 0x0000000002007343 */ /* 0x014fea0003c00000 */
.L_x_4032:
[----:B------:R-:W0:Y:S02]  /*f6a0*/  LDCU.64 UR4, c[0x0][0x768] ;  /* 0x0000ed00ff0477ac */ /* 0x000e240008000a00 */
[----:B0-----:R-:W-:-:S04]  /*f6b0*/  IADD3 R18, P0, PT, R18, UR4, RZ ;  /* 0x0000000412127c10 */ /* 0x001fc8000ff1e0ff */
[----:B------:R-:W-:-:S05]  /*f6c0*/  IADD3.X R19, PT, PT, RZ, UR5, RZ, P0, !PT ;  /* 0x00000005ff137c10 */ /* 0x000fca00087fe4ff */
[----:B------:R-:W-:Y:S01]  /*f6d0*/  STG.E.64 desc[UR36][R18.64], R16 ;  /* 0x0000001012007986 */ /* 0x000fe2000c101b24 */
[----:B------:R-:W-:Y:S05]  /*f6e0*/  EXIT ;  /* 0x000000000000794d */ /* 0x000fea0003800000 */
.L_x_4031:
[----:B------:R-:W-:Y:S01]  /*f6f0*/  STG.E.64 desc[UR36][R6.64], R16 ;  /* 0x0000001006007986 */ /* 0x000fe2000c101b24 */
[----:B------:R-:W-:Y:S05]  /*f700*/  EXIT ;  /* 0x000000000000794d */ /* 0x000fea0003800000 */
.L_x_4029:
[----:B------:R-:W0:Y:S01]  /*f710*/  LDCU.U8 UR4, c[0x0][0x798] ;  /* 0x0000f300ff0477ac */ /* 0x000e220008000000 */
[----:B------:R-:W1:Y:S01]  /*f720*/  LDCU.U8 UR5, c[0x0][0x799] ;  /* 0x0000f320ff0577ac */ /* 0x000e620008000000 */
[----:B0-----:R-:W-:Y:S02]  /*f730*/  UISETP.NE.AND UP0, UPT, UR4, URZ, UPT ;  /* 0x000000ff0400728c */ /* 0x001fe4000bf05270 */
[----:B-1----:R-:W-:-:S07]  /*f740*/  UISETP.NE.AND UP1, UPT, UR5, URZ, UPT ;  /* 0x000000ff0500728c */ /* 0x002fce000bf25270 */
[----:B------:R-:W-:Y:S05]  /*f750*/  BRA.U !UP0, `(.L_x_4033) ;  /* 0x0000000108187547 */ /* 0x000fea000b800000 */
[----:B------:R-:W2:Y:S02]  /*f760*/  LDG.E.64 R4, desc[UR36][R2.64] ;  /* 0x0000002402047981 */ /* 0x000ea4000c1e1b00 */
[-C--:B--2---:R-:W-:Y:S02]  /*f770*/  IMAD R0, R5, R16.reuse, RZ ;  /* 0x0000001005007224 */ /* 0x084fe400078e02ff */
[----:B------:R-:W-:-:S04]  /*f780*/  IMAD.WIDE.U32 R6, R4, R16, RZ ;  /* 0x0000001004067225 */ /* 0x000fc800078e00ff */
[----:B----4-:R-:W-:Y:S02]  /*f790*/  IMAD R17, R4, R17, R0 ;  /* 0x0000001104117224 */ /* 0x010fe400078e0200 */
[----:B------:R-:W-:-:S03]  /*f7a0*/  IMAD.MOV.U32 R16, RZ, RZ, R6 ;  /* 0x000000ffff107224 */ /* 0x000fc600078e0006 */
[----:B------:R-:W-:-:S07]  /*f7b0*/  IADD3 R17, PT, PT, R7, R17, RZ ;  /* 0x0000001107117210 */ /* 0x000fce0007ffe0ff */
.L_x_4033:
        /* <DEDUP_REMOVED lines=20> */
.L_x_4035:
[----:B------:R-:W0:Y:S02]  /*f900*/  LDCU.64 UR4, c[0x0][0x768] ;  /* 0x0000ed00ff0477ac */ /* 0x000e240008000a00 */
[----:B0-----:R-:W-:-:S04]  /*f910*/  IADD3 R18, P0, PT, R18, UR4, RZ ;  /* 0x0000000412127c10 */ /* 0x001fc8000ff1e0ff */
[----:B------:R-:W-:-:S05]  /*f920*/  IADD3.X R19, PT, PT, RZ, UR5, RZ, P0, !PT ;  /* 0x00000005ff137c10 */ /* 0x000fca00087fe4ff */
[----:B------:R-:W-:Y:S01]  /*f930*/  STG.E.64 desc[UR36][R18.64], R16 ;  /* 0x0000001012007986 */ /* 0x000fe2000c101b24 */
[----:B------:R-:W-:Y:S05]  /*f940*/  EXIT ;  /* 0x000000000000794d */ /* 0x000fea0003800000 */
.L_x_4034:
[----:B------:R-:W-:Y:S01]  /*f950*/  STG.E.64 desc[UR36][R2.64], R16 ;  /* 0x0000001002007986 */ /* 0x000fe2000c101b24 */
[----:B------:R-:W-:Y:S05]  /*f960*/  EXIT ;  /* 0x000000000000794d */ /* 0x000fea0003800000 */
.L_x_4036:
        /* <DEDUP_REMOVED lines=9> */
.L_x_8872:


//--------------------- .text._ZN2at6native13reduce_kernelILi256ELi2ENS0_8ReduceOpIlNS0_14func_wrapper_tIlNS0_55_GLOBAL__N__0955718d_22_SparseCsrTensorMath_cu_868dd54514ReductionMulOpIlEEEEjlLi4ELi4EEEEEvT1_ --------------------------
	.section	.text._ZN2at6native13reduce_kernelILi256ELi2ENS0_8ReduceOpIlNS0_14func_wrapper_tIlNS0_55_GLOBAL__N__0955718d_22_SparseCsrTensorMath_cu_868dd54514ReductionMulOpIlEEEEjlLi4ELi4EEEEEvT1_,"ax",@progbits
	.align	128
.text._ZN2at6native13reduce_kernelILi256ELi2ENS0_8ReduceOpIlNS0_14func_wrapper_tIlNS0_55_GLOBAL__N__0955718d_22_SparseCsrTensorMath_cu_868dd54514ReductionMulOpIlEEEEjlLi4ELi4EEEEEvT1_:
        .type           _ZN2at6native13reduce_kernelILi256ELi2ENS0_8ReduceOpIlNS0_14func_wrapper_tIlNS0_55_GLOBAL__N__0955718d_22_SparseCsrTensorMath_cu_868dd54514ReductionMulOpIlEEEEjlLi4ELi4EEEEEvT1_,@function
        .size           _ZN2at6native13reduce_kernelILi256ELi2ENS0_8ReduceOpIlNS0_14func_wrapper_tIlNS0_55_GLOBAL__N__0955718d_22_SparseCsrTensorMath_cu_868dd54514ReductionMulOpIlEEEEjlLi4ELi4EEEEEvT1_,(.L_x_8873 - _ZN2at6native13reduce_kernelILi256ELi2ENS0_8ReduceOpIlNS0_14func_wrapper_tIlNS0_55_GLOBAL__N__0955718d_22_SparseCsrTensorMath_cu_868dd54514ReductionMulOpIlEEEEjlLi4ELi4EEEEEvT1_)
        .other          _ZN2at6native13reduce_kernelILi256ELi2ENS0_8ReduceOpIlNS0_14func_wrapper_tIlNS0_55_GLOBAL__N__0955718d_22_SparseCsrTensorMath_cu_868dd54514ReductionMulOpIlEEEEjlLi4ELi4EEEEEvT1_,@"STO_CUDA_ENTRY STV_DEFAULT"
_ZN2at6native13reduce_kernelILi256ELi2ENS0_8ReduceOpIlNS0_14func_wrapper_tIlNS0_55_GLOBAL__N__0955718d_22_SparseCsrTensorMath_cu_868dd54514ReductionMulOpIlEEEEjlLi4ELi4EEEEEvT1_:
        /* <DEDUP_REMOVED lines=297> */
.L_x_4037:
        /* <DEDUP_REMOVED lines=24> */
[----:B------:R-:W0:Y:S01]  /*1410*/  LDCU UR4, c[0x0][0x394] ;  /* 0x00007280ff0477ac */ /* 0x000e220008000800 */
[----:B-1----:R-:W-:Y:S01]  /*1420*/  IMAD.U32 R4, RZ, RZ, UR6 ;  /* 0x00000006ff047e24 */ /* 0x002fe2000f8e00ff */
[----:B------:R-:W-:-:S02]  /*1430*/  MOV R5, UR7 ;  /* 0x0000000700057c02 */ /* 0x000fc40008000f00 */
[----:B----4-:R-:W-:Y:S01]  /*1440*/  MOV R6, UR8 ;  /* 0x0000000800067c02 */ /* 0x010fe20008000f00 */
[----:B------:R-:W-:Y:S01]  /*1450*/  IMAD.U32 R7, RZ, RZ, UR9 ;  /* 0x00000009ff077e24 */ /* 0x000fe2000f8e00ff */
[----:B-----5:R-:W-:Y:S02]  /*1460*/  MOV R10, UR10 ;  /* 0x0000000a000a7c02 */ /* 0x020fe40008000f00 */
[----:B------:R-:W-:Y:S01]  /*1470*/  MOV R11, UR11 ;  /* 0x0000000b000b7c02 */ /* 0x000fe20008000f00 */
[----:B0-2---:R-:W-:-:S07]  /*1480*/  IMAD.U32 R18, RZ, RZ, UR4 ;  /* 0x00000004ff127e24 */ /* 0x005fce000f8e00ff */
[----:B------:R-:W-:-:S07]  /*1490*/  LEPC R20, `(.L_x_4041) ;  /* 0x000000001014794e */ /* 0x000fce0000000000 */
[----:B---3--:R-:W-:Y:S05]  /*14a0*/  CALL.ABS.NOINC R14 ;  /* 0x000000000e007343 */ /* 0x008fea0003c00000 */
.L_x_4041:
[----:B------:R-:W0:Y:S01]  /*14b0*/  LDC R21, c[0x0][0x388] ;  /* 0x0000e200ff157b82 */ /* 0x000e220000000800 */
[----:B------:R-:W-:Y:S01]  /*14c0*/  SHF.R.U32.HI R52, RZ, 0x3, R52 ;  /* 0x00000003ff347819 */ /* 0x000fe20000011634 */
[----:B------:R-:W-:Y:S03]  /*14d0*/  BSSY.RECONVERGENT B0, `(.L_x_4042) ;  /* 0x0000028000007945 */ /* 0x000fe60003800200 */
[----:B------:R-:W-:-:S03]  /*14e0*/  LOP3.LUT P0, R52, R52, 0x3, RZ, 0xc0, !PT ;  /* 0x0000000334347812 */ /* 0x000fc6000780c0ff */
[----:B------:R-:W1:Y:S01]  /*14f0*/  LDC R23, c[0x0][0x38c] ;  /* 0x0000e300ff177b82 */ /* 0x000e620000000800 */
[-C--:B0-----:R-:W-:Y:S02]  /*1500*/  MOV R3, R21.reuse ;  /* 0x0000001500037202 */ /* 0x081fe40000000f00 */
[----:B------:R-:W-:Y:S01]  /*1510*/  MOV R14, R21 ;  /* 0x00000015000e7202 */ /* 0x000fe20000000f00 */
[----:B-1----:R-:W-:Y:S01]  /*1520*/  IMAD.MOV.U32 R13, RZ, RZ, R23 ;  /* 0x000000ffff0d7224 */ /* 0x002fe200078e0017 */
        /* <DEDUP_REMOVED lines=25> */
[----:B0-----:R-:W-:Y:S02]  /*16c0*/  IMAD R7, R5, UR4, RZ ;  /* 0x0000000405077c24 */ /* 0x001fe4000f8e02ff */
[----:B------:R-:W-:-:S04]  /*16d0*/  IMAD.WIDE.U32 R14, R4, UR4, RZ ;  /* 0x00000004040e7c25 */ /* 0x000fc8000f8e00ff */
[----:B------:R-:W-:-:S05]  /*16e0*/  IMAD R7, R4, UR5, R7 ;  /* 0x0000000504077c24 */ /* 0x000fca000f8e0207 */
[----:B------:R-:W-:-:S07]  /*16f0*/  IADD3 R25, PT, PT, R15, R7, RZ ;  /* 0x000000070f197210 */ /* 0x000fce0007ffe0ff */
.L_x_4045:
[----:B------:R-:W-:Y:S05]  /*1700*/  BSYNC.RECONVERGENT B1 ;  /* 0x0000000000017941 */ /* 0x000fea0003800200 */
.L_x_4044:
[----:B------:R-:W0:Y:S01]  /*1710*/  LDC R5, c[0x0][0x394] ;  /* 0x0000e500ff057b82 */ /* 0x000e220000000800 */
[----:B------:R-:W-:-:S04]  /*1720*/  IADD3 R54, P0, PT, R54, 0x20, RZ ;  /* 0x0000002036367810 */ /* 0x000fc80007f1e0ff */
[----:B------:R-:W-:Y:S02]  /*1730*/  IADD3.X R55, PT, PT, RZ, R55, RZ, P0, !PT ;  /* 0x00000037ff377210 */ /* 0x000fe400007fe4ff */
[----:B0-----:R-:W-:-:S07]  /*1740*/  IADD3 R18, PT, PT, R52, -0x4, R5 ;  /* 0xfffffffc34127810 */ /* 0x001fce0007ffe005 */
.L_x_4043:
[----:B------:R-:W-:Y:S05]  /*1750*/  BSYNC.RECONVERGENT B0 ;  /* 0x0000000000007941 */ /* 0x000fea0003800200 */
.L_x_4042:
[----:B------:R-:W0:Y:S01]  /*1760*/  LDC.64 R4, c[0x0][0x3a8] ;  /* 0x0000ea00ff047b82 */ /* 0x000e220000000a00 */
[----:B------:R-:W-:Y:S01]  /*1770*/  BSSY.RECONVERGENT B0, `(.L_x_4046) ;  /* 0x000002b000007945 */ /* 0x000fe20003800200 */
[----:B------:R-:W-:Y:S01]  /*1780*/  IMAD.MOV.U32 R27, RZ, RZ, R21 ;  /* 0x000000ffff1b7224 */ /* 0x000fe200078e0015 */
[----:B------:R-:W-:-:S05]  /*1790*/  MOV R29, R23 ;  /* 0x00000017001d7202 */ /* 0x000fca0000000f00 */
        /* <DEDUP_REMOVED lines=14> */
.L_x_4048:
[C---:B------:R-:W-:Y:S01]  /*1880*/  IMAD.WIDE.U32 R4, R31.reuse, 0x20, R54 ;  /* 0x000000201f047825 */ /* 0x040fe200078e0036 */
[----:B------:R-:W0:Y:S05]  /*1890*/  LDCU UR4, c[0x0][0x39c] ;  /* 0x00007380ff0477ac */ /* 0x000e2a0008000800 */
[----:B------:R-:W2:Y:S01]  /*18a0*/  LDG.E.ENL2.256 R4, R8, desc[UR36][R4.64] ;  /* 0xfe0000240408797e */ /* 0x000ea20008121904 */
[----:B0-----:R-:W-:-:S05]  /*18b0*/  VIADD R31, R31, UR4 ;  /* 0x000000041f1f7c36 */ /* 0x001fca0008000000 */
[----:B------:R-:W-:-:S04]  /*18c0*/  LEA R33, R31, 0x3, 0x2 ;  /* 0x000000031f217811 */ /* 0x000fc800078e10ff */
[----:B------:R-:W-:Y:S01]  /*18d0*/  ISETP.GE.U32.AND P1, PT, R33, R18, PT ;  /* 0x000000122100720c */ /* 0x000fe20003f26070 */
[-C--:B--2---:R-:W-:Y:S02]  /*18e0*/  IMAD R0, R9, R14.reuse, RZ ;  /* 0x0000000e09007224 */ /* 0x084fe400078e02ff */
[----:B------:R-:W-:Y:S02]  /*18f0*/  IMAD R11, R11, R27, RZ ;  /* 0x0000001b0b0b7224 */ /* 0x000fe400078e02ff */
[C---:B------:R-:W-:Y:S02]  /*1900*/  IMAD R25, R8.reuse, R25, R0 ;  /* 0x0000001908197224 */ /* 0x040fe400078e0200 */
[----:B------:R-:W-:Y:S02]  /*1910*/  IMAD R0, R5, R21, RZ ;  /* 0x0000001505007224 */ /* 0x000fe400078e02ff */
[----:B------:R-:W-:Y:S02]  /*1920*/  IMAD R7, R7, R3, RZ ;  /* 0x0000000307077224 */ /* 0x000fe400078e02ff */
[----:B------:R-:W-:-:S04]  /*1930*/  IMAD.WIDE.U32 R14, R8, R14, RZ ;  /* 0x0000000e080e7225 */ /* 0x000fc800078e00ff */
[----:B------:R-:W-:Y:S01]  /*1940*/  IMAD.WIDE.U32 R8, R10, R27, RZ ;  /* 0x0000001b0a087225 */ /* 0x000fe200078e00ff */
[----:B------:R-:W-:-:S03]  /*1950*/  IADD3 R25, PT, PT, R15, R25, RZ ;  /* 0x000000190f197210 */ /* 0x000fc60007ffe0ff */
[----:B------:R-:W-:Y:S01]  /*1960*/  IMAD R29, R10, R29, R11 ;  /* 0x0000001d0a1d7224 */ /* 0x000fe200078e020b */
[----:B------:R-:W-:Y:S01]  /*1970*/  MOV R27, R8 ;  /* 0x00000008001b7202 */ /* 0x000fe20000000f00 */
[----:B------:R-:W-:-:S03]  /*1980*/  IMAD.WIDE.U32 R10, R4, R21, RZ ;  /* 0x00000015040a7225 */ /* 0x000fc600078e00ff */
[----:B------:R-:W-:Y:S01]  /*1990*/  IADD3 R29, PT, PT, R9, R29, RZ ;  /* 0x0000001d091d7210 */ /* 0x000fe20007ffe0ff */
[----:B------:R-:W-:Y:S02]  /*19a0*/  IMAD R23, R4, R23, R0 ;  /* 0x0000001704177224 */ /* 0x000fe400078e0200 */
[----:B------:R-:W-:-:S03]  /*19b0*/  IMAD.WIDE.U32 R4, R6, R3, RZ ;  /* 0x0000000306047225 */ /* 0x000fc600078e00ff */
[----:B------:R-:W-:Y:S01]  /*19c0*/  IADD3 R23, PT, PT, R11, R23, RZ ;  /* 0x000000170b177210 */ /* 0x000fe20007ffe0ff */
[----:B------:R-:W-:Y:S01]  /*19d0*/  IMAD R7, R6, R13, R7 ;  /* 0x0000000d06077224 */ /* 0x000fe200078e0207 */
[----:B------:R-:W-:Y:S01]  /*19e0*/  MOV R3, R4 ;  /* 0x0000000400037202 */ /* 0x000fe20000000f00 */
[----:B------:R-:W-:-:S03]  /*19f0*/  IMAD.MOV.U32 R21, RZ, RZ, R10 ;  /* 0x000000ffff157224 */ /* 0x000fc600078e000a */
[----:B------:R-:W-:Y:S01]  /*1a00*/  IADD3 R13, PT, PT, R5, R7, RZ ;  /* 0x00000007050d7210 */ /* 0x000fe20007ffe0ff */
[----:B------:R-:W-:Y:S06]  /*1a10*/  @!P1 BRA `(.L_x_4048) ;  /* 0xfffffffc00989947 */ /* 0x000fec000383ffff */
.L_x_4047:
[----:B------:R-:W-:Y:S05]  /*1a20*/  BSYNC.RECONVERGENT B0 ;  /* 0x0000000000007941 */ /* 0x000fea0003800200 */
.L_x_4046:
[----:B------:R-:W-:Y:S04]  /*1a30*/  BSSY.RECONVERGENT B0, `(.L_x_4049) ;  /* 0x000000d000007945 */ /* 0x000fe80003800200 */
[----:B------:R-:W-:Y:S05]  /*1a40*/  @P0 BRA `(.L_x_4050) ;  /* 0x00000000002c0947 */ /* 0x000fea0003800000 */
[----:B------:R-:W-:-:S05]  /*1a50*/  LOP3.LUT R0, R18, 0xfffffffc, RZ, 0xc0, !PT ;  /* 0xfffffffc12007812 */ /* 0x000fca00078ec0ff */
[----:B------:R-:W-:-:S05]  /*1a60*/  IMAD.IADD R5, R0, 0x1, R19 ;  /* 0x0000000100057824 */ /* 0x000fca00078e0213 */
[----:B------:R-:W-:-:S13]  /*1a70*/  ISETP.GE.U32.AND P0, PT, R5, R18, PT ;  /* 0x000000120500720c */ /* 0x000fda0003f06070 */
[----:B------:R-:W-:Y:S05]  /*1a80*/  @P0 BRA `(.L_x_4050) ;  /* 0x00000000001c0947 */ /* 0x000fea0003800000 */
[----:B------:R-:W-:-:S06]  /*1a90*/  IMAD.WIDE R54, R5, 0x8, R54 ;  /* 0x0000000805367825 */ /* 0x000fcc00078e0236 */
[----:B------:R-:W2:Y:S02]  /*1aa0*/  LDG.E.64 R54, desc[UR36][R54.64] ;  /* 0x0000002436367981 */ /* 0x000ea4000c1e1b00 */
[-C--:B--2---:R-:W-:Y:S02]  /*1ab0*/  IMAD R25, R25, R54.reuse, RZ ;  /* 0x0000003619197224 */ /* 0x084fe400078e02ff */
[----:B------:R-:W-:-:S04]  /*1ac0*/  IMAD.WIDE.U32 R4, R14, R54, RZ ;  /* 0x000000360e047225 */ /* 0x000fc800078e00ff */
[----:B------:R-:W-:Y:S01]  /*1ad0*/  IMAD R25, R55, R14, R25 ;  /* 0x0000000e37197224 */ /* 0x000fe200078e0219 */
[----:B------:R-:W-:-:S04]  /*1ae0*/  MOV R14, R4 ;  /* 0x00000004000e7202 */ /* 0x000fc80000000f00 */
[----:B------:R-:W-:-:S07]  /*1af0*/  IADD3 R25, PT, PT, R5, R25, RZ ;  /* 0x0000001905197210 */ /* 0x000fce0007ffe0ff */
.L_x_4050:
[----:B------:R-:W-:Y:S05]  /*1b00*/  BSYNC.RECONVERGENT B0 ;  /* 0x0000000000007941 */ /* 0x000fea0003800200 */
.L_x_4049:
[-C--:B------:R-:W-:Y:S01]  /*1b10*/  IMAD R0, R29, R14.reuse, RZ ;  /* 0x0000000e1d007224 */ /* 0x080fe200078e02ff */
[----:B------:R-:W-:Y:S01]  /*1b20*/  CS2R R6, SRZ ;  /* 0x0000000000067805 */ /* 0x000fe2000001ff00 */
        /* <DEDUP_REMOVED lines=9> */
[----:B------:R-:W-:Y:S01]  /*1bc0*/  IMAD R3, R3, R0, R13 ;  /* 0x0000000003037224 */ /* 0x000fe200078e020d */
[----:B------:R-:W-:-:S04]  /*1bd0*/  MOV R0, R14 ;  /* 0x0000000e00007202 */ /* 0x000fc80000000f00 */
[----:B------:R-:W-:Y:S01]  /*1be0*/  IADD3 R3, PT, PT, R15, R3, RZ ;  /* 0x000000030f037210 */ /* 0x000fe20007ffe0ff */
[----:B------:R-:W-:Y:S06]  /*1bf0*/  BRA `(.L_x_4039) ;  /* 0x000000ac001c7947 */ /* 0x000fec0003800000 */
.L_x_4040:
        /* <DEDUP_REMOVED lines=12> */
[----:B------:R-:W-:Y:S01]  /*1cc0*/  ISETP.GE.U32.AND P0, PT, R3, R38, PT ;  /* 0x000000260300720c */ /* 0x000fe20003f06070 */
[--C-:B--2---:R-:W-:Y:S01]  /*1cd0*/  IMAD.MOV.U32 R29, RZ, RZ, R0.reuse ;  /* 0x000000ffff1d7224 */ /* 0x104fe200078e0000 */
[-C--:B------:R-:W-:Y:S01]  /*1ce0*/  MOV R27, R0.reuse ;  /* 0x00000000001b7202 */ /* 0x080fe20000000f00 */
[----:B------:R-:W-:Y:S01]  /*1cf0*/  IMAD.MOV.U32 R43, RZ, RZ, R0 ;  /* 0x000000ffff2b7224 */ /* 0x000fe200078e0000 */
[-C--:B------:R-:W-:Y:S02]  /*1d00*/  MOV R25, R0.reuse ;  /* 0x0000000000197202 */ /* 0x080fe40000000f00 */
[-C--:B------:R-:W-:Y:S02]  /*1d10*/  MOV R3, R0.reuse ;  /* 0x0000000000037202 */ /* 0x080fe40000000f00 */
[-C--:B------:R-:W-:Y:S01]  /*1d20*/  MOV R47, R0.reuse ;  /* 0x00000000002f7202 */ /* 0x080fe20000000f00 */
[--C-:B---3--:R-:W-:Y:S01]  /*1d30*/  IMAD.MOV.U32 R35, RZ, RZ, R33.reuse ;  /* 0x000000ffff237224 */ /* 0x108fe200078e0021 */
[----:B------:R-:W-:Y:S01]  /*1d40*/  MOV R24, R0 ;  /* 0x0000000000187202 */ /* 0x000fe20000000f00 */
[----:B------:R-:W-:Y:S01]  /*1d50*/  IMAD.MOV.U32 R45, RZ, RZ, R33 ;  /* 0x000000ffff2d7224 */ /* 0x000fe200078e0021 */
        /* <DEDUP_REMOVED lines=18> */
[----:B------:R-:W-:-:S07]  /*1e80*/  MOV R49, R33 ;  /* 0x0000002100317202 */ /* 0x000fce0000000f00 */
.L_x_4054:
[----:B------:R-:W-:Y:S02]  /*1e90*/  SHF.R.U32.HI R13, RZ, 0x1, R53 ;  /* 0x00000001ff0d7819 */ /* 0x000fe40000011635 */
[-C--:B------:R-:W-:Y:S02]  /*1ea0*/  IADD3 R53, PT, PT, R53, R18.reuse, RZ ;  /* 0x0000001235357210 */ /* 0x080fe40007ffe0ff */
[C---:B------:R-:W-:Y:S01]  /*1eb0*/  IADD3 R4, PT, PT, R13.reuse, R18, RZ ;  /* 0x000000120d047210 */ /* 0x040fe20007ffe0ff */
[----:B------:R-:W-:Y:S01]  /*1ec0*/  IMAD.WIDE.U32 R12, R13, 0x10, R54 ;  /* 0x000000100d0c7825 */ /* 0x000fe200078e0036 */
[----:B------:R-:W-:-:S03]  /*1ed0*/  SHF.R.U32.HI R21, RZ, 0x1, R53 ;  /* 0x00000001ff157819 */ /* 0x000fc60000011635 */
[----:B------:R-:W-:Y:S01]  /*1ee0*/  IMAD.SHL.U32 R5, R4, 0x10, RZ ;  /* 0x0000001004057824 */ /* 0x000fe200078e00ff */
[----:B------:R-:W-:Y:S01]  /*1ef0*/  SHF.R.U32.HI R4, RZ, 0x1c, R4 ;  /* 0x0000001cff047819 */ /* 0x000fe20000011604 */
[----:B------:R-:W-:Y:S01]  /*1f00*/  IMAD.WIDE.U32 R20, R21, 0x10, R54 ;  /* 0x0000001015147825 */ /* 0x000fe200078e0036 */
[----:B------:R-:W2:Y:S01]  /*1f10*/  LDG.E.128 R12, desc[UR36][R12.64] ;  /* 0x000000240c0c7981 */ /* 0x000ea2000c1e1d00 */
[----:B------:R-:W-:Y:S02]  /*1f20*/  LEA R53, R18, R53, 0x1 ;  /* 0x0000003512357211 */ /* 0x000fe400078e08ff */
[----:B------:R-:W-:Y:S02]  /*1f30*/  LOP3.LUT R5, R5, 0xfffffff0, RZ, 0xc0, !PT ;  /* 0xfffffff005057812 */ /* 0x000fe400078ec0ff */
[----:B------:R-:W-:Y:S01]  /*1f40*/  LOP3.LUT R7, R4, 0x7, RZ, 0xc0, !PT ;  /* 0x0000000704077812 */ /* 0x000fe200078ec0ff */
[----:B------:R-:W3:Y:S01]  /*1f50*/  LDG.E.128 R20, desc[UR36][R20.64] ;  /* 0x0000002414147981 */ /* 0x000ee2000c1e1d00 */
[----:B------:R-:W-:-:S02]  /*1f60*/  IADD3 R4, P0, PT, R54, R5, RZ ;  /* 0x0000000536047210 */ /* 0x000fc40007f1e0ff */
[----:B------:R-:W-:Y:S02]  /*1f70*/  SHF.R.U32.HI R9, RZ, 0x1, R53 ;  /* 0x00000001ff097819 */ /* 0x000fe40000011635 */
[----:B------:R-:W-:-:S03]  /*1f80*/  IADD3.X R5, PT, PT, R55, R7, RZ, P0, !PT ;  /* 0x0000000737057210 */ /* 0x000fc600007fe4ff */
[----:B------:R-:W-:-:S03]  /*1f90*/  IMAD.WIDE.U32 R8, R9, 0x10, R54 ;  /* 0x0000001009087825 */ /* 0x000fc600078e0036 */
[----:B------:R-:W4:Y:S04]  /*1fa0*/  LDG.E.128 R4, desc[UR36][R4.64] ;  /* 0x0000002404047981 */ /* 0x000f28000c1e1d00 */
[----:B------:R-:W5:Y:S01]  /*1fb0*/  LDG.E.128 R8, desc[UR36][R8.64] ;  /* 0x0000002408087981 */ /* 0x000f62000c1e1d00 */
[----:B------:R-:W-:-:S05]  /*1fc0*/  IADD3 R53, PT, PT, R53, R18, RZ ;  /* 0x0000001235357210 */ /* 0x000fca0007ffe0ff */
[----:B------:R-:W-:-:S05]  /*1fd0*/  IMAD R61, R18, 0x3, R53 ;  /* 0x00000003123d7824 */ /* 0x000fca00078e0235 */
[----:B------:R-:W-:Y:S01]  /*1fe0*/  ISETP.GE.U32.AND P0, PT, R61, R38, PT ;  /* 0x000000263d00720c */ /* 0x000fe20003f06070 */
[----:B--2---:R-:W-:Y:S02]  /*1ff0*/  IMAD R26, R13, R24, RZ ;  /* 0x000000180d1a7224 */ /* 0x004fe400078e02ff */
[----:B------:R-:W-:Y:S02]  /*2000*/  IMAD R28, R15, R47, RZ ;  /* 0x0000002f0f1c7224 */ /* 0x000fe400078e02ff */
[----:B------:R-:W-:Y:S02]  /*2010*/  IMAD R49, R12, R49, R26 ;  /* 0x000000310c317224 */ /* 0x000fe400078e021a */
[----:B------:R-:W-:-:S04]  /*2020*/  IMAD.WIDE.U32 R56, R14, R47, RZ ;  /* 0x0000002f0e387225 */ /* 0x000fc800078e00ff */
[----:B------:R-:W-:Y:S02]  /*2030*/  IMAD R45, R14, R45, R28 ;  /* 0x0000002d0e2d7224 */ /* 0x000fe400078e021c */
[----:B---3--:R-:W-:Y:S01]  /*2040*/  IMAD R26, R21, R43, RZ ;  /* 0x0000002b151a7224 */ /* 0x008fe200078e02ff */
[----:B------:R-:W-:Y:S01]  /*2050*/  MOV R47, R56 ;  /* 0x00000038002f7202 */ /* 0x000fe20000000f00 */
[----:B------:R-:W-:Y:S01]  /*2060*/  IMAD.WIDE.U32 R58, R12, R24, RZ ;  /* 0x000000180c3a7225 */ /* 0x000fe200078e00ff */
[----:B------:R-:W-:-:S03]  /*2070*/  IADD3 R45, PT, PT, R57, R45, RZ ;  /* 0x0000002d392d7210 */ /* 0x000fc60007ffe0ff */
[C---:B------:R-:W-:Y:S02]  /*2080*/  IMAD R41, R20.reuse, R41, R26 ;  /* 0x0000002914297224 */ /* 0x040fe400078e021a */
[----:B----4-:R-:W-:Y:S02]  /*2090*/  IMAD R26, R5, R3, RZ ;  /* 0x00000003051a7224 */ /* 0x010fe400078e02ff */
[----:B------:R-:W-:Y:S02]  /*20a0*/  IMAD R28, R23, R0, RZ ;  /* 0x00000000171c7224 */ /* 0x000fe400078e02ff */
[----:B------:R-:W-:Y:S01]  /*20b0*/  IMAD.WIDE.U32 R56, R20, R43, RZ ;  /* 0x0000002b14387225 */ /* 0x000fe200078e00ff */
[----:B------:R-:W-:-:S03]  /*20c0*/  IADD3 R49, PT, PT, R59, R49, RZ ;  /* 0x000000313b317210 */ /* 0x000fc60007ffe0ff */
[----:B------:R-:W-:Y:S02]  /*20d0*/  IMAD.MOV.U32 R24, RZ, RZ, R58 ;  /* 0x000000ffff187224 */ /* 0x000fe400078e003a */
[----:B------:R-:W-:Y:S01]  /*20e0*/  IMAD R61, R4, R37, R26 ;  /* 0x00000025043d7224 */ /* 0x000fe200078e021a */
[----:B------:R-:W-:Y:S01]  /*20f0*/  IADD3 R41, PT, PT, R57, R41, RZ ;  /* 0x0000002939297210 */ /* 0x000fe20007ffe0ff */
[C---:B------:R-:W-:Y:S02]  /*2100*/  IMAD R39, R22.reuse, R39, R28 ;  /* 0x0000002716277224 */ /* 0x040fe400078e021c */
[----:B------:R-:W-:-:S04]  /*2110*/  IMAD.WIDE.U32 R58, R22, R0, RZ ;  /* 0x00000000163a7225 */ /* 0x000fc800078e00ff */
[----:B------:R-:W-:Y:S01]  /*2120*/  IMAD.WIDE.U32 R36, R4, R3, RZ ;  /* 0x0000000304247225 */ /* 0x000fe200078e00ff */
[----:B------:R-:W-:-:S03]  /*2130*/  IADD3 R39, PT, PT, R59, R39, RZ ;  /* 0x000000273b277210 */ /* 0x000fc60007ffe0ff */
[----:B------:R-:W-:Y:S02]  /*2140*/  IMAD R57, R7, R25, RZ ;  /* 0x0000001907397224 */ /* 0x000fe400078e02ff */
[----:B-----5:R-:W-:Y:S02]  /*2150*/  IMAD R26, R9, R27, RZ ;  /* 0x0000001b091a7224 */ /* 0x020fe400078e02ff */
[----:B------:R-:W-:Y:S01]  /*2160*/  IMAD R28, R11, R29, RZ ;  /* 0x0000001d0b1c7224 */ /* 0x000fe200078e02ff */
[----:B------:R-:W-:Y:S01]  /*2170*/  IADD3 R37, PT, PT, R37, R61, RZ ;  /* 0x0000003d25257210 */ /* 0x000fe20007ffe0ff */
[----:B------:R-:W-:Y:S02]  /*2180*/  IMAD R57, R6, R35, R57 ;  /* 0x0000002306397224 */ /* 0x000fe400078e0239 */
[----:B------:R-:W-:Y:S02]  /*2190*/  IMAD R59, R8, R33, R26 ;  /* 0x00000021083b7224 */ /* 0x000fe400078e021a */
[----:B------:R-:W-:-:S02]  /*21a0*/  IMAD R61, R10, R31, R28 ;  /* 0x0000001f0a3d7224 */ /* 0x000fc400078e021c */
[----:B------:R-:W-:-:S04]  /*21b0*/  IMAD.WIDE.U32 R34, R6, R25, RZ ;  /* 0x0000001906227225 */ /* 0x000fc800078e00ff */
[----:B------:R-:W-:-:S04]  /*21c0*/  IMAD.WIDE.U32 R32, R8, R27, RZ ;  /* 0x0000001b08207225 */ /* 0x000fc800078e00ff */
[----:B------:R-:W-:Y:S01]  /*21d0*/  IMAD.WIDE.U32 R30, R10, R29, RZ ;  /* 0x0000001d0a1e7225 */ /* 0x000fe200078e00ff */
[----:B------:R-:W-:Y:S02]  /*21e0*/  MOV R0, R58 ;  /* 0x0000003a00007202 */ /* 0x000fe40000000f00 */
[----:B------:R-:W-:Y:S01]  /*21f0*/  MOV R25, R34 ;  /* 0x0000002200197202 */ /* 0x000fe20000000f00 */
[----:B------:R-:W-:Y:S01]  /*2200*/  IMAD.MOV.U32 R43, RZ, RZ, R56 ;  /* 0x000000ffff2b7224 */ /* 0x000fe200078e0038 */
[----:B------:R-:W-:Y:S01]  /*2210*/  IADD3 R35, PT, PT, R35, R57, RZ ;  /* 0x0000003923237210 */ /* 0x000fe20007ffe0ff */
[----:B------:R-:W-:Y:S01]  /*2220*/  IMAD.MOV.U32 R3, RZ, RZ, R36 ;  /* 0x000000ffff037224 */ /* 0x000fe200078e0024 */
[----:B------:R-:W-:Y:S01]  /*2230*/  IADD3 R33, PT, PT, R33, R59, RZ ;  /* 0x0000003b21217210 */ /* 0x000fe20007ffe0ff */
[----:B------:R-:W-:Y:S01]  /*2240*/  IMAD.MOV.U32 R27, RZ, RZ, R32 ;  /* 0x000000ffff1b7224 */ /* 0x000fe200078e0020 */
[----:B------:R-:W-:Y:S02]  /*2250*/  MOV R29, R30 ;  /* 0x0000001e001d7202 */ /* 0x000fe40000000f00 */
[----:B------:R-:W-:Y:S01]  /*2260*/  IADD3 R31, PT, PT, R31, R61, RZ ;  /* 0x0000003d1f1f7210 */ /* 0x000fe20007ffe0ff */
[----:B------:R-:W-:Y:S06]  /*2270*/  @!P0 BRA `(.L_x_4054) ;  /* 0xfffffffc00048947 */ /* 0x000fec000383ffff */
[----:B------:R-:W-:Y:S05]  /*2280*/  BSYNC.RECONVERGENT B1 ;  /* 0x0000000000017941 */ /* 0x000fea0003800200 */
.L_x_4053:
[----:B------:R-:W-:Y:S05]  /*2290*/  BSYNC.RECONVERGENT B0 ;  /* 0x0000000000007941 */ /* 0x000fea0003800200 */
.L_x_4052:
[----:B------:R-:W-:Y:S01]  /*22a0*/  ISETP.GE.U32.AND P0, PT, R53, R38, PT ;  /* 0x000000263500720c */ /* 0x000fe20003f06070 */
[----:B------:R-:W-:-:S12]  /*22b0*/  BSSY.RECONVERGENT B0, `(.L_x_4055) ;  /* 0x0000016000007945 */ /* 0x000fd80003800200 */
[----:B------:R-:W-:Y:S05]  /*22c0*/  @P0 BRA `(.L_x_4056) ;  /* 0x0000000000500947 */ /* 0x000fea0003800000 */
[----:B------:R-:W-:-:S05]  /*22d0*/  SHF.R.U32.HI R13, RZ, 0x1, R53 ;  /* 0x00000001ff0d7819 */ /* 0x000fca0000011635 */
[----:B------:R-:W-:-:S06]  /*22e0*/  IMAD.WIDE.U32 R12, R13, 0x10, R54 ;  /* 0x000000100d0c7825 */ /* 0x000fcc00078e0036 */
[----:B------:R-:W5:Y:S01]  /*22f0*/  LDG.E.128 R12, desc[UR36][R12.64] ;  /* 0x000000240c0c7981 */ /* 0x000f62000c1e1d00 */
[----:B------:R-:W-:-:S05]  /*2300*/  IMAD.IADD R57, R53, 0x1, R18 ;  /* 0x0000000135397824 */ /* 0x000fca00078e0212 */
        /* <DEDUP_REMOVED lines=16> */
.L_x_4056:
[----:B------:R-:W-:Y:S05]  /*2410*/  BSYNC.RECONVERGENT B0 ;  /* 0x0000000000007941 */ /* 0x000fea0003800200 */
.L_x_4055:
[----:B------:R-:W-:Y:S04]  /*2420*/  BSSY.RECONVERGENT B0, `(.L_x_4057) ;  /* 0x0000032000007945 */ /* 0x000fe80003800200 */
[----:B------:R-:W-:Y:S05]  /*2430*/  @P0 BRA `(.L_x_4058) ;  /* 0x0000000000c00947 */ /* 0x000fea0003800000 */
[----:B-1----:R-:W-:Y:S01]  /*2440*/  IADD3 R55, PT, PT, R53, R18, RZ ;  /* 0x0000001235377210 */ /* 0x002fe20007ffe0ff */
[----:B-----5:R-:W-:Y:S02]  /*2450*/  IMAD R13, R13, R24, RZ ;  /* 0x000000180d0d7224 */ /* 0x020fe400078e02ff */
[----:B------:R-:W-:Y:S01]  /*2460*/  IMAD R15, R15, R47, RZ ;  /* 0x0000002f0f0f7224 */ /* 0x000fe200078e02ff */
[----:B------:R-:W-:Y:S01]  /*2470*/  ISETP.GE.U32.AND P0, PT, R55, R38, PT ;  /* 0x000000263700720c */ /* 0x000fe20003f06070 */
[----:B------:R-:W-:-:S04]  /*2480*/  IMAD.WIDE.U32 R52, R12, R24, RZ ;  /* 0x000000180c347225 */ /* 0x000fc800078e00ff */
[----:B------:R-:W-:Y:S02]  /*2490*/  IMAD R49, R12, R49, R13 ;  /* 0x000000310c317224 */ /* 0x000fe400078e020d */
[----:B------:R-:W-:-:S03]  /*24a0*/  IMAD.WIDE.U32 R12, R14, R47, RZ ;  /* 0x0000002f0e0c7225 */ /* 0x000fc600078e00ff */
[----:B------:R-:W-:Y:S01]  /*24b0*/  IADD3 R49, PT, PT, R53, R49, RZ ;  /* 0x0000003135317210 */ /* 0x000fe20007ffe0ff */
[----:B------:R-:W-:Y:S01]  /*24c0*/  IMAD R15, R14, R45, R15 ;  /* 0x0000002d0e0f7224 */ /* 0x000fe200078e020f */
[----:B------:R-:W-:Y:S01]  /*24d0*/  MOV R47, R12 ;  /* 0x0000000c002f7202 */ /* 0x000fe20000000f00 */
[----:B------:R-:W-:-:S03]  /*24e0*/  IMAD.MOV.U32 R24, RZ, RZ, R52 ;  /* 0x000000ffff187224 */ /* 0x000fc600078e0034 */
[----:B------:R-:W-:Y:S01]  /*24f0*/  IADD3 R45, PT, PT, R13, R15, RZ ;  /* 0x0000000f0d2d7210 */ /* 0x000fe20007ffe0ff */
[----:B------:R-:W-:Y:S06]  /*2500*/  @P0 BRA `(.L_x_4058) ;  /* 0x00000000008c0947 */ /* 0x000fec0003800000 */
[----:B------:R-:W-:Y:S02]  /*2510*/  IMAD.IADD R53, R55, 0x1, R18 ;  /* 0x0000000137357824 */ /* 0x000fe400078e0212 */
[----:B------:R-:W-:Y:S02]  /*2520*/  IMAD R14, R21, R43, RZ ;  /* 0x0000002b150e7224 */ /* 0x000fe400078e02ff */
[----:B------:R-:W-:Y:S01]  /*2530*/  IMAD R21, R23, R0, RZ ;  /* 0x0000000017157224 */ /* 0x000fe200078e02ff */
[----:B------:R-:W-:Y:S01]  /*2540*/  ISETP.GE.U32.AND P0, PT, R53, R38, PT ;  /* 0x000000263500720c */ /* 0x000fe20003f06070 */
[C---:B------:R-:W-:Y:S02]  /*2550*/  IMAD R41, R20.reuse, R41, R14 ;  /* 0x0000002914297224 */ /* 0x040fe400078e020e */
[----:B------:R-:W-:-:S04]  /*2560*/  IMAD.WIDE.U32 R12, R20, R43, RZ ;  /* 0x0000002b140c7225 */ /* 0x000fc800078e00ff */
[C---:B------:R-:W-:Y:S01]  /*2570*/  IMAD.WIDE.U32 R14, R22.reuse, R0, RZ ;  /* 0x00000000160e7225 */ /* 0x040fe200078e00ff */
[----:B------:R-:W-:Y:S02]  /*2580*/  MOV R43, R12 ;  /* 0x0000000c002b7202 */ /* 0x000fe40000000f00 */
[----:B------:R-:W-:Y:S01]  /*2590*/  IADD3 R41, PT, PT, R13, R41, RZ ;  /* 0x000000290d297210 */ /* 0x000fe20007ffe0ff */
[----:B------:R-:W-:Y:S01]  /*25a0*/  IMAD R21, R22, R39, R21 ;  /* 0x0000002716157224 */ /* 0x000fe200078e0215 */
[----:B------:R-:W-:-:S03]  /*25b0*/  MOV R0, R14 ;  /* 0x0000000e00007202 */ /* 0x000fc60000000f00 */
[----:B------:R-:W-:Y:S01]  /*25c0*/  IMAD.IADD R39, R15, 0x1, R21 ;  /* 0x000000010f277824 */ /* 0x000fe200078e0215 */
[----:B------:R-:W-:Y:S06]  /*25d0*/  @P0 BRA `(.L_x_4058) ;  /* 0x0000000000580947 */ /* 0x000fec0003800000 */
[----:B------:R-:W-:Y:S01]  /*25e0*/  IADD3 R13, PT, PT, R53, R18, RZ ;  /* 0x00000012350d7210 */ /* 0x000fe20007ffe0ff */
[----:B------:R-:W-:Y:S02]  /*25f0*/  IMAD R5, R5, R3, RZ ;  /* 0x0000000305057224 */ /* 0x000fe400078e02ff */
[----:B------:R-:W-:Y:S01]  /*2600*/  IMAD R7, R7, R25, RZ ;  /* 0x0000001907077224 */ /* 0x000fe200078e02ff */
[----:B------:R-:W-:Y:S01]  /*2610*/  ISETP.GE.U32.AND P0, PT, R13, R38, PT ;  /* 0x000000260d00720c */ /* 0x000fe20003f06070 */
[----:B------:R-:W-:-:S04]  /*2620*/  IMAD.WIDE.U32 R12, R4, R3, RZ ;  /* 0x00000003040c7225 */ /* 0x000fc800078e00ff */
[----:B------:R-:W-:Y:S01]  /*2630*/  IMAD R37, R4, R37, R5 ;  /* 0x0000002504257224 */ /* 0x000fe200078e0205 */
[----:B------:R-:W-:Y:S01]  /*2640*/  MOV R3, R12 ;  /* 0x0000000c00037202 */ /* 0x000fe20000000f00 */
[----:B------:R-:W-:-:S03]  /*2650*/  IMAD.WIDE.U32 R4, R6, R25, RZ ;  /* 0x0000001906047225 */ /* 0x000fc600078e00ff */
[----:B------:R-:W-:Y:S01]  /*2660*/  IADD3 R37, PT, PT, R13, R37, RZ ;  /* 0x000000250d257210 */ /* 0x000fe20007ffe0ff */
[----:B------:R-:W-:Y:S02]  /*2670*/  IMAD R7, R6, R35, R7 ;  /* 0x0000002306077224 */ /* 0x000fe400078e0207 */
[----:B------:R-:W-:Y:S02]  /*2680*/  @!P0 IMAD R6, R9, R27, RZ ;  /* 0x0000001b09068224 */ /* 0x000fe400078e02ff */
[----:B------:R-:W-:Y:S01]  /*2690*/  @!P0 IMAD R11, R11, R29, RZ ;  /* 0x0000001d0b0b8224 */ /* 0x000fe200078e02ff */
[----:B------:R-:W-:Y:S01]  /*26a0*/  IADD3 R35, PT, PT, R5, R7, RZ ;  /* 0x0000000705237210 */ /* 0x000fe20007ffe0ff */
[----:B------:R-:W-:Y:S02]  /*26b0*/  @!P0 IMAD R13, R8, R33, R6 ;  /* 0x00000021080d8224 */ /* 0x000fe400078e0206 */
[----:B------:R-:W-:Y:S02]  /*26c0*/  @!P0 IMAD R15, R10, R31, R11 ;  /* 0x0000001f0a0f8224 */ /* 0x000fe400078e020b */
[----:B------:R-:W-:-:S04]  /*26d0*/  @!P0 IMAD.WIDE.U32 R8, R8, R27, RZ ;  /* 0x0000001b08088225 */ /* 0x000fc800078e00ff */
[----:B------:R-:W-:Y:S01]  /*26e0*/  @!P0 IMAD.WIDE.U32 R10, R10, R29, RZ ;  /* 0x0000001d0a0a8225 */ /* 0x000fe200078e00ff */
[----:B------:R-:W-:Y:S02]  /*26f0*/  @!P0 MOV R27, R8 ;  /* 0x00000008001b8202 */ /* 0x000fe40000000f00 */
[----:B------:R-:W-:Y:S01]  /*2700*/  @!P0 IADD3 R33, PT, PT, R9, R13, RZ ;  /* 0x0000000d09218210 */ /* 0x000fe20007ffe0ff */
[----:B------:R-:W-:Y:S01]  /*2710*/  IMAD.MOV.U32 R25, RZ, RZ, R4 ;  /* 0x000000ffff197224 */ /* 0x000fe200078e0004 */
[----:B------:R-:W-:Y:S01]  /*2720*/  @!P0 IADD3 R31, PT, PT, R11, R15, RZ ;  /* 0x0000000f0b1f8210 */ /* 0x000fe20007ffe0ff */
[----:B------:R-:W-:-:S07]  /*2730*/  @!P0 IMAD.MOV.U32 R29, RZ, RZ, R10 ;  /* 0x000000ffff1d8224 */ /* 0x000fce00078e000a */
.L_x_4058:
[----:B------:R-:W-:Y:S05]  /*2740*/  BSYNC.RECONVERGENT B0 ;  /* 0x0000000000007941 */ /* 0x000fea0003800200 */
.L_x_4057:
[-C--:B-----5:R-:W-:Y:S02]  /*2750*/  IMAD R6, R41, R24.reuse, RZ ;  /* 0x0000001829067224 */ /* 0x0a0fe400078e02ff */
[----:B------:R-:W-:Y:S02]  /*2760*/  IMAD R39, R39, R47, RZ ;  /* 0x0000002f27277224 */ /* 0x000fe400078e02ff */
[----:B------:R-:W-:-:S04]  /*2770*/  IMAD.WIDE.U32 R4, R43, R24, RZ ;  /* 0x000000182b047225 */ /* 0x000fc800078e00ff */
[----:B------:R-:W-:Y:S02]  /*2780*/  IMAD R43, R43, R49, R6 ;  /* 0x000000312b2b7224 */ /* 0x000fe400078e0206 */
[C---:B------:R-:W-:Y:S02]  /*2790*/  IMAD R39, R0.reuse, R45, R39 ;  /* 0x0000002d00277224 */ /* 0x040fe400078e0227 */
[----:B------:R-:W-:Y:S01]  /*27a0*/  IMAD.WIDE.U32 R6, R0, R47, RZ ;  /* 0x0000002f00067225 */ /* 0x000fe200078e00ff */
[----:B------:R-:W-:-:S03]  /*27b0*/  IADD3 R8, PT, PT, R5, R43, RZ ;  /* 0x0000002b05087210 */ /* 0x000fc60007ffe0ff */
[----:B------:R-:W-:Y:S01]  /*27c0*/  IMAD R35, R35, R6, RZ ;  /* 0x0000000623237224 */ /* 0x000fe200078e02ff */
[----:B------:R-:W-:Y:S01]  /*27d0*/  IADD3 R0, PT, PT, R7, R39, RZ ;  /* 0x0000002707007210 */ /* 0x000fe20007ffe0ff */
[----:B------:R-:W-:Y:S02]  /*27e0*/  IMAD R37, R37, R4, RZ ;  /* 0x0000000425257224 */ /* 0x000fe400078e02ff */
[----:B------:R-:W-:-:S04]  /*27f0*/  IMAD.WIDE.U32 R6, R25, R6, RZ ;  /* 0x0000000619067225 */ /* 0x000fc800078e00ff */
[----:B------:R-:W-:Y:S02]  /*2800*/  IMAD R35, R25, R0, R35 ;  /* 0x0000000019237224 */ /* 0x000fe400078e0223 */
[----:B------:R-:W-:-:S03]  /*2810*/  IMAD.WIDE.U32 R4, R3, R4, RZ ;  /* 0x0000000403047225 */ /* 0x000fc600078e00ff */
[----:B------:R-:W-:Y:S01]  /*2820*/  IADD3 R0, PT, PT, R7, R35, RZ ;  /* 0x0000002307007210 */ /* 0x000fe20007ffe0ff */
[----:B------:R-:W-:Y:S02]  /*2830*/  IMAD R37, R3, R8, R37 ;  /* 0x0000000803257224 */ /* 0x000fe400078e0225 */
[----:B------:R-:W-:Y:S02]  /*2840*/  IMAD R33, R33, R4, RZ ;  /* 0x0000000421217224 */ /* 0x000fe400078e02ff */
[----:B------:R-:W-:Y:S02]  /*2850*/  IMAD.IADD R8, R5, 0x1, R37 ;  /* 0x0000000105087824 */ /* 0x000fe400078e0225 */
[----:B------:R-:W-:Y:S02]  /*2860*/  IMAD R31, R31, R6, RZ ;  /* 0x000000061f1f7224 */ /* 0x000fe400078e02ff */
[----:B------:R-:W-:-:S04]  /*2870*/  IMAD.WIDE.U32 R4, R27, R4, RZ ;  /* 0x000000041b047225 */ /* 0x000fc800078e00ff */
[----:B------:R-:W-:Y:S02]  /*2880*/  IMAD R33, R27, R8, R33 ;  /* 0x000000081b217224 */ /* 0x000fe400078e0221 */
[----:B------:R-:W-:-:S03]  /*2890*/  IMAD.WIDE.U32 R6, R29, R6, RZ ;  /* 0x000000061d067225 */ /* 0x000fc600078e00ff */
[----:B------:R-:W-:Y:S01]  /*28a0*/  IADD3 R3, PT, PT, R5, R33, RZ ;  /* 0x0000002105037210 */ /* 0x000fe20007ffe0ff */
[----:B------:R-:W-:Y:S01]  /*28b0*/  IMAD R31, R29, R0, R31 ;  /* 0x000000001d1f7224 */ /* 0x000fe200078e021f */
[----:B------:R-:W-:-:S03]  /*28c0*/  MOV R0, R4 ;  /* 0x0000000400007202 */ /* 0x000fc60000000f00 */
[----:B------:R-:W-:Y:S01]  /*28d0*/  IMAD.IADD R7, R7, 0x1, R31 ;  /* 0x0000000107077824 */ /* 0x000fe200078e021f */
[----:B------:R-:W-:Y:S06]  /*28e0*/  BRA `(.L_x_4039) ;  /* 0x0000009c00e07947 */ /* 0x000fec0003800000 */
.L_x_4051:
        /* <DEDUP_REMOVED lines=15> */
[----:B------:R-:W-:Y:S01]  /*29e0*/  MOV R35, R24 ;  /* 0x0000001800237202 */ /* 0x000fe20000000f00 */
[----:B---3--:R-:W-:Y:S01]  /*29f0*/  IMAD.MOV.U32 R27, RZ, RZ, R25 ;  /* 0x000000ffff1b7224 */ /* 0x008fe200078e0019 */
[----:B------:R-:W-:-:S02]  /*2a00*/  MOV R33, R25 ;  /* 0x0000001900217202 */ /* 0x000fc40000000f00 */
[-C--:B------:R-:W-:Y:S02]  /*2a10*/  MOV R31, R25.reuse ;  /* 0x00000019001f7202 */ /* 0x080fe40000000f00 */
[-C--:B------:R-:W-:Y:S02]  /*2a20*/  MOV R29, R25.reuse ;  /* 0x00000019001d7202 */ /* 0x080fe40000000f00 */
[-C--:B------:R-:W-:Y:S02]  /*2a30*/  MOV R3, R25.reuse ;  /* 0x0000001900037202 */ /* 0x080fe40000000f00 */
[-C--:B------:R-:W-:Y:S02]  /*2a40*/  MOV R47, R25.reuse ;  /* 0x00000019002f7202 */ /* 0x080fe40000000f00 */
[----:B------:R-:W-:Y:S01]  /*2a50*/  MOV R49, R25 ;  /* 0x0000001900317202 */ /* 0x000fe20000000f00 */
[----:B------:R-:W-:Y:S06]  /*2a60*/  @P0 BRA `(.L_x_4061) ;  /* 0x0000000400340947 */ /* 0x000fec0003800000 */
[----:B------:R-:W-:Y:S01]  /*2a70*/  BSSY.RECONVERGENT B1, `(.L_x_4061) ;  /* 0x000004c000017945 */ /* 0x000fe20003800200 */
[--C-:B------:R-:W-:Y:S01]  /*2a80*/  IMAD.MOV.U32 R43, RZ, RZ, R24.reuse ;  /* 0x000000ffff2b7224 */ /* 0x100fe200078e0018 */
[-C--:B------:R-:W-:Y:S01]  /*2a90*/  MOV R41, R24.reuse ;  /* 0x0000001800297202 */ /* 0x080fe20000000f00 */
[----:B------:R-:W-:Y:S01]  /*2aa0*/  IMAD.MOV.U32 R35, RZ, RZ, R24 ;  /* 0x000000ffff237224 */ /* 0x000fe200078e0018 */
        /* <DEDUP_REMOVED lines=9> */
.L_x_4062:
[----:B------:R-:W-:Y:S02]  /*2b40*/  IMAD R4, R0, R53, RZ ;  /* 0x0000003500047224 */ /* 0x000fe400078e02ff */
[----:B------:R-:W-:-:S03]  /*2b50*/  IMAD.IADD R53, R53, 0x1, R18 ;  /* 0x0000000135357824 */ /* 0x000fc600078e0212 */
[----:B------:R-:W-:Y:S01]  /*2b60*/  SHF.R.U32.HI R13, RZ, 0x1, R4 ;  /* 0x00000001ff0d7819 */ /* 0x000fe20000011604 */
[----:B------:R-:W-:Y:S01]  /*2b70*/  IMAD R4, R0, R53, RZ ;  /* 0x0000003500047224 */ /* 0x000fe200078e02ff */
[----:B------:R-:W-:-:S03]  /*2b80*/  IADD3 R53, PT, PT, R53, R18, RZ ;  /* 0x0000001235357210 */ /* 0x000fc60007ffe0ff */
[----:B------:R-:W-:Y:S01]  /*2b90*/  IMAD.WIDE.U32 R12, R13, 0x10, R54 ;  /* 0x000000100d0c7825 */ /* 0x000fe200078e0036 */
[----:B------:R-:W-:-:S03]  /*2ba0*/  SHF.R.U32.HI R21, RZ, 0x1, R4 ;  /* 0x00000001ff157819 */ /* 0x000fc60000011604 */
[C---:B------:R-:W-:Y:S01]  /*2bb0*/  IMAD R4, R0.reuse, R53, RZ ;  /* 0x0000003500047224 */ /* 0x040fe200078e02ff */
[----:B------:R-:W-:Y:S01]  /*2bc0*/  IADD3 R53, PT, PT, R53, R18, RZ ;  /* 0x0000001235357210 */ /* 0x000fe20007ffe0ff */
[----:B------:R-:W2:Y:S01]  /*2bd0*/  LDG.E.128 R12, desc[UR36][R12.64] ;  /* 0x000000240c0c7981 */ /* 0x000ea2000c1e1d00 */
[----:B------:R-:W-:Y:S02]  /*2be0*/  IMAD.WIDE.U32 R20, R21, 0x10, R54 ;  /* 0x0000001015147825 */ /* 0x000fe400078e0036 */
[----:B------:R-:W-:Y:S02]  /*2bf0*/  SHF.R.U32.HI R5, RZ, 0x1, R4 ;  /* 0x00000001ff057819 */ /* 0x000fe40000011604 */
[----:B------:R-:W-:Y:S02]  /*2c00*/  IMAD R6, R0, R53, RZ ;  /* 0x0000003500067224 */ /* 0x000fe400078e02ff */
[----:B------:R-:W3:Y:S01]  /*2c10*/  LDG.E.128 R20, desc[UR36][R20.64] ;  /* 0x0000002414147981 */ /* 0x000ee2000c1e1d00 */
[----:B------:R-:W-:-:S02]  /*2c20*/  IMAD.WIDE.U32 R4, R5, 0x10, R54 ;  /* 0x0000001005047825 */ /* 0x000fc400078e0036 */
[----:B------:R-:W-:-:S04]  /*2c30*/  SHF.R.U32.HI R9, RZ, 0x1, R6 ;  /* 0x00000001ff097819 */ /* 0x000fc80000011606 */
[----:B------:R-:W4:Y:S01]  /*2c40*/  LDG.E.128 R4, desc[UR36][R4.64] ;  /* 0x0000002404047981 */ /* 0x000f22000c1e1d00 */
[----:B------:R-:W-:-:S06]  /*2c50*/  IMAD.WIDE.U32 R8, R9, 0x10, R54 ;  /* 0x0000001009087825 */ /* 0x000fcc00078e0036 */
[----:B------:R-:W5:Y:S01]  /*2c60*/  LDG.E.128 R8, desc[UR36][R8.64] ;  /* 0x0000002408087981 */ /* 0x000f62000c1e1d00 */
[----:B------:R-:W-:-:S05]  /*2c70*/  IADD3 R53, PT, PT, R53, R18, RZ ;  /* 0x0000001235357210 */ /* 0x000fca0007ffe0ff */
[----:B------:R-:W-:-:S05]  /*2c80*/  IMAD R61, R18, 0x3, R53 ;  /* 0x00000003123d7824 */ /* 0x000fca00078e0235 */
[----:B------:R-:W-:Y:S01]  /*2c90*/  ISETP.GE.U32.AND P0, PT, R61, R38, PT ;  /* 0x000000263d00720c */ /* 0x000fe20003f06070 */
[----:B--2---:R-:W-:Y:S02]  /*2ca0*/  IMAD R28, R13, R26, RZ ;  /* 0x0000001a0d1c7224 */ /* 0x004fe400078e02ff */
[----:B------:R-:W-:Y:S02]  /*2cb0*/  IMAD R30, R15, R24, RZ ;  /* 0x000000180f1e7224 */ /* 0x000fe400078e02ff */
[----:B------:R-:W-:-:S04]  /*2cc0*/  IMAD.WIDE.U32 R56, R12, R26, RZ ;  /* 0x0000001a0c387225 */ /* 0x000fc800078e00ff */
[----:B------:R-:W-:Y:S02]  /*2cd0*/  IMAD R49, R12, R49, R28 ;  /* 0x000000310c317224 */ /* 0x000fe400078e021c */
[----:B------:R-:W-:-:S03]  /*2ce0*/  IMAD.WIDE.U32 R58, R14, R24, RZ ;  /* 0x000000180e3a7225 */ /* 0x000fc600078e00ff */
[----:B------:R-:W-:Y:S01]  /*2cf0*/  IADD3 R49, PT, PT, R57, R49, RZ ;  /* 0x0000003139317210 */ /* 0x000fe20007ffe0ff */
[----:B------:R-:W-:Y:S01]  /*2d00*/  IMAD R47, R14, R47, R30 ;  /* 0x0000002f0e2f7224 */ /* 0x000fe200078e021e */
[----:B------:R-:W-:Y:S01]  /*2d10*/  MOV R24, R58 ;  /* 0x0000003a00187202 */ /* 0x000fe20000000f00 */
[----:B---3--:R-:W-:Y:S02]  /*2d20*/  IMAD R28, R21, R35, RZ ;  /* 0x00000023151c7224 */ /* 0x008fe400078e02ff */
[----:B------:R-:W-:Y:S01]  /*2d30*/  IMAD R30, R23, R37, RZ ;  /* 0x00000025171e7224 */ /* 0x000fe200078e02ff */
[----:B------:R-:W-:Y:S01]  /*2d40*/  IADD3 R47, PT, PT, R59, R47, RZ ;  /* 0x0000002f3b2f7210 */ /* 0x000fe20007ffe0ff */
[----:B------:R-:W-:Y:S02]  /*2d50*/  IMAD.MOV.U32 R26, RZ, RZ, R56 ;  /* 0x000000ffff1a7224 */ /* 0x000fe400078e0038 */
[----:B------:R-:W-:-:S04]  /*2d60*/  IMAD.WIDE.U32 R56, R20, R35, RZ ;  /* 0x0000002314387225 */ /* 0x000fc800078e00ff */
[----:B------:R-:W-:Y:S02]  /*2d70*/  IMAD R3, R20, R3, R28 ;  /* 0x0000000314037224 */ /* 0x000fe400078e021c */
[C---:B------:R-:W-:Y:S02]  /*2d80*/  IMAD R25, R22.reuse, R25, R30 ;  /* 0x0000001916197224 */ /* 0x040fe400078e021e */
[----:B------:R-:W-:Y:S01]  /*2d90*/  IMAD.WIDE.U32 R58, R22, R37, RZ ;  /* 0x00000025163a7225 */ /* 0x000fe200078e00ff */
[----:B------:R-:W-:-:S03]  /*2da0*/  IADD3 R3, PT, PT, R57, R3, RZ ;  /* 0x0000000339037210 */ /* 0x000fc60007ffe0ff */
[----:B----4-:R-:W-:Y:S01]  /*2db0*/  IMAD R28, R5, R39, RZ ;  /* 0x00000027051c7224 */ /* 0x010fe200078e02ff */
[----:B------:R-:W-:Y:S01]  /*2dc0*/  IADD3 R25, PT, PT, R59, R25, RZ ;  /* 0x000000193b197210 */ /* 0x000fe20007ffe0ff */
[----:B------:R-:W-:Y:S01]  /*2dd0*/  IMAD R30, R7, R41, RZ ;  /* 0x00000029071e7224 */ /* 0x000fe200078e02ff */
[----:B------:R-:W-:Y:S01]  /*2de0*/  MOV R37, R58 ;  /* 0x0000003a00257202 */ /* 0x000fe20000000f00 */
[----:B------:R-:W-:Y:S02]  /*2df0*/  IMAD.MOV.U32 R35, RZ, RZ, R56 ;  /* 0x000000ffff237224 */ /* 0x000fe400078e0038 */
[----:B------:R-:W-:-:S04]  /*2e00*/  IMAD.WIDE.U32 R56, R4, R39, RZ ;  /* 0x0000002704387225 */ /* 0x000fc800078e00ff */
[----:B------:R-:W-:Y:S02]  /*2e10*/  IMAD R27, R4, R27, R28 ;  /* 0x0000001b041b7224 */ /* 0x000fe400078e021c */
[----:B------:R-:W-:Y:S02]  /*2e20*/  IMAD R59, R6, R29, R30 ;  /* 0x0000001d063b7224 */ /* 0x000fe400078e021e */
[----:B-----5:R-:W-:Y:S01]  /*2e30*/  IMAD R30, R9, R43, RZ ;  /* 0x0000002b091e7224 */ /* 0x020fe200078e02ff */
[----:B------:R-:W-:Y:S01]  /*2e40*/  IADD3 R27, PT, PT, R57, R27, RZ ;  /* 0x0000001b391b7210 */ /* 0x000fe20007ffe0ff */
[----:B------:R-:W-:Y:S02]  /*2e50*/  IMAD R32, R11, R45, RZ ;  /* 0x0000002d0b207224 */ /* 0x000fe400078e02ff */
[----:B------:R-:W-:Y:S02]  /*2e60*/  IMAD R57, R8, R31, R30 ;  /* 0x0000001f08397224 */ /* 0x000fe400078e021e */
[----:B------:R-:W-:-:S02]  /*2e70*/  IMAD R61, R10, R33, R32 ;  /* 0x000000210a3d7224 */ /* 0x000fc400078e0220 */
[----:B------:R-:W-:-:S04]  /*2e80*/  IMAD.WIDE.U32 R28, R6, R41, RZ ;  /* 0x00000029061c7225 */ /* 0x000fc800078e00ff */
[----:B------:R-:W-:Y:S01]  /*2e90*/  IMAD.WIDE.U32 R30, R8, R43, RZ ;  /* 0x0000002b081e7225 */ /* 0x000fe200078e00ff */
[----:B------:R-:W-:Y:S02]  /*2ea0*/  MOV R41, R28 ;  /* 0x0000001c00297202 */ /* 0x000fe40000000f00 */
[----:B------:R-:W-:Y:S01]  /*2eb0*/  IADD3 R29, PT, PT, R29, R59, RZ ;  /* 0x0000003b1d1d7210 */ /* 0x000fe20007ffe0ff */
[----:B------:R-:W-:Y:S01]  /*2ec0*/  IMAD.WIDE.U32 R32, R10, R45, RZ ;  /* 0x0000002d0a207225 */ /* 0x000fe200078e00ff */
[----:B------:R-:W-:-:S03]  /*2ed0*/  IADD3 R31, PT, PT, R31, R57, RZ ;  /* 0x000000391f1f7210 */ /* 0x000fc60007ffe0ff */
[----:B------:R-:W-:Y:S01]  /*2ee0*/  IMAD.MOV.U32 R39, RZ, RZ, R56 ;  /* 0x000000ffff277224 */ /* 0x000fe200078e0038 */
[----:B------:R-:W-:Y:S01]  /*2ef0*/  MOV R45, R32 ;  /* 0x00000020002d7202 */ /* 0x000fe20000000f00 */
[----:B------:R-:W-:Y:S01]  /*2f00*/  IMAD.MOV.U32 R43, RZ, RZ, R30 ;  /* 0x000000ffff2b7224 */ /* 0x000fe200078e001e */
[----:B------:R-:W-:Y:S01]  /*2f10*/  IADD3 R33, PT, PT, R33, R61, RZ ;  /* 0x0000003d21217210 */ /* 0x000fe20007ffe0ff */
[----:B------:R-:W-:Y:S06]  /*2f20*/  @!P0 BRA `(.L_x_4062) ;  /* 0xfffffffc00048947 */ /* 0x000fec000383ffff */
[----:B------:R-:W-:Y:S05]  /*2f30*/  BSYNC.RECONVERGENT B1 ;  /* 0x0000000000017941 */ /* 0x000fea0003800200 */
.L_x_4061:
[----:B------:R-:W-:Y:S05]  /*2f40*/  BSYNC.RECONVERGENT B0 ;  /* 0x0000000000007941 */ /* 0x000fea0003800200 */
.L_x_4060:
        /* <DEDUP_REMOVED lines=27> */
.L_x_4064:
[----:B------:R-:W-:Y:S05]  /*3100*/  BSYNC.RECONVERGENT B0 ;  /* 0x0000000000007941 */ /* 0x000fea0003800200 */
.L_x_4063:
        /* <DEDUP_REMOVED lines=50> */
.L_x_4066:
[----:B------:R-:W-:Y:S05]  /*3430*/  BSYNC.RECONVERGENT B0 ;  /* 0x0000000000007941 */ /* 0x000fea0003800200 */
.L_x_4065:
[----:B-----5:R-:W-:Y:S02]  /*3440*/  IMAD R6, R25, R24, RZ ;  /* 0x0000001819067224 */ /* 0x020fe400078e02ff */
[-C--:B------:R-:W-:Y:S02]  /*3450*/  IMAD R0, R3, R26.reuse, RZ ;  /* 0x0000001a03007224 */ /* 0x080fe400078e02ff */
[----:B------:R-:W-:-:S04]  /*3460*/  IMAD.WIDE.U32 R4, R35, R26, RZ ;  /* 0x0000001a23047225 */ /* 0x000fc800078e00ff */
[C---:B------:R-:W-:Y:S02]  /*3470*/  IMAD R47, R37.reuse, R47, R6 ;  /* 0x0000002f252f7224 */ /* 0x040fe400078e0206 */
[----:B------:R-:W-:-:S04]  /*3480*/  IMAD.WIDE.U32 R24, R37, R24, RZ ;  /* 0x0000001825187225 */ /* 0x000fc800078e00ff */
[----:B------:R-:W-:Y:S01]  /*3490*/  IMAD R35, R35, R49, R0 ;  /* 0x0000003123237224 */ /* 0x000fe200078e0200 */
[----:B------:R-:W-:Y:S01]  /*34a0*/  IADD3 R0, PT, PT, R25, R47, RZ ;  /* 0x0000002f19007210 */ /* 0x000fe20007ffe0ff */
[----:B------:R-:W-:Y:S02]  /*34b0*/  IMAD R29, R29, R24, RZ ;  /* 0x000000181d1d7224 */ /* 0x000fe400078e02ff */
[----:B------:R-:W-:Y:S01]  /*34c0*/  IMAD R27, R27, R4, RZ ;  /* 0x000000041b1b7224 */ /* 0x000fe200078e02ff */
[----:B------:R-:W-:Y:S01]  /*34d0*/  IADD3 R6, PT, PT, R5, R35, RZ ;  /* 0x0000002305067210 */ /* 0x000fe20007ffe0ff */
        /* <DEDUP_REMOVED lines=16> */
.L_x_4059:
[----:B------:R-:W1:Y:S01]  /*35e0*/  LDCU UR4, c[0x0][0x39c] ;  /* 0x00007380ff0477ac */ /* 0x000e620008000800 */
[----:B------:R-:W2:Y:S01]  /*35f0*/  LDC R0, c[0x0][0x388] ;  /* 0x0000e200ff007b82 */ /* 0x000ea20000000800 */
[----:B------:R-:W-:Y:S07]  /*3600*/  BSSY.RECONVERGENT B0, `(.L_x_4067) ;  /* 0x0000464000007945 */ /* 0x000fee0003800200 */
[----:B------:R-:W3:Y:S01]  /*3610*/  LDC R33, c[0x0][0x38c] ;  /* 0x0000e300ff217b82 */ /* 0x000ee20000000800 */
        /* <DEDUP_REMOVED lines=20> */
[----:B------:R-:W-:Y:S01]  /*3760*/  VIADD R12, R12, 0xffffffff ;  /* 0xffffffff0c0c7836 */ /* 0x000fe20000000000 */
[-C--:B------:R-:W-:Y:S01]  /*3770*/  MOV R3, R0.reuse ;  /* 0x0000000000037202 */ /* 0x080fe20000000f00 */
[----:B------:R-:W-:Y:S01]  /*3780*/  IMAD.MOV.U32 R6, RZ, RZ, R0 ;  /* 0x000000ffff067224 */ /* 0x000fe200078e0000 */
[-C--:B------:R-:W-:Y:S01]  /*3790*/  MOV R4, R0.reuse ;  /* 0x0000000000047202 */ /* 0x080fe20000000f00 */
[--C-:B------:R-:W-:Y:S01]  /*37a0*/  IMAD.MOV.U32 R35, RZ, RZ, R33.reuse ;  /* 0x000000ffff237224 */ /* 0x100fe200078e0021 */
[----:B------:R-:W-:Y:S01]  /*37b0*/  VIMNMX.U32 R12, PT, PT, R12, 0x18, PT ;  /* 0x000000180c0c7848 */ /* 0x000fe20003fe0000 */
        /* <DEDUP_REMOVED lines=11> */
.L_x_4074:
[----:B------:R-:W1:Y:S01]  /*3870*/  LDCU UR4, c[0x0][0x39c] ;  /* 0x00007380ff0477ac */ /* 0x000e620008000800 */
[----:B-----5:R-:W-:Y:S01]  /*3880*/  @!P0 IMAD.MOV.U32 R12, RZ, RZ, R8 ;  /* 0x000000ffff0c8224 */ /* 0x020fe200078e0008 */
[----:B------:R-:W-:Y:S01]  /*3890*/  @!P0 MOV R13, R9 ;  /* 0x00000009000d8202 */ /* 0x000fe20000000f00 */
[--C-:B------:R-:W-:Y:S01]  /*38a0*/  @!P0 IMAD.MOV.U32 R22, RZ, RZ, R10.reuse ;  /* 0x000000ffff168224 */ /* 0x100fe200078e000a */
[----:B------:R-:W-:Y:S01]  /*38b0*/  @!P0 MOV R14, R10 ;  /* 0x0000000a000e8202 */ /* 0x000fe20000000f00 */
[--C-:B------:R-:W-:Y:S01]  /*38c0*/  @!P0 IMAD.MOV.U32 R26, RZ, RZ, R10.reuse ;  /* 0x000000ffff1a8224 */ /* 0x100fe200078e000a */
[-C--:B------:R-:W-:Y:S01]  /*38d0*/  @!P0 MOV R15, R11.reuse ;  /* 0x0000000b000f8202 */ /* 0x080fe20000000f00 */
        /* <DEDUP_REMOVED lines=305> */
.L_x_4070:
        /* <DEDUP_REMOVED lines=241> */
.L_x_4071:
        /* <DEDUP_REMOVED lines=241> */
.L_x_4072:
        /* <DEDUP_REMOVED lines=240> */
.L_x_4073:
[----:B------:R-:W-:-:S04]  /*7910*/  LOP3.LUT R13, R36, 0xfffffff0, RZ, 0xc0, !PT ;  /* 0xfffffff0240d7812 */ /* 0x000fc800078ec0ff */
[----:B------:R-:W-:-:S04]  /*7920*/  IADD3 R12, P1, PT, R13, R52, RZ ;  /* 0x000000340d0c7210 */ /* 0x000fc80007f3e0ff */
[----:B------:R-:W-:-:S06]  /*7930*/  IADD3.X R13, PT, PT, RZ, R53, RZ, P1, !PT ;  /* 0x00000035ff0d7210 */ /* 0x000fcc0000ffe4ff */
[----:B------:R-:W5:Y:S03]  /*7940*/  LDG.E.128 R12, desc[UR36][R12.64] ;  /* 0x000000240c0c7981 */ /* 0x000f66000c1e1d00 */
.L_x_4069:
[----:B-----5:R-:W-:Y:S01]  /*7950*/  IMAD R36, R25, R7, RZ ;  /* 0x0000000719247224 */ /* 0x020fe200078e02ff */
[----:B------:R-:W1:Y:S01]  /*7960*/  LDCU UR5, c[0x0][0x394] ;  /* 0x00007280ff0577ac */ /* 0x000e620008000800 */
[----:B------:R-:W-:Y:S02]  /*7970*/  IMAD R42, R31, R18, RZ ;  /* 0x000000121f2a7224 */ /* 0x000fe400078e02ff */
[----:B------:R-:W-:Y:S02]  /*7980*/  IMAD R43, R43, R24, R36 ;  /* 0x000000182b2b7224 */ /* 0x000fe400078e0224 */
[----:B------:R-:W-:Y:S02]  /*7990*/  IMAD R36, R23, R4, RZ ;  /* 0x0000000417247224 */ /* 0x000fe400078e02ff */
[----:B------:R-:W-:Y:S02]  /*79a0*/  IMAD R38, R29, R32, RZ ;  /* 0x000000201d267224 */ /* 0x000fe400078e02ff */
[----:B------:R-:W-:-:S02]  /*79b0*/  IMAD R37, R37, R22, R36 ;  /* 0x0000001625257224 */ /* 0x000fc400078e0224 */
[----:B------:R-:W-:Y:S02]  /*79c0*/  IMAD R36, R15, R0, RZ ;  /* 0x000000000f247224 */ /* 0x000fe400078e02ff */
[----:B------:R-:W-:Y:S02]  /*79d0*/  IMAD R45, R45, R30, R42 ;  /* 0x0000001e2d2d7224 */ /* 0x000fe400078e022a */
[----:B------:R-:W-:-:S04]  /*79e0*/  IMAD.WIDE.U32 R54, R30, R18, RZ ;  /* 0x000000121e367225 */ /* 0x000fc800078e00ff */
[----:B------:R-:W-:Y:S01]  /*79f0*/  IMAD R47, R47, R28, R38 ;  /* 0x0000001c2f2f7224 */ /* 0x000fe200078e0226 */
[----:B------:R-:W-:Y:S01]  /*7a00*/  IADD3 R45, PT, PT, R55, R45, RZ ;  /* 0x0000002d372d7210 */ /* 0x000fe20007ffe0ff */
[----:B------:R-:W-:Y:S02]  /*7a10*/  IMAD R38, R27, R6, RZ ;  /* 0x000000061b267224 */ /* 0x000fe400078e02ff */
[----:B------:R-:W-:Y:S01]  /*7a20*/  IMAD R33, R33, R14, R36 ;  /* 0x0000000e21217224 */ /* 0x000fe200078e0224 */
[----:B------:R-:W-:Y:S01]  /*7a30*/  MOV R36, UR4 ;  /* 0x0000000400247c02 */ /* 0x000fe20008000f00 */
[----:B------:R-:W-:Y:S02]  /*7a40*/  IMAD.MOV.U32 R18, RZ, RZ, R54 ;  /* 0x000000ffff127224 */ /* 0x000fe400078e0036 */
[----:B------:R-:W-:Y:S01]  /*7a50*/  IMAD R41, R41, R26, R38 ;  /* 0x0000001a29297224 */ /* 0x000fe200078e0226 */
[----:B------:R-:W-:Y:S01]  /*7a60*/  LEA R49, R36, R49, 0x2 ;  /* 0x0000003124317211 */ /* 0x000fe200078e10ff */
[----:B------:R-:W-:-:S04]  /*7a70*/  IMAD.WIDE.U32 R54, R26, R6, RZ ;  /* 0x000000061a367225 */ /* 0x000fc800078e00ff */
[----:B------:R-:W-:Y:S01]  /*7a80*/  IMAD R38, R13, R3, RZ ;  /* 0x000000030d267224 */ /* 0x000fe200078e02ff */
[----:B------:R-:W-:Y:S01]  /*7a90*/  IADD3 R41, PT, PT, R55, R41, RZ ;  /* 0x0000002937297210 */ /* 0x000fe20007ffe0ff */
[----:B------:R-:W-:Y:S01]  /*7aa0*/  IMAD.WIDE.U32 R56, R28, R32, RZ ;  /* 0x000000201c387225 */ /* 0x000fe200078e00ff */
[----:B------:R-:W-:-:S03]  /*7ab0*/  MOV R6, R54 ;  /* 0x0000003600067202 */ /* 0x000fc60000000f00 */
[----:B------:R-:W-:Y:S01]  /*7ac0*/  IMAD R35, R35, R12, R38 ;  /* 0x0000000c23237224 */ /* 0x000fe200078e0226 */
[----:B------:R-:W-:Y:S01]  /*7ad0*/  MOV R32, R56 ;  /* 0x0000003800207202 */ /* 0x000fe20000000f00 */
[----:B------:R-:W-:Y:S01]  /*7ae0*/  IMAD R55, R36, 0x3, R49 ;  /* 0x0000000324377824 */ /* 0x000fe200078e0231 */
[----:B------:R-:W-:Y:S01]  /*7af0*/  IADD3 R47, PT, PT, R57, R47, RZ ;  /* 0x0000002f392f7210 */ /* 0x000fe20007ffe0ff */
[----:B-1----:R-:W-:Y:S02]  /*7b00*/  IMAD.U32 R38, RZ, RZ, UR5 ;  /* 0x00000005ff267e24 */ /* 0x002fe4000f8e00ff */
[----:B------:R-:W-:-:S03]  /*7b10*/  IMAD.WIDE.U32 R56, R24, R7, RZ ;  /* 0x0000000718387225 */ /* 0x000fc600078e00ff */
[----:B------:R-:W-:Y:S01]  /*7b20*/  ISETP.GE.U32.AND P1, PT, R55, R38, PT ;  /* 0x000000263700720c */ /* 0x000fe20003f26070 */
[-C--:B------:R-:W-:Y:S01]  /*7b30*/  IMAD R42, R21, R5.reuse, RZ ;  /* 0x00000005152a7224 */ /* 0x080fe200078e02ff */
[----:B------:R-:W-:Y:S01]  /*7b40*/  MOV R7, R56 ;  /* 0x0000003800077202 */ /* 0x000fe20000000f00 */
[----:B------:R-:W-:Y:S02]  /*7b50*/  IMAD.IADD R43, R57, 0x1, R43 ;  /* 0x00000001392b7824 */ /* 0x000fe400078e022b */
[----:B------:R-:W-:Y:S02]  /*7b60*/  IMAD R39, R39, R20, R42 ;  /* 0x0000001427277224 */ /* 0x000fe400078e022a */
[----:B------:R-:W-:-:S04]  /*7b70*/  IMAD.WIDE.U32 R56, R20, R5, RZ ;  /* 0x0000000514387225 */ /* 0x000fc800078e00ff */
[----:B------:R-:W-:Y:S01]  /*7b80*/  IMAD.WIDE.U32 R58, R22, R4, RZ ;  /* 0x00000004163a7225 */ /* 0x000fe200078e00ff */
[----:B------:R-:W-:Y:S02]  /*7b90*/  MOV R5, R56 ;  /* 0x0000003800057202 */ /* 0x000fe40000000f00 */
[----:B------:R-:W-:Y:S01]  /*7ba0*/  IADD3 R39, PT, PT, R57, R39, RZ ;  /* 0x0000002739277210 */ /* 0x000fe20007ffe0ff */
[----:B------:R-:W-:Y:S01]  /*7bb0*/  IMAD.WIDE.U32 R56, R12, R3, RZ ;  /* 0x000000030c387225 */ /* 0x000fe200078e00ff */
[----:B------:R-:W-:-:S03]  /*7bc0*/  MOV R4, R58 ;  /* 0x0000003a00047202 */ /* 0x000fc60000000f00 */
[----:B------:R-:W-:Y:S01]  /*7bd0*/  IMAD.WIDE.U32 R54, R14, R0, RZ ;  /* 0x000000000e367225 */ /* 0x000fe200078e00ff */
[----:B------:R-:W-:Y:S02]  /*7be0*/  MOV R3, R56 ;  /* 0x0000003800037202 */ /* 0x000fe40000000f00 */
[----:B------:R-:W-:Y:S01]  /*7bf0*/  IADD3 R35, PT, PT, R57, R35, RZ ;  /* 0x0000002339237210 */ /* 0x000fe20007ffe0ff */
[----:B------:R-:W-:Y:S01]  /*7c00*/  IMAD.IADD R37, R59, 0x1, R37 ;  /* 0x000000013b257824 */ /* 0x000fe200078e0225 */
[----:B------:R-:W-:Y:S01]  /*7c10*/  MOV R0, R54 ;  /* 0x0000003600007202 */ /* 0x000fe20000000f00 */
[----:B------:R-:W-:Y:S01]  /*7c20*/  IMAD.IADD R33, R55, 0x1, R33 ;  /* 0x0000000137217824 */ /* 0x000fe200078e0221 */
[----:B------:R-:W-:Y:S06]  /*7c30*/  @!P1 BRA `(.L_x_4074) ;  /* 0xffffffbc000c9947 */ /* 0x000fec000383ffff */
.L_x_4068:
[----:B0-----:R-:W-:Y:S05]  /*7c40*/  BSYNC.RECONVERGENT B0 ;  /* 0x0000000000007941 */ /* 0x001fea0003800200 */
.L_x_4067:
        /* <DEDUP_REMOVED lines=283> */
.L_x_4078:
[----:B------:R-:W-:Y:S02]  /*8e00*/  SHF.R.U32.HI R28, RZ, 0x4, R28 ;  /* 0x00000004ff1c7819 */ /* 0x000fe4000001161c */
[----:B------:R-:W-:-:S07]  /*8e10*/  MOV R29, RZ ;  /* 0x000000ff001d7202 */ /* 0x000fce0000000f00 */
.L_x_4077:
        /* <DEDUP_REMOVED lines=284> */
.L_x_4080:
[----:B------:R-:W-:Y:S02]  /*9fe0*/  SHF.R.U32.HI R26, RZ, 0x4, R26 ;  /* 0x00000004ff1a7819 */ /* 0x000fe4000001161a */
[----:B------:R-:W-:-:S07]  /*9ff0*/  MOV R27, RZ ;  /* 0x000000ff001b7202 */ /* 0x000fce0000000f00 */
.L_x_4079:
        /* <DEDUP_REMOVED lines=281> */
.L_x_4082:
[----:B------:R-:W-:Y:S02]  /*b190*/  SHF.R.U32.HI R22, RZ, 0x4, R22 ;  /* 0x00000004ff167819 */ /* 0x000fe40000011616 */
[----:B------:R-:W-:-:S07]  /*b1a0*/  MOV R23, RZ ;  /* 0x000000ff00177202 */ /* 0x000fce0000000f00 */
.L_x_4081:
        /* <DEDUP_REMOVED lines=281> */
.L_x_4084:
[----:B------:R-:W-:Y:S02]  /*c340*/  SHF.R.U32.HI R12, RZ, 0x4, R12 ;  /* 0x00000004ff0c7819 */ /* 0x000fe4000001160c */
[----:B------:R-:W-:-:S07]  /*c350*/  MOV R13, RZ ;  /* 0x000000ff000d7202 */ /* 0x000fce0000000f00 */
.L_x_4083:
[----:B------:R-:W-:-:S04]  /*c360*/  LEA R14, P0, R12, R44, 0x4 ;  /* 0x0000002c0c0e7211 */ /* 0x000fc800078020ff */
[----:B------:R-:W-:-:S06]  /*c370*/  LEA.HI.X R15, R12, R34, R13, 0x4, P0 ;  /* 0x000000220c0f7211 */ /* 0x000fcc00000f240d */
[----:B------:R-:W5:Y:S03]  /*c380*/  LDG.E.128 R12, desc[UR36][R14.64] ;  /* 0x000000240e0c7981 */ /* 0x000f66000c1e1d00 */
.L_x_4076:
[----:B------:R-:W-:Y:S05]  /*c390*/  BSYNC.RECONVERGENT B0 ;  /* 0x0000000000007941 */ /* 0x000fea0003800200 */
.L_x_4075:
[----:B------:R-:W-:Y:S01]  /*c3a0*/  ISETP.GE.U32.AND P0, PT, R49, R38, PT ;  /* 0x000000263100720c */ /* 0x000fe20003f06070 */
[----:B------:R-:W-:-:S12]  /*c3b0*/  BSSY.RECONVERGENT B0, `(.L_x_4085) ;  /* 0x0000032000007945 */ /* 0x000fd80003800200 */
[----:B------:R-:W-:Y:S05]  /*c3c0*/  @P0 BRA `(.L_x_4086) ;  /* 0x0000000000c00947 */ /* 0x000fea0003800000 */
[----:B------:R-:W-:Y:S01]  /*c3d0*/  IADD3 R11, PT, PT, R49, R36, RZ ;  /* 0x00000024310b7210 */ /* 0x000fe20007ffe0ff */
[----:B-----5:R-:W-:Y:S02]  /*c3e0*/  IMAD R29, R29, R32, RZ ;  /* 0x000000201d1d7224 */ /* 0x020fe400078e02ff */
[----:B------:R-:W-:Y:S01]  /*c3f0*/  IMAD R31, R31, R18, RZ ;  /* 0x000000121f1f7224 */ /* 0x000fe200078e02ff */
[----:B------:R-:W-:Y:S01]  /*c400*/  ISETP.GE.U32.AND P0, PT, R11, R38, PT ;  /* 0x000000260b00720c */ /* 0x000fe20003f06070 */
[C---:B------:R-:W-:Y:S02]  /*c410*/  IMAD R47, R28.reuse, R47, R29 ;  /* 0x0000002f1c2f7224 */ /* 0x040fe400078e021d */
[----:B------:R-:W-:-:S04]  /*c420*/  IMAD.WIDE.U32 R28, R28, R32, RZ ;  /* 0x000000201c1c7225 */ /* 0x000fc800078e00ff */
[----:B------:R-:W-:Y:S01]  /*c430*/  IMAD.WIDE.U32 R8, R30, R18, RZ ;  /* 0x000000121e087225 */ /* 0x000fe200078e00ff */
[----:B------:R-:W-:-:S03]  /*c440*/  IADD3 R47, PT, PT, R29, R47, RZ ;  /* 0x0000002f1d2f7210 */ /* 0x000fc60007ffe0ff */
        /* <DEDUP_REMOVED lines=19> */
[-C--:B------:R-:W-:Y:S02]  /*c580*/  IMAD R21, R21, R5.reuse, RZ ;  /* 0x0000000515157224 */ /* 0x080fe400078e02ff */
[----:B------:R-:W-:Y:S01]  /*c590*/  IMAD R23, R23, R4, RZ ;  /* 0x0000000417177224 */ /* 0x000fe200078e02ff */
[----:B------:R-:W-:Y:S01]  /*c5a0*/  ISETP.GE.U32.AND P0, PT, R9, R38, PT ;  /* 0x000000260900720c */ /* 0x000fe20003f06070 */
[----:B------:R-:W-:-:S04]  /*c5b0*/  IMAD.WIDE.U32 R8, R20, R5, RZ ;  /* 0x0000000514087225 */ /* 0x000fc800078e00ff */
[----:B------:R-:W-:Y:S01]  /*c5c0*/  IMAD R21, R20, R39, R21 ;  /* 0x0000002714157224 */ /* 0x000fe200078e0215 */
[----:B------:R-:W-:Y:S01]  /*c5d0*/  MOV R5, R8 ;  /* 0x0000000800057202 */ /* 0x000fe20000000f00 */
[C---:B------:R-:W-:Y:S02]  /*c5e0*/  IMAD R37, R22.reuse, R37, R23 ;  /* 0x0000002516257224 */ /* 0x040fe400078e0217 */
[----:B------:R-:W-:Y:S01]  /*c5f0*/  IMAD.WIDE.U32 R22, R22, R4, RZ ;  /* 0x0000000416167225 */ /* 0x000fe200078e00ff */
[----:B------:R-:W-:-:S03]  /*c600*/  IADD3 R39, PT, PT, R9, R21, RZ ;  /* 0x0000001509277210 */ /* 0x000fc60007ffe0ff */
[----:B------:R-:W-:Y:S01]  /*c610*/  @!P0 IMAD R13, R13, R3, RZ ;  /* 0x000000030d0d8224 */ /* 0x000fe200078e02ff */
[----:B------:R-:W-:Y:S01]  /*c620*/  IADD3 R37, PT, PT, R23, R37, RZ ;  /* 0x0000002517257210 */ /* 0x000fe20007ffe0ff */
[----:B------:R-:W-:Y:S02]  /*c630*/  @!P0 IMAD R15, R15, R0, RZ ;  /* 0x000000000f0f8224 */ /* 0x000fe400078e02ff */
        /* <DEDUP_REMOVED lines=9> */
.L_x_4086:
[----:B------:R-:W-:Y:S05]  /*c6d0*/  BSYNC.RECONVERGENT B0 ;  /* 0x0000000000007941 */ /* 0x000fea0003800200 */
.L_x_4085:
[----:B------:R-:W-:Y:S02]  /*c6e0*/  IMAD R10, R43, R32, RZ ;  /* 0x000000202b0a7224 */ /* 0x000fe400078e02ff */
        /* <DEDUP_REMOVED lines=11> */
[----:B------:R-:W-:-:S04]  /*c7a0*/  IMAD.WIDE.U32 R6, R4, R6, RZ ;  /* 0x0000000604067225 */ /* 0x000fc800078e00ff */
[----:B------:R-:W-:Y:S02]  /*c7b0*/  IMAD R5, R11, R4, R37 ;  /* 0x000000040b057224 */ /* 0x000fe400078e0225 */
[----:B------:R-:W-:Y:S02]  /*c7c0*/  IMAD.IADD R4, R9, 0x1, R39 ;  /* 0x0000000109047824 */ /* 0x000fe400078e0227 */
[----:B------:R-:W-:Y:S01]  /*c7d0*/  IMAD R35, R35, R8, RZ ;  /* 0x0000000823237224 */ /* 0x000fe200078e02ff */
[----:B------:R-:W-:Y:S01]  /*c7e0*/  IADD3 R5, PT, PT, R7, R5, RZ ;  /* 0x0000000507057210 */ /* 0x000fe20007ffe0ff */
[----:B------:R-:W-:Y:S02]  /*c7f0*/  IMAD R33, R33, R6, RZ ;  /* 0x0000000621217224 */ /* 0x000fe400078e02ff */
[----:B------:R-:W-:-:S04]  /*c800*/  IMAD.WIDE.U32 R8, R3, R8, RZ ;  /* 0x0000000803087225 */ /* 0x000fc800078e00ff */
[----:B------:R-:W-:Y:S02]  /*c810*/  IMAD R3, R4, R3, R35 ;  /* 0x0000000304037224 */ /* 0x000fe400078e0223 */
[----:B------:R-:W-:-:S03]  /*c820*/  IMAD.WIDE.U32 R6, R0, R6, RZ ;  /* 0x0000000600067225 */ /* 0x000fc600078e00ff */
[----:B------:R-:W-:Y:S01]  /*c830*/  IADD3 R3, PT, PT, R9, R3, RZ ;  /* 0x0000000309037210 */ /* 0x000fe20007ffe0ff */
[----:B------:R-:W-:Y:S01]  /*c840*/  IMAD R5, R5, R0, R33 ;  /* 0x0000000005057224 */ /* 0x000fe200078e0221 */
[----:B------:R-:W-:-:S03]  /*c850*/  MOV R0, R8 ;  /* 0x0000000800007202 */ /* 0x000fc60000000f00 */
[----:B------:R-:W-:-:S07]  /*c860*/  IMAD.IADD R7, R7, 0x1, R5 ;  /* 0x0000000107077824 */ /* 0x000fce00078e0205 */
.L_x_4039:
[----:B------:R-:W-:Y:S05]  /*c870*/  BSYNC.RECONVERGENT B6 ;  /* 0x0000000000067941 */ /* 0x000fea0003800200 */
.L_x_4038:
[----:B------:R-:W2:Y:S02]  /*c880*/  LDCU UR4, c[0x0][0x3ac] ;  /* 0x00007580ff0477ac */ /* 0x000ea40008000800 */
[----:B--2---:R-:W-:-:S09]  /*c890*/  UISETP.NE.AND UP0, UPT, UR4, URZ, UPT ;  /* 0x000000ff0400728c */ /* 0x004fd2000bf05270 */
[----:B------:R-:W-:Y:S05]  /*c8a0*/  BRA.U !UP0, `(.L_x_4087) ;  /* 0x0000000108b07547 */ /* 0x000fea000b800000 */
[----:B------:R-:W2:Y:S01]  /*c8b0*/  S2R R8, SR_CgaCtaId ;  /* 0x0000000000087919 */ /* 0x000ea20000008800 */
[----:B-----5:R-:W3:Y:S01]  /*c8c0*/  LDC R14, c[0x0][0x360] ;  /* 0x0000d800ff0e7b82 */ /* 0x020ee20000000800 */
[----:B------:R-:W-:-:S04]  /*c8d0*/  MOV R4, 0x400 ;  /* 0x0000040000047802 */ /* 0x000fc80000000f00 */
[----:B------:R-:W-:-:S03]  /*c8e0*/  IADD3 R5, PT, PT, R4, 0x10, RZ ;  /* 0x0000001004057810 */ /* 0x000fc60007ffe0ff */
[----:B------:R-:W4:Y:S01]  /*c8f0*/  LDC R18, c[0x0][0x364] ;  /* 0x0000d900ff127b82 */ /* 0x000f220000000800 */
[----:B---3--:R-:W-:Y:S01]  /*c900*/  IMAD R4, R16, R14, R19 ;  /* 0x0000000e10047224 */ /* 0x008fe200078e0213 */
[----:B--2---:R-:W-:Y:S01]  /*c910*/  LEA R15, R8, R5, 0x18 ;  /* 0x00000005080f7211 */ /* 0x004fe200078ec0ff */
[----:B------:R-:W-:Y:S01]  /*c920*/  IMAD.MOV.U32 R5, RZ, RZ, R3 ;  /* 0x000000ffff057224 */ /* 0x000fe200078e0003 */
[----:B----4-:R-:W-:Y:S02]  /*c930*/  ISETP.GE.U32.AND P0, PT, R18, 0x2, PT ;  /* 0x000000021200780c */ /* 0x010fe40003f06070 */
[----:B------:R-:W-:Y:S02]  /*c940*/  LEA R21, R4, R15, 0x4 ;  /* 0x0000000f04157211 */ /* 0x000fe400078e20ff */
[----:B------:R-:W-:-:S05]  /*c950*/  MOV R4, R0 ;  /* 0x0000000000047202 */ /* 0x000fca0000000f00 */
[----:B------:R2:W-:Y:S04]  /*c960*/  STS.128 [R21], R4 ;  /* 0x0000000415007388 */ /* 0x0005e80000000c00 */
[----:B------:R-:W-:Y:S05]  /*c970*/  @!P0 BRA `(.L_x_4087) ;  /* 0x00000000007c8947 */ /* 0x000fea0003800000 */
[----:B--2---:R-:W-:-:S07]  /*c980*/  MOV R4, R18 ;  /* 0x0000001200047202 */ /* 0x004fce0000000f00 */
.L_x_4090:
        /* <DEDUP_REMOVED lines=10> */
[----:B------:R-:W-:-:S06]  /*ca30*/  LEA R8, R4, R15, 0x4 ;  /* 0x0000000f04087211 */ /* 0x000fcc00078e20ff */
[----:B------:R-:W2:Y:S02]  /*ca40*/  LDS.128 R8, [R8] ;  /* 0x0000000008087984 */ /* 0x000ea40000000c00 */
[----:B--2---:R-:W-:Y:S02]  /*ca50*/  IMAD R9, R9, R0, RZ ;  /* 0x0000000009097224 */ /* 0x004fe400078e02ff */
[----:B------:R-:W-:Y:S02]  /*ca60*/  IMAD R11, R11, R6, RZ ;  /* 0x000000060b0b7224 */ /* 0x000fe400078e02ff */
[----:B------:R-:W-:-:S04]  /*ca70*/  IMAD.WIDE.U32 R4, R8, R0, RZ ;  /* 0x0000000008047225 */ /* 0x000fc800078e00ff */
[----:B------:R-:W-:Y:S01]  /*ca80*/  IMAD R9, R8, R3, R9 ;  /* 0x0000000308097224 */ /* 0x000fe200078e0209 */
[----:B------:R-:W-:Y:S01]  /*ca90*/  MOV R8, R4 ;  /* 0x0000000400087202 */ /* 0x000fe20000000f00 */
[----:B------:R-:W-:Y:S01]  /*caa0*/  IMAD.WIDE.U32 R12, R10, R6, RZ ;  /* 0x000000060a0c7225 */ /* 0x000fe200078e00ff */
[----:B------:R-:W-:-:S03]  /*cab0*/  MOV R0, R4 ;  /* 0x0000000400007202 */ /* 0x000fc60000000f00 */
[----:B------:R-:W-:Y:S01]  /*cac0*/  IMAD R11, R10, R7, R11 ;  /* 0x000000070a0b7224 */ /* 0x000fe200078e020b */
[----:B------:R-:W-:Y:S01]  /*cad0*/  MOV R6, R12 ;  /* 0x0000000c00067202 */ /* 0x000fe20000000f00 */
[----:B------:R-:W-:Y:S02]  /*cae0*/  IMAD.IADD R3, R5, 0x1, R9 ;  /* 0x0000000105037824 */ /* 0x000fe400078e0209 */
[----:B------:R-:W-:Y:S01]  /*caf0*/  IMAD.MOV.U32 R10, RZ, RZ, R12 ;  /* 0x000000ffff0a7224 */ /* 0x000fe200078e000c */
[----:B------:R-:W-:Y:S02]  /*cb00*/  IADD3 R7, PT, PT, R13, R11, RZ ;  /* 0x0000000b0d077210 */ /* 0x000fe40007ffe0ff */
[----:B------:R-:W-:Y:S02]  /*cb10*/  MOV R9, R3 ;  /* 0x0000000300097202 */ /* 0x000fe40000000f00 */
[----:B------:R-:W-:-:S05]  /*cb20*/  MOV R11, R7 ;  /* 0x00000007000b7202 */ /* 0x000fca0000000f00 */
[----:B------:R2:W-:Y:S02]  /*cb30*/  STS.128 [R21], R8 ;  /* 0x0000000815007388 */ /* 0x0005e40000000c00 */
.L_x_4089:
[----:B------:R-:W-:Y:S05]  /*cb40*/  BSYNC.RECONVERGENT B0 ;  /* 0x0000000000007941 */ /* 0x000fea0003800200 */
.L_x_4088:
[----:B------:R-:W-:Y:S01]  /*cb50*/  IMAD.MOV.U32 R4, RZ, RZ, R23 ;  /* 0x000000ffff047224 */ /* 0x000fe200078e0017 */
[----:B------:R-:W-:Y:S06]  /*cb60*/  @P1 BRA `(.L_x_4090) ;  /* 0xfffffffc00881947 */ /* 0x000fec000383ffff */
.L_x_4087:
[----:B------:R-:W3:Y:S02]  /*cb70*/  LDCU UR4, c[0x0][0x3a8] ;  /* 0x00007500ff0477ac */ /* 0x000ee40008000800 */
[----:B---3--:R-:W-:-:S09]  /*cb80*/  UISETP.NE.AND UP0, UPT, UR4, URZ, UPT ;  /* 0x000000ff0400728c */ /* 0x008fd2000bf05270 */
[----:B------:R-:W-:Y:S05]  /*cb90*/  BRA.U !UP0, `(.L_x_4091) ;  /* 0x0000000508107547 */ /* 0x000fea000b800000 */
[----:B------:R-:W3:Y:S02]  /*cba0*/  LDC R18, c[0x0][0x360] ;  /* 0x0000d800ff127b82 */ /* 0x000ee40000000800 */
[----:B---3--:R-:W-:Y:S02]  /*cbb0*/  ISETP.GE.U32.AND P0, PT, R18, 0x21, PT ;  /* 0x000000211200780c */ /* 0x008fe40003f06070 */
[----:B-----5:R-:W-:-:S11]  /*cbc0*/  MOV R14, R18 ;  /* 0x00000012000e7202 */ /* 0x020fd60000000f00 */
[----:B------:R-:W-:Y:S05]  /*cbd0*/  @!P0 BRA `(.L_x_4092) ;  /* 0x0000000000a88947 */ /* 0x000fea0003800000 */
[----:B------:R-:W3:Y:S01]  /*cbe0*/  S2UR UR5, SR_CgaCtaId ;  /* 0x00000000000579c3 */ /* 0x000ee20000008800 */
[----:B------:R-:W-:Y:S01]  /*cbf0*/  UMOV UR4, 0x400 ;  /* 0x0000040000047882 */ /* 0x000fe20000000000 */
[----:B--2---:R-:W-:Y:S01]  /*cc00*/  IMAD R4, R16, R18, R19 ;  /* 0x0000001210047224 */ /* 0x004fe200078e0213 */
[----:B------:R-:W-:Y:S01]  /*cc10*/  UIADD3 UR4, UPT, UPT, UR4, 0x10, URZ ;  /* 0x0000001004047890 */ /* 0x000fe2000fffe0ff */
[----:B------:R-:W-:Y:S01]  /*cc20*/  MOV R5, R3 ;  /* 0x0000000300057202 */ /* 0x000fe20000000f00 */
[----:B------:R-:W-:Y:S01]  /*cc30*/  IMAD.MOV.U32 R14, RZ, RZ, 0x20 ;  /* 0x00000020ff0e7424 */ /* 0x000fe200078e00ff */
[----:B------:R-:W-:Y:S01]  /*cc40*/  ISETP.GE.U32.AND P0, PT, R18, 0x40, PT ;  /* 0x000000401200780c */ /* 0x000fe20003f06070 */
[----:B---3--:R-:W-:-:S06]  /*cc50*/  ULEA UR4, UR5, UR4, 0x18 ;  /* 0x0000000405047291 */ /* 0x008fcc000f8ec0ff */
[----:B------:R-:W-:Y:S02]  /*cc60*/  LEA R15, R4, UR4, 0x4 ;  /* 0x00000004040f7c11 */ /* 0x000fe4000f8e20ff */
[----:B------:R-:W-:-:S05]  /*cc70*/  MOV R4, R0 ;  /* 0x0000000000047202 */ /* 0x000fca0000000f00 */
[----:B------:R3:W-:Y:S01]  /*cc80*/  STS.128 [R15], R4 ;  /* 0x000000040f007388 */ /* 0x0007e20000000c00 */
[----:B------:R-:W-:Y:S05]  /*cc90*/  @!P0 BRA `(.L_x_4092) ;  /* 0x0000000000788947 */ /* 0x000fea0003800000 */
[----:B---3--:R-:W-:-:S07]  /*cca0*/  MOV R4, R18 ;  /* 0x0000001200047202 */ /* 0x008fce0000000f00 */
.L_x_4095:
        /* <DEDUP_REMOVED lines=26> */
.L_x_4094:
[----:B------:R-:W-:Y:S05]  /*ce50*/  BSYNC.RECONVERGENT B0 ;  /* 0x0000000000007941 */ /* 0x000fea0003800200 */
.L_x_4093:
[----:B------:R-:W-:Y:S01]  /*ce60*/  IMAD.MOV.U32 R4, RZ, RZ, R20 ;  /* 0x000000ffff047224 */ /* 0x000fe200078e0014 */
[----:B------:R-:W-:Y:S06]  /*ce70*/  @P1 BRA `(.L_x_4095) ;  /* 0xfffffffc008c1947 */ /* 0x000fec000383ffff */
.L_x_4092:
[----:B------:R-:W-:Y:S01]  /*ce80*/  ISETP.GE.U32.AND P0, PT, R14, 0x2, PT ;  /* 0x000000020e00780c */ /* 0x000fe20003f06070 */
[----:B------:R-:W-:Y:S05]  /*ce90*/  WARPSYNC.ALL ;  /* 0x0000000000007948 */ /* 0x000fea0003800000 */
[----:B------:R-:W-:Y:S07]  /*cea0*/  BAR.SYNC.DEFER_BLOCKING 0x0 ;  /* 0x0000000000007b1d */ /* 0x000fee0000010000 */
[----:B------:R-:W-:Y:S05]  /*ceb0*/  @!P0 BRA `(.L_x_4091) ;  /* 0x0000000000488947 */ /* 0x000fea0003800000 */
[----:B--2---:R-:W-:-:S07]  /*cec0*/  HFMA2 R11, -RZ, RZ, 0, 5.9604644775390625e-08 ;  /* 0x00000001ff0b7431 */ /* 0x004fce00000001ff */
.L_x_4096:
[----:B---3--:R-:W2:Y:S04]  /*ced0*/  SHFL.DOWN PT, R4, R0, R11, 0x1f ;  /* 0x08001f0b00047589 */ /* 0x008ea800000e0000 */
[----:B------:R-:W3:Y:S04]  /*cee0*/  SHFL.DOWN PT, R8, R6, R11, 0x1f ;  /* 0x08001f0b06087589 */ /* 0x000ee800000e0000 */
[----:B------:R-:W4:Y:S04]  /*cef0*/  SHFL.DOWN PT, R5, R3, R11, 0x1f ;  /* 0x08001f0b03057589 */ /* 0x000f2800000e0000 */
[----:B------:R5:W0:Y:S02]  /*cf00*/  SHFL.DOWN PT, R9, R7, R11, 0x1f ;  /* 0x08001f0b07097589 */ /* 0x000a2400000e0000 */
[----:B-----5:R-:W-:Y:S01]  /*cf10*/  SHF.L.U32 R11, R11, 0x1, RZ ;  /* 0x000000010b0b7819 */ /* 0x020fe200000006ff */
[----:B--2---:R-:W-:-:S03]  /*cf20*/  IMAD R10, R3, R4, RZ ;  /* 0x00000004030a7224 */ /* 0x004fc600078e02ff */
[----:B------:R-:W-:Y:S01]  /*cf30*/  ISETP.GE.AND P0, PT, R11, R14, PT ;  /* 0x0000000e0b00720c */ /* 0x000fe20003f06270 */
[----:B---3--:R-:W-:Y:S02]  /*cf40*/  IMAD R12, R7, R8, RZ ;  /* 0x00000008070c7224 */ /* 0x008fe400078e02ff */
[----:B----4-:R-:W-:Y:S02]  /*cf50*/  IMAD R13, R5, R0, R10 ;  /* 0x00000000050d7224 */ /* 0x010fe400078e020a */
[----:B------:R-:W-:-:S04]  /*cf60*/  IMAD.WIDE.U32 R4, R0, R4, RZ ;  /* 0x0000000400047225 */ /* 0x000fc800078e00ff */
[----:B0-----:R-:W-:Y:S01]  /*cf70*/  IMAD R15, R9, R6, R12 ;  /* 0x00000006090f7224 */ /* 0x001fe200078e020c */
[----:B------:R-:W-:Y:S01]  /*cf80*/  IADD3 R3, PT, PT, R5, R13, RZ ;  /* 0x0000000d05037210 */ /* 0x000fe20007ffe0ff */
[----:B------:R-:W-:-:S04]  /*cf90*/  IMAD.WIDE.U32 R8, R6, R8, RZ ;  /* 0x0000000806087225 */ /* 0x000fc800078e00ff */
[----:B------:R-:W-:Y:S01]  /*cfa0*/  IMAD.MOV.U32 R0, RZ, RZ, R4 ;  /* 0x000000ffff007224 */ /* 0x000fe200078e0004 */
[----:B------:R-:W-:Y:S02]  /*cfb0*/  IADD3 R7, PT, PT, R9, R15, RZ ;  /* 0x0000000f09077210 */ /* 0x000fe40007ffe0ff */
[----:B------:R-:W-:Y:S01]  /*cfc0*/  MOV R6, R8 ;  /* 0x0000000800067202 */ /* 0x000fe20000000f00 */
[----:B------:R-:W-:Y:S06]  /*cfd0*/  @!P0 BRA `(.L_x_4096) ;  /* 0xfffffffc00bc8947 */ /* 0x000fec000383ffff */
.L_x_4091:
[----:B------:R-:W4:Y:S01]  /*cfe0*/  LDCU UR6, c[0x0][0x564] ;  /* 0x0000ac80ff0677ac */ /* 0x000f220008000800 */
[----:B-----5:R-:W-:Y:S01]  /*cff0*/  MOV R23, RZ ;  /* 0x000000ff00177202 */ /* 0x020fe20000000f00 */
[----:B----4-:R-:W-:-:S04]  /*d000*/  UIADD3 UR5, UPT, UPT, UR6, -0x1, URZ ;  /* 0xffffffff06057890 */ /* 0x010fc8000fffe0ff */
[----:B------:R-:W-:-:S04]  /*d010*/  UISETP.LT.U32.AND UP0, UPT, UR5, 0x18, UPT ;  /* 0x000000180500788c */ /* 0x000fc8000bf01070 */
[----:B------:R-:W-:Y:S02]  /*d020*/  USEL UR4, UR5, 0x18, UP0 ;  /* 0x0000001805047887 */ /* 0x000fe40008000000 */
[----:B------:R-:W-:Y:S02]  /*d030*/  UISETP.NE.AND UP0, UPT, UR6, URZ, UPT ;  /* 0x000000ff0600728c */ /* 0x000fe4000bf05270 */
[----:B------:R-:W-:-:S07]  /*d040*/  UIADD3 UR4, UPT, UPT, UR4, 0x1, URZ ;  /* 0x0000000104047890 */ /* 0x000fce000fffe0ff */
[----:B------:R-:W-:Y:S05]  /*d050*/  BRA.U !UP0, `(.L_x_4097) ;  /* 0x0000001108487547 */ /* 0x000fea000b800000 */
[----:B------:R-:W4:Y:S01]  /*d060*/  LDCU.64 UR8, c[0x0][0x568] ;  /* 0x0000ad00ff0877ac */ /* 0x000f220008000a00 */
[----:B--23--:R-:W-:Y:S01]  /*d070*/  MOV R5, R51 ;  /* 0x0000003300057202 */ /* 0x00cfe20000000f00 */
[----:B------:R-:W-:Y:S01]  /*d080*/  IMAD.MOV.U32 R4, RZ, RZ, RZ ;  /* 0x000000ffff047224 */ /* 0x000fe200078e00ff */
[----:B------:R-:W2:Y:S01]  /*d090*/  LDCU UR7, c[0x0][0x570] ;  /* 0x0000ae00ff0777ac */ /* 0x000ea20008000800 */
[----:B------:R-:W3:Y:S01]  /*d0a0*/  LDCU UR6, c[0x0][0x694] ;  /* 0x0000d280ff0677ac */ /* 0x000ee20008000800 */
[----:B------:R-:W-:Y:S01]  /*d0b0*/  UISETP.NE.AND UP1, UPT, UR5, URZ, UPT ;  /* 0x000000ff0500728c */ /* 0x000fe2000bf25270 */
[----:B----4-:R-:W-:-:S05]  /*d0c0*/  IMAD.HI.U32 R4, R51, UR9, R4 ;  /* 0x0000000933047c27 */ /* 0x010fca000f8e0004 */
[----:B--2---:R-:W-:-:S04]  /*d0d0*/  SHF.R.U32.HI R5, RZ, UR7, R4 ;  /* 0x00000007ff057c19 */ /* 0x004fc80008011604 */
[----:B------:R-:W-:-:S05]  /*d0e0*/  IADD3 R9, PT, PT, -R5, RZ, RZ ;  /* 0x000000ff05097210 */ /* 0x000fca0007ffe1ff */
[----:B------:R-:W-:-:S04]  /*d0f0*/  IMAD R9, R9, UR8, R51 ;  /* 0x0000000809097c24 */ /* 0x000fc8000f8e0233 */
[----:B---3--:R-:W-:Y:S01]  /*d100*/  IMAD R23, R9, UR6, RZ ;  /* 0x0000000609177c24 */ /* 0x008fe2000f8e02ff */
[----:B------:R-:W-:Y:S06]  /*d110*/  BRA.U !UP1, `(.L_x_4097) ;  /* 0x0000001109187547 */ /* 0x000fec000b800000 */
[----:B------:R-:W2:Y:S01]  /*d120*/  LDCU.64 UR8, c[0x0][0x578] ;  /* 0x0000af00ff0877ac */ /* 0x000ea20008000a00 */
[----:B------:R-:W-:Y:S01]  /*d130*/  HFMA2 R4, -RZ, RZ, 0, 0 ;  /* 0x00000000ff047431 */ /* 0x000fe200000001ff */
        /* <DEDUP_REMOVED lines=260> */
.L_x_4097:
[----:B------:R-:W-:Y:S01]  /*e180*/  MOV R18, RZ ;  /* 0x000000ff00127202 */ /* 0x000fe20000000f00 */
[----:B------:R-:W-:Y:S06]  /*e190*/  BRA.U !UP0, `(.L_x_4098) ;  /* 0x0000001108487547 */ /* 0x000fec000b800000 */
[----:B------:R-:W4:Y:S01]  /*e1a0*/  LDCU.64 UR8, c[0x0][0x568] ;  /* 0x0000ad00ff0877ac */ /* 0x000f220008000a00 */
[----:B--23--:R-:W-:Y:S02]  /*e1b0*/  HFMA2 R4, -RZ, RZ, 0, 0 ;  /* 0x00000000ff047431 */ /* 0x00cfe400000001ff */
[----:B------:R-:W-:Y:S01]  /*e1c0*/  VIADD R5, R51, 0x1 ;  /* 0x0000000133057836 */ /* 0x000fe20000000000 */
        /* <DEDUP_REMOVED lines=271> */
.L_x_4098:
[----:B--2---:R-:W2:Y:S01]  /*f2c0*/  LDC.64 R8, c[0x0][0x778] ;  /* 0x0001de00ff087b82 */ /* 0x004ea20000000a00 */
[----:B------:R-:W4:Y:S02]  /*f2d0*/  LDCU UR6, c[0x0][0x3b0] ;  /* 0x00007600ff0677ac */ /* 0x000f240008000800 */
[----:B----4-:R-:W-:Y:S01]  /*f2e0*/  UISETP.NE.AND UP1, UPT, UR6, URZ, UPT ;  /* 0x000000ff0600728c */ /* 0x010fe2000bf25270 */
[----:B--2---:R-:W-:Y:S02]  /*f2f0*/  ISETP.NE.U32.AND P0, PT, R8, RZ, PT ;  /* 0x000000ff0800720c */ /* 0x004fe40003f05070 */
[----:B---3--:R-:W-:Y:S02]  /*f300*/  IADD3 R4, P1, PT, R23, R8, RZ ;  /* 0x0000000817047210 */ /* 0x008fe40007f3e0ff */
[----:B------:R-:W-:Y:S02]  /*f310*/  ISETP.NE.AND.EX P0, PT, R9, RZ, PT, P0 ;  /* 0x000000ff0900720c */ /* 0x000fe40003f05300 */
[----:B------:R-:W-:-:S02]  /*f320*/  IADD3.X R5, PT, PT, RZ, R9, RZ, P1, !PT ;  /* 0x00000009ff057210 */ /* 0x000fc40000ffe4ff */
        /* <DEDUP_REMOVED lines=285> */
.L_x_4100:
        /* <DEDUP_REMOVED lines=276> */
.L_x_4101:
        /* <DEDUP_REMOVED lines=20> */
[----:B---3--:R-:W-:-:S04]  /*11780*/  IMAD.WIDE.U32 R8, R2, 0x10, R8 ;  /* 0x0000001002087825 */ /* 0x008fc800078e0008 */
[----:B------:R-:W-:Y:S01]  /*11790*/  IMAD.MOV.U32 R2, RZ, RZ, R0 ;  /* 0x000000ffff027224 */ /* 0x000fe200078e0000 */
[----:B------:R2:W-:Y:S04]  /*117a0*/  STG.E.64 desc[UR36][R8.64+0x8], R6 ;  /* 0x0000080608007986 */ /* 0x0005e8000c101b24 */
[----:B------:R2:W-:Y:S02]  /*117b0*/  STG.E.64 desc[UR36][R8.64], R2 ;  /* 0x0000000208007986 */ /* 0x0005e4000c101b24 */
.L_x_4103:
[----:B------:R-:W-:Y:S05]  /*117c0*/  BSYNC.RECONVERGENT B0 ;  /* 0x0000000000007941 */ /* 0x000fea0003800200 */
.L_x_4102:
        /* <DEDUP_REMOVED lines=14> */
[----:B--2---:R-:W2:Y:S01]  /*118b0*/  S2R R9, SR_LANEID ;  /* 0x0000000000097919 */ /* 0x004ea20000000000 */
[----:B------:R-:W-:Y:S01]  /*118c0*/  VOTEU.ANY UR5, UPT, PT ;  /* 0x0000000000057886 */ /* 0x000fe200038e0100 */
[----:B------:R-:W3:Y:S01]  /*118d0*/  LDC.64 R2, c[0x0][0x788] ;  /* 0x0001e200ff027b82 */ /* 0x000ee20000000a00 */
[----:B------:R-:W2:Y:S08]  /*118e0*/  FLO.U32 R6, UR5 ;  /* 0x0000000500067d00 */ /* 0x000eb000080e0000 */
[----:B------:R-:W4:Y:S01]  /*118f0*/  POPC R7, UR5 ;  /* 0x0000000500077d09 */ /* 0x000f220008000000 */
[----:B---3--:R-:W-:Y:S01]  /*11900*/  IMAD.WIDE.U32 R2, R17, 0x4, R2 ;  /* 0x0000000411027825 */ /* 0x008fe200078e0002 */
[----:B--2---:R-:W-:-:S13]  /*11910*/  ISETP.EQ.U32.AND P1, PT, R6, R9, PT ;  /* 0x000000090600720c */ /* 0x004fda0003f22070 */
        /* <DEDUP_REMOVED lines=10> */
[----:B---3--:R-:W-:-:S04]  /*119c0*/  IADD3 R0, PT, PT, R0, R9, RZ ;  /* 0x0000000900007210 */ /* 0x008fc80007ffe0ff */
[----:B------:R-:W-:-:S04]  /*119d0*/  ISETP.NE.AND P1, PT, R0, UR4, PT ;  /* 0x0000000400007c0c */ /* 0x000fc8000bf25270 */
[----:B------:R-:W-:-:S05]  /*119e0*/  SEL R0, RZ, 0x1, P1 ;  /* 0x00000001ff007807 */ /* 0x000fca0000800000 */
[----:B------:R3:W-:Y:S04]  /*119f0*/  STS.U8 [UR5], R0 ;  /* 0x00000000ff007988 */ /* 0x0007e80008000005 */
.L_x_4105:
[----:B------:R-:W-:Y:S05]  /*11a00*/  BSYNC.RECONVERGENT B0 ;  /* 0x0000000000007941 */ /* 0x000fea0003800200 */
.L_x_4104:
        /* <DEDUP_REMOVED lines=18> */
[----:B------:R-:W2:Y:S01]  /*11b30*/  LDCU.64 UR10, c[0x0][0x388] ;  /* 0x00007100ff0a77ac */ /* 0x000ea20008000a00 */
[----:B---3--:R-:W-:Y:S01]  /*11b40*/  UISETP.NE.AND UP0, UPT, UR5, URZ, UPT ;  /* 0x000000ff0500728c */ /* 0x008fe2000bf05270 */
[----:B--2---:R-:W-:-:S02]  /*11b50*/  MOV R6, UR10 ;  /* 0x0000000a00067c02 */ /* 0x004fc40008000f00 */
[----:B------:R-:W-:-:S06]  /*11b60*/  MOV R7, UR11 ;  /* 0x0000000b00077c02 */ /* 0x000fcc0008000f00 */
[----:B------:R-:W-:Y:S05]  /*11b70*/  BRA.U !UP0, `(.L_x_4107) ;  /* 0x0000000108887547 */ /* 0x000fea000b800000 */
[----:B------:R-:W2:Y:S01]  /*11b80*/  LDCU UR5, c[0x0][0x360] ;  /* 0x00006c00ff0577ac */ /* 0x000ea20008000800 */
[----:B------:R-:W-:Y:S01]  /*11b90*/  IMAD.U32 R0, RZ, RZ, UR10 ;  /* 0x0000000aff007e24 */ /* 0x000fe2000f8e00ff */
        /* <DEDUP_REMOVED lines=8> */
[----:B------:R-:W-:Y:S02]  /*11c20*/  MOV R0, UR10 ;  /* 0x0000000a00007c02 */ /* 0x000fe40008000f00 */
[----:B------:R-:W-:-:S04]  /*11c30*/  MOV R3, UR11 ;  /* 0x0000000b00037c02 */ /* 0x000fc80008000f00 */
[----:B------:R-:W4:Y:S01]  /*11c40*/  LDC.64 R20, c[0x0][0x780] ;  /* 0x0001e000ff147b82 */ /* 0x000f220000000a00 */
[----:B--2---:R-:W-:Y:S02]  /*11c50*/  IMAD R17, R17, UR7, RZ ;  /* 0x0000000711117c24 */ /* 0x004fe4000f8e02ff */
[----:B---3--:R-:W-:-:S07]  /*11c60*/  IMAD R23, R23, UR5, RZ ;  /* 0x0000000517177c24 */ /* 0x008fce000f8e02ff */
.L_x_4110:
[----:B------:R-:W-:-:S04]  /*11c70*/  IMAD.IADD R9, R17, 0x1, R2 ;  /* 0x0000000111097824 */ /* 0x000fc800078e0202 */
[----:B----4-:R-:W-:-:S05]  /*11c80*/  IMAD.WIDE.U32 R8, R9, 0x10, R20 ;  /* 0x0000001009087825 */ /* 0x010fca00078e0014 */
[----:B------:R-:W2:Y:S04]  /*11c90*/  LDG.E.64 R10, desc[UR36][R8.64] ;  /* 0x00000024080a7981 */ /* 0x000ea8000c1e1b00 */
[----:B------:R-:W3:Y:S01]  /*11ca0*/  LDG.E.64 R12, desc[UR36][R8.64+0x8] ;  /* 0x00000824080c7981 */ /* 0x000ee2000c1e1b00 */
[----:B------:R-:W-:-:S04]  /*11cb0*/  IADD3 R2, PT, PT, R23, R2, RZ ;  /* 0x0000000217027210 */ /* 0x000fc80007ffe0ff */
[----:B------:R-:W-:Y:S01]  /*11cc0*/  ISETP.GE.U32.AND P1, PT, R2, UR8, PT ;  /* 0x0000000802007c0c */ /* 0x000fe2000bf26070 */
[-C--:B--2---:R-:W-:Y:S02]  /*11cd0*/  IMAD R11, R11, R6.reuse, RZ ;  /* 0x000000060b0b7224 */ /* 0x084fe400078e02ff */
[----:B------:R-:W-:-:S04]  /*11ce0*/  IMAD.WIDE.U32 R14, R10, R6, RZ ;  /* 0x000000060a0e7225 */ /* 0x000fc800078e00ff */
[-C--:B---3--:R-:W-:Y:S02]  /*11cf0*/  IMAD R6, R13, R0.reuse, RZ ;  /* 0x000000000d067224 */ /* 0x088fe400078e02ff */
        /* <DEDUP_REMOVED lines=8> */
[----:B------:R-:W-:Y:S05]  /*11d80*/  BSYNC.RECONVERGENT B1 ;  /* 0x0000000000017941 */ /* 0x000fea0003800200 */
.L_x_4109:
[----:B------:R-:W-:Y:S05]  /*11d90*/  BRA `(.L_x_4108) ;  /* 0x00000000007c7947 */ /* 0x000fea0003800000 */
.L_x_4107:
[----:B------:R-:W2:Y:S01]  /*11da0*/  LDCU UR7, c[0x0][0x3a4] ;  /* 0x00007480ff0777ac */ /* 0x000ea20008000800 */
[----:B------:R-:W-:Y:S02]  /*11db0*/  MOV R0, UR10 ;  /* 0x0000000a00007c02 */ /* 0x000fe40008000f00 */
[----:B------:R-:W-:Y:S02]  /*11dc0*/  MOV R3, UR11 ;  /* 0x0000000b00037c02 */ /* 0x000fe40008000f00 */
[----:B--2---:R-:W-:-:S13]  /*11dd0*/  ISETP.GE.U32.AND P1, PT, R16, UR7, PT ;  /* 0x0000000710007c0c */ /* 0x004fda000bf26070 */
[----:B------:R-:W-:Y:S05]  /*11de0*/  @P1 BRA `(.L_x_4108) ;  /* 0x0000000000681947 */ /* 0x000fea0003800000 */
[----:B------:R-:W2:Y:S01]  /*11df0*/  LDCU UR5, c[0x0][0x374] ;  /* 0x00006e80ff0577ac */ /* 0x000ea20008000800 */
[----:B------:R-:W3:Y:S01]  /*11e00*/  LDC R23, c[0x0][0x360] ;  /* 0x0000d800ff177b82 */ /* 0x000ee20000000800 */
[----:B------:R-:W-:Y:S01]  /*11e10*/  IMAD.U32 R0, RZ, RZ, UR10 ;  /* 0x0000000aff007e24 */ /* 0x000fe2000f8e00ff */
[----:B------:R-:W-:Y:S02]  /*11e20*/  MOV R3, UR11 ;  /* 0x0000000b00037c02 */ /* 0x000fe40008000f00 */
[----:B------:R-:W-:-:S04]  /*11e30*/  MOV R2, R16 ;  /* 0x0000001000027202 */ /* 0x000fc80000000f00 */
[----:B------:R-:W4:Y:S08]  /*11e40*/  LDC.64 R20, c[0x0][0x780] ;  /* 0x0001e000ff147b82 */ /* 0x000f300000000a00 */
[----:B------:R-:W0:Y:S01]  /*11e50*/  LDC R25, c[0x0][0x364] ;  /* 0x0000d900ff197b82 */ /* 0x000e220000000800 */
[----:B--2---:R-:W-:-:S07]  /*11e60*/  IMAD R17, R17, UR5, RZ ;  /* 0x0000000511117c24 */ /* 0x004fce000f8e02ff */
.L_x_4111:
[----:B------:R-:W-:-:S05]  /*11e70*/  IADD3 R8, PT, PT, R17, R2, RZ ;  /* 0x0000000211087210 */ /* 0x000fca0007ffe0ff */
[----:B---3--:R-:W-:-:S04]  /*11e80*/  IMAD R9, R8, R23, R19 ;  /* 0x0000001708097224 */ /* 0x008fc800078e0213 */
[----:B----4-:R-:W-:-:S05]  /*11e90*/  IMAD.WIDE.U32 R8, R9, 0x10, R20 ;  /* 0x0000001009087825 */ /* 0x010fca00078e0014 */
[----:B------:R-:W2:Y:S04]  /*11ea0*/  LDG.E.64 R10, desc[UR36][R8.64] ;  /* 0x00000024080a7981 */ /* 0x000ea8000c1e1b00 */
[----:B------:R-:W3:Y:S01]  /*11eb0*/  LDG.E.64 R12, desc[UR36][R8.64+0x8] ;  /* 0x00000824080c7981 */ /* 0x000ee2000c1e1b00 */
[----:B0-----:R-:W-:-:S05]  /*11ec0*/  IMAD.IADD R2, R25, 0x1, R2 ;  /* 0x0000000119027824 */ /* 0x001fca00078e0202 */
[----:B------:R-:W-:Y:S01]  /*11ed0*/  ISETP.GE.U32.AND P1, PT, R2, UR7, PT ;  /* 0x0000000702007c0c */ /* 0x000fe2000bf26070 */
[-C--:B--2---:R-:W-:Y:S02]  /*11ee0*/  IMAD R11, R11, R6.reuse, RZ ;  /* 0x000000060b0b7224 */ /* 0x084fe400078e02ff */
[----:B------:R-:W-:-:S04]  /*11ef0*/  IMAD.WIDE.U32 R14, R10, R6, RZ ;  /* 0x000000060a0e7225 */ /* 0x000fc800078e00ff */
[----:B---3--:R-:W-:Y:S01]  /*11f00*/  IMAD R13, R13, R0, RZ ;  /* 0x000000000d0d7224 */ /* 0x008fe200078e02ff */
[----:B------:R-:W-:Y:S01]  /*11f10*/  MOV R6, R14 ;  /* 0x0000000e00067202 */ /* 0x000fe20000000f00 */
[----:B------:R-:W-:Y:S02]  /*11f20*/  IMAD R7, R10, R7, R11 ;  /* 0x000000070a077224 */ /* 0x000fe400078e020b */
[----:B------:R-:W-:-:S03]  /*11f30*/  IMAD.WIDE.U32 R10, R12, R0, RZ ;  /* 0x000000000c0a7225 */ /* 0x000fc600078e00ff */
[----:B------:R-:W-:Y:S01]  /*11f40*/  IADD3 R7, PT, PT, R15, R7, RZ ;  /* 0x000000070f077210 */ /* 0x000fe20007ffe0ff */
[----:B------:R-:W-:Y:S01]  /*11f50*/  IMAD R13, R12, R3, R13 ;  /* 0x000000030c0d7224 */ /* 0x000fe200078e020d */
[----:B------:R-:W-:-:S03]  /*11f60*/  MOV R0, R10 ;  /* 0x0000000a00007202 */ /* 0x000fc60000000f00 */
[----:B------:R-:W-:Y:S01]  /*11f70*/  IMAD.IADD R3, R11, 0x1, R13 ;  /* 0x000000010b037824 */ /* 0x000fe200078e020d */
[----:B------:R-:W-:Y:S06]  /*11f80*/  @!P1 BRA `(.L_x_4111) ;  /* 0xfffffffc00b89947 */ /* 0x000fec000383ffff */
.L_x_4108:
[----:B------:R-:W-:Y:S05]  /*11f90*/  BSYNC.RECONVERGENT B0 ;  /* 0x0000000000007941 */ /* 0x000fea0003800200 */
.L_x_4106:
[----:B------:R-:W2:Y:S01]  /*11fa0*/  LDCU UR5, c[0x0][0x360] ;  /* 0x00006c00ff0577ac */ /* 0x000ea20008000800 */
[----:B------:R-:W-:Y:S01]  /*11fb0*/  MOV R8, R6 ;  /* 0x0000000600087202 */ /* 0x000fe20000000f00 */
[----:B------:R-:W-:Y:S01]  /*11fc0*/  IMAD.MOV.U32 R11, RZ, RZ, R3 ;  /* 0x000000ffff0b7224 */ /* 0x000fe200078e0003 */
[----:B------:R-:W-:Y:S01]  /*11fd0*/  MOV R9, R7 ;  /* 0x0000000700097202 */ /* 0x000fe20000000f00 */
[----:B------:R-:W-:Y:S01]  /*11fe0*/  UIADD3 UR4, UPT, UPT, UR4, 0x10, URZ ;  /* 0x0000001004047890 */ /* 0x000fe2000fffe0ff */
[----:B------:R-:W-:-:S03]  /*11ff0*/  MOV R10, R0 ;  /* 0x00000000000a7202 */ /* 0x000fc60000000f00 */
        /* <DEDUP_REMOVED lines=8> */
.L_x_4115:
[----:B------:R-:W-:Y:S01]  /*12080*/  USHF.R.U32.HI UR7, URZ, 0x1, UR4 ;  /* 0x00000001ff077899 */ /* 0x000fe20008011604 */
[----:B------:R-:W-:Y:S05]  /*12090*/  BAR.SYNC.DEFER_BLOCKING 0x0 ;  /* 0x0000000000007b1d */ /* 0x000fea0000010000 */
[----:B--2---:R-:W-:Y:S01]  /*120a0*/  IADD3 R8, PT, PT, R16, UR7, RZ ;  /* 0x0000000710087c10 */ /* 0x004fe2000fffe0ff */
[----:B------:R-:W-:Y:S03]  /*120b0*/  BSSY.RECONVERGENT B0, `(.L_x_4113) ;  /* 0x0000015000007945 */ /* 0x000fe60003800200 */
[----:B------:R-:W-:-:S04]  /*120c0*/  ISETP.GE.U32.AND P1, PT, R8, UR6, PT ;  /* 0x0000000608007c0c */ /* 0x000fc8000bf26070 */
[----:B------:R-:W-:-:S13]  /*120d0*/  ISETP.GE.U32.OR P1, PT, R16, UR7, P1 ;  /* 0x0000000710007c0c */ /* 0x000fda0008f26470 */
[----:B------:R-:W-:Y:S05]  /*120e0*/  @P1 BRA `(.L_x_4114) ;  /* 0x0000000000441947 */ /* 0x000fea0003800000 */
[----:B------:R-:W-:-:S05]  /*120f0*/  IMAD R8, R8, UR5, R19 ;  /* 0x0000000508087c24 */ /* 0x000fca000f8e0213 */
[----:B------:R-:W-:-:S06]  /*12100*/  LEA R10, R8, UR8, 0x4 ;  /* 0x00000008080a7c11 */ /* 0x000fcc000f8e20ff */
[----:B------:R-:W2:Y:S02]  /*12110*/  LDS.128 R8, [R10] ;  /* 0x000000000a087984 */ /* 0x000ea40000000c00 */
[----:B--2---:R-:W-:Y:S02]  /*12120*/  IMAD R9, R9, R6, RZ ;  /* 0x0000000609097224 */ /* 0x004fe400078e02ff */
[----:B------:R-:W-:Y:S02]  /*12130*/  IMAD R11, R11, R0, RZ ;  /* 0x000000000b0b7224 */ /* 0x000fe400078e02ff */
[----:B------:R-:W-:-:S04]  /*12140*/  IMAD.WIDE.U32 R12, R8, R6, RZ ;  /* 0x00000006080c7225 */ /* 0x000fc800078e00ff */
[----:B------:R-:W-:Y:S01]  /*12150*/  IMAD R7, R8, R7, R9 ;  /* 0x0000000708077224 */ /* 0x000fe200078e0209 */
[----:B------:R-:W-:Y:S01]  /*12160*/  MOV R6, R12 ;  /* 0x0000000c00067202 */ /* 0x000fe20000000f00 */
[----:B------:R-:W-:-:S03]  /*12170*/  IMAD.WIDE.U32 R8, R10, R0, RZ ;  /* 0x000000000a087225 */ /* 0x000fc600078e00ff */
[----:B------:R-:W-:Y:S01]  /*12180*/  IADD3 R7, PT, PT, R13, R7, RZ ;  /* 0x000000070d077210 */ /* 0x000fe20007ffe0ff */
[----:B------:R-:W-:Y:S01]  /*12190*/  IMAD R11, R10, R3, R11 ;  /* 0x000000030a0b7224 */ /* 0x000fe200078e020b */
[----:B------:R-:W-:Y:S01]  /*121a0*/  MOV R14, R8 ;  /* 0x00000008000e7202 */ /* 0x000fe20000000f00 */
[----:B------:R-:W-:Y:S02]  /*121b0*/  IMAD.MOV.U32 R0, RZ, RZ, R8 ;  /* 0x000000ffff007224 */ /* 0x000fe400078e0008 */
[----:B------:R-:W-:Y:S01]  /*121c0*/  IMAD.MOV.U32 R13, RZ, RZ, R7 ;  /* 0x000000ffff0d7224 */ /* 0x000fe200078e0007 */
[----:B------:R-:W-:-:S04]  /*121d0*/  IADD3 R3, PT, PT, R9, R11, RZ ;  /* 0x0000000b09037210 */ /* 0x000fc80007ffe0ff */
[----:B------:R-:W-:-:S05]  /*121e0*/  MOV R15, R3 ;  /* 0x00000003000f7202 */ /* 0x000fca0000000f00 */
[----:B------:R2:W-:Y:S02]  /*121f0*/  STS.128 [R2], R12 ;  /* 0x0000000c02007388 */ /* 0x0005e40000000c00 */
.L_x_4114:
[----:B------:R-:W-:Y:S05]  /*12200*/  BSYNC.RECONVERGENT B0 ;  /* 0x0000000000007941 */ /* 0x000fea0003800200 */
.L_x_4113:
[----:B------:R-:W-:-:S03]  /*12210*/  UISETP.GT.U32.AND UP0, UPT, UR4, 0x3, UPT ;  /* 0x000000030400788c */ /* 0x000fc6000bf04070 */
[----:B------:R-:W-:-:S06]  /*12220*/  UMOV UR4, UR7 ;  /* 0x0000000700047c82 */ /* 0x000fcc0008000000 */
[----:B------:R-:W-:Y:S05]  /*12230*/  BRA.U UP0, `(.L_x_4115) ;  /* 0xfffffffd00907547 */ /* 0x000fea000b83ffff */
.L_x_4112:
[----:B------:R-:W3:Y:S02]  /*12240*/  LDCU UR4, c[0x0][0x3a8] ;  /* 0x00007500ff0477ac */ /* 0x000ee40008000800 */
[----:B---3--:R-:W-:-:S09]  /*12250*/  UISETP.NE.AND UP0, UPT, UR4, URZ, UPT ;  /* 0x000000ff0400728c */ /* 0x008fd2000bf05270 */
[----:B------:R-:W-:Y:S05]  /*12260*/  BRA.U !UP0, `(.L_x_4116) ;  /* 0x0000000108f07547 */ /* 0x000fea000b800000 */
[----:B------:R-:W-:Y:S02]  /*12270*/  UISETP.GE.U32.AND UP0, UPT, UR5, 0x21, UPT ;  /* 0x000000210500788c */ /* 0x000fe4000bf06070 */
[----:B------:R-:W-:-:S07]  /*12280*/  UMOV UR4, UR5 ;  /* 0x0000000500047c82 */ /* 0x000fce0008000000 */
[----:B------:R-:W-:Y:S05]  /*12290*/  BRA.U !UP0, `(.L_x_4117) ;  /* 0x0000000108907547 */ /* 0x000fea000b800000 */
[----:B--2---:R-:W-:Y:S01]  /*122a0*/  MOV R8, R6 ;  /* 0x0000000600087202 */ /* 0x004fe20000000f00 */
[----:B------:R-:W-:Y:S01]  /*122b0*/  IMAD.MOV.U32 R11, RZ, RZ, R3 ;  /* 0x000000ffff0b7224 */ /* 0x000fe200078e0003 */
[----:B------:R-:W-:Y:S01]  /*122c0*/  MOV R9, R7 ;  /* 0x0000000700097202 */ /* 0x000fe20000000f00 */
[----:B------:R-:W-:Y:S01]  /*122d0*/  UISETP.GE.U32.AND UP0, UPT, UR5, 0x40, UPT ;  /* 0x000000400500788c */ /* 0x000fe2000bf06070 */
[----:B------:R-:W-:Y:S01]  /*122e0*/  MOV R10, R0 ;  /* 0x00000000000a7202 */ /* 0x000fe20000000f00 */
[----:B------:R-:W-:-:S04]  /*122f0*/  UMOV UR4, 0x20 ;  /* 0x0000002000047882 */ /* 0x000fc80000000000 */
[----:B------:R3:W-:Y:S03]  /*12300*/  STS.128 [R2], R8 ;  /* 0x0000000802007388 */ /* 0x0007e60000000c00 */
[----:B------:R-:W-:Y:S05]  /*12310*/  BRA.U !UP0, `(.L_x_4117) ;  /* 0x0000000108707547 */ /* 0x000fea000b800000 */
[----:B---3--:R-:W-:-:S07]  /*12320*/  MOV R8, UR5 ;  /* 0x0000000500087c02 */ /* 0x008fce0008000f00 */
.L_x_4120:
[----:B------:R-:W-:Y:S01]  /*12330*/  SHF.R.U32.HI R16, RZ, 0x1, R8 ;  /* 0x00000001ff107819 */ /* 0x000fe20000011608 */
[----:B------:R-:W-:Y:S01]  /*12340*/  BAR.SYNC.DEFER_BLOCKING 0x0 ;  /* 0x0000000000007b1d */ /* 0x000fe20000010000 */
[----:B------:R-:W-:Y:S02]  /*12350*/  ISETP.GT.U32.AND P2, PT, R8, 0x7f, PT ;  /* 0x0000007f0800780c */ /* 0x000fe40003f44070 */
[----:B------:R-:W-:-:S03]  /*12360*/  IADD3 R9, PT, PT, R16, R19, RZ ;  /* 0x0000001310097210 */ /* 0x000fc60007ffe0ff */
[----:B------:R-:W-:Y:S01]  /*12370*/  BSSY.RECONVERGENT B0, `(.L_x_4118) ;  /* 0x0000014000007945 */ /* 0x000fe20003800200 */
[----:B------:R-:W-:-:S04]  /*12380*/  ISETP.GE.U32.AND P1, PT, R9, UR5, PT ;  /* 0x0000000509007c0c */ /* 0x000fc8000bf26070 */
        /* <DEDUP_REMOVED lines=9> */
[----:B------:R-:W-:-:S04]  /*12420*/  IMAD.WIDE.U32 R8, R10, R0, RZ ;  /* 0x000000000a087225 */ /* 0x000fc800078e00ff */
[----:B------:R-:W-:Y:S01]  /*12430*/  IMAD R11, R10, R3, R11 ;  /* 0x000000030a0b7224 */ /* 0x000fe200078e020b */
[-C--:B------:R-:W-:Y:S01]  /*12440*/  MOV R14, R8.reuse ;  /* 0x00000008000e7202 */ /* 0x080fe20000000f00 */
[----:B------:R-:W-:Y:S01]  /*12450*/  IMAD.IADD R7, R13, 0x1, R7 ;  /* 0x000000010d077824 */ /* 0x000fe200078e0207 */
[----:B------:R-:W-:Y:S02]  /*12460*/  MOV R0, R8 ;  /* 0x0000000800007202 */ /* 0x000fe40000000f00 */
[----:B------:R-:W-:Y:S02]  /*12470*/  IADD3 R3, PT, PT, R9, R11, RZ ;  /* 0x0000000b09037210 */ /* 0x000fe40007ffe0ff */
[----:B------:R-:W-:-:S03]  /*12480*/  MOV R13, R7 ;  /* 0x00000007000d7202 */ /* 0x000fc60000000f00 */
[----:B------:R-:W-:-:S05]  /*12490*/  IMAD.MOV.U32 R15, RZ, RZ, R3 ;  /* 0x000000ffff0f7224 */ /* 0x000fca00078e0003 */
[----:B------:R2:W-:Y:S02]  /*124a0*/  STS.128 [R2], R12 ;  /* 0x0000000c02007388 */ /* 0x0005e40000000c00 */
.L_x_4119:
[----:B------:R-:W-:Y:S05]  /*124b0*/  BSYNC.RECONVERGENT B0 ;  /* 0x0000000000007941 */ /* 0x000fea0003800200 */
.L_x_4118:
[----:B------:R-:W-:Y:S01]  /*124c0*/  MOV R8, R16 ;  /* 0x0000001000087202 */ /* 0x000fe20000000f00 */
[----:B------:R-:W-:Y:S06]  /*124d0*/  @P2 BRA `(.L_x_4120) ;  /* 0xfffffffc00942947 */ /* 0x000fec000383ffff */
.L_x_4117:
[----:B------:R-:W-:Y:S01]  /*124e0*/  BAR.SYNC.DEFER_BLOCKING 0x0 ;  /* 0x0000000000007b1d */ /* 0x000fe20000010000 */
[----:B------:R-:W-:-:S09]  /*124f0*/  UISETP.GE.U32.AND UP0, UPT, UR4, 0x2, UPT ;  /* 0x000000020400788c */ /* 0x000fd2000bf06070 */
[----:B------:R-:W-:Y:S05]  /*12500*/  BRA.U !UP0, `(.L_x_4116) ;  /* 0x0000000108487547 */ /* 0x000fea000b800000 */
[----:B--23--:R-:W-:-:S07]  /*12510*/  IMAD.MOV.U32 R2, RZ, RZ, 0x1 ;  /* 0x00000001ff027424 */ /* 0x00cfce00078e00ff */
.L_x_4121:
[----:B------:R-:W2:Y:S04]  /*12520*/  SHFL.DOWN PT, R8, R6, R2, 0x1f ;  /* 0x08001f0206087589 */ /* 0x000ea800000e0000 */
[----:B------:R-:W3:Y:S04]  /*12530*/  SHFL.DOWN PT, R10, R0, R2, 0x1f ;  /* 0x08001f02000a7589 */ /* 0x000ee800000e0000 */
[----:B------:R-:W4:Y:S04]  /*12540*/  SHFL.DOWN PT, R9, R7, R2, 0x1f ;  /* 0x08001f0207097589 */ /* 0x000f2800000e0000 */
[----:B------:R5:W0:Y:S02]  /*12550*/  SHFL.DOWN PT, R11, R3, R2, 0x1f ;  /* 0x08001f02030b7589 */ /* 0x000a2400000e0000 */
[----:B-----5:R-:W-:Y:S01]  /*12560*/  SHF.L.U32 R2, R2, 0x1, RZ ;  /* 0x0000000102027819 */ /* 0x020fe200000006ff */
[----:B--2---:R-:W-:-:S03]  /*12570*/  IMAD R12, R7, R8, RZ ;  /* 0x00000008070c7224 */ /* 0x004fc600078e02ff */
[----:B------:R-:W-:Y:S01]  /*12580*/  ISETP.GE.AND P1, PT, R2, UR4, PT ;  /* 0x0000000402007c0c */ /* 0x000fe2000bf26270 */
[----:B---3--:R-:W-:Y:S02]  /*12590*/  IMAD R14, R3, R10, RZ ;  /* 0x0000000a030e7224 */ /* 0x008fe400078e02ff */
[----:B----4-:R-:W-:Y:S02]  /*125a0*/  IMAD R13, R9, R6, R12 ;  /* 0x00000006090d7224 */ /* 0x010fe400078e020c */
[----:B------:R-:W-:-:S04]  /*125b0*/  IMAD.WIDE.U32 R8, R6, R8, RZ ;  /* 0x0000000806087225 */ /* 0x000fc800078e00ff */
[----:B0-----:R-:W-:Y:S01]  /*125c0*/  IMAD R15, R11, R0, R14 ;  /* 0x000000000b0f7224 */ /* 0x001fe200078e020e */
[----:B------:R-:W-:Y:S01]  /*125d0*/  IADD3 R7, PT, PT, R9, R13, RZ ;  /* 0x0000000d09077210 */ /* 0x000fe20007ffe0ff */
[----:B------:R-:W-:Y:S01]  /*125e0*/  IMAD.WIDE.U32 R10, R0, R10, RZ ;  /* 0x0000000a000a7225 */ /* 0x000fe200078e00ff */
[----:B------:R-:W-:-:S03]  /*125f0*/  MOV R6, R8 ;  /* 0x0000000800067202 */ /* 0x000fc60000000f00 */
[----:B------:R-:W-:Y:S01]  /*12600*/  IMAD.IADD R3, R11, 0x1, R15 ;  /* 0x000000010b037824 */ /* 0x000fe200078e020f */
[----:B------:R-:W-:Y:S01]  /*12610*/  MOV R0, R10 ;  /* 0x0000000a00007202 */ /* 0x000fe20000000f00 */
[----:B------:R-:W-:Y:S06]  /*12620*/  @!P1 BRA `(.L_x_4121) ;  /* 0xfffffffc00bc9947 */ /* 0x000fec000383ffff */
.L_x_4116:
[----:B------:R-:W-:Y:S05]  /*12630*/  @!P0 EXIT ;  /* 0x000000000000894d */ /* 0x000fea0003800000 */
[----:B------:R-:W4:Y:S02]  /*12640*/  LDCU.64 UR4, c[0x0][0x778] ;  /* 0x0000ef00ff0477ac */ /* 0x000f240008000a00 */
[----:B----4-:R-:W-:-:S04]  /*12650*/  UISETP.NE.U32.AND UP0, UPT, UR4, URZ, UPT ;  /* 0x000000ff0400728c */ /* 0x010fc8000bf05070 */
[----:B------:R-:W-:-:S09]  /*12660*/  UISETP.NE.AND.EX UP0, UPT, UR5, URZ, UPT, UP0 ;  /* 0x000000ff0500728c */ /* 0x000fd2000bf05300 */
[----:B------:R-:W-:Y:S05]  /*12670*/  BRA.U UP0, `(.L_x_4122) ;  /* 0x0000000500247547 */ /* 0x000fea000b800000 */
[----:B------:R-:W4:Y:S01]  /*12680*/  LDCU.U8 UR6, c[0x0][0x798] ;  /* 0x0000f300ff0677ac */ /* 0x000f220008000000 */
[----:B------:R-:W2:Y:S01]  /*12690*/  LDCU.64 UR4, c[0x0][0x768] ;  /* 0x0000ed00ff0477ac */ /* 0x000ea20008000a00 */
[----:B----4-:R-:W-:Y:S02]  /*126a0*/  ISETP.NE.AND P0, PT, RZ, UR6, PT ;  /* 0x00000006ff007c0c */ /* 0x010fe4000bf05270 */
[----:B--2---:R-:W-:Y:S02]  /*126b0*/  IADD3 R12, P2, PT, R22, UR4, RZ ;  /* 0x00000004160c7c10 */ /* 0x004fe4000ff5e0ff */
[----:B---3--:R-:W-:Y:S02]  /*126c0*/  IADD3 R10, P1, PT, R18, UR4, RZ ;  /* 0x00000004120a7c10 */ /* 0x008fe4000ff3e0ff */
[----:B------:R-:W-:Y:S02]  /*126d0*/  IADD3.X R13, PT, PT, RZ, UR5, RZ, P2, !PT ;  /* 0x00000005ff0d7c10 */ /* 0x000fe400097fe4ff */
[----:B------:R-:W-:-:S05]  /*126e0*/  IADD3.X R11, PT, PT, RZ, UR5, RZ, P1, !PT ;  /* 0x00000005ff0b7c10 */ /* 0x000fca0008ffe4ff */
[----:B------:R-:W2:Y:S04]  /*126f0*/  @P0 LDG.E.64 R4, desc[UR36][R12.64] ;  /* 0x000000240c040981 */ /* 0x000ea8000c1e1b00 */
[----:B------:R-:W3:Y:S01]  /*12700*/  @P0 LDG.E.64 R8, desc[UR36][R10.64] ;  /* 0x000000240a080981 */ /* 0x000ee2000c1e1b00 */
[----:B------:R-:W4:Y:S02]  /*12710*/  LDCU.U8 UR4, c[0x0][0x799] ;  /* 0x0000f320ff0477ac */ /* 0x000f240008000000 */
[----:B----4-:R-:W-:Y:S01]  /*12720*/  ISETP.NE.AND P1, PT, RZ, UR4, PT ;  /* 0x00000004ff007c0c */ /* 0x010fe2000bf25270 */
[----:B--2---:R-:W-:Y:S02]  /*12730*/  @P0 IMAD R15, R7, R4, RZ ;  /* 0x00000004070f0224 */ /* 0x004fe400078e02ff */
[----:B---3--:R-:W-:-:S02]  /*12740*/  @P0 IMAD R17, R3, R8, RZ ;  /* 0x0000000803110224 */ /* 0x008fc400078e02ff */
[----:B------:R-:W-:Y:S02]  /*12750*/  @P0 IMAD R15, R5, R6, R15 ;  /* 0x00000006050f0224 */ /* 0x000fe400078e020f */
[----:B------:R-:W-:-:S04]  /*12760*/  @P0 IMAD.WIDE.U32 R4, R6, R4, RZ ;  /* 0x0000000406040225 */ /* 0x000fc800078e00ff */
[----:B------:R-:W-:Y:S01]  /*12770*/  @P0 IMAD R17, R9, R0, R17 ;  /* 0x0000000009110224 */ /* 0x000fe200078e0211 */
[----:B------:R-:W-:Y:S01]  /*12780*/  @P0 MOV R6, R4 ;  /* 0x0000000400060202 */ /* 0x000fe20000000f00 */
[----:B------:R-:W-:-:S04]  /*12790*/  @P0 IMAD.WIDE.U32 R8, R0, R8, RZ ;  /* 0x0000000800080225 */ /* 0x000fc800078e00ff */
[----:B------:R-:W-:Y:S01]  /*127a0*/  @P0 IMAD.IADD R7, R5, 0x1, R15 ;  /* 0x0000000105070824 */ /* 0x000fe200078e020f */
[----:B------:R-:W-:Y:S01]  /*127b0*/  @P0 IADD3 R3, PT, PT, R9, R17, RZ ;  /* 0x0000001109030210 */ /* 0x000fe20007ffe0ff */
[----:B------:R-:W-:Y:S01]  /*127c0*/  IMAD.MOV.U32 R16, RZ, RZ, R6 ;  /* 0x000000ffff107224 */ /* 0x000fe200078e0006 */
[----:B------:R-:W-:Y:S02]  /*127d0*/  @P0 MOV R0, R8 ;  /* 0x0000000800000202 */ /* 0x000fe40000000f00 */
[----:B------:R-:W-:Y:S02]  /*127e0*/  MOV R17, R7 ;  /* 0x0000000700117202 */ /* 0x000fe40000000f00 */
[----:B------:R-:W-:Y:S02]  /*127f0*/  MOV R24, R0 ;  /* 0x0000000000187202 */ /* 0x000fe40000000f00 */
[----:B------:R-:W-:Y:S01]  /*12800*/  MOV R25, R3 ;  /* 0x0000000300197202 */ /* 0x000fe20000000f00 */
[----:B------:R2:W-:Y:S04]  /*12810*/  @!P1 STG.E.64 desc[UR36][R12.64], R16 ;  /* 0x000000100c009986 */ /* 0x0005e8000c101b24 */
[----:B------:R2:W-:Y:S01]  /*12820*/  @!P1 STG.E.64 desc[UR36][R10.64], R24 ;  /* 0x000000180a009986 */ /* 0x0005e2000c101b24 */
[----:B------:R-:W-:Y:S05]  /*12830*/  @!P1 EXIT ;  /* 0x000000000000994d */ /* 0x000fea0003800000 */
[----:B------:R-:W3:Y:S02]  /*12840*/  LDCU UR4, c[0x0][0x79c] ;  /* 0x0000f380ff0477ac */ /* 0x000ee40008000800 */
[----:B---3--:R-:W-:-:S09]  /*12850*/  UISETP.NE.AND UP0, UPT, UR4, 0x1, UPT ;  /* 0x000000010400788c */ /* 0x008fd2000bf05270 */
[----:B------:R-:W-:Y:S05]  /*12860*/  BRA.U !UP0, `(.L_x_4123) ;  /* 0x0000000108907547 */ /* 0x000fea000b800000 */
[----:B------:R-:W-:Y:S01]  /*12870*/  MOV R2, 0x660 ;  /* 0x0000066000027802 */ /* 0x000fe20000000f00 */
[----:B------:R-:W3:Y:S01]  /*12880*/  LDCU.64 UR4, c[0x4][0x650] ;  /* 0x0100ca00ff0477ac */ /* 0x000ee20008000a00 */
[----:B------:R-:W-:Y:S01]  /*12890*/  HFMA2 R8, -RZ, RZ, 0, 4.4763088226318359375e-05 ;  /* 0x000002efff087431 */ /* 0x000fe200000001ff */
[----:B--2---:R-:W-:Y:S01]  /*128a0*/  MOV R12, 0x1 ;  /* 0x00000001000c7802 */ /* 0x004fe20000000f00 */
[----:B------:R2:W4:Y:S01]  /*128b0*/  LDC.64 R14, c[0x4][R2] ;  /* 0x01000000020e7b82 */ /* 0x0005220000000a00 */
[----:B------:R-:W5:Y:S01]  /*128c0*/  LDCU.64 UR8, c[0x4][0x640] ;  /* 0x0100c800ff0877ac */ /* 0x000f620008000a00 */
[----:B------:R-:W-:Y:S01]  /*128d0*/  IMAD.MOV.U32 R13, RZ, RZ, RZ ;  /* 0x000000ffff0d7224 */ /* 0x000fe200078e00ff */
[----:B------:R-:W0:Y:S01]  /*128e0*/  LDCU.64 UR6, c[0x4][0x320] ;  /* 0x01006400ff0677ac */ /* 0x000e220008000a00 */
[----:B---3--:R-:W-:Y:S01]  /*128f0*/  IMAD.U32 R4, RZ, RZ, UR4 ;  /* 0x00000004ff047e24 */ /* 0x008fe2000f8e00ff */
[----:B------:R-:W-:Y:S02]  /*12900*/  MOV R5, UR5 ;  /* 0x0000000500057c02 */ /* 0x000fe40008000f00 */
[----:B-----5:R-:W-:-:S02]  /*12910*/  MOV R6, UR8 ;  /* 0x0000000800067c02 */ /* 0x020fc40008000f00 */
[----:B------:R-:W-:Y:S01]  /*12920*/  MOV R7, UR9 ;  /* 0x0000000900077c02 */ /* 0x000fe20008000f00 */
[----:B0-----:R-:W-:Y:S01]  /*12930*/  IMAD.U32 R10, RZ, RZ, UR6 ;  /* 0x00000006ff0a7e24 */ /* 0x001fe2000f8e00ff */
[----:B--2---:R-:W-:-:S07]  /*12940*/  MOV R11, UR7 ;  /* 0x00000007000b7c02 */ /* 0x004fce0008000f00 */
[----:B------:R-:W-:-:S07]  /*12950*/  LEPC R20, `(.L_x_4124) ;  /* 0x000000001014794e */ /* 0x000fce0000000000 */
[----:B-1--4-:R-:W-:Y:S05]  /*12960*/  CALL.ABS.NOINC R14 ;  /* 0x000000000e007343 */ /* 0x012fea0003c00000 */
.L_x_4124:
        /* <DEDUP_REMOVED lines=19> */
.L_x_4125:
[----:B------:R-:W-:Y:S05]  /*12aa0*/  BRA `(.L_x_4126) ;  /* 0x0000000000047947 */ /* 0x000fea0003800000 */
.L_x_4123:
[----:B------:R3:W-:Y:S02]  /*12ab0*/  STG.E.64 desc[UR36][R12.64], R16 ;  /* 0x000000100c007986 */ /* 0x0007e4000c101b24 */
.L_x_4126:
[----:B------:R-:W4:Y:S02]  /*12ac0*/  LDCU.64 UR4, c[0x0][0x768] ;  /* 0x0000ed00ff0477ac */ /* 0x000f240008000a00 */
[----:B----4-:R-:W-:-:S04]  /*12ad0*/  IADD3 R18, P0, PT, R18, UR4, RZ ;  /* 0x0000000412127c10 */ /* 0x010fc8000ff1e0ff */
[----:B------:R-:W-:-:S05]  /*12ae0*/  IADD3.X R19, PT, PT, RZ, UR5, RZ, P0, !PT ;  /* 0x00000005ff137c10 */ /* 0x000fca00087fe4ff */
[----:B------:R-:W-:Y:S01]  /*12af0*/  STG.E.64 desc[UR36][R18.64], R24 ;  /* 0x0000001812007986 */ /* 0x000fe2000c101b24 */
[----:B------:R-:W-:Y:S05]  /*12b00*/  EXIT ;  /* 0x000000000000794d */ /* 0x000fea0003800000 */
.L_x_4122:
[----:B------:R-:W4:Y:S01]  /*12b10*/  LDCU.U8 UR4, c[0x0][0x798] ;  /* 0x0000f300ff0477ac */ /* 0x000f220008000000 */
[----:B------:R-:W5:Y:S01]  /*12b20*/  LDCU.U8 UR5, c[0x0][0x799] ;  /* 0x0000f320ff0577ac */ /* 0x000f620008000000 */
[----:B----4-:R-:W-:Y:S02]  /*12b30*/  UISETP.NE.AND UP1, UPT, UR4, URZ, UPT ;  /* 0x000000ff0400728c */ /* 0x010fe4000bf25270 */
[----:B-----5:R-:W-:-:S07]  /*12b40*/  UISETP.NE.AND UP0, UPT, UR5, URZ, UPT ;  /* 0x000000ff0500728c */ /* 0x020fce000bf05270 */
[----:B------:R-:W-:Y:S05]  /*12b50*/  BRA.U !UP1, `(.L_x_4127) ;  /* 0x0000000109307547 */ /* 0x000fea000b800000 */
[----:B--23--:R-:W2:Y:S04]  /*12b60*/  LDG.E.64 R8, desc[UR36][R4.64] ;  /* 0x0000002404087981 */ /* 0x00cea8000c1e1b00 */
[----:B------:R-:W3:Y:S01]  /*12b70*/  LDG.E.64 R10, desc[UR36][R4.64+0x8] ;  /* 0x00000824040a7981 */ /* 0x000ee2000c1e1b00 */
[----:B--2---:R-:W-:Y:S02]  /*12b80*/  IMAD R7, R7, R8, RZ ;  /* 0x0000000807077224 */ /* 0x004fe400078e02ff */
[----:B---3--:R-:W-:Y:S02]  /*12b90*/  IMAD R13, R3, R10, RZ ;  /* 0x0000000a030d7224 */ /* 0x008fe400078e02ff */
[----:B------:R-:W-:-:S04]  /*12ba0*/  IMAD.WIDE.U32 R2, R6, R8, RZ ;  /* 0x0000000806027225 */ /* 0x000fc800078e00ff */
[----:B------:R-:W-:Y:S01]  /*12bb0*/  IMAD R7, R9, R6, R7 ;  /* 0x0000000609077224 */ /* 0x000fe200078e0207 */
[----:B------:R-:W-:Y:S01]  /*12bc0*/  MOV R6, R2 ;  /* 0x0000000200067202 */ /* 0x000fe20000000f00 */
[----:B------:R-:W-:-:S04]  /*12bd0*/  IMAD.WIDE.U32 R8, R0, R10, RZ ;  /* 0x0000000a00087225 */ /* 0x000fc800078e00ff */
[----:B------:R-:W-:Y:S01]  /*12be0*/  IMAD R13, R11, R0, R13 ;  /* 0x000000000b0d7224 */ /* 0x000fe200078e020d */
[----:B------:R-:W-:Y:S01]  /*12bf0*/  MOV R0, R8 ;  /* 0x0000000800007202 */ /* 0x000fe20000000f00 */
[----:B------:R-:W-:-:S03]  /*12c00*/  IMAD.IADD R7, R3, 0x1, R7 ;  /* 0x0000000103077824 */ /* 0x000fc600078e0207 */
[----:B------:R-:W-:-:S07]  /*12c10*/  IADD3 R3, PT, PT, R9, R13, RZ ;  /* 0x0000000d09037210 */ /* 0x000fce0007ffe0ff */
.L_x_4127:
[----:B------:R-:W-:Y:S01]  /*12c20*/  IMAD.MOV.U32 R16, RZ, RZ, R6 ;  /* 0x000000ffff107224 */ /* 0x000fe200078e0006 */
[----:B------:R-:W-:Y:S02]  /*12c30*/  MOV R17, R7 ;  /* 0x0000000700117202 */ /* 0x000fe40000000f00 */
[----:B------:R-:W-:Y:S02]  /*12c40*/  MOV R24, R0 ;  /* 0x0000000000187202 */ /* 0x000fe40000000f00 */
[----:B------:R-:W-:Y:S01]  /*12c50*/  MOV R25, R3 ;  /* 0x0000000300197202 */ /* 0x000fe20000000f00 */
[----:B------:R-:W-:Y:S06]  /*12c60*/  BRA.U !UP0, `(.L_x_4128) ;  /* 0x0000000108c07547 */ /* 0x000fec000b800000 */
[----:B------:R-:W4:Y:S02]  /*12c70*/  LDCU UR4, c[0x0][0x79c] ;  /* 0x0000f380ff0477ac */ /* 0x000f240008000800 */
[----:B----4-:R-:W-:-:S09]  /*12c80*/  UISETP.NE.AND UP0, UPT, UR4, 0x1, UPT ;  /* 0x000000010400788c */ /* 0x010fd2000bf05270 */
[----:B------:R-:W-:Y:S05]  /*12c90*/  BRA.U !UP0, `(.L_x_4129) ;  /* 0x0000000108907547 */ /* 0x000fea000b800000 */
[----:B--23--:R-:W-:Y:S01]  /*12ca0*/  MOV R2, 0x660 ;  /* 0x0000066000027802 */ /* 0x00cfe20000000f00 */
[----:B------:R-:W2:Y:S01]  /*12cb0*/  LDCU.64 UR4, c[0x4][0x650] ;  /* 0x0100ca00ff0477ac */ /* 0x000ea20008000a00 */
[----:B------:R-:W-:Y:S01]  /*12cc0*/  HFMA2 R8, -RZ, RZ, 0, 4.4763088226318359375e-05 ;  /* 0x000002efff087431 */ /* 0x000fe200000001ff */
[----:B------:R-:W-:Y:S01]  /*12cd0*/  MOV R12, 0x1 ;  /* 0x00000001000c7802 */ /* 0x000fe20000000f00 */
[----:B------:R3:W4:Y:S01]  /*12ce0*/  LDC.64 R14, c[0x4][R2] ;  /* 0x01000000020e7b82 */ /* 0x0007220000000a00 */
[----:B------:R-:W5:Y:S01]  /*12cf0*/  LDCU.64 UR6, c[0x4][0x640] ;  /* 0x0100c800ff0677ac */ /* 0x000f620008000a00 */
[----:B------:R-:W-:Y:S01]  /*12d00*/  IMAD.MOV.U32 R13, RZ, RZ, RZ ;  /* 0x000000ffff0d7224 */ /* 0x000fe200078e00ff */
[----:B------:R-:W0:Y:S01]  /*12d10*/  LDCU.64 UR8, c[0x4][0x320] ;  /* 0x01006400ff0877ac */ /* 0x000e220008000a00 */
[----:B--2---:R-:W-:Y:S01]  /*12d20*/  IMAD.U32 R4, RZ, RZ, UR4 ;  /* 0x00000004ff047e24 */ /* 0x004fe2000f8e00ff */
[----:B------:R-:W-:Y:S02]  /*12d30*/  MOV R5, UR5 ;  /* 0x0000000500057c02 */ /* 0x000fe40008000f00 */
[----:B-----5:R-:W-:-:S02]  /*12d40*/  MOV R6, UR6 ;  /* 0x0000000600067c02 */ /* 0x020fc40008000f00 */
[----:B------:R-:W-:Y:S01]  /*12d50*/  MOV R7, UR7 ;  /* 0x0000000700077c02 */ /* 0x000fe20008000f00 */
[----:B0-----:R-:W-:Y:S01]  /*12d60*/  IMAD.U32 R10, RZ, RZ, UR8 ;  /* 0x00000008ff0a7e24 */ /* 0x001fe2000f8e00ff */
[----:B---3--:R-:W-:-:S07]  /*12d70*/  MOV R11, UR9 ;  /* 0x00000009000b7c02 */ /* 0x008fce0008000f00 */
[----:B------:R-:W-:-:S07]  /*12d80*/  LEPC R20, `(.L_x_4130) ;  /* 0x000000001014794e */ /* 0x000fce0000000000 */
[----:B-1--4-:R-:W-:Y:S05]  /*12d90*/  CALL.ABS.NOINC R14 ;  /* 0x000000000e007343 */ /* 0x012fea0003c00000 */
.L_x_4130:
        /* <DEDUP_REMOVED lines=19> */
.L_x_4131:
[----:B------:R-:W-:Y:S05]  /*12ed0*/  BRA `(.L_x_4132) ;  /* 0x0000000000107947 */ /* 0x000fea0003800000 */
.L_x_4129:
[----:B------:R-:W4:Y:S02]  /*12ee0*/  LDCU.64 UR4, c[0x0][0x768] ;  /* 0x0000ed00ff0477ac */ /* 0x000f240008000a00 */
[----:B----4-:R-:W-:-:S04]  /*12ef0*/  IADD3 R22, P0, PT, R22, UR4, RZ ;  /* 0x0000000416167c10 */ /* 0x010fc8000ff1e0ff */
[----:B------:R-:W-:-:S05]  /*12f00*/  IADD3.X R23, PT, PT, RZ, UR5, RZ, P0, !PT ;  /* 0x00000005ff177c10 */ /* 0x000fca00087fe4ff */
[----:B------:R4:W-:Y:S04]  /*12f10*/  STG.E.64 desc[UR36][R22.64], R16 ;  /* 0x0000001016007986 */ /* 0x0009e8000c101b24 */
.L_x_4132:
[----:B------:R-:W5:Y:S02]  /*12f20*/  LDCU.64 UR4, c[0x0][0x768] ;  /* 0x0000ed00ff0477ac */ /* 0x000f640008000a00 */
[----:B-----5:R-:W-:-:S05]  /*12f30*/  IADD3 R18, P0, PT, R18, UR4, RZ ;  /* 0x0000000412127c10 */ /* 0x020fca000ff1e0ff */
[----:B------:R-:W-:-:S05]  /*12f40*/  IMAD.X R19, RZ, RZ, UR5, P0 ;  /* 0x00000005ff137e24 */ /* 0x000fca00080e06ff */
[----:B------:R-:W-:Y:S01]  /*12f50*/  STG.E.64 desc[UR36][R18.64], R24 ;  /* 0x0000001812007986 */ /* 0x000fe2000c101b24 */
[----:B------:R-:W-:Y:S05]  /*12f60*/  EXIT ;  /* 0x000000000000794d */ /* 0x000fea0003800000 */
.L_x_4128:
[----:B------:R-:W-:Y:S04]  /*12f70*/  STG.E.64 desc[UR36][R4.64], R16 ;  /* 0x0000001004007986 */ /* 0x000fe8000c101b24 */
[----:B------:R-:W-:Y:S01]  /*12f80*/  STG.E.64 desc[UR36][R4.64+0x8], R24 ;  /* 0x0000081804007986 */ /* 0x000fe2000c101b24 */
[----:B------:R-:W-:Y:S05]  /*12f90*/  EXIT ;  /* 0x000000000000794d */ /* 0x000fea0003800000 */
.L_x_4099:
        /* <DEDUP_REMOVED lines=30> */
[----:B------:R-:W-:Y:S01]  /*13180*/  @P2 IADD3 R3, PT, PT, R5, R15, RZ ;  /* 0x0000000f05032210 */ /* 0x000fe20007ffe0ff */
[----:B------:R-:W-:-:S04]  /*13190*/  @P2 IMAD.WIDE.U32 R8, R6, R8, RZ ;  /* 0x0000000806082225 */ /* 0x000fc800078e00ff */
[----:B------:R-:W-:Y:S01]  /*131a0*/  @P2 IMAD.MOV.U32 R0, RZ, RZ, R4 ;  /* 0x000000ffff002224 */ /* 0x000fe200078e0004 */
        /* <DEDUP_REMOVED lines=18> */
[----:B------:R-:W-:Y:S01]  /*132d0*/  HFMA2 R13, -RZ, RZ, 0, 0 ;  /* 0x00000000ff0d7431 */ /* 0x000fe200000001ff */
[----:B------:R-:W0:Y:S01]  /*132e0*/  LDCU.64 UR8, c[0x4][0x320] ;  /* 0x01006400ff0877ac */ /* 0x000e220008000a00 */
[----:B---3--:R-:W-:Y:S01]  /*132f0*/  MOV R4, UR4 ;  /* 0x0000000400047c02 */ /* 0x008fe20008000f00 */
[----:B------:R-:W-:Y:S01]  /*13300*/  IMAD.U32 R5, RZ, RZ, UR5 ;  /* 0x00000005ff057e24 */ /* 0x000fe2000f8e00ff */
[----:B-----5:R-:W-:-:S02]  /*13310*/  MOV R6, UR6 ;  /* 0x0000000600067c02 */ /* 0x020fc40008000f00 */
[----:B------:R-:W-:Y:S02]  /*13320*/  MOV R7, UR7 ;  /* 0x0000000700077c02 */ /* 0x000fe40008000f00 */
[----:B0-----:R-:W-:Y:S01]  /*13330*/  MOV R10, UR8 ;  /* 0x00000008000a7c02 */ /* 0x001fe20008000f00 */
[----:B--2---:R-:W-:-:S07]  /*13340*/  IMAD.U32 R11, RZ, RZ, UR9 ;  /* 0x00000009ff0b7e24 */ /* 0x004fce000f8e00ff */
[----:B------:R-:W-:-:S07]  /*13350*/  LEPC R20, `(.L_x_4135) ;  /* 0x000000001014794e */ /* 0x000fce0000000000 */
[----:B-1--4-:R-:W-:Y:S05]  /*13360*/  CALL.ABS.NOINC R14 ;  /* 0x000000000e007343 */ /* 0x012fea0003c00000 */
.L_x_4135:
        /* <DEDUP_REMOVED lines=19> */
.L_x_4136:
[----:B------:R-:W-:Y:S05]  /*134a0*/  BRA `(.L_x_4137) ;  /* 0x0000000000047947 */ /* 0x000fea0003800000 */
.L_x_4134:
[----:B------:R3:W-:Y:S02]  /*134b0*/  STG.E.64 desc[UR36][R12.64], R16 ;  /* 0x000000100c007986 */ /* 0x0007e4000c101b24 */
.L_x_4137:
[----:B------:R-:W4:Y:S02]  /*134c0*/  LDCU.64 UR4, c[0x0][0x768] ;  /* 0x0000ed00ff0477ac */ /* 0x000f240008000a00 */
[----:B----4-:R-:W-:-:S04]  /*134d0*/  IADD3 R18, P0, PT, R18, UR4, RZ ;  /* 0x0000000412127c10 */ /* 0x010fc8000ff1e0ff */
[----:B------:R-:W-:-:S05]  /*134e0*/  IADD3.X R19, PT, PT, RZ, UR5, RZ, P0, !PT ;  /* 0x00000005ff137c10 */ /* 0x000fca00087fe4ff */
[----:B------:R-:W-:Y:S01]  /*134f0*/  STG.E.64 desc[UR36][R18.64], R24 ;  /* 0x0000001812007986 */ /* 0x000fe2000c101b24 */
[----:B------:R-:W-:Y:S05]  /*13500*/  EXIT ;  /* 0x000000000000794d */ /* 0x000fea0003800000 */
.L_x_4133:
[----:B------:R-:W2:Y:S01]  /*13510*/  LDCU.U8 UR4, c[0x0][0x798] ;  /* 0x0000f300ff0477ac */ /* 0x000ea20008000000 */
[----:B------:R-:W3:Y:S01]  /*13520*/  LDCU.U8 UR5, c[0x0][0x799] ;  /* 0x0000f320ff0577ac */ /* 0x000ee20008000000 */
[----:B--2---:R-:W-:Y:S02]  /*13530*/  UISETP.NE.AND UP0, UPT, UR4, URZ, UPT ;  /* 0x000000ff0400728c */ /* 0x004fe4000bf05270 */
[----:B---3--:R-:W-:-:S07]  /*13540*/  UISETP.NE.AND UP1, UPT, UR5, URZ, UPT ;  /* 0x000000ff0500728c */ /* 0x008fce000bf25270 */
[----:B------:R-:W-:Y:S05]  /*13550*/  BRA.U !UP0, `(.L_x_4138) ;  /* 0x0000000108307547 */ /* 0x000fea000b800000 */
[----:B------:R-:W2:Y:S04]  /*13560*/  LDG.E.64 R8, desc[UR36][R4.64] ;  /* 0x0000002404087981 */ /* 0x000ea8000c1e1b00 */
[----:B------:R-:W3:Y:S01]  /*13570*/  LDG.E.64 R10, desc[UR36][R4.64+0x8] ;  /* 0x00000824040a7981 */ /* 0x000ee2000c1e1b00 */
[-C--:B--2---:R-:W-:Y:S02]  /*13580*/  IMAD R13, R3, R8.reuse, RZ ;  /* 0x00000008030d7224 */ /* 0x084fe400078e02ff */
[----:B------:R-:W-:-:S04]  /*13590*/  IMAD.WIDE.U32 R2, R0, R8, RZ ;  /* 0x0000000800027225 */ /* 0x000fc800078e00ff */
[----:B---3--:R-:W-:Y:S02]  /*135a0*/  IMAD R7, R7, R10, RZ ;  /* 0x0000000a07077224 */ /* 0x008fe400078e02ff */
[----:B------:R-:W-:Y:S02]  /*135b0*/  IMAD R13, R9, R0, R13 ;  /* 0x00000000090d7224 */ /* 0x000fe400078e020d */
[----:B------:R-:W-:-:S03]  /*135c0*/  IMAD.WIDE.U32 R8, R6, R10, RZ ;  /* 0x0000000a06087225 */ /* 0x000fc600078e00ff */
[----:B------:R-:W-:Y:S01]  /*135d0*/  IADD3 R3, PT, PT, R3, R13, RZ ;  /* 0x0000000d03037210 */ /* 0x000fe20007ffe0ff */
[----:B------:R-:W-:Y:S01]  /*135e0*/  IMAD R7, R11, R6, R7 ;  /* 0x000000060b077224 */ /* 0x000fe200078e0207 */
[----:B------:R-:W-:Y:S01]  /*135f0*/  MOV R6, R8 ;  /* 0x0000000800067202 */ /* 0x000fe20000000f00 */
[----:B------:R-:W-:-:S03]  /*13600*/  IMAD.MOV.U32 R0, RZ, RZ, R2 ;  /* 0x000000ffff007224 */ /* 0x000fc600078e0002 */
[----:B------:R-:W-:-:S07]  /*13610*/  IADD3 R7, PT, PT, R9, R7, RZ ;  /* 0x0000000709077210 */ /* 0x000fce0007ffe0ff */
.L_x_4138:
[----:B------:R-:W-:Y:S01]  /*13620*/  MOV R16, R0 ;  /* 0x0000000000107202 */ /* 0x000fe20000000f00 */
[----:B------:R-:W-:Y:S01]  /*13630*/  IMAD.MOV.U32 R17, RZ, RZ, R3 ;  /* 0x000000ffff117224 */ /* 0x000fe200078e0003 */
[----:B------:R-:W-:Y:S02]  /*13640*/  MOV R24, R6 ;  /* 0x0000000600187202 */ /* 0x000fe40000000f00 */
[----:B------:R-:W-:Y:S01]  /*13650*/  MOV R25, R7 ;  /* 0x0000000700197202 */ /* 0x000fe20000000f00 */
[----:B------:R-:W-:Y:S06]  /*13660*/  BRA.U !UP1, `(.L_x_4139) ;  /* 0x0000000109c07547 */ /* 0x000fec000b800000 */
[----:B------:R-:W2:Y:S02]  /*13670*/  LDCU UR4, c[0x0][0x79c] ;  /* 0x0000f380ff0477ac */ /* 0x000ea40008000800 */
[----:B--2---:R-:W-:-:S09]  /*13680*/  UISETP.NE.AND UP0, UPT, UR4, 0x1, UPT ;  /* 0x000000010400788c */ /* 0x004fd2000bf05270 */
[----:B------:R-:W-:Y:S05]  /*13690*/  BRA.U !UP0, `(.L_x_4140) ;  /* 0x0000000108907547 */ /* 0x000fea000b800000 */
[----:B------:R-:W-:Y:S01]  /*136a0*/  MOV R2, 0x660 ;  /* 0x0000066000027802 */ /* 0x000fe20000000f00 */
[----:B------:R-:W2:Y:S01]  /*136b0*/  LDCU.64 UR4, c[0x4][0x650] ;  /* 0x0100ca00ff0477ac */ /* 0x000ea20008000a00 */
[----:B------:R-:W-:Y:S01]  /*136c0*/  HFMA2 R8, -RZ, RZ, 0, 4.4763088226318359375e-05 ;  /* 0x000002efff087431 */ /* 0x000fe200000001ff */
[----:B------:R-:W-:Y:S01]  /*136d0*/  MOV R12, 0x1 ;  /* 0x00000001000c7802 */ /* 0x000fe20000000f00 */
[----:B------:R3:W4:Y:S01]  /*136e0*/  LDC.64 R14, c[0x4][R2] ;  /* 0x01000000020e7b82 */ /* 0x0007220000000a00 */
[----:B------:R-:W5:Y:S01]  /*136f0*/  LDCU.64 UR6, c[0x4][0x640] ;  /* 0x0100c800ff0677ac */ /* 0x000f620008000a00 */
[----:B------:R-:W-:Y:S01]  /*13700*/  HFMA2 R13, -RZ, RZ, 0, 0 ;  /* 0x00000000ff0d7431 */ /* 0x000fe200000001ff */
[----:B------:R-:W0:Y:S01]  /*13710*/  LDCU.64 UR8, c[0x4][0x320] ;  /* 0x01006400ff0877ac */ /* 0x000e220008000a00 */
[----:B--2---:R-:W-:Y:S01]  /*13720*/  MOV R4, UR4 ;  /* 0x0000000400047c02 */ /* 0x004fe20008000f00 */
[----:B------:R-:W-:Y:S01]  /*13730*/  IMAD.U32 R5, RZ, RZ, UR5 ;  /* 0x00000005ff057e24 */ /* 0x000fe2000f8e00ff */
[----:B-----5:R-:W-:-:S02]  /*13740*/  MOV R6, UR6 ;  /* 0x0000000600067c02 */ /* 0x020fc40008000f00 */
[----:B------:R-:W-:Y:S02]  /*13750*/  MOV R7, UR7 ;  /* 0x0000000700077c02 */ /* 0x000fe40008000f00 */
[----:B0-----:R-:W-:Y:S01]  /*13760*/  MOV R10, UR8 ;  /* 0x00000008000a7c02 */ /* 0x001fe20008000f00 */
[----:B---3--:R-:W-:-:S07]  /*13770*/  IMAD.U32 R11, RZ, RZ, UR9 ;  /* 0x00000009ff0b7e24 */ /* 0x008fce000f8e00ff */
[----:B------:R-:W-:-:S07]  /*13780*/  LEPC R20, `(.L_x_4141) ;  /* 0x000000001014794e */ /* 0x000fce0000000000 */
[----:B-1--4-:R-:W-:Y:S05]  /*13790*/  CALL.ABS.NOINC R14 ;  /* 0x000000000e007343 */ /* 0x012fea0003c00000 */
.L_x_4141:
        /* <DEDUP_REMOVED lines=19> */
.L_x_4142:
[----:B------:R-:W-:Y:S05]  /*138d0*/  BRA `(.L_x_4143) ;  /* 0x0000000000107947 */ /* 0x000fea0003800000 */
.L_x_4140:
[----:B------:R-:W2:Y:S02]  /*138e0*/  LDCU.64 UR4, c[0x0][0x768] ;  /* 0x0000ed00ff0477ac */ /* 0x000ea40008000a00 */
[----:B--2---:R-:W-:-:S04]  /*138f0*/  IADD3 R2, P0, PT, R23, UR4, RZ ;  /* 0x0000000417027c10 */ /* 0x004fc8000ff1e0ff */
[----:B------:R-:W-:-:S05]  /*13900*/  IADD3.X R3, PT, PT, RZ, UR5, RZ, P0, !PT ;  /* 0x00000005ff037c10 */ /* 0x000fca00087fe4ff */
[----:B------:R2:W-:Y:S04]  /*13910*/  STG.E.64 desc[UR36][R2.64], R16 ;  /* 0x0000001002007986 */ /* 0x0005e8000c101b24 */
.L_x_4143:
[----:B------:R-:W3:Y:S02]  /*13920*/  LDCU.64 UR4, c[0x0][0x768] ;  /* 0x0000ed00ff0477ac */ /* 0x000ee40008000a00 */
[----:B---3--:R-:W-:-:S04]  /*13930*/  IADD3 R18, P0, PT, R18, UR4, RZ ;  /* 0x0000000412127c10 */ /* 0x008fc8000ff1e0ff */
[----:B------:R-:W-:-:S05]  /*13940*/  IADD3.X R19, PT, PT, RZ, UR5, RZ, P0, !PT ;  /* 0x00000005ff137c10 */ /* 0x000fca00087fe4ff */
[----:B------:R-:W-:Y:S01]  /*13950*/  STG.E.64 desc[UR36][R18.64], R24 ;  /* 0x0000001812007986 */ /* 0x000fe2000c101b24 */
[----:B------:R-:W-:Y:S05]  /*13960*/  EXIT ;  /* 0x000000000000794d */ /* 0x000fea0003800000 */
.L_x_4139:
[----:B------:R-:W-:Y:S04]  /*13970*/  STG.E.64 desc[UR36][R4.64], R16 ;  /* 0x0000001004007986 */ /* 0x000fe8000c101b24 */
[----:B------:R-:W-:Y:S01]  /*13980*/  STG.E.64 desc[UR36][R4.64+0x8], R24 ;  /* 0x0000081804007986 */ /* 0x000fe2000c101b24 */
[----:B------:R-:W-:Y:S05]  /*13990*/  EXIT ;  /* 0x000000000000794d */ /* 0x000fea0003800000 */
.L_x_4144:
        /* <DEDUP_REMOVED lines=14> */
.L_x_8873:


//--------------------- .text._ZN2at6native13reduce_kernelILi128ELi4ENS0_8ReduceOpIlNS0_14func_wrapper_tIlNS0_55_GLOBAL__N__0955718d_22_SparseCsrTensorMath_cu_868dd54514ReductionMulOpIlEEEEjlLi4ELi4EEEEEvT1_ --------------------------
	.section	.text._ZN2at6native13reduce_kernelILi128ELi4ENS0_8ReduceOpIlNS0_14func_wrapper_tIlNS0_55_GLOBAL__N__0955718d_22_SparseCsrTensorMath_cu_868dd54514ReductionMulOpIlEEEEjlLi4ELi4EEEEEvT1_,"ax",@progbits
	.align	128
.text._ZN2at6native13reduce_kernelILi128ELi4ENS0_8ReduceOpIlNS0_14func_wrapper_tIlNS0_55_GLOBAL__N__0955718d_22_SparseCsrTensorMath_cu_868dd54514ReductionMulOpIlEEEEjlLi4ELi4EEEEEvT1_:
        .type           _ZN2at6native13reduce_kernelILi128ELi4ENS0_8ReduceOpIlNS0_14func_wrapper_tIlNS0_55_GLOBAL__N__0955718d_22_SparseCsrTensorMath_cu_868dd54514ReductionMulOpIlEEEEjlLi4ELi4EEEEEvT1_,@function
        .size           _ZN2at6native13reduce_kernelILi128ELi4ENS0_8ReduceOpIlNS0_14func_wrapper_tIlNS0_55_GLOBAL__N__0955718d_22_SparseCsrTensorMath_cu_868dd54514ReductionMulOpIlEEEEjlLi4ELi4EEEEEvT1_,(.L_x_8874 - _ZN2at6native13reduce_kernelILi128ELi4ENS0_8ReduceOpIlNS0_14func_wrapper_tIlNS0_55_GLOBAL__N__0955718d_22_SparseCsrTensorMath_cu_868dd54514ReductionMulOpIlEEEEjlLi4ELi4EEEEEvT1_)
        .other          _ZN2at6native13reduce_kernelILi128ELi4ENS0_8ReduceOpIlNS0_14func_wrapper_tIlNS0_55_GLOBAL__N__0955718d_22_SparseCsrTensorMath_cu_868dd54514ReductionMulOpIlEEEEjlLi4ELi4EEEEEvT1_,@"STO_CUDA_ENTRY STV_DEFAULT"
_ZN2at6native13reduce_kernelILi128ELi4ENS0_8ReduceOpIlNS0_14func_wrapper_tIlNS0_55_GLOBAL__N__0955718d_22_SparseCsrTensorMath_cu_868dd54514ReductionMulOpIlEEEEjlLi4ELi4EEEEEvT1_:
        /* <DEDUP_REMOVED lines=8> */
[----:B------:R-:W3:Y:S03]  /*0080*/  LDCU UR6, c[0x0][0x3b8] ;  /* 0x00007700ff0677ac */ /* 0x000ee60008000800 */
        /* <DEDUP_REMOVED lines=8> */
[----:B-----5:R-:W-:-:S03]  /*0110*/  IMAD R68, R17, UR10, R68 ;  /* 0x0000000a11447c24 */ /* 0x020fc6000f8e0244 */
        /* <DEDUP_REMOVED lines=279> */
.L_x_4145:
        /* <DEDUP_REMOVED lines=12> */
[----:B------:R-:W-:Y:S02]  /*1350*/  IADD3.X R83, PT, PT, RZ, UR5, RZ, P0, !PT ;  /* 0x00000005ff537c10 */ /* 0x000fe400087fe4ff */
[----:B------:R-:W-:-:S03]  /*1360*/  MOV R70, R82 ;  /* 0x0000005200467202 */ /* 0x000fc60000000f00 */
[----:B------:R-:W-:Y:S01]  /*1370*/  IMAD.MOV.U32 R71, RZ, RZ, R83 ;  /* 0x000000ffff477224 */ /* 0x000fe200078e0053 */
[----:B------:R-:W-:Y:S06]  /*1380*/  BRA.U !UP0, `(.L_x_4148) ;  /* 0x0000000908307547 */ /* 0x000fec000b800000 */
        /* <DEDUP_REMOVED lines=9> */
[----:B0-----:R-:W-:-:S02]  /*1420*/  MOV R4, UR6 ;  /* 0x0000000600047c02 */ /* 0x001fc40008000f00 */
[----:B------:R-:W-:Y:S02]  /*1430*/  MOV R5, UR7 ;  /* 0x0000000700057c02 */ /* 0x000fe40008000f00 */
[----:B---3--:R-:W-:Y:S01]  /*1440*/  MOV R6, UR8 ;  /* 0x0000000800067c02 */ /* 0x008fe20008000f00 */
[----:B------:R-:W-:Y:S01]  /*1450*/  IMAD.U32 R7, RZ, RZ, UR9 ;  /* 0x00000009ff077e24 */ /* 0x000fe2000f8e00ff */
[----:B----4-:R-:W-:Y:S02]  /*1460*/  MOV R10, UR10 ;  /* 0x0000000a000a7c02 */ /* 0x010fe40008000f00 */
[----:B------:R-:W-:Y:S02]  /*1470*/  MOV R11, UR11 ;  /* 0x0000000b000b7c02 */ /* 0x000fe40008000f00 */
[----:B-1---5:R-:W-:-:S07]  /*1480*/  MOV R18, UR4 ;  /* 0x0000000400127c02 */ /* 0x022fce0008000f00 */
[----:B------:R-:W-:-:S07]  /*1490*/  LEPC R20, `(.L_x_4149) ;  /* 0x000000001014794e */ /* 0x000fce0000000000 */
[----:B--2---:R-:W-:Y:S05]  /*14a0*/  CALL.ABS.NOINC R14 ;  /* 0x000000000e007343 */ /* 0x004fea0003c00000 */
.L_x_4149:
[----:B------:R-:W0:Y:S01]  /*14b0*/  LDC R21, c[0x0][0x388] ;  /* 0x0000e200ff157b82 */ /* 0x000e220000000800 */
[----:B------:R-:W-:Y:S01]  /*14c0*/  SHF.R.U32.HI R82, RZ, 0x3, R82 ;  /* 0x00000003ff527819 */ /* 0x000fe20000011652 */
[----:B------:R-:W-:Y:S03]  /*14d0*/  BSSY.RECONVERGENT B0, `(.L_x_4150) ;  /* 0x0000029000007945 */ /* 0x000fe60003800200 */
[----:B------:R-:W-:-:S03]  /*14e0*/  LOP3.LUT P0, R9, R82, 0x3, RZ, 0xc0, !PT ;  /* 0x0000000352097812 */ /* 0x000fc6000780c0ff */
[----:B------:R-:W1:Y:S01]  /*14f0*/  LDC R19, c[0x0][0x38c] ;  /* 0x0000e300ff137b82 */ /* 0x000e620000000800 */
[----:B0-----:R-:W-:Y:S01]  /*1500*/  MOV R27, R21 ;  /* 0x00000015001b7202 */ /* 0x001fe20000000f00 */
[----:B------:R-:W-:Y:S01]  /*1510*/  IMAD.MOV.U32 R12, RZ, RZ, R21 ;  /* 0x000000ffff0c7224 */ /* 0x000fe200078e0015 */
[-C--:B-1----:R-:W-:Y:S02]  /*1520*/  MOV R29, R19.reuse ;  /* 0x00000013001d7202 */ /* 0x082fe40000000f00 */
        /* <DEDUP_REMOVED lines=27> */
[----:B------:R-:W-:Y:S01]  /*16e0*/  IMAD R3, R4, UR5, R3 ;  /* 0x0000000504037c24 */ /* 0x000fe2000f8e0203 */
[----:B------:R-:W-:-:S04]  /*16f0*/  MOV R12, R6 ;  /* 0x00000006000c7202 */ /* 0x000fc80000000f00 */
[----:B------:R-:W-:-:S07]  /*1700*/  IADD3 R25, PT, PT, R7, R3, RZ ;  /* 0x0000000307197210 */ /* 0x000fce0007ffe0ff */
.L_x_4153:
[----:B------:R-:W-:Y:S05]  /*1710*/  BSYNC.RECONVERGENT B1 ;  /* 0x0000000000017941 */ /* 0x000fea0003800200 */
.L_x_4152:
[----:B------:R-:W0:Y:S01]  /*1720*/  LDC R18, c[0x0][0x394] ;  /* 0x0000e500ff127b82 */ /* 0x000e220000000800 */
[----:B------:R-:W-:-:S05]  /*1730*/  IADD3 R70, P0, PT, R70, 0x20, RZ ;  /* 0x0000002046467810 */ /* 0x000fca0007f1e0ff */
[----:B------:R-:W-:Y:S01]  /*1740*/  IMAD.X R71, RZ, RZ, R71, P0 ;  /* 0x000000ffff477224 */ /* 0x000fe200000e0647 */
[----:B0-----:R-:W-:-:S07]  /*1750*/  IADD3 R18, PT, PT, R9, -0x4, R18 ;  /* 0xfffffffc09127810 */ /* 0x001fce0007ffe012 */
.L_x_4151:
[----:B------:R-:W-:Y:S05]  /*1760*/  BSYNC.RECONVERGENT B0 ;  /* 0x0000000000007941 */ /* 0x000fea0003800200 */
.L_x_4150:
        /* <DEDUP_REMOVED lines=13> */
[----:B------:R-:W-:Y:S02]  /*1840*/  PLOP3.LUT P0, PT, P0, P1, PT, 0xf8, 0x8f ;  /* 0x00000000008f781c */ /* 0x000fe40000703f70 */
[----:B------:R-:W-:-:S09]  /*1850*/  MOV R17, R21 ;  /* 0x0000001500117202 */ /* 0x000fd20000000f00 */
[----:B------:R-:W-:Y:S05]  /*1860*/  @P2 BRA `(.L_x_4155) ;  /* 0x0000000000742947 */ /* 0x000fea0003800000 */
[----:B------:R-:W-:Y:S01]  /*1870*/  MOV R3, R4 ;  /* 0x0000000400037202 */ /* 0x000fe20000000f00 */
[----:B------:R-:W-:Y:S01]  /*1880*/  IMAD.MOV.U32 R17, RZ, RZ, R21 ;  /* 0x000000ffff117224 */ /* 0x000fe200078e0015 */
[----:B------:R-:W-:-:S07]  /*1890*/  MOV R23, R19 ;  /* 0x0000001300177202 */ /* 0x000fce0000000f00 */
.L_x_4156:
[C---:B------:R-:W-:Y:S01]  /*18a0*/  IMAD.WIDE.U32 R4, R3.reuse, 0x20, R70 ;  /* 0x0000002003047825 */ /* 0x040fe200078e0046 */
[----:B------:R-:W0:Y:S05]  /*18b0*/  LDCU UR4, c[0x0][0x39c] ;  /* 0x00007380ff0477ac */ /* 0x000e2a0008000800 */
[----:B------:R-:W2:Y:S01]  /*18c0*/  LDG.E.ENL2.256 R4, R8, desc[UR36][R4.64] ;  /* 0xfe0000240408797e */ /* 0x000ea20008121904 */
[----:B0-----:R-:W-:-:S04]  /*18d0*/  IADD3 R3, PT, PT, R3, UR4, RZ ;  /* 0x0000000403037c10 */ /* 0x001fc8000fffe0ff */
        /* <DEDUP_REMOVED lines=10> */
[----:B------:R-:W-:Y:S02]  /*1980*/  IMAD R19, R10, R19, R11 ;  /* 0x000000130a137224 */ /* 0x000fe400078e020b */
[----:B------:R-:W-:-:S03]  /*1990*/  IMAD.WIDE.U32 R10, R4, R21, RZ ;  /* 0x00000015040a7225 */ /* 0x000fc600078e00ff */
[----:B------:R-:W-:Y:S01]  /*19a0*/  IADD3 R19, PT, PT, R9, R19, RZ ;  /* 0x0000001309137210 */ /* 0x000fe20007ffe0ff */
[----:B------:R-:W-:Y:S01]  /*19b0*/  IMAD R23, R4, R23, R0 ;  /* 0x0000001704177224 */ /* 0x000fe200078e0200 */
[----:B------:R-:W-:Y:S01]  /*19c0*/  MOV R21, R10 ;  /* 0x0000000a00157202 */ /* 0x000fe20000000f00 */
[----:B------:R-:W-:-:S03]  /*19d0*/  IMAD.WIDE.U32 R4, R6, R27, RZ ;  /* 0x0000001b06047225 */ /* 0x000fc600078e00ff */
[----:B------:R-:W-:Y:S01]  /*19e0*/  IADD3 R23, PT, PT, R11, R23, RZ ;  /* 0x000000170b177210 */ /* 0x000fe20007ffe0ff */
[----:B------:R-:W-:Y:S02]  /*19f0*/  IMAD R7, R6, R29, R7 ;  /* 0x0000001d06077224 */ /* 0x000fe400078e0207 */
[----:B------:R-:W-:Y:S02]  /*1a00*/  IMAD.MOV.U32 R17, RZ, RZ, R8 ;  /* 0x000000ffff117224 */ /* 0x000fe400078e0008 */
[----:B------:R-:W-:Y:S01]  /*1a10*/  IMAD.MOV.U32 R27, RZ, RZ, R4 ;  /* 0x000000ffff1b7224 */ /* 0x000fe200078e0004 */
[----:B------:R-:W-:Y:S01]  /*1a20*/  IADD3 R29, PT, PT, R5, R7, RZ ;  /* 0x00000007051d7210 */ /* 0x000fe20007ffe0ff */
[----:B------:R-:W-:Y:S06]  /*1a30*/  @!P1 BRA `(.L_x_4156) ;  /* 0xfffffffc00989947 */ /* 0x000fec000383ffff */
.L_x_4155:
[----:B------:R-:W-:Y:S05]  /*1a40*/  BSYNC.RECONVERGENT B0 ;  /* 0x0000000000007941 */ /* 0x000fea0003800200 */
.L_x_4154:
        /* <DEDUP_REMOVED lines=10> */
[----:B------:R-:W-:Y:S02]  /*1af0*/  IMAD R25, R71, R12, R25 ;  /* 0x0000000c47197224 */ /* 0x000fe400078e0219 */
[----:B------:R-:W-:-:S03]  /*1b00*/  IMAD.MOV.U32 R12, RZ, RZ, R4 ;  /* 0x000000ffff0c7224 */ /* 0x000fc600078e0004 */
[----:B------:R-:W-:-:S07]  /*1b10*/  IADD3 R25, PT, PT, R5, R25, RZ ;  /* 0x0000001905197210 */ /* 0x000fce0007ffe0ff */
.L_x_4158:
[----:B------:R-:W-:Y:S05]  /*1b20*/  BSYNC.RECONVERGENT B0 ;  /* 0x0000000000007941 */ /* 0x000fea0003800200 */
.L_x_4157:
[-C--:B------:R-:W-:Y:S02]  /*1b30*/  IMAD R0, R19, R12.reuse, RZ ;  /* 0x0000000c13007224 */ /* 0x080fe400078e02ff */
[----:B------:R-:W-:Y:S02]  /*1b40*/  HFMA2 R8, -RZ, RZ, 0, 0 ;  /* 0x00000000ff087431 */ /* 0x000fe400000001ff */
[----:B------:R-:W-:Y:S01]  /*1b50*/  IMAD.WIDE.U32 R4, R17, R12, RZ ;  /* 0x0000000c11047225 */ /* 0x000fe200078e00ff */
[----:B------:R-:W-:Y:S02]  /*1b60*/  MOV R3, RZ ;  /* 0x000000ff00037202 */ /* 0x000fe40000000f00 */
[----:B------:R-:W-:Y:S02]  /*1b70*/  CS2R R18, SRZ ;  /* 0x0000000000127805 */ /* 0x000fe4000001ff00 */
[----:B------:R-:W-:Y:S01]  /*1b80*/  CS2R R6, SRZ ;  /* 0x0000000000067805 */ /* 0x000fe2000001ff00 */
[----:B------:R-:W-:-:S02]  /*1b90*/  IMAD R17, R25, R17, R0 ;  /* 0x0000001119117224 */ /* 0x000fc400078e0200 */
        /* <DEDUP_REMOVED lines=8> */
[----:B------:R-:W-:-:S03]  /*1c20*/  IMAD.MOV.U32 R0, RZ, RZ, R4 ;  /* 0x000000ffff007224 */ /* 0x000fc600078e0004 */
[----:B------:R-:W-:Y:S01]  /*1c30*/  IADD3 R17, PT, PT, R5, R29, RZ ;  /* 0x0000001d05117210 */ /* 0x000fe20007ffe0ff */
[----:B------:R-:W-:Y:S06]  /*1c40*/  BRA `(.L_x_4147) ;  /* 0x000000c800407947 */ /* 0x000fec0003800000 */
.L_x_4148:
        /* <DEDUP_REMOVED lines=8> */
[----:B------:R-:W1:Y:S08]  /*1cd0*/  LDC R0, c[0x0][0x388] ;  /* 0x0000e200ff007b82 */ /* 0x000e700000000800 */
[----:B------:R-:W2:Y:S01]  /*1ce0*/  LDC R19, c[0x0][0x38c] ;  /* 0x0000e300ff137b82 */ /* 0x000ea20000000800 */
        /* <DEDUP_REMOVED lines=11> */
[--C-:B--2---:R-:W-:Y:S01]  /*1da0*/  IMAD.MOV.U32 R49, RZ, RZ, R19.reuse ;  /* 0x000000ffff317224 */ /* 0x104fe200078e0013 */
        /* <DEDUP_REMOVED lines=49> */
[----:B------:R-:W-:-:S07]  /*20c0*/  MOV R64, R19 ;  /* 0x0000001300407202 */ /* 0x000fce0000000f00 */
.L_x_4162:
[----:B------:R-:W-:-:S05]  /*20d0*/  SHF.R.U32.HI R33, RZ, 0x2, R68 ;  /* 0x00000002ff217819 */ /* 0x000fca0000011644 */
[----:B------:R-:W-:Y:S01]  /*20e0*/  IMAD.WIDE.U32 R32, R33, 0x20, R70 ;  /* 0x0000002021207825 */ /* 0x000fe200078e0046 */
[----:B------:R-:W-:-:S05]  /*20f0*/  IADD3 R68, PT, PT, R68, R17, RZ ;  /* 0x0000001144447210 */ /* 0x000fca0007ffe0ff */
[----:B------:R-:W2:Y:S01]  /*2100*/  LDG.E.ENL2.256 R36, R32, desc[UR36][R32.64] ;  /* 0xfe0000242020797e */ /* 0x000ea20008121924 */
[----:B------:R-:W-:-:S05]  /*2110*/  SHF.R.U32.HI R41, RZ, 0x2, R68 ;  /* 0x00000002ff297819 */ /* 0x000fca0000011644 */
[----:B------:R-:W-:Y:S01]  /*2120*/  IMAD.WIDE.U32 R40, R41, 0x20, R70 ;  /* 0x0000002029287825 */ /* 0x000fe200078e0046 */
[----:B------:R-:W-:-:S05]  /*2130*/  IADD3 R68, PT, PT, R68, R17, RZ ;  /* 0x0000001144447210 */ /* 0x000fca0007ffe0ff */
[----:B------:R-:W3:Y:S01]  /*2140*/  LDG.E.ENL2.256 R44, R40, desc[UR36][R40.64] ;  /* 0xfe0000242828797e */ /* 0x000ee2000812192c */
[----:B------:R-:W-:Y:S02]  /*2150*/  SHF.R.U32.HI R13, RZ, 0x2, R68 ;  /* 0x00000002ff0d7819 */ /* 0x000fe40000011644 */
[----:B------:R-:W-:-:S03]  /*2160*/  IADD3 R68, PT, PT, R68, R17, RZ ;  /* 0x0000001144447210 */ /* 0x000fc60007ffe0ff */
        /* <DEDUP_REMOVED lines=8> */
[----:B--2---:R-:W-:Y:S02]  /*21f0*/  IMAD R73, R33, R67, RZ ;  /* 0x0000004321497224 */ /* 0x004fe400078e02ff */
[----:B------:R-:W-:Y:S02]  /*2200*/  IMAD R85, R39, R61, RZ ;  /* 0x0000003d27557224 */ /* 0x000fe400078e02ff */
[C---:B------:R-:W-:Y:S02]  /*2210*/  IMAD R69, R32.reuse, R66, R73 ;  /* 0x0000004220457224 */ /* 0x040fe400078e0249 */
[----:B------:R-:W-:-:S04]  /*2220*/  IMAD.WIDE.U32 R72, R32, R67, RZ ;  /* 0x0000004320487225 */ /* 0x000fc800078e00ff */
[----:B------:R-:W-:Y:S01]  /*2230*/  IMAD R75, R35, R65, RZ ;  /* 0x00000041234b7224 */ /* 0x000fe200078e02ff */
[----:B------:R-:W-:Y:S01]  /*2240*/  MOV R67, R72 ;  /* 0x0000004800437202 */ /* 0x000fe20000000f00 */
[----:B------:R-:W-:Y:S01]  /*2250*/  IMAD R77, R37, R63, RZ ;  /* 0x0000003f254d7224 */ /* 0x000fe200078e02ff */
[----:B------:R-:W-:Y:S01]  /*2260*/  IADD3 R66, PT, PT, R73, R69, RZ ;  /* 0x0000004549427210 */ /* 0x000fe20007ffe0ff */
[C---:B------:R-:W-:Y:S02]  /*2270*/  IMAD R85, R38.reuse, R60, R85 ;  /* 0x0000003c26557224 */ /* 0x040fe400078e0255 */
[----:B------:R-:W-:-:S04]  /*2280*/  IMAD.WIDE.U32 R72, R38, R61, RZ ;  /* 0x0000003d26487225 */ /* 0x000fc800078e00ff */
[----:B------:R-:W-:Y:S01]  /*2290*/  IMAD R79, R34, R64, R75 ;  /* 0x00000040224f7224 */ /* 0x000fe200078e024b */
[----:B------:R-:W-:Y:S01]  /*22a0*/  MOV R61, R72 ;  /* 0x00000048003d7202 */ /* 0x000fe20000000f00 */
[----:B------:R-:W-:Y:S02]  /*22b0*/  IMAD R83, R36, R62, R77 ;  /* 0x0000003e24537224 */ /* 0x000fe400078e024d */
[----:B------:R-:W-:-:S04]  /*22c0*/  IMAD.WIDE.U32 R76, R34, R65, RZ ;  /* 0x00000041224c7225 */ /* 0x000fc800078e00ff */
[----:B------:R-:W-:Y:S01]  /*22d0*/  IMAD.WIDE.U32 R74, R36, R63, RZ ;  /* 0x0000003f244a7225 */ /* 0x000fe200078e00ff */
[----:B------:R-:W-:-:S03]  /*22e0*/  MOV R65, R76 ;  /* 0x0000004c00417202 */ /* 0x000fc60000000f00 */
[----:B------:R-:W-:Y:S01]  /*22f0*/  IMAD.IADD R60, R73, 0x1, R85 ;  /* 0x00000001493c7824 */ /* 0x000fe200078e0255 */
[----:B------:R-:W-:Y:S01]  /*2300*/  IADD3 R62, PT, PT, R75, R83, RZ ;  /* 0x000000534b3e7210 */ /* 0x000fe20007ffe0ff */
[----:B---3--:R-:W-:Y:S01]  /*2310*/  IMAD R69, R41, R59, RZ ;  /* 0x0000003b29457224 */ /* 0x008fe200078e02ff */
[----:B------:R-:W-:Y:S01]  /*2320*/  MOV R63, R74 ;  /* 0x0000004a003f7202 */ /* 0x000fe20000000f00 */
[----:B------:R-:W-:Y:S02]  /*2330*/  IMAD R73, R43, R57, RZ ;  /* 0x000000392b497224 */ /* 0x000fe400078e02ff */
[----:B------:R-:W-:Y:S02]  /*2340*/  IMAD.IADD R64, R77, 0x1, R79 ;  /* 0x000000014d407824 */ /* 0x000fe400078e024f */
[----:B------:R-:W-:Y:S02]  /*2350*/  IMAD R69, R40, R58, R69 ;  /* 0x0000003a28457224 */ /* 0x000fe400078e0245 */
[----:B------:R-:W-:-:S02]  /*2360*/  IMAD R77, R42, R56, R73 ;  /* 0x000000382a4d7224 */ /* 0x000fc400078e0249 */
[----:B------:R-:W-:Y:S02]  /*2370*/  IMAD R58, R45, R0, RZ ;  /* 0x000000002d3a7224 */ /* 0x000fe400078e02ff */
[----:B------:R-:W-:Y:S02]  /*2380*/  IMAD R75, R47, R3, RZ ;  /* 0x000000032f4b7224 */ /* 0x000fe400078e02ff */
[----:B------:R-:W-:-:S04]  /*2390*/  IMAD.WIDE.U32 R72, R40, R59, RZ ;  /* 0x0000003b28487225 */ /* 0x000fc800078e00ff */
[----:B------:R-:W-:Y:S01]  /*23a0*/  IMAD R79, R44, R55, R58 ;  /* 0x000000372c4f7224 */ /* 0x000fe200078e023a */
[----:B------:R-:W-:Y:S01]  /*23b0*/  MOV R59, R72 ;  /* 0x00000048003b7202 */ /* 0x000fe20000000f00 */
[----:B------:R-:W-:Y:S01]  /*23c0*/  IMAD R83, R46, R54, R75 ;  /* 0x000000362e537224 */ /* 0x000fe200078e024b */
[----:B------:R-:W-:Y:S01]  /*23d0*/  IADD3 R58, PT, PT, R73, R69, RZ ;  /* 0x00000045493a7210 */ /* 0x000fe20007ffe0ff */
[----:B------:R-:W-:-:S04]  /*23e0*/  IMAD.WIDE.U32 R54, R44, R0, RZ ;  /* 0x000000002c367225 */ /* 0x000fc800078e00ff */
[----:B------:R-:W-:Y:S01]  /*23f0*/  IMAD.WIDE.U32 R72, R46, R3, RZ ;  /* 0x000000032e487225 */ /* 0x000fe200078e00ff */
[----:B------:R-:W-:Y:S02]  /*2400*/  MOV R0, R54 ;  /* 0x0000003600007202 */ /* 0x000fe40000000f00 */
[----:B------:R-:W-:Y:S01]  /*2410*/  IADD3 R55, PT, PT, R55, R79, RZ ;  /* 0x0000004f37377210 */ /* 0x000fe20007ffe0ff */
[----:B------:R-:W-:Y:S01]  /*2420*/  IMAD.WIDE.U32 R74, R42, R57, RZ ;  /* 0x000000392a4a7225 */ /* 0x000fe200078e00ff */
[----:B------:R-:W-:-:S03]  /*2430*/  MOV R3, R72 ;  /* 0x0000004800037202 */ /* 0x000fc60000000f00 */
[----:B------:R-:W-:Y:S01]  /*2440*/  IMAD.IADD R56, R75, 0x1, R77 ;  /* 0x000000014b387824 */ /* 0x000fe200078e024d */
[----:B------:R-:W-:Y:S01]  /*2450*/  MOV R57, R74 ;  /* 0x0000004a00397202 */ /* 0x000fe20000000f00 */
[----:B------:R-:W-:Y:S02]  /*2460*/  IMAD.IADD R54, R73, 0x1, R83 ;  /* 0x0000000149367824 */ /* 0x000fe400078e0253 */
[----:B----4-:R-:W-:Y:S02]  /*2470*/  IMAD R69, R13, R4, RZ ;  /* 0x000000040d457224 */ /* 0x010fe400078e02ff */
[----:B------:R-:W-:Y:S02]  /*2480*/  IMAD R73, R15, R5, RZ ;  /* 0x000000050f497224 */ /* 0x000fe400078e02ff */
[----:B------:R-:W-:Y:S02]  /*2490*/  IMAD R72, R21, R6, RZ ;  /* 0x0000000615487224 */ /* 0x000fe400078e02ff */
[----:B------:R-:W-:-:S02]  /*24a0*/  IMAD R75, R23, R7, RZ ;  /* 0x00000007174b7224 */ /* 0x000fc400078e02ff */
[----:B------:R-:W-:Y:S02]  /*24b0*/  IMAD R69, R12, R53, R69 ;  /* 0x000000350c457224 */ /* 0x000fe400078e0245 */
[----:B------:R-:W-:Y:S02]  /*24c0*/  IMAD R77, R14, R52, R73 ;  /* 0x000000340e4d7224 */ /* 0x000fe400078e0249 */
[----:B------:R-:W-:Y:S02]  /*24d0*/  IMAD R79, R20, R51, R72 ;  /* 0x00000033144f7224 */ /* 0x000fe400078e0248 */
[----:B------:R-:W-:Y:S02]  /*24e0*/  IMAD R83, R22, R50, R75 ;  /* 0x0000003216537224 */ /* 0x000fe400078e024b */
[----:B------:R-:W-:-:S04]  /*24f0*/  IMAD.WIDE.U32 R52, R12, R4, RZ ;  /* 0x000000040c347225 */ /* 0x000fc800078e00ff */
[----:B------:R-:W-:Y:S01]  /*2500*/  IMAD.WIDE.U32 R50, R20, R6, RZ ;  /* 0x0000000614327225 */ /* 0x000fe200078e00ff */
[----:B------:R-:W-:Y:S02]  /*2510*/  MOV R4, R52 ;  /* 0x0000003400047202 */ /* 0x000fe40000000f00 */
[----:B------:R-:W-:Y:S01]  /*2520*/  IADD3 R53, PT, PT, R53, R69, RZ ;  /* 0x0000004535357210 */ /* 0x000fe20007ffe0ff */
        /* <DEDUP_REMOVED lines=8> */
[----:B-----5:R-:W-:Y:S02]  /*25b0*/  IMAD R69, R25, R8, RZ ;  /* 0x0000000819457224 */ /* 0x020fe400078e02ff */
        /* <DEDUP_REMOVED lines=18> */
[----:B------:R-:W-:Y:S01]  /*26e0*/  IMAD.IADD R18, R73, 0x1, R83 ;  /* 0x0000000149127824 */ /* 0x000fe200078e0253 */
[----:B------:R-:W-:Y:S06]  /*26f0*/  @!P0 BRA `(.L_x_4162) ;  /* 0xfffffff800748947 */ /* 0x000fec000383ffff */
[----:B------:R-:W-:Y:S05]  /*2700*/  BSYNC.RECONVERGENT B1 ;  /* 0x0000000000017941 */ /* 0x000fea0003800200 */
.L_x_4161:
[----:B------:R-:W-:Y:S05]  /*2710*/  BSYNC.RECONVERGENT B0 ;  /* 0x0000000000007941 */ /* 0x000fea0003800200 */
.L_x_4160:
        /* <DEDUP_REMOVED lines=23> */
.L_x_4164:
[----:B------:R-:W-:Y:S05]  /*2890*/  BSYNC.RECONVERGENT B0 ;  /* 0x0000000000007941 */ /* 0x000fea0003800200 */
.L_x_4163:
[----:B------:R-:W-:Y:S04]  /*28a0*/  BSSY.RECONVERGENT B0, `(.L_x_4165) ;  /* 0x000005b000007945 */ /* 0x000fe80003800200 */
[----:B------:R-:W-:Y:S05]  /*28b0*/  @P0 BRA `(.L_x_4166) ;  /* 0x0000000400640947 */ /* 0x000fea0003800000 */
[----:B------:R-:W-:Y:S02]  /*28c0*/  IMAD.IADD R68, R68, 0x1, R17 ;  /* 0x0000000144447824 */ /* 0x000fe400078e0211 */
[----:B-----5:R-:W-:Y:S02]  /*28d0*/  IMAD R33, R33, R67, RZ ;  /* 0x0000004321217224 */ /* 0x020fe400078e02ff */
[----:B------:R-:W-:Y:S01]  /*28e0*/  IMAD R35, R35, R65, RZ ;  /* 0x0000004123237224 */ /* 0x000fe200078e02ff */
[----:B------:R-:W-:Y:S01]  /*28f0*/  ISETP.GE.U32.AND P0, PT, R68, R78, PT ;  /* 0x0000004e4400720c */ /* 0x000fe20003f06070 */
[----:B0-----:R-:W-:-:S04]  /*2900*/  IMAD.WIDE.U32 R70, R32, R67, RZ ;  /* 0x0000004320467225 */ /* 0x001fc800078e00ff */
[----:B------:R-:W-:Y:S01]  /*2910*/  IMAD R69, R32, R66, R33 ;  /* 0x0000004220457224 */ /* 0x000fe200078e0221 */
[----:B------:R-:W-:Y:S01]  /*2920*/  MOV R67, R70 ;  /* 0x0000004600437202 */ /* 0x000fe20000000f00 */
[----:B------:R-:W-:-:S03]  /*2930*/  IMAD.WIDE.U32 R32, R34, R65, RZ ;  /* 0x0000004122207225 */ /* 0x000fc600078e00ff */
[----:B------:R-:W-:Y:S01]  /*2940*/  IADD3 R66, PT, PT, R71, R69, RZ ;  /* 0x0000004547427210 */ /* 0x000fe20007ffe0ff */
[-C--:B------:R-:W-:Y:S01]  /*2950*/  IMAD R37, R37, R63.reuse, RZ ;  /* 0x0000003f25257224 */ /* 0x080fe200078e02ff */
[----:B------:R-:W-:Y:S01]  /*2960*/  MOV R65, R32 ;  /* 0x0000002000417202 */ /* 0x000fe20000000f00 */
[----:B------:R-:W-:Y:S02]  /*2970*/  IMAD R73, R34, R64, R35 ;  /* 0x0000004022497224 */ /* 0x000fe400078e0223 */
[----:B------:R-:W-:-:S04]  /*2980*/  IMAD.WIDE.U32 R34, R36, R63, RZ ;  /* 0x0000003f24227225 */ /* 0x000fc800078e00ff */
[-C--:B------:R-:W-:Y:S02]  /*2990*/  IMAD R63, R39, R61.reuse, RZ ;  /* 0x0000003d273f7224 */ /* 0x080fe400078e02ff */
[----:B------:R-:W-:Y:S02]  /*29a0*/  IMAD R39, R36, R62, R37 ;  /* 0x0000003e24277224 */ /* 0x000fe400078e0225 */
[----:B------:R-:W-:-:S03]  /*29b0*/  IMAD.WIDE.U32 R36, R38, R61, RZ ;  /* 0x0000003d26247225 */ /* 0x000fc600078e00ff */
[----:B------:R-:W-:Y:S01]  /*29c0*/  IADD3 R62, PT, PT, R35, R39, RZ ;  /* 0x00000027233e7210 */ /* 0x000fe20007ffe0ff */
[----:B------:R-:W-:Y:S01]  /*29d0*/  IMAD R75, R38, R60, R63 ;  /* 0x0000003c264b7224 */ /* 0x000fe200078e023f */
[----:B------:R-:W-:Y:S01]  /*29e0*/  MOV R63, R34 ;  /* 0x00000022003f7202 */ /* 0x000fe20000000f00 */
[----:B------:R-:W-:Y:S01]  /*29f0*/  IMAD.IADD R64, R33, 0x1, R73 ;  /* 0x0000000121407824 */ /* 0x000fe200078e0249 */
[----:B------:R-:W-:Y:S01]  /*2a00*/  MOV R61, R36 ;  /* 0x00000024003d7202 */ /* 0x000fe20000000f00 */
[----:B------:R-:W-:Y:S01]  /*2a10*/  IMAD.IADD R60, R37, 0x1, R75 ;  /* 0x00000001253c7824 */ /* 0x000fe200078e024b */
[----:B------:R-:W-:Y:S06]  /*2a20*/  @P0 BRA `(.L_x_4166) ;  /* 0x0000000400080947 */ /* 0x000fec0003800000 */
[-C--:B------:R-:W-:Y:S02]  /*2a30*/  IMAD R35, R41, R59.reuse, RZ ;  /* 0x0000003b29237224 */ /* 0x080fe400078e02ff */
[----:B------:R-:W-:-:S04]  /*2a40*/  IMAD.WIDE.U32 R32, R40, R59, RZ ;  /* 0x0000003b28207225 */ /* 0x000fc800078e00ff */
[----:B------:R-:W-:Y:S01]  /*2a50*/  IMAD R41, R40, R58, R35 ;  /* 0x0000003a28297224 */ /* 0x000fe200078e0223 */
[----:B------:R-:W-:Y:S01]  /*2a60*/  IADD3 R40, PT, PT, R68, R17, RZ ;  /* 0x0000001144287210 */ /* 0x000fe20007ffe0ff */
[----:B------:R-:W-:Y:S01]  /*2a70*/  IMAD R37, R43, R57, RZ ;  /* 0x000000392b257224 */ /* 0x000fe200078e02ff */
[----:B------:R-:W-:Y:S01]  /*2a80*/  MOV R59, R32 ;  /* 0x00000020003b7202 */ /* 0x000fe20000000f00 */
[----:B------:R-:W-:Y:S01]  /*2a90*/  IMAD R38, R45, R0, RZ ;  /* 0x000000002d267224 */ /* 0x000fe200078e02ff */
[----:B------:R-:W-:Y:S01]  /*2aa0*/  ISETP.GE.U32.AND P0, PT, R40, R78, PT ;  /* 0x0000004e2800720c */ /* 0x000fe20003f06070 */
[----:B------:R-:W-:Y:S01]  /*2ab0*/  IMAD R45, R47, R3, RZ ;  /* 0x000000032f2d7224 */ /* 0x000fe200078e02ff */
[----:B------:R-:W-:Y:S01]  /*2ac0*/  IADD3 R58, PT, PT, R33, R41, RZ ;  /* 0x00000029213a7210 */ /* 0x000fe20007ffe0ff */
[----:B------:R-:W-:Y:S02]  /*2ad0*/  IMAD R43, R42, R56, R37 ;  /* 0x000000382a2b7224 */ /* 0x000fe400078e0225 */
[----:B------:R-:W-:-:S02]  /*2ae0*/  IMAD R55, R44, R55, R38 ;  /* 0x000000372c377224 */ /* 0x000fc400078e0226 */
[----:B------:R-:W-:-:S04]  /*2af0*/  IMAD.WIDE.U32 R34, R42, R57, RZ ;  /* 0x000000392a227225 */ /* 0x000fc800078e00ff */
[----:B------:R-:W-:Y:S01]  /*2b00*/  IMAD.WIDE.U32 R36, R44, R0, RZ ;  /* 0x000000002c247225 */ /* 0x000fe200078e00ff */
[----:B------:R-:W-:-:S03]  /*2b10*/  IADD3 R56, PT, PT, R35, R43, RZ ;  /* 0x0000002b23387210 */ /* 0x000fc60007ffe0ff */
[C---:B------:R-:W-:Y:S01]  /*2b20*/  IMAD.WIDE.U32 R38, R46.reuse, R3, RZ ;  /* 0x000000032e267225 */ /* 0x040fe200078e00ff */
[----:B------:R-:W-:Y:S02]  /*2b30*/  MOV R0, R36 ;  /* 0x0000002400007202 */ /* 0x000fe40000000f00 */
[----:B------:R-:W-:Y:S01]  /*2b40*/  IADD3 R55, PT, PT, R37, R55, RZ ;  /* 0x0000003725377210 */ /* 0x000fe20007ffe0ff */
[----:B------:R-:W-:Y:S02]  /*2b50*/  IMAD R45, R46, R54, R45 ;  /* 0x000000362e2d7224 */ /* 0x000fe400078e022d */
[----:B------:R-:W-:Y:S02]  /*2b60*/  IMAD.MOV.U32 R57, RZ, RZ, R34 ;  /* 0x000000ffff397224 */ /* 0x000fe400078e0022 */
[----:B------:R-:W-:Y:S01]  /*2b70*/  IMAD.MOV.U32 R3, RZ, RZ, R38 ;  /* 0x000000ffff037224 */ /* 0x000fe200078e0026 */
[----:B------:R-:W-:Y:S01]  /*2b80*/  IADD3 R54, PT, PT, R39, R45, RZ ;  /* 0x0000002d27367210 */ /* 0x000fe20007ffe0ff */
[----:B------:R-:W-:Y:S06]  /*2b90*/  @P0 BRA `(.L_x_4166) ;  /* 0x0000000000ac0947 */ /* 0x000fec0003800000 */
[----:B------:R-:W-:Y:S01]  /*2ba0*/  IADD3 R17, PT, PT, R40, R17, RZ ;  /* 0x0000001128117210 */ /* 0x000fe20007ffe0ff */
[-C--:B------:R-:W-:Y:S02]  /*2bb0*/  IMAD R13, R13, R4.reuse, RZ ;  /* 0x000000040d0d7224 */ /* 0x080fe400078e02ff */
[----:B------:R-:W-:Y:S01]  /*2bc0*/  IMAD.WIDE.U32 R32, R12, R4, RZ ;  /* 0x000000040c207225 */ /* 0x000fe200078e00ff */
[----:B------:R-:W-:-:S03]  /*2bd0*/  ISETP.GE.U32.AND P0, PT, R17, R78, PT ;  /* 0x0000004e1100720c */ /* 0x000fc60003f06070 */
[----:B------:R-:W-:Y:S02]  /*2be0*/  IMAD R15, R15, R5, RZ ;  /* 0x000000050f0f7224 */ /* 0x000fe400078e02ff */
[----:B------:R-:W-:Y:S02]  /*2bf0*/  IMAD R53, R12, R53, R13 ;  /* 0x000000350c357224 */ /* 0x000fe400078e020d */
[----:B------:R-:W-:-:S04]  /*2c00*/  IMAD.WIDE.U32 R12, R14, R5, RZ ;  /* 0x000000050e0c7225 */ /* 0x000fc800078e00ff */
[----:B------:R-:W-:Y:S02]  /*2c10*/  IMAD R4, R21, R6, RZ ;  /* 0x0000000615047224 */ /* 0x000fe400078e02ff */
[----:B------:R-:W-:Y:S02]  /*2c20*/  IMAD R5, R23, R7, RZ ;  /* 0x0000000717057224 */ /* 0x000fe400078e02ff */
[----:B------:R-:W-:Y:S02]  /*2c30*/  IMAD R35, R14, R52, R15 ;  /* 0x000000340e237224 */ /* 0x000fe400078e020f */
[----:B------:R-:W-:-:S03]  /*2c40*/  IMAD.WIDE.U32 R14, R20, R6, RZ ;  /* 0x00000006140e7225 */ /* 0x000fc600078e00ff */
[----:B------:R-:W-:Y:S01]  /*2c50*/  IADD3 R52, PT, PT, R13, R35, RZ ;  /* 0x000000230d347210 */ /* 0x000fe20007ffe0ff */
[----:B------:R-:W-:Y:S01]  /*2c60*/  IMAD R51, R20, R51, R4 ;  /* 0x0000003314337224 */ /* 0x000fe200078e0204 */
[----:B------:R-:W-:Y:S01]  /*2c70*/  MOV R4, R32 ;  /* 0x0000002000047202 */ /* 0x000fe20000000f00 */
[----:B------:R-:W-:Y:S01]  /*2c80*/  IMAD.WIDE.U32 R20, R22, R7, RZ ;  /* 0x0000000716147225 */ /* 0x000fe200078e00ff */
[----:B------:R-:W-:-:S03]  /*2c90*/  MOV R6, R14 ;  /* 0x0000000e00067202 */ /* 0x000fc60000000f00 */
[----:B------:R-:W-:Y:S01]  /*2ca0*/  IMAD R23, R22, R50, R5 ;  /* 0x0000003216177224 */ /* 0x000fe200078e0205 */
[----:B------:R-:W-:Y:S01]  /*2cb0*/  MOV R5, R12 ;  /* 0x0000000c00057202 */ /* 0x000fe20000000f00 */
[----:B------:R-:W-:Y:S01]  /*2cc0*/  IMAD.IADD R53, R33, 0x1, R53 ;  /* 0x0000000121357824 */ /* 0x000fe200078e0235 */
[----:B------:R-:W-:Y:S01]  /*2cd0*/  MOV R7, R20 ;  /* 0x0000001400077202 */ /* 0x000fe20000000f00 */
[----:B------:R-:W-:Y:S01]  /*2ce0*/  IMAD.IADD R51, R15, 0x1, R51 ;  /* 0x000000010f337824 */ /* 0x000fe200078e0233 */
[----:B------:R-:W-:Y:S01]  /*2cf0*/  IADD3 R50, PT, PT, R21, R23, RZ ;  /* 0x0000001715327210 */ /* 0x000fe20007ffe0ff */
[----:B------:R-:W-:Y:S06]  /*2d00*/  @P0 BRA `(.L_x_4166) ;  /* 0x0000000000500947 */ /* 0x000fec0003800000 */
[----:B------:R-:W-:Y:S02]  /*2d10*/  IMAD R14, R25, R8, RZ ;  /* 0x00000008190e7224 */ /* 0x000fe400078e02ff */
[----:B------:R-:W-:Y:S02]  /*2d20*/  IMAD R17, R27, R9, RZ ;  /* 0x000000091b117224 */ /* 0x000fe400078e02ff */
[----:B------:R-:W-:Y:S02]  /*2d30*/  IMAD R49, R24, R49, R14 ;  /* 0x0000003118317224 */ /* 0x000fe400078e020e */
[----:B------:R-:W-:-:S04]  /*2d40*/  IMAD.WIDE.U32 R14, R26, R9, RZ ;  /* 0x000000091a0e7225 */ /* 0x000fc800078e00ff */
[----:B------:R-:W-:-:S04]  /*2d50*/  IMAD.WIDE.U32 R12, R24, R8, RZ ;  /* 0x00000008180c7225 */ /* 0x000fc800078e00ff */
[----:B------:R-:W-:Y:S02]  /*2d60*/  IMAD R9, R31, R11, RZ ;  /* 0x0000000b1f097224 */ /* 0x000fe400078e02ff */
[----:B------:R-:W-:Y:S02]  /*2d70*/  IMAD R8, R29, R10, RZ ;  /* 0x0000000a1d087224 */ /* 0x000fe400078e02ff */
[----:B------:R-:W-:Y:S02]  /*2d80*/  IMAD R17, R26, R48, R17 ;  /* 0x000000301a117224 */ /* 0x000fe400078e0211 */
[----:B------:R-:W-:-:S03]  /*2d90*/  IMAD.WIDE.U32 R20, R28, R10, RZ ;  /* 0x0000000a1c147225 */ /* 0x000fc600078e00ff */
[----:B------:R-:W-:Y:S01]  /*2da0*/  IADD3 R48, PT, PT, R15, R17, RZ ;  /* 0x000000110f307210 */ /* 0x000fe20007ffe0ff */
[----:B------:R-:W-:Y:S01]  /*2db0*/  IMAD.WIDE.U32 R22, R30, R11, RZ ;  /* 0x0000000b1e167225 */ /* 0x000fe200078e00ff */
[----:B------:R-:W-:-:S03]  /*2dc0*/  MOV R10, R20 ;  /* 0x00000014000a7202 */ /* 0x000fc60000000f00 */
[----:B------:R-:W-:Y:S01]  /*2dd0*/  IMAD R31, R30, R18, R9 ;  /* 0x000000121e1f7224 */ /* 0x000fe200078e0209 */
[----:B------:R-:W-:Y:S01]  /*2de0*/  MOV R9, R14 ;  /* 0x0000000e00097202 */ /* 0x000fe20000000f00 */
[----:B------:R-:W-:Y:S01]  /*2df0*/  IMAD R19, R28, R19, R8 ;  /* 0x000000131c137224 */ /* 0x000fe200078e0208 */
[----:B------:R-:W-:Y:S01]  /*2e00*/  MOV R8, R12 ;  /* 0x0000000c00087202 */ /* 0x000fe20000000f00 */
[----:B------:R-:W-:Y:S01]  /*2e10*/  IMAD.IADD R49, R13, 0x1, R49 ;  /* 0x000000010d317824 */ /* 0x000fe200078e0231 */
[----:B------:R-:W-:Y:S01]  /*2e20*/  MOV R11, R22 ;  /* 0x00000016000b7202 */ /* 0x000fe20000000f00 */
[----:B------:R-:W-:Y:S01]  /*2e30*/  IMAD.IADD R19, R21, 0x1, R19 ;  /* 0x0000000115137824 */ /* 0x000fe200078e0213 */
[----:B------:R-:W-:-:S07]  /*2e40*/  IADD3 R18, PT, PT, R23, R31, RZ ;  /* 0x0000001f17127210 */ /* 0x000fce0007ffe0ff */
.L_x_4166:
[----:B------:R-:W-:Y:S05]  /*2e50*/  BSYNC.RECONVERGENT B0 ;  /* 0x0000000000007941 */ /* 0x000fea0003800200 */
.L_x_4165:
[-C--:B------:R-:W-:Y:S02]  /*2e60*/  IMAD R58, R58, R67.reuse, RZ ;  /* 0x000000433a3a7224 */ /* 0x080fe400078e02ff */
[----:B-----5:R-:W-:-:S04]  /*2e70*/  IMAD.WIDE.U32 R12, R59, R67, RZ ;  /* 0x000000433b0c7225 */ /* 0x020fc800078e00ff */
[----:B------:R-:W-:Y:S02]  /*2e80*/  IMAD R17, R59, R66, R58 ;  /* 0x000000423b117224 */ /* 0x000fe400078e023a */
[----:B------:R-:W-:Y:S02]  /*2e90*/  IMAD R56, R56, R65, RZ ;  /* 0x0000004138387224 */ /* 0x000fe400078e02ff */
[----:B------:R-:W-:Y:S01]  /*2ea0*/  IMAD R55, R55, R63, RZ ;  /* 0x0000003f37377224 */ /* 0x000fe200078e02ff */
[----:B------:R-:W-:Y:S01]  /*2eb0*/  IADD3 R13, PT, PT, R13, R17, RZ ;  /* 0x000000110d0d7210 */ /* 0x000fe20007ffe0ff */
[----:B------:R-:W-:Y:S02]  /*2ec0*/  IMAD R53, R53, R12, RZ ;  /* 0x0000000c35357224 */ /* 0x000fe400078e02ff */
[----:B------:R-:W-:Y:S02]  /*2ed0*/  IMAD R54, R54, R61, RZ ;  /* 0x0000003d36367224 */ /* 0x000fe400078e02ff */
[----:B------:R-:W-:-:S02]  /*2ee0*/  IMAD R25, R57, R64, R56 ;  /* 0x0000004039197224 */ /* 0x000fc400078e0238 */
[----:B------:R-:W-:-:S04]  /*2ef0*/  IMAD.WIDE.U32 R14, R57, R65, RZ ;  /* 0x00000041390e7225 */ /* 0x000fc800078e00ff */
[C---:B------:R-:W-:Y:S02]  /*2f00*/  IMAD R55, R0.reuse, R62, R55 ;  /* 0x0000003e00377224 */ /* 0x040fe400078e0237 */
[----:B------:R-:W-:-:S04]  /*2f10*/  IMAD.WIDE.U32 R20, R0, R63, RZ ;  /* 0x0000003f00147225 */ /* 0x000fc800078e00ff */
[----:B------:R-:W-:-:S04]  /*2f20*/  IMAD.WIDE.U32 R22, R4, R12, RZ ;  /* 0x0000000c04167225 */ /* 0x000fc800078e00ff */
[----:B------:R-:W-:Y:S02]  /*2f30*/  IMAD R53, R4, R13, R53 ;  /* 0x0000000d04357224 */ /* 0x000fe400078e0235 */
[----:B------:R-:W-:Y:S02]  /*2f40*/  IMAD R27, R3, R60, R54 ;  /* 0x0000003c031b7224 */ /* 0x000fe400078e0236 */
[----:B------:R-:W-:Y:S02]  /*2f50*/  IMAD.IADD R0, R15, 0x1, R25 ;  /* 0x000000010f007824 */ /* 0x000fe400078e0219 */
[----:B------:R-:W-:Y:S02]  /*2f60*/  IMAD R52, R52, R14, RZ ;  /* 0x0000000e34347224 */ /* 0x000fe400078e02ff */
[----:B------:R-:W-:Y:S01]  /*2f70*/  IMAD.WIDE.U32 R12, R3, R61, RZ ;  /* 0x0000003d030c7225 */ /* 0x000fe200078e00ff */
[----:B------:R-:W-:-:S03]  /*2f80*/  IADD3 R3, PT, PT, R21, R55, RZ ;  /* 0x0000003715037210 */ /* 0x000fc60007ffe0ff */
[----:B------:R-:W-:-:S04]  /*2f90*/  IMAD.WIDE.U32 R14, R5, R14, RZ ;  /* 0x0000000e050e7225 */ /* 0x000fc800078e00ff */
[----:B------:R-:W-:Y:S01]  /*2fa0*/  IMAD R5, R5, R0, R52 ;  /* 0x0000000005057224 */ /* 0x000fe200078e0234 */
[----:B------:R-:W-:Y:S01]  /*2fb0*/  IADD3 R0, PT, PT, R13, R27, RZ ;  /* 0x0000001b0d007210 */ /* 0x000fe20007ffe0ff */
[----:B------:R-:W-:Y:S02]  /*2fc0*/  IMAD R51, R51, R20, RZ ;  /* 0x0000001433337224 */ /* 0x000fe400078e02ff */
[----:B------:R-:W-:Y:S02]  /*2fd0*/  IMAD R50, R50, R12, RZ ;  /* 0x0000000c32327224 */ /* 0x000fe400078e02ff */
[C---:B------:R-:W-:Y:S01]  /*2fe0*/  IMAD R51, R6.reuse, R3, R51 ;  /* 0x0000000306337224 */ /* 0x040fe200078e0233 */
[----:B------:R-:W-:Y:S01]  /*2ff0*/  IADD3 R3, PT, PT, R23, R53, RZ ;  /* 0x0000003517037210 */ /* 0x000fe20007ffe0ff */
[----:B------:R-:W-:-:S04]  /*3000*/  IMAD.WIDE.U32 R20, R6, R20, RZ ;  /* 0x0000001406147225 */ /* 0x000fc800078e00ff */
[----:B------:R-:W-:Y:S02]  /*3010*/  IMAD R17, R7, R0, R50 ;  /* 0x0000000007117224 */ /* 0x000fe400078e0232 */
[----:B------:R-:W-:Y:S02]  /*3020*/  IMAD R49, R49, R22, RZ ;  /* 0x0000001631317224 */ /* 0x000fe400078e02ff */
[----:B------:R-:W-:-:S04]  /*3030*/  IMAD.WIDE.U32 R12, R7, R12, RZ ;  /* 0x0000000c070c7225 */ /* 0x000fc800078e00ff */
[----:B------:R-:W-:Y:S02]  /*3040*/  IMAD.IADD R0, R15, 0x1, R5 ;  /* 0x000000010f007824 */ /* 0x000fe400078e0205 */
[----:B------:R-:W-:Y:S02]  /*3050*/  IMAD R48, R48, R14, RZ ;  /* 0x0000000e30307224 */ /* 0x000fe400078e02ff */
[----:B------:R-:W-:Y:S01]  /*3060*/  IMAD R49, R8, R3, R49 ;  /* 0x0000000308317224 */ /* 0x000fe200078e0231 */
[----:B------:R-:W-:Y:S01]  /*3070*/  IADD3 R3, PT, PT, R21, R51, RZ ;  /* 0x0000003315037210 */ /* 0x000fe20007ffe0ff */
[----:B------:R-:W-:Y:S01]  /*3080*/  IMAD R5, R9, R0, R48 ;  /* 0x0000000009057224 */ /* 0x000fe200078e0230 */
[----:B------:R-:W-:Y:S01]  /*3090*/  IADD3 R0, PT, PT, R13, R17, RZ ;  /* 0x000000110d007210 */ /* 0x000fe20007ffe0ff */
[----:B------:R-:W-:Y:S02]  /*30a0*/  IMAD R4, R19, R20, RZ ;  /* 0x0000001413047224 */ /* 0x000fe400078e02ff */
[----:B------:R-:W-:-:S02]  /*30b0*/  IMAD R13, R18, R12, RZ ;  /* 0x0000000c120d7224 */ /* 0x000fc400078e02ff */
[----:B------:R-:W-:-:S04]  /*30c0*/  IMAD.WIDE.U32 R22, R8, R22, RZ ;  /* 0x0000001608167225 */ /* 0x000fc800078e00ff */
        /* <DEDUP_REMOVED lines=8> */
[----:B------:R-:W-:-:S03]  /*3150*/  IMAD.IADD R17, R23, 0x1, R49 ;  /* 0x0000000117117824 */ /* 0x000fc600078e0231 */
[----:B------:R-:W-:Y:S01]  /*3160*/  IADD3 R3, PT, PT, R9, R13, RZ ;  /* 0x0000000d09037210 */ /* 0x000fe20007ffe0ff */
[----:B------:R-:W-:Y:S06]  /*3170*/  BRA `(.L_x_4147) ;  /* 0x000000b000f47947 */ /* 0x000fec0003800000 */
.L_x_4159:
[----:B------:R-:W-:-:S13]  /*3180*/  ISETP.NE.AND P0, PT, R24, 0x1, PT ;  /* 0x000000011800780c */ /* 0x000fda0003f05270 */
[----:B------:R-:W-:Y:S05]  /*3190*/  @P0 BRA `(.L_x_4167) ;  /* 0x0000001400580947 */ /* 0x000fea0003800000 */
[----:B------:R-:W0:Y:S01]  /*31a0*/  LDC R58, c[0x0][0x39c] ;  /* 0x0000e700ff3a7b82 */ /* 0x000e220000000800 */
[----:B------:R-:W-:Y:S01]  /*31b0*/  BSSY.RECONVERGENT B0, `(.L_x_4168) ;  /* 0x00000aa000007945 */ /* 0x000fe20003800200 */
[----:B------:R-:W-:-:S06]  /*31c0*/  IMAD.MOV.U32 R69, RZ, RZ, R68 ;  /* 0x000000ffff457224 */ /* 0x000fcc00078e0044 */
        /* <DEDUP_REMOVED lines=9> */
[----:B------:R-:W-:Y:S01]  /*3260*/  IMAD.MOV.U32 R62, RZ, RZ, R19 ;  /* 0x000000ffff3e7224 */ /* 0x000fe200078e0013 */
[-C--:B------:R-:W-:Y:S02]  /*3270*/  MOV R53, R19.reuse ;  /* 0x0000001300357202 */ /* 0x080fe40000000f00 */
        /* <DEDUP_REMOVED lines=53> */
.L_x_4170:
[----:B------:R-:W-:Y:S01]  /*35d0*/  IMAD R12, R0, R69, RZ ;  /* 0x00000045000c7224 */ /* 0x000fe200078e02ff */
[----:B------:R-:W-:-:S04]  /*35e0*/  IADD3 R69, PT, PT, R69, R58, RZ ;  /* 0x0000003a45457210 */ /* 0x000fc80007ffe0ff */
[----:B------:R-:W-:-:S05]  /*35f0*/  SHF.R.U32.HI R33, RZ, 0x2, R12 ;  /* 0x00000002ff217819 */ /* 0x000fca000001160c */
[----:B------:R-:W-:-:S04]  /*3600*/  IMAD.WIDE.U32 R32, R33, 0x20, R70 ;  /* 0x0000002021207825 */ /* 0x000fc800078e0046 */
[----:B------:R-:W-:Y:S02]  /*3610*/  IMAD R12, R0, R69, RZ ;  /* 0x00000045000c7224 */ /* 0x000fe400078e02ff */
[----:B------:R-:W2:Y:S01]  /*3620*/  LDG.E.ENL2.256 R36, R32, desc[UR36][R32.64] ;  /* 0xfe0000242020797e */ /* 0x000ea20008121924 */
[----:B------:R-:W-:Y:S02]  /*3630*/  IMAD.IADD R69, R69, 0x1, R58 ;  /* 0x0000000145457824 */ /* 0x000fe400078e023a */
[----:B------:R-:W-:-:S05]  /*3640*/  SHF.R.U32.HI R41, RZ, 0x2, R12 ;  /* 0x00000002ff297819 */ /* 0x000fca000001160c */
[----:B------:R-:W-:-:S04]  /*3650*/  IMAD.WIDE.U32 R40, R41, 0x20, R70 ;  /* 0x0000002029287825 */ /* 0x000fc800078e0046 */
[----:B------:R-:W-:Y:S02]  /*3660*/  IMAD R12, R0, R69, RZ ;  /* 0x00000045000c7224 */ /* 0x000fe400078e02ff */
[----:B------:R-:W3:Y:S01]  /*3670*/  LDG.E.ENL2.256 R44, R40, desc[UR36][R40.64] ;  /* 0xfe0000242828797e */ /* 0x000ee2000812192c */
[----:B------:R-:W-:Y:S02]  /*3680*/  IADD3 R69, PT, PT, R69, R58, RZ ;  /* 0x0000003a45457210 */ /* 0x000fe40007ffe0ff */
[----:B------:R-:W-:-:S05]  /*3690*/  SHF.R.U32.HI R13, RZ, 0x2, R12 ;  /* 0x00000002ff0d7819 */ /* 0x000fca000001160c */
[----:B------:R-:W-:-:S04]  /*36a0*/  IMAD.WIDE.U32 R12, R13, 0x20, R70 ;  /* 0x000000200d0c7825 */ /* 0x000fc800078e0046 */
[----:B------:R-:W-:Y:S02]  /*36b0*/  IMAD R24, R0, R69, RZ ;  /* 0x0000004500187224 */ /* 0x000fe400078e02ff */
[----:B------:R-:W4:Y:S03]  /*36c0*/  LDG.E.ENL2.256 R20, R12, desc[UR36][R12.64] ;  /* 0xfe0000240c0c797e */ /* 0x000f260008121914 */
[----:B------:R-:W-:-:S05]  /*36d0*/  SHF.R.U32.HI R25, RZ, 0x2, R24 ;  /* 0x00000002ff197819 */ /* 0x000fca0000011618 */
[----:B------:R-:W-:-:S06]  /*36e0*/  IMAD.WIDE.U32 R24, R25, 0x20, R70 ;  /* 0x0000002019187825 */ /* 0x000fcc00078e0046 */
[----:B------:R-:W5:Y:S01]  /*36f0*/  LDG.E.ENL2.256 R28, R24, desc[UR36][R24.64] ;  /* 0xfe0000241818797e */ /* 0x000f62000812191c */
[----:B------:R-:W-:-:S05]  /*3700*/  IADD3 R69, PT, PT, R69, R58, RZ ;  /* 0x0000003a45457210 */ /* 0x000fca0007ffe0ff */
[----:B------:R-:W-:-:S05]  /*3710*/  IMAD R73, R58, 0x3, R69 ;  /* 0x000000033a497824 */ /* 0x000fca00078e0245 */
[----:B------:R-:W-:Y:S01]  /*3720*/  ISETP.GE.U32.AND P0, PT, R73, R78, PT ;  /* 0x0000004e4900720c */ /* 0x000fe20003f06070 */
[----:B--2---:R-:W-:Y:S02]  /*3730*/  IMAD R72, R33, R68, RZ ;  /* 0x0000004421487224 */ /* 0x004fe400078e02ff */
[----:B------:R-:W-:Y:S02]  /*3740*/  IMAD R73, R35, R66, RZ ;  /* 0x0000004223497224 */ /* 0x000fe400078e02ff */
[----:B------:R-:W-:Y:S02]  /*3750*/  IMAD R67, R32, R67, R72 ;  /* 0x0000004320437224 */ /* 0x000fe400078e0248 */
[----:B------:R-:W-:Y:S02]  /*3760*/  IMAD R65, R34, R65, R73 ;  /* 0x0000004122417224 */ /* 0x000fe400078e0249 */
[----:B------:R-:W-:-:S04]  /*3770*/  IMAD.WIDE.U32 R72, R32, R68, RZ ;  /* 0x0000004420487225 */ /* 0x000fc800078e00ff */
[----:B------:R-:W-:Y:S01]  /*3780*/  IMAD R74, R37, R64, RZ ;  /* 0x00000040254a7224 */ /* 0x000fe200078e02ff */
[----:B------:R-:W-:Y:S01]  /*3790*/  MOV R68, R72 ;  /* 0x0000004800447202 */ /* 0x000fe20000000f00 */
[-C--:B------:R-:W-:Y:S02]  /*37a0*/  IMAD R75, R39, R62.reuse, RZ ;  /* 0x0000003e274b7224 */ /* 0x080fe400078e02ff */
[----:B------:R-:W-:Y:S02]  /*37b0*/  IMAD.IADD R67, R73, 0x1, R67 ;  /* 0x0000000149437824 */ /* 0x000fe400078e0243 */
[----:B------:R-:W-:Y:S02]  /*37c0*/  IMAD R63, R36, R63, R74 ;  /* 0x0000003f243f7224 */ /* 0x000fe400078e024a */
[C---:B------:R-:W-:Y:S02]  /*37d0*/  IMAD R61, R38.reuse, R61, R75 ;  /* 0x0000003d263d7224 */ /* 0x040fe400078e024b */
[----:B------:R-:W-:-:S04]  /*37e0*/  IMAD.WIDE.U32 R72, R38, R62, RZ ;  /* 0x0000003e26487225 */ /* 0x000fc800078e00ff */
[----:B------:R-:W-:Y:S01]  /*37f0*/  IMAD.WIDE.U32 R74, R36, R64, RZ ;  /* 0x00000040244a7225 */ /* 0x000fe200078e00ff */
[----:B------:R-:W-:Y:S02]  /*3800*/  MOV R62, R72 ;  /* 0x00000048003e7202 */ /* 0x000fe40000000f00 */
[----:B------:R-:W-:Y:S01]  /*3810*/  IADD3 R61, PT, PT, R73, R61, RZ ;  /* 0x0000003d493d7210 */ /* 0x000fe20007ffe0ff */
[----:B---3--:R-:W-:Y:S01]  /*3820*/  IMAD R72, R43, R19, RZ ;  /* 0x000000132b487224 */ /* 0x008fe200078e02ff */
[----:B------:R-:W-:Y:S01]  /*3830*/  MOV R64, R74 ;  /* 0x0000004a00407202 */ /* 0x000fe20000000f00 */
[----:B------:R-:W-:Y:S02]  /*3840*/  IMAD R74, R41, R60, RZ ;  /* 0x0000003c294a7224 */ /* 0x000fe400078e02ff */
[----:B------:R-:W-:-:S04]  /*3850*/  IMAD.WIDE.U32 R76, R34, R66, RZ ;  /* 0x00000042224c7225 */ /* 0x000fc800078e00ff */
[----:B------:R-:W-:Y:S01]  /*3860*/  IMAD R3, R42, R3, R72 ;  /* 0x000000032a037224 */ /* 0x000fe200078e0248 */
[----:B------:R-:W-:Y:S01]  /*3870*/  IADD3 R65, PT, PT, R77, R65, RZ ;  /* 0x000000414d417210 */ /* 0x000fe20007ffe0ff */
[----:B------:R-:W-:Y:S01]  /*3880*/  IMAD.IADD R63, R75, 0x1, R63 ;  /* 0x000000014b3f7824 */ /* 0x000fe200078e023f */
[----:B------:R-:W-:Y:S01]  /*3890*/  MOV R66, R76 ;  /* 0x0000004c00427202 */ /* 0x000fe20000000f00 */
[C---:B------:R-:W-:Y:S02]  /*38a0*/  IMAD R59, R40.reuse, R59, R74 ;  /* 0x0000003b283b7224 */ /* 0x040fe400078e024a */
[----:B------:R-:W-:-:S04]  /*38b0*/  IMAD.WIDE.U32 R72, R40, R60, RZ ;  /* 0x0000003c28487225 */ /* 0x000fc800078e00ff */
[----:B------:R-:W-:Y:S01]  /*38c0*/  IMAD R75, R45, R48, RZ ;  /* 0x000000302d4b7224 */ /* 0x000fe200078e02ff */
[----:B------:R-:W-:Y:S01]  /*38d0*/  MOV R60, R72 ;  /* 0x00000048003c7202 */ /* 0x000fe20000000f00 */
[----:B------:R-:W-:Y:S02]  /*38e0*/  IMAD R74, R47, R49, RZ ;  /* 0x000000312f4a7224 */ /* 0x000fe400078e02ff */
[----:B------:R-:W-:Y:S02]  /*38f0*/  IMAD R77, R44, R4, R75 ;  /* 0x000000042c4d7224 */ /* 0x000fe400078e024b */
[----:B------:R-:W-:Y:S02]  /*3900*/  IMAD R79, R46, R5, R74 ;  /* 0x000000052e4f7224 */ /* 0x000fe400078e024a */
[----:B------:R-:W-:Y:S02]  /*3910*/  IMAD.IADD R59, R73, 0x1, R59 ;  /* 0x00000001493b7824 */ /* 0x000fe400078e023b */
[----:B------:R-:W-:-:S04]  /*3920*/  IMAD.WIDE.U32 R74, R42, R19, RZ ;  /* 0x000000132a4a7225 */ /* 0x000fc800078e00ff */
[----:B------:R-:W-:Y:S01]  /*3930*/  IMAD.WIDE.U32 R72, R46, R49, RZ ;  /* 0x000000312e487225 */ /* 0x000fe200078e00ff */
[----:B------:R-:W-:Y:S02]  /*3940*/  IADD3 R3, PT, PT, R75, R3, RZ ;  /* 0x000000034b037210 */ /* 0x000fe40007ffe0ff */
[----:B------:R-:W-:Y:S01]  /*3950*/  MOV R19, R74 ;  /* 0x0000004a00137202 */ /* 0x000fe20000000f00 */
[----:B------:R-:W-:Y:S01]  /*3960*/  IMAD.WIDE.U32 R4, R44, R48, RZ ;  /* 0x000000302c047225 */ /* 0x000fe200078e00ff */
[----:B------:R-:W-:-:S03]  /*3970*/  MOV R49, R72 ;  /* 0x0000004800317202 */ /* 0x000fc60000000f00 */
[----:B----4-:R-:W-:Y:S01]  /*3980*/  IMAD R75, R13, R50, RZ ;  /* 0x000000320d4b7224 */ /* 0x010fe200078e02ff */
[----:B------:R-:W-:Y:S01]  /*3990*/  MOV R48, R4 ;  /* 0x0000000400307202 */ /* 0x000fe20000000f00 */
[----:B------:R-:W-:Y:S02]  /*39a0*/  IMAD R72, R15, R51, RZ ;  /* 0x000000330f487224 */ /* 0x000fe400078e02ff */
[----:B------:R-:W-:Y:S01]  /*39b0*/  IMAD.IADD R4, R5, 0x1, R77 ;  /* 0x0000000105047824 */ /* 0x000fe200078e024d */
[----:B------:R-:W-:Y:S01]  /*39c0*/  IADD3 R5, PT, PT, R73, R79, RZ ;  /* 0x0000004f49057210 */ /* 0x000fe20007ffe0ff */
[----:B------:R-:W-:Y:S02]  /*39d0*/  IMAD R73, R12, R6, R75 ;  /* 0x000000060c497224 */ /* 0x000fe400078e024b */
[----:B------:R-:W-:Y:S02]  /*39e0*/  IMAD R77, R14, R7, R72 ;  /* 0x000000070e4d7224 */ /* 0x000fe400078e0248 */
        /* <DEDUP_REMOVED lines=13> */
[----:B-----5:R-:W-:Y:S01]  /*3ac0*/  IMAD R75, R25, R54, RZ ;  /* 0x00000036194b7224 */ /* 0x020fe200078e02ff */
        /* <DEDUP_REMOVED lines=15> */
[----:B------:R-:W-:Y:S02]  /*3bc0*/  MOV R55, R76 ;  /* 0x0000004c00377202 */ /* 0x000fe40000000f00 */
[----:B------:R-:W-:Y:S01]  /*3bd0*/  IADD3 R11, PT, PT, R77, R79, RZ ;  /* 0x0000004f4d0b7210 */ /* 0x000fe20007ffe0ff */
[----:B------:R-:W-:Y:S01]  /*3be0*/  IMAD.WIDE.U32 R72, R30, R57, RZ ;  /* 0x000000391e487225 */ /* 0x000fe200078e00ff */
[----:B------:R-:W-:-:S03]  /*3bf0*/  MOV R56, R74 ;  /* 0x0000004a00387202 */ /* 0x000fc60000000f00 */
[----:B------:R-:W-:Y:S01]  /*3c00*/  IMAD.IADD R17, R75, 0x1, R17 ;  /* 0x000000014b117824 */ /* 0x000fe200078e0211 */
[----:B------:R-:W-:Y:S02]  /*3c10*/  MOV R57, R72 ;  /* 0x0000004800397202 */ /* 0x000fe40000000f00 */
[----:B------:R-:W-:Y:S01]  /*3c20*/  IADD3 R18, PT, PT, R73, R83, RZ ;  /* 0x0000005349127210 */ /* 0x000fe20007ffe0ff */
[----:B------:R-:W-:Y:S06]  /*3c30*/  @!P0 BRA `(.L_x_4170) ;  /* 0xfffffff800648947 */ /* 0x000fec000383ffff */
[----:B------:R-:W-:Y:S05]  /*3c40*/  BSYNC.RECONVERGENT B1 ;  /* 0x0000000000017941 */ /* 0x000fea0003800200 */
.L_x_4169:
[----:B------:R-:W-:Y:S05]  /*3c50*/  BSYNC.RECONVERGENT B0 ;  /* 0x0000000000007941 */ /* 0x000fea0003800200 */
.L_x_4168:
        /* <DEDUP_REMOVED lines=27> */
.L_x_4172:
[----:B------:R-:W-:Y:S05]  /*3e10*/  BSYNC.RECONVERGENT B0 ;  /* 0x0000000000007941 */ /* 0x000fea0003800200 */
.L_x_4171:
[----:B------:R-:W-:Y:S04]  /*3e20*/  BSSY.RECONVERGENT B0, `(.L_x_4173) ;  /* 0x000005b000007945 */ /* 0x000fe80003800200 */
[----:B------:R-:W-:Y:S05]  /*3e30*/  @P0 BRA `(.L_x_4174) ;  /* 0x0000000400640947 */ /* 0x000fea0003800000 */
[----:B------:R-:W-:Y:S01]  /*3e40*/  IADD3 R69, PT, PT, R69, R58, RZ ;  /* 0x0000003a45457210 */ /* 0x000fe20007ffe0ff */
[----:B-----5:R-:W-:Y:S02]  /*3e50*/  IMAD R0, R33, R68, RZ ;  /* 0x0000004421007224 */ /* 0x020fe400078e02ff */
[----:B------:R-:W-:Y:S01]  /*3e60*/  IMAD R35, R35, R66, RZ ;  /* 0x0000004223237224 */ /* 0x000fe200078e02ff */
[----:B------:R-:W-:Y:S01]  /*3e70*/  ISETP.GE.U32.AND P0, PT, R69, R78, PT ;  /* 0x0000004e4500720c */ /* 0x000fe20003f06070 */
[C---:B------:R-:W-:Y:S02]  /*3e80*/  IMAD R67, R32.reuse, R67, R0 ;  /* 0x0000004320437224 */ /* 0x040fe400078e0200 */
[----:B------:R-:W-:Y:S02]  /*3e90*/  IMAD R0, R37, R64, RZ ;  /* 0x0000004025007224 */ /* 0x000fe400078e02ff */
[----:B------:R-:W-:Y:S02]  /*3ea0*/  IMAD R39, R39, R62, RZ ;  /* 0x0000003e27277224 */ /* 0x000fe400078e02ff */
[----:B0-----:R-:W-:-:S04]  /*3eb0*/  IMAD.WIDE.U32 R70, R32, R68, RZ ;  /* 0x0000004420467225 */ /* 0x001fc800078e00ff */
[----:B------:R-:W-:Y:S01]  /*3ec0*/  IMAD.WIDE.U32 R32, R34, R66, RZ ;  /* 0x0000004222207225 */ /* 0x000fe200078e00ff */
[----:B------:R-:W-:-:S03]  /*3ed0*/  MOV R68, R70 ;  /* 0x0000004600447202 */ /* 0x000fc60000000f00 */
[----:B------:R-:W-:Y:S01]  /*3ee0*/  IMAD R65, R34, R65, R35 ;  /* 0x0000004122417224 */ /* 0x000fe200078e0223 */
[----:B------:R-:W-:Y:S01]  /*3ef0*/  MOV R66, R32 ;  /* 0x0000002000427202 */ /* 0x000fe20000000f00 */
[----:B------:R-:W-:-:S03]  /*3f00*/  IMAD.WIDE.U32 R34, R36, R64, RZ ;  /* 0x0000004024227225 */ /* 0x000fc600078e00ff */
[----:B------:R-:W-:Y:S01]  /*3f10*/  IADD3 R65, PT, PT, R33, R65, RZ ;  /* 0x0000004121417210 */ /* 0x000fe20007ffe0ff */
[----:B------:R-:W-:Y:S01]  /*3f20*/  IMAD R63, R36, R63, R0 ;  /* 0x0000003f243f7224 */ /* 0x000fe200078e0200 */
[----:B------:R-:W-:Y:S01]  /*3f30*/  MOV R64, R34 ;  /* 0x0000002200407202 */ /* 0x000fe20000000f00 */
[----:B------:R-:W-:-:S04]  /*3f40*/  IMAD.WIDE.U32 R36, R38, R62, RZ ;  /* 0x0000003e26247225 */ /* 0x000fc800078e00ff */
[----:B------:R-:W-:Y:S01]  /*3f50*/  IMAD R39, R38, R61, R39 ;  /* 0x0000003d26277224 */ /* 0x000fe200078e0227 */
[----:B------:R-:W-:Y:S01]  /*3f60*/  MOV R62, R36 ;  /* 0x00000024003e7202 */ /* 0x000fe20000000f00 */
[----:B------:R-:W-:Y:S02]  /*3f70*/  IMAD.IADD R67, R71, 0x1, R67 ;  /* 0x0000000147437824 */ /* 0x000fe400078e0243 */
[----:B------:R-:W-:Y:S01]  /*3f80*/  IMAD.IADD R63, R35, 0x1, R63 ;  /* 0x00000001233f7824 */ /* 0x000fe200078e023f */
[----:B------:R-:W-:Y:S01]  /*3f90*/  IADD3 R61, PT, PT, R37, R39, RZ ;  /* 0x00000027253d7210 */ /* 0x000fe20007ffe0ff */
[----:B------:R-:W-:Y:S06]  /*3fa0*/  @P0 BRA `(.L_x_4174) ;  /* 0x0000000400080947 */ /* 0x000fec0003800000 */
[----:B------:R-:W-:Y:S01]  /*3fb0*/  IMAD R0, R41, R60, RZ ;  /* 0x0000003c29007224 */ /* 0x000fe200078e02ff */
[----:B------:R-:W-:Y:S01]  /*3fc0*/  IADD3 R41, PT, PT, R69, R58, RZ ;  /* 0x0000003a45297210 */ /* 0x000fe20007ffe0ff */
[----:B------:R-:W-:Y:S02]  /*3fd0*/  IMAD R36, R43, R19, RZ ;  /* 0x000000132b247224 */ /* 0x000fe400078e02ff */
[----:B------:R-:W-:Y:S01]  /*3fe0*/  IMAD R59, R40, R59, R0 ;  /* 0x0000003b283b7224 */ /* 0x000fe200078e0200 */
[----:B------:R-:W-:Y:S01]  /*3ff0*/  ISETP.GE.U32.AND P0, PT, R41, R78, PT ;  /* 0x0000004e2900720c */ /* 0x000fe20003f06070 */
[----:B------:R-:W-:-:S04]  /*4000*/  IMAD.WIDE.U32 R34, R42, R19, RZ ;  /* 0x000000132a227225 */ /* 0x000fc800078e00ff */
[----:B------:R-:W-:Y:S02]  /*4010*/  IMAD R19, R45, R48, RZ ;  /* 0x000000302d137224 */ /* 0x000fe400078e02ff */
[----:B------:R-:W-:Y:S02]  /*4020*/  IMAD R0, R47, R49, RZ ;  /* 0x000000312f007224 */ /* 0x000fe400078e02ff */
[----:B------:R-:W-:Y:S02]  /*4030*/  IMAD R3, R42, R3, R36 ;  /* 0x000000032a037224 */ /* 0x000fe400078e0224 */
[----:B------:R-:W-:-:S03]  /*4040*/  IMAD.WIDE.U32 R32, R40, R60, RZ ;  /* 0x0000003c28207225 */ /* 0x000fc600078e00ff */
[----:B------:R-:W-:Y:S01]  /*4050*/  IADD3 R3, PT, PT, R35, R3, RZ ;  /* 0x0000000323037210 */ /* 0x000fe20007ffe0ff */
[----:B------:R-:W-:Y:S01]  /*4060*/  IMAD.WIDE.U32 R36, R44, R48, RZ ;  /* 0x000000302c247225 */ /* 0x000fe200078e00ff */
[----:B------:R-:W-:-:S03]  /*4070*/  IADD3 R59, PT, PT, R33, R59, RZ ;  /* 0x0000003b213b7210 */ /* 0x000fc60007ffe0ff */
        /* <DEDUP_REMOVED lines=8> */
[----:B------:R-:W-:Y:S01]  /*4100*/  IADD3 R5, PT, PT, R39, R5, RZ ;  /* 0x0000000527057210 */ /* 0x000fe20007ffe0ff */
[----:B------:R-:W-:Y:S06]  /*4110*/  @P0 BRA `(.L_x_4174) ;  /* 0x0000000000ac0947 */ /* 0x000fec0003800000 */
[----:B------:R-:W-:Y:S02]  /*4120*/  IMAD.IADD R35, R41, 0x1, R58 ;  /* 0x0000000129237824 */ /* 0x000fe400078e023a */
[----:B------:R-:W-:Y:S02]  /*4130*/  IMAD R0, R15, R51, RZ ;  /* 0x000000330f007224 */ /* 0x000fe400078e02ff */
[----:B------:R-:W-:Y:S01]  /*4140*/  IMAD R13, R13, R50, RZ ;  /* 0x000000320d0d7224 */ /* 0x000fe200078e02ff */
[----:B------:R-:W-:Y:S01]  /*4150*/  ISETP.GE.U32.AND P0, PT, R35, R78, PT ;  /* 0x0000004e2300720c */ /* 0x000fe20003f06070 */
[----:B------:R-:W-:Y:S02]  /*4160*/  IMAD R21, R21, R52, RZ ;  /* 0x0000003415157224 */ /* 0x000fe400078e02ff */
[----:B------:R-:W-:Y:S02]  /*4170*/  IMAD R7, R14, R7, R0 ;  /* 0x000000070e077224 */ /* 0x000fe400078e0200 */
[----:B------:R-:W-:-:S04]  /*4180*/  IMAD.WIDE.U32 R32, R12, R50, RZ ;  /* 0x000000320c207225 */ /* 0x000fc800078e00ff */
[----:B------:R-:W-:Y:S01]  /*4190*/  IMAD R37, R12, R6, R13 ;  /* 0x000000060c257224 */ /* 0x000fe200078e020d */
[----:B------:R-:W-:Y:S01]  /*41a0*/  MOV R50, R32 ;  /* 0x0000002000327202 */ /* 0x000fe20000000f00 */
[----:B------:R-:W-:Y:S02]  /*41b0*/  IMAD R0, R23, R53, RZ ;  /* 0x0000003517007224 */ /* 0x000fe400078e02ff */
[----:B------:R-:W-:Y:S01]  /*41c0*/  IMAD.WIDE.U32 R12, R14, R51, RZ ;  /* 0x000000330e0c7225 */ /* 0x000fe200078e00ff */
[----:B------:R-:W-:-:S03]  /*41d0*/  IADD3 R6, PT, PT, R33, R37, RZ ;  /* 0x0000002521067210 */ /* 0x000fc60007ffe0ff */
        /* <DEDUP_REMOVED lines=8> */
[----:B------:R-:W-:Y:S02]  /*4260*/  IMAD.IADD R7, R13, 0x1, R7 ;  /* 0x000000010d077824 */ /* 0x000fe400078e0207 */
[----:B------:R-:W-:Y:S01]  /*4270*/  IMAD.IADD R9, R21, 0x1, R9 ;  /* 0x0000000115097824 */ /* 0x000fe200078e0209 */
[----:B------:R-:W-:Y:S06]  /*4280*/  @P0 BRA `(.L_x_4174) ;  /* 0x0000000000500947 */ /* 0x000fec0003800000 */
[----:B------:R-:W-:Y:S02]  /*4290*/  IMAD R15, R25, R54, RZ ;  /* 0x00000036190f7224 */ /* 0x000fe400078e02ff */
[----:B------:R-:W-:Y:S02]  /*42a0*/  IMAD R0, R27, R55, RZ ;  /* 0x000000371b007224 */ /* 0x000fe400078e02ff */
[C---:B------:R-:W-:Y:S02]  /*42b0*/  IMAD R25, R24.reuse, R10, R15 ;  /* 0x0000000a18197224 */ /* 0x040fe400078e020f */
[----:B------:R-:W-:Y:S02]  /*42c0*/  IMAD R10, R29, R56, RZ ;  /* 0x000000381d0a7224 */ /* 0x000fe400078e02ff */
[----:B------:R-:W-:Y:S02]  /*42d0*/  IMAD R27, R31, R57, RZ ;  /* 0x000000391f1b7224 */ /* 0x000fe400078e02ff */
[----:B------:R-:W-:-:S04]  /*42e0*/  IMAD.WIDE.U32 R12, R24, R54, RZ ;  /* 0x00000036180c7225 */ /* 0x000fc800078e00ff */
[----:B------:R-:W-:Y:S01]  /*42f0*/  IMAD.WIDE.U32 R14, R26, R55, RZ ;  /* 0x000000371a0e7225 */ /* 0x000fe200078e00ff */
[----:B------:R-:W-:-:S03]  /*4300*/  MOV R54, R12 ;  /* 0x0000000c00367202 */ /* 0x000fc60000000f00 */
[----:B------:R-:W-:Y:S01]  /*4310*/  IMAD.WIDE.U32 R20, R28, R56, RZ ;  /* 0x000000381c147225 */ /* 0x000fe200078e00ff */
[----:B------:R-:W-:-:S03]  /*4320*/  MOV R55, R14 ;  /* 0x0000000e00377202 */ /* 0x000fc60000000f00 */
[----:B------:R-:W-:Y:S01]  /*4330*/  IMAD R17, R28, R17, R10 ;  /* 0x000000111c117224 */ /* 0x000fe200078e020a */
[----:B------:R-:W-:Y:S01]  /*4340*/  IADD3 R10, PT, PT, R13, R25, RZ ;  /* 0x000000190d0a7210 */ /* 0x000fe20007ffe0ff */
[----:B------:R-:W-:Y:S01]  /*4350*/  IMAD.WIDE.U32 R22, R30, R57, RZ ;  /* 0x000000391e167225 */ /* 0x000fe200078e00ff */
[----:B------:R-:W-:Y:S02]  /*4360*/  MOV R56, R20 ;  /* 0x0000001400387202 */ /* 0x000fe40000000f00 */
[----:B------:R-:W-:Y:S01]  /*4370*/  IADD3 R17, PT, PT, R21, R17, RZ ;  /* 0x0000001115117210 */ /* 0x000fe20007ffe0ff */
[----:B------:R-:W-:Y:S01]  /*4380*/  IMAD R11, R26, R11, R0 ;  /* 0x0000000b1a0b7224 */ /* 0x000fe200078e0200 */
[----:B------:R-:W-:Y:S01]  /*4390*/  MOV R57, R22 ;  /* 0x0000001600397202 */ /* 0x000fe20000000f00 */
[----:B------:R-:W-:Y:S02]  /*43a0*/  IMAD R27, R30, R18, R27 ;  /* 0x000000121e1b7224 */ /* 0x000fe400078e021b */
[----:B------:R-:W-:-:S02]  /*43b0*/  IMAD.IADD R11, R15, 0x1, R11 ;  /* 0x000000010f0b7824 */ /* 0x000fc400078e020b */
[----:B------:R-:W-:-:S07]  /*43c0*/  IMAD.IADD R18, R23, 0x1, R27 ;  /* 0x0000000117127824 */ /* 0x000fce00078e021b */
.L_x_4174:
[----:B------:R-:W-:Y:S05]  /*43d0*/  BSYNC.RECONVERGENT B0 ;  /* 0x0000000000007941 */ /* 0x000fea0003800200 */
.L_x_4173:
[----:B------:R-:W-:Y:S02]  /*43e0*/  IMAD R59, R59, R68, RZ ;  /* 0x000000443b3b7224 */ /* 0x000fe400078e02ff */
[----:B------:R-:W-:Y:S02]  /*43f0*/  IMAD R0, R3, R66, RZ ;  /* 0x0000004203007224 */ /* 0x000fe400078e02ff */
[C---:B------:R-:W-:Y:S02]  /*4400*/  IMAD R3, R60.reuse, R67, R59 ;  /* 0x000000433c037224 */ /* 0x040fe400078e023b */
[----:B------:R-:W-:-:S04]  /*4410*/  IMAD.WIDE.U32 R68, R60, R68, RZ ;  /* 0x000000443c447225 */ /* 0x000fc800078e00ff */
[----:B-----5:R-:W-:Y:S01]  /*4420*/  IMAD R12, R5, R62, RZ ;  /* 0x0000003e050c7224 */ /* 0x020fe200078e02ff */
[----:B------:R-:W-:Y:S01]  /*4430*/  IADD3 R3, PT, PT, R69, R3, RZ ;  /* 0x0000000345037210 */ /* 0x000fe20007ffe0ff */
[----:B------:R-:W-:Y:S02]  /*4440*/  IMAD R4, R4, R64, RZ ;  /* 0x0000004004047224 */ /* 0x000fe400078e02ff */
[C---:B------:R-:W-:Y:S02]  /*4450*/  IMAD R5, R19.reuse, R65, R0 ;  /* 0x0000004113057224 */ /* 0x040fe400078e0200 */
[----:B------:R-:W-:-:S04]  /*4460*/  IMAD.WIDE.U32 R66, R19, R66, RZ ;  /* 0x0000004213427225 */ /* 0x000fc800078e00ff */
[C---:B------:R-:W-:Y:S01]  /*4470*/  IMAD R13, R48.reuse, R63, R4 ;  /* 0x0000003f300d7224 */ /* 0x040fe200078e0204 */
[----:B------:R-:W-:Y:S01]  /*4480*/  IADD3 R0, PT, PT, R67, R5, RZ ;  /* 0x0000000543007210 */ /* 0x000fe20007ffe0ff */
[----:B------:R-:W-:-:S04]  /*4490*/  IMAD.WIDE.U32 R64, R48, R64, RZ ;  /* 0x0000004030407225 */ /* 0x000fc800078e00ff */
[----:B------:R-:W-:Y:S02]  /*44a0*/  IMAD R6, R6, R68, RZ ;  /* 0x0000004406067224 */ /* 0x000fe400078e02ff */
[----:B------:R-:W-:Y:S02]  /*44b0*/  IMAD R7, R7, R66, RZ ;  /* 0x0000004207077224 */ /* 0x000fe400078e02ff */
[C---:B------:R-:W-:Y:S02]  /*44c0*/  IMAD R61, R49.reuse, R61, R12 ;  /* 0x0000003d313d7224 */ /* 0x040fe400078e020c */
[----:B------:R-:W-:-:S04]  /*44d0*/  IMAD.WIDE.U32 R62, R49, R62, RZ ;  /* 0x0000003e313e7225 */ /* 0x000fc800078e00ff */
[C---:B------:R-:W-:Y:S01]  /*44e0*/  IMAD R5, R50.reuse, R3, R6 ;  /* 0x0000000332057224 */ /* 0x040fe200078e0206 */
[----:B------:R-:W-:Y:S01]  /*44f0*/  IADD3 R3, PT, PT, R65, R13, RZ ;  /* 0x0000000d41037210 */ /* 0x000fe20007ffe0ff */
[----:B------:R-:W-:-:S04]  /*4500*/  IMAD.WIDE.U32 R68, R50, R68, RZ ;  /* 0x0000004432447225 */ /* 0x000fc800078e00ff */
[C---:B------:R-:W-:Y:S02]  /*4510*/  IMAD R7, R51.reuse, R0, R7 ;  /* 0x0000000033077224 */ /* 0x040fe400078e0207 */
[----:B------:R-:W-:Y:S02]  /*4520*/  IMAD R8, R8, R64, RZ ;  /* 0x0000004008087224 */ /* 0x000fe400078e02ff */
[----:B------:R-:W-:-:S04]  /*4530*/  IMAD.WIDE.U32 R66, R51, R66, RZ ;  /* 0x0000004233427225 */ /* 0x000fc800078e00ff */
[----:B------:R-:W-:Y:S02]  /*4540*/  IMAD.IADD R0, R63, 0x1, R61 ;  /* 0x000000013f007824 */ /* 0x000fe400078e023d */
[-C--:B------:R-:W-:Y:S02]  /*4550*/  IMAD R4, R9, R62.reuse, RZ ;  /* 0x0000003e09047224 */ /* 0x080fe400078e02ff */
[----:B------:R-:W-:Y:S01]  /*4560*/  IMAD R9, R52, R3, R8 ;  /* 0x0000000334097224 */ /* 0x000fe200078e0208 */
[----:B------:R-:W-:Y:S01]  /*4570*/  IADD3 R3, PT, PT, R69, R5, RZ ;  /* 0x0000000545037210 */ /* 0x000fe20007ffe0ff */
[----:B------:R-:W-:-:S04]  /*4580*/  IMAD.WIDE.U32 R62, R53, R62, RZ ;  /* 0x0000003e353e7225 */ /* 0x000fc800078e00ff */
[----:B------:R-:W-:Y:S01]  /*4590*/  IMAD R53, R53, R0, R4 ;  /* 0x0000000035357224 */ /* 0x000fe200078e0204 */
[----:B------:R-:W-:Y:S01]  /*45a0*/  IADD3 R0, PT, PT, R67, R7, RZ ;  /* 0x0000000743007210 */ /* 0x000fe20007ffe0ff */
[----:B------:R-:W-:-:S04]  /*45b0*/  IMAD.WIDE.U32 R64, R52, R64, RZ ;  /* 0x0000004034407225 */ /* 0x000fc800078e00ff */
[----:B------:R-:W-:Y:S02]  /*45c0*/  IMAD R10, R10, R68, RZ ;  /* 0x000000440a0a7224 */ /* 0x000fe400078e02ff */
[----:B------:R-:W-:Y:S02]  /*45d0*/  IMAD R11, R11, R66, RZ ;  /* 0x000000420b0b7224 */ /* 0x000fe400078e02ff */
[----:B------:R-:W-:Y:S01]  /*45e0*/  IMAD R5, R54, R3, R10 ;  /* 0x0000000336057224 */ /* 0x000fe200078e020a */
[----:B------:R-:W-:Y:S01]  /*45f0*/  IADD3 R3, PT, PT, R65, R9, RZ ;  /* 0x0000000941037210 */ /* 0x000fe20007ffe0ff */
[----:B------:R-:W-:Y:S02]  /*4600*/  IMAD R11, R55, R0, R11 ;  /* 0x00000000370b7224 */ /* 0x000fe400078e020b */
[----:B------:R-:W-:Y:S02]  /*4610*/  IMAD R17, R17, R64, RZ ;  /* 0x0000004011117224 */ /* 0x000fe400078e02ff */
[----:B------:R-:W-:-:S02]  /*4620*/  IMAD.IADD R0, R63, 0x1, R53 ;  /* 0x000000013f007824 */ /* 0x000fc400078e0235 */
[-C--:B------:R-:W-:Y:S02]  /*4630*/  IMAD R4, R18, R62.reuse, RZ ;  /* 0x0000003e12047224 */ /* 0x080fe400078e02ff */
[----:B------:R-:W-:-:S04]  /*4640*/  IMAD.WIDE.U32 R8, R57, R62, RZ ;  /* 0x0000003e39087225 */ /* 0x000fc800078e00ff */
[----:B------:R-:W-:-:S04]  /*4650*/  IMAD.WIDE.U32 R68, R54, R68, RZ ;  /* 0x0000004436447225 */ /* 0x000fc800078e00ff */
[----:B------:R-:W-:-:S04]  /*4660*/  IMAD.WIDE.U32 R6, R55, R66, RZ ;  /* 0x0000004237067225 */ /* 0x000fc800078e00ff */
[----:B------:R-:W-:Y:S01]  /*4670*/  IMAD.WIDE.U32 R18, R56, R64, RZ ;  /* 0x0000004038127225 */ /* 0x000fe200078e00ff */
[----:B------:R-:W-:-:S03]  /*4680*/  IADD3 R7, PT, PT, R7, R11, RZ ;  /* 0x0000000b07077210 */ /* 0x000fc60007ffe0ff */
[----:B------:R-:W-:Y:S01]  /*4690*/  IMAD R3, R56, R3, R17 ;  /* 0x0000000338037224 */ /* 0x000fe200078e0211 */
[----:B------:R-:W-:Y:S01]  /*46a0*/  IADD3 R17, PT, PT, R69, R5, RZ ;  /* 0x0000000545117210 */ /* 0x000fe20007ffe0ff */
[----:B------:R-:W-:Y:S01]  /*46b0*/  IMAD R57, R57, R0, R4 ;  /* 0x0000000039397224 */ /* 0x000fe200078e0204 */
[----:B------:R-:W-:Y:S01]  /*46c0*/  MOV R0, R68 ;  /* 0x0000004400007202 */ /* 0x000fe20000000f00 */
[----:B------:R-:W-:-:S03]  /*46d0*/  IMAD.IADD R19, R19, 0x1, R3 ;  /* 0x0000000113137824 */ /* 0x000fc600078e0203 */
[----:B------:R-:W-:Y:S01]  /*46e0*/  IADD3 R3, PT, PT, R9, R57, RZ ;  /* 0x0000003909037210 */ /* 0x000fe20007ffe0ff */
[----:B------:R-:W-:Y:S06]  /*46f0*/  BRA `(.L_x_4147) ;  /* 0x0000009c00947947 */ /* 0x000fec0003800000 */
.L_x_4167:
[----:B------:R-:W0:Y:S01]  /*4700*/  LDCU UR4, c[0x0][0x39c] ;  /* 0x00007380ff0477ac */ /* 0x000e220008000800 */
[----:B------:R-:W1:Y:S01]  /*4710*/  LDC R0, c[0x0][0x388] ;  /* 0x0000e200ff007b82 */ /* 0x000e620000000800 */
[----:B------:R-:W-:Y:S01]  /*4720*/  BSSY.RECONVERGENT B0, `(.L_x_4175) ;  /* 0x00004bf000007945 */ /* 0x000fe20003800200 */
[----:B------:R-:W-:-:S06]  /*4730*/  MOV R75, R68 ;  /* 0x00000044004b7202 */ /* 0x000fcc0000000f00 */
[----:B------:R-:W2:Y:S01]  /*4740*/  LDC R11, c[0x0][0x38c] ;  /* 0x0000e300ff0b7b82 */ /* 0x000ea20000000800 */
[----:B0-----:R-:W-:-:S05]  /*4750*/  MOV R77, UR4 ;  /* 0x00000004004d7c02 */ /* 0x001fca0008000f00 */
[----:B------:R-:W-:Y:S02]  /*4760*/  IMAD R3, R77, 0x3, R68 ;  /* 0x000000034d037824 */ /* 0x000fe400078e0244 */
[--C-:B-1----:R-:W-:Y:S01]  /*4770*/  IMAD.MOV.U32 R10, RZ, RZ, R0.reuse ;  /* 0x000000ffff0a7224 */ /* 0x102fe200078e0000 */
[----:B------:R-:W-:Y:S01]  /*4780*/  MOV R9, R0 ;  /* 0x0000000000097202 */ /* 0x000fe20000000f00 */
[--C-:B------:R-:W-:Y:S01]  /*4790*/  IMAD.MOV.U32 R6, RZ, RZ, R0.reuse ;  /* 0x000000ffff067224 */ /* 0x100fe200078e0000 */
[----:B------:R-:W-:Y:S01]  /*47a0*/  ISETP.GE.U32.AND P0, PT, R3, R78, PT ;  /* 0x0000004e0300720c */ /* 0x000fe20003f06070 */
        /* <DEDUP_REMOVED lines=62> */
[----:B0-----:R-:W-:-:S07]  /*4b90*/  IADD3 R79, PT, PT, R24, 0x1, RZ ;  /* 0x00000001184f7810 */ /* 0x001fce0007ffe0ff */
.L_x_4182:
[----:B0-----:R-:W0:Y:S01]  /*4ba0*/  LDCU UR4, c[0x0][0x39c] ;  /* 0x00007380ff0477ac */ /* 0x001e220008000800 */
[----:B-----5:R-:W-:Y:S01]  /*4bb0*/  @!P0 MOV R24, R12 ;  /* 0x0000000c00188202 */ /* 0x020fe20000000f00 */
        /* <DEDUP_REMOVED lines=30> */
[----:B------:R-:W-:Y:S01]  /*4da0*/  @!P0 MOV R53, R13 ;  /* 0x0000000d00358202 */ /* 0x000fe20000000f00 */
[----:B0-----:R-:W-:Y:S06]  /*4db0*/  @!P0 BRA `(.L_x_4177) ;  /* 0x0000003c00f88947 */ /* 0x001fec0003800000 */
[----:B------:R-:W0:Y:S01]  /*4dc0*/  LDCU.128 UR20, c[0x0][0x3d0] ;  /* 0x00007a00ff1477ac */ /* 0x000e220008000c00 */
[----:B------:R-:W-:Y:S01]  /*4dd0*/  HFMA2 R24, -RZ, RZ, 0, 0 ;  /* 0x00000000ff187431 */ /* 0x000fe200000001ff */
[----:B------:R-:W-:Y:S01]  /*4de0*/  MOV R25, R75 ;  /* 0x0000004b00197202 */ /* 0x000fe20000000f00 */
        /* <DEDUP_REMOVED lines=8> */
[----:B------:R-:W0:Y:S04]  /*4e70*/  LDCU UR73, c[0x0][0x400] ;  /* 0x00008000ff4977ac */ /* 0x000e280008000800 */
[----:B------:R-:W-:Y:S01]  /*4e80*/  IMAD.MOV R26, RZ, RZ, -R27 ;  /* 0x000000ffff1a7224 */ /* 0x000fe200078e0a1b */
[----:B------:R-:W0:Y:S03]  /*4e90*/  LDCU UR72, c[0x0][0x50c] ;  /* 0x0000a180ff4877ac */ /* 0x000e260008000800 */
        /* <DEDUP_REMOVED lines=275> */
[----:B------:R-:W-:Y:S01]  /*5fd0*/  @P1 SHF.R.U32.HI R24, RZ, R25, R24 ;  /* 0x00000019ff181219 */ /* 0x000fe20000011618 */
[----:B------:R-:W-:-:S03]  /*5fe0*/  IMAD R25, R27, UR52, R32 ;  /* 0x000000341b197c24 */ /* 0x000fc6000f8e0220 */
[----:B------:R-:W-:Y:S01]  /*5ff0*/  @P1 IADD3 R27, PT, PT, -R24, RZ, RZ ;  /* 0x000000ff181b1210 */ /* 0x000fe20007ffe1ff */
[----:B------:R-:W-:-:S04]  /*6000*/  IMAD R26, R25, UR31, R26 ;  /* 0x0000001f191a7c24 */ /* 0x000fc8000f8e021a */
[----:B0-----:R-:W-:-:S04]  /*6010*/  @P1 IMAD R29, R27, R30, R29 ;  /* 0x0000001e1b1d1224 */ /* 0x001fc800078e021d */
[----:B--2---:R-:W-:-:S07]  /*6020*/  @P1 IMAD R26, R29, R31, R26 ;  /* 0x0000001f1d1a1224 */ /* 0x004fce00078e021a */
.L_x_4178:
[----:B------:R-:W-:-:S04]  /*6030*/  LOP3.LUT R49, R26, 0xffffffe0, RZ, 0xc0, !PT ;  /* 0xffffffe01a317812 */ /* 0x000fc800078ec0ff */
[----:B------:R-:W-:-:S05]  /*6040*/  IADD3 R48, P1, PT, R49, R82, RZ ;  /* 0x0000005231307210 */ /* 0x000fca0007f3e0ff */
[----:B------:R-:W-:-:S06]  /*6050*/  IMAD.X R49, RZ, RZ, R83, P1 ;  /* 0x000000ffff317224 */ /* 0x000fcc00008e0653 */
        /* <DEDUP_REMOVED lines=238> */
.L_x_4179:
        /* <DEDUP_REMOVED lines=241> */
.L_x_4180:
[----:B------:R-:W-:-:S04]  /*7e50*/  LOP3.LUT R33, R30, 0xffffffe0, RZ, 0xc0, !PT ;  /* 0xffffffe01e217812 */ /* 0x000fc800078ec0ff */
[----:B------:R-:W-:-:S04]  /*7e60*/  IADD3 R32, P1, PT, R33, R82, RZ ;  /* 0x0000005221207210 */ /* 0x000fc80007f3e0ff */
[----:B------:R-:W-:-:S06]  /*7e70*/  IADD3.X R33, PT, PT, RZ, R83, RZ, P1, !PT ;  /* 0x00000053ff217210 */ /* 0x000fcc0000ffe4ff */
[----:B------:R-:W5:Y:S01]  /*7e80*/  LDG.E.ENL2.256 R32, R36, desc[UR36][R32.64] ;  /* 0xfe0000242024797e */ /* 0x000f620008121920 */
        /* <DEDUP_REMOVED lines=237> */
.L_x_4181:
[----:B------:R-:W-:-:S04]  /*8d60*/  LOP3.LUT R25, R28, 0xffffffe0, RZ, 0xc0, !PT ;  /* 0xffffffe01c197812 */ /* 0x000fc800078ec0ff */
[----:B------:R-:W-:-:S04]  /*8d70*/  IADD3 R24, P1, PT, R25, R82, RZ ;  /* 0x0000005219187210 */ /* 0x000fc80007f3e0ff */
[----:B------:R-:W-:-:S06]  /*8d80*/  IADD3.X R25, PT, PT, RZ, R83, RZ, P1, !PT ;  /* 0x00000053ff197210 */ /* 0x000fcc0000ffe4ff */
[----:B------:R-:W5:Y:S03]  /*8d90*/  LDG.E.ENL2.256 R28, R24, desc[UR36][R24.64] ;  /* 0xfe0000241818797e */ /* 0x000f66000812191c */
.L_x_4177:
[----:B-----5:R-:W-:Y:S01]  /*8da0*/  IMAD R77, R53, R74, RZ ;  /* 0x0000004a354d7224 */ /* 0x020fe200078e02ff */
[----:B------:R-:W1:Y:S01]  /*8db0*/  LDCU UR5, c[0x0][0x394] ;  /* 0x00007280ff0577ac */ /* 0x000e620008000800 */
[----:B------:R-:W-:Y:S02]  /*8dc0*/  IMAD R84, R49, R70, RZ ;  /* 0x0000004631547224 */ /* 0x000fe400078e02ff */
[----:B------:R-:W-:Y:S02]  /*8dd0*/  IMAD R73, R73, R52, R77 ;  /* 0x0000003449497224 */ /* 0x000fe400078e024d */
[----:B------:R-:W-:Y:S02]  /*8de0*/  IMAD R77, R51, R68, RZ ;  /* 0x00000044334d7224 */ /* 0x000fe400078e02ff */
[----:B------:R-:W-:Y:S02]  /*8df0*/  IMAD R69, R69, R48, R84 ;  /* 0x0000003045457224 */ /* 0x000fe400078e0254 */
[----:B------:R-:W-:-:S02]  /*8e00*/  IMAD R84, R47, R64, RZ ;  /* 0x000000402f547224 */ /* 0x000fc400078e02ff */
[----:B------:R-:W-:Y:S02]  /*8e10*/  IMAD R85, R43, R0, RZ ;  /* 0x000000002b557224 */ /* 0x000fe400078e02ff */
[----:B------:R-:W-:Y:S02]  /*8e20*/  IMAD R67, R67, R50, R77 ;  /* 0x0000003243437224 */ /* 0x000fe400078e024d */
[----:B------:R-:W-:Y:S02]  /*8e30*/  IMAD R77, R41, R62, RZ ;  /* 0x0000003e294d7224 */ /* 0x000fe400078e02ff */
[----:B------:R-:W-:Y:S02]  /*8e40*/  IMAD R63, R63, R46, R84 ;  /* 0x0000002e3f3f7224 */ /* 0x000fe400078e0254 */
[----:B------:R-:W-:Y:S02]  /*8e50*/  IMAD R60, R60, R42, R85 ;  /* 0x0000002a3c3c7224 */ /* 0x000fe400078e0255 */
[----:B------:R-:W-:-:S02]  /*8e60*/  IMAD R84, R25, R7, RZ ;  /* 0x0000000719547224 */ /* 0x000fc400078e02ff */
[----:B------:R-:W-:Y:S02]  /*8e70*/  IMAD R85, R27, R8, RZ ;  /* 0x000000081b557224 */ /* 0x000fe400078e02ff */
[----:B------:R-:W-:Y:S02]  /*8e80*/  IMAD R78, R55, R72, RZ ;  /* 0x00000048374e7224 */ /* 0x000fe400078e02ff */
[----:B------:R-:W-:Y:S02]  /*8e90*/  IMAD R61, R61, R40, R77 ;  /* 0x000000283d3d7224 */ /* 0x000fe400078e024d */
[----:B------:R-:W-:Y:S02]  /*8ea0*/  IMAD R77, R39, R4, RZ ;  /* 0x00000004274d7224 */ /* 0x000fe400078e02ff */
[----:B------:R-:W-:Y:S02]  /*8eb0*/  IMAD R19, R19, R24, R84 ;  /* 0x0000001813137224 */ /* 0x000fe400078e0254 */
[----:B------:R-:W-:-:S02]  /*8ec0*/  IMAD R18, R18, R26, R85 ;  /* 0x0000001a12127224 */ /* 0x000fc400078e0255 */
[----:B------:R-:W-:Y:S02]  /*8ed0*/  IMAD R71, R71, R54, R78 ;  /* 0x0000003647477224 */ /* 0x000fe400078e024e */
[----:B------:R-:W-:-:S04]  /*8ee0*/  IMAD.WIDE.U32 R84, R54, R72, RZ ;  /* 0x0000004836547225 */ /* 0x000fc800078e00ff */
[----:B------:R-:W-:Y:S01]  /*8ef0*/  IMAD R78, R45, R66, RZ ;  /* 0x000000422d4e7224 */ /* 0x000fe200078e02ff */
[----:B------:R-:W-:Y:S01]  /*8f00*/  IADD3 R71, PT, PT, R85, R71, RZ ;  /* 0x0000004755477210 */ /* 0x000fe20007ffe0ff */
[----:B------:R-:W-:Y:S02]  /*8f10*/  IMAD R58, R58, R38, R77 ;  /* 0x000000263a3a7224 */ /* 0x000fe400078e024d */
[----:B------:R-:W-:Y:S02]  /*8f20*/  IMAD R77, R35, R6, RZ ;  /* 0x00000006234d7224 */ /* 0x000fe400078e02ff */
[----:B------:R-:W-:Y:S02]  /*8f30*/  IMAD R65, R65, R44, R78 ;  /* 0x0000002c41417224 */ /* 0x000fe400078e024e */
[----:B------:R-:W-:Y:S02]  /*8f40*/  IMAD.MOV.U32 R72, RZ, RZ, R84 ;  /* 0x000000ffff487224 */ /* 0x000fe400078e0054 */
[----:B------:R-:W-:-:S02]  /*8f50*/  IMAD R78, R37, R3, RZ ;  /* 0x00000003254e7224 */ /* 0x000fc400078e02ff */
[----:B------:R-:W-:Y:S02]  /*8f60*/  IMAD R56, R56, R34, R77 ;  /* 0x0000002238387224 */ /* 0x000fe400078e024d */
[----:B------:R-:W-:-:S04]  /*8f70*/  IMAD.WIDE.U32 R84, R50, R68, RZ ;  /* 0x0000004432547225 */ /* 0x000fc800078e00ff */
[----:B------:R-:W-:Y:S01]  /*8f80*/  IMAD R77, R29, R9, RZ ;  /* 0x000000091d4d7224 */ /* 0x000fe200078e02ff */
[----:B------:R-:W-:Y:S01]  /*8f90*/  IADD3 R67, PT, PT, R85, R67, RZ ;  /* 0x0000004355437210 */ /* 0x000fe20007ffe0ff */
[----:B------:R-:W-:Y:S02]  /*8fa0*/  IMAD R59, R59, R36, R78 ;  /* 0x000000243b3b7224 */ /* 0x000fe400078e024e */
[----:B------:R-:W-:Y:S02]  /*8fb0*/  IMAD R78, R33, R5, RZ ;  /* 0x00000005214e7224 */ /* 0x000fe400078e02ff */
[----:B------:R-:W-:Y:S01]  /*8fc0*/  IMAD R17, R17, R28, R77 ;  /* 0x0000001c11117224 */ /* 0x000fe200078e024d */
[----:B------:R-:W-:Y:S01]  /*8fd0*/  MOV R77, UR4 ;  /* 0x00000004004d7c02 */ /* 0x000fe20008000f00 */
[----:B------:R-:W-:Y:S02]  /*8fe0*/  IMAD.MOV.U32 R68, RZ, RZ, R84 ;  /* 0x000000ffff447224 */ /* 0x000fe400078e0054 */
[----:B------:R-:W-:Y:S01]  /*8ff0*/  IMAD.WIDE.U32 R86, R48, R70, RZ ;  /* 0x0000004630567225 */ /* 0x000fe200078e00ff */
[----:B------:R-:W-:-:S03]  /*9000*/  LEA R75, R77, R75, 0x2 ;  /* 0x0000004b4d4b7211 */ /* 0x000fc600078e10ff */
[----:B------:R-:W-:Y:S01]  /*9010*/  IMAD.WIDE.U32 R84, R40, R62, RZ ;  /* 0x0000003e28547225 */ /* 0x000fe200078e00ff */
[----:B------:R-:W-:Y:S02]  /*9020*/  MOV R70, R86 ;  /* 0x0000005600467202 */ /* 0x000fe40000000f00 */
[----:B------:R-:W-:Y:S01]  /*9030*/  IADD3 R69, PT, PT, R87, R69, RZ ;  /* 0x0000004557457210 */ /* 0x000fe20007ffe0ff */
[----:B------:R-:W-:Y:S01]  /*9040*/  IMAD R57, R57, R32, R78 ;  /* 0x0000002039397224 */ /* 0x000fe200078e024e */
[----:B------:R-:W-:Y:S01]  /*9050*/  MOV R62, R84 ;  /* 0x00000054003e7202 */ /* 0x000fe20000000f00 */
[----:B------:R-:W-:Y:S01]  /*9060*/  IMAD R78, R31, R10, RZ ;  /* 0x0000000a1f4e7224 */ /* 0x000fe200078e02ff */
[----:B------:R-:W-:Y:S01]  /*9070*/  IADD3 R61, PT, PT, R85, R61, RZ ;  /* 0x0000003d553d7210 */ /* 0x000fe20007ffe0ff */
[----:B------:R-:W-:-:S04]  /*9080*/  IMAD.WIDE.U32 R88, R52, R74, RZ ;  /* 0x0000004a34587225 */ /* 0x000fc800078e00ff */
[----:B------:R-:W-:Y:S01]  /*9090*/  IMAD.WIDE.U32 R86, R46, R64, RZ ;  /* 0x000000402e567225 */ /* 0x000fe200078e00ff */
[----:B------:R-:W-:Y:S02]  /*90a0*/  MOV R74, R88 ;  /* 0x00000058004a7202 */ /* 0x000fe40000000f00 */
[----:B------:R-:W-:Y:S01]  /*90b0*/  IADD3 R73, PT, PT, R89, R73, RZ ;  /* 0x0000004959497210 */ /* 0x000fe20007ffe0ff */
[----:B------:R-:W-:Y:S01]  /*90c0*/  IMAD.WIDE.U32 R84, R36, R3, RZ ;  /* 0x0000000324547225 */ /* 0x000fe200078e00ff */
[----:B------:R-:W-:-:S03]  /*90d0*/  IADD3 R63, PT, PT, R87, R63, RZ ;  /* 0x0000003f573f7210 */ /* 0x000fc60007ffe0ff */
[----:B------:R-:W-:Y:S01]  /*90e0*/  IMAD R11, R11, R30, R78 ;  /* 0x0000001e0b0b7224 */ /* 0x000fe200078e024e */
[----:B------:R-:W-:Y:S01]  /*90f0*/  MOV R3, R84 ;  /* 0x0000005400037202 */ /* 0x000fe20000000f00 */
[----:B------:R-:W-:Y:S01]  /*9100*/  IMAD R91, R77, 0x3, R75 ;  /* 0x000000034d5b7824 */ /* 0x000fe200078e024b */
[----:B------:R-:W-:Y:S01]  /*9110*/  IADD3 R59, PT, PT, R85, R59, RZ ;  /* 0x0000003b553b7210 */ /* 0x000fe20007ffe0ff */
[----:B-1----:R-:W-:Y:S02]  /*9120*/  IMAD.U32 R78, RZ, RZ, UR5 ;  /* 0x00000005ff4e7e24 */ /* 0x002fe4000f8e00ff */
[----:B------:R-:W-:Y:S02]  /*9130*/  IMAD.MOV.U32 R64, RZ, RZ, R86 ;  /* 0x000000ffff407224 */ /* 0x000fe400078e0056 */
[----:B------:R-:W-:Y:S01]  /*9140*/  IMAD.WIDE.U32 R88, R44, R66, RZ ;  /* 0x000000422c587225 */ /* 0x000fe200078e00ff */
[----:B------:R-:W-:-:S03]  /*9150*/  ISETP.GE.U32.AND P1, PT, R91, R78, PT ;  /* 0x0000004e5b00720c */ /* 0x000fc60003f26070 */
[----:B------:R-:W-:Y:S01]  /*9160*/  IMAD.WIDE.U32 R86, R38, R4, RZ ;  /* 0x0000000426567225 */ /* 0x000fe200078e00ff */
[----:B------:R-:W-:Y:S02]  /*9170*/  MOV R66, R88 ;  /* 0x0000005800427202 */ /* 0x000fe40000000f00 */
[----:B------:R-:W-:Y:S01]  /*9180*/  IADD3 R65, PT, PT, R89, R65, RZ ;  /* 0x0000004159417210 */ /* 0x000fe20007ffe0ff */
[----:B------:R-:W-:Y:S01]  /*9190*/  IMAD.WIDE.U32 R84, R32, R5, RZ ;  /* 0x0000000520547225 */ /* 0x000fe200078e00ff */
[----:B------:R-:W-:-:S03]  /*91a0*/  IADD3 R58, PT, PT, R87, R58, RZ ;  /* 0x0000003a573a7210 */ /* 0x000fc60007ffe0ff */
[----:B------:R-:W-:Y:S01]  /*91b0*/  IMAD.MOV.U32 R4, RZ, RZ, R86 ;  /* 0x000000ffff047224 */ /* 0x000fe200078e0056 */
[----:B------:R-:W-:Y:S01]  /*91c0*/  MOV R5, R84 ;  /* 0x0000005400057202 */ /* 0x000fe20000000f00 */
[----:B------:R-:W-:Y:S02]  /*91d0*/  IMAD.IADD R57, R85, 0x1, R57 ;  /* 0x0000000155397824 */ /* 0x000fe400078e0239 */
[----:B------:R-:W-:-:S04]  /*91e0*/  IMAD.WIDE.U32 R88, R42, R0, RZ ;  /* 0x000000002a587225 */ /* 0x000fc800078e00ff */
[----:B------:R-:W-:Y:S01]  /*91f0*/  IMAD.WIDE.U32 R86, R34, R6, RZ ;  /* 0x0000000622567225 */ /* 0x000fe200078e00ff */
[----:B------:R-:W-:-:S03]  /*9200*/  IADD3 R60, PT, PT, R89, R60, RZ ;  /* 0x0000003c593c7210 */ /* 0x000fc60007ffe0ff */
[----:B------:R-:W-:Y:S01]  /*9210*/  IMAD.WIDE.U32 R84, R24, R7, RZ ;  /* 0x0000000718547225 */ /* 0x000fe200078e00ff */
[----:B------:R-:W-:Y:S02]  /*9220*/  MOV R6, R86 ;  /* 0x0000005600067202 */ /* 0x000fe40000000f00 */
[----:B------:R-:W-:Y:S01]  /*9230*/  IADD3 R56, PT, PT, R87, R56, RZ ;  /* 0x0000003857387210 */ /* 0x000fe20007ffe0ff */
[----:B------:R-:W-:Y:S01]  /*9240*/  IMAD.MOV.U32 R0, RZ, RZ, R88 ;  /* 0x000000ffff007224 */ /* 0x000fe200078e0058 */
[----:B------:R-:W-:Y:S01]  /*9250*/  MOV R7, R84 ;  /* 0x0000005400077202 */ /* 0x000fe20000000f00 */
[----:B------:R-:W-:Y:S01]  /*9260*/  IMAD.WIDE.U32 R88, R26, R8, RZ ;  /* 0x000000081a587225 */ /* 0x000fe200078e00ff */
[----:B------:R-:W-:-:S03]  /*9270*/  IADD3 R19, PT, PT, R85, R19, RZ ;  /* 0x0000001355137210 */ /* 0x000fc60007ffe0ff */
        /* <DEDUP_REMOVED lines=9> */
.L_x_4176:
[----:B0-----:R-:W-:Y:S05]  /*9310*/  BSYNC.RECONVERGENT B0 ;  /* 0x0000000000007941 */ /* 0x001fea0003800200 */
.L_x_4175:
[----:B------:R-:W-:Y:S01]  /*9320*/  ISETP.GE.U32.AND P0, PT, R75, R78, PT ;  /* 0x0000004e4b00720c */ /* 0x000fe20003f06070 */
[----:B------:R-:W-:Y:S01]  /*9330*/  IMAD.MOV.U32 R15, RZ, RZ, R27 ;  /* 0x000000ffff0f7224 */ /* 0x000fe200078e001b */
[----:B------:R-:W-:Y:S01]  /*9340*/  MOV R12, R24 ;  /* 0x00000018000c7202 */ /* 0x000fe20000000f00 */
[----:B------:R-:W-:Y:S01]  /*9350*/  IMAD.MOV.U32 R23, RZ, RZ, R31 ;  /* 0x000000ffff177224 */ /* 0x000fe200078e001f */
[----:B------:R-:W-:Y:S01]  /*9360*/  MOV R13, R25 ;  /* 0x00000019000d7202 */ /* 0x000fe20000000f00 */
[----:B------:R-:W-:Y:S01]  /*9370*/  BSSY.RECONVERGENT B0, `(.L_x_4183) ;  /* 0x0000490000007945 */ /* 0x000fe20003800200 */
        /* <DEDUP_REMOVED lines=27> */
[----:B------:R-:W-:Y:S01]  /*9530*/  MOV R45, R53 ;  /* 0x00000035002d7202 */ /* 0x000fe20000000f00 */
[----:B------:R-:W-:Y:S06]  /*9540*/  @P0 BRA `(.L_x_4184) ;  /* 0x0000004400c80947 */ /* 0x000fec0003800000 */
        /* <DEDUP_REMOVED lines=281> */
.L_x_4186:
[----:B------:R-:W-:Y:S02]  /*a6e0*/  SHF.R.U32.HI R44, RZ, 0x5, R44 ;  /* 0x00000005ff2c7819 */ /* 0x000fe4000001162c */
[----:B------:R-:W-:-:S07]  /*a6f0*/  MOV R45, RZ ;  /* 0x000000ff002d7202 */ /* 0x000fce0000000f00 */
.L_x_4185:
        /* <DEDUP_REMOVED lines=284> */
.L_x_4188:
[----:B------:R-:W-:Y:S01]  /*b8c0*/  SHF.R.U32.HI R36, RZ, 0x5, R36 ;  /* 0x00000005ff247819 */ /* 0x000fe20000011624 */
[----:B------:R-:W-:-:S07]  /*b8d0*/  IMAD.MOV.U32 R37, RZ, RZ, RZ ;  /* 0x000000ffff257224 */ /* 0x000fce00078e00ff */
.L_x_4187:
        /* <DEDUP_REMOVED lines=281> */
.L_x_4190:
[----:B------:R-:W-:Y:S02]  /*ca70*/  SHF.R.U32.HI R28, RZ, 0x5, R28 ;  /* 0x00000005ff1c7819 */ /* 0x000fe4000001161c */
[----:B------:R-:W-:-:S07]  /*ca80*/  MOV R29, RZ ;  /* 0x000000ff001d7202 */ /* 0x000fce0000000f00 */
.L_x_4189:
        /* <DEDUP_REMOVED lines=281> */
.L_x_4192:
[----:B------:R-:W-:Y:S02]  /*dc20*/  SHF.R.U32.HI R20, RZ, 0x5, R20 ;  /* 0x00000005ff147819 */ /* 0x000fe40000011614 */
[----:B------:R-:W-:-:S07]  /*dc30*/  MOV R21, RZ ;  /* 0x000000ff00157202 */ /* 0x000fce0000000f00 */
.L_x_4191:
[----:B------:R-:W-:-:S04]  /*dc40*/  LEA R12, P0, R20, R76, 0x5 ;  /* 0x0000004c140c7211 */ /* 0x000fc800078028ff */
[----:B------:R-:W-:-:S06]  /*dc50*/  LEA.HI.X R13, R20, R52, R21, 0x5, P0 ;  /* 0x00000034140d7211 */ /* 0x000fcc00000f2c15 */
[----:B------:R-:W5:Y:S03]  /*dc60*/  LDG.E.ENL2.256 R20, R12, desc[UR36][R12.64] ;  /* 0xfe0000240c0c797e */ /* 0x000f660008121914 */
.L_x_4184:
[----:B------:R-:W-:Y:S05]  /*dc70*/  BSYNC.RECONVERGENT B0 ;  /* 0x0000000000007941 */ /* 0x000fea0003800200 */
.L_x_4183:
[----:B------:R-:W-:Y:S01]  /*dc80*/  ISETP.GE.U32.AND P0, PT, R75, R78, PT ;  /* 0x0000004e4b00720c */ /* 0x000fe20003f06070 */
[----:B------:R-:W-:-:S12]  /*dc90*/  BSSY.RECONVERGENT B0, `(.L_x_4193) ;  /* 0x000005a000007945 */ /* 0x000fd80003800200 */
[----:B------:R-:W-:Y:S05]  /*dca0*/  @P0 BRA `(.L_x_4194) ;  /* 0x0000000400600947 */ /* 0x000fea0003800000 */
[----:B------:R-:W-:Y:S02]  /*dcb0*/  IMAD.IADD R75, R75, 0x1, R77 ;  /* 0x000000014b4b7824 */ /* 0x000fe400078e024d */
[----:B-----5:R-:W-:Y:S02]  /*dcc0*/  IMAD R45, R45, R74, RZ ;  /* 0x0000004a2d2d7224 */ /* 0x020fe400078e02ff */
[----:B------:R-:W-:Y:S01]  /*dcd0*/  IMAD R47, R47, R72, RZ ;  /* 0x000000482f2f7224 */ /* 0x000fe200078e02ff */
[----:B------:R-:W-:Y:S01]  /*dce0*/  ISETP.GE.U32.AND P0, PT, R75, R78, PT ;  /* 0x0000004e4b00720c */ /* 0x000fe20003f06070 */
[----:B------:R-:W-:Y:S02]  /*dcf0*/  IMAD R41, R41, R70, RZ ;  /* 0x0000004629297224 */ /* 0x000fe400078e02ff */
[----:B------:R-:W-:Y:S02]  /*dd00*/  IMAD R43, R43, R68, RZ ;  /* 0x000000442b2b7224 */ /* 0x000fe400078e02ff */
[----:B------:R-:W-:-:S02]  /*dd10*/  IMAD R73, R44, R73, R45 ;  /* 0x000000492c497224 */ /* 0x000fc400078e022d */
        /* <DEDUP_REMOVED lines=11> */
[----:B------:R-:W-:-:S03]  /*ddd0*/  IADD3 R69, PT, PT, R41, R69, RZ ;  /* 0x0000004529457210 */ /* 0x000fc60007ffe0ff */
[----:B------:R-:W-:Y:S01]  /*dde0*/  IMAD.MOV.U32 R70, RZ, RZ, R40 ;  /* 0x000000ffff467224 */ /* 0x000fe200078e0028 */
[----:B------:R-:W-:Y:S02]  /*ddf0*/  MOV R68, R42 ;  /* 0x0000002a00447202 */ /* 0x000fe40000000f00 */
[----:B------:R-:W-:Y:S01]  /*de00*/  IADD3 R67, PT, PT, R43, R67, RZ ;  /* 0x000000432b437210 */ /* 0x000fe20007ffe0ff */
[----:B------:R-:W-:Y:S06]  /*de10*/  @P0 BRA `(.L_x_4194) ;  /* 0x0000000400040947 */ /* 0x000fec0003800000 */
[----:B------:R-:W-:Y:S01]  /*de20*/  IADD3 R40, PT, PT, R75, R77, RZ ;  /* 0x0000004d4b287210 */ /* 0x000fe20007ffe0ff */
[----:B------:R-:W-:Y:S02]  /*de30*/  IMAD R37, R37, R66, RZ ;  /* 0x0000004225257224 */ /* 0x000fe400078e02ff */
[----:B------:R-:W-:Y:S01]  /*de40*/  IMAD R39, R39, R64, RZ ;  /* 0x0000004027277224 */ /* 0x000fe200078e02ff */
[----:B------:R-:W-:Y:S01]  /*de50*/  ISETP.GE.U32.AND P0, PT, R40, R78, PT ;  /* 0x0000004e2800720c */ /* 0x000fe20003f06070 */
[----:B------:R-:W-:Y:S02]  /*de60*/  IMAD R33, R33, R62, RZ ;  /* 0x0000003e21217224 */ /* 0x000fe400078e02ff */
[----:B------:R-:W-:Y:S02]  /*de70*/  IMAD R35, R35, R0, RZ ;  /* 0x0000000023237224 */ /* 0x000fe400078e02ff */
[----:B------:R-:W-:Y:S02]  /*de80*/  IMAD R65, R36, R65, R37 ;  /* 0x0000004124417224 */ /* 0x000fe400078e0225 */
[----:B------:R-:W-:-:S02]  /*de90*/  IMAD R63, R38, R63, R39 ;  /* 0x0000003f263f7224 */ /* 0x000fc400078e0227 */
[----:B------:R-:W-:Y:S02]  /*dea0*/  IMAD R61, R32, R61, R33 ;  /* 0x0000003d203d7224 */ /* 0x000fe400078e0221 */
[----:B------:R-:W-:Y:S02]  /*deb0*/  IMAD R41, R34, R60, R35 ;  /* 0x0000003c22297224 */ /* 0x000fe400078e0223 */
[----:B------:R-:W-:-:S04]  /*dec0*/  IMAD.WIDE.U32 R36, R36, R66, RZ ;  /* 0x0000004224247225 */ /* 0x000fc800078e00ff */
[----:B------:R-:W-:Y:S01]  /*ded0*/  IMAD.WIDE.U32 R38, R38, R64, RZ ;  /* 0x0000004026267225 */ /* 0x000fe200078e00ff */
[----:B------:R-:W-:-:S03]  /*dee0*/  IADD3 R65, PT, PT, R37, R65, RZ ;  /* 0x0000004125417210 */ /* 0x000fc60007ffe0ff */
[----:B------:R-:W-:Y:S01]  /*def0*/  IMAD.WIDE.U32 R32, R32, R62, RZ ;  /* 0x0000003e20207225 */ /* 0x000fe200078e00ff */
[----:B------:R-:W-:Y:S02]  /*df00*/  MOV R64, R38 ;  /* 0x0000002600407202 */ /* 0x000fe40000000f00 */
[----:B------:R-:W-:Y:S01]  /*df10*/  IADD3 R63, PT, PT, R39, R63, RZ ;  /* 0x0000003f273f7210 */ /* 0x000fe20007ffe0ff */
[----:B------:R-:W-:Y:S01]  /*df20*/  IMAD.WIDE.U32 R34, R34, R0, RZ ;  /* 0x0000000022227225 */ /* 0x000fe200078e00ff */
[----:B------:R-:W-:-:S03]  /*df30*/  MOV R62, R32 ;  /* 0x00000020003e7202 */ /* 0x000fc60000000f00 */
[----:B------:R-:W-:Y:S01]  /*df40*/  IMAD.MOV.U32 R66, RZ, RZ, R36 ;  /* 0x000000ffff427224 */ /* 0x000fe200078e0024 */
[----:B------:R-:W-:Y:S01]  /*df50*/  MOV R0, R34 ;  /* 0x0000002200007202 */ /* 0x000fe20000000f00 */
[----:B------:R-:W-:Y:S01]  /*df60*/  IMAD.IADD R61, R33, 0x1, R61 ;  /* 0x00000001213d7824 */ /* 0x000fe200078e023d */
        /* <DEDUP_REMOVED lines=14> */
[----:B------:R-:W-:-:S03]  /*e050*/  MOV R3, R28 ;  /* 0x0000001c00037202 */ /* 0x000fc60000000f00 */
[----:B------:R-:W-:Y:S01]  /*e060*/  IMAD.WIDE.U32 R24, R24, R5, RZ ;  /* 0x0000000518187225 */ /* 0x000fe200078e00ff */
[----:B------:R-:W-:Y:S02]  /*e070*/  MOV R4, R30 ;  /* 0x0000001e00047202 */ /* 0x000fe40000000f00 */
[----:B------:R-:W-:Y:S01]  /*e080*/  IADD3 R58, PT, PT, R31, R33, RZ ;  /* 0x000000211f3a7210 */ /* 0x000fe20007ffe0ff */
[----:B------:R-:W-:Y:S01]  /*e090*/  IMAD.WIDE.U32 R26, R26, R6, RZ ;  /* 0x000000061a1a7225 */ /* 0x000fe200078e00ff */
[----:B------:R-:W-:Y:S02]  /*e0a0*/  MOV R5, R24 ;  /* 0x0000001800057202 */ /* 0x000fe40000000f00 */
[----:B------:R-:W-:Y:S01]  /*e0b0*/  IADD3 R57, PT, PT, R25, R57, RZ ;  /* 0x0000003919397210 */ /* 0x000fe20007ffe0ff */
[----:B------:R-:W-:Y:S01]  /*e0c0*/  IMAD.IADD R59, R29, 0x1, R59 ;  /* 0x000000011d3b7824 */ /* 0x000fe200078e023b */
[----:B------:R-:W-:Y:S01]  /*e0d0*/  IADD3 R56, PT, PT, R27, R35, RZ ;  /* 0x000000231b387210 */ /* 0x000fe20007ffe0ff */
[----:B------:R-:W-:Y:S01]  /*e0e0*/  IMAD.MOV.U32 R6, RZ, RZ, R26 ;  /* 0x000000ffff067224 */ /* 0x000fe200078e001a */
[----:B------:R-:W-:Y:S06]  /*e0f0*/  @P0 BRA `(.L_x_4194) ;  /* 0x00000000004c0947 */ /* 0x000fec0003800000 */
[----:B------:R-:W-:Y:S02]  /*e100*/  IMAD R13, R13, R7, RZ ;  /* 0x000000070d0d7224 */ /* 0x000fe400078e02ff */
[----:B------:R-:W-:Y:S02]  /*e110*/  IMAD R15, R15, R8, RZ ;  /* 0x000000080f0f7224 */ /* 0x000fe400078e02ff */
        /* <DEDUP_REMOVED lines=16> */
[----:B------:R-:W-:-:S07]  /*e220*/  IADD3 R11, PT, PT, R11, R23, RZ ;  /* 0x000000170b0b7210 */ /* 0x000fce0007ffe0ff */
.L_x_4194:
[----:B------:R-:W-:Y:S05]  /*e230*/  BSYNC.RECONVERGENT B0 ;  /* 0x0000000000007941 */ /* 0x000fea0003800200 */
.L_x_4193:
[----:B------:R-:W-:Y:S02]  /*e240*/  IMAD R65, R65, R74, RZ ;  /* 0x0000004a41417224 */ /* 0x000fe400078e02ff */
[----:B------:R-:W-:Y:S02]  /*e250*/  IMAD R63, R63, R72, RZ ;  /* 0x000000483f3f7224 */ /* 0x000fe400078e02ff */
[----:B------:R-:W-:Y:S02]  /*e260*/  IMAD R61, R61, R70, RZ ;  /* 0x000000463d3d7224 */ /* 0x000fe400078e02ff */
[C---:B------:R-:W-:Y:S02]  /*e270*/  IMAD R73, R66.reuse, R73, R65 ;  /* 0x0000004942497224 */ /* 0x040fe400078e0241 */
[----:B------:R-:W-:-:S04]  /*e280*/  IMAD.WIDE.U32 R74, R66, R74, RZ ;  /* 0x0000004a424a7225 */ /* 0x000fc800078e00ff */
[----:B------:R-:W-:Y:S01]  /*e290*/  IMAD R60, R60, R68, RZ ;  /* 0x000000443c3c7224 */ /* 0x000fe200078e02ff */
[----:B-----5:R-:W-:Y:S01]  /*e2a0*/  IADD3 R12, PT, PT, R75, R73, RZ ;  /* 0x000000494b0c7210 */ /* 0x020fe20007ffe0ff */
[----:B------:R-:W-:Y:S02]  /*e2b0*/  IMAD R13, R64, R71, R63 ;  /* 0x00000047400d7224 */ /* 0x000fe400078e023f */
[----:B------:R-:W-:Y:S02]  /*e2c0*/  IMAD R61, R62, R69, R61 ;  /* 0x000000453e3d7224 */ /* 0x000fe400078e023d */
[----:B------:R-:W-:-:S04]  /*e2d0*/  IMAD.WIDE.U32 R64, R64, R72, RZ ;  /* 0x0000004840407225 */ /* 0x000fc800078e00ff */
[----:B------:R-:W-:-:S04]  /*e2e0*/  IMAD.WIDE.U32 R62, R62, R70, RZ ;  /* 0x000000463e3e7225 */ /* 0x000fc800078e00ff */
[C---:B------:R-:W-:Y:S02]  /*e2f0*/  IMAD R67, R0.reuse, R67, R60 ;  /* 0x0000004300437224 */ /* 0x040fe400078e023c */
[----:B------:R-:W-:Y:S02]  /*e300*/  IMAD R59, R59, R74, RZ ;  /* 0x0000004a3b3b7224 */ /* 0x000fe400078e02ff */
[----:B------:R-:W-:Y:S01]  /*e310*/  IMAD.WIDE.U32 R68, R0, R68, RZ ;  /* 0x0000004400447225 */ /* 0x000fe200078e00ff */
[----:B------:R-:W-:-:S03]  /*e320*/  IADD3 R0, PT, PT, R63, R61, RZ ;  /* 0x0000003d3f007210 */ /* 0x000fc60007ffe0ff */
[----:B------:R-:W-:Y:S02]  /*e330*/  IMAD.IADD R13, R65, 0x1, R13 ;  /* 0x00000001410d7824 */ /* 0x000fe400078e020d */
[----:B------:R-:W-:Y:S02]  /*e340*/  IMAD R58, R58, R64, RZ ;  /* 0x000000403a3a7224 */ /* 0x000fe400078e02ff */
[----:B------:R-:W-:-:S04]  /*e350*/  IMAD.WIDE.U32 R74, R3, R74, RZ ;  /* 0x0000004a034a7225 */ /* 0x000fc800078e00ff */
[----:B------:R-:W-:Y:S01]  /*e360*/  IMAD R59, R12, R3, R59 ;  /* 0x000000030c3b7224 */ /* 0x000fe200078e023b */
[----:B------:R-:W-:Y:S01]  /*e370*/  IADD3 R3, PT, PT, R69, R67, RZ ;  /* 0x0000004345037210 */ /* 0x000fe20007ffe0ff */
[----:B------:R-:W-:Y:S02]  /*e380*/  IMAD R57, R57, R62, RZ ;  /* 0x0000003e39397224 */ /* 0x000fe400078e02ff */
[----:B------:R-:W-:-:S04]  /*e390*/  IMAD.WIDE.U32 R64, R4, R64, RZ ;  /* 0x0000004004407225 */ /* 0x000fc800078e00ff */
[----:B------:R-:W-:Y:S02]  /*e3a0*/  IMAD R13, R13, R4, R58 ;  /* 0x000000040d0d7224 */ /* 0x000fe400078e023a */
[----:B------:R-:W-:Y:S02]  /*e3b0*/  IMAD R56, R56, R68, RZ ;  /* 0x0000004438387224 */ /* 0x000fe400078e02ff */
[----:B------:R-:W-:-:S04]  /*e3c0*/  IMAD.WIDE.U32 R62, R5, R62, RZ ;  /* 0x0000003e053e7225 */ /* 0x000fc800078e00ff */
[----:B------:R-:W-:Y:S01]  /*e3d0*/  IMAD R57, R0, R5, R57 ;  /* 0x0000000500397224 */ /* 0x000fe200078e0239 */
[----:B------:R-:W-:Y:S01]  /*e3e0*/  IADD3 R0, PT, PT, R75, R59, RZ ;  /* 0x0000003b4b007210 */ /* 0x000fe20007ffe0ff */
[----:B------:R-:W-:Y:S01]  /*e3f0*/  IMAD R5, R3, R6, R56 ;  /* 0x0000000603057224 */ /* 0x000fe200078e0238 */
[----:B------:R-:W-:Y:S01]  /*e400*/  IADD3 R3, PT, PT, R65, R13, RZ ;  /* 0x0000000d41037210 */ /* 0x000fe20007ffe0ff */
[----:B------:R-:W-:-:S04]  /*e410*/  IMAD.WIDE.U32 R68, R6, R68, RZ ;  /* 0x0000004406447225 */ /* 0x000fc800078e00ff */
[----:B------:R-:W-:Y:S02]  /*e420*/  IMAD R19, R19, R74, RZ ;  /* 0x0000004a13137224 */ /* 0x000fe400078e02ff */
[----:B------:R-:W-:Y:S02]  /*e430*/  IMAD R18, R18, R64, RZ ;  /* 0x0000004012127224 */ /* 0x000fe400078e02ff */
[----:B------:R-:W-:Y:S02]  /*e440*/  IMAD R13, R0, R7, R19 ;  /* 0x00000007000d7224 */ /* 0x000fe400078e0213 */
[----:B------:R-:W-:Y:S01]  /*e450*/  IMAD R15, R3, R8, R18 ;  /* 0x00000008030f7224 */ /* 0x000fe200078e0212 */
[----:B------:R-:W-:Y:S01]  /*e460*/  IADD3 R3, PT, PT, R69, R5, RZ ;  /* 0x0000000545037210 */ /* 0x000fe20007ffe0ff */
[----:B------:R-:W-:Y:S02]  /*e470*/  IMAD.IADD R0, R63, 0x1, R57 ;  /* 0x000000013f007824 */ /* 0x000fe400078e0239 */
[----:B------:R-:W-:-:S02]  /*e480*/  IMAD R17, R17, R62, RZ ;  /* 0x0000003e11117224 */ /* 0x000fc400078e02ff */
[----:B------:R-:W-:Y:S02]  /*e490*/  IMAD R11, R11, R68, RZ ;  /* 0x000000440b0b7224 */ /* 0x000fe400078e02ff */
[----:B------:R-:W-:-:S04]  /*e4a0*/  IMAD.WIDE.U32 R74, R7, R74, RZ ;  /* 0x0000004a074a7225 */ /* 0x000fc800078e00ff */
[----:B------:R-:W-:-:S04]  /*e4b0*/  IMAD.WIDE.U32 R6, R8, R64, RZ ;  /* 0x0000004008067225 */ /* 0x000fc800078e00ff */
[----:B------:R-:W-:Y:S01]  /*e4c0*/  IMAD.WIDE.U32 R18, R9, R62, RZ ;  /* 0x0000003e09127225 */ /* 0x000fe200078e00ff */
[----:B------:R-:W-:-:S03]  /*e4d0*/  IADD3 R7, PT, PT, R7, R15, RZ ;  /* 0x0000000f07077210 */ /* 0x000fc60007ffe0ff */
[----:B------:R-:W-:Y:S01]  /*e4e0*/  IMAD R5, R0, R9, R17 ;  /* 0x0000000900057224 */ /* 0x000fe200078e0211 */
[----:B------:R-:W-:Y:S01]  /*e4f0*/  MOV R0, R74 ;  /* 0x0000004a00007202 */ /* 0x000fe20000000f00 */
[----:B------:R-:W-:Y:S01]  /*e500*/  IMAD.WIDE.U32 R8, R10, R68, RZ ;  /* 0x000000440a087225 */ /* 0x000fe200078e00ff */
[----:B------:R-:W-:-:S03]  /*e510*/  IADD3 R17, PT, PT, R75, R13, RZ ;  /* 0x0000000d4b117210 */ /* 0x000fc60007ffe0ff */
[----:B------:R-:W-:Y:S02]  /*e520*/  IMAD R3, R3, R10, R11 ;  /* 0x0000000a03037224 */ /* 0x000fe400078e020b */
[----:B------:R-:W-:-:S03]  /*e530*/  IMAD.IADD R19, R19, 0x1, R5 ;  /* 0x0000000113137824 */ /* 0x000fc600078e0205 */
[----:B------:R-:W-:-:S07]  /*e540*/  IADD3 R3, PT, PT, R9, R3, RZ ;  /* 0x0000000309037210 */ /* 0x000fce0007ffe0ff */
.L_x_4147:
[----:B------:R-:W-:Y:S05]  /*e550*/  BSYNC.RECONVERGENT B6 ;  /* 0x0000000000067941 */ /* 0x000fea0003800200 */
.L_x_4146:
[----:B------:R-:W1:Y:S02]  /*e560*/  LDCU UR4, c[0x0][0x3ac] ;  /* 0x00007580ff0477ac */ /* 0x000e640008000800 */
[----:B-1----:R-:W-:-:S09]  /*e570*/  UISETP.NE.AND UP0, UPT, UR4, URZ, UPT ;  /* 0x000000ff0400728c */ /* 0x002fd2000bf05270 */
[----:B------:R-:W-:Y:S05]  /*e580*/  BRA.U !UP0, `(.L_x_4195) ;  /* 0x0000000108fc7547 */ /* 0x000fea000b800000 */
[----:B------:R-:W1:Y:S01]  /*e590*/  S2R R10, SR_CgaCtaId ;  /* 0x00000000000a7919 */ /* 0x000e620000008800 */
[----:B------:R-:W2:Y:S01]  /*e5a0*/  LDC R29, c[0x0][0x360] ;  /* 0x0000d800ff1d7b82 */ /* 0x000ea20000000800 */
[----:B------:R-:W-:Y:S02]  /*e5b0*/  MOV R4, 0x400 ;  /* 0x0000040000047802 */ /* 0x000fe40000000f00 */
[----:B------:R-:W-:Y:S02]  /*e5c0*/  MOV R12, R18 ;  /* 0x00000012000c7202 */ /* 0x000fe40000000f00 */
[----:B------:R-:W-:Y:S02]  /*e5d0*/  IADD3 R5, PT, PT, R4, 0x10, RZ ;  /* 0x0000001004057810 */ /* 0x000fe40007ffe0ff */
[----:B------:R-:W-:Y:S01]  /*e5e0*/  MOV R13, R19 ;  /* 0x00000013000d7202 */ /* 0x000fe20000000f00 */
[----:B------:R-:W3:Y:S01]  /*e5f0*/  LDC R24, c[0x0][0x364] ;  /* 0x0000d900ff187b82 */ /* 0x000ee20000000800 */
[----:B------:R-:W-:-:S02]  /*e600*/  MOV R14, R8 ;  /* 0x00000008000e7202 */ /* 0x000fc40000000f00 */
[----:B------:R-:W-:Y:S01]  /*e610*/  MOV R15, R3 ;  /* 0x00000003000f7202 */ /* 0x000fe20000000f00 */
[----:B--2---:R-:W-:Y:S01]  /*e620*/  IMAD R4, R2, R29, R16 ;  /* 0x0000001d02047224 */ /* 0x004fe200078e0210 */
[----:B-1----:R-:W-:Y:S01]  /*e630*/  LEA R25, R10, R5, 0x18 ;  /* 0x000000050a197211 */ /* 0x002fe200078ec0ff */
[----:B------:R-:W-:Y:S01]  /*e640*/  IMAD.MOV.U32 R5, RZ, RZ, R17 ;  /* 0x000000ffff057224 */ /* 0x000fe200078e0011 */
[----:B---3--:R-:W-:Y:S02]  /*e650*/  ISETP.GE.U32.AND P0, PT, R24, 0x2, PT ;  /* 0x000000021800780c */ /* 0x008fe40003f06070 */
[----:B------:R-:W-:Y:S02]  /*e660*/  LEA R27, R4, R25, 0x5 ;  /* 0x00000019041b7211 */ /* 0x000fe400078e28ff */
[----:B------:R-:W-:-:S03]  /*e670*/  MOV R4, R0 ;  /* 0x0000000000047202 */ /* 0x000fc60000000f00 */
[----:B------:R1:W-:Y:S04]  /*e680*/  STS.128 [R27+0x10], R12 ;  /* 0x0000100c1b007388 */ /* 0x0003e80000000c00 */
[----:B------:R1:W-:Y:S02]  /*e690*/  STS.128 [R27], R4 ;  /* 0x000000041b007388 */ /* 0x0003e40000000c00 */
[----:B------:R-:W-:Y:S05]  /*e6a0*/  @!P0 BRA `(.L_x_4195) ;  /* 0x0000000000b48947 */ /* 0x000fea0003800000 */
[----:B-1----:R-:W-:-:S07]  /*e6b0*/  IMAD.MOV.U32 R4, RZ, RZ, R24 ;  /* 0x000000ffff047224 */ /* 0x002fce00078e0018 */
.L_x_4198:
        /* <DEDUP_REMOVED lines=8> */
[----:B-1----:R-:W-:Y:S05]  /*e740*/  @P0 BRA `(.L_x_4197) ;  /* 0x0000000000800947 */ /* 0x002fea0003800000 */
[----:B------:R-:W-:-:S05]  /*e750*/  IMAD R4, R5, R29, R16 ;  /* 0x0000001d05047224 */ /* 0x000fca00078e0210 */
[----:B------:R-:W-:-:S05]  /*e760*/  LEA R9, R4, R25, 0x5 ;  /* 0x0000001904097211 */ /* 0x000fca00078e28ff */
[----:B------:R-:W1:Y:S04]  /*e770*/  LDS.128 R20, [R9] ;  /* 0x0000000009147984 */ /* 0x000e680000000c00 */
[----:B------:R-:W2:Y:S01]  /*e780*/  LDS.128 R12, [R9+0x10] ;  /* 0x00001000090c7984 */ /* 0x000ea20000000c00 */
[-C--:B-1----:R-:W-:Y:S02]  /*e790*/  IMAD R10, R21, R0.reuse, RZ ;  /* 0x00000000150a7224 */ /* 0x082fe400078e02ff */
[----:B------:R-:W-:-:S04]  /*e7a0*/  IMAD.WIDE.U32 R4, R20, R0, RZ ;  /* 0x0000000014047225 */ /* 0x000fc800078e00ff */
[-C--:B------:R-:W-:Y:S02]  /*e7b0*/  IMAD R0, R23, R6.reuse, RZ ;  /* 0x0000000617007224 */ /* 0x080fe400078e02ff */
[----:B------:R-:W-:Y:S02]  /*e7c0*/  IMAD R17, R20, R17, R10 ;  /* 0x0000001114117224 */ /* 0x000fe400078e020a */
[----:B------:R-:W-:-:S03]  /*e7d0*/  IMAD.WIDE.U32 R10, R22, R6, RZ ;  /* 0x00000006160a7225 */ /* 0x000fc600078e00ff */
[----:B------:R-:W-:Y:S01]  /*e7e0*/  IADD3 R17, PT, PT, R5, R17, RZ ;  /* 0x0000001105117210 */ /* 0x000fe20007ffe0ff */
[----:B------:R-:W-:Y:S02]  /*e7f0*/  IMAD R7, R22, R7, R0 ;  /* 0x0000000716077224 */ /* 0x000fe400078e0200 */
[----:B--2---:R-:W-:Y:S01]  /*e800*/  IMAD R6, R13, R18, RZ ;  /* 0x000000120d067224 */ /* 0x004fe200078e02ff */
[----:B------:R-:W-:Y:S01]  /*e810*/  MOV R13, R17 ;  /* 0x00000011000d7202 */ /* 0x000fe20000000f00 */
[----:B------:R-:W-:Y:S01]  /*e820*/  IMAD R0, R15, R8, RZ ;  /* 0x000000080f007224 */ /* 0x000fe200078e02ff */
[----:B------:R-:W-:Y:S01]  /*e830*/  IADD3 R7, PT, PT, R11, R7, RZ ;  /* 0x000000070b077210 */ /* 0x000fe20007ffe0ff */
[----:B------:R-:W-:-:S04]  /*e840*/  IMAD.WIDE.U32 R20, R12, R18, RZ ;  /* 0x000000120c147225 */ /* 0x000fc800078e00ff */
        /* <DEDUP_REMOVED lines=8> */
[----:B------:R-:W-:Y:S01]  /*e8d0*/  IMAD.MOV.U32 R15, RZ, RZ, R7 ;  /* 0x000000ffff0f7224 */ /* 0x000fe200078e0007 */
[----:B------:R-:W-:Y:S01]  /*e8e0*/  IADD3 R3, PT, PT, R9, R3, RZ ;  /* 0x0000000309037210 */ /* 0x000fe20007ffe0ff */
[----:B------:R-:W-:Y:S01]  /*e8f0*/  IMAD.MOV.U32 R6, RZ, RZ, R10 ;  /* 0x000000ffff067224 */ /* 0x000fe200078e000a */
[----:B------:R-:W-:Y:S02]  /*e900*/  MOV R21, R19 ;  /* 0x0000001300157202 */ /* 0x000fe40000000f00 */
[----:B------:R-:W-:Y:S01]  /*e910*/  MOV R23, R3 ;  /* 0x0000000300177202 */ /* 0x000fe20000000f00 */
[----:B------:R1:W-:Y:S01]  /*e920*/  STS.128 [R27], R12 ;  /* 0x0000000c1b007388 */ /* 0x0003e20000000c00 */
[----:B------:R-:W-:-:S03]  /*e930*/  MOV R0, R4 ;  /* 0x0000000400007202 */ /* 0x000fc60000000f00 */
[----:B------:R1:W-:Y:S04]  /*e940*/  STS.128 [R27+0x10], R20 ;  /* 0x000010141b007388 */ /* 0x0003e80000000c00 */
.L_x_4197:
[----:B------:R-:W-:Y:S05]  /*e950*/  BSYNC.RECONVERGENT B0 ;  /* 0x0000000000007941 */ /* 0x000fea0003800200 */
.L_x_4196:
[----:B------:R-:W-:Y:S01]  /*e960*/  MOV R4, R31 ;  /* 0x0000001f00047202 */ /* 0x000fe20000000f00 */
[----:B------:R-:W-:Y:S06]  /*e970*/  @P1 BRA `(.L_x_4198) ;  /* 0xfffffffc00501947 */ /* 0x000fec000383ffff */
.L_x_4195:
[----:B------:R-:W2:Y:S02]  /*e980*/  LDCU UR4, c[0x0][0x3a8] ;  /* 0x00007500ff0477ac */ /* 0x000ea40008000800 */
[----:B--2---:R-:W-:-:S09]  /*e990*/  UISETP.NE.AND UP0, UPT, UR4, URZ, UPT ;  /* 0x000000ff0400728c */ /* 0x004fd2000bf05270 */
[----:B------:R-:W-:Y:S05]  /*e9a0*/  BRA.U !UP0, `(.L_x_4199) ;  /* 0x0000000508887547 */ /* 0x000fea000b800000 */
[----:B-1----:R-:W1:Y:S02]  /*e9b0*/  LDC R27, c[0x0][0x360] ;  /* 0x0000d800ff1b7b82 */ /* 0x002e640000000800 */
[----:B-1----:R-:W-:Y:S02]  /*e9c0*/  ISETP.GE.U32.AND P0, PT, R27, 0x21, PT ;  /* 0x000000211b00780c */ /* 0x002fe40003f06070 */
[----:B------:R-:W-:-:S11]  /*e9d0*/  MOV R24, R27 ;  /* 0x0000001b00187202 */ /* 0x000fd60000000f00 */
[----:B------:R-:W-:Y:S05]  /*e9e0*/  @!P0 BRA `(.L_x_4200) ;  /* 0x0000000000f48947 */ /* 0x000fea0003800000 */
[----:B------:R-:W1:Y:S01]  /*e9f0*/  S2UR UR5, SR_CgaCtaId ;  /* 0x00000000000579c3 */ /* 0x000e620000008800 */
[----:B------:R-:W-:Y:S01]  /*ea00*/  UMOV UR4, 0x400 ;  /* 0x0000040000047882 */ /* 0x000fe20000000000 */
[----:B------:R-:W-:Y:S01]  /*ea10*/  IMAD R4, R2, R27, R16 ;  /* 0x0000001b02047224 */ /* 0x000fe200078e0210 */
[----:B------:R-:W-:Y:S01]  /*ea20*/  UIADD3 UR4, UPT, UPT, UR4, 0x10, URZ ;  /* 0x0000001004047890 */ /* 0x000fe2000fffe0ff */
[----:B------:R-:W-:Y:S01]  /*ea30*/  IMAD.MOV.U32 R5, RZ, RZ, R17 ;  /* 0x000000ffff057224 */ /* 0x000fe200078e0011 */
[----:B------:R-:W-:Y:S01]  /*ea40*/  MOV R12, R18 ;  /* 0x00000012000c7202 */ /* 0x000fe20000000f00 */
[----:B------:R-:W-:Y:S01]  /*ea50*/  IMAD.MOV.U32 R24, RZ, RZ, 0x20 ;  /* 0x00000020ff187424 */ /* 0x000fe200078e00ff */
[----:B------:R-:W-:Y:S02]  /*ea60*/  MOV R13, R19 ;  /* 0x00000013000d7202 */ /* 0x000fe40000000f00 */
[----:B------:R-:W-:Y:S02]  /*ea70*/  MOV R14, R8 ;  /* 0x00000008000e7202 */ /* 0x000fe40000000f00 */
[----:B------:R-:W-:-:S02]  /*ea80*/  MOV R15, R3 ;  /* 0x00000003000f7202 */ /* 0x000fc40000000f00 */
[----:B------:R-:W-:Y:S01]  /*ea90*/  ISETP.GE.U32.AND P0, PT, R27, 0x40, PT ;  /* 0x000000401b00780c */ /* 0x000fe20003f06070 */
[----:B-1----:R-:W-:-:S06]  /*eaa0*/  ULEA UR4, UR5, UR4, 0x18 ;  /* 0x0000000405047291 */ /* 0x002fcc000f8ec0ff */
[----:B------:R-:W-:Y:S02]  /*eab0*/  LEA R25, R4, UR4, 0x5 ;  /* 0x0000000404197c11 */ /* 0x000fe4000f8e28ff */
[----:B------:R-:W-:-:S03]  /*eac0*/  MOV R4, R0 ;  /* 0x0000000000047202 */ /* 0x000fc60000000f00 */
[----:B------:R1:W-:Y:S04]  /*ead0*/  STS.128 [R25+0x10], R12 ;  /* 0x0000100c19007388 */ /* 0x0003e80000000c00 */
[----:B------:R1:W-:Y:S01]  /*eae0*/  STS.128 [R25], R4 ;  /* 0x0000000419007388 */ /* 0x0003e20000000c00 */
[----:B------:R-:W-:Y:S05]  /*eaf0*/  @!P0 BRA `(.L_x_4200) ;  /* 0x0000000000b08947 */ /* 0x000fea0003800000 */
[----:B-1----:R-:W-:-:S07]  /*eb00*/  MOV R4, R27 ;  /* 0x0000001b00047202 */ /* 0x002fce0000000f00 */
.L_x_4203:
        /* <DEDUP_REMOVED lines=21> */
[----:B------:R-:W-:Y:S02]  /*ec60*/  IMAD R0, R15, R8, RZ ;  /* 0x000000080f007224 */ /* 0x000fe400078e02ff */
[----:B------:R-:W-:-:S04]  /*ec70*/  IMAD.WIDE.U32 R20, R12, R18, RZ ;  /* 0x000000120c147225 */ /* 0x000fc800078e00ff */
[----:B------:R-:W-:Y:S01]  /*ec80*/  IMAD R19, R12, R19, R6 ;  /* 0x000000130c137224 */ /* 0x000fe200078e0206 */
[----:B------:R-:W-:Y:S01]  /*ec90*/  MOV R12, R4 ;  /* 0x00000004000c7202 */ /* 0x000fe20000000f00 */
[C---:B------:R-:W-:Y:S01]  /*eca0*/  IMAD.WIDE.U32 R8, R14.reuse, R8, RZ ;  /* 0x000000080e087225 */ /* 0x040fe200078e00ff */
[----:B------:R-:W-:Y:S02]  /*ecb0*/  MOV R6, R10 ;  /* 0x0000000a00067202 */ /* 0x000fe40000000f00 */
[----:B------:R-:W-:Y:S01]  /*ecc0*/  IADD3 R19, PT, PT, R21, R19, RZ ;  /* 0x0000001315137210 */ /* 0x000fe20007ffe0ff */
[----:B------:R-:W-:Y:S01]  /*ecd0*/  IMAD R3, R14, R3, R0 ;  /* 0x000000030e037224 */ /* 0x000fe200078e0200 */
[----:B------:R-:W-:Y:S01]  /*ece0*/  MOV R22, R8 ;  /* 0x0000000800167202 */ /* 0x000fe20000000f00 */
[----:B------:R-:W-:Y:S01]  /*ecf0*/  IMAD.IADD R7, R11, 0x1, R7 ;  /* 0x000000010b077824 */ /* 0x000fe200078e0207 */
[----:B------:R-:W-:Y:S01]  /*ed00*/  MOV R21, R19 ;  /* 0x0000001300157202 */ /* 0x000fe20000000f00 */
[----:B------:R-:W-:Y:S01]  /*ed10*/  IMAD.MOV.U32 R14, RZ, RZ, R10 ;  /* 0x000000ffff0e7224 */ /* 0x000fe200078e000a */
[----:B------:R-:W-:Y:S01]  /*ed20*/  IADD3 R3, PT, PT, R9, R3, RZ ;  /* 0x0000000309037210 */ /* 0x000fe20007ffe0ff */
[----:B------:R-:W-:Y:S01]  /*ed30*/  IMAD.MOV.U32 R0, RZ, RZ, R4 ;  /* 0x000000ffff007224 */ /* 0x000fe200078e0004 */
[----:B------:R-:W-:-:S02]  /*ed40*/  MOV R15, R7 ;  /* 0x00000007000f7202 */ /* 0x000fc40000000f00 */
[----:B------:R-:W-:Y:S02]  /*ed50*/  MOV R23, R3 ;  /* 0x0000000300177202 */ /* 0x000fe40000000f00 */
[----:B------:R-:W-:Y:S01]  /*ed60*/  MOV R18, R20 ;  /* 0x0000001400127202 */ /* 0x000fe20000000f00 */
[----:B------:R1:W-:Y:S04]  /*ed70*/  STS.128 [R25], R12 ;  /* 0x0000000c19007388 */ /* 0x0003e80000000c00 */
[----:B------:R1:W-:Y:S02]  /*ed80*/  STS.128 [R25+0x10], R20 ;  /* 0x0000101419007388 */ /* 0x0003e40000000c00 */
.L_x_4202:
[----:B------:R-:W-:Y:S05]  /*ed90*/  BSYNC.RECONVERGENT B0 ;  /* 0x0000000000007941 */ /* 0x000fea0003800200 */
.L_x_4201:
[----:B------:R-:W-:Y:S01]  /*eda0*/  MOV R4, R29 ;  /* 0x0000001d00047202 */ /* 0x000fe20000000f00 */
[----:B------:R-:W-:Y:S06]  /*edb0*/  @P1 BRA `(.L_x_4203) ;  /* 0xfffffffc00541947 */ /* 0x000fec000383ffff */
.L_x_4200:
[----:B------:R-:W-:Y:S01]  /*edc0*/  ISETP.GE.U32.AND P0, PT, R24, 0x2, PT ;  /* 0x000000021800780c */ /* 0x000fe20003f06070 */
[----:B------:R-:W-:Y:S05]  /*edd0*/  WARPSYNC.ALL ;  /* 0x0000000000007948 */ /* 0x000fea0003800000 */
[----:B------:R-:W-:Y:S07]  /*ede0*/  BAR.SYNC.DEFER_BLOCKING 0x0 ;  /* 0x0000000000007b1d */ /* 0x000fee0000010000 */
[----:B------:R-:W-:Y:S05]  /*edf0*/  @!P0 BRA `(.L_x_4199) ;  /* 0x0000000000748947 */ /* 0x000fea0003800000 */
[----:B------:R-:W-:-:S07]  /*ee00*/  HFMA2 R11, -RZ, RZ, 0, 5.9604644775390625e-08 ;  /* 0x00000001ff0b7431 */ /* 0x000fce00000001ff */
.L_x_4204:
[----:B-1----:R-:W1:Y:S04]  /*ee10*/  SHFL.DOWN PT, R4, R0, R11, 0x1f ;  /* 0x08001f0b00047589 */ /* 0x002e6800000e0000 */
[----:B------:R-:W2:Y:S04]  /*ee20*/  SHFL.DOWN PT, R5, R17, R11, 0x1f ;  /* 0x08001f0b11057589 */ /* 0x000ea800000e0000 */
[----:B------:R-:W3:Y:S04]  /*ee30*/  SHFL.DOWN PT, R10, R6, R11, 0x1f ;  /* 0x08001f0b060a7589 */ /* 0x000ee800000e0000 */
[----:B------:R-:W4:Y:S04]  /*ee40*/  SHFL.DOWN PT, R12, R18, R11, 0x1f ;  /* 0x08001f0b120c7589 */ /* 0x000f2800000e0000 */
[----:B------:R-:W5:Y:S04]  /*ee50*/  SHFL.DOWN PT, R14, R8, R11, 0x1f ;  /* 0x08001f0b080e7589 */ /* 0x000f6800000e0000 */
[----:B------:R-:W0:Y:S04]  /*ee60*/  SHFL.DOWN PT, R9, R7, R11, 0x1f ;  /* 0x08001f0b07097589 */ /* 0x000e2800000e0000 */
[----:B------:R-:W0:Y:S01]  /*ee70*/  SHFL.DOWN PT, R13, R19, R11, 0x1f ;  /* 0x08001f0b130d7589 */ /* 0x000e2200000e0000 */
[----:B-1----:R-:W-:-:S03]  /*ee80*/  IMAD R20, R17, R4, RZ ;  /* 0x0000000411147224 */ /* 0x002fc600078e02ff */
[----:B------:R1:W0:Y:S01]  /*ee90*/  SHFL.DOWN PT, R15, R3, R11, 0x1f ;  /* 0x08001f0b030f7589 */ /* 0x00022200000e0000 */
[----:B--2---:R-:W-:Y:S02]  /*eea0*/  IMAD R21, R5, R0, R20 ;  /* 0x0000000005157224 */ /* 0x004fe400078e0214 */
[----:B------:R-:W-:-:S04]  /*eeb0*/  IMAD.WIDE.U32 R4, R0, R4, RZ ;  /* 0x0000000400047225 */ /* 0x000fc800078e00ff */
[----:B---3--:R-:W-:Y:S01]  /*eec0*/  IMAD R22, R7, R10, RZ ;  /* 0x0000000a07167224 */ /* 0x008fe200078e02ff */
[----:B------:R-:W-:Y:S01]  /*eed0*/  IADD3 R17, PT, PT, R5, R21, RZ ;  /* 0x0000001505117210 */ /* 0x000fe20007ffe0ff */
[----:B----4-:R-:W-:Y:S01]  /*eee0*/  IMAD R20, R19, R12, RZ ;  /* 0x0000000c13147224 */ /* 0x010fe200078e02ff */
[----:B------:R-:W-:Y:S01]  /*eef0*/  MOV R0, R4 ;  /* 0x0000000400007202 */ /* 0x000fe20000000f00 */
[----:B-1----:R-:W-:Y:S02]  /*ef00*/  IMAD.SHL.U32 R11, R11, 0x2, RZ ;  /* 0x000000020b0b7824 */ /* 0x002fe400078e00ff */
[----:B-----5:R-:W-:-:S03]  /*ef10*/  IMAD R25, R3, R14, RZ ;  /* 0x0000000e03197224 */ /* 0x020fc600078e02ff */
[----:B------:R-:W-:Y:S01]  /*ef20*/  ISETP.GE.AND P0, PT, R11, R24, PT ;  /* 0x000000180b00720c */ /* 0x000fe20003f06270 */
[----:B0-----:R-:W-:Y:S02]  /*ef30*/  IMAD R23, R9, R6, R22 ;  /* 0x0000000609177224 */ /* 0x001fe400078e0216 */
[----:B------:R-:W-:-:S04]  /*ef40*/  IMAD.WIDE.U32 R6, R6, R10, RZ ;  /* 0x0000000a06067225 */ /* 0x000fc800078e00ff */
[----:B------:R-:W-:Y:S01]  /*ef50*/  IMAD R13, R13, R18, R20 ;  /* 0x000000120d0d7224 */ /* 0x000fe200078e0214 */
[----:B------:R-:W-:Y:S01]  /*ef60*/  IADD3 R7, PT, PT, R7, R23, RZ ;  /* 0x0000001707077210 */ /* 0x000fe20007ffe0ff */
[----:B------:R-:W-:Y:S02]  /*ef70*/  IMAD R15, R15, R8, R25 ;  /* 0x000000080f0f7224 */ /* 0x000fe400078e0219 */
[----:B------:R-:W-:-:S04]  /*ef80*/  IMAD.WIDE.U32 R18, R18, R12, RZ ;  /* 0x0000000c12127225 */ /* 0x000fc800078e00ff */
[----:B------:R-:W-:Y:S01]  /*ef90*/  IMAD.WIDE.U32 R8, R8, R14, RZ ;  /* 0x0000000e08087225 */ /* 0x000fe200078e00ff */
[----:B------:R-:W-:-:S03]  /*efa0*/  IADD3 R19, PT, PT, R19, R13, RZ ;  /* 0x0000000d13137210 */ /* 0x000fc60007ffe0ff */
[----:B------:R-:W-:Y:S01]  /*efb0*/  IMAD.IADD R3, R9, 0x1, R15 ;  /* 0x0000000109037824 */ /* 0x000fe200078e020f */
[----:B------:R-:W-:Y:S06]  /*efc0*/  @!P0 BRA `(.L_x_4204) ;  /* 0xfffffffc00908947 */ /* 0x000fec000383ffff */
.L_x_4199:
[----:B------:R-:W2:Y:S01]  /*efd0*/  LDCU UR6, c[0x0][0x564] ;  /* 0x0000ac80ff0677ac */ /* 0x000ea20008000800 */
[----:B-1----:R-:W-:Y:S01]  /*efe0*/  MOV R25, RZ ;  /* 0x000000ff00197202 */ /* 0x002fe20000000f00 */
[----:B--2---:R-:W-:-:S04]  /*eff0*/  UIADD3 UR5, UPT, UPT, UR6, -0x1, URZ ;  /* 0xffffffff06057890 */ /* 0x004fc8000fffe0ff */
        /* <DEDUP_REMOVED lines=279> */
.L_x_4205:
        /* <DEDUP_REMOVED lines=276> */
.L_x_4206:
        /* <DEDUP_REMOVED lines=276> */
.L_x_4207:
        /* <DEDUP_REMOVED lines=276> */
.L_x_4208:
        /* <DEDUP_REMOVED lines=10> */
[----:B------:R-:W1:Y:S01]  /*135d0*/  S2R R9, SR_CTAID.X ;  /* 0x0000000000097919 */ /* 0x000e620000002500 */
[----:B------:R-:W2:Y:S01]  /*135e0*/  LDCU UR6, c[0x0][0x3b4] ;  /* 0x00007680ff0677ac */ /* 0x000ea20008000800 */
[----:B------:R-:W-:Y:S01]  /*135f0*/  IMAD.MOV.U32 R25, RZ, RZ, RZ ;  /* 0x000000ffff197224 */ /* 0x000fe200078e00ff */
        /* <DEDUP_REMOVED lines=280> */
.L_x_4210:
        /* <DEDUP_REMOVED lines=276> */
.L_x_4211:
        /* <DEDUP_REMOVED lines=276> */
.L_x_4212:
        /* <DEDUP_REMOVED lines=276> */
.L_x_4213:
        /* <DEDUP_REMOVED lines=18> */
[----:B-1----:R-:W-:Y:S01]  /*17c60*/  IMAD R13, R9, UR4, R12 ;  /* 0x00000004090d7c24 */ /* 0x002fe2000f8e020c */
[----:B------:R-:W-:-:S10]  /*17c70*/  MOV R12, R0 ;  /* 0x00000000000c7202 */ /* 0x000fd40000000f00 */
[----:B---3--:R-:W-:Y:S01]  /*17c80*/  @!P0 IMAD R13, R13, UR5, R16 ;  /* 0x000000050d0d8c24 */ /* 0x008fe2000f8e0210 */
[----:B------:R-:W-:-:S03]  /*17c90*/  PLOP3.LUT P0, PT, PT, PT, PT, 0x80, 0x8 ;  /* 0x000000000008781c */ /* 0x000fc60003f0f070 */
[----:B--2---:R-:W-:Y:S01]  /*17ca0*/  IMAD.WIDE.U32 R10, R13, 0x20, R10 ;  /* 0x000000200d0a7825 */ /* 0x004fe200078e000a */
[----:B------:R-:W-:-:S04]  /*17cb0*/  MOV R13, R17 ;  /* 0x00000011000d7202 */ /* 0x000fc80000000f00 */
[----:B------:R1:W-:Y:S04]  /*17cc0*/  STG.E.64 desc[UR36][R10.64+0x8], R6 ;  /* 0x000008060a007986 */ /* 0x0003e8000c101b24 */
[----:B------:R2:W-:Y:S04]  /*17cd0*/  STG.E.64 desc[UR36][R10.64], R12 ;  /* 0x0000000c0a007986 */ /* 0x0005e8000c101b24 */
[----:B------:R2:W-:Y:S01]  /*17ce0*/  STG.E.64 desc[UR36][R10.64+0x10], R18 ;  /* 0x000010120a007986 */ /* 0x0005e2000c101b24 */
[----:B-1----:R-:W-:Y:S01]  /*17cf0*/  IMAD.MOV.U32 R6, RZ, RZ, R8 ;  /* 0x000000ffff067224 */ /* 0x002fe200078e0008 */
[----:B------:R-:W-:-:S05]  /*17d00*/  MOV R7, R3 ;  /* 0x0000000300077202 */ /* 0x000fca0000000f00 */
[----:B------:R2:W-:Y:S02]  /*17d10*/  STG.E.64 desc[UR36][R10.64+0x18], R6 ;  /* 0x000018060a007986 */ /* 0x0005e4000c101b24 */
.L_x_4215:
[----:B------:R-:W-:Y:S05]  /*17d20*/  BSYNC.RECONVERGENT B0 ;  /* 0x0000000000007941 */ /* 0x000fea0003800200 */
.L_x_4214:
        /* <DEDUP_REMOVED lines=14> */
[----:B--2---:R-:W1:Y:S01]  /*17e10*/  S2R R11, SR_LANEID ;  /* 0x00000000000b7919 */ /* 0x004e620000000000 */
[----:B------:R-:W-:Y:S01]  /*17e20*/  VOTEU.ANY UR5, UPT, PT ;  /* 0x0000000000057886 */ /* 0x000fe200038e0100 */
[----:B------:R-:W2:Y:S01]  /*17e30*/  LDC.64 R6, c[0x0][0x788] ;  /* 0x0001e200ff067b82 */ /* 0x000ea20000000a00 */
[----:B------:R-:W1:Y:S08]  /*17e40*/  FLO.U32 R8, UR5 ;  /* 0x0000000500087d00 */ /* 0x000e7000080e0000 */
[----:B------:R-:W3:Y:S01]  /*17e50*/  POPC R3, UR5 ;  /* 0x0000000500037d09 */ /* 0x000ee20008000000 */
[----:B--2---:R-:W-:Y:S01]  /*17e60*/  IMAD.WIDE.U32 R6, R9, 0x4, R6 ;  /* 0x0000000409067825 */ /* 0x004fe200078e0006 */
[----:B-1----:R-:W-:-:S13]  /*17e70*/  ISETP.EQ.U32.AND P1, PT, R8, R11, PT ;  /* 0x0000000b0800720c */ /* 0x002fda0003f22070 */
        /* <DEDUP_REMOVED lines=14> */
.L_x_4217:
[----:B------:R-:W-:Y:S05]  /*17f60*/  BSYNC.RECONVERGENT B0 ;  /* 0x0000000000007941 */ /* 0x000fea0003800200 */
.L_x_4216:
        /* <DEDUP_REMOVED lines=24> */
[----:B--2---:R-:W-:Y:S01]  /*180f0*/  IMAD.U32 R6, RZ, RZ, UR10 ;  /* 0x0000000aff067e24 */ /* 0x004fe2000f8e00ff */
[----:B------:R-:W-:Y:S01]  /*18100*/  MOV R7, UR11 ;  /* 0x0000000b00077c02 */ /* 0x000fe20008000f00 */
[----:B------:R-:W-:Y:S01]  /*18110*/  IMAD.U32 R3, RZ, RZ, UR11 ;  /* 0x0000000bff037e24 */ /* 0x000fe2000f8e00ff */
[----:B------:R-:W2:Y:S01]  /*18120*/  LDCU UR8, c[0x0][0x3a4] ;  /* 0x00007480ff0877ac */ /* 0x000ea20008000800 */
        /* <DEDUP_REMOVED lines=9> */
[----:B------:R-:W-:Y:S01]  /*181c0*/  MOV R30, R10 ;  /* 0x0000000a001e7202 */ /* 0x000fe20000000f00 */
        /* <DEDUP_REMOVED lines=9> */
.L_x_4222:
[----:B------:R-:W-:-:S05]  /*18260*/  IADD3 R11, PT, PT, R31, R30, RZ ;  /* 0x0000001e1f0b7210 */ /* 0x000fca0007ffe0ff */
[----:B---3--:R-:W-:-:S05]  /*18270*/  IMAD.WIDE.U32 R10, R11, 0x20, R28 ;  /* 0x000000200b0a7825 */ /* 0x008fca00078e001c */
[----:B------:R-:W2:Y:S04]  /*18280*/  LDG.E.64 R12, desc[UR36][R10.64] ;  /* 0x000000240a0c7981 */ /* 0x000ea8000c1e1b00 */
[----:B------:R-:W3:Y:S04]  /*18290*/  LDG.E.64 R14, desc[UR36][R10.64+0x8] ;  /* 0x000008240a0e7981 */ /* 0x000ee8000c1e1b00 */
[----:B------:R-:W4:Y:S04]  /*182a0*/  LDG.E.64 R20, desc[UR36][R10.64+0x10] ;  /* 0x000010240a147981 */ /* 0x000f28000c1e1b00 */
[----:B------:R4:W5:Y:S01]  /*182b0*/  LDG.E.64 R26, desc[UR36][R10.64+0x18] ;  /* 0x000018240a1a7981 */ /* 0x000962000c1e1b00 */
[----:B------:R-:W-:-:S05]  /*182c0*/  IMAD.IADD R30, R33, 0x1, R30 ;  /* 0x00000001211e7824 */ /* 0x000fca00078e021e */
[----:B------:R-:W-:Y:S01]  /*182d0*/  ISETP.GE.U32.AND P1, PT, R30, UR8, PT ;  /* 0x000000081e007c0c */ /* 0x000fe2000bf26070 */
[-C--:B--2---:R-:W-:Y:S02]  /*182e0*/  IMAD R13, R13, R8.reuse, RZ ;  /* 0x000000080d0d7224 */ /* 0x084fe400078e02ff */
[----:B------:R-:W-:-:S04]  /*182f0*/  IMAD.WIDE.U32 R8, R12, R8, RZ ;  /* 0x000000080c087225 */ /* 0x000fc800078e00ff */
[----:B------:R-:W-:Y:S02]  /*18300*/  IMAD R13, R12, R17, R13 ;  /* 0x000000110c0d7224 */ /* 0x000fe400078e020d */
[----:B---3--:R-:W-:Y:S02]  /*18310*/  IMAD R15, R15, R6, RZ ;  /* 0x000000060f0f7224 */ /* 0x008fe400078e02ff */
[----:B----4-:R-:W-:Y:S01]  /*18320*/  IMAD.WIDE.U32 R10, R20, R18, RZ ;  /* 0x00000012140a7225 */ /* 0x010fe200078e00ff */
[----:B------:R-:W-:-:S03]  /*18330*/  IADD3 R17, PT, PT, R9, R13, RZ ;  /* 0x0000000d09117210 */ /* 0x000fc60007ffe0ff */
[----:B------:R-:W-:-:S04]  /*18340*/  IMAD.WIDE.U32 R12, R14, R6, RZ ;  /* 0x000000060e0c7225 */ /* 0x000fc800078e00ff */
[----:B------:R-:W-:Y:S01]  /*18350*/  IMAD R6, R21, R18, RZ ;  /* 0x0000001215067224 */ /* 0x000fe200078e02ff */
[----:B------:R-:W-:Y:S01]  /*18360*/  MOV R18, R10 ;  /* 0x0000000a00127202 */ /* 0x000fe20000000f00 */
[----:B-----5:R-:W-:Y:S02]  /*18370*/  IMAD R9, R27, R0, RZ ;  /* 0x000000001b097224 */ /* 0x020fe400078e02ff */
[----:B------:R-:W-:Y:S02]  /*18380*/  IMAD R7, R14, R7, R15 ;  /* 0x000000070e077224 */ /* 0x000fe400078e020f */
[----:B------:R-:W-:Y:S01]  /*18390*/  IMAD R19, R20, R19, R6 ;  /* 0x0000001314137224 */ /* 0x000fe200078e0206 */
[----:B------:R-:W-:Y:S01]  /*183a0*/  MOV R6, R12 ;  /* 0x0000000c00067202 */ /* 0x000fe20000000f00 */
[C---:B------:R-:W-:Y:S01]  /*183b0*/  IMAD.WIDE.U32 R14, R26.reuse, R0, RZ ;  /* 0x000000001a0e7225 */ /* 0x040fe200078e00ff */
[----:B------:R-:W-:Y:S02]  /*183c0*/  IADD3 R7, PT, PT, R13, R7, RZ ;  /* 0x000000070d077210 */ /* 0x000fe40007ffe0ff */
[----:B------:R-:W-:Y:S01]  /*183d0*/  IADD3 R19, PT, PT, R11, R19, RZ ;  /* 0x000000130b137210 */ /* 0x000fe20007ffe0ff */
[----:B------:R-:W-:-:S02]  /*183e0*/  IMAD R3, R26, R3, R9 ;  /* 0x000000031a037224 */ /* 0x000fc400078e0209 */
[----:B------:R-:W-:-:S03]  /*183f0*/  IMAD.MOV.U32 R0, RZ, RZ, R14 ;  /* 0x000000ffff007224 */ /* 0x000fc600078e000e */
[----:B------:R-:W-:Y:S01]  /*18400*/  IADD3 R3, PT, PT, R15, R3, RZ ;  /* 0x000000030f037210 */ /* 0x000fe20007ffe0ff */
[----:B------:R-:W-:Y:S06]  /*18410*/  @!P1 BRA `(.L_x_4222) ;  /* 0xfffffffc00909947 */ /* 0x000fec000383ffff */
[----:B------:R-:W-:Y:S05]  /*18420*/  BSYNC.RECONVERGENT B1 ;  /* 0x0000000000017941 */ /* 0x000fea0003800200 */
.L_x_4221:
[----:B------:R-:W-:Y:S05]  /*18430*/  BRA `(.L_x_4220) ;  /* 0x0000000000c87947 */ /* 0x000fea0003800000 */
.L_x_4219:
[----:B------:R-:W1:Y:S01]  /*18440*/  LDCU UR7, c[0x0][0x3a4] ;  /* 0x00007480ff0777ac */ /* 0x000e620008000800 */
[----:B--2---:R-:W-:Y:S01]  /*18450*/  MOV R6, UR10 ;  /* 0x0000000a00067c02 */ /* 0x004fe20008000f00 */
[----:B------:R-:W-:Y:S01]  /*18460*/  IMAD.U32 R19, RZ, RZ, UR11 ;  /* 0x0000000bff137e24 */ /* 0x000fe2000f8e00ff */
[----:B------:R-:W-:Y:S02]  /*18470*/  MOV R7, UR11 ;  /* 0x0000000b00077c02 */ /* 0x000fe40008000f00 */
[----:B------:R-:W-:Y:S02]  /*18480*/  MOV R18, UR10 ;  /* 0x0000000a00127c02 */ /* 0x000fe40008000f00 */
        /* <DEDUP_REMOVED lines=9> */
[----:B------:R-:W-:Y:S02]  /*18520*/  MOV R19, UR11 ;  /* 0x0000000b00137c02 */ /* 0x000fe40008000f00 */
[----:B------:R-:W-:Y:S01]  /*18530*/  MOV R0, UR10 ;  /* 0x0000000a00007c02 */ /* 0x000fe20008000f00 */
[----:B------:R-:W3:Y:S01]  /*18540*/  LDC.64 R28, c[0x0][0x780] ;  /* 0x0001e000ff1c7b82 */ /* 0x000ee20000000a00 */
[----:B------:R-:W-:-:S02]  /*18550*/  MOV R3, UR11 ;  /* 0x0000000b00037c02 */ /* 0x000fc40008000f00 */
[----:B------:R-:W-:-:S05]  /*18560*/  MOV R31, R2 ;  /* 0x00000002001f7202 */ /* 0x000fca0000000f00 */
[----:B------:R-:W4:Y:S01]  /*18570*/  LDC R34, c[0x0][0x364] ;  /* 0x0000d900ff227b82 */ /* 0x000f220000000800 */
[----:B-1----:R-:W-:-:S07]  /*18580*/  IMAD R30, R9, UR5, RZ ;  /* 0x00000005091e7c24 */ /* 0x002fce000f8e02ff */
.L_x_4223:
[----:B------:R-:W-:-:S04]  /*18590*/  IMAD.IADD R9, R30, 0x1, R31 ;  /* 0x000000011e097824 */ /* 0x000fc800078e021f */
        /* <DEDUP_REMOVED lines=16> */
[----:B-----5:R-:W-:Y:S02]  /*186a0*/  IMAD R9, R21, R18, RZ ;  /* 0x0000001215097224 */ /* 0x020fe400078e02ff */
[----:B------:R-:W-:Y:S01]  /*186b0*/  IMAD R14, R27, R0, RZ ;  /* 0x000000001b0e7224 */ /* 0x000fe200078e02ff */
[----:B------:R-:W-:Y:S01]  /*186c0*/  IADD3 R7, PT, PT, R13, R15, RZ ;  /* 0x0000000f0d077210 */ /* 0x000fe20007ffe0ff */
        /* <DEDUP_REMOVED lines=9> */
.L_x_4220:
[----:B------:R-:W-:Y:S05]  /*18760*/  BSYNC.RECONVERGENT B0 ;  /* 0x0000000000007941 */ /* 0x000fea0003800200 */
.L_x_4218:
[----:B------:R-:W1:Y:S01]  /*18770*/  LDCU UR5, c[0x0][0x360] ;  /* 0x00006c00ff0577ac */ /* 0x000e620008000800 */
[----:B------:R-:W-:Y:S01]  /*18780*/  MOV R12, R8 ;  /* 0x00000008000c7202 */ /* 0x000fe20000000f00 */
[----:B------:R-:W-:Y:S01]  /*18790*/  IMAD.MOV.U32 R13, RZ, RZ, R17 ;  /* 0x000000ffff0d7224 */ /* 0x000fe200078e0011 */
[----:B------:R-:W-:Y:S01]  /*187a0*/  MOV R14, R6 ;  /* 0x00000006000e7202 */ /* 0x000fe20000000f00 */
[----:B------:R-:W-:Y:S01]  /*187b0*/  UIADD3 UR4, UPT, UPT, UR4, 0x10, URZ ;  /* 0x0000001004047890 */ /* 0x000fe2000fffe0ff */
[----:B------:R-:W-:Y:S01]  /*187c0*/  MOV R15, R7 ;  /* 0x00000007000f7202 */ /* 0x000fe20000000f00 */
[----:B------:R-:W-:Y:S01]  /*187d0*/  IMAD.MOV.U32 R30, RZ, RZ, R0 ;  /* 0x000000ffff1e7224 */ /* 0x000fe200078e0000 */
[----:B------:R-:W-:Y:S01]  /*187e0*/  MOV R28, R18 ;  /* 0x00000012001c7202 */ /* 0x000fe20000000f00 */
[----:B------:R-:W-:Y:S01]  /*187f0*/  ULEA UR8, UR6, UR4, 0x18 ;  /* 0x0000000406087291 */ /* 0x000fe2000f8ec0ff */
[----:B------:R-:W-:Y:S01]  /*18800*/  MOV R29, R19 ;  /* 0x00000013001d7202 */ /* 0x000fe20000000f00 */
[----:B------:R-:W2:Y:S01]  /*18810*/  LDCU UR6, c[0x0][0x364] ;  /* 0x00006c80ff0677ac */ /* 0x000ea20008000800 */
[----:B------:R-:W-:Y:S01]  /*18820*/  MOV R31, R3 ;  /* 0x00000003001f7202 */ /* 0x000fe20000000f00 */
[----:B-1----:R-:W-:-:S05]  /*18830*/  IMAD R9, R2, UR5, R16 ;  /* 0x0000000502097c24 */ /* 0x002fca000f8e0210 */
[----:B------:R-:W-:-:S05]  /*18840*/  LEA R9, R9, UR8, 0x5 ;  /* 0x0000000809097c11 */ /* 0x000fca000f8e28ff */
[----:B------:R1:W-:Y:S01]  /*18850*/  STS.128 [R9], R12 ;  /* 0x0000000c09007388 */ /* 0x0003e20000000c00 */
[----:B--2---:R-:W-:-:S03]  /*18860*/  UISETP.GE.U32.AND UP0, UPT, UR6, 0x2, UPT ;  /* 0x000000020600788c */ /* 0x004fc6000bf06070 */
[----:B------:R1:W-:Y:S06]  /*18870*/  STS.128 [R9+0x10], R28 ;  /* 0x0000101c09007388 */ /* 0x0003ec0000000c00 */
[----:B------:R-:W-:Y:S05]  /*18880*/  BRA.U !UP0, `(.L_x_4224) ;  /* 0x0000000108b87547 */ /* 0x000fea000b800000 */
[----:B------:R-:W-:-:S05]  /*18890*/  UMOV UR4, UR6 ;  /* 0x0000000600047c82 */ /* 0x000fca0008000000 */
.L_x_4227:
        /* <DEDUP_REMOVED lines=9> */
[----:B-1----:R-:W1:Y:S04]  /*18930*/  LDS.128 R28, [R32] ;  /* 0x00000000201c7984 */ /* 0x002e680000000c00 */
[----:B------:R-:W2:Y:S01]  /*18940*/  LDS.128 R12, [R32+0x10] ;  /* 0x00001000200c7984 */ /* 0x000ea20000000c00 */
[-C--:B-1----:R-:W-:Y:S02]  /*18950*/  IMAD R20, R29, R8.reuse, RZ ;  /* 0x000000081d147224 */ /* 0x082fe400078e02ff */
[----:B------:R-:W-:-:S04]  /*18960*/  IMAD.WIDE.U32 R10, R28, R8, RZ ;  /* 0x000000081c0a7225 */ /* 0x000fc800078e00ff */
[----:B------:R-:W-:Y:S02]  /*18970*/  IMAD R8, R31, R6, RZ ;  /* 0x000000061f087224 */ /* 0x000fe400078e02ff */
[----:B------:R-:W-:Y:S01]  /*18980*/  IMAD R17, R28, R17, R20 ;  /* 0x000000111c117224 */ /* 0x000fe200078e0214 */
[----:B------:R-:W-:Y:S01]  /*18990*/  MOV R28, R10 ;  /* 0x0000000a001c7202 */ /* 0x000fe20000000f00 */
[----:B------:R-:W-:-:S03]  /*189a0*/  IMAD.WIDE.U32 R20, R30, R6, RZ ;  /* 0x000000061e147225 */ /* 0x000fc600078e00ff */
[----:B------:R-:W-:Y:S01]  /*189b0*/  IADD3 R17, PT, PT, R11, R17, RZ ;  /* 0x000000110b117210 */ /* 0x000fe20007ffe0ff */
[----:B--2---:R-:W-:Y:S02]  /*189c0*/  IMAD R6, R13, R18, RZ ;  /* 0x000000120d067224 */ /* 0x004fe400078e02ff */
[----:B------:R-:W-:Y:S01]  /*189d0*/  IMAD R7, R30, R7, R8 ;  /* 0x000000071e077224 */ /* 0x000fe200078e0208 */
[----:B------:R-:W-:Y:S01]  /*189e0*/  MOV R29, R17 ;  /* 0x00000011001d7202 */ /* 0x000fe20000000f00 */
[----:B------:R-:W-:Y:S01]  /*189f0*/  IMAD R8, R15, R0, RZ ;  /* 0x000000000f087224 */ /* 0x000fe200078e02ff */
[----:B------:R-:W-:Y:S01]  /*18a00*/  MOV R30, R20 ;  /* 0x00000014001e7202 */ /* 0x000fe20000000f00 */
[----:B------:R-:W-:Y:S01]  /*18a10*/  IMAD.WIDE.U32 R26, R12, R18, RZ ;  /* 0x000000120c1a7225 */ /* 0x000fe200078e00ff */
[----:B------:R-:W-:-:S03]  /*18a20*/  IADD3 R7, PT, PT, R21, R7, RZ ;  /* 0x0000000715077210 */ /* 0x000fc60007ffe0ff */
[----:B------:R-:W-:Y:S01]  /*18a30*/  IMAD R19, R12, R19, R6 ;  /* 0x000000130c137224 */ /* 0x000fe200078e0206 */
[----:B------:R-:W-:Y:S01]  /*18a40*/  MOV R32, R26 ;  /* 0x0000001a00207202 */ /* 0x000fe20000000f00 */
[C---:B------:R-:W-:Y:S01]  /*18a50*/  IMAD.WIDE.U32 R12, R14.reuse, R0, RZ ;  /* 0x000000000e0c7225 */ /* 0x040fe200078e00ff */
[----:B------:R-:W-:Y:S02]  /*18a60*/  MOV R6, R20 ;  /* 0x0000001400067202 */ /* 0x000fe40000000f00 */
[----:B------:R-:W-:Y:S01]  /*18a70*/  MOV R18, R26 ;  /* 0x0000001a00127202 */ /* 0x000fe20000000f00 */
[----:B------:R-:W-:Y:S01]  /*18a80*/  IMAD R3, R14, R3, R8 ;  /* 0x000000030e037224 */ /* 0x000fe200078e0208 */
[-C--:B------:R-:W-:Y:S01]  /*18a90*/  MOV R34, R12.reuse ;  /* 0x0000000c00227202 */ /* 0x080fe20000000f00 */
[----:B------:R-:W-:Y:S01]  /*18aa0*/  IMAD.IADD R19, R27, 0x1, R19 ;  /* 0x000000011b137824 */ /* 0x000fe200078e0213 */
[----:B------:R-:W-:Y:S01]  /*18ab0*/  MOV R0, R12 ;  /* 0x0000000c00007202 */ /* 0x000fe20000000f00 */
[----:B------:R-:W-:Y:S01]  /*18ac0*/  IMAD.MOV.U32 R31, RZ, RZ, R7 ;  /* 0x000000ffff1f7224 */ /* 0x000fe200078e0007 */
[----:B------:R-:W-:Y:S01]  /*18ad0*/  IADD3 R3, PT, PT, R13, R3, RZ ;  /* 0x000000030d037210 */ /* 0x000fe20007ffe0ff */
[----:B------:R-:W-:Y:S01]  /*18ae0*/  IMAD.MOV.U32 R8, RZ, RZ, R10 ;  /* 0x000000ffff087224 */ /* 0x000fe200078e000a */
[----:B------:R-:W-:-:S02]  /*18af0*/  MOV R33, R19 ;  /* 0x0000001300217202 */ /* 0x000fc40000000f00 */
[----:B------:R-:W-:Y:S01]  /*18b00*/  MOV R35, R3 ;  /* 0x0000000300237202 */ /* 0x000fe20000000f00 */
[----:B------:R2:W-:Y:S04]  /*18b10*/  STS.128 [R9], R28 ;  /* 0x0000001c09007388 */ /* 0x0005e80000000c00 */
[----:B------:R2:W-:Y:S02]  /*18b20*/  STS.128 [R9+0x10], R32 ;  /* 0x0000102009007388 */ /* 0x0005e40000000c00 */
.L_x_4226:
[----:B------:R-:W-:Y:S05]  /*18b30*/  BSYNC.RECONVERGENT B0 ;  /* 0x0000000000007941 */ /* 0x000fea0003800200 */
.L_x_4225:
[----:B------:R-:W-:-:S03]  /*18b40*/  UISETP.GT.U32.AND UP0, UPT, UR4, 0x3, UPT ;  /* 0x000000030400788c */ /* 0x000fc6000bf04070 */
[----:B------:R-:W-:-:S06]  /*18b50*/  UMOV UR4, UR7 ;  /* 0x0000000700047c82 */ /* 0x000fcc0008000000 */
[----:B------:R-:W-:Y:S05]  /*18b60*/  BRA.U UP0, `(.L_x_4227) ;  /* 0xfffffffd004c7547 */ /* 0x000fea000b83ffff */
.L_x_4224:
[----:B------:R-:W3:Y:S02]  /*18b70*/  LDCU UR4, c[0x0][0x3a8] ;  /* 0x00007500ff0477ac */ /* 0x000ee40008000800 */
[----:B---3--:R-:W-:-:S09]  /*18b80*/  UISETP.NE.AND UP0, UPT, UR4, URZ, UPT ;  /* 0x000000ff0400728c */ /* 0x008fd2000bf05270 */
[----:B------:R-:W-:Y:S05]  /*18b90*/  BRA.U !UP0, `(.L_x_4228) ;  /* 0x0000000508747547 */ /* 0x000fea000b800000 */
[----:B------:R-:W-:Y:S02]  /*18ba0*/  UISETP.GE.U32.AND UP0, UPT, UR5, 0x21, UPT ;  /* 0x000000210500788c */ /* 0x000fe4000bf06070 */
[----:B------:R-:W-:-:S07]  /*18bb0*/  UMOV UR4, UR5 ;  /* 0x0000000500047c82 */ /* 0x000fce0008000000 */
[----:B------:R-:W-:Y:S05]  /*18bc0*/  BRA.U !UP0, `(.L_x_4229) ;  /* 0x0000000108e87547 */ /* 0x000fea000b800000 */
[----:B-1----:R-:W-:Y:S01]  /*18bd0*/  MOV R12, R8 ;  /* 0x00000008000c7202 */ /* 0x002fe20000000f00 */
[----:B------:R-:W-:Y:S01]  /*18be0*/  IMAD.MOV.U32 R13, RZ, RZ, R17 ;  /* 0x000000ffff0d7224 */ /* 0x000fe200078e0011 */
[----:B------:R-:W-:Y:S01]  /*18bf0*/  MOV R14, R6 ;  /* 0x00000006000e7202 */ /* 0x000fe20000000f00 */
[----:B--2---:R-:W-:Y:S01]  /*18c00*/  IMAD.MOV.U32 R30, RZ, RZ, R0 ;  /* 0x000000ffff1e7224 */ /* 0x004fe200078e0000 */
[----:B------:R-:W-:Y:S01]  /*18c10*/  MOV R15, R7 ;  /* 0x00000007000f7202 */ /* 0x000fe20000000f00 */
[----:B------:R-:W-:Y:S01]  /*18c20*/  UISETP.GE.U32.AND UP0, UPT, UR5, 0x40, UPT ;  /* 0x000000400500788c */ /* 0x000fe2000bf06070 */
[----:B------:R-:W-:Y:S01]  /*18c30*/  MOV R28, R18 ;  /* 0x00000012001c7202 */ /* 0x000fe20000000f00 */
[----:B------:R-:W-:Y:S01]  /*18c40*/  UMOV UR4, 0x20 ;  /* 0x0000002000047882 */ /* 0x000fe20000000000 */
[----:B------:R-:W-:Y:S01]  /*18c50*/  MOV R29, R19 ;  /* 0x00000013001d7202 */ /* 0x000fe20000000f00 */
[----:B------:R3:W-:Y:S01]  /*18c60*/  STS.128 [R9], R12 ;  /* 0x0000000c09007388 */ /* 0x0007e20000000c00 */
[----:B------:R-:W-:-:S05]  /*18c70*/  MOV R31, R3 ;  /* 0x00000003001f7202 */ /* 0x000fca0000000f00 */
[----:B------:R3:W-:Y:S01]  /*18c80*/  STS.128 [R9+0x10], R28 ;  /* 0x0000101c09007388 */ /* 0x0007e20000000c00 */
[----:B------:R-:W-:Y:S05]  /*18c90*/  BRA.U !UP0, `(.L_x_4229) ;  /* 0x0000000108b47547 */ /* 0x000fea000b800000 */
[----:B------:R-:W-:-:S07]  /*18ca0*/  MOV R2, UR5 ;  /* 0x0000000500027c02 */ /* 0x000fce0008000f00 */
.L_x_4232:
        /* <DEDUP_REMOVED lines=8> */
[----:B------:R-:W-:-:S05]  /*18d30*/  LEA R2, R37, R9, 0x5 ;  /* 0x0000000925027211 */ /* 0x000fca00078e28ff */
[----:B---3--:R-:W1:Y:S04]  /*18d40*/  LDS.128 R28, [R2] ;  /* 0x00000000021c7984 */ /* 0x008e680000000c00 */
[----:B------:R-:W2:Y:S01]  /*18d50*/  LDS.128 R12, [R2+0x10] ;  /* 0x00001000020c7984 */ /* 0x000ea20000000c00 */
[-C--:B-1----:R-:W-:Y:S02]  /*18d60*/  IMAD R20, R29, R8.reuse, RZ ;  /* 0x000000081d147224 */ /* 0x082fe400078e02ff */
[----:B------:R-:W-:-:S04]  /*18d70*/  IMAD.WIDE.U32 R10, R28, R8, RZ ;  /* 0x000000081c0a7225 */ /* 0x000fc800078e00ff */
[----:B------:R-:W-:Y:S02]  /*18d80*/  IMAD R8, R31, R6, RZ ;  /* 0x000000061f087224 */ /* 0x000fe400078e02ff */
[----:B------:R-:W-:Y:S01]  /*18d90*/  IMAD R17, R28, R17, R20 ;  /* 0x000000111c117224 */ /* 0x000fe200078e0214 */
[----:B------:R-:W-:Y:S01]  /*18da0*/  MOV R28, R10 ;  /* 0x0000000a001c7202 */ /* 0x000fe20000000f00 */
[----:B------:R-:W-:-:S04]  /*18db0*/  IMAD.WIDE.U32 R20, R30, R6, RZ ;  /* 0x000000061e147225 */ /* 0x000fc800078e00ff */
[----:B--2---:R-:W-:Y:S02]  /*18dc0*/  IMAD R6, R13, R18, RZ ;  /* 0x000000120d067224 */ /* 0x004fe400078e02ff */
[----:B------:R-:W-:Y:S01]  /*18dd0*/  IMAD R7, R30, R7, R8 ;  /* 0x000000071e077224 */ /* 0x000fe200078e0208 */
[----:B------:R-:W-:Y:S01]  /*18de0*/  MOV R30, R20 ;  /* 0x00000014001e7202 */ /* 0x000fe20000000f00 */
[----:B------:R-:W-:Y:S02]  /*18df0*/  IMAD R8, R15, R0, RZ ;  /* 0x000000000f087224 */ /* 0x000fe400078e02ff */
[----:B------:R-:W-:Y:S01]  /*18e00*/  IMAD.WIDE.U32 R26, R12, R18, RZ ;  /* 0x000000120c1a7225 */ /* 0x000fe200078e00ff */
[----:B------:R-:W-:-:S03]  /*18e10*/  IADD3 R7, PT, PT, R21, R7, RZ ;  /* 0x0000000715077210 */ /* 0x000fc60007ffe0ff */
        /* <DEDUP_REMOVED lines=9> */
[--C-:B------:R-:W-:Y:S01]  /*18eb0*/  IMAD.MOV.U32 R34, RZ, RZ, R12.reuse ;  /* 0x000000ffff227224 */ /* 0x100fe200078e000c */
[----:B------:R-:W-:Y:S01]  /*18ec0*/  IADD3 R3, PT, PT, R13, R3, RZ ;  /* 0x000000030d037210 */ /* 0x000fe20007ffe0ff */
[----:B------:R-:W-:Y:S01]  /*18ed0*/  IMAD.MOV.U32 R29, RZ, RZ, R17 ;  /* 0x000000ffff1d7224 */ /* 0x000fe200078e0011 */
[----:B------:R-:W-:Y:S01]  /*18ee0*/  MOV R6, R20 ;  /* 0x0000001400067202 */ /* 0x000fe20000000f00 */
[----:B------:R-:W-:Y:S01]  /*18ef0*/  IMAD.MOV.U32 R0, RZ, RZ, R12 ;  /* 0x000000ffff007224 */ /* 0x000fe200078e000c */
[----:B------:R-:W-:-:S02]  /*18f00*/  MOV R35, R3 ;  /* 0x0000000300237202 */ /* 0x000fc40000000f00 */
[----:B------:R1:W-:Y:S01]  /*18f10*/  STS.128 [R9], R28 ;  /* 0x0000001c09007388 */ /* 0x0003e20000000c00 */
[----:B------:R-:W-:-:S03]  /*18f20*/  MOV R18, R26 ;  /* 0x0000001a00127202 */ /* 0x000fc60000000f00 */
[----:B------:R1:W-:Y:S04]  /*18f30*/  STS.128 [R9+0x10], R32 ;  /* 0x0000102009007388 */ /* 0x0003e80000000c00 */
.L_x_4231:
[----:B------:R-:W-:Y:S05]  /*18f40*/  BSYNC.RECONVERGENT B0 ;  /* 0x0000000000007941 */ /* 0x000fea0003800200 */
.L_x_4230:
[----:B------:R-:W-:Y:S01]  /*18f50*/  MOV R2, R37 ;  /* 0x0000002500027202 */ /* 0x000fe20000000f00 */
[----:B------:R-:W-:Y:S06]  /*18f60*/  @P2 BRA `(.L_x_4232) ;  /* 0xfffffffc00502947 */ /* 0x000fec000383ffff */
.L_x_4229:
[----:B------:R-:W-:Y:S01]  /*18f70*/  BAR.SYNC.DEFER_BLOCKING 0x0 ;  /* 0x0000000000007b1d */ /* 0x000fe20000010000 */
[----:B------:R-:W-:-:S09]  /*18f80*/  UISETP.GE.U32.AND UP0, UPT, UR4, 0x2, UPT ;  /* 0x000000020400788c */ /* 0x000fd2000bf06070 */
[----:B------:R-:W-:Y:S05]  /*18f90*/  BRA.U !UP0, `(.L_x_4228) ;  /* 0x0000000108747547 */ /* 0x000fea000b800000 */
[----:B------:R-:W-:-:S07]  /*18fa0*/  HFMA2 R10, -RZ, RZ, 0, 5.9604644775390625e-08 ;  /* 0x00000001ff0a7431 */ /* 0x000fce00000001ff */
.L_x_4233:
[----:B------:R-:W4:Y:S04]  /*18fb0*/  SHFL.DOWN PT, R2, R8, R10, 0x1f ;  /* 0x08001f0a08027589 */ /* 0x000f2800000e0000 */
[----:B-123--:R-:W1:Y:S04]  /*18fc0*/  SHFL.DOWN PT, R9, R17, R10, 0x1f ;  /* 0x08001f0a11097589 */ /* 0x00ee6800000e0000 */
[----:B------:R-:W2:Y:S04]  /*18fd0*/  SHFL.DOWN PT, R14, R18, R10, 0x1f ;  /* 0x08001f0a120e7589 */ /* 0x000ea800000e0000 */
[----:B------:R-:W3:Y:S04]  /*18fe0*/  SHFL.DOWN PT, R12, R6, R10, 0x1f ;  /* 0x08001f0a060c7589 */ /* 0x000ee800000e0000 */
[----:B------:R-:W5:Y:S04]  /*18ff0*/  SHFL.DOWN PT, R16, R0, R10, 0x1f ;  /* 0x08001f0a00107589 */ /* 0x000f6800000e0000 */
[----:B------:R-:W0:Y:S04]  /*19000*/  SHFL.DOWN PT, R13, R19, R10, 0x1f ;  /* 0x08001f0a130d7589 */ /* 0x000e2800000e0000 */
[----:B------:R-:W0:Y:S01]  /*19010*/  SHFL.DOWN PT, R11, R7, R10, 0x1f ;  /* 0x08001f0a070b7589 */ /* 0x000e2200000e0000 */
[----:B----4-:R-:W-:-:S03]  /*19020*/  IMAD R20, R17, R2, RZ ;  /* 0x0000000211147224 */ /* 0x010fc600078e02ff */
[----:B------:R4:W0:Y:S01]  /*19030*/  SHFL.DOWN PT, R15, R3, R10, 0x1f ;  /* 0x08001f0a030f7589 */ /* 0x00082200000e0000 */
[----:B-1----:R-:W-:Y:S02]  /*19040*/  IMAD R21, R9, R8, R20 ;  /* 0x0000000809157224 */ /* 0x002fe400078e0214 */
[----:B------:R-:W-:-:S04]  /*19050*/  IMAD.WIDE.U32 R8, R8, R2, RZ ;  /* 0x0000000208087225 */ /* 0x000fc800078e00ff */
[----:B--2---:R-:W-:Y:S01]  /*19060*/  IMAD R20, R19, R14, RZ ;  /* 0x0000000e13147224 */ /* 0x004fe200078e02ff */
[----:B------:R-:W-:Y:S01]  /*19070*/  IADD3 R17, PT, PT, R9, R21, RZ ;  /* 0x0000001509117210 */ /* 0x000fe20007ffe0ff */
[----:B---3--:R-:W-:Y:S01]  /*19080*/  IMAD R26, R7, R12, RZ ;  /* 0x0000000c071a7224 */ /* 0x008fe200078e02ff */
[----:B----4-:R-:W-:Y:S01]  /*19090*/  SHF.L.U32 R10, R10, 0x1, RZ ;  /* 0x000000010a0a7819 */ /* 0x010fe200000006ff */
[----:B-----5:R-:W-:-:S03]  /*190a0*/  IMAD R27, R3, R16, RZ ;  /* 0x00000010031b7224 */ /* 0x020fc600078e02ff */
[----:B------:R-:W-:Y:S01]  /*190b0*/  ISETP.GE.AND P1, PT, R10, UR4, PT ;  /* 0x000000040a007c0c */ /* 0x000fe2000bf26270 */
[----:B------:R-:W-:-:S04]  /*190c0*/  IMAD.WIDE.U32 R2, R0, R16, RZ ;  /* 0x0000001000027225 */ /* 0x000fc800078e00ff */
[----:B0-----:R-:W-:Y:S02]  /*190d0*/  IMAD R13, R13, R18, R20 ;  /* 0x000000120d0d7224 */ /* 0x001fe400078e0214 */
[----:B------:R-:W-:Y:S02]  /*190e0*/  IMAD R11, R11, R6, R26 ;  /* 0x000000060b0b7224 */ /* 0x000fe400078e021a */
[----:B------:R-:W-:-:S04]  /*190f0*/  IMAD.WIDE.U32 R18, R18, R14, RZ ;  /* 0x0000000e12127225 */ /* 0x000fc800078e00ff */
[----:B------:R-:W-:Y:S01]  /*19100*/  IMAD R15, R15, R0, R27 ;  /* 0x000000000f0f7224 */ /* 0x000fe200078e021b */
[----:B------:R-:W-:Y:S01]  /*19110*/  IADD3 R19, PT, PT, R19, R13, RZ ;  /* 0x0000000d13137210 */ /* 0x000fe20007ffe0ff */
[----:B------:R-:W-:Y:S01]  /*19120*/  IMAD.WIDE.U32 R6, R6, R12, RZ ;  /* 0x0000000c06067225 */ /* 0x000fe200078e00ff */
[----:B------:R-:W-:Y:S02]  /*19130*/  MOV R0, R2 ;  /* 0x0000000200007202 */ /* 0x000fe40000000f00 */
[----:B------:R-:W-:Y:S01]  /*19140*/  IADD3 R3, PT, PT, R3, R15, RZ ;  /* 0x0000000f03037210 */ /* 0x000fe20007ffe0ff */
[----:B------:R-:W-:Y:S01]  /*19150*/  IMAD.IADD R7, R7, 0x1, R11 ;  /* 0x0000000107077824 */ /* 0x000fe200078e020b */
[----:B------:R-:W-:Y:S06]  /*19160*/  @!P1 BRA `(.L_x_4233) ;  /* 0xfffffffc00909947 */ /* 0x000fec000383ffff */
.L_x_4228:
[----:B------:R-:W-:Y:S05]  /*19170*/  @!P0 EXIT ;  /* 0x000000000000894d */ /* 0x000fea0003800000 */
[----:B------:R-:W4:Y:S02]  /*19180*/  LDCU.64 UR4, c[0x0][0x778] ;  /* 0x0000ef00ff0477ac */ /* 0x000f240008000a00 */
[----:B----4-:R-:W-:-:S04]  /*19190*/  UISETP.NE.U32.AND UP0, UPT, UR4, URZ, UPT ;  /* 0x000000ff0400728c */ /* 0x010fc8000bf05070 */
[----:B------:R-:W-:-:S09]  /*191a0*/  UISETP.NE.AND.EX UP0, UPT, UR5, URZ, UPT, UP0 ;  /* 0x000000ff0500728c */ /* 0x000fd2000bf05300 */
[----:B------:R-:W-:Y:S05]  /*191b0*/  BRA.U UP0, `(.L_x_4234) ;  /* 0x0000000900287547 */ /* 0x000fea000b800000 */
[----:B------:R-:W4:Y:S01]  /*191c0*/  LDCU.U8 UR6, c[0x0][0x798] ;  /* 0x0000f300ff0677ac */ /* 0x000f220008000000 */
[----:B------:R-:W1:Y:S01]  /*191d0*/  LDCU.64 UR4, c[0x0][0x768] ;  /* 0x0000ed00ff0477ac */ /* 0x000e620008000a00 */
[----:B----4-:R-:W-:Y:S02]  /*191e0*/  ISETP.NE.AND P0, PT, RZ, UR6, PT ;  /* 0x00000006ff007c0c */ /* 0x010fe4000bf05270 */
[----:B-123--:R-:W-:-:S04]  /*191f0*/  IADD3 R30, P1, PT, R25, UR4, RZ ;  /* 0x00000004191e7c10 */ /* 0x00efc8000ff3e0ff */
[----:B------:R-:W-:Y:S02]  /*19200*/  IADD3.X R31, PT, PT, RZ, UR5, RZ, P1, !PT ;  /* 0x00000005ff1f7c10 */ /* 0x000fe40008ffe4ff */
[----:B------:R-:W-:-:S05]  /*19210*/  IADD3 R28, P3, PT, R24, UR4, RZ ;  /* 0x00000004181c7c10 */ /* 0x000fca000ff7e0ff */
[----:B------:R-:W2:Y:S01]  /*19220*/  @P0 LDG.E.64 R4, desc[UR36][R30.64] ;  /* 0x000000241e040981 */ /* 0x000ea2000c1e1b00 */
[----:B------:R-:W-:Y:S01]  /*19230*/  IADD3 R20, P1, PT, R22, UR4, RZ ;  /* 0x0000000416147c10 */ /* 0x000fe2000ff3e0ff */
[----:B------:R-:W-:Y:S01]  /*19240*/  IMAD.X R29, RZ, RZ, UR5, P3 ;  /* 0x00000005ff1d7e24 */ /* 0x000fe200098e06ff */
[----:B------:R-:W-:Y:S02]  /*19250*/  IADD3 R26, P2, PT, R23, UR4, RZ ;  /* 0x00000004171a7c10 */ /* 0x000fe4000ff5e0ff */
[----:B------:R-:W-:Y:S02]  /*19260*/  IADD3.X R21, PT, PT, RZ, UR5, RZ, P1, !PT ;  /* 0x00000005ff157c10 */ /* 0x000fe40008ffe4ff */
[----:B------:R-:W-:Y:S01]  /*19270*/  IADD3.X R27, PT, PT, RZ, UR5, RZ, P2, !PT ;  /* 0x00000005ff1b7c10 */ /* 0x000fe200097fe4ff */
[----:B------:R-:W3:Y:S04]  /*19280*/  @P0 LDG.E.64 R10, desc[UR36][R28.64] ;  /* 0x000000241c0a0981 */ /* 0x000ee8000c1e1b00 */
[----:B------:R-:W4:Y:S04]  /*19290*/  @P0 LDG.E.64 R14, desc[UR36][R20.64] ;  /* 0x00000024140e0981 */ /* 0x000f28000c1e1b00 */
[----:B------:R-:W5:Y:S01]  /*192a0*/  @P0 LDG.E.64 R12, desc[UR36][R26.64] ;  /* 0x000000241a0c0981 */ /* 0x000f62000c1e1b00 */
[----:B------:R-:W1:Y:S02]  /*192b0*/  LDCU.U8 UR4, c[0x0][0x799] ;  /* 0x0000f320ff0477ac */ /* 0x000e640008000000 */
[----:B-1----:R-:W-:Y:S01]  /*192c0*/  ISETP.NE.AND P1, PT, RZ, UR4, PT ;  /* 0x00000004ff007c0c */ /* 0x002fe2000bf25270 */
[----:B--2---:R-:W-:-:S04]  /*192d0*/  @P0 IMAD R9, R17, R4, RZ ;  /* 0x0000000411090224 */ /* 0x004fc800078e02ff */
[----:B------:R-:W-:Y:S02]  /*192e0*/  @P0 IMAD R9, R5, R8, R9 ;  /* 0x0000000805090224 */ /* 0x000fe400078e0209 */
[----:B------:R-:W-:-:S05]  /*192f0*/  @P0 IMAD.WIDE.U32 R4, R8, R4, RZ ;  /* 0x0000000408040225 */ /* 0x000fca00078e00ff */
[----:B------:R-:W-:Y:S01]  /*19300*/  @P0 IADD3 R17, PT, PT, R5, R9, RZ ;  /* 0x0000000905110210 */ /* 0x000fe20007ffe0ff */
[----:B---3--:R-:W-:Y:S02]  /*19310*/  @P0 IMAD R5, R7, R10, RZ ;  /* 0x0000000a07050224 */ /* 0x008fe400078e02ff */
[----:B----4-:R-:W-:Y:S02]  /*19320*/  @P0 IMAD R33, R3, R14, RZ ;  /* 0x0000000e03210224 */ /* 0x010fe400078e02ff */
[----:B------:R-:W-:Y:S02]  /*19330*/  @P0 IMAD R5, R11, R6, R5 ;  /* 0x000000060b050224 */ /* 0x000fe400078e0205 */
[----:B-----5:R-:W-:Y:S02]  /*19340*/  @P0 IMAD R9, R19, R12, RZ ;  /* 0x0000000c13090224 */ /* 0x020fe400078e02ff */
[----:B------:R-:W-:-:S04]  /*19350*/  @P0 IMAD.WIDE.U32 R10, R6, R10, RZ ;  /* 0x0000000a060a0225 */ /* 0x000fc800078e00ff */
[----:B------:R-:W-:Y:S02]  /*19360*/  @P0 IMAD R33, R15, R0, R33 ;  /* 0x000000000f210224 */ /* 0x000fe400078e0221 */
[----:B------:R-:W-:Y:S01]  /*19370*/  @P0 IMAD.WIDE.U32 R14, R0, R14, RZ ;  /* 0x0000000e000e0225 */ /* 0x000fe200078e00ff */
[----:B------:R-:W-:Y:S02]  /*19380*/  @P0 MOV R8, R4 ;  /* 0x0000000400080202 */ /* 0x000fe40000000f00 */
[----:B------:R-:W-:Y:S01]  /*19390*/  @P0 MOV R6, R10 ;  /* 0x0000000a00060202 */ /* 0x000fe20000000f00 */
[----:B------:R-:W-:Y:S02]  /*193a0*/  @P0 IMAD R9, R13, R18, R9 ;  /* 0x000000120d090224 */ /* 0x000fe400078e0209 */
[----:B------:R-:W-:Y:S01]  /*193b0*/  @P0 IMAD.IADD R7, R11, 0x1, R5 ;  /* 0x000000010b070824 */ /* 0x000fe200078e0205 */
[----:B------:R-:W-:Y:S01]  /*193c0*/  @P0 IADD3 R3, PT, PT, R15, R33, RZ ;  /* 0x000000210f030210 */ /* 0x000fe20007ffe0ff */
[----:B------:R-:W-:Y:S01]  /*193d0*/  @P0 IMAD.WIDE.U32 R12, R18, R12, RZ ;  /* 0x0000000c120c0225 */ /* 0x000fe200078e00ff */
[----:B------:R-:W-:-:S03]  /*193e0*/  MOV R16, R8 ;  /* 0x0000000800107202 */ /* 0x000fc60000000f00 */
[----:B------:R-:W-:Y:S01]  /*193f0*/  @P0 IMAD.MOV.U32 R0, RZ, RZ, R14 ;  /* 0x000000ffff000224 */ /* 0x000fe200078e000e */
[----:B------:R-:W-:Y:S02]  /*19400*/  MOV R32, R6 ;  /* 0x0000000600207202 */ /* 0x000fe40000000f00 */
[----:B------:R-:W-:Y:S01]  /*19410*/  MOV R33, R7 ;  /* 0x0000000700217202 */ /* 0x000fe20000000f00 */
[----:B------:R-:W-:Y:S01]  /*19420*/  IMAD.MOV.U32 R35, RZ, RZ, R3 ;  /* 0x000000ffff237224 */ /* 0x000fe200078e0003 */
[----:B------:R-:W-:Y:S02]  /*19430*/  @P0 IADD3 R19, PT, PT, R13, R9, RZ ;  /* 0x000000090d130210 */ /* 0x000fe40007ffe0ff */
[----:B------:R-:W-:Y:S02]  /*19440*/  @P0 MOV R18, R12 ;  /* 0x0000000c00120202 */ /* 0x000fe40000000f00 */
[----:B------:R-:W-:Y:S01]  /*19450*/  MOV R34, R0 ;  /* 0x0000000000227202 */ /* 0x000fe20000000f00 */
        /* <DEDUP_REMOVED lines=16> */
[----:B--2---:R-:W-:Y:S02]  /*19560*/  MOV R4, UR4 ;  /* 0x0000000400047c02 */ /* 0x004fe40008000f00 */
[----:B------:R-:W-:-:S02]  /*19570*/  MOV R5, UR5 ;  /* 0x0000000500057c02 */ /* 0x000fc40008000f00 */
[----:B-----5:R-:W-:Y:S02]  /*19580*/  MOV R6, UR8 ;  /* 0x0000000800067c02 */ /* 0x020fe40008000f00 */
[----:B------:R-:W-:Y:S01]  /*19590*/  MOV R7, UR9 ;  /* 0x0000000900077c02 */ /* 0x000fe20008000f00 */
[----:B0-----:R-:W-:Y:S01]  /*195a0*/  IMAD.U32 R10, RZ, RZ, UR6 ;  /* 0x00000006ff0a7e24 */ /* 0x001fe2000f8e00ff */
[----:B---3--:R-:W-:-:S07]  /*195b0*/  MOV R11, UR7 ;  /* 0x00000007000b7c02 */ /* 0x008fce0008000f00 */
[----:B-1----:R-:W-:-:S07]  /*195c0*/  LEPC R20, `(.L_x_4236) ;  /* 0x000000001014794e */ /* 0x002fce0000000000 */
[----:B----4-:R-:W-:Y:S05]  /*195d0*/  CALL.ABS.NOINC R14 ;  /* 0x000000000e007343 */ /* 0x010fea0003c00000 */
.L_x_4236:
        /* <DEDUP_REMOVED lines=14> */
[----:B------:R-:W-:Y:S01]  /*196c0*/  MOV R7, UR9 ;  /* 0x0000000900077c02 */ /* 0x000fe20008000f00 */
[----:B0-----:R-:W-:Y:S01]  /*196d0*/  IMAD.U32 R10, RZ, RZ, UR4 ;  /* 0x00000004ff0a7e24 */ /* 0x001fe2000f8e00ff */
[----:B--2---:R-:W-:-:S07]  /*196e0*/  MOV R11, UR5 ;  /* 0x00000005000b7c02 */ /* 0x004fce0008000f00 */
[----:B------:R-:W-:-:S07]  /*196f0*/  LEPC R20, `(.L_x_4237) ;  /* 0x000000001014794e */ /* 0x000fce0000000000 */
[----:B-1----:R-:W-:Y:S05]  /*19700*/  CALL.ABS.NOINC R2 ;  /* 0x0000000002007343 */ /* 0x002fea0003c00000 */
.L_x_4237:
[----:B------:R-:W-:Y:S05]  /*19710*/  BRA `(.L_x_4238) ;  /* 0x0000000000047947 */ /* 0x000fea0003800000 */
.L_x_4235:
[----:B------:R2:W-:Y:S02]  /*19720*/  STG.E.64 desc[UR36][R30.64], R16 ;  /* 0x000000101e007986 */ /* 0x0005e4000c101b24 */
.L_x_4238:
[----:B------:R-:W3:Y:S01]  /*19730*/  LDCU.64 UR6, c[0x0][0x768] ;  /* 0x0000ed00ff0677ac */ /* 0x000ee20008000a00 */
[----:B------:R-:W4:Y:S01]  /*19740*/  LDCU UR4, c[0x0][0x79c] ;  /* 0x0000f380ff0477ac */ /* 0x000f220008000800 */
[----:B---3--:R-:W-:Y:S01]  /*19750*/  IADD3 R24, P0, PT, R24, UR6, RZ ;  /* 0x0000000618187c10 */ /* 0x008fe2000ff1e0ff */
[----:B----4-:R-:W-:-:S04]  /*19760*/  UISETP.NE.AND UP0, UPT, UR4, 0x1, UPT ;  /* 0x000000010400788c */ /* 0x010fc8000bf05270 */
[----:B------:R-:W-:-:S05]  /*19770*/  IMAD.X R25, RZ, RZ, UR7, P0 ;  /* 0x00000007ff197e24 */ /* 0x000fca00080e06ff */
[----:B------:R3:W-:Y:S01]  /*19780*/  STG.E.64 desc[UR36][R24.64], R32 ;  /* 0x0000002018007986 */ /* 0x0007e2000c101b24 */
[----:B------:R-:W-:Y:S05]  /*19790*/  BRA.U !UP0, `(.L_x_4239) ;  /* 0x0000000108907547 */ /* 0x000fea000b800000 */
[----:B------:R-:W-:Y:S01]  /*197a0*/  MOV R2, 0x660 ;  /* 0x0000066000027802 */ /* 0x000fe20000000f00 */
[----:B------:R-:W4:Y:S01]  /*197b0*/  LDCU.64 UR4, c[0x4][0x650] ;  /* 0x0100ca00ff0477ac */ /* 0x000f220008000a00 */
[----:B------:R-:W-:Y:S01]  /*197c0*/  HFMA2 R8, -RZ, RZ, 0, 4.4763088226318359375e-05 ;  /* 0x000002efff087431 */ /* 0x000fe200000001ff */
[----:B------:R-:W-:Y:S01]  /*197d0*/  MOV R12, 0x1 ;  /* 0x00000001000c7802 */ /* 0x000fe20000000f00 */
[----:B------:R0:W0:Y:S01]  /*197e0*/  LDC.64 R14, c[0x4][R2] ;  /* 0x01000000020e7b82 */ /* 0x0000220000000a00 */
[----:B------:R-:W5:Y:S01]  /*197f0*/  LDCU.64 UR6, c[0x4][0x640] ;  /* 0x0100c800ff0677ac */ /* 0x000f620008000a00 */
[----:B------:R-:W-:Y:S01]  /*19800*/  HFMA2 R13, -RZ, RZ, 0, 0 ;  /* 0x00000000ff0d7431 */ /* 0x000fe200000001ff */
[----:B------:R-:W1:Y:S01]  /*19810*/  LDCU.64 UR8, c[0x4][0x320] ;  /* 0x01006400ff0877ac */ /* 0x000e620008000a00 */
[----:B----4-:R-:W-:Y:S02]  /*19820*/  MOV R4, UR4 ;  /* 0x0000000400047c02 */ /* 0x010fe40008000f00 */
[----:B------:R-:W-:-:S02]  /*19830*/  MOV R5, UR5 ;  /* 0x0000000500057c02 */ /* 0x000fc40008000f00 */
[----:B-----5:R-:W-:Y:S02]  /*19840*/  MOV R6, UR6 ;  /* 0x0000000600067c02 */ /* 0x020fe40008000f00 */
[----:B------:R-:W-:Y:S01]  /*19850*/  MOV R7, UR7 ;  /* 0x0000000700077c02 */ /* 0x000fe20008000f00 */
[----:B-1----:R-:W-:Y:S01]  /*19860*/  IMAD.U32 R10, RZ, RZ, UR8 ;  /* 0x00000008ff0a7e24 */ /* 0x002fe2000f8e00ff */
[----:B------:R-:W-:-:S07]  /*19870*/  MOV R11, UR9 ;  /* 0x00000009000b7c02 */ /* 0x000fce0008000f00 */
[----:B------:R-:W-:-:S07]  /*19880*/  LEPC R20, `(.L_x_4240) ;  /* 0x000000001014794e */ /* 0x000fce0000000000 */
[----:B0-23--:R-:W-:Y:S05]  /*19890*/  CALL.ABS.NOINC R14 ;  /* 0x000000000e007343 */ /* 0x00dfea0003c00000 */
.L_x_4240:
        /* <DEDUP_REMOVED lines=19> */
.L_x_4241:
[----:B------:R-:W-:Y:S05]  /*199d0*/  BRA `(.L_x_4242) ;  /* 0x00000000000c7947 */ /* 0x000fea0003800000 */
.L_x_4239:
[----:B------:R-:W-:-:S05]  /*199e0*/  IADD3 R2, P0, PT, R23, UR6, RZ ;  /* 0x0000000617027c10 */ /* 0x000fca000ff1e0ff */
[----:B------:R-:W-:-:S05]  /*199f0*/  IMAD.X R3, RZ, RZ, UR7, P0 ;  /* 0x00000007ff037e24 */ /* 0x000fca00080e06ff */
[----:B------:R4:W-:Y:S03]  /*19a00*/  STG.E.64 desc[UR36][R2.64], R18 ;  /* 0x0000001202007986 */ /* 0x0009e6000c101b24 */
.L_x_4242:
[----:B------:R-:W5:Y:S02]  /*19a10*/  LDCU.64 UR4, c[0x0][0x768] ;  /* 0x0000ed00ff0477ac */ /* 0x000f640008000a00 */
[----:B-----5:R-:W-:-:S04]  /*19a20*/  IADD3 R22, P0, PT, R22, UR4, RZ ;  /* 0x0000000416167c10 */ /* 0x020fc8000ff1e0ff */
[----:B------:R-:W-:-:S05]  /*19a30*/  IADD3.X R23, PT, PT, RZ, UR5, RZ, P0, !PT ;  /* 0x00000005ff177c10 */ /* 0x000fca00087fe4ff */
[----:B------:R-:W-:Y:S01]  /*19a40*/  STG.E.64 desc[UR36][R22.64], R34 ;  /* 0x0000002216007986 */ /* 0x000fe2000c101b24 */
[----:B------:R-:W-:Y:S05]  /*19a50*/  EXIT ;  /* 0x000000000000794d */ /* 0x000fea0003800000 */
.L_x_4234:
[----:B------:R-:W4:Y:S01]  /*19a60*/  LDCU.U8 UR4, c[0x0][0x798] ;  /* 0x0000f300ff0477ac */ /* 0x000f220008000000 */
[----:B------:R-:W5:Y:S01]  /*19a70*/  LDCU.U8 UR5, c[0x0][0x799] ;  /* 0x0000f320ff0577ac */ /* 0x000f620008000000 */
[----:B----4-:R-:W-:Y:S02]  /*19a80*/  UISETP.NE.AND UP1, UPT, UR4, URZ, UPT ;  /* 0x000000ff0400728c */ /* 0x010fe4000bf25270 */
[----:B-----5:R-:W-:-:S07]  /*19a90*/  UISETP.NE.AND UP0, UPT, UR5, URZ, UPT ;  /* 0x000000ff0500728c */ /* 0x020fce000bf05270 */
[----:B------:R-:W-:Y:S05]  /*19aa0*/  BRA.U !UP1, `(.L_x_4243) ;  /* 0x0000000109607547 */ /* 0x000fea000b800000 */
[----:B------:R-:W2:Y:S04]  /*19ab0*/  LDG.E.64 R10, desc[UR36][R4.64] ;  /* 0x00000024040a7981 */ /* 0x000ea8000c1e1b00 */
[----:B-1-3--:R-:W3:Y:S04]  /*19ac0*/  LDG.E.64 R12, desc[UR36][R4.64+0x8] ;  /* 0x00000824040c7981 */ /* 0x00aee8000c1e1b00 */
[----:B------:R-:W4:Y:S04]  /*19ad0*/  LDG.E.64 R14, desc[UR36][R4.64+0x10] ;  /* 0x00001024040e7981 */ /* 0x000f28000c1e1b00 */
[----:B------:R-:W5:Y:S01]  /*19ae0*/  LDG.E.64 R20, desc[UR36][R4.64+0x18] ;  /* 0x0000182404147981 */ /* 0x000f62000c1e1b00 */
[----:B--2---:R-:W-:-:S02]  /*19af0*/  IMAD R9, R17, R10, RZ ;  /* 0x0000000a11097224 */ /* 0x004fc400078e02ff */
[----:B------:R-:W-:-:S04]  /*19b00*/  IMAD.WIDE.U32 R16, R8, R10, RZ ;  /* 0x0000000a08107225 */ /* 0x000fc800078e00ff */
[----:B------:R-:W-:Y:S01]  /*19b10*/  IMAD R9, R11, R8, R9 ;  /* 0x000000080b097224 */ /* 0x000fe200078e0209 */
[----:B------:R-:W-:Y:S01]  /*19b20*/  MOV R8, R16 ;  /* 0x0000001000087202 */ /* 0x000fe20000000f00 */
[----:B---3--:R-:W-:Y:S02]  /*19b30*/  IMAD R7, R7, R12, RZ ;  /* 0x0000000c07077224 */ /* 0x008fe400078e02ff */
[----:B----4-:R-:W-:Y:S01]  /*19b40*/  IMAD R19, R19, R14, RZ ;  /* 0x0000000e13137224 */ /* 0x010fe200078e02ff */
[----:B------:R-:W-:Y:S01]  /*19b50*/  IADD3 R17, PT, PT, R17, R9, RZ ;  /* 0x0000000911117210 */ /* 0x000fe20007ffe0ff */
[----:B-----5:R-:W-:Y:S02]  /*19b60*/  IMAD R9, R3, R20, RZ ;  /* 0x0000001403097224 */ /* 0x020fe400078e02ff */
[----:B------:R-:W-:-:S04]  /*19b70*/  IMAD.WIDE.U32 R10, R6, R12, RZ ;  /* 0x0000000c060a7225 */ /* 0x000fc800078e00ff */
        /* <DEDUP_REMOVED lines=9> */
[----:B------:R-:W-:-:S03]  /*19c10*/  IMAD.MOV.U32 R6, RZ, RZ, R10 ;  /* 0x000000ffff067224 */ /* 0x000fc600078e000a */
[----:B------:R-:W-:-:S07]  /*19c20*/  IADD3 R3, PT, PT, R13, R9, RZ ;  /* 0x000000090d037210 */ /* 0x000fce0007ffe0ff */
.L_x_4243:
[----:B------:R-:W-:Y:S01]  /*19c30*/  IMAD.MOV.U32 R16, RZ, RZ, R8 ;  /* 0x000000ffff107224 */ /* 0x000fe200078e0008 */
[----:B------:R-:W-:Y:S02]  /*19c40*/  MOV R26, R6 ;  /* 0x00000006001a7202 */ /* 0x000fe40000000f00 */
[----:B------:R-:W-:Y:S02]  /*19c50*/  MOV R27, R7 ;  /* 0x00000007001b7202 */ /* 0x000fe40000000f00 */
[----:B-123--:R-:W-:Y:S02]  /*19c60*/  MOV R28, R0 ;  /* 0x00000000001c7202 */ /* 0x00efe40000000f00 */
[----:B------:R-:W-:Y:S01]  /*19c70*/  MOV R29, R3 ;  /* 0x00000003001d7202 */ /* 0x000fe20000000f00 */
[----:B------:R-:W-:Y:S06]  /*19c80*/  BRA.U !UP0, `(.L_x_4244) ;  /* 0x0000000508787547 */ /* 0x000fec000b800000 */
        /* <DEDUP_REMOVED lines=19> */
.L_x_4246:
        /* <DEDUP_REMOVED lines=14> */
[----:B------:R-:W-:Y:S02]  /*19ea0*/  MOV R7, UR9 ;  /* 0x0000000900077c02 */ /* 0x000fe40008000f00 */
[----:B0-----:R-:W-:Y:S01]  /*19eb0*/  MOV R10, UR4 ;  /* 0x00000004000a7c02 */ /* 0x001fe20008000f00 */
[----:B--2---:R-:W-:-:S07]  /*19ec0*/  IMAD.U32 R11, RZ, RZ, UR5 ;  /* 0x00000005ff0b7e24 */ /* 0x004fce000f8e00ff */
[----:B------:R-:W-:-:S07]  /*19ed0*/  LEPC R20, `(.L_x_4247) ;  /* 0x000000001014794e */ /* 0x000fce0000000000 */
[----:B-1----:R-:W-:Y:S05]  /*19ee0*/  CALL.ABS.NOINC R2 ;  /* 0x0000000002007343 */ /* 0x002fea0003c00000 */
.L_x_4247:
[----:B------:R-:W-:Y:S05]  /*19ef0*/  BRA `(.L_x_4248) ;  /* 0x0000000000107947 */ /* 0x000fea0003800000 */
.L_x_4245:
[----:B------:R-:W1:Y:S02]  /*19f00*/  LDCU.64 UR4, c[0x0][0x768] ;  /* 0x0000ed00ff0477ac */ /* 0x000e640008000a00 */
[----:B-1----:R-:W-:-:S04]  /*19f10*/  IADD3 R2, P0, PT, R25, UR4, RZ ;  /* 0x0000000419027c10 */ /* 0x002fc8000ff1e0ff */
[----:B------:R-:W-:-:S05]  /*19f20*/  IADD3.X R3, PT, PT, RZ, UR5, RZ, P0, !PT ;  /* 0x00000005ff037c10 */ /* 0x000fca00087fe4ff */
[----:B------:R1:W-:Y:S04]  /*19f30*/  STG.E.64 desc[UR36][R2.64], R16 ;  /* 0x0000001002007986 */ /* 0x0003e8000c101b24 */
.L_x_4248:
[----:B------:R-:W2:Y:S01]  /*19f40*/  LDCU.64 UR6, c[0x0][0x768] ;  /* 0x0000ed00ff0677ac */ /* 0x000ea20008000a00 */
[----:B------:R-:W3:Y:S01]  /*19f50*/  LDCU UR4, c[0x0][0x79c] ;  /* 0x0000f380ff0477ac */ /* 0x000ee20008000800 */
[----:B--2---:R-:W-:Y:S01]  /*19f60*/  IADD3 R24, P0, PT, R24, UR6, RZ ;  /* 0x0000000618187c10 */ /* 0x004fe2000ff1e0ff */
[----:B---3--:R-:W-:-:S04]  /*19f70*/  UISETP.NE.AND UP0, UPT, UR4, 0x1, UPT ;  /* 0x000000010400788c */ /* 0x008fc8000bf05270 */
[----:B------:R-:W-:-:S05]  /*19f80*/  IMAD.X R25, RZ, RZ, UR7, P0 ;  /* 0x00000007ff197e24 */ /* 0x000fca00080e06ff */
[----:B------:R2:W-:Y:S01]  /*19f90*/  STG.E.64 desc[UR36][R24.64], R26 ;  /* 0x0000001a18007986 */ /* 0x0005e2000c101b24 */
        /* <DEDUP_REMOVED lines=9> */
[----:B-1----:R-:W-:Y:S02]  /*1a030*/  MOV R4, UR4 ;  /* 0x0000000400047c02 */ /* 0x002fe40008000f00 */
[----:B------:R-:W-:-:S02]  /*1a040*/  MOV R5, UR5 ;  /* 0x0000000500057c02 */ /* 0x000fc40008000f00 */
[----:B-----5:R-:W-:Y:S02]  /*1a050*/  MOV R6, UR6 ;  /* 0x0000000600067c02 */ /* 0x020fe40008000f00 */
[----:B------:R-:W-:Y:S01]  /*1a060*/  MOV R7, UR7 ;  /* 0x0000000700077c02 */ /* 0x000fe20008000f00 */
[----:B0-----:R-:W-:Y:S01]  /*1a070*/  IMAD.U32 R10, RZ, RZ, UR8 ;  /* 0x00000008ff0a7e24 */ /* 0x001fe2000f8e00ff */
[----:B---3--:R-:W-:-:S07]  /*1a080*/  MOV R11, UR9 ;  /* 0x00000009000b7c02 */ /* 0x008fce0008000f00 */
[----:B------:R-:W-:-:S07]  /*1a090*/  LEPC R20, `(.L_x_4250) ;  /* 0x000000001014794e */ /* 0x000fce0000000000 */
[----:B--2-4-:R-:W-:Y:S05]  /*1a0a0*/  CALL.ABS.NOINC R14 ;  /* 0x000000000e007343 */ /* 0x014fea0003c00000 */
.L_x_4250:
        /* <DEDUP_REMOVED lines=19> */
.L_x_4251:
[----:B------:R-:W-:Y:S05]  /*1a1e0*/  BRA `(.L_x_4252) ;  /* 0x00000000000c7947 */ /* 0x000fea0003800000 */
.L_x_4249:
[----:B-1----:R-:W-:-:S05]  /*1a1f0*/  IADD3 R2, P0, PT, R23, UR6, RZ ;  /* 0x0000000617027c10 */ /* 0x002fca000ff1e0ff */
[----:B------:R-:W-:-:S05]  /*1a200*/  IMAD.X R3, RZ, RZ, UR7, P0 ;  /* 0x00000007ff037e24 */ /* 0x000fca00080e06ff */
[----:B------:R1:W-:Y:S03]  /*1a210*/  STG.E.64 desc[UR36][R2.64], R18 ;  /* 0x0000001202007986 */ /* 0x0003e6000c101b24 */
.L_x_4252:
[----:B------:R-:W3:Y:S02]  /*1a220*/  LDCU.64 UR4, c[0x0][0x768] ;  /* 0x0000ed00ff0477ac */ /* 0x000ee40008000a00 */
[----:B---3--:R-:W-:-:S04]  /*1a230*/  IADD3 R22, P0, PT, R22, UR4, RZ ;  /* 0x0000000416167c10 */ /* 0x008fc8000ff1e0ff */
[----:B------:R-:W-:-:S05]  /*1a240*/  IADD3.X R23, PT, PT, RZ, UR5, RZ, P0, !PT ;  /* 0x00000005ff177c10 */ /* 0x000fca00087fe4ff */
[----:B------:R-:W-:Y:S01]  /*1a250*/  STG.E.64 desc[UR36][R22.64], R28 ;  /* 0x0000001c16007986 */ /* 0x000fe2000c101b24 */
[----:B------:R-:W-:Y:S05]  /*1a260*/  EXIT ;  /* 0x000000000000794d */ /* 0x000fea0003800000 */
.L_x_4244:
[----:B------:R-:W-:Y:S04]  /*1a270*/  STG.E.64 desc[UR36][R4.64], R16 ;  /* 0x0000001004007986 */ /* 0x000fe8000c101b24 */
[----:B------:R-:W-:Y:S04]  /*1a280*/  STG.E.64 desc[UR36][R4.64+0x8], R26 ;  /* 0x0000081a04007986 */ /* 0x000fe8000c101b24 */
[----:B------:R-:W-:Y:S04]  /*1a290*/  STG.E.64 desc[UR36][R4.64+0x10], R18 ;  /* 0x0000101204007986 */ /* 0x000fe8000c101b24 */
[----:B------:R-:W-:Y:S01]  /*1a2a0*/  STG.E.64 desc[UR36][R4.64+0x18], R28 ;  /* 0x0000181c04007986 */ /* 0x000fe2000c101b24 */
[----:B------:R-:W-:Y:S05]  /*1a2b0*/  EXIT ;  /* 0x000000000000794d */ /* 0x000fea0003800000 */
.L_x_4209:
        /* <DEDUP_REMOVED lines=17> */
[----:B--2---:R-:W-:-:S04]  /*1a3d0*/  IADD3 R30, P1, PT, R25, UR4, RZ ;  /* 0x00000004191e7c10 */ /* 0x004fc8000ff3e0ff */
[----:B------:R-:W-:Y:S02]  /*1a3e0*/  IADD3.X R31, PT, PT, RZ, UR5, RZ, P1, !PT ;  /* 0x00000005ff1f7c10 */ /* 0x000fe40008ffe4ff */
[----:B------:R-:W-:-:S05]  /*1a3f0*/  IADD3 R28, P3, PT, R24, UR4, RZ ;  /* 0x00000004181c7c10 */ /* 0x000fca000ff7e0ff */
[----:B------:R-:W2:Y:S01]  /*1a400*/  @P0 LDG.E.64 R4, desc[UR36][R30.64] ;  /* 0x000000241e040981 */ /* 0x000ea2000c1e1b00 */
[----:B------:R-:W-:Y:S02]  /*1a410*/  IADD3 R20, P1, PT, R22, UR4, RZ ;  /* 0x0000000416147c10 */ /* 0x000fe4000ff3e0ff */
[----:B------:R-:W-:Y:S02]  /*1a420*/  IADD3.X R29, PT, PT, RZ, UR5, RZ, P3, !PT ;  /* 0x00000005ff1d7c10 */ /* 0x000fe40009ffe4ff */
[----:B------:R-:W-:Y:S01]  /*1a430*/  IADD3 R26, P2, PT, R23, UR4, RZ ;  /* 0x00000004171a7c10 */ /* 0x000fe2000ff5e0ff */
[----:B------:R-:W-:Y:S02]  /*1a440*/  IMAD.X R21, RZ, RZ, UR5, P1 ;  /* 0x00000005ff157e24 */ /* 0x000fe400088e06ff */
[----:B------:R-:W3:Y:S01]  /*1a450*/  @P0 LDG.E.64 R10, desc[UR36][R28.64] ;  /* 0x000000241c0a0981 */ /* 0x000ee2000c1e1b00 */
[----:B------:R-:W-:-:S03]  /*1a460*/  IADD3.X R27, PT, PT, RZ, UR5, RZ, P2, !PT ;  /* 0x00000005ff1b7c10 */ /* 0x000fc600097fe4ff */
        /* <DEDUP_REMOVED lines=11> */
[----:B------:R-:W-:-:S04]  /*1a520*/  @P0 IMAD.WIDE.U32 R10, R6, R10, RZ ;  /* 0x0000000a060a0225 */ /* 0x000fc800078e00ff */
[----:B-----5:R-:W-:Y:S02]  /*1a530*/  @P0 IMAD R9, R19, R12, RZ ;  /* 0x0000000c13090224 */ /* 0x020fe400078e02ff */
[----:B------:R-:W-:Y:S02]  /*1a540*/  @P0 IMAD R33, R15, R8, R33 ;  /* 0x000000080f210224 */ /* 0x000fe400078e0221 */
[----:B------:R-:W-:Y:S01]  /*1a550*/  @P0 IMAD.WIDE.U32 R14, R8, R14, RZ ;  /* 0x0000000e080e0225 */ /* 0x000fe200078e00ff */
[----:B------:R-:W-:Y:S02]  /*1a560*/  @P0 MOV R0, R4 ;  /* 0x0000000400000202 */ /* 0x000fe40000000f00 */
[----:B------:R-:W-:Y:S01]  /*1a570*/  @P0 MOV R6, R10 ;  /* 0x0000000a00060202 */ /* 0x000fe20000000f00 */
[----:B------:R-:W-:Y:S01]  /*1a580*/  @P0 IMAD R9, R13, R18, R9 ;  /* 0x000000120d090224 */ /* 0x000fe200078e0209 */
[----:B------:R-:W-:Y:S01]  /*1a590*/  @P0 IADD3 R7, PT, PT, R11, R5, RZ ;  /* 0x000000050b070210 */ /* 0x000fe20007ffe0ff */
[----:B------:R-:W-:Y:S01]  /*1a5a0*/  @P0 IMAD.WIDE.U32 R12, R18, R12, RZ ;  /* 0x0000000c120c0225 */ /* 0x000fe200078e00ff */
[----:B------:R-:W-:-:S02]  /*1a5b0*/  @P0 IADD3 R3, PT, PT, R15, R33, RZ ;  /* 0x000000210f030210 */ /* 0x000fc40007ffe0ff */
[----:B------:R-:W-:Y:S01]  /*1a5c0*/  @P0 MOV R8, R14 ;  /* 0x0000000e00080202 */ /* 0x000fe20000000f00 */
[----:B------:R-:W-:Y:S01]  /*1a5d0*/  IMAD.MOV.U32 R34, RZ, RZ, R6 ;  /* 0x000000ffff227224 */ /* 0x000fe200078e0006 */
[----:B------:R-:W-:Y:S01]  /*1a5e0*/  MOV R16, R0 ;  /* 0x0000000000107202 */ /* 0x000fe20000000f00 */
[----:B------:R-:W-:Y:S01]  /*1a5f0*/  @P0 IMAD.IADD R19, R13, 0x1, R9 ;  /* 0x000000010d130824 */ /* 0x000fe200078e0209 */
[----:B------:R-:W-:Y:S02]  /*1a600*/  MOV R35, R7 ;  /* 0x0000000700237202 */ /* 0x000fe40000000f00 */
[----:B------:R-:W-:Y:S02]  /*1a610*/  @P0 MOV R18, R12 ;  /* 0x0000000c00120202 */ /* 0x000fe40000000f00 */
[----:B------:R-:W-:Y:S02]  /*1a620*/  MOV R32, R8 ;  /* 0x0000000800207202 */ /* 0x000fe40000000f00 */
        /* <DEDUP_REMOVED lines=23> */
[----:B-1----:R-:W-:-:S07]  /*1a7a0*/  LEPC R20, `(.L_x_4255) ;  /* 0x000000001014794e */ /* 0x002fce0000000000 */
[----:B----4-:R-:W-:Y:S05]  /*1a7b0*/  CALL.ABS.NOINC R14 ;  /* 0x000000000e007343 */ /* 0x010fea0003c00000 */
.L_x_4255:
        /* <DEDUP_REMOVED lines=19> */
.L_x_4256:
[----:B------:R-:W-:Y:S05]  /*1a8f0*/  BRA `(.L_x_4257) ;  /* 0x0000000000047947 */ /* 0x000fea0003800000 */
.L_x_4254:
[----:B------:R2:W-:Y:S02]  /*1a900*/  STG.E.64 desc[UR36][R30.64], R16 ;  /* 0x000000101e007986 */ /* 0x0005e4000c101b24 */
.L_x_4257:
[----:B------:R-:W3:Y:S01]  /*1a910*/  LDCU.64 UR6, c[0x0][0x768] ;  /* 0x0000ed00ff0677ac */ /* 0x000ee20008000a00 */
[----:B------:R-:W4:Y:S01]  /*1a920*/  LDCU UR4, c[0x0][0x79c] ;  /* 0x0000f380ff0477ac */ /* 0x000f220008000800 */
[----:B---3--:R-:W-:-:S04]  /*1a930*/  IADD3 R24, P0, PT, R24, UR6, RZ ;  /* 0x0000000618187c10 */ /* 0x008fc8000ff1e0ff */
[----:B------:R-:W-:Y:S01]  /*1a940*/  IADD3.X R25, PT, PT, RZ, UR7, RZ, P0, !PT ;  /* 0x00000007ff197c10 */ /* 0x000fe200087fe4ff */
[----:B----4-:R-:W-:-:S04]  /*1a950*/  UISETP.NE.AND UP0, UPT, UR4, 0x1, UPT ;  /* 0x000000010400788c */ /* 0x010fc8000bf05270 */
[----:B------:R3:W-:Y:S05]  /*1a960*/  STG.E.64 desc[UR36][R24.64], R34 ;  /* 0x0000002218007986 */ /* 0x0007ea000c101b24 */
        /* <DEDUP_REMOVED lines=12> */
[----:B------:R-:W-:Y:S02]  /*1aa30*/  MOV R7, UR7 ;  /* 0x0000000700077c02 */ /* 0x000fe40008000f00 */
[----:B-1----:R-:W-:Y:S02]  /*1aa40*/  MOV R10, UR8 ;  /* 0x00000008000a7c02 */ /* 0x002fe40008000f00 */
[----:B------:R-:W-:-:S07]  /*1aa50*/  MOV R11, UR9 ;  /* 0x00000009000b7c02 */ /* 0x000fce0008000f00 */
[----:B------:R-:W-:-:S07]  /*1aa60*/  LEPC R20, `(.L_x_4259) ;  /* 0x000000001014794e */ /* 0x000fce0000000000 */
[----:B0-23--:R-:W-:Y:S05]  /*1aa70*/  CALL.ABS.NOINC R14 ;  /* 0x000000000e007343 */ /* 0x00dfea0003c00000 */
.L_x_4259:
        /* <DEDUP_REMOVED lines=19> */
.L_x_4260:
[----:B------:R-:W-:Y:S05]  /*1abb0*/  BRA `(.L_x_4261) ;  /* 0x00000000000c7947 */ /* 0x000fea0003800000 */
.L_x_4258:
[----:B------:R-:W-:-:S04]  /*1abc0*/  IADD3 R2, P0, PT, R23, UR6, RZ ;  /* 0x0000000617027c10 */ /* 0x000fc8000ff1e0ff */
[----:B------:R-:W-:-:S05]  /*1abd0*/  IADD3.X R3, PT, PT, RZ, UR7, RZ, P0, !PT ;  /* 0x00000007ff037c10 */ /* 0x000fca00087fe4ff */
[----:B------:R4:W-:Y:S04]  /*1abe0*/  STG.E.64 desc[UR36][R2.64], R18 ;  /* 0x0000001202007986 */ /* 0x0009e8000c101b24 */
.L_x_4261:
[----:B------:R-:W5:Y:S02]  /*1abf0*/  LDCU.64 UR4, c[0x0][0x768] ;  /* 0x0000ed00ff0477ac */ /* 0x000f640008000a00 */
[----:B-----5:R-:W-:-:S04]  /*1ac00*/  IADD3 R22, P0, PT, R22, UR4, RZ ;  /* 0x0000000416167c10 */ /* 0x020fc8000ff1e0ff */
[----:B------:R-:W-:-:S05]  /*1ac10*/  IADD3.X R23, PT, PT, RZ, UR5, RZ, P0, !PT ;  /* 0x00000005ff177c10 */ /* 0x000fca00087fe4ff */
[----:B------:R-:W-:Y:S01]  /*1ac20*/  STG.E.64 desc[UR36][R22.64], R32 ;  /* 0x0000002016007986 */ /* 0x000fe2000c101b24 */
[----:B------:R-:W-:Y:S05]  /*1ac30*/  EXIT ;  /* 0x000000000000794d */ /* 0x000fea0003800000 */
.L_x_4253:
        /* <DEDUP_REMOVED lines=9> */
[----:B--2---:R-:W-:-:S02]  /*1acd0*/  IMAD R9, R17, R10, RZ ;  /* 0x0000000a11097224 */ /* 0x004fc400078e02ff */
[----:B------:R-:W-:-:S04]  /*1ace0*/  IMAD.WIDE.U32 R16, R0, R10, RZ ;  /* 0x0000000a00107225 */ /* 0x000fc800078e00ff */
[----:B------:R-:W-:Y:S01]  /*1acf0*/  IMAD R9, R11, R0, R9 ;  /* 0x000000000b097224 */ /* 0x000fe200078e0209 */
[----:B------:R-:W-:Y:S01]  /*1ad00*/  MOV R0, R16 ;  /* 0x0000001000007202 */ /* 0x000fe20000000f00 */
[----:B---3--:R-:W-:Y:S02]  /*1ad10*/  IMAD R7, R7, R12, RZ ;  /* 0x0000000c07077224 */ /* 0x008fe400078e02ff */
[----:B------:R-:W-:Y:S02]  /*1ad20*/  IMAD.IADD R17, R17, 0x1, R9 ;  /* 0x0000000111117824 */ /* 0x000fe400078e0209 */
[----:B----4-:R-:W-:Y:S02]  /*1ad30*/  IMAD R19, R19, R14, RZ ;  /* 0x0000000e13137224 */ /* 0x010fe400078e02ff */
[----:B-----5:R-:W-:Y:S02]  /*1ad40*/  IMAD R9, R3, R20, RZ ;  /* 0x0000001403097224 */ /* 0x020fe400078e02ff */
[----:B------:R-:W-:-:S04]  /*1ad50*/  IMAD.WIDE.U32 R10, R6, R12, RZ ;  /* 0x0000000c060a7225 */ /* 0x000fc800078e00ff */
        /* <DEDUP_REMOVED lines=10> */
[----:B------:R-:W-:-:S07]  /*1ae00*/  IADD3 R3, PT, PT, R13, R9, RZ ;  /* 0x000000090d037210 */ /* 0x000fce0007ffe0ff */
.L_x_4262:
[----:B------:R-:W-:Y:S01]  /*1ae10*/  MOV R16, R0 ;  /* 0x0000000000107202 */ /* 0x000fe20000000f00 */
[----:B------:R-:W-:Y:S01]  /*1ae20*/  IMAD.MOV.U32 R27, RZ, RZ, R3 ;  /* 0x000000ffff1b7224 */ /* 0x000fe200078e0003 */
[----:B------:R-:W-:Y:S02]  /*1ae30*/  MOV R26, R8 ;  /* 0x00000008001a7202 */ /* 0x000fe40000000f00 */
[----:B------:R-:W-:Y:S02]  /*1ae40*/  MOV R28, R6 ;  /* 0x00000006001c7202 */ /* 0x000fe40000000f00 */
[----:B------:R-:W-:Y:S01]  /*1ae50*/  MOV R29, R7 ;  /* 0x00000007001d7202 */ /* 0x000fe20000000f00 */
[----:B------:R-:W-:Y:S06]  /*1ae60*/  BRA.U !UP1, `(.L_x_4263) ;  /* 0x0000000509787547 */ /* 0x000fec000b800000 */
        /* <DEDUP_REMOVED lines=19> */
.L_x_4265:
        /* <DEDUP_REMOVED lines=19> */
.L_x_4266:
[----:B------:R-:W-:Y:S05]  /*1b0d0*/  BRA `(.L_x_4267) ;  /* 0x0000000000107947 */ /* 0x000fea0003800000 */
.L_x_4264:
[----:B------:R-:W1:Y:S02]  /*1b0e0*/  LDCU.64 UR4, c[0x0][0x768] ;  /* 0x0000ed00ff0477ac */ /* 0x000e640008000a00 */
[----:B-1----:R-:W-:-:S04]  /*1b0f0*/  IADD3 R2, P0, PT, R25, UR4, RZ ;  /* 0x0000000419027c10 */ /* 0x002fc8000ff1e0ff */
[----:B------:R-:W-:-:S05]  /*1b100*/  IADD3.X R3, PT, PT, RZ, UR5, RZ, P0, !PT ;  /* 0x00000005ff037c10 */ /* 0x000fca00087fe4ff */
[----:B------:R1:W-:Y:S04]  /*1b110*/  STG.E.64 desc[UR36][R2.64], R16 ;  /* 0x0000001002007986 */ /* 0x0003e8000c101b24 */
.L_x_4267:
        /* <DEDUP_REMOVED lines=23> */
.L_x_4269:
        /* <DEDUP_REMOVED lines=19> */
.L_x_4270:
[----:B------:R-:W-:Y:S05]  /*1b3c0*/  BRA `(.L_x_4271) ;  /* 0x00000000000c7947 */ /* 0x000fea0003800000 */
.L_x_4268:
[----:B-1----:R-:W-:-:S04]  /*1b3d0*/  IADD3 R2, P0, PT, R23, UR6, RZ ;  /* 0x0000000617027c10 */ /* 0x002fc8000ff1e0ff */
[----:B------:R-:W-:-:S05]  /*1b3e0*/  IADD3.X R3, PT, PT, RZ, UR7, RZ, P0, !PT ;  /* 0x00000007ff037c10 */ /* 0x000fca00087fe4ff */
[----:B------:R1:W-:Y:S04]  /*1b3f0*/  STG.E.64 desc[UR36][R2.64], R18 ;  /* 0x0000001202007986 */ /* 0x0003e8000c101b24 */
.L_x_4271:
[----:B------:R-:W3:Y:S02]  /*1b400*/  LDCU.64 UR4, c[0x0][0x768] ;  /* 0x0000ed00ff0477ac */ /* 0x000ee40008000a00 */
[----:B---3--:R-:W-:-:S04]  /*1b410*/  IADD3 R22, P0, PT, R22, UR4, RZ ;  /* 0x0000000416167c10 */ /* 0x008fc8000ff1e0ff */
[----:B------:R-:W-:-:S05]  /*1b420*/  IADD3.X R23, PT, PT, RZ, UR5, RZ, P0, !PT ;  /* 0x00000005ff177c10 */ /* 0x000fca00087fe4ff */
[----:B------:R-:W-:Y:S01]  /*1b430*/  STG.E.64 desc[UR36][R22.64], R26 ;  /* 0x0000001a16007986 */ /* 0x000fe2000c101b24 */
[----:B------:R-:W-:Y:S05]  /*1b440*/  EXIT ;  /* 0x000000000000794d */ /* 0x000fea0003800000 */
.L_x_4263:
[----:B------:R-:W-:Y:S04]  /*1b450*/  STG.E.64 desc[UR36][R4.64], R16 ;  /* 0x0000001004007986 */ /* 0x000fe8000c101b24 */
[----:B------:R-:W-:Y:S04]  /*1b460*/  STG.E.64 desc[UR36][R4.64+0x8], R28 ;  /* 0x0000081c04007986 */ /* 0x000fe8000c101b24 */
[----:B------:R-:W-:Y:S04]  /*1b470*/  STG.E.64 desc[UR36][R4.64+0x10], R18 ;  /* 0x0000101204007986 */ /* 0x000fe8000c101b24 */
[----:B------:R-:W-:Y:S01]  /*1b480*/  STG.E.64 desc[UR36][R4.64+0x18], R26 ;  /* 0x0000181a04007986 */ /* 0x000fe2000c101b24 */
[----:B------:R-:W-:Y:S05]  /*1b490*/  EXIT ;  /* 0x000000000000794d */ /* 0x000fea0003800000 */
.L_x_4272:
        /* <DEDUP_REMOVED lines=14> */
.L_x_8874:


//--------------------- .text._ZN2at6native13reduce_kernelILi512ELi1ENS0_8ReduceOpIiNS0_14func_wrapper_tIiNS0_55_GLOBAL__N__0955718d_22_SparseCsrTensorMath_cu_868dd54514ReductionMulOpIiEEEEjiLi4ELi4EEEEEvT1_ --------------------------
	.section	.text._ZN2at6native13reduce_kernelILi512ELi1ENS0_8ReduceOpIiNS0_14func_wrapper_tIiNS0_55_GLOBAL__N__0955718d_22_SparseCsrTensorMath_cu_868dd54514ReductionMulOpIiEEEEjiLi4ELi4EEEEEvT1_,"ax",@progbits
	.align	128
.text._ZN2at6native13reduce_kernelILi512ELi1ENS0_8ReduceOpIiNS0_14func_wrapper_tIiNS0_55_GLOBAL__N__0955718d_22_SparseCsrTensorMath_cu_868dd54514ReductionMulOpIiEEEEjiLi4ELi4EEEEEvT1_:
        .type           _ZN2at6native13reduce_kernelILi512ELi1ENS0_8ReduceOpIiNS0_14func_wrapper_tIiNS0_55_GLOBAL__N__0955718d_22_SparseCsrTensorMath_cu_868dd54514ReductionMulOpIiEEEEjiLi4ELi4EEEEEvT1_,@function
        .size           _ZN2at6native13reduce_kernelILi512ELi1ENS0_8ReduceOpIiNS0_14func_wrapper_tIiNS0_55_GLOBAL__N__0955718d_22_SparseCsrTensorMath_cu_868dd54514ReductionMulOpIiEEEEjiLi4ELi4EEEEEvT1_,(.L_x_8875 - _ZN2at6native13reduce_kernelILi512ELi1ENS0_8ReduceOpIiNS0_14func_wrapper_tIiNS0_55_GLOBAL__N__0955718d_22_SparseCsrTensorMath_cu_868dd54514ReductionMulOpIiEEEEjiLi4ELi4EEEEEvT1_)
        .other          _ZN2at6native13reduce_kernelILi512ELi1ENS0_8ReduceOpIiNS0_14func_wrapper_tIiNS0_55_GLOBAL__N__0955718d_22_SparseCsrTensorMath_cu_868dd54514ReductionMulOpIiEEEEjiLi4ELi4EEEEEvT1_,@"STO_CUDA_ENTRY STV_DEFAULT"
_ZN2at6native13reduce_kernelILi512ELi1ENS0_8ReduceOpIiNS0_14func_wrapper_tIiNS0_55_GLOBAL__N__0955718d_22_SparseCsrTensorMath_cu_868dd54514ReductionMulOpIiEEEEjiLi4ELi4EEEEEvT1_:
        /* <DEDUP_REMOVED lines=295> */
.L_x_4273:
        /* <DEDUP_REMOVED lines=43> */
[----:B0-----:R-:W-:-:S07]  /*1520*/  IMAD R9, R2, UR4, RZ ;  /* 0x0000000402097c24 */ /* 0x001fce000f8e02ff */
.L_x_4280:
[----:B------:R-:W-:Y:S05]  /*1530*/  BSYNC.RECONVERGENT B2 ;  /* 0x0000000000027941 */ /* 0x000fea0003800200 */
.L_x_4279:
[----:B------:R-:W-:Y:S02]  /*1540*/  IADD3 R2, P0, PT, R4, 0x10, RZ ;  /* 0x0000001004027810 */ /* 0x000fe40007f1e0ff */
[----:B------:R-:W-:-:S03]  /*1550*/  IADD3 R10, PT, PT, R11, -0x4, R24 ;  /* 0xfffffffc0b0a7810 */ /* 0x000fc60007ffe018 */
[----:B------:R-:W-:-:S08]  /*1560*/  IMAD.X R3, RZ, RZ, R5, P0 ;  /* 0x000000ffff037224 */ /* 0x000fd000000e0605 */
.L_x_4278:
[----:B------:R-:W-:Y:S05]  /*1570*/  BSYNC.RECONVERGENT B1 ;  /* 0x0000000000017941 */ /* 0x000fea0003800200 */
.L_x_4277:
        /* <DEDUP_REMOVED lines=11> */
.L_x_4283:
[C---:B------:R-:W-:Y:S01]  /*1630*/  IMAD.WIDE.U32 R4, R21.reuse, 0x10, R2 ;  /* 0x0000001015047825 */ /* 0x040fe200078e0002 */
[----:B------:R-:W0:Y:S05]  /*1640*/  LDCU UR4, c[0x0][0x394] ;  /* 0x00007280ff0477ac */ /* 0x000e2a0008000800 */
[----:B------:R-:W2:Y:S01]  /*1650*/  LDG.E.128 R4, desc[UR36][R4.64] ;  /* 0x0000002404047981 */ /* 0x000ea2000c1e1d00 */
[----:B0-----:R-:W-:-:S05]  /*1660*/  VIADD R21, R21, UR4 ;  /* 0x0000000415157c36 */ /* 0x001fca0008000000 */
[----:B------:R-:W-:-:S04]  /*1670*/  LEA R13, R21, 0x3, 0x2 ;  /* 0x00000003150d7811 */ /* 0x000fc800078e10ff */
[----:B------:R-:W-:Y:S01]  /*1680*/  ISETP.GE.U32.AND P1, PT, R13, R10, PT ;  /* 0x0000000a0d00720c */ /* 0x000fe20003f26070 */
[----:B--2---:R-:W-:Y:S02]  /*1690*/  IMAD R9, R4, R9, RZ ;  /* 0x0000000904097224 */ /* 0x004fe400078e02ff */
[----:B------:R-:W-:Y:S02]  /*16a0*/  IMAD R12, R5, R12, RZ ;  /* 0x0000000c050c7224 */ /* 0x000fe400078e02ff */
[----:B------:R-:W-:Y:S02]  /*16b0*/  IMAD R11, R6, R11, RZ ;  /* 0x0000000b060b7224 */ /* 0x000fe400078e02ff */
[----:B------:R-:W-:-:S06]  /*16c0*/  IMAD R8, R7, R8, RZ ;  /* 0x0000000807087224 */ /* 0x000fcc00078e02ff */
[----:B------:R-:W-:Y:S05]  /*16d0*/  @!P1 BRA `(.L_x_4283) ;  /* 0xfffffffc00d49947 */ /* 0x000fea000383ffff */
.L_x_4282:
[----:B------:R-:W-:Y:S05]  /*16e0*/  BSYNC.RECONVERGENT B1 ;  /* 0x0000000000017941 */ /* 0x000fea0003800200 */
.L_x_4281:
        /* <DEDUP_REMOVED lines=8> */
[----:B--2---:R-:W-:-:S07]  /*1770*/  IMAD R9, R9, R2, RZ ;  /* 0x0000000209097224 */ /* 0x004fce00078e02ff */
.L_x_4285:
[----:B------:R-:W-:Y:S05]  /*1780*/  BSYNC.RECONVERGENT B1 ;  /* 0x0000000000017941 */ /* 0x000fea0003800200 */
.L_x_4284:
[----:B------:R-:W-:-:S04]  /*1790*/  IMAD R12, R12, R9, RZ ;  /* 0x000000090c0c7224 */ /* 0x000fc800078e02ff */
[----:B------:R-:W-:-:S04]  /*17a0*/  IMAD R11, R12, R11, RZ ;  /* 0x0000000b0c0b7224 */ /* 0x000fc800078e02ff */
[----:B------:R-:W-:Y:S01]  /*17b0*/  IMAD R19, R11, R8, RZ ;  /* 0x000000080b137224 */ /* 0x000fe200078e02ff */
[----:B------:R-:W-:Y:S06]  /*17c0*/  BRA `(.L_x_4275) ;  /* 0x0000009400007947 */ /* 0x000fec0003800000 */
.L_x_4276:
        /* <DEDUP_REMOVED lines=18> */
.L_x_4290:
        /* <DEDUP_REMOVED lines=14> */
[----:B--2---:R-:W-:Y:S02]  /*19d0*/  IMAD R4, R11, R4, RZ ;  /* 0x000000040b047224 */ /* 0x004fe400078e02ff */
[----:B---3--:R-:W-:Y:S02]  /*19e0*/  IMAD R7, R6, R7, RZ ;  /* 0x0000000706077224 */ /* 0x008fe400078e02ff */
[----:B----4-:R-:W-:Y:S02]  /*19f0*/  IMAD R5, R14, R5, RZ ;  /* 0x000000050e057224 */ /* 0x010fe400078e02ff */
[----:B-----5:R-:W-:-:S06]  /*1a00*/  IMAD R19, R8, R19, RZ ;  /* 0x0000001308137224 */ /* 0x020fcc00078e02ff */
[----:B------:R-:W-:Y:S05]  /*1a10*/  @!P0 BRA `(.L_x_4290) ;  /* 0xfffffffc00b48947 */ /* 0x000fea000383ffff */
[----:B------:R-:W-:Y:S05]  /*1a20*/  BSYNC.RECONVERGENT B2 ;  /* 0x0000000000027941 */ /* 0x000fea0003800200 */
.L_x_4289:
[----:B------:R-:W-:-:S07]  /*1a30*/  MOV R10, R8 ;  /* 0x00000008000a7202 */ /* 0x000fce0000000f00 */
.L_x_4288:
[----:B------:R-:W-:Y:S05]  /*1a40*/  BSYNC.RECONVERGENT B1 ;  /* 0x0000000000017941 */ /* 0x000fea0003800200 */
.L_x_4287:
        /* <DEDUP_REMOVED lines=19> */
.L_x_4292:
[----:B------:R-:W-:Y:S05]  /*1b80*/  BSYNC.RECONVERGENT B1 ;  /* 0x0000000000017941 */ /* 0x000fea0003800200 */
.L_x_4291:
[----:B------:R-:W-:Y:S04]  /*1b90*/  BSSY.RECONVERGENT B1, `(.L_x_4293) ;  /* 0x000000e000017945 */ /* 0x000fe80003800200 */
[----:B------:R-:W-:Y:S05]  /*1ba0*/  @P0 BRA `(.L_x_4294) ;  /* 0x0000000000300947 */ /* 0x000fea0003800000 */
[----:B0-----:R-:W-:Y:S02]  /*1bb0*/  IMAD.IADD R3, R21, 0x1, R0 ;  /* 0x0000000115037824 */ /* 0x001fe400078e0200 */
[----:B-----5:R-:W-:-:S03]  /*1bc0*/  IMAD R4, R4, R11, RZ ;  /* 0x0000000b04047224 */ /* 0x020fc600078e02ff */
[----:B------:R-:W-:-:S13]  /*1bd0*/  ISETP.GE.U32.AND P0, PT, R3, R24, PT ;  /* 0x000000180300720c */ /* 0x000fda0003f06070 */
[----:B------:R-:W-:Y:S05]  /*1be0*/  @P0 BRA `(.L_x_4294) ;  /* 0x0000000000200947 */ /* 0x000fea0003800000 */
[----:B------:R-:W-:Y:S01]  /*1bf0*/  IADD3 R3, PT, PT, R3, R0, RZ ;  /* 0x0000000003037210 */ /* 0x000fe20007ffe0ff */
[----:B------:R-:W-:-:S03]  /*1c00*/  IMAD R7, R7, R6, RZ ;  /* 0x0000000607077224 */ /* 0x000fc600078e02ff */
[----:B------:R-:W-:-:S13]  /*1c10*/  ISETP.GE.U32.AND P0, PT, R3, R24, PT ;  /* 0x000000180300720c */ /* 0x000fda0003f06070 */
[----:B------:R-:W-:Y:S01]  /*1c20*/  @!P0 IADD3 R3, PT, PT, R3, R0, RZ ;  /* 0x0000000003038210 */ /* 0x000fe20007ffe0ff */
[----:B------:R-:W-:-:S03]  /*1c30*/  @!P0 IMAD R5, R5, R14, RZ ;  /* 0x0000000e05058224 */ /* 0x000fc600078e02ff */
[----:B------:R-:W-:-:S04]  /*1c40*/  @!P0 ISETP.GE.U32.AND P1, PT, R3, R24, PT ;  /* 0x000000180300820c */ /* 0x000fc80003f26070 */
[----:B------:R-:W-:-:S05]  /*1c50*/  @!P0 SEL R10, R10, 0x1, !P1 ;  /* 0x000000010a0a8807 */ /* 0x000fca0004800000 */
[----:B------:R-:W-:-:S07]  /*1c60*/  @!P0 IMAD R19, R19, R10, RZ ;  /* 0x0000000a13138224 */ /* 0x000fce00078e02ff */
.L_x_4294:
[----:B------:R-:W-:Y:S05]  /*1c70*/  BSYNC.RECONVERGENT B1 ;  /* 0x0000000000017941 */ /* 0x000fea0003800200 */
.L_x_4293:
[----:B------:R-:W-:-:S04]  /*1c80*/  IMAD R4, R4, R7, RZ ;  /* 0x0000000704047224 */ /* 0x000fc800078e02ff */
[----:B------:R-:W-:-:S04]  /*1c90*/  IMAD R4, R4, R5, RZ ;  /* 0x0000000504047224 */ /* 0x000fc800078e02ff */
[----:B------:R-:W-:Y:S01]  /*1ca0*/  IMAD R19, R4, R19, RZ ;  /* 0x0000001304137224 */ /* 0x000fe200078e02ff */
[----:B------:R-:W-:Y:S06]  /*1cb0*/  BRA `(.L_x_4275) ;  /* 0x0000008c00c47947 */ /* 0x000fec0003800000 */
.L_x_4286:
        /* <DEDUP_REMOVED lines=14> */
.L_x_4299:
        /* <DEDUP_REMOVED lines=24> */
.L_x_4298:
[----:B------:R-:W-:Y:S01]  /*1f20*/  IMAD.MOV.U32 R12, RZ, RZ, R14 ;  /* 0x000000ffff0c7224 */ /* 0x000fe200078e000e */
[----:B------:R-:W-:Y:S01]  /*1f30*/  MOV R14, R10 ;  /* 0x0000000a000e7202 */ /* 0x000fe20000000f00 */
[----:B------:R-:W-:Y:S01]  /*1f40*/  IMAD.MOV.U32 R10, RZ, RZ, R18 ;  /* 0x000000ffff0a7224 */ /* 0x000fe200078e0012 */
[----:B------:R-:W-:-:S07]  /*1f50*/  MOV R11, R9 ;  /* 0x00000009000b7202 */ /* 0x000fce0000000f00 */
.L_x_4297:
[----:B------:R-:W-:Y:S05]  /*1f60*/  BSYNC.RECONVERGENT B1 ;  /* 0x0000000000017941 */ /* 0x000fea0003800200 */
.L_x_4296:
        /* <DEDUP_REMOVED lines=23> */
.L_x_4301:
[----:B------:R-:W-:Y:S05]  /*20e0*/  BSYNC.RECONVERGENT B1 ;  /* 0x0000000000017941 */ /* 0x000fea0003800200 */
.L_x_4300:
[----:B------:R-:W-:Y:S04]  /*20f0*/  BSSY.RECONVERGENT B1, `(.L_x_4302) ;  /* 0x000000e000017945 */ /* 0x000fe80003800200 */
[----:B------:R-:W-:Y:S05]  /*2100*/  @P0 BRA `(.L_x_4303) ;  /* 0x0000000000300947 */ /* 0x000fea0003800000 */
[----:B0-----:R-:W-:Y:S01]  /*2110*/  IADD3 R3, PT, PT, R21, R4, RZ ;  /* 0x0000000415037210 */ /* 0x001fe20007ffe0ff */
[----:B-----5:R-:W-:-:S03]  /*2120*/  IMAD R7, R7, R12, RZ ;  /* 0x0000000c07077224 */ /* 0x020fc600078e02ff */
[----:B------:R-:W-:-:S13]  /*2130*/  ISETP.GE.U32.AND P0, PT, R3, R24, PT ;  /* 0x000000180300720c */ /* 0x000fda0003f06070 */
[----:B------:R-:W-:Y:S05]  /*2140*/  @P0 BRA `(.L_x_4303) ;  /* 0x0000000000200947 */ /* 0x000fea0003800000 */
[----:B------:R-:W-:Y:S01]  /*2150*/  IADD3 R3, PT, PT, R3, R4, RZ ;  /* 0x0000000403037210 */ /* 0x000fe20007ffe0ff */
[----:B------:R-:W-:-:S03]  /*2160*/  IMAD R6, R6, R11, RZ ;  /* 0x0000000b06067224 */ /* 0x000fc600078e02ff */
[----:B------:R-:W-:-:S13]  /*2170*/  ISETP.GE.U32.AND P0, PT, R3, R24, PT ;  /* 0x000000180300720c */ /* 0x000fda0003f06070 */
[----:B------:R-:W-:Y:S02]  /*2180*/  @!P0 IMAD.IADD R3, R3, 0x1, R4 ;  /* 0x0000000103038824 */ /* 0x000fe400078e0204 */
[----:B------:R-:W-:-:S03]  /*2190*/  @!P0 IMAD R5, R5, R14, RZ ;  /* 0x0000000e05058224 */ /* 0x000fc600078e02ff */
[----:B------:R-:W-:-:S04]  /*21a0*/  @!P0 ISETP.GE.U32.AND P1, PT, R3, R24, PT ;  /* 0x000000180300820c */ /* 0x000fc80003f26070 */
[----:B------:R-:W-:-:S05]  /*21b0*/  @!P0 SEL R10, R10, 0x1, !P1 ;  /* 0x000000010a0a8807 */ /* 0x000fca0004800000 */
[----:B------:R-:W-:-:S07]  /*21c0*/  @!P0 IMAD R19, R19, R10, RZ ;  /* 0x0000000a13138224 */ /* 0x000fce00078e02ff */
.L_x_4303:
[----:B------:R-:W-:Y:S05]  /*21d0*/  BSYNC.RECONVERGENT B1 ;  /* 0x0000000000017941 */ /* 0x000fea0003800200 */
.L_x_4302:
[----:B------:R-:W-:-:S04]  /*21e0*/  IMAD R6, R7, R6, RZ ;  /* 0x0000000607067224 */ /* 0x000fc800078e02ff */
[----:B------:R-:W-:-:S04]  /*21f0*/  IMAD R6, R6, R5, RZ ;  /* 0x0000000506067224 */ /* 0x000fc800078e02ff */
[----:B------:R-:W-:Y:S01]  /*2200*/  IMAD R19, R6, R19, RZ ;  /* 0x0000001306137224 */ /* 0x000fe200078e02ff */
[----:B------:R-:W-:Y:S06]  /*2210*/  BRA `(.L_x_4275) ;  /* 0x00000088006c7947 */ /* 0x000fec0003800000 */
.L_x_4295:
        /* <DEDUP_REMOVED lines=18> */
.L_x_4311:
[----:B------:R-:W0:Y:S01]  /*2340*/  LDCU UR4, c[0x0][0x394] ;  /* 0x00007280ff0477ac */ /* 0x000e220008000800 */
[-C--:B-----5:R-:W-:Y:S01]  /*2350*/  @!P0 MOV R8, R3.reuse ;  /* 0x0000000300088202 */ /* 0x0a0fe20000000f00 */
[----:B------:R-:W-:Y:S01]  /*2360*/  @!P0 IMAD.MOV.U32 R7, RZ, RZ, R3 ;  /* 0x000000ffff078224 */ /* 0x000fe200078e0003 */
[-C--:B------:R-:W-:Y:S02]  /*2370*/  @!P0 MOV R0, R3.reuse ;  /* 0x0000000300008202 */ /* 0x080fe40000000f00 */
[----:B------:R-:W-:Y:S01]  /*2380*/  @!P0 MOV R6, R3 ;  /* 0x0000000300068202 */ /* 0x000fe20000000f00 */
[----:B------:R-:W-:Y:S06]  /*2390*/  @!P0 BRA `(.L_x_4306) ;  /* 0x0000003c00b88947 */ /* 0x000fec0003800000 */
[----:B------:R-:W1:Y:S01]  /*23a0*/  LDCU.64 UR30, c[0x0][0x3d0] ;  /* 0x00007a00ff1e77ac */ /* 0x000e620008000a00 */
[----:B------:R-:W-:Y:S02]  /*23b0*/  HFMA2 R6, -RZ, RZ, 0, 0 ;  /* 0x00000000ff067431 */ /* 0x000fe400000001ff */
[----:B------:R-:W-:Y:S01]  /*23c0*/  IMAD.MOV.U32 R7, RZ, RZ, R21 ;  /* 0x000000ffff077224 */ /* 0x000fe200078e0015 */
        /* <DEDUP_REMOVED lines=8> */
[----:B------:R-:W2:Y:S02]  /*2450*/  LDCU UR74, c[0x0][0x504] ;  /* 0x0000a080ff4a77ac */ /* 0x000ea40008000800 */
        /* <DEDUP_REMOVED lines=270> */
[----:B------:R-:W1:Y:S01]  /*3540*/  @P1 LDC.64 R12, c[0x0][0x4f0] ;  /* 0x00013c00ff0c1b82 */ /* 0x000e620000000a00 */
[----:B0-----:R-:W-:-:S07]  /*3550*/  IMAD.HI.U32 R6, R8, UR53, R6 ;  /* 0x0000003508067c27 */ /* 0x001fce000f8e0006 */
[----:B------:R-:W0:Y:S01]  /*3560*/  @P1 LDC R19, c[0x0][0x4ec] ;  /* 0x00013b00ff131b82 */ /* 0x000e220000000800 */
[----:B------:R-:W-:Y:S02]  /*3570*/  SHF.R.U32.HI R7, RZ, UR26, R6 ;  /* 0x0000001aff077c19 */ /* 0x000fe40008011606 */
[----:B------:R-:W-:Y:S02]  /*3580*/  @P1 MOV R6, RZ ;  /* 0x000000ff00061202 */ /* 0x000fe40000000f00 */
[----:B------:R-:W-:-:S05]  /*3590*/  IADD3 R15, PT, PT, -R7, RZ, RZ ;  /* 0x000000ff070f7210 */ /* 0x000fca0007ffe1ff */
[----:B------:R-:W-:Y:S02]  /*35a0*/  IMAD R15, R15, UR52, R8 ;  /* 0x000000340f0f7c24 */ /* 0x000fe4000f8e0208 */
[----:B------:R-:W2:Y:S02]  /*35b0*/  @P1 LDC R8, c[0x0][0x558] ;  /* 0x00015600ff081b82 */ /* 0x000ea40000000800 */
[----:B------:R-:W-:Y:S02]  /*35c0*/  IMAD R0, R15, UR27, R0 ;  /* 0x0000001b0f007c24 */ /* 0x000fe4000f8e0200 */
[----:B-1----:R-:W-:-:S05]  /*35d0*/  @P1 IMAD.HI.U32 R12, R7, R12, R6 ;  /* 0x0000000c070c1227 */ /* 0x002fca00078e0006 */
[----:B------:R-:W-:-:S05]  /*35e0*/  @P1 SHF.R.U32.HI R12, RZ, R13, R12 ;  /* 0x0000000dff0c1219 */ /* 0x000fca000001160c */
[----:B------:R-:W-:-:S04]  /*35f0*/  @P1 IMAD.MOV R6, RZ, RZ, -R12 ;  /* 0x000000ffff061224 */ /* 0x000fc800078e0a0c */
[----:B0-----:R-:W-:-:S04]  /*3600*/  @P1 IMAD R7, R6, R19, R7 ;  /* 0x0000001306071224 */ /* 0x001fc800078e0207 */
[----:B--2---:R-:W-:-:S07]  /*3610*/  @P1 IMAD R0, R7, R8, R0 ;  /* 0x0000000807001224 */ /* 0x004fce00078e0200 */
.L_x_4307:
[----:B------:R-:W-:-:S04]  /*3620*/  LOP3.LUT R7, R0, 0xfffffffc, RZ, 0xc0, !PT ;  /* 0xfffffffc00077812 */ /* 0x000fc800078ec0ff */
[----:B------:R-:W-:-:S04]  /*3630*/  IADD3 R6, P1, PT, R7, R4, RZ ;  /* 0x0000000407067210 */ /* 0x000fc80007f3e0ff */
[----:B------:R-:W-:-:S05]  /*3640*/  IADD3.X R7, PT, PT, RZ, R5, RZ, P1, !PT ;  /* 0x00000005ff077210 */ /* 0x000fca0000ffe4ff */
[----:B------:R1:W5:Y:S01]  /*3650*/  LDG.E R6, desc[UR36][R6.64] ;  /* 0x0000002406067981 */ /* 0x000362000c1e1900 */
[----:B0-----:R-:W-:Y:S01]  /*3660*/  IADD3 R13, PT, PT, R21, UR4, RZ ;  /* 0x00000004150d7c10 */ /* 0x001fe2000fffe0ff */
[----:B------:R-:W-:-:S04]  /*3670*/  IMAD.MOV.U32 R12, RZ, RZ, RZ ;  /* 0x000000ffff0c7224 */ /* 0x000fc800078e00ff */
[----:B------:R-:W-:-:S05]  /*3680*/  IMAD.HI.U32 R0, R13, UR30, R12 ;  /* 0x0000001e0d007c27 */ /* 0x000fca000f8e000c */
[----:B------:R-:W-:-:S04]  /*3690*/  SHF.R.U32.HI R19, RZ, UR31, R0 ;  /* 0x0000001fff137c19 */ /* 0x000fc80008011600 */
[----:B------:R-:W-:-:S05]  /*36a0*/  IADD3 R15, PT, PT, -R19, RZ, RZ ;  /* 0x000000ff130f7210 */ /* 0x000fca0007ffe1ff */
        /* <DEDUP_REMOVED lines=223> */
.L_x_4308:
[----:B------:R-:W-:Y:S01]  /*44a0*/  LOP3.LUT R19, R0, 0xfffffffc, RZ, 0xc0, !PT ;  /* 0xfffffffc00137812 */ /* 0x000fe200078ec0ff */
[----:B------:R-:W-:Y:S01]  /*44b0*/  VIADD R13, R13, UR4 ;  /* 0x000000040d0d7c36 */ /* 0x000fe20008000000 */
[----:B------:R-:W-:Y:S02]  /*44c0*/  MOV R12, RZ ;  /* 0x000000ff000c7202 */ /* 0x000fe40000000f00 */
        /* <DEDUP_REMOVED lines=228> */
.L_x_4309:
[----:B------:R-:W-:-:S04]  /*5310*/  LOP3.LUT R19, R0, 0xfffffffc, RZ, 0xc0, !PT ;  /* 0xfffffffc00137812 */ /* 0x000fc800078ec0ff */
[----:B------:R-:W-:-:S04]  /*5320*/  IADD3 R18, P1, PT, R19, R4, RZ ;  /* 0x0000000413127210 */ /* 0x000fc80007f3e0ff */
[----:B------:R-:W-:-:S05]  /*5330*/  IADD3.X R19, PT, PT, RZ, R5, RZ, P1, !PT ;  /* 0x00000005ff137210 */ /* 0x000fca0000ffe4ff */
[----:B------:R0:W5:Y:S01]  /*5340*/  LDG.E R0, desc[UR36][R18.64] ;  /* 0x0000002412007981 */ /* 0x000162000c1e1900 */
[----:B------:R-:W-:Y:S01]  /*5350*/  MOV R12, RZ ;  /* 0x000000ff000c7202 */ /* 0x000fe20000000f00 */
[----:B------:R-:W-:-:S04]  /*5360*/  VIADD R13, R13, UR4 ;  /* 0x000000040d0d7c36 */ /* 0x000fc80008000000 */
[----:B------:R-:W-:-:S05]  /*5370*/  IMAD.HI.U32 R8, R13, UR30, R12 ;  /* 0x0000001e0d087c27 */ /* 0x000fca000f8e000c */
[----:B------:R-:W-:-:S04]  /*5380*/  SHF.R.U32.HI R15, RZ, UR31, R8 ;  /* 0x0000001fff0f7c19 */ /* 0x000fc80008011608 */
[----:B------:R-:W-:-:S05]  /*5390*/  IADD3 R12, PT, PT, -R15, RZ, RZ ;  /* 0x000000ff0f0c7210 */ /* 0x000fca0007ffe1ff */
[----:B------:R-:W-:-:S04]  /*53a0*/  IMAD R8, R12, UR29, R13 ;  /* 0x0000001d0c087c24 */ /* 0x000fc8000f8e020d */
[----:B------:R-:W-:Y:S01]  /*53b0*/  IMAD R8, R8, UR5, RZ ;  /* 0x0000000508087c24 */ /* 0x000fe2000f8e02ff */
[----:B0-----:R-:W-:Y:S06]  /*53c0*/  BRA.U !UP0, `(.L_x_4310) ;  /* 0x0000000d089c7547 */ /* 0x001fec000b800000 */
        /* <DEDUP_REMOVED lines=231> */
.L_x_4310:
[----:B------:R-:W-:-:S04]  /*6240*/  LOP3.LUT R13, R8, 0xfffffffc, RZ, 0xc0, !PT ;  /* 0xfffffffc080d7812 */ /* 0x000fc800078ec0ff */
[----:B------:R-:W-:-:S04]  /*6250*/  IADD3 R12, P1, PT, R13, R4, RZ ;  /* 0x000000040d0c7210 */ /* 0x000fc80007f3e0ff */
[----:B------:R-:W-:-:S05]  /*6260*/  IADD3.X R13, PT, PT, RZ, R5, RZ, P1, !PT ;  /* 0x00000005ff0d7210 */ /* 0x000fca0000ffe4ff */
[----:B------:R1:W5:Y:S04]  /*6270*/  LDG.E R8, desc[UR36][R12.64] ;  /* 0x000000240c087981 */ /* 0x000368000c1e1900 */
.L_x_4306:
[----:B------:R-:W2:Y:S01]  /*6280*/  LDCU UR5, c[0x0][0x38c] ;  /* 0x00007180ff0577ac */ /* 0x000ea20008000800 */
[----:B0-----:R-:W-:Y:S01]  /*6290*/  MOV R22, UR4 ;  /* 0x0000000400167c02 */ /* 0x001fe20008000f00 */
[----:B-----5:R-:W-:Y:S02]  /*62a0*/  IMAD R9, R6, R9, RZ ;  /* 0x0000000906097224 */ /* 0x020fe400078e02ff */
[----:B------:R-:W-:Y:S02]  /*62b0*/  IMAD R10, R7, R10, RZ ;  /* 0x0000000a070a7224 */ /* 0x000fe400078e02ff */
[----:B------:R-:W-:Y:S02]  /*62c0*/  IMAD R21, R22, 0x4, R21 ;  /* 0x0000000416157824 */ /* 0x000fe400078e0215 */
[----:B------:R-:W-:Y:S02]  /*62d0*/  IMAD R11, R0, R11, RZ ;  /* 0x0000000b000b7224 */ /* 0x000fe400078e02ff */
[----:B-1----:R-:W-:-:S02]  /*62e0*/  IMAD R13, R22, 0x3, R21 ;  /* 0x00000003160d7824 */ /* 0x002fc400078e0215 */
[----:B------:R-:W-:Y:S01]  /*62f0*/  IMAD R20, R8, R20, RZ ;  /* 0x0000001408147224 */ /* 0x000fe200078e02ff */
[----:B--2---:R-:W-:-:S04]  /*6300*/  MOV R24, UR5 ;  /* 0x0000000500187c02 */ /* 0x004fc80008000f00 */
[----:B------:R-:W-:-:S13]  /*6310*/  ISETP.GE.U32.AND P1, PT, R13, R24, PT ;  /* 0x000000180d00720c */ /* 0x000fda0003f26070 */
[----:B------:R-:W-:Y:S05]  /*6320*/  @!P1 BRA `(.L_x_4311) ;  /* 0xffffffc000049947 */ /* 0x000fea000383ffff */
.L_x_4305:
[----:B------:R-:W-:Y:S05]  /*6330*/  BSYNC.RECONVERGENT B1 ;  /* 0x0000000000017941 */ /* 0x000fea0003800200 */
.L_x_4304:
        /* <DEDUP_REMOVED lines=284> */
.L_x_4315:
[----:B------:R-:W-:Y:S02]  /*7500*/  SHF.R.U32.HI R12, RZ, 0x2, R6 ;  /* 0x00000002ff0c7819 */ /* 0x000fe40000011606 */
[----:B------:R-:W-:-:S07]  /*7510*/  MOV R13, RZ ;  /* 0x000000ff000d7202 */ /* 0x000fce0000000f00 */
.L_x_4314:
        /* <DEDUP_REMOVED lines=284> */
.L_x_4317:
[----:B------:R-:W-:Y:S01]  /*86e0*/  SHF.R.U32.HI R18, RZ, 0x2, R7 ;  /* 0x00000002ff127819 */ /* 0x000fe20000011607 */
[----:B------:R-:W-:-:S07]  /*86f0*/  IMAD.MOV.U32 R19, RZ, RZ, RZ ;  /* 0x000000ffff137224 */ /* 0x000fce00078e00ff */
.L_x_4316:
        /* <DEDUP_REMOVED lines=281> */
.L_x_4319:
[----:B------:R-:W-:Y:S01]  /*9890*/  SHF.R.U32.HI R18, RZ, 0x2, R0 ;  /* 0x00000002ff127819 */ /* 0x000fe20000011600 */
[----:B------:R-:W-:-:S07]  /*98a0*/  IMAD.MOV.U32 R19, RZ, RZ, RZ ;  /* 0x000000ffff137224 */ /* 0x000fce00078e00ff */
.L_x_4318:
        /* <DEDUP_REMOVED lines=281> */
.L_x_4321:
[----:B------:R-:W-:Y:S01]  /*aa40*/  SHF.R.U32.HI R12, RZ, 0x2, R5 ;  /* 0x00000002ff0c7819 */ /* 0x000fe20000011605 */
[----:B------:R-:W-:-:S07]  /*aa50*/  IMAD.MOV.U32 R13, RZ, RZ, RZ ;  /* 0x000000ffff0d7224 */ /* 0x000fce00078e00ff */
.L_x_4320:
[----:B------:R-:W-:-:S04]  /*aa60*/  LEA R4, P0, R12, R3, 0x2 ;  /* 0x000000030c047211 */ /* 0x000fc800078010ff */
[----:B------:R-:W-:-:S05]  /*aa70*/  LEA.HI.X R5, R12, R2, R13, 0x2, P0 ;  /* 0x000000020c057211 */ /* 0x000fca00000f140d */
[----:B------:R0:W5:Y:S04]  /*aa80*/  LDG.E R8, desc[UR36][R4.64] ;  /* 0x0000002404087981 */ /* 0x000168000c1e1900 */
.L_x_4313:
[----:B------:R-:W-:Y:S05]  /*aa90*/  BSYNC.RECONVERGENT B1 ;  /* 0x0000000000017941 */ /* 0x000fea0003800200 */
.L_x_4312:
[----:B------:R-:W-:Y:S01]  /*aaa0*/  ISETP.GE.U32.AND P0, PT, R21, R24, PT ;  /* 0x000000181500720c */ /* 0x000fe20003f06070 */
[----:B------:R-:W-:-:S12]  /*aab0*/  BSSY.RECONVERGENT B1, `(.L_x_4322) ;  /* 0x000000e000017945 */ /* 0x000fd80003800200 */
[----:B------:R-:W-:Y:S05]  /*aac0*/  @P0 BRA `(.L_x_4323) ;  /* 0x0000000000300947 */ /* 0x000fea0003800000 */
[----:B------:R-:W-:Y:S01]  /*aad0*/  IADD3 R3, PT, PT, R21, R22, RZ ;  /* 0x0000001615037210 */ /* 0x000fe20007ffe0ff */
        /* <DEDUP_REMOVED lines=11> */
.L_x_4323:
[----:B------:R-:W-:Y:S05]  /*ab90*/  BSYNC.RECONVERGENT B1 ;  /* 0x0000000000017941 */ /* 0x000fea0003800200 */
.L_x_4322:
[----:B------:R-:W-:-:S04]  /*aba0*/  IMAD R10, R10, R9, RZ ;  /* 0x000000090a0a7224 */ /* 0x000fc800078e02ff */
[----:B------:R-:W-:-:S04]  /*abb0*/  IMAD R11, R10, R11, RZ ;  /* 0x0000000b0a0b7224 */ /* 0x000fc800078e02ff */
[----:B------:R-:W-:-:S07]  /*abc0*/  IMAD R19, R11, R20, RZ ;  /* 0x000000140b137224 */ /* 0x000fce00078e02ff */
.L_x_4275:
[----:B------:R-:W-:Y:S05]  /*abd0*/  BSYNC.RECONVERGENT B0 ;  /* 0x0000000000007941 */ /* 0x000fea0003800200 */
.L_x_4274:
        /* <DEDUP_REMOVED lines=17> */
.L_x_4325:
        /* <DEDUP_REMOVED lines=10> */
[----:B-1-3--:R-:W-:-:S05]  /*ad90*/  @!P0 IMAD R19, R19, R4, RZ ;  /* 0x0000000413138224 */ /* 0x00afca00078e02ff */
[----:B------:R3:W-:Y:S01]  /*ada0*/  @!P0 STS [R2], R19 ;  /* 0x0000001302008388 */ /* 0x0007e20000000800 */
[----:B------:R-:W-:Y:S05]  /*adb0*/  BRA.U UP0, `(.L_x_4325) ;  /* 0xfffffffd00cc7547 */ /* 0x000fea000b83ffff */
.L_x_4324:
        /* <DEDUP_REMOVED lines=18> */
.L_x_4328:
[----:B------:R-:W-:Y:S01]  /*aee0*/  SHF.R.U32.HI R7, RZ, 0x1, R3 ;  /* 0x00000001ff077819 */ /* 0x000fe20000011603 */
[----:B------:R-:W-:Y:S03]  /*aef0*/  BAR.SYNC.DEFER_BLOCKING 0x0 ;  /* 0x0000000000007b1d */ /* 0x000fe60000010000 */
[----:B------:R-:W-:-:S04]  /*af00*/  IADD3 R4, PT, PT, R7, R0, RZ ;  /* 0x0000000007047210 */ /* 0x000fc80007ffe0ff */
[----:B------:R-:W-:-:S04]  /*af10*/  ISETP.GE.U32.AND P0, PT, R4, UR5, PT ;  /* 0x0000000504007c0c */ /* 0x000fc8000bf06070 */
[----:B------:R-:W-:-:S13]  /*af20*/  ISETP.GE.U32.OR P0, PT, R0, R7, P0 ;  /* 0x000000070000720c */ /* 0x000fda0000706470 */
[----:B------:R-:W-:-:S06]  /*af30*/  @!P0 LEA R4, R7, R2, 0x2 ;  /* 0x0000000207048211 */ /* 0x000fcc00078e10ff */
[----:B------:R-:W4:Y:S02]  /*af40*/  @!P0 LDS R4, [R4] ;  /* 0x0000000004048984 */ /* 0x000f240000000800 */
[----:B----4-:R-:W-:-:S05]  /*af50*/  @!P0 IMAD R19, R19, R4, RZ ;  /* 0x0000000413138224 */ /* 0x010fca00078e02ff */
[----:B------:R0:W-:Y:S01]  /*af60*/  @!P0 STS [R2], R19 ;  /* 0x0000001302008388 */ /* 0x0001e20000000800 */
[----:B------:R-:W-:Y:S01]  /*af70*/  ISETP.GT.U32.AND P0, PT, R3, 0x7f, PT ;  /* 0x0000007f0300780c */ /* 0x000fe20003f04070 */
[----:B------:R-:W-:-:S12]  /*af80*/  IMAD.MOV.U32 R3, RZ, RZ, R7 ;  /* 0x000000ffff037224 */ /* 0x000fd800078e0007 */
[----:B0-----:R-:W-:Y:S05]  /*af90*/  @P0 BRA `(.L_x_4328) ;  /* 0xfffffffc00d00947 */ /* 0x001fea000383ffff */
.L_x_4327:
[----:B------:R-:W-:Y:S01]  /*afa0*/  BAR.SYNC.DEFER_BLOCKING 0x0 ;  /* 0x0000000000007b1d */ /* 0x000fe20000010000 */
[----:B------:R-:W-:-:S09]  /*afb0*/  UISETP.GE.U32.AND UP0, UPT, UR4, 0x2, UPT ;  /* 0x000000020400788c */ /* 0x000fd2000bf06070 */
[----:B------:R-:W-:Y:S05]  /*afc0*/  BRA.U !UP0, `(.L_x_4326) ;  /* 0x0000000108187547 */ /* 0x000fea000b800000 */
[----:B-1-34-:R-:W-:-:S07]  /*afd0*/  HFMA2 R2, -RZ, RZ, 0, 5.9604644775390625e-08 ;  /* 0x00000001ff027431 */ /* 0x01afce00000001ff */
.L_x_4329:
[----:B------:R1:W3:Y:S02]  /*afe0*/  SHFL.DOWN PT, R4, R19, R2, 0x1f ;  /* 0x08001f0213047589 */ /* 0x0002e400000e0000 */
[----:B-1----:R-:W-:-:S04]  /*aff0*/  SHF.L.U32 R2, R2, 0x1, RZ ;  /* 0x0000000102027819 */ /* 0x002fc800000006ff */
[----:B------:R-:W-:Y:S01]  /*b000*/  ISETP.GE.AND P0, PT, R2, UR4, PT ;  /* 0x0000000402007c0c */ /* 0x000fe2000bf06270 */
[----:B---3--:R-:W-:-:S12]  /*b010*/  IMAD R19, R4, R19, RZ ;  /* 0x0000001304137224 */ /* 0x008fd800078e02ff */
[----:B------:R-:W-:Y:S05]  /*b020*/  @!P0 BRA `(.L_x_4329) ;  /* 0xfffffffc00ec8947 */ /* 0x000fea000383ffff */
.L_x_4326:
        /* <DEDUP_REMOVED lines=282> */
.L_x_4330:
        /* <DEDUP_REMOVED lines=296> */
.L_x_4332:
        /* <DEDUP_REMOVED lines=24> */
.L_x_4334:
[----:B------:R-:W-:Y:S05]  /*d5d0*/  BSYNC.RECONVERGENT B0 ;  /* 0x0000000000007941 */ /* 0x000fea0003800200 */
.L_x_4333:
        /* <DEDUP_REMOVED lines=35> */
.L_x_4336:
[----:B------:R-:W-:Y:S05]  /*d810*/  BSYNC.RECONVERGENT B0 ;  /* 0x0000000000007941 */ /* 0x000fea0003800200 */
.L_x_4335:
        /* <DEDUP_REMOVED lines=32> */
.L_x_4341:
[----:B------:R-:W-:-:S05]  /*da20*/  IADD3 R9, PT, PT, R11, R10, RZ ;  /* 0x0000000a0b097210 */ /* 0x000fca0007ffe0ff */
[----:B--2---:R-:W-:-:S06]  /*da30*/  IMAD.WIDE.U32 R8, R9, 0x4, R6 ;  /* 0x0000000409087825 */ /* 0x004fcc00078e0006 */
[----:B------:R-:W2:Y:S01]  /*da40*/  LDG.E R8, desc[UR36][R8.64] ;  /* 0x0000002408087981 */ /* 0x000ea2000c1e1900 */
[----:B------:R-:W-:-:S04]  /*da50*/  IADD3 R10, PT, PT, R13, R10, RZ ;  /* 0x0000000a0d0a7210 */ /* 0x000fc80007ffe0ff */
[----:B------:R-:W-:Y:S01]  /*da60*/  ISETP.GE.U32.AND P1, PT, R10, UR6, PT ;  /* 0x000000060a007c0c */ /* 0x000fe2000bf26070 */
[----:B--2---:R-:W-:-:S12]  /*da70*/  IMAD R17, R8, R17, RZ ;  /* 0x0000001108117224 */ /* 0x004fd800078e02ff */
[----:B------:R-:W-:Y:S05]  /*da80*/  @!P1 BRA `(.L_x_4341) ;  /* 0xfffffffc00e49947 */ /* 0x000fea000383ffff */
[----:B------:R-:W-:Y:S05]  /*da90*/  BSYNC.RECONVERGENT B1 ;  /* 0x0000000000017941 */ /* 0x000fea0003800200 */
.L_x_4340:
[----:B------:R-:W-:Y:S05]  /*daa0*/  BRA `(.L_x_4339) ;  /* 0x0000000000447947 */ /* 0x000fea0003800000 */
.L_x_4338:
        /* <DEDUP_REMOVED lines=9> */
.L_x_4342:
[----:B------:R-:W-:-:S05]  /*db40*/  IADD3 R9, PT, PT, R4, R11, RZ ;  /* 0x0000000b04097210 */ /* 0x000fca0007ffe0ff */
[----:B-1----:R-:W-:-:S04]  /*db50*/  IMAD R9, R9, R10, R0 ;  /* 0x0000000a09097224 */ /* 0x002fc800078e0200 */
[----:B--2---:R-:W-:-:S06]  /*db60*/  IMAD.WIDE.U32 R8, R9, 0x4, R6 ;  /* 0x0000000409087825 */ /* 0x004fcc00078e0006 */
[----:B------:R-:W2:Y:S01]  /*db70*/  LDG.E R8, desc[UR36][R8.64] ;  /* 0x0000002408087981 */ /* 0x000ea2000c1e1900 */
[----:B---3--:R-:W-:-:S04]  /*db80*/  IADD3 R11, PT, PT, R12, R11, RZ ;  /* 0x0000000b0c0b7210 */ /* 0x008fc80007ffe0ff */
[----:B------:R-:W-:Y:S01]  /*db90*/  ISETP.GE.U32.AND P1, PT, R11, UR5, PT ;  /* 0x000000050b007c0c */ /* 0x000fe2000bf26070 */
[----:B--2---:R-:W-:-:S12]  /*dba0*/  IMAD R17, R8, R17, RZ ;  /* 0x0000001108117224 */ /* 0x004fd800078e02ff */
[----:B------:R-:W-:Y:S05]  /*dbb0*/  @!P1 BRA `(.L_x_4342) ;  /* 0xfffffffc00e09947 */ /* 0x000fea000383ffff */
.L_x_4339:
[----:B------:R-:W-:Y:S05]  /*dbc0*/  BSYNC.RECONVERGENT B0 ;  /* 0x0000000000007941 */ /* 0x000fea0003800200 */
.L_x_4337:
        /* <DEDUP_REMOVED lines=12> */
.L_x_4344:
        /* <DEDUP_REMOVED lines=10> */
[----:B01----:R-:W-:-:S05]  /*dd30*/  @!P1 IMAD R17, R17, R6, RZ ;  /* 0x0000000611119224 */ /* 0x003fca00078e02ff */
[----:B------:R1:W-:Y:S01]  /*dd40*/  @!P1 STS [R4], R17 ;  /* 0x0000001104009388 */ /* 0x0003e20000000800 */
[----:B------:R-:W-:Y:S05]  /*dd50*/  BRA.U UP1, `(.L_x_4344) ;  /* 0xfffffffd01cc7547 */ /* 0x000fea000b83ffff */
.L_x_4343:
        /* <DEDUP_REMOVED lines=9> */
.L_x_4347:
[----:B------:R-:W-:Y:S01]  /*ddf0*/  SHF.R.U32.HI R7, RZ, 0x1, R5 ;  /* 0x00000001ff077819 */ /* 0x000fe20000011605 */
[----:B------:R-:W-:Y:S03]  /*de00*/  BAR.SYNC.DEFER_BLOCKING 0x0 ;  /* 0x0000000000007b1d */ /* 0x000fe60000010000 */
[----:B------:R-:W-:-:S04]  /*de10*/  IADD3 R6, PT, PT, R7, R0, RZ ;  /* 0x0000000007067210 */ /* 0x000fc80007ffe0ff */
[----:B------:R-:W-:-:S04]  /*de20*/  ISETP.GE.U32.AND P1, PT, R6, UR5, PT ;  /* 0x0000000506007c0c */ /* 0x000fc8000bf26070 */
[----:B------:R-:W-:-:S13]  /*de30*/  ISETP.GE.U32.OR P1, PT, R0, R7, P1 ;  /* 0x000000070000720c */ /* 0x000fda0000f26470 */
[----:B------:R-:W-:-:S06]  /*de40*/  @!P1 LEA R6, R7, R4, 0x2 ;  /* 0x0000000407069211 */ /* 0x000fcc00078e10ff */
[----:B------:R-:W0:Y:S02]  /*de50*/  @!P1 LDS R6, [R6] ;  /* 0x0000000006069984 */ /* 0x000e240000000800 */
[----:B01----:R-:W-:-:S05]  /*de60*/  @!P1 IMAD R17, R17, R6, RZ ;  /* 0x0000000611119224 */ /* 0x003fca00078e02ff */
[----:B------:R2:W-:Y:S01]  /*de70*/  @!P1 STS [R4], R17 ;  /* 0x0000001104009388 */ /* 0x0005e20000000800 */
[----:B------:R-:W-:Y:S02]  /*de80*/  ISETP.GT.U32.AND P1, PT, R5, 0x7f, PT ;  /* 0x0000007f0500780c */ /* 0x000fe40003f24070 */
[----:B------:R-:W-:-:S11]  /*de90*/  MOV R5, R7 ;  /* 0x0000000700057202 */ /* 0x000fd60000000f00 */
[----:B--2---:R-:W-:Y:S05]  /*dea0*/  @P1 BRA `(.L_x_4347) ;  /* 0xfffffffc00d01947 */ /* 0x004fea000383ffff */
.L_x_4346:
[----:B------:R-:W-:Y:S01]  /*deb0*/  BAR.SYNC.DEFER_BLOCKING 0x0 ;  /* 0x0000000000007b1d */ /* 0x000fe20000010000 */
[----:B------:R-:W-:-:S09]  /*dec0*/  UISETP.GE.U32.AND UP0, UPT, UR4, 0x2, UPT ;  /* 0x000000020400788c */ /* 0x000fd2000bf06070 */
[----:B------:R-:W-:Y:S05]  /*ded0*/  BRA.U !UP0, `(.L_x_4345) ;  /* 0x0000000108187547 */ /* 0x000fea000b800000 */
[----:B------:R-:W-:-:S07]  /*dee0*/  IMAD.MOV.U32 R0, RZ, RZ, 0x1 ;  /* 0x00000001ff007424 */ /* 0x000fce00078e00ff */
.L_x_4348:
[----:B01----:R0:W1:Y:S02]  /*def0*/  SHFL.DOWN PT, R4, R17, R0, 0x1f ;  /* 0x08001f0011047589 */ /* 0x00306400000e0000 */
[----:B0-----:R-:W-:-:S04]  /*df00*/  SHF.L.U32 R0, R0, 0x1, RZ ;  /* 0x0000000100007819 */ /* 0x001fc800000006ff */
[----:B------:R-:W-:Y:S01]  /*df10*/  ISETP.GE.AND P1, PT, R0, UR4, PT ;  /* 0x0000000400007c0c */ /* 0x000fe2000bf26270 */
[----:B-1----:R-:W-:-:S12]  /*df20*/  IMAD R17, R4, R17, RZ ;  /* 0x0000001104117224 */ /* 0x002fd800078e02ff */
[----:B------:R-:W-:Y:S05]  /*df30*/  @!P1 BRA `(.L_x_4348) ;  /* 0xfffffffc00ec9947 */ /* 0x000fea000383ffff */
.L_x_4345:
        /* <DEDUP_REMOVED lines=14> */
[----:B01----:R-:W-:-:S07]  /*e020*/  IMAD R17, R17, R0, RZ ;  /* 0x0000000011117224 */ /* 0x003fce00078e02ff */
.L_x_4350:
        /* <DEDUP_REMOVED lines=20> */
.L_x_4352:
[----:B------:R-:W2:Y:S02]  /*e170*/  LDCU.64 UR4, c[0x0][0x760] ;  /* 0x0000ec00ff0477ac */ /* 0x000ea40008000a00 */
[----:B--2---:R-:W-:-:S05]  /*e180*/  IADD3 R2, P0, PT, R16, UR4, RZ ;  /* 0x0000000410027c10 */ /* 0x004fca000ff1e0ff */
[----:B------:R-:W-:-:S05]  /*e190*/  IMAD.X R3, RZ, RZ, UR5, P0 ;  /* 0x00000005ff037e24 */ /* 0x000fca00080e06ff */
[----:B------:R-:W-:Y:S01]  /*e1a0*/  STG.E desc[UR36][R2.64], R17 ;  /* 0x0000001102007986 */ /* 0x000fe2000c101924 */
[----:B------:R-:W-:Y:S05]  /*e1b0*/  EXIT ;  /* 0x000000000000794d */ /* 0x000fea0003800000 */
.L_x_4351:
[----:B------:R-:W-:Y:S01]  /*e1c0*/  STG.E desc[UR36][R2.64], R17 ;  /* 0x0000001102007986 */ /* 0x000fe2000c101924 */
[----:B------:R-:W-:Y:S05]  /*e1d0*/  EXIT ;  /* 0x000000000000794d */ /* 0x000fea0003800000 */
.L_x_4349:
[----:B------:R-:W2:Y:S01]  /*e1e0*/  LDCU.U8 UR4, c[0x0][0x790] ;  /* 0x0000f200ff0477ac */ /* 0x000ea20008000000 */
[----:B------:R-:W3:Y:S01]  /*e1f0*/  LDCU.U8 UR5, c[0x0][0x791] ;  /* 0x0000f220ff0577ac */ /* 0x000ee20008000000 */
[----:B--2---:R-:W-:Y:S02]  /*e200*/  UISETP.NE.AND UP0, UPT, UR4, URZ, UPT ;  /* 0x000000ff0400728c */ /* 0x004fe4000bf05270 */
[----:B---3--:R-:W-:-:S07]  /*e210*/  UISETP.NE.AND UP1, UPT, UR5, URZ, UPT ;  /* 0x000000ff0500728c */ /* 0x008fce000bf25270 */
[----:B------:R-:W-:Y:S05]  /*e220*/  BRA.U !UP0, `(.L_x_4353) ;  /* 0x0000000108087547 */ /* 0x000fea000b800000 */
[----:B------:R-:W0:Y:S02]  /*e230*/  LDG.E R0, desc[UR36][R2.64] ;  /* 0x0000002402007981 */ /* 0x000e24000c1e1900 */
[----:B01----:R-:W-:-:S07]  /*e240*/  IMAD R17, R17, R0, RZ ;  /* 0x0000000011117224 */ /* 0x003fce00078e02ff */
.L_x_4353:
        /* <DEDUP_REMOVED lines=20> */
.L_x_4355:
[----:B------:R-:W2:Y:S02]  /*e390*/  LDCU.64 UR4, c[0x0][0x760] ;  /* 0x0000ec00ff0477ac */ /* 0x000ea40008000a00 */
[----:B--2---:R-:W-:-:S04]  /*e3a0*/  IADD3 R2, P0, PT, R16, UR4, RZ ;  /* 0x0000000410027c10 */ /* 0x004fc8000ff1e0ff */
[----:B------:R-:W-:-:S05]  /*e3b0*/  IADD3.X R3, PT, PT, RZ, UR5, RZ, P0, !PT ;  /* 0x00000005ff037c10 */ /* 0x000fca00087fe4ff */
[----:B------:R-:W-:Y:S01]  /*e3c0*/  STG.E desc[UR36][R2.64], R17 ;  /* 0x0000001102007986 */ /* 0x000fe2000c101924 */
[----:B------:R-:W-:Y:S05]  /*e3d0*/  EXIT ;  /* 0x000000000000794d */ /* 0x000fea0003800000 */
.L_x_4354:
[----:B------:R-:W-:Y:S01]  /*e3e0*/  STG.E desc[UR36][R2.64], R17 ;  /* 0x0000001102007986 */ /* 0x000fe2000c101924 */
[----:B------:R-:W-:Y:S05]  /*e3f0*/  EXIT ;  /* 0x000000000000794d */ /* 0x000fea0003800000 */
.L_x_4331:
        /* <DEDUP_REMOVED lines=23> */
[----:B--2---:R-:W-:-:S07]  /*e570*/  IMAD R19, R19, R0, RZ ;  /* 0x0000000013137224 */ /* 0x004fce00078e02ff */
.L_x_4357:
        /* <DEDUP_REMOVED lines=20> */
.L_x_4359:
[----:B------:R-:W0:Y:S02]  /*e6c0*/  LDCU.64 UR4, c[0x0][0x760] ;  /* 0x0000ec00ff0477ac */ /* 0x000e240008000a00 */
[----:B0-----:R-:W-:-:S04]  /*e6d0*/  IADD3 R2, P0, PT, R18, UR4, RZ ;  /* 0x0000000412027c10 */ /* 0x001fc8000ff1e0ff */
[----:B------:R-:W-:-:S05]  /*e6e0*/  IADD3.X R3, PT, PT, RZ, UR5, RZ, P0, !PT ;  /* 0x00000005ff037c10 */ /* 0x000fca00087fe4ff */
[----:B------:R-:W-:Y:S01]  /*e6f0*/  STG.E desc[UR36][R2.64], R19 ;  /* 0x0000001302007986 */ /* 0x000fe2000c101924 */
[----:B------:R-:W-:Y:S05]  /*e700*/  EXIT ;  /* 0x000000000000794d */ /* 0x000fea0003800000 */
.L_x_4358:
[----:B------:R-:W-:Y:S01]  /*e710*/  STG.E desc[UR36][R2.64], R19 ;  /* 0x0000001302007986 */ /* 0x000fe2000c101924 */
[----:B------:R-:W-:Y:S05]  /*e720*/  EXIT ;  /* 0x000000000000794d */ /* 0x000fea0003800000 */
.L_x_4356:
[----:B------:R-:W0:Y:S01]  /*e730*/  LDCU.U8 UR4, c[0x0][0x790] ;  /* 0x0000f200ff0477ac */ /* 0x000e220008000000 */
[----:B------:R-:W1:Y:S01]  /*e740*/  LDCU.U8 UR5, c[0x0][0x791] ;  /* 0x0000f220ff0577ac */ /* 0x000e620008000000 */
[----:B0-----:R-:W-:Y:S02]  /*e750*/  UISETP.NE.AND UP0, UPT, UR4, URZ, UPT ;  /* 0x000000ff0400728c */ /* 0x001fe4000bf05270 */
[----:B-1----:R-:W-:-:S07]  /*e760*/  UISETP.NE.AND UP1, UPT, UR5, URZ, UPT ;  /* 0x000000ff0500728c */ /* 0x002fce000bf25270 */
[----:B------:R-:W-:Y:S05]  /*e770*/  BRA.U !UP0, `(.L_x_4360) ;  /* 0x0000000108087547 */ /* 0x000fea000b800000 */
[----:B------:R-:W2:Y:S02]  /*e780*/  LDG.E R0, desc[UR36][R2.64] ;  /* 0x0000002402007981 */ /* 0x000ea4000c1e1900 */
[----:B--2---:R-:W-:-:S07]  /*e790*/  IMAD R19, R19, R0, RZ ;  /* 0x0000000013137224 */ /* 0x004fce00078e02ff */
.L_x_4360:
        /* <DEDUP_REMOVED lines=20> */
.L_x_4362:
[----:B------:R-:W0:Y:S02]  /*e8e0*/  LDCU.64 UR4, c[0x0][0x760] ;  /* 0x0000ec00ff0477ac */ /* 0x000e240008000a00 */
[----:B0-----:R-:W-:-:S04]  /*e8f0*/  IADD3 R2, P0, PT, R18, UR4, RZ ;  /* 0x0000000412027c10 */ /* 0x001fc8000ff1e0ff */
[----:B------:R-:W-:-:S05]  /*e900*/  IADD3.X R3, PT, PT, RZ, UR5, RZ, P0, !PT ;  /* 0x00000005ff037c10 */ /* 0x000fca00087fe4ff */
[----:B------:R-:W-:Y:S01]  /*e910*/  STG.E desc[UR36][R2.64], R19 ;  /* 0x0000001302007986 */ /* 0x000fe2000c101924 */
[----:B------:R-:W-:Y:S05]  /*e920*/  EXIT ;  /* 0x000000000000794d */ /* 0x000fea0003800000 */
.L_x_4361:
[----:B------:R-:W-:Y:S01]  /*e930*/  STG.E desc[UR36][R2.64], R19 ;  /* 0x0000001302007986 */ /* 0x000fe2000c101924 */
[----:B------:R-:W-:Y:S05]  /*e940*/  EXIT ;  /* 0x000000000000794d */ /* 0x000fea0003800000 */
.L_x_4363:
        /* <DEDUP_REMOVED lines=11> */
.L_x_8875:


//--------------------- .text._ZN2at6native13reduce_kernelILi256ELi2ENS0_8ReduceOpIiNS0_14func_wrapper_tIiNS0_55_GLOBAL__N__0955718d_22_SparseCsrTensorMath_cu_868dd54514ReductionMulOpIiEEEEjiLi4ELi4EEEEEvT1_ --------------------------
	.section	.text._ZN2at6native13reduce_kernelILi256ELi2ENS0_8ReduceOpIiNS0_14func_wrapper_tIiNS0_55_GLOBAL__N__0955718d_22_SparseCsrTensorMath_cu_868dd54514ReductionMulOpIiEEEEjiLi4ELi4EEEEEvT1_,"ax",@progbits
	.align	128
.text._ZN2at6native13reduce_kernelILi256ELi2ENS0_8ReduceOpIiNS0_14func_wrapper_tIiNS0_55_GLOBAL__N__0955718d_22_SparseCsrTensorMath_cu_868dd54514ReductionMulOpIiEEEEjiLi4ELi4EEEEEvT1_:
        .type           _ZN2at6native13reduce_kernelILi256ELi2ENS0_8ReduceOpIiNS0_14func_wrapper_tIiNS0_55_GLOBAL__N__0955718d_22_SparseCsrTensorMath_cu_868dd54514ReductionMulOpIiEEEEjiLi4ELi4EEEEEvT1_,@function
        .size           _ZN2at6native13reduce_kernelILi256ELi2ENS0_8ReduceOpIiNS0_14func_wrapper_tIiNS0_55_GLOBAL__N__0955718d_22_SparseCsrTensorMath_cu_868dd54514ReductionMulOpIiEEEEjiLi4ELi4EEEEEvT1_,(.L_x_8876 - _ZN2at6native13reduce_kernelILi256ELi2ENS0_8ReduceOpIiNS0_14func_wrapper_tIiNS0_55_GLOBAL__N__0955718d_22_SparseCsrTensorMath_cu_868dd54514ReductionMulOpIiEEEEjiLi4ELi4EEEEEvT1_)
        .other          _ZN2at6native13reduce_kernelILi256ELi2ENS0_8ReduceOpIiNS0_14func_wrapper_tIiNS0_55_GLOBAL__N__0955718d_22_SparseCsrTensorMath_cu_868dd54514ReductionMulOpIiEEEEjiLi4ELi4EEEEEvT1_,@"STO_CUDA_ENTRY STV_DEFAULT"
_ZN2at6native13reduce_kernelILi256ELi2ENS0_8ReduceOpIiNS0_14func_wrapper_tIiNS0_55_GLOBAL__N__0955718d_22_SparseCsrTensorMath_cu_868dd54514ReductionMulOpIiEEEEjiLi4ELi4EEEEEvT1_:
        /* <DEDUP_REMOVED lines=296> */
.L_x_4364:
        /* <DEDUP_REMOVED lines=32> */
.L_x_4368:
        /* <DEDUP_REMOVED lines=27> */
[----:B0-----:R-:W-:-:S07]  /*1630*/  IMAD R3, R4, UR4, RZ ;  /* 0x0000000404037c24 */ /* 0x001fce000f8e02ff */
.L_x_4372:
[----:B------:R-:W-:Y:S05]  /*1640*/  BSYNC.RECONVERGENT B1 ;  /* 0x0000000000017941 */ /* 0x000fea0003800200 */
.L_x_4371:
[----:B------:R-:W0:Y:S01]  /*1650*/  LDC R25, c[0x0][0x38c] ;  /* 0x0000e300ff197b82 */ /* 0x000e220000000800 */
[----:B------:R-:W-:-:S04]  /*1660*/  IADD3 R18, P0, PT, R18, 0x10, RZ ;  /* 0x0000001012127810 */ /* 0x000fc80007f1e0ff */
[----:B------:R-:W-:Y:S02]  /*1670*/  IADD3.X R19, PT, PT, RZ, R19, RZ, P0, !PT ;  /* 0x00000013ff137210 */ /* 0x000fe400007fe4ff */
[----:B0-----:R-:W-:-:S07]  /*1680*/  IADD3 R25, PT, PT, R6, -0x4, R25 ;  /* 0xfffffffc06197810 */ /* 0x001fce0007ffe019 */
.L_x_4370:
[----:B------:R-:W-:Y:S05]  /*1690*/  BSYNC.RECONVERGENT B0 ;  /* 0x0000000000007941 */ /* 0x000fea0003800200 */
.L_x_4369:
        /* <DEDUP_REMOVED lines=16> */
.L_x_4375:
[C---:B------:R-:W-:Y:S01]  /*17a0*/  IMAD.WIDE.U32 R4, R9.reuse, 0x10, R18 ;  /* 0x0000001009047825 */ /* 0x040fe200078e0012 */
[----:B------:R-:W0:Y:S05]  /*17b0*/  LDCU UR4, c[0x0][0x394] ;  /* 0x00007280ff0477ac */ /* 0x000e2a0008000800 */
[----:B------:R-:W2:Y:S01]  /*17c0*/  LDG.E.128 R4, desc[UR36][R4.64] ;  /* 0x0000002404047981 */ /* 0x000ea2000c1e1d00 */
[----:B0-----:R-:W-:-:S04]  /*17d0*/  IADD3 R9, PT, PT, R9, UR4, RZ ;  /* 0x0000000409097c10 */ /* 0x001fc8000fffe0ff */
[----:B------:R-:W-:-:S04]  /*17e0*/  LEA R10, R9, 0x3, 0x2 ;  /* 0x00000003090a7811 */ /* 0x000fc800078e10ff */
[----:B------:R-:W-:Y:S01]  /*17f0*/  ISETP.GE.U32.AND P1, PT, R10, R25, PT ;  /* 0x000000190a00720c */ /* 0x000fe20003f26070 */
[----:B--2---:R-:W-:Y:S02]  /*1800*/  IMAD R3, R4, R3, RZ ;  /* 0x0000000304037224 */ /* 0x004fe400078e02ff */
[----:B------:R-:W-:Y:S02]  /*1810*/  IMAD R8, R5, R8, RZ ;  /* 0x0000000805087224 */ /* 0x000fe400078e02ff */
[----:B------:R-:W-:Y:S02]  /*1820*/  IMAD R11, R6, R11, RZ ;  /* 0x0000000b060b7224 */ /* 0x000fe400078e02ff */
[----:B------:R-:W-:-:S06]  /*1830*/  IMAD R0, R7, R0, RZ ;  /* 0x0000000007007224 */ /* 0x000fcc00078e02ff */
[----:B------:R-:W-:Y:S05]  /*1840*/  @!P1 BRA `(.L_x_4375) ;  /* 0xfffffffc00d49947 */ /* 0x000fea000383ffff */
.L_x_4374:
[----:B------:R-:W-:Y:S05]  /*1850*/  BSYNC.RECONVERGENT B0 ;  /* 0x0000000000007941 */ /* 0x000fea0003800200 */
.L_x_4373:
        /* <DEDUP_REMOVED lines=8> */
[----:B--2---:R-:W-:-:S07]  /*18e0*/  IMAD R3, R3, R18, RZ ;  /* 0x0000001203037224 */ /* 0x004fce00078e02ff */
.L_x_4377:
[----:B------:R-:W-:Y:S05]  /*18f0*/  BSYNC.RECONVERGENT B0 ;  /* 0x0000000000007941 */ /* 0x000fea0003800200 */
.L_x_4376:
[----:B------:R-:W-:Y:S02]  /*1900*/  IMAD R8, R8, R3, RZ ;  /* 0x0000000308087224 */ /* 0x000fe400078e02ff */
[----:B------:R-:W-:Y:S02]  /*1910*/  HFMA2 R19, -RZ, RZ, 0, 0 ;  /* 0x00000000ff137431 */ /* 0x000fe400000001ff */
[----:B------:R-:W-:-:S04]  /*1920*/  IMAD R11, R8, R11, RZ ;  /* 0x0000000b080b7224 */ /* 0x000fc800078e02ff */
[----:B------:R-:W-:Y:S01]  /*1930*/  IMAD R18, R11, R0, RZ ;  /* 0x000000000b127224 */ /* 0x000fe200078e02ff */
[----:B------:R-:W-:Y:S06]  /*1940*/  BRA `(.L_x_4366) ;  /* 0x00000098007c7947 */ /* 0x000fec0003800000 */
.L_x_4367:
        /* <DEDUP_REMOVED lines=27> */
.L_x_4381:
        /* <DEDUP_REMOVED lines=22> */
[----:B--2---:R-:W-:Y:S02]  /*1c60*/  IMAD R25, R12, R25, RZ ;  /* 0x000000190c197224 */ /* 0x004fe400078e02ff */
[----:B------:R-:W-:Y:S02]  /*1c70*/  IMAD R24, R13, R24, RZ ;  /* 0x000000180d187224 */ /* 0x000fe400078e02ff */
[----:B---3--:R-:W-:Y:S02]  /*1c80*/  IMAD R9, R10, R9, RZ ;  /* 0x000000090a097224 */ /* 0x008fe400078e02ff */
[----:B------:R-:W-:Y:S02]  /*1c90*/  IMAD R8, R11, R8, RZ ;  /* 0x000000080b087224 */ /* 0x000fe400078e02ff */
[----:B----4-:R-:W-:Y:S02]  /*1ca0*/  IMAD R5, R14, R5, RZ ;  /* 0x000000050e057224 */ /* 0x010fe400078e02ff */
[----:B------:R-:W-:-:S02]  /*1cb0*/  IMAD R4, R15, R4, RZ ;  /* 0x000000040f047224 */ /* 0x000fc400078e02ff */
[----:B-----5:R-:W-:Y:S02]  /*1cc0*/  IMAD R7, R20, R7, RZ ;  /* 0x0000000714077224 */ /* 0x020fe400078e02ff */
[----:B------:R-:W-:Y:S01]  /*1cd0*/  IMAD R6, R21, R6, RZ ;  /* 0x0000000615067224 */ /* 0x000fe200078e02ff */
[----:B------:R-:W-:Y:S06]  /*1ce0*/  @!P0 BRA `(.L_x_4381) ;  /* 0xfffffffc00848947 */ /* 0x000fec000383ffff */
[----:B------:R-:W-:Y:S05]  /*1cf0*/  BSYNC.RECONVERGENT B1 ;  /* 0x0000000000017941 */ /* 0x000fea0003800200 */
.L_x_4380:
[----:B------:R-:W-:Y:S05]  /*1d00*/  BSYNC.RECONVERGENT B0 ;  /* 0x0000000000007941 */ /* 0x000fea0003800200 */
.L_x_4379:
        /* <DEDUP_REMOVED lines=23> */
.L_x_4383:
[----:B------:R-:W-:Y:S05]  /*1e80*/  BSYNC.RECONVERGENT B0 ;  /* 0x0000000000007941 */ /* 0x000fea0003800200 */
.L_x_4382:
[----:B------:R-:W-:Y:S04]  /*1e90*/  BSSY.RECONVERGENT B0, `(.L_x_4384) ;  /* 0x0000012000007945 */ /* 0x000fe80003800200 */
[----:B------:R-:W-:Y:S05]  /*1ea0*/  @P0 BRA `(.L_x_4385) ;  /* 0x0000000000400947 */ /* 0x000fea0003800000 */
[----:B------:R-:W-:Y:S01]  /*1eb0*/  IADD3 R3, PT, PT, R3, R0, RZ ;  /* 0x0000000003037210 */ /* 0x000fe20007ffe0ff */
[----:B-----5:R-:W-:Y:S02]  /*1ec0*/  IMAD R25, R25, R12, RZ ;  /* 0x0000000c19197224 */ /* 0x020fe400078e02ff */
[----:B------:R-:W-:Y:S01]  /*1ed0*/  IMAD R24, R24, R13, RZ ;  /* 0x0000000d18187224 */ /* 0x000fe200078e02ff */
[----:B------:R-:W-:-:S13]  /*1ee0*/  ISETP.GE.U32.AND P0, PT, R3, R30, PT ;  /* 0x0000001e0300720c */ /* 0x000fda0003f06070 */
[----:B------:R-:W-:Y:S05]  /*1ef0*/  @P0 BRA `(.L_x_4385) ;  /* 0x00000000002c0947 */ /* 0x000fea0003800000 */
[----:B------:R-:W-:Y:S01]  /*1f00*/  IADD3 R3, PT, PT, R3, R0, RZ ;  /* 0x0000000003037210 */ /* 0x000fe20007ffe0ff */
[----:B------:R-:W-:Y:S02]  /*1f10*/  IMAD R9, R9, R10, RZ ;  /* 0x0000000a09097224 */ /* 0x000fe400078e02ff */
[----:B------:R-:W-:Y:S01]  /*1f20*/  IMAD R8, R8, R11, RZ ;  /* 0x0000000b08087224 */ /* 0x000fe200078e02ff */
[----:B------:R-:W-:-:S13]  /*1f30*/  ISETP.GE.U32.AND P0, PT, R3, R30, PT ;  /* 0x0000001e0300720c */ /* 0x000fda0003f06070 */
[----:B------:R-:W-:Y:S05]  /*1f40*/  @P0 BRA `(.L_x_4385) ;  /* 0x0000000000180947 */ /* 0x000fea0003800000 */
[----:B------:R-:W-:Y:S02]  /*1f50*/  IMAD.IADD R3, R3, 0x1, R0 ;  /* 0x0000000103037824 */ /* 0x000fe400078e0200 */
[----:B------:R-:W-:Y:S02]  /*1f60*/  IMAD R7, R7, R20, RZ ;  /* 0x0000001407077224 */ /* 0x000fe400078e02ff */
[----:B------:R-:W-:Y:S01]  /*1f70*/  IMAD R6, R6, R21, RZ ;  /* 0x0000001506067224 */ /* 0x000fe200078e02ff */
[----:B------:R-:W-:-:S13]  /*1f80*/  ISETP.GE.U32.AND P0, PT, R3, R30, PT ;  /* 0x0000001e0300720c */ /* 0x000fda0003f06070 */
[----:B------:R-:W-:Y:S02]  /*1f90*/  @!P0 IMAD R5, R5, R14, RZ ;  /* 0x0000000e05058224 */ /* 0x000fe400078e02ff */
[----:B------:R-:W-:-:S07]  /*1fa0*/  @!P0 IMAD R4, R4, R15, RZ ;  /* 0x0000000f04048224 */ /* 0x000fce00078e02ff */
.L_x_4385:
[----:B------:R-:W-:Y:S05]  /*1fb0*/  BSYNC.RECONVERGENT B0 ;  /* 0x0000000000007941 */ /* 0x000fea0003800200 */
.L_x_4384:
[----:B------:R-:W-:Y:S02]  /*1fc0*/  IMAD R0, R25, R9, RZ ;  /* 0x0000000919007224 */ /* 0x000fe400078e02ff */
[----:B------:R-:W-:Y:S02]  /*1fd0*/  IMAD R3, R24, R8, RZ ;  /* 0x0000000818037224 */ /* 0x000fe400078e02ff */
[----:B------:R-:W-:Y:S02]  /*1fe0*/  IMAD R0, R0, R7, RZ ;  /* 0x0000000700007224 */ /* 0x000fe400078e02ff */
[----:B------:R-:W-:Y:S02]  /*1ff0*/  IMAD R3, R3, R6, RZ ;  /* 0x0000000603037224 */ /* 0x000fe400078e02ff */
[----:B-1----:R-:W-:Y:S02]  /*2000*/  IMAD R18, R0, R5, RZ ;  /* 0x0000000500127224 */ /* 0x002fe400078e02ff */
[----:B------:R-:W-:Y:S01]  /*2010*/  IMAD R19, R3, R4, RZ ;  /* 0x0000000403137224 */ /* 0x000fe200078e02ff */
[----:B------:R-:W-:Y:S06]  /*2020*/  BRA `(.L_x_4366) ;  /* 0x0000009000c47947 */ /* 0x000fec0003800000 */
.L_x_4378:
        /* <DEDUP_REMOVED lines=23> */
.L_x_4389:
        /* <DEDUP_REMOVED lines=32> */
.L_x_4388:
[----:B------:R-:W-:Y:S05]  /*23a0*/  BSYNC.RECONVERGENT B0 ;  /* 0x0000000000007941 */ /* 0x000fea0003800200 */
.L_x_4387:
        /* <DEDUP_REMOVED lines=27> */
.L_x_4391:
[----:B------:R-:W-:Y:S05]  /*2560*/  BSYNC.RECONVERGENT B0 ;  /* 0x0000000000007941 */ /* 0x000fea0003800200 */
.L_x_4390:
        /* <DEDUP_REMOVED lines=18> */
.L_x_4393:
[----:B------:R-:W-:Y:S05]  /*2690*/  BSYNC.RECONVERGENT B0 ;  /* 0x0000000000007941 */ /* 0x000fea0003800200 */
.L_x_4392:
[----:B------:R-:W-:Y:S02]  /*26a0*/  IMAD R0, R11, R9, RZ ;  /* 0x000000090b007224 */ /* 0x000fe400078e02ff */
[----:B------:R-:W-:Y:S02]  /*26b0*/  IMAD R3, R26, R10, RZ ;  /* 0x0000000a1a037224 */ /* 0x000fe400078e02ff */
[----:B------:R-:W-:Y:S02]  /*26c0*/  IMAD R0, R0, R7, RZ ;  /* 0x0000000700007224 */ /* 0x000fe400078e02ff */
[----:B------:R-:W-:Y:S02]  /*26d0*/  IMAD R3, R3, R8, RZ ;  /* 0x0000000803037224 */ /* 0x000fe400078e02ff */
[----:B-1----:R-:W-:Y:S02]  /*26e0*/  IMAD R18, R0, R5, RZ ;  /* 0x0000000500127224 */ /* 0x002fe400078e02ff */
[----:B------:R-:W-:Y:S01]  /*26f0*/  IMAD R19, R3, R6, RZ ;  /* 0x0000000603137224 */ /* 0x000fe200078e02ff */
[----:B------:R-:W-:Y:S06]  /*2700*/  BRA `(.L_x_4366) ;  /* 0x0000008c000c7947 */ /* 0x000fec0003800000 */
.L_x_4386:
        /* <DEDUP_REMOVED lines=26> */
.L_x_4401:
        /* <DEDUP_REMOVED lines=306> */
.L_x_4397:
        /* <DEDUP_REMOVED lines=241> */
.L_x_4398:
        /* <DEDUP_REMOVED lines=241> */
.L_x_4399:
        /* <DEDUP_REMOVED lines=241> */
.L_x_4400:
[----:B------:R-:W-:-:S04]  /*6900*/  LOP3.LUT R25, R28, 0xfffffff8, RZ, 0xc0, !PT ;  /* 0xfffffff81c197812 */ /* 0x000fc800078ec0ff */
[----:B------:R-:W-:-:S04]  /*6910*/  IADD3 R24, P1, PT, R25, R18, RZ ;  /* 0x0000001219187210 */ /* 0x000fc80007f3e0ff */
[----:B------:R-:W-:-:S06]  /*6920*/  IADD3.X R25, PT, PT, RZ, R19, RZ, P1, !PT ;  /* 0x00000013ff197210 */ /* 0x000fcc0000ffe4ff */
[----:B------:R-:W5:Y:S03]  /*6930*/  LDG.E.64 R24, desc[UR36][R24.64] ;  /* 0x0000002418187981 */ /* 0x000f66000c1e1b00 */
.L_x_4396:
[----:B------:R-:W2:Y:S01]  /*6940*/  LDCU UR5, c[0x0][0x38c] ;  /* 0x00007180ff0577ac */ /* 0x000ea20008000800 */
[----:B-1----:R-:W-:Y:S02]  /*6950*/  IMAD.U32 R28, RZ, RZ, UR4 ;  /* 0x00000004ff1c7e24 */ /* 0x002fe4000f8e00ff */
[----:B-----5:R-:W-:Y:S02]  /*6960*/  IMAD R3, R20, R3, RZ ;  /* 0x0000000314037224 */ /* 0x020fe400078e02ff */
[----:B------:R-:W-:Y:S01]  /*6970*/  IMAD R0, R21, R0, RZ ;  /* 0x0000000015007224 */ /* 0x000fe200078e02ff */
[----:B------:R-:W-:Y:S01]  /*6980*/  LEA R27, R28, R27, 0x2 ;  /* 0x0000001b1c1b7211 */ /* 0x000fe200078e10ff */
[----:B------:R-:W-:Y:S02]  /*6990*/  IMAD R5, R14, R5, RZ ;  /* 0x000000050e057224 */ /* 0x000fe400078e02ff */
[----:B------:R-:W-:Y:S02]  /*69a0*/  IMAD R4, R15, R4, RZ ;  /* 0x000000040f047224 */ /* 0x000fe400078e02ff */
[----:B------:R-:W-:-:S02]  /*69b0*/  IMAD R31, R28, 0x3, R27 ;  /* 0x000000031c1f7824 */ /* 0x000fc400078e021b */
[----:B------:R-:W-:Y:S02]  /*69c0*/  IMAD R7, R12, R7, RZ ;  /* 0x000000070c077224 */ /* 0x000fe400078e02ff */
[----:B------:R-:W-:Y:S02]  /*69d0*/  IMAD R6, R13, R6, RZ ;  /* 0x000000060d067224 */ /* 0x000fe400078e02ff */
[----:B------:R-:W-:Y:S01]  /*69e0*/  IMAD R9, R24, R9, RZ ;  /* 0x0000000918097224 */ /* 0x000fe200078e02ff */
[----:B--2---:R-:W-:Y:S01]  /*69f0*/  MOV R30, UR5 ;  /* 0x00000005001e7c02 */ /* 0x004fe20008000f00 */
[----:B------:R-:W-:-:S03]  /*6a00*/  IMAD R8, R25, R8, RZ ;  /* 0x0000000819087224 */ /* 0x000fc600078e02ff */
[----:B------:R-:W-:-:S13]  /*6a10*/  ISETP.GE.U32.AND P1, PT, R31, R30, PT ;  /* 0x0000001e1f00720c */ /* 0x000fda0003f26070 */
[----:B------:R-:W-:Y:S05]  /*6a20*/  @!P1 BRA `(.L_x_4401) ;  /* 0xffffffbc00a09947 */ /* 0x000fea000383ffff */
.L_x_4395:
[----:B0-----:R-:W-:Y:S05]  /*6a30*/  BSYNC.RECONVERGENT B0 ;  /* 0x0000000000007941 */ /* 0x001fea0003800200 */
.L_x_4394:
        /* <DEDUP_REMOVED lines=284> */
.L_x_4405:
[----:B------:R-:W-:Y:S01]  /*7c00*/  SHF.R.U32.HI R20, RZ, 0x3, R20 ;  /* 0x00000003ff147819 */ /* 0x000fe20000011614 */
[----:B------:R-:W-:-:S07]  /*7c10*/  IMAD.MOV.U32 R21, RZ, RZ, RZ ;  /* 0x000000ffff157224 */ /* 0x000fce00078e00ff */
.L_x_4404:
        /* <DEDUP_REMOVED lines=284> */
.L_x_4407:
[----:B------:R-:W-:Y:S02]  /*8de0*/  SHF.R.U32.HI R18, RZ, 0x3, R33 ;  /* 0x00000003ff127819 */ /* 0x000fe40000011621 */
[----:B------:R-:W-:-:S07]  /*8df0*/  MOV R19, RZ ;  /* 0x000000ff00137202 */ /* 0x000fce0000000f00 */
.L_x_4406:
        /* <DEDUP_REMOVED lines=281> */
.L_x_4409:
[----:B------:R-:W-:Y:S02]  /*9f90*/  SHF.R.U32.HI R18, RZ, 0x3, R33 ;  /* 0x00000003ff127819 */ /* 0x000fe40000011621 */
[----:B------:R-:W-:-:S07]  /*9fa0*/  MOV R19, RZ ;  /* 0x000000ff00137202 */ /* 0x000fce0000000f00 */
.L_x_4408:
        /* <DEDUP_REMOVED lines=281> */
.L_x_4411:
[----:B------:R-:W-:Y:S02]  /*b140*/  SHF.R.U32.HI R24, RZ, 0x3, R24 ;  /* 0x00000003ff187819 */ /* 0x000fe40000011618 */
[----:B------:R-:W-:-:S07]  /*b150*/  MOV R25, RZ ;  /* 0x000000ff00197202 */ /* 0x000fce0000000f00 */
.L_x_4410:
[----:B------:R-:W-:-:S04]  /*b160*/  LEA R32, P0, R24, R32, 0x3 ;  /* 0x0000002018207211 */ /* 0x000fc800078018ff */
[----:B------:R-:W-:-:S05]  /*b170*/  LEA.HI.X R33, R24, R26, R25, 0x3, P0 ;  /* 0x0000001a18217211 */ /* 0x000fca00000f1c19 */
[----:B------:R0:W5:Y:S04]  /*b180*/  LDG.E.64 R24, desc[UR36][R32.64] ;  /* 0x0000002420187981 */ /* 0x000168000c1e1b00 */
.L_x_4403:
[----:B------:R-:W-:Y:S05]  /*b190*/  BSYNC.RECONVERGENT B0 ;  /* 0x0000000000007941 */ /* 0x000fea0003800200 */
.L_x_4402:
[----:B------:R-:W-:Y:S01]  /*b1a0*/  ISETP.GE.U32.AND P0, PT, R27, R30, PT ;  /* 0x0000001e1b00720c */ /* 0x000fe20003f06070 */
[----:B------:R-:W-:-:S12]  /*b1b0*/  BSSY.RECONVERGENT B0, `(.L_x_4412) ;  /* 0x0000012000007945 */ /* 0x000fd80003800200 */
        /* <DEDUP_REMOVED lines=17> */
.L_x_4413:
[----:B------:R-:W-:Y:S05]  /*b2d0*/  BSYNC.RECONVERGENT B0 ;  /* 0x0000000000007941 */ /* 0x000fea0003800200 */
.L_x_4412:
[----:B------:R-:W-:Y:S02]  /*b2e0*/  IMAD R10, R5, R3, RZ ;  /* 0x00000003050a7224 */ /* 0x000fe400078e02ff */
[----:B------:R-:W-:Y:S02]  /*b2f0*/  IMAD R3, R4, R0, RZ ;  /* 0x0000000004037224 */ /* 0x000fe400078e02ff */
[----:B------:R-:W-:Y:S02]  /*b300*/  IMAD R10, R10, R7, RZ ;  /* 0x000000070a0a7224 */ /* 0x000fe400078e02ff */
[----:B------:R-:W-:Y:S02]  /*b310*/  IMAD R3, R3, R6, RZ ;  /* 0x0000000603037224 */ /* 0x000fe400078e02ff */
[----:B------:R-:W-:Y:S02]  /*b320*/  IMAD R18, R10, R9, RZ ;  /* 0x000000090a127224 */ /* 0x000fe400078e02ff */
[----:B------:R-:W-:-:S07]  /*b330*/  IMAD R19, R3, R8, RZ ;  /* 0x0000000803137224 */ /* 0x000fce00078e02ff */
.L_x_4366:
[----:B------:R-:W-:Y:S05]  /*b340*/  BSYNC.RECONVERGENT B6 ;  /* 0x0000000000067941 */ /* 0x000fea0003800200 */
.L_x_4365:
        /* <DEDUP_REMOVED lines=15> */
.L_x_4415:
        /* <DEDUP_REMOVED lines=9> */
[----:B-1----:R-:W-:Y:S02]  /*b4d0*/  @!P0 IMAD R18, R18, R6, RZ ;  /* 0x0000000612128224 */ /* 0x002fe400078e02ff */
[----:B------:R-:W-:-:S05]  /*b4e0*/  @!P0 IMAD R19, R19, R7, RZ ;  /* 0x0000000713138224 */ /* 0x000fca00078e02ff */
[----:B------:R2:W-:Y:S01]  /*b4f0*/  @!P0 STS.64 [R0], R18 ;  /* 0x0000001200008388 */ /* 0x0005e20000000a00 */
[----:B------:R-:W-:Y:S02]  /*b500*/  ISETP.GT.U32.AND P0, PT, R4, 0x3, PT ;  /* 0x000000030400780c */ /* 0x000fe40003f04070 */
[----:B------:R-:W-:-:S11]  /*b510*/  MOV R4, R9 ;  /* 0x0000000900047202 */ /* 0x000fd60000000f00 */
[----:B--2---:R-:W-:Y:S05]  /*b520*/  @P0 BRA `(.L_x_4415) ;  /* 0xfffffffc00c40947 */ /* 0x004fea000383ffff */
.L_x_4414:
        /* <DEDUP_REMOVED lines=18> */
.L_x_4418:
        /* <DEDUP_REMOVED lines=8> */
[----:B-1----:R-:W-:Y:S02]  /*b6d0*/  @!P0 IMAD R18, R18, R6, RZ ;  /* 0x0000000612128224 */ /* 0x002fe400078e02ff */
[----:B------:R-:W-:-:S05]  /*b6e0*/  @!P0 IMAD R19, R19, R7, RZ ;  /* 0x0000000713138224 */ /* 0x000fca00078e02ff */
[----:B------:R2:W-:Y:S01]  /*b6f0*/  @!P0 STS.64 [R3], R18 ;  /* 0x0000001203008388 */ /* 0x0005e20000000a00 */
[----:B------:R-:W-:Y:S01]  /*b700*/  ISETP.GT.U32.AND P0, PT, R4, 0x7f, PT ;  /* 0x0000007f0400780c */ /* 0x000fe20003f04070 */
[----:B------:R-:W-:-:S12]  /*b710*/  IMAD.MOV.U32 R4, RZ, RZ, R10 ;  /* 0x000000ffff047224 */ /* 0x000fd800078e000a */
[----:B--2---:R-:W-:Y:S05]  /*b720*/  @P0 BRA `(.L_x_4418) ;  /* 0xfffffffc00c80947 */ /* 0x004fea000383ffff */
.L_x_4417:
[----:B------:R-:W-:Y:S01]  /*b730*/  ISETP.GE.U32.AND P0, PT, R0, 0x2, PT ;  /* 0x000000020000780c */ /* 0x000fe20003f06070 */
[----:B------:R-:W-:Y:S05]  /*b740*/  WARPSYNC.ALL ;  /* 0x0000000000007948 */ /* 0x000fea0003800000 */
[----:B------:R-:W-:Y:S07]  /*b750*/  BAR.SYNC.DEFER_BLOCKING 0x0 ;  /* 0x0000000000007b1d */ /* 0x000fee0000010000 */
[----:B------:R-:W-:Y:S05]  /*b760*/  @!P0 BRA `(.L_x_4416) ;  /* 0x0000000000208947 */ /* 0x000fea0003800000 */
[----:B-1----:R-:W-:-:S07]  /*b770*/  HFMA2 R3, -RZ, RZ, 0, 5.9604644775390625e-08 ;  /* 0x00000001ff037431 */ /* 0x002fce00000001ff */
.L_x_4419:
[----:B------:R-:W1:Y:S04]  /*b780*/  SHFL.DOWN PT, R5, R18, R3, 0x1f ;  /* 0x08001f0312057589 */ /* 0x000e6800000e0000 */
[----:B------:R2:W3:Y:S02]  /*b790*/  SHFL.DOWN PT, R4, R19, R3, 0x1f ;  /* 0x08001f0313047589 */ /* 0x0004e400000e0000 */
[----:B--2---:R-:W-:-:S04]  /*b7a0*/  SHF.L.U32 R3, R3, 0x1, RZ ;  /* 0x0000000103037819 */ /* 0x004fc800000006ff */
[----:B------:R-:W-:Y:S01]  /*b7b0*/  ISETP.GE.AND P0, PT, R3, R0, PT ;  /* 0x000000000300720c */ /* 0x000fe20003f06270 */
[----:B-1----:R-:W-:Y:S02]  /*b7c0*/  IMAD R18, R5, R18, RZ ;  /* 0x0000001205127224 */ /* 0x002fe400078e02ff */
[----:B---3--:R-:W-:-:S10]  /*b7d0*/  IMAD R19, R4, R19, RZ ;  /* 0x0000001304137224 */ /* 0x008fd400078e02ff */
[----:B------:R-:W-:Y:S05]  /*b7e0*/  @!P0 BRA `(.L_x_4419) ;  /* 0xfffffffc00e48947 */ /* 0x000fea000383ffff */
.L_x_4416:
        /* <DEDUP_REMOVED lines=282> */
.L_x_4420:
        /* <DEDUP_REMOVED lines=276> */
.L_x_4421:
        /* <DEDUP_REMOVED lines=292> */
.L_x_4423:
        /* <DEDUP_REMOVED lines=276> */
.L_x_4424:
        /* <DEDUP_REMOVED lines=24> */
.L_x_4426:
[----:B------:R-:W-:Y:S05]  /*ffd0*/  BSYNC.RECONVERGENT B0 ;  /* 0x0000000000007941 */ /* 0x000fea0003800200 */
.L_x_4425:
        /* <DEDUP_REMOVED lines=35> */
.L_x_4428:
[----:B------:R-:W-:Y:S05]  /*10210*/  BSYNC.RECONVERGENT B0 ;  /* 0x0000000000007941 */ /* 0x000fea0003800200 */
.L_x_4427:
        /* <DEDUP_REMOVED lines=35> */
.L_x_4433:
[----:B------:R-:W-:-:S04]  /*10450*/  IMAD.IADD R3, R9, 0x1, R0 ;  /* 0x0000000109037824 */ /* 0x000fc800078e0200 */
[----:B-1----:R-:W-:-:S05]  /*10460*/  IMAD.WIDE.U32 R2, R3, 0x8, R6 ;  /* 0x0000000803027825 */ /* 0x002fca00078e0006 */
[----:B------:R-:W2:Y:S04]  /*10470*/  LDG.E R13, desc[UR36][R2.64] ;  /* 0x00000024020d7981 */ /* 0x000ea8000c1e1900 */
[----:B------:R-:W3:Y:S01]  /*10480*/  LDG.E R8, desc[UR36][R2.64+0x4] ;  /* 0x0000042402087981 */ /* 0x000ee2000c1e1900 */
[----:B------:R-:W-:-:S04]  /*10490*/  IADD3 R0, PT, PT, R11, R0, RZ ;  /* 0x000000000b007210 */ /* 0x000fc80007ffe0ff */
[----:B------:R-:W-:Y:S01]  /*104a0*/  ISETP.GE.U32.AND P1, PT, R0, UR8, PT ;  /* 0x0000000800007c0c */ /* 0x000fe2000bf26070 */
[----:B--2---:R-:W-:Y:S02]  /*104b0*/  IMAD R16, R13, R16, RZ ;  /* 0x000000100d107224 */ /* 0x004fe400078e02ff */
[----:B---3--:R-:W-:-:S10]  /*104c0*/  IMAD R17, R8, R17, RZ ;  /* 0x0000001108117224 */ /* 0x008fd400078e02ff */
[----:B------:R-:W-:Y:S05]  /*104d0*/  @!P1 BRA `(.L_x_4433) ;  /* 0xfffffffc00dc9947 */ /* 0x000fea000383ffff */
[----:B------:R-:W-:Y:S05]  /*104e0*/  BSYNC.RECONVERGENT B1 ;  /* 0x0000000000017941 */ /* 0x000fea0003800200 */
.L_x_4432:
[----:B------:R-:W-:Y:S05]  /*104f0*/  BRA `(.L_x_4431) ;  /* 0x0000000000547947 */ /* 0x000fea0003800000 */
.L_x_4430:
        /* <DEDUP_REMOVED lines=11> */
.L_x_4434:
[----:B------:R-:W-:-:S05]  /*105b0*/  IADD3 R2, PT, PT, R0, R9, RZ ;  /* 0x0000000900027210 */ /* 0x000fca0007ffe0ff */
[----:B---3--:R-:W-:-:S04]  /*105c0*/  IMAD R3, R2, R10, R23 ;  /* 0x0000000a02037224 */ /* 0x008fc800078e0217 */
[----:B-1----:R-:W-:-:S05]  /*105d0*/  IMAD.WIDE.U32 R2, R3, 0x8, R6 ;  /* 0x0000000803027825 */ /* 0x002fca00078e0006 */
[----:B------:R-:W2:Y:S04]  /*105e0*/  LDG.E R11, desc[UR36][R2.64] ;  /* 0x00000024020b7981 */ /* 0x000ea8000c1e1900 */
[----:B------:R-:W3:Y:S01]  /*105f0*/  LDG.E R8, desc[UR36][R2.64+0x4] ;  /* 0x0000042402087981 */ /* 0x000ee2000c1e1900 */
[----:B----4-:R-:W-:-:S04]  /*10600*/  IADD3 R9, PT, PT, R12, R9, RZ ;  /* 0x000000090c097210 */ /* 0x010fc80007ffe0ff */
[----:B------:R-:W-:Y:S01]  /*10610*/  ISETP.GE.U32.AND P1, PT, R9, UR6, PT ;  /* 0x0000000609007c0c */ /* 0x000fe2000bf26070 */
[----:B--2---:R-:W-:Y:S02]  /*10620*/  IMAD R16, R11, R16, RZ ;  /* 0x000000100b107224 */ /* 0x004fe400078e02ff */
[----:B---3--:R-:W-:-:S10]  /*10630*/  IMAD R17, R8, R17, RZ ;  /* 0x0000001108117224 */ /* 0x008fd400078e02ff */
[----:B------:R-:W-:Y:S05]  /*10640*/  @!P1 BRA `(.L_x_4434) ;  /* 0xfffffffc00d89947 */ /* 0x000fea000383ffff */
.L_x_4431:
[----:B------:R-:W-:Y:S05]  /*10650*/  BSYNC.RECONVERGENT B0 ;  /* 0x0000000000007941 */ /* 0x000fea0003800200 */
.L_x_4429:
        /* <DEDUP_REMOVED lines=12> */
.L_x_4436:
        /* <DEDUP_REMOVED lines=10> */
[----:B--23--:R-:W-:Y:S02]  /*107c0*/  @!P1 IMAD R16, R16, R2, RZ ;  /* 0x0000000210109224 */ /* 0x00cfe400078e02ff */
[----:B------:R-:W-:-:S05]  /*107d0*/  @!P1 IMAD R17, R17, R3, RZ ;  /* 0x0000000311119224 */ /* 0x000fca00078e02ff */
[----:B------:R3:W-:Y:S01]  /*107e0*/  @!P1 STS.64 [R0], R16 ;  /* 0x0000001000009388 */ /* 0x0007e20000000a00 */
[----:B------:R-:W-:Y:S05]  /*107f0*/  BRA.U UP1, `(.L_x_4436) ;  /* 0xfffffffd01c87547 */ /* 0x000fea000b83ffff */
.L_x_4435:
        /* <DEDUP_REMOVED lines=9> */
.L_x_4439:
[----:B------:R-:W-:Y:S01]  /*10890*/  SHF.R.U32.HI R8, RZ, 0x1, R2 ;  /* 0x00000001ff087819 */ /* 0x000fe20000011602 */
[----:B------:R-:W-:Y:S03]  /*108a0*/  BAR.SYNC.DEFER_BLOCKING 0x0 ;  /* 0x0000000000007b1d */ /* 0x000fe60000010000 */
[----:B------:R-:W-:-:S04]  /*108b0*/  IADD3 R3, PT, PT, R8, R23, RZ ;  /* 0x0000001708037210 */ /* 0x000fc80007ffe0ff */
[----:B------:R-:W-:-:S04]  /*108c0*/  ISETP.GE.U32.AND P1, PT, R3, UR5, PT ;  /* 0x0000000503007c0c */ /* 0x000fc8000bf26070 */
[----:B------:R-:W-:-:S13]  /*108d0*/  ISETP.GE.U32.OR P1, PT, R23, R8, P1 ;  /* 0x000000081700720c */ /* 0x000fda0000f26470 */
[----:B------:R-:W-:-:S05]  /*108e0*/  @!P1 LEA R3, R8, R0, 0x3 ;  /* 0x0000000008039211 */ /* 0x000fca00078e18ff */
[----:B-1----:R-:W2:Y:S02]  /*108f0*/  @!P1 LDS.64 R6, [R3] ;  /* 0x0000000003069984 */ /* 0x002ea40000000a00 */
[----:B--234-:R-:W-:Y:S02]  /*10900*/  @!P1 IMAD R16, R16, R6, RZ ;  /* 0x0000000610109224 */ /* 0x01cfe400078e02ff */
[----:B------:R-:W-:-:S05]  /*10910*/  @!P1 IMAD R17, R17, R7, RZ ;  /* 0x0000000711119224 */ /* 0x000fca00078e02ff */
[----:B------:R1:W-:Y:S01]  /*10920*/  @!P1 STS.64 [R0], R16 ;  /* 0x0000001000009388 */ /* 0x0003e20000000a00 */
[----:B------:R-:W-:Y:S02]  /*10930*/  ISETP.GT.U32.AND P1, PT, R2, 0x7f, PT ;  /* 0x0000007f0200780c */ /* 0x000fe40003f24070 */
[----:B------:R-:W-:-:S11]  /*10940*/  MOV R2, R8 ;  /* 0x0000000800027202 */ /* 0x000fd60000000f00 */
[----:B-1----:R-:W-:Y:S05]  /*10950*/  @P1 BRA `(.L_x_4439) ;  /* 0xfffffffc00cc1947 */ /* 0x002fea000383ffff */
.L_x_4438:
[----:B------:R-:W-:Y:S01]  /*10960*/  BAR.SYNC.DEFER_BLOCKING 0x0 ;  /* 0x0000000000007b1d */ /* 0x000fe20000010000 */
[----:B------:R-:W-:-:S09]  /*10970*/  UISETP.GE.U32.AND UP0, UPT, UR4, 0x2, UPT ;  /* 0x000000020400788c */ /* 0x000fd2000bf06070 */
[----:B------:R-:W-:Y:S05]  /*10980*/  BRA.U !UP0, `(.L_x_4437) ;  /* 0x0000000108207547 */ /* 0x000fea000b800000 */
[----:B--234-:R-:W-:-:S07]  /*10990*/  IMAD.MOV.U32 R0, RZ, RZ, 0x1 ;  /* 0x00000001ff007424 */ /* 0x01cfce00078e00ff */
.L_x_4440:
[----:B------:R-:W2:Y:S04]  /*109a0*/  SHFL.DOWN PT, R3, R16, R0, 0x1f ;  /* 0x08001f0010037589 */ /* 0x000ea800000e0000 */
[----:B------:R3:W4:Y:S02]  /*109b0*/  SHFL.DOWN PT, R2, R17, R0, 0x1f ;  /* 0x08001f0011027589 */ /* 0x00072400000e0000 */
[----:B---3--:R-:W-:-:S04]  /*109c0*/  SHF.L.U32 R0, R0, 0x1, RZ ;  /* 0x0000000100007819 */ /* 0x008fc800000006ff */
[----:B------:R-:W-:Y:S01]  /*109d0*/  ISETP.GE.AND P1, PT, R0, UR4, PT ;  /* 0x0000000400007c0c */ /* 0x000fe2000bf26270 */
[----:B--2---:R-:W-:Y:S02]  /*109e0*/  IMAD R16, R3, R16, RZ ;  /* 0x0000001003107224 */ /* 0x004fe400078e02ff */
[----:B----4-:R-:W-:-:S10]  /*109f0*/  IMAD R17, R2, R17, RZ ;  /* 0x0000001102117224 */ /* 0x010fd400078e02ff */
[----:B------:R-:W-:Y:S05]  /*10a00*/  @!P1 BRA `(.L_x_4440) ;  /* 0xfffffffc00e49947 */ /* 0x000fea000383ffff */
.L_x_4437:
        /* <DEDUP_REMOVED lines=16> */
[----:B-----5:R-:W-:Y:S02]  /*10b10*/  @P0 IMAD R16, R16, R7, RZ ;  /* 0x0000000710100224 */ /* 0x020fe400078e02ff */
[----:B--2---:R-:W-:-:S10]  /*10b20*/  @P0 IMAD R17, R17, R0, RZ ;  /* 0x0000000011110224 */ /* 0x004fd400078e02ff */
        /* <DEDUP_REMOVED lines=22> */
.L_x_4443:
        /* <DEDUP_REMOVED lines=19> */
.L_x_4444:
[----:B------:R-:W-:Y:S05]  /*10dc0*/  BRA `(.L_x_4445) ;  /* 0x0000000000047947 */ /* 0x000fea0003800000 */
.L_x_4442:
[----:B------:R1:W-:Y:S02]  /*10dd0*/  STG.E desc[UR36][R4.64], R16 ;  /* 0x0000001004007986 */ /* 0x0003e4000c101924 */
.L_x_4445:
[----:B------:R-:W2:Y:S02]  /*10de0*/  LDCU.64 UR4, c[0x0][0x760] ;  /* 0x0000ec00ff0477ac */ /* 0x000ea40008000a00 */
[----:B--2---:R-:W-:-:S04]  /*10df0*/  IADD3 R24, P0, PT, R24, UR4, RZ ;  /* 0x0000000418187c10 */ /* 0x004fc8000ff1e0ff */
[----:B------:R-:W-:-:S05]  /*10e00*/  IADD3.X R25, PT, PT, RZ, UR5, RZ, P0, !PT ;  /* 0x00000005ff197c10 */ /* 0x000fca00087fe4ff */
[----:B------:R-:W-:Y:S01]  /*10e10*/  STG.E desc[UR36][R24.64], R17 ;  /* 0x0000001118007986 */ /* 0x000fe2000c101924 */
[----:B------:R-:W-:Y:S05]  /*10e20*/  EXIT ;  /* 0x000000000000794d */ /* 0x000fea0003800000 */
.L_x_4441:
[----:B------:R-:W5:Y:S01]  /*10e30*/  LDCU.U8 UR4, c[0x0][0x790] ;  /* 0x0000f200ff0477ac */ /* 0x000f620008000000 */
[----:B------:R-:W0:Y:S01]  /*10e40*/  LDCU.U8 UR5, c[0x0][0x791] ;  /* 0x0000f220ff0577ac */ /* 0x000e220008000000 */
[----:B-----5:R-:W-:Y:S02]  /*10e50*/  UISETP.NE.AND UP1, UPT, UR4, URZ, UPT ;  /* 0x000000ff0400728c */ /* 0x020fe4000bf25270 */
[----:B0-----:R-:W-:-:S07]  /*10e60*/  UISETP.NE.AND UP0, UPT, UR5, URZ, UPT ;  /* 0x000000ff0500728c */ /* 0x001fce000bf05270 */
[----:B------:R-:W-:Y:S05]  /*10e70*/  BRA.U !UP1, `(.L_x_4446) ;  /* 0x0000000109107547 */ /* 0x000fea000b800000 */
[----:B------:R-:W5:Y:S04]  /*10e80*/  LDG.E R3, desc[UR36][R4.64] ;  /* 0x0000002404037981 */ /* 0x000f68000c1e1900 */
[----:B--234-:R-:W2:Y:S01]  /*10e90*/  LDG.E R0, desc[UR36][R4.64+0x4] ;  /* 0x0000042404007981 */ /* 0x01cea2000c1e1900 */
[----:B-----5:R-:W-:Y:S02]  /*10ea0*/  IMAD R16, R16, R3, RZ ;  /* 0x0000000310107224 */ /* 0x020fe400078e02ff */
[----:B--2---:R-:W-:-:S07]  /*10eb0*/  IMAD R17, R17, R0, RZ ;  /* 0x0000000011117224 */ /* 0x004fce00078e02ff */
.L_x_4446:
        /* <DEDUP_REMOVED lines=20> */
.L_x_4449:
        /* <DEDUP_REMOVED lines=19> */
.L_x_4450:
[----:B------:R-:W-:Y:S05]  /*11130*/  BRA `(.L_x_4451) ;  /* 0x0000000000107947 */ /* 0x000fea0003800000 */
.L_x_4448:
[----:B------:R-:W0:Y:S02]  /*11140*/  LDCU.64 UR4, c[0x0][0x760] ;  /* 0x0000ec00ff0477ac */ /* 0x000e240008000a00 */
[----:B0-----:R-:W-:-:S04]  /*11150*/  IADD3 R2, P0, PT, R25, UR4, RZ ;  /* 0x0000000419027c10 */ /* 0x001fc8000ff1e0ff */
[----:B------:R-:W-:-:S05]  /*11160*/  IADD3.X R3, PT, PT, RZ, UR5, RZ, P0, !PT ;  /* 0x00000005ff037c10 */ /* 0x000fca00087fe4ff */
[----:B------:R0:W-:Y:S04]  /*11170*/  STG.E desc[UR36][R2.64], R16 ;  /* 0x0000001002007986 */ /* 0x0001e8000c101924 */
.L_x_4451:
[----:B------:R-:W5:Y:S02]  /*11180*/  LDCU.64 UR4, c[0x0][0x760] ;  /* 0x0000ec00ff0477ac */ /* 0x000f640008000a00 */
[----:B-----5:R-:W-:-:S05]  /*11190*/  IADD3 R24, P0, PT, R24, UR4, RZ ;  /* 0x0000000418187c10 */ /* 0x020fca000ff1e0ff */
[----:B------:R-:W-:-:S05]  /*111a0*/  IMAD.X R25, RZ, RZ, UR5, P0 ;  /* 0x00000005ff197e24 */ /* 0x000fca00080e06ff */
[----:B------:R-:W-:Y:S01]  /*111b0*/  STG.E desc[UR36][R24.64], R17 ;  /* 0x0000001118007986 */ /* 0x000fe2000c101924 */
[----:B------:R-:W-:Y:S05]  /*111c0*/  EXIT ;  /* 0x000000000000794d */ /* 0x000fea0003800000 */
.L_x_4447:
[----:B------:R-:W-:Y:S04]  /*111d0*/  STG.E desc[UR36][R4.64], R16 ;  /* 0x0000001004007986 */ /* 0x000fe8000c101924 */
[----:B------:R-:W-:Y:S01]  /*111e0*/  STG.E desc[UR36][R4.64+0x4], R17 ;  /* 0x0000041104007986 */ /* 0x000fe2000c101924 */
[----:B------:R-:W-:Y:S05]  /*111f0*/  EXIT ;  /* 0x000000000000794d */ /* 0x000fea0003800000 */
.L_x_4422:
        /* <DEDUP_REMOVED lines=25> */
[----:B--2---:R-:W-:Y:S02]  /*11390*/  @P2 IMAD R18, R18, R7, RZ ;  /* 0x0000000712122224 */ /* 0x004fe400078e02ff */
[----:B---3--:R-:W-:-:S10]  /*113a0*/  @P2 IMAD R19, R19, R0, RZ ;  /* 0x0000000013132224 */ /* 0x008fd400078e02ff */
        /* <DEDUP_REMOVED lines=22> */
.L_x_4454:
        /* <DEDUP_REMOVED lines=19> */
.L_x_4455:
[----:B------:R-:W-:Y:S05]  /*11640*/  BRA `(.L_x_4456) ;  /* 0x0000000000047947 */ /* 0x000fea0003800000 */
.L_x_4453:
[----:B------:R2:W-:Y:S02]  /*11650*/  STG.E desc[UR36][R4.64], R18 ;  /* 0x0000001204007986 */ /* 0x0005e4000c101924 */
.L_x_4456:
[----:B------:R-:W3:Y:S02]  /*11660*/  LDCU.64 UR4, c[0x0][0x760] ;  /* 0x0000ec00ff0477ac */ /* 0x000ee40008000a00 */
[----:B---3--:R-:W-:-:S04]  /*11670*/  IADD3 R24, P0, PT, R24, UR4, RZ ;  /* 0x0000000418187c10 */ /* 0x008fc8000ff1e0ff */
[----:B------:R-:W-:-:S05]  /*11680*/  IADD3.X R25, PT, PT, RZ, UR5, RZ, P0, !PT ;  /* 0x00000005ff197c10 */ /* 0x000fca00087fe4ff */
[----:B------:R-:W-:Y:S01]  /*11690*/  STG.E desc[UR36][R24.64], R19 ;  /* 0x0000001318007986 */ /* 0x000fe2000c101924 */
[----:B------:R-:W-:Y:S05]  /*116a0*/  EXIT ;  /* 0x000000000000794d */ /* 0x000fea0003800000 */
.L_x_4452:
[----:B------:R-:W1:Y:S01]  /*116b0*/  LDCU.U8 UR4, c[0x0][0x790] ;  /* 0x0000f200ff0477ac */ /* 0x000e620008000000 */
[----:B------:R-:W2:Y:S01]  /*116c0*/  LDCU.U8 UR5, c[0x0][0x791] ;  /* 0x0000f220ff0577ac */ /* 0x000ea20008000000 */
[----:B-1----:R-:W-:Y:S02]  /*116d0*/  UISETP.NE.AND UP0, UPT, UR4, URZ, UPT ;  /* 0x000000ff0400728c */ /* 0x002fe4000bf05270 */
[----:B--2---:R-:W-:-:S07]  /*116e0*/  UISETP.NE.AND UP1, UPT, UR5, URZ, UPT ;  /* 0x000000ff0500728c */ /* 0x004fce000bf25270 */
[----:B------:R-:W-:Y:S05]  /*116f0*/  BRA.U !UP0, `(.L_x_4457) ;  /* 0x0000000108107547 */ /* 0x000fea000b800000 */
[----:B------:R-:W2:Y:S04]  /*11700*/  LDG.E R3, desc[UR36][R4.64] ;  /* 0x0000002404037981 */ /* 0x000ea8000c1e1900 */
[----:B------:R-:W3:Y:S01]  /*11710*/  LDG.E R0, desc[UR36][R4.64+0x4] ;  /* 0x0000042404007981 */ /* 0x000ee2000c1e1900 */
[----:B--2---:R-:W-:Y:S02]  /*11720*/  IMAD R18, R18, R3, RZ ;  /* 0x0000000312127224 */ /* 0x004fe400078e02ff */
[----:B---3--:R-:W-:-:S07]  /*11730*/  IMAD R19, R19, R0, RZ ;  /* 0x0000000013137224 */ /* 0x008fce00078e02ff */
.L_x_4457:
        /* <DEDUP_REMOVED lines=20> */
.L_x_4460:
        /* <DEDUP_REMOVED lines=19> */
.L_x_4461:
[----:B------:R-:W-:Y:S05]  /*119b0*/  BRA `(.L_x_4462) ;  /* 0x0000000000107947 */ /* 0x000fea0003800000 */
.L_x_4459:
[----:B------:R-:W1:Y:S02]  /*119c0*/  LDCU.64 UR4, c[0x0][0x760] ;  /* 0x0000ec00ff0477ac */ /* 0x000e640008000a00 */
[----:B-1----:R-:W-:-:S04]  /*119d0*/  IADD3 R2, P0, PT, R25, UR4, RZ ;  /* 0x0000000419027c10 */ /* 0x002fc8000ff1e0ff */
[----:B------:R-:W-:-:S05]  /*119e0*/  IADD3.X R3, PT, PT, RZ, UR5, RZ, P0, !PT ;  /* 0x00000005ff037c10 */ /* 0x000fca00087fe4ff */
[----:B------:R1:W-:Y:S04]  /*119f0*/  STG.E desc[UR36][R2.64], R18 ;  /* 0x0000001202007986 */ /* 0x0003e8000c101924 */
.L_x_4462:
[----:B------:R-:W2:Y:S02]  /*11a00*/  LDCU.64 UR4, c[0x0][0x760] ;  /* 0x0000ec00ff0477ac */ /* 0x000ea40008000a00 */
[----:B--2---:R-:W-:-:S04]  /*11a10*/  IADD3 R24, P0, PT, R24, UR4, RZ ;  /* 0x0000000418187c10 */ /* 0x004fc8000ff1e0ff */
[----:B------:R-:W-:-:S05]  /*11a20*/  IADD3.X R25, PT, PT, RZ, UR5, RZ, P0, !PT ;  /* 0x00000005ff197c10 */ /* 0x000fca00087fe4ff */
[----:B------:R-:W-:Y:S01]  /*11a30*/  STG.E desc[UR36][R24.64], R19 ;  /* 0x0000001318007986 */ /* 0x000fe2000c101924 */
[----:B------:R-:W-:Y:S05]  /*11a40*/  EXIT ;  /* 0x000000000000794d */ /* 0x000fea0003800000 */
.L_x_4458:
[----:B------:R-:W-:Y:S04]  /*11a50*/  STG.E desc[UR36][R4.64], R18 ;  /* 0x0000001204007986 */ /* 0x000fe8000c101924 */
[----:B------:R-:W-:Y:S01]  /*11a60*/  STG.E desc[UR36][R4.64+0x4], R19 ;  /* 0x0000041304007986 */ /* 0x000fe2000c101924 */
[----:B------:R-:W-:Y:S05]  /*11a70*/  EXIT ;  /* 0x000000000000794d */ /* 0x000fea0003800000 */
.L_x_4463:
        /* <DEDUP_REMOVED lines=16> */
.L_x_8876:


//--------------------- .text._ZN2at6native13reduce_kernelILi128ELi4ENS0_8ReduceOpIiNS0_14func_wrapper_tIiNS0_55_GLOBAL__N__0955718d_22_SparseCsrTensorMath_cu_868dd54514ReductionMulOpIiEEEEjiLi4ELi4EEEEEvT1_ --------------------------
	.section	.text._ZN2at6native13reduce_kernelILi128ELi4ENS0_8ReduceOpIiNS0_14func_wrapper_tIiNS0_55_GLOBAL__N__0955718d_22_SparseCsrTensorMath_cu_868dd54514ReductionMulOpIiEEEEjiLi4ELi4EEEEEvT1_,"ax",@progbits
	.align	128
.text._ZN2at6native13reduce_kernelILi128ELi4ENS0_8ReduceOpIiNS0_14func_wrapper_tIiNS0_55_GLOBAL__N__0955718d_22_SparseCsrTensorMath_cu_868dd54514ReductionMulOpIiEEEEjiLi4ELi4EEEEEvT1_:
        .type           _ZN2at6native13reduce_kernelILi128ELi4ENS0_8ReduceOpIiNS0_14func_wrapper_tIiNS0_55_GLOBAL__N__0955718d_22_SparseCsrTensorMath_cu_868dd54514ReductionMulOpIiEEEEjiLi4ELi4EEEEEvT1_,@function
        .size           _ZN2at6native13reduce_kernelILi128ELi4ENS0_8ReduceOpIiNS0_14func_wrapper_tIiNS0_55_GLOBAL__N__0955718d_22_SparseCsrTensorMath_cu_868dd54514ReductionMulOpIiEEEEjiLi4ELi4EEEEEvT1_,(.L_x_8877 - _ZN2at6native13reduce_kernelILi128ELi4ENS0_8ReduceOpIiNS0_14func_wrapper_tIiNS0_55_GLOBAL__N__0955718d_22_SparseCsrTensorMath_cu_868dd54514ReductionMulOpIiEEEEjiLi4ELi4EEEEEvT1_)
        .other          _ZN2at6native13reduce_kernelILi128ELi4ENS0_8ReduceOpIiNS0_14func_wrapper_tIiNS0_55_GLOBAL__N__0955718d_22_SparseCsrTensorMath_cu_868dd54514ReductionMulOpIiEEEEjiLi4ELi4EEEEEvT1_,@"STO_CUDA_ENTRY STV_DEFAULT"
_ZN2at6native13reduce_kernelILi128ELi4ENS0_8ReduceOpIiNS0_14func_wrapper_tIiNS0_55_GLOBAL__N__0955718d_22_SparseCsrTensorMath_cu_868dd54514ReductionMulOpIiEEEEjiLi4ELi4EEEEEvT1_:
        /* <DEDUP_REMOVED lines=296> */
.L_x_4464:
        /* <DEDUP_REMOVED lines=34> */
.L_x_4468:
        /* <DEDUP_REMOVED lines=27> */
[----:B0-----:R-:W-:-:S07]  /*1650*/  IMAD R3, R4, UR4, RZ ;  /* 0x0000000404037c24 */ /* 0x001fce000f8e02ff */
.L_x_4472:
[----:B------:R-:W-:Y:S05]  /*1660*/  BSYNC.RECONVERGENT B1 ;  /* 0x0000000000017941 */ /* 0x000fea0003800200 */
.L_x_4471:
[----:B------:R-:W0:Y:S01]  /*1670*/  LDC R5, c[0x0][0x38c] ;  /* 0x0000e300ff057b82 */ /* 0x000e220000000800 */
[----:B------:R-:W-:-:S04]  /*1680*/  IADD3 R42, P0, PT, R42, 0x10, RZ ;  /* 0x000000102a2a7810 */ /* 0x000fc80007f1e0ff */
[----:B------:R-:W-:Y:S02]  /*1690*/  IADD3.X R43, PT, PT, RZ, R43, RZ, P0, !PT ;  /* 0x0000002bff2b7210 */ /* 0x000fe400007fe4ff */
[----:B0-----:R-:W-:-:S07]  /*16a0*/  IADD3 R16, PT, PT, R48, -0x4, R5 ;  /* 0xfffffffc30107810 */ /* 0x001fce0007ffe005 */
.L_x_4470:
[----:B------:R-:W-:Y:S05]  /*16b0*/  BSYNC.RECONVERGENT B0 ;  /* 0x0000000000007941 */ /* 0x000fea0003800200 */
.L_x_4469:
        /* <DEDUP_REMOVED lines=16> */
.L_x_4475:
        /* <DEDUP_REMOVED lines=11> */
.L_x_4474:
[----:B------:R-:W-:Y:S05]  /*1870*/  BSYNC.RECONVERGENT B0 ;  /* 0x0000000000007941 */ /* 0x000fea0003800200 */
.L_x_4473:
        /* <DEDUP_REMOVED lines=9> */
.L_x_4477:
[----:B------:R-:W-:Y:S05]  /*1910*/  BSYNC.RECONVERGENT B0 ;  /* 0x0000000000007941 */ /* 0x000fea0003800200 */
.L_x_4476:
[----:B------:R-:W-:Y:S02]  /*1920*/  IMAD R8, R8, R3, RZ ;  /* 0x0000000308087224 */ /* 0x000fe400078e02ff */
[----:B------:R-:W-:Y:S01]  /*1930*/  HFMA2 R17, -RZ, RZ, 0, 0 ;  /* 0x00000000ff117431 */ /* 0x000fe200000001ff */
[----:B------:R-:W-:Y:S01]  /*1940*/  CS2R R18, SRZ ;  /* 0x0000000000127805 */ /* 0x000fe2000001ff00 */
[----:B------:R-:W-:-:S04]  /*1950*/  IMAD R11, R8, R11, RZ ;  /* 0x0000000b080b7224 */ /* 0x000fc800078e02ff */
[----:B------:R-:W-:Y:S01]  /*1960*/  IMAD R16, R11, R0, RZ ;  /* 0x000000000b107224 */ /* 0x000fe200078e02ff */
[----:B------:R-:W-:Y:S06]  /*1970*/  BRA `(.L_x_4466) ;  /* 0x000000a000247947 */ /* 0x000fec0003800000 */
.L_x_4467:
        /* <DEDUP_REMOVED lines=43> */
.L_x_4481:
        /* <DEDUP_REMOVED lines=18> */
[----:B--2---:R-:W-:Y:S02]  /*1d50*/  IMAD R33, R12, R33, RZ ;  /* 0x000000210c217224 */ /* 0x004fe400078e02ff */
[----:B------:R-:W-:Y:S02]  /*1d60*/  IMAD R30, R13, R30, RZ ;  /* 0x0000001e0d1e7224 */ /* 0x000fe400078e02ff */
[----:B------:R-:W-:Y:S02]  /*1d70*/  IMAD R31, R14, R31, RZ ;  /* 0x0000001f0e1f7224 */ /* 0x000fe400078e02ff */
[----:B------:R-:W-:Y:S02]  /*1d80*/  IMAD R28, R15, R28, RZ ;  /* 0x0000001c0f1c7224 */ /* 0x000fe400078e02ff */
[----:B---3--:R-:W-:Y:S02]  /*1d90*/  IMAD R29, R16, R29, RZ ;  /* 0x0000001d101d7224 */ /* 0x008fe400078e02ff */
[----:B------:R-:W-:-:S02]  /*1da0*/  IMAD R26, R17, R26, RZ ;  /* 0x0000001a111a7224 */ /* 0x000fc400078e02ff */
[----:B------:R-:W-:Y:S02]  /*1db0*/  IMAD R27, R18, R27, RZ ;  /* 0x0000001b121b7224 */ /* 0x000fe400078e02ff */
[----:B------:R-:W-:Y:S02]  /*1dc0*/  IMAD R24, R19, R24, RZ ;  /* 0x0000001813187224 */ /* 0x000fe400078e02ff */
[----:B----4-:R-:W-:Y:S02]  /*1dd0*/  IMAD R35, R4, R35, RZ ;  /* 0x0000002304237224 */ /* 0x010fe400078e02ff */
[----:B------:R-:W-:Y:S02]  /*1de0*/  IMAD R32, R5, R32, RZ ;  /* 0x0000002005207224 */ /* 0x000fe400078e02ff */
[----:B------:R-:W-:Y:S02]  /*1df0*/  IMAD R37, R6, R37, RZ ;  /* 0x0000002506257224 */ /* 0x000fe400078e02ff */
[----:B------:R-:W-:-:S02]  /*1e00*/  IMAD R34, R7, R34, RZ ;  /* 0x0000002207227224 */ /* 0x000fc400078e02ff */
[----:B-----5:R-:W-:Y:S02]  /*1e10*/  IMAD R39, R8, R39, RZ ;  /* 0x0000002708277224 */ /* 0x020fe400078e02ff */
[----:B------:R-:W-:Y:S02]  /*1e20*/  IMAD R20, R9, R20, RZ ;  /* 0x0000001409147224 */ /* 0x000fe400078e02ff */
[----:B------:R-:W-:Y:S02]  /*1e30*/  IMAD R3, R10, R3, RZ ;  /* 0x000000030a037224 */ /* 0x000fe400078e02ff */
[----:B------:R-:W-:Y:S01]  /*1e40*/  IMAD R0, R11, R0, RZ ;  /* 0x000000000b007224 */ /* 0x000fe200078e02ff */
[----:B------:R-:W-:Y:S06]  /*1e50*/  @!P0 BRA `(.L_x_4481) ;  /* 0xfffffffc00748947 */ /* 0x000fec000383ffff */
[----:B------:R-:W-:Y:S05]  /*1e60*/  BSYNC.RECONVERGENT B1 ;  /* 0x0000000000017941 */ /* 0x000fea0003800200 */
.L_x_4480:
[----:B------:R-:W-:Y:S05]  /*1e70*/  BSYNC.RECONVERGENT B0 ;  /* 0x0000000000007941 */ /* 0x000fea0003800200 */
.L_x_4479:
        /* <DEDUP_REMOVED lines=23> */
.L_x_4483:
[----:B------:R-:W-:Y:S05]  /*1ff0*/  BSYNC.RECONVERGENT B0 ;  /* 0x0000000000007941 */ /* 0x000fea0003800200 */
.L_x_4482:
[----:B------:R-:W-:Y:S04]  /*2000*/  BSSY.RECONVERGENT B0, `(.L_x_4484) ;  /* 0x000001a000007945 */ /* 0x000fe80003800200 */
[----:B------:R-:W-:Y:S05]  /*2010*/  @P0 BRA `(.L_x_4485) ;  /* 0x0000000000600947 */ /* 0x000fea0003800000 */
[----:B------:R-:W-:Y:S02]  /*2020*/  IMAD.IADD R36, R36, 0x1, R21 ;  /* 0x0000000124247824 */ /* 0x000fe400078e0215 */
[----:B-----5:R-:W-:Y:S02]  /*2030*/  IMAD R33, R33, R12, RZ ;  /* 0x0000000c21217224 */ /* 0x020fe400078e02ff */
[----:B------:R-:W-:Y:S01]  /*2040*/  IMAD R30, R30, R13, RZ ;  /* 0x0000000d1e1e7224 */ /* 0x000fe200078e02ff */
[----:B------:R-:W-:Y:S01]  /*2050*/  ISETP.GE.U32.AND P0, PT, R36, R46, PT ;  /* 0x0000002e2400720c */ /* 0x000fe20003f06070 */
[----:B------:R-:W-:Y:S02]  /*2060*/  IMAD R31, R31, R14, RZ ;  /* 0x0000000e1f1f7224 */ /* 0x000fe400078e02ff */
[----:B------:R-:W-:-:S10]  /*2070*/  IMAD R28, R28, R15, RZ ;  /* 0x0000000f1c1c7224 */ /* 0x000fd400078e02ff */
[----:B------:R-:W-:Y:S05]  /*2080*/  @P0 BRA `(.L_x_4485) ;  /* 0x0000000000440947 */ /* 0x000fea0003800000 */
[----:B------:R-:W-:Y:S01]  /*2090*/  IADD3 R12, PT, PT, R36, R21, RZ ;  /* 0x00000015240c7210 */ /* 0x000fe20007ffe0ff */
[----:B------:R-:W-:Y:S02]  /*20a0*/  IMAD R29, R29, R16, RZ ;  /* 0x000000101d1d7224 */ /* 0x000fe400078e02ff */
        /* <DEDUP_REMOVED lines=11> */
[----:B------:R-:W-:Y:S02]  /*2160*/  @!P0 IMAD R39, R39, R8, RZ ;  /* 0x0000000827278224 */ /* 0x000fe400078e02ff */
[----:B------:R-:W-:Y:S02]  /*2170*/  @!P0 IMAD R20, R20, R9, RZ ;  /* 0x0000000914148224 */ /* 0x000fe400078e02ff */
[----:B------:R-:W-:Y:S02]  /*2180*/  @!P0 IMAD R3, R3, R10, RZ ;  /* 0x0000000a03038224 */ /* 0x000fe400078e02ff */
[----:B------:R-:W-:-:S07]  /*2190*/  @!P0 IMAD R0, R0, R11, RZ ;  /* 0x0000000b00008224 */ /* 0x000fce00078e02ff */
.L_x_4485:
[----:B------:R-:W-:Y:S05]  /*21a0*/  BSYNC.RECONVERGENT B0 ;  /* 0x0000000000007941 */ /* 0x000fea0003800200 */
.L_x_4484:
[----:B-----5:R-:W-:Y:S02]  /*21b0*/  IMAD R4, R33, R29, RZ ;  /* 0x0000001d21047224 */ /* 0x020fe400078e02ff */
[----:B------:R-:W-:Y:S02]  /*21c0*/  IMAD R5, R30, R26, RZ ;  /* 0x0000001a1e057224 */ /* 0x000fe400078e02ff */
[----:B------:R-:W-:Y:S02]  /*21d0*/  IMAD R6, R31, R27, RZ ;  /* 0x0000001b1f067224 */ /* 0x000fe400078e02ff */
[----:B------:R-:W-:Y:S02]  /*21e0*/  IMAD R7, R28, R24, RZ ;  /* 0x000000181c077224 */ /* 0x000fe400078e02ff */
[----:B------:R-:W-:Y:S02]  /*21f0*/  IMAD R4, R4, R35, RZ ;  /* 0x0000002304047224 */ /* 0x000fe400078e02ff */
[----:B------:R-:W-:-:S02]  /*2200*/  IMAD R5, R5, R32, RZ ;  /* 0x0000002005057224 */ /* 0x000fc400078e02ff */
[----:B------:R-:W-:Y:S02]  /*2210*/  IMAD R6, R6, R37, RZ ;  /* 0x0000002506067224 */ /* 0x000fe400078e02ff */
[----:B------:R-:W-:Y:S02]  /*2220*/  IMAD R7, R7, R34, RZ ;  /* 0x0000002207077224 */ /* 0x000fe400078e02ff */
[----:B------:R-:W-:Y:S02]  /*2230*/  IMAD R16, R4, R39, RZ ;  /* 0x0000002704107224 */ /* 0x000fe400078e02ff */
[----:B------:R-:W-:Y:S02]  /*2240*/  IMAD R17, R5, R20, RZ ;  /* 0x0000001405117224 */ /* 0x000fe400078e02ff */
[----:B------:R-:W-:Y:S02]  /*2250*/  IMAD R18, R6, R3, RZ ;  /* 0x0000000306127224 */ /* 0x000fe400078e02ff */
[----:B------:R-:W-:Y:S01]  /*2260*/  IMAD R19, R7, R0, RZ ;  /* 0x0000000007137224 */ /* 0x000fe200078e02ff */
[----:B------:R-:W-:Y:S06]  /*2270*/  BRA `(.L_x_4466) ;  /* 0x0000009400e47947 */ /* 0x000fec0003800000 */
.L_x_4478:
        /* <DEDUP_REMOVED lines=38> */
.L_x_4489:
        /* <DEDUP_REMOVED lines=40> */
.L_x_4488:
[----:B------:R-:W-:Y:S05]  /*2760*/  BSYNC.RECONVERGENT B0 ;  /* 0x0000000000007941 */ /* 0x000fea0003800200 */
.L_x_4487:
        /* <DEDUP_REMOVED lines=27> */
.L_x_4491:
[----:B------:R-:W-:Y:S05]  /*2920*/  BSYNC.RECONVERGENT B0 ;  /* 0x0000000000007941 */ /* 0x000fea0003800200 */
.L_x_4490:
[----:B------:R-:W-:Y:S04]  /*2930*/  BSSY.RECONVERGENT B0, `(.L_x_4492) ;  /* 0x000001a000007945 */ /* 0x000fe80003800200 */
[----:B------:R-:W-:Y:S05]  /*2940*/  @P0 BRA `(.L_x_4493) ;  /* 0x0000000000600947 */ /* 0x000fea0003800000 */
[----:B------:R-:W-:Y:S01]  /*2950*/  IADD3 R41, PT, PT, R41, R24, RZ ;  /* 0x0000001829297210 */ /* 0x000fe20007ffe0ff */
[----:B-----5:R-:W-:Y:S02]  /*2960*/  IMAD R35, R35, R12, RZ ;  /* 0x0000000c23237224 */ /* 0x020fe400078e02ff */
[----:B------:R-:W-:Y:S01]  /*2970*/  IMAD R32, R32, R13, RZ ;  /* 0x0000000d20207224 */ /* 0x000fe200078e02ff */
[----:B------:R-:W-:Y:S01]  /*2980*/  ISETP.GE.U32.AND P0, PT, R41, R46, PT ;  /* 0x0000002e2900720c */ /* 0x000fe20003f06070 */
[----:B------:R-:W-:Y:S02]  /*2990*/  IMAD R33, R33, R14, RZ ;  /* 0x0000000e21217224 */ /* 0x000fe400078e02ff */
[----:B------:R-:W-:-:S10]  /*29a0*/  IMAD R30, R30, R15, RZ ;  /* 0x0000000f1e1e7224 */ /* 0x000fd400078e02ff */
[----:B------:R-:W-:Y:S05]  /*29b0*/  @P0 BRA `(.L_x_4493) ;  /* 0x0000000000440947 */ /* 0x000fea0003800000 */
[----:B------:R-:W-:Y:S02]  /*29c0*/  IMAD.IADD R13, R41, 0x1, R24 ;  /* 0x00000001290d7824 */ /* 0x000fe400078e0218 */
        /* <DEDUP_REMOVED lines=16> */
.L_x_4493:
[----:B------:R-:W-:Y:S05]  /*2ad0*/  BSYNC.RECONVERGENT B0 ;  /* 0x0000000000007941 */ /* 0x000fea0003800200 */
.L_x_4492:
        /* <DEDUP_REMOVED lines=13> */
.L_x_4486:
        /* <DEDUP_REMOVED lines=43> */
.L_x_4501:
        /* <DEDUP_REMOVED lines=313> */
.L_x_4497:
        /* <DEDUP_REMOVED lines=241> */
.L_x_4498:
        /* <DEDUP_REMOVED lines=241> */
.L_x_4499:
        /* <DEDUP_REMOVED lines=230> */
.L_x_4500:
[----:B------:R-:W-:-:S04]  /*6e70*/  LOP3.LUT R13, R42, 0xfffffff0, RZ, 0xc0, !PT ;  /* 0xfffffff02a0d7812 */ /* 0x000fc800078ec0ff */
[----:B------:R-:W-:-:S04]  /*6e80*/  IADD3 R12, P1, PT, R13, R48, RZ ;  /* 0x000000300d0c7210 */ /* 0x000fc80007f3e0ff */
[----:B------:R-:W-:-:S06]  /*6e90*/  IADD3.X R13, PT, PT, RZ, R49, RZ, P1, !PT ;  /* 0x00000031ff0d7210 */ /* 0x000fcc0000ffe4ff */
[----:B------:R-:W5:Y:S03]  /*6ea0*/  LDG.E.128 R12, desc[UR36][R12.64] ;  /* 0x000000240c0c7981 */ /* 0x000f66000c1e1d00 */
.L_x_4496:
[----:B------:R-:W1:Y:S01]  /*6eb0*/  LDCU UR5, c[0x0][0x38c] ;  /* 0x00007180ff0577ac */ /* 0x000e620008000800 */
[----:B------:R-:W-:Y:S02]  /*6ec0*/  IMAD.U32 R42, RZ, RZ, UR4 ;  /* 0x00000004ff2a7e24 */ /* 0x000fe4000f8e00ff */
        /* <DEDUP_REMOVED lines=9> */
[----:B-1----:R-:W-:Y:S01]  /*6f60*/  MOV R46, UR5 ;  /* 0x00000005002e7c02 */ /* 0x002fe20008000f00 */
[----:B------:R-:W-:Y:S02]  /*6f70*/  IMAD R20, R31, R20, RZ ;  /* 0x000000141f147224 */ /* 0x000fe400078e02ff */
[----:B------:R-:W-:Y:S01]  /*6f80*/  IMAD R5, R16, R5, RZ ;  /* 0x0000000510057224 */ /* 0x000fe200078e02ff */
[----:B------:R-:W-:Y:S01]  /*6f90*/  ISETP.GE.U32.AND P1, PT, R51, R46, PT ;  /* 0x0000002e3300720c */ /* 0x000fe20003f26070 */
[----:B------:R-:W-:-:S02]  /*6fa0*/  IMAD R6, R17, R6, RZ ;  /* 0x0000000611067224 */ /* 0x000fc400078e02ff */
[----:B------:R-:W-:Y:S02]  /*6fb0*/  IMAD R39, R18, R39, RZ ;  /* 0x0000002712277224 */ /* 0x000fe400078e02ff */
[----:B------:R-:W-:Y:S02]  /*6fc0*/  IMAD R38, R19, R38, RZ ;  /* 0x0000002613267224 */ /* 0x000fe400078e02ff */
[----:B------:R-:W-:Y:S02]  /*6fd0*/  IMAD R41, R12, R41, RZ ;  /* 0x000000290c297224 */ /* 0x000fe400078e02ff */
[----:B------:R-:W-:Y:S02]  /*6fe0*/  IMAD R4, R13, R4, RZ ;  /* 0x000000040d047224 */ /* 0x000fe400078e02ff */
[----:B------:R-:W-:Y:S02]  /*6ff0*/  IMAD R3, R14, R3, RZ ;  /* 0x000000030e037224 */ /* 0x000fe400078e02ff */
[----:B------:R-:W-:Y:S01]  /*7000*/  IMAD R0, R15, R0, RZ ;  /* 0x000000000f007224 */ /* 0x000fe200078e02ff */
[----:B------:R-:W-:Y:S06]  /*7010*/  @!P1 BRA `(.L_x_4501) ;  /* 0xffffffbc00909947 */ /* 0x000fec000383ffff */
.L_x_4495:
[----:B0-----:R-:W-:Y:S05]  /*7020*/  BSYNC.RECONVERGENT B0 ;  /* 0x0000000000007941 */ /* 0x001fea0003800200 */
.L_x_4494:
        /* <DEDUP_REMOVED lines=284> */
.L_x_4505:
[----:B------:R-:W-:Y:S01]  /*81f0*/  SHF.R.U32.HI R32, RZ, 0x4, R32 ;  /* 0x00000004ff207819 */ /* 0x000fe20000011620 */
[----:B------:R-:W-:-:S07]  /*8200*/  IMAD.MOV.U32 R33, RZ, RZ, RZ ;  /* 0x000000ffff217224 */ /* 0x000fce00078e00ff */
.L_x_4504:
        /* <DEDUP_REMOVED lines=284> */
.L_x_4507:
[----:B------:R-:W-:Y:S02]  /*93d0*/  SHF.R.U32.HI R30, RZ, 0x4, R30 ;  /* 0x00000004ff1e7819 */ /* 0x000fe4000001161e */
[----:B------:R-:W-:-:S07]  /*93e0*/  MOV R31, RZ ;  /* 0x000000ff001f7202 */ /* 0x000fce0000000f00 */
.L_x_4506:
        /* <DEDUP_REMOVED lines=281> */
.L_x_4509:
[----:B------:R-:W-:Y:S02]  /*a580*/  SHF.R.U32.HI R18, RZ, 0x4, R18 ;  /* 0x00000004ff127819 */ /* 0x000fe40000011612 */
[----:B------:R-:W-:-:S07]  /*a590*/  MOV R19, RZ ;  /* 0x000000ff00137202 */ /* 0x000fce0000000f00 */
.L_x_4508:
        /* <DEDUP_REMOVED lines=281> */
.L_x_4511:
[----:B------:R-:W-:Y:S02]  /*b730*/  SHF.R.U32.HI R12, RZ, 0x4, R12 ;  /* 0x00000004ff0c7819 */ /* 0x000fe4000001160c */
[----:B------:R-:W-:-:S07]  /*b740*/  MOV R13, RZ ;  /* 0x000000ff000d7202 */ /* 0x000fce0000000f00 */
.L_x_4510:
[----:B------:R-:W-:-:S04]  /*b750*/  LEA R14, P0, R12, R49, 0x4 ;  /* 0x000000310c0e7211 */ /* 0x000fc800078020ff */
[----:B------:R-:W-:-:S06]  /*b760*/  LEA.HI.X R15, R12, R40, R13, 0x4, P0 ;  /* 0x000000280c0f7211 */ /* 0x000fcc00000f240d */
[----:B------:R-:W5:Y:S03]  /*b770*/  LDG.E.128 R12, desc[UR36][R14.64] ;  /* 0x000000240e0c7981 */ /* 0x000f66000c1e1d00 */
.L_x_4503:
[----:B------:R-:W-:Y:S05]  /*b780*/  BSYNC.RECONVERGENT B0 ;  /* 0x0000000000007941 */ /* 0x000fea0003800200 */
.L_x_4502:
[----:B------:R-:W-:Y:S01]  /*b790*/  ISETP.GE.U32.AND P0, PT, R43, R46, PT ;  /* 0x0000002e2b00720c */ /* 0x000fe20003f06070 */
[----:B------:R-:W-:-:S12]  /*b7a0*/  BSSY.RECONVERGENT B0, `(.L_x_4512) ;  /* 0x000001a000007945 */ /* 0x000fd80003800200 */
        /* <DEDUP_REMOVED lines=25> */
.L_x_4513:
[----:B------:R-:W-:Y:S05]  /*b940*/  BSYNC.RECONVERGENT B0 ;  /* 0x0000000000007941 */ /* 0x000fea0003800200 */
.L_x_4512:
[----:B------:R-:W-:Y:S02]  /*b950*/  IMAD R10, R7, R27, RZ ;  /* 0x0000001b070a7224 */ /* 0x000fe400078e02ff */
[----:B------:R-:W-:Y:S02]  /*b960*/  IMAD R8, R21, R37, RZ ;  /* 0x0000002515087224 */ /* 0x000fe400078e02ff */
[----:B------:R-:W-:Y:S02]  /*b970*/  IMAD R9, R24, R36, RZ ;  /* 0x0000002418097224 */ /* 0x000fe400078e02ff */
[----:B------:R-:W-:Y:S02]  /*b980*/  IMAD R7, R20, R26, RZ ;  /* 0x0000001a14077224 */ /* 0x000fe400078e02ff */
[----:B------:R-:W-:Y:S02]  /*b990*/  IMAD R8, R8, R5, RZ ;  /* 0x0000000508087224 */ /* 0x000fe400078e02ff */
[----:B------:R-:W-:-:S02]  /*b9a0*/  IMAD R9, R9, R6, RZ ;  /* 0x0000000609097224 */ /* 0x000fc400078e02ff */
[----:B------:R-:W-:Y:S02]  /*b9b0*/  IMAD R10, R10, R39, RZ ;  /* 0x000000270a0a7224 */ /* 0x000fe400078e02ff */
[----:B------:R-:W-:Y:S02]  /*b9c0*/  IMAD R7, R7, R38, RZ ;  /* 0x0000002607077224 */ /* 0x000fe400078e02ff */
[----:B-----5:R-:W-:Y:S02]  /*b9d0*/  IMAD R16, R8, R41, RZ ;  /* 0x0000002908107224 */ /* 0x020fe400078e02ff */
[----:B------:R-:W-:Y:S02]  /*b9e0*/  IMAD R17, R9, R4, RZ ;  /* 0x0000000409117224 */ /* 0x000fe400078e02ff */
[----:B------:R-:W-:Y:S02]  /*b9f0*/  IMAD R18, R10, R3, RZ ;  /* 0x000000030a127224 */ /* 0x000fe400078e02ff */
[----:B------:R-:W-:-:S07]  /*ba00*/  IMAD R19, R7, R0, RZ ;  /* 0x0000000007137224 */ /* 0x000fce00078e02ff */
.L_x_4466:
[----:B------:R-:W-:Y:S05]  /*ba10*/  BSYNC.RECONVERGENT B6 ;  /* 0x0000000000067941 */ /* 0x000fea0003800200 */
.L_x_4465:
        /* <DEDUP_REMOVED lines=15> */
.L_x_4515:
        /* <DEDUP_REMOVED lines=9> */
[----:B--23--:R-:W-:Y:S02]  /*bba0*/  @!P0 IMAD R16, R16, R4, RZ ;  /* 0x0000000410108224 */ /* 0x00cfe400078e02ff */
[----:B------:R-:W-:Y:S02]  /*bbb0*/  @!P0 IMAD R17, R17, R5, RZ ;  /* 0x0000000511118224 */ /* 0x000fe400078e02ff */
[----:B------:R-:W-:Y:S02]  /*bbc0*/  @!P0 IMAD R18, R18, R6, RZ ;  /* 0x0000000612128224 */ /* 0x000fe400078e02ff */
[----:B------:R-:W-:-:S05]  /*bbd0*/  @!P0 IMAD R19, R19, R7, RZ ;  /* 0x0000000713138224 */ /* 0x000fca00078e02ff */
[----:B------:R3:W-:Y:S01]  /*bbe0*/  @!P0 STS.128 [R0], R16 ;  /* 0x0000001000008388 */ /* 0x0007e20000000c00 */
[----:B------:R-:W-:Y:S02]  /*bbf0*/  ISETP.GT.U32.AND P0, PT, R8, 0x3, PT ;  /* 0x000000030800780c */ /* 0x000fe40003f04070 */
[----:B------:R-:W-:-:S11]  /*bc00*/  MOV R8, R11 ;  /* 0x0000000b00087202 */ /* 0x000fd60000000f00 */
[----:B------:R-:W-:Y:S05]  /*bc10*/  @P0 BRA `(.L_x_4515) ;  /* 0xfffffffc00bc0947 */ /* 0x000fea000383ffff */
.L_x_4514:
        /* <DEDUP_REMOVED lines=18> */
.L_x_4518:
        /* <DEDUP_REMOVED lines=8> */
[----:B--23--:R-:W-:Y:S02]  /*bdc0*/  @!P0 IMAD R16, R16, R8, RZ ;  /* 0x0000000810108224 */ /* 0x00cfe400078e02ff */
[----:B------:R-:W-:Y:S02]  /*bdd0*/  @!P0 IMAD R17, R17, R9, RZ ;  /* 0x0000000911118224 */ /* 0x000fe400078e02ff */
[----:B------:R-:W-:Y:S02]  /*bde0*/  @!P0 IMAD R18, R18, R10, RZ ;  /* 0x0000000a12128224 */ /* 0x000fe400078e02ff */
[----:B------:R-:W-:-:S05]  /*bdf0*/  @!P0 IMAD R19, R19, R11, RZ ;  /* 0x0000000b13138224 */ /* 0x000fca00078e02ff */
[----:B------:R3:W-:Y:S01]  /*be00*/  @!P0 STS.128 [R3], R16 ;  /* 0x0000001003008388 */ /* 0x0007e20000000c00 */
[----:B------:R-:W-:Y:S01]  /*be10*/  ISETP.GT.U32.AND P0, PT, R4, 0x7f, PT ;  /* 0x0000007f0400780c */ /* 0x000fe20003f04070 */
[----:B------:R-:W-:-:S12]  /*be20*/  IMAD.MOV.U32 R4, RZ, RZ, R12 ;  /* 0x000000ffff047224 */ /* 0x000fd800078e000c */
[----:B------:R-:W-:Y:S05]  /*be30*/  @P0 BRA `(.L_x_4518) ;  /* 0xfffffffc00c00947 */ /* 0x000fea000383ffff */
.L_x_4517:
[----:B------:R-:W-:Y:S01]  /*be40*/  ISETP.GE.U32.AND P0, PT, R0, 0x2, PT ;  /* 0x000000020000780c */ /* 0x000fe20003f06070 */
[----:B------:R-:W-:Y:S05]  /*be50*/  WARPSYNC.ALL ;  /* 0x0000000000007948 */ /* 0x000fea0003800000 */
[----:B------:R-:W-:Y:S07]  /*be60*/  BAR.SYNC.DEFER_BLOCKING 0x0 ;  /* 0x0000000000007b1d */ /* 0x000fee0000010000 */
[----:B------:R-:W-:Y:S05]  /*be70*/  @!P0 BRA `(.L_x_4516) ;  /* 0x0000000000308947 */ /* 0x000fea0003800000 */
[----:B--23--:R-:W-:-:S07]  /*be80*/  HFMA2 R3, -RZ, RZ, 0, 5.9604644775390625e-08 ;  /* 0x00000001ff037431 */ /* 0x00cfce00000001ff */
.L_x_4519:
[----:B------:R-:W2:Y:S04]  /*be90*/  SHFL.DOWN PT, R5, R16, R3, 0x1f ;  /* 0x08001f0310057589 */ /* 0x000ea800000e0000 */
[----:B------:R-:W3:Y:S04]  /*bea0*/  SHFL.DOWN PT, R4, R17, R3, 0x1f ;  /* 0x08001f0311047589 */ /* 0x000ee800000e0000 */
[----:B------:R-:W4:Y:S04]  /*beb0*/  SHFL.DOWN PT, R7, R18, R3, 0x1f ;  /* 0x08001f0312077589 */ /* 0x000f2800000e0000 */
[----:B------:R5:W0:Y:S02]  /*bec0*/  SHFL.DOWN PT, R6, R19, R3, 0x1f ;  /* 0x08001f0313067589 */ /* 0x000a2400000e0000 */
[----:B-----5:R-:W-:Y:S01]  /*bed0*/  SHF.L.U32 R3, R3, 0x1, RZ ;  /* 0x0000000103037819 */ /* 0x020fe200000006ff */
[----:B--2---:R-:W-:-:S03]  /*bee0*/  IMAD R16, R5, R16, RZ ;  /* 0x0000001005107224 */ /* 0x004fc600078e02ff */
[----:B------:R-:W-:Y:S01]  /*bef0*/  ISETP.GE.AND P0, PT, R3, R0, PT ;  /* 0x000000000300720c */ /* 0x000fe20003f06270 */
[----:B---3--:R-:W-:Y:S02]  /*bf00*/  IMAD R17, R4, R17, RZ ;  /* 0x0000001104117224 */ /* 0x008fe400078e02ff */
[----:B----4-:R-:W-:Y:S02]  /*bf10*/  IMAD R18, R7, R18, RZ ;  /* 0x0000001207127224 */ /* 0x010fe400078e02ff */
[----:B0-----:R-:W-:-:S08]  /*bf20*/  IMAD R19, R6, R19, RZ ;  /* 0x0000001306137224 */ /* 0x001fd000078e02ff */
[----:B------:R-:W-:Y:S05]  /*bf30*/  @!P0 BRA `(.L_x_4519) ;  /* 0xfffffffc00d48947 */ /* 0x000fea000383ffff */
.L_x_4516:
        /* <DEDUP_REMOVED lines=282> */
.L_x_4520:
        /* <DEDUP_REMOVED lines=276> */
.L_x_4521:
        /* <DEDUP_REMOVED lines=276> */
.L_x_4522:
        /* <DEDUP_REMOVED lines=276> */
.L_x_4523:
        /* <DEDUP_REMOVED lines=292> */
.L_x_4525:
        /* <DEDUP_REMOVED lines=276> */
.L_x_4526:
        /* <DEDUP_REMOVED lines=276> */
.L_x_4527:
        /* <DEDUP_REMOVED lines=276> */
.L_x_4528:
        /* <DEDUP_REMOVED lines=25> */
.L_x_4530:
[----:B------:R-:W-:Y:S05]  /*14c30*/  BSYNC.RECONVERGENT B0 ;  /* 0x0000000000007941 */ /* 0x000fea0003800200 */
.L_x_4529:
        /* <DEDUP_REMOVED lines=35> */
.L_x_4532:
[----:B------:R-:W-:Y:S05]  /*14e70*/  BSYNC.RECONVERGENT B0 ;  /* 0x0000000000007941 */ /* 0x000fea0003800200 */
.L_x_4531:
        /* <DEDUP_REMOVED lines=38> */
.L_x_4537:
        /* <DEDUP_REMOVED lines=9> */
[----:B--2---:R-:W-:Y:S02]  /*15170*/  IMAD R16, R9, R16, RZ ;  /* 0x0000001009107224 */ /* 0x004fe400078e02ff */
[----:B---3--:R-:W-:Y:S02]  /*15180*/  IMAD R17, R6, R17, RZ ;  /* 0x0000001106117224 */ /* 0x008fe400078e02ff */
[----:B----4-:R-:W-:Y:S02]  /*15190*/  IMAD R18, R11, R18, RZ ;  /* 0x000000120b127224 */ /* 0x010fe400078e02ff */
[----:B-----5:R-:W-:-:S06]  /*151a0*/  IMAD R19, R8, R19, RZ ;  /* 0x0000001308137224 */ /* 0x020fcc00078e02ff */
[----:B------:R-:W-:Y:S05]  /*151b0*/  @!P1 BRA `(.L_x_4537) ;  /* 0xfffffffc00c89947 */ /* 0x000fea000383ffff */
[----:B------:R-:W-:Y:S05]  /*151c0*/  BSYNC.RECONVERGENT B1 ;  /* 0x0000000000017941 */ /* 0x000fea0003800200 */
.L_x_4536:
[----:B------:R-:W-:Y:S05]  /*151d0*/  BRA `(.L_x_4535) ;  /* 0x0000000000747947 */ /* 0x000fea0003800000 */
.L_x_4534:
        /* <DEDUP_REMOVED lines=15> */
.L_x_4538:
        /* <DEDUP_REMOVED lines=9> */
[----:B--2---:R-:W-:Y:S02]  /*15360*/  IMAD R16, R9, R16, RZ ;  /* 0x0000001009107224 */ /* 0x004fe400078e02ff */
[----:B---3--:R-:W-:Y:S02]  /*15370*/  IMAD R17, R8, R17, RZ ;  /* 0x0000001108117224 */ /* 0x008fe400078e02ff */
[----:B----4-:R-:W-:Y:S02]  /*15380*/  IMAD R18, R11, R18, RZ ;  /* 0x000000120b127224 */ /* 0x010fe400078e02ff */
[----:B-----5:R-:W-:-:S06]  /*15390*/  IMAD R19, R10, R19, RZ ;  /* 0x000000130a137224 */ /* 0x020fcc00078e02ff */
[----:B------:R-:W-:Y:S05]  /*153a0*/  @!P1 BRA `(.L_x_4538) ;  /* 0xfffffffc00c89947 */ /* 0x000fea000383ffff */
.L_x_4535:
[----:B------:R-:W-:Y:S05]  /*153b0*/  BSYNC.RECONVERGENT B0 ;  /* 0x0000000000007941 */ /* 0x000fea0003800200 */
.L_x_4533:
        /* <DEDUP_REMOVED lines=12> */
.L_x_4540:
        /* <DEDUP_REMOVED lines=10> */
[----:B--23--:R-:W-:Y:S02]  /*15520*/  @!P1 IMAD R16, R16, R8, RZ ;  /* 0x0000000810109224 */ /* 0x00cfe400078e02ff */
[----:B------:R-:W-:Y:S02]  /*15530*/  @!P1 IMAD R17, R17, R9, RZ ;  /* 0x0000000911119224 */ /* 0x000fe400078e02ff */
[----:B------:R-:W-:Y:S02]  /*15540*/  @!P1 IMAD R18, R18, R10, RZ ;  /* 0x0000000a12129224 */ /* 0x000fe400078e02ff */
[----:B------:R-:W-:-:S05]  /*15550*/  @!P1 IMAD R19, R19, R11, RZ ;  /* 0x0000000b13139224 */ /* 0x000fca00078e02ff */
[----:B------:R3:W-:Y:S01]  /*15560*/  @!P1 STS.128 [R0], R16 ;  /* 0x0000001000009388 */ /* 0x0007e20000000c00 */
[----:B------:R-:W-:Y:S05]  /*15570*/  BRA.U UP1, `(.L_x_4540) ;  /* 0xfffffffd01c07547 */ /* 0x000fea000b83ffff */
.L_x_4539:
        /* <DEDUP_REMOVED lines=9> */
.L_x_4543:
[----:B------:R-:W-:Y:S01]  /*15610*/  SHF.R.U32.HI R6, RZ, 0x1, R2 ;  /* 0x00000001ff067819 */ /* 0x000fe20000011602 */
[----:B------:R-:W-:Y:S03]  /*15620*/  BAR.SYNC.DEFER_BLOCKING 0x0 ;  /* 0x0000000000007b1d */ /* 0x000fe60000010000 */
[----:B------:R-:W-:-:S04]  /*15630*/  IADD3 R3, PT, PT, R6, R25, RZ ;  /* 0x0000001906037210 */ /* 0x000fc80007ffe0ff */
[----:B------:R-:W-:-:S04]  /*15640*/  ISETP.GE.U32.AND P1, PT, R3, UR5, PT ;  /* 0x0000000503007c0c */ /* 0x000fc8000bf26070 */
[----:B------:R-:W-:-:S13]  /*15650*/  ISETP.GE.U32.OR P1, PT, R25, R6, P1 ;  /* 0x000000061900720c */ /* 0x000fda0000f26470 */
[----:B------:R-:W-:-:S05]  /*15660*/  @!P1 LEA R3, R6, R0, 0x4 ;  /* 0x0000000006039211 */ /* 0x000fca00078e20ff */
[----:B--2---:R-:W2:Y:S02]  /*15670*/  @!P1 LDS.128 R8, [R3] ;  /* 0x0000000003089984 */ /* 0x004ea40000000c00 */
[----:B--234-:R-:W-:Y:S02]  /*15680*/  @!P1 IMAD R16, R16, R8, RZ ;  /* 0x0000000810109224 */ /* 0x01cfe400078e02ff */
[----:B------:R-:W-:Y:S02]  /*15690*/  @!P1 IMAD R17, R17, R9, RZ ;  /* 0x0000000911119224 */ /* 0x000fe400078e02ff */
[----:B------:R-:W-:Y:S02]  /*156a0*/  @!P1 IMAD R18, R18, R10, RZ ;  /* 0x0000000a12129224 */ /* 0x000fe400078e02ff */
[----:B------:R-:W-:-:S05]  /*156b0*/  @!P1 IMAD R19, R19, R11, RZ ;  /* 0x0000000b13139224 */ /* 0x000fca00078e02ff */
[----:B------:R2:W-:Y:S01]  /*156c0*/  @!P1 STS.128 [R0], R16 ;  /* 0x0000001000009388 */ /* 0x0005e20000000c00 */
[----:B------:R-:W-:Y:S02]  /*156d0*/  ISETP.GT.U32.AND P1, PT, R2, 0x7f, PT ;  /* 0x0000007f0200780c */ /* 0x000fe40003f24070 */
[----:B------:R-:W-:-:S11]  /*156e0*/  MOV R2, R6 ;  /* 0x0000000600027202 */ /* 0x000fd60000000f00 */
[----:B------:R-:W-:Y:S05]  /*156f0*/  @P1 BRA `(.L_x_4543) ;  /* 0xfffffffc00c41947 */ /* 0x000fea000383ffff */
.L_x_4542:
[----:B------:R-:W-:Y:S01]  /*15700*/  BAR.SYNC.DEFER_BLOCKING 0x0 ;  /* 0x0000000000007b1d */ /* 0x000fe20000010000 */
[----:B------:R-:W-:-:S09]  /*15710*/  UISETP.GE.U32.AND UP0, UPT, UR4, 0x2, UPT ;  /* 0x000000020400788c */ /* 0x000fd2000bf06070 */
[----:B------:R-:W-:Y:S05]  /*15720*/  BRA.U !UP0, `(.L_x_4541) ;  /* 0x0000000108307547 */ /* 0x000fea000b800000 */
[----:B--234-:R-:W-:-:S07]  /*15730*/  HFMA2 R0, -RZ, RZ, 0, 5.9604644775390625e-08 ;  /* 0x00000001ff007431 */ /* 0x01cfce00000001ff */
.L_x_4544:
[----:B------:R-:W2:Y:S04]  /*15740*/  SHFL.DOWN PT, R3, R16, R0, 0x1f ;  /* 0x08001f0010037589 */ /* 0x000ea800000e0000 */
[----:B------:R-:W3:Y:S04]  /*15750*/  SHFL.DOWN PT, R2, R17, R0, 0x1f ;  /* 0x08001f0011027589 */ /* 0x000ee800000e0000 */
[----:B------:R-:W4:Y:S04]  /*15760*/  SHFL.DOWN PT, R7, R18, R0, 0x1f ;  /* 0x08001f0012077589 */ /* 0x000f2800000e0000 */
[----:B------:R5:W0:Y:S02]  /*15770*/  SHFL.DOWN PT, R6, R19, R0, 0x1f ;  /* 0x08001f0013067589 */ /* 0x000a2400000e0000 */
[----:B-----5:R-:W-:-:S02]  /*15780*/  IMAD.SHL.U32 R0, R0, 0x2, RZ ;  /* 0x0000000200007824 */ /* 0x020fc400078e00ff */
[----:B--2---:R-:W-:-:S03]  /*15790*/  IMAD R16, R3, R16, RZ ;  /* 0x0000001003107224 */ /* 0x004fc600078e02ff */
[----:B------:R-:W-:Y:S01]  /*157a0*/  ISETP.GE.AND P1, PT, R0, UR4, PT ;  /* 0x0000000400007c0c */ /* 0x000fe2000bf26270 */
[----:B---3--:R-:W-:Y:S02]  /*157b0*/  IMAD R17, R2, R17, RZ ;  /* 0x0000001102117224 */ /* 0x008fe400078e02ff */
[----:B----4-:R-:W-:Y:S02]  /*157c0*/  IMAD R18, R7, R18, RZ ;  /* 0x0000001207127224 */ /* 0x010fe400078e02ff */
[----:B0-----:R-:W-:-:S08]  /*157d0*/  IMAD R19, R6, R19, RZ ;  /* 0x0000001306137224 */ /* 0x001fd000078e02ff */
[----:B------:R-:W-:Y:S05]  /*157e0*/  @!P1 BRA `(.L_x_4544) ;  /* 0xfffffffc00d49947 */ /* 0x000fea000383ffff */
.L_x_4541:
        /* <DEDUP_REMOVED lines=22> */
[----:B-----5:R-:W-:-:S02]  /*15950*/  @P0 IMAD R16, R16, R11, RZ ;  /* 0x0000000b10100224 */ /* 0x020fc400078e02ff */
[----:B--2---:R-:W-:-:S10]  /*15960*/  @P0 IMAD R17, R17, R0, RZ ;  /* 0x0000000011110224 */ /* 0x004fd400078e02ff */
[----:B------:R0:W-:Y:S01]  /*15970*/  @!P1 STG.E desc[UR36][R8.64], R16 ;  /* 0x0000001008009986 */ /* 0x0001e2000c101924 */
[----:B---3--:R-:W-:-:S03]  /*15980*/  @P0 IMAD R18, R18, R13, RZ ;  /* 0x0000000d12120224 */ /* 0x008fc600078e02ff */
[----:B------:R0:W-:Y:S01]  /*15990*/  @!P1 STG.E desc[UR36][R6.64], R17 ;  /* 0x0000001106009986 */ /* 0x0001e2000c101924 */
[----:B----4-:R-:W-:-:S03]  /*159a0*/  @P0 IMAD R19, R19, R10, RZ ;  /* 0x0000000a13130224 */ /* 0x010fc600078e02ff */
        /* <DEDUP_REMOVED lines=22> */
.L_x_4547:
        /* <DEDUP_REMOVED lines=19> */
.L_x_4548:
[----:B------:R-:W-:Y:S05]  /*15c40*/  BRA `(.L_x_4549) ;  /* 0x0000000000047947 */ /* 0x000fea0003800000 */
.L_x_4546:
[----:B------:R2:W-:Y:S02]  /*15c50*/  STG.E desc[UR36][R8.64], R16 ;  /* 0x0000001008007986 */ /* 0x0005e4000c101924 */
.L_x_4549:
        /* <DEDUP_REMOVED lines=23> */
.L_x_4551:
        /* <DEDUP_REMOVED lines=19> */
.L_x_4552:
[----:B------:R-:W-:Y:S05]  /*15f00*/  BRA `(.L_x_4553) ;  /* 0x00000000000c7947 */ /* 0x000fea0003800000 */
.L_x_4550:
[----:B------:R-:W-:-:S04]  /*15f10*/  IADD3 R26, P0, PT, R26, UR6, RZ ;  /* 0x000000061a1a7c10 */ /* 0x000fc8000ff1e0ff */
[----:B------:R-:W-:-:S05]  /*15f20*/  IADD3.X R27, PT, PT, RZ, UR7, RZ, P0, !PT ;  /* 0x00000007ff1b7c10 */ /* 0x000fca00087fe4ff */
[----:B------:R3:W-:Y:S04]  /*15f30*/  STG.E desc[UR36][R26.64], R18 ;  /* 0x000000121a007986 */ /* 0x0007e8000c101924 */
.L_x_4553:
[----:B------:R-:W4:Y:S02]  /*15f40*/  LDCU.64 UR4, c[0x0][0x760] ;  /* 0x0000ec00ff0477ac */ /* 0x000f240008000a00 */
[----:B----4-:R-:W-:-:S05]  /*15f50*/  IADD3 R24, P0, PT, R24, UR4, RZ ;  /* 0x0000000418187c10 */ /* 0x010fca000ff1e0ff */
[----:B------:R-:W-:-:S05]  /*15f60*/  IMAD.X R25, RZ, RZ, UR5, P0 ;  /* 0x00000005ff197e24 */ /* 0x000fca00080e06ff */
[----:B------:R-:W-:Y:S01]  /*15f70*/  STG.E desc[UR36][R24.64], R19 ;  /* 0x0000001318007986 */ /* 0x000fe2000c101924 */
[----:B------:R-:W-:Y:S05]  /*15f80*/  EXIT ;  /* 0x000000000000794d */ /* 0x000fea0003800000 */
.L_x_4545:
        /* <DEDUP_REMOVED lines=9> */
[----:B-----5:R-:W-:-:S02]  /*16020*/  IMAD R16, R16, R3, RZ ;  /* 0x0000000310107224 */ /* 0x020fc400078e02ff */
[----:B--2---:R-:W-:Y:S02]  /*16030*/  IMAD R17, R17, R0, RZ ;  /* 0x0000000011117224 */ /* 0x004fe400078e02ff */
[----:B---3--:R-:W-:Y:S02]  /*16040*/  IMAD R18, R18, R7, RZ ;  /* 0x0000000712127224 */ /* 0x008fe400078e02ff */
[----:B----4-:R-:W-:-:S07]  /*16050*/  IMAD R19, R19, R2, RZ ;  /* 0x0000000213137224 */ /* 0x010fce00078e02ff */
.L_x_4554:
        /* <DEDUP_REMOVED lines=20> */
.L_x_4557:
        /* <DEDUP_REMOVED lines=19> */
.L_x_4558:
[----:B------:R-:W-:Y:S05]  /*162d0*/  BRA `(.L_x_4559) ;  /* 0x0000000000107947 */ /* 0x000fea0003800000 */
.L_x_4556:
[----:B------:R-:W0:Y:S02]  /*162e0*/  LDCU.64 UR4, c[0x0][0x760] ;  /* 0x0000ec00ff0477ac */ /* 0x000e240008000a00 */
[----:B0-----:R-:W-:-:S05]  /*162f0*/  IADD3 R28, P0, PT, R28, UR4, RZ ;  /* 0x000000041c1c7c10 */ /* 0x001fca000ff1e0ff */
[----:B------:R-:W-:-:S05]  /*16300*/  IMAD.X R29, RZ, RZ, UR5, P0 ;  /* 0x00000005ff1d7e24 */ /* 0x000fca00080e06ff */
[----:B------:R0:W-:Y:S03]  /*16310*/  STG.E desc[UR36][R28.64], R16 ;  /* 0x000000101c007986 */ /* 0x0001e6000c101924 */
.L_x_4559:
        /* <DEDUP_REMOVED lines=23> */
.L_x_4561:
        /* <DEDUP_REMOVED lines=19> */
.L_x_4562:
[----:B------:R-:W-:Y:S05]  /*165c0*/  BRA `(.L_x_4563) ;  /* 0x00000000000c7947 */ /* 0x000fea0003800000 */
.L_x_4560:
[----:B------:R-:W-:-:S04]  /*165d0*/  IADD3 R26, P0, PT, R26, UR6, RZ ;  /* 0x000000061a1a7c10 */ /* 0x000fc8000ff1e0ff */
[----:B------:R-:W-:-:S05]  /*165e0*/  IADD3.X R27, PT, PT, RZ, UR7, RZ, P0, !PT ;  /* 0x00000007ff1b7c10 */ /* 0x000fca00087fe4ff */
[----:B------:R0:W-:Y:S04]  /*165f0*/  STG.E desc[UR36][R26.64], R18 ;  /* 0x000000121a007986 */ /* 0x0001e8000c101924 */
.L_x_4563:
[----:B------:R-:W5:Y:S02]  /*16600*/  LDCU.64 UR4, c[0x0][0x760] ;  /* 0x0000ec00ff0477ac */ /* 0x000f640008000a00 */
[----:B-----5:R-:W-:-:S04]  /*16610*/  IADD3 R24, P0, PT, R24, UR4, RZ ;  /* 0x0000000418187c10 */ /* 0x020fc8000ff1e0ff */
[----:B------:R-:W-:-:S05]  /*16620*/  IADD3.X R25, PT, PT, RZ, UR5, RZ, P0, !PT ;  /* 0x00000005ff197c10 */ /* 0x000fca00087fe4ff */
[----:B------:R-:W-:Y:S01]  /*16630*/  STG.E desc[UR36][R24.64], R19 ;  /* 0x0000001318007986 */ /* 0x000fe2000c101924 */
[----:B------:R-:W-:Y:S05]  /*16640*/  EXIT ;  /* 0x000000000000794d */ /* 0x000fea0003800000 */
.L_x_4555:
[----:B------:R-:W-:Y:S04]  /*16650*/  STG.E desc[UR36][R4.64], R16 ;  /* 0x0000001004007986 */ /* 0x000fe8000c101924 */
[----:B------:R-:W-:Y:S04]  /*16660*/  STG.E desc[UR36][R4.64+0x4], R17 ;  /* 0x0000041104007986 */ /* 0x000fe8000c101924 */
[----:B------:R-:W-:Y:S04]  /*16670*/  STG.E desc[UR36][R4.64+0x8], R18 ;  /* 0x0000081204007986 */ /* 0x000fe8000c101924 */
[----:B------:R-:W-:Y:S01]  /*16680*/  STG.E desc[UR36][R4.64+0xc], R19 ;  /* 0x00000c1304007986 */ /* 0x000fe2000c101924 */
[----:B------:R-:W-:Y:S05]  /*16690*/  EXIT ;  /* 0x000000000000794d */ /* 0x000fea0003800000 */
.L_x_4524:
        /* <DEDUP_REMOVED lines=31> */
[----:B--2---:R-:W-:-:S02]  /*16890*/  @P0 IMAD R16, R16, R11, RZ ;  /* 0x0000000b10100224 */ /* 0x004fc400078e02ff */
[----:B---3--:R-:W-:-:S10]  /*168a0*/  @P0 IMAD R17, R17, R0, RZ ;  /* 0x0000000011110224 */ /* 0x008fd400078e02ff */
[----:B------:R0:W-:Y:S01]  /*168b0*/  @!P1 STG.E desc[UR36][R8.64], R16 ;  /* 0x0000001008009986 */ /* 0x0001e2000c101924 */
[----:B----4-:R-:W-:-:S03]  /*168c0*/  @P0 IMAD R18, R18, R13, RZ ;  /* 0x0000000d12120224 */ /* 0x010fc600078e02ff */
[----:B------:R0:W-:Y:S01]  /*168d0*/  @!P1 STG.E desc[UR36][R6.64], R17 ;  /* 0x0000001106009986 */ /* 0x0001e2000c101924 */
[----:B-----5:R-:W-:-:S03]  /*168e0*/  @P0 IMAD R19, R19, R10, RZ ;  /* 0x0000000a13130224 */ /* 0x020fc600078e02ff */
        /* <DEDUP_REMOVED lines=22> */
.L_x_4566:
        /* <DEDUP_REMOVED lines=19> */
.L_x_4567:
[----:B------:R-:W-:Y:S05]  /*16b80*/  BRA `(.L_x_4568) ;  /* 0x0000000000047947 */ /* 0x000fea0003800000 */
.L_x_4565:
[----:B------:R2:W-:Y:S02]  /*16b90*/  STG.E desc[UR36][R8.64], R16 ;  /* 0x0000001008007986 */ /* 0x0005e4000c101924 */
.L_x_4568:
        /* <DEDUP_REMOVED lines=23> */
.L_x_4570:
        /* <DEDUP_REMOVED lines=19> */
.L_x_4571:
[----:B------:R-:W-:Y:S05]  /*16e40*/  BRA `(.L_x_4572) ;  /* 0x00000000000c7947 */ /* 0x000fea0003800000 */
.L_x_4569:
[----:B------:R-:W-:-:S04]  /*16e50*/  IADD3 R26, P0, PT, R26, UR6, RZ ;  /* 0x000000061a1a7c10 */ /* 0x000fc8000ff1e0ff */
[----:B------:R-:W-:-:S05]  /*16e60*/  IADD3.X R27, PT, PT, RZ, UR7, RZ, P0, !PT ;  /* 0x00000007ff1b7c10 */ /* 0x000fca00087fe4ff */
[----:B------:R3:W-:Y:S04]  /*16e70*/  STG.E desc[UR36][R26.64], R18 ;  /* 0x000000121a007986 */ /* 0x0007e8000c101924 */
.L_x_4572:
[----:B------:R-:W4:Y:S02]  /*16e80*/  LDCU.64 UR4, c[0x0][0x760] ;  /* 0x0000ec00ff0477ac */ /* 0x000f240008000a00 */
[----:B----4-:R-:W-:-:S04]  /*16e90*/  IADD3 R24, P0, PT, R24, UR4, RZ ;  /* 0x0000000418187c10 */ /* 0x010fc8000ff1e0ff */
[----:B------:R-:W-:-:S05]  /*16ea0*/  IADD3.X R25, PT, PT, RZ, UR5, RZ, P0, !PT ;  /* 0x00000005ff197c10 */ /* 0x000fca00087fe4ff */
[----:B------:R-:W-:Y:S01]  /*16eb0*/  STG.E desc[UR36][R24.64], R19 ;  /* 0x0000001318007986 */ /* 0x000fe2000c101924 */
[----:B------:R-:W-:Y:S05]  /*16ec0*/  EXIT ;  /* 0x000000000000794d */ /* 0x000fea0003800000 */
.L_x_4564:
        /* <DEDUP_REMOVED lines=9> */
[----:B--2---:R-:W-:-:S02]  /*16f60*/  IMAD R16, R16, R3, RZ ;  /* 0x0000000310107224 */ /* 0x004fc400078e02ff */
[----:B---3--:R-:W-:Y:S02]  /*16f70*/  IMAD R17, R17, R0, RZ ;  /* 0x0000000011117224 */ /* 0x008fe400078e02ff */
[----:B----4-:R-:W-:Y:S02]  /*16f80*/  IMAD R18, R18, R7, RZ ;  /* 0x0000000712127224 */ /* 0x010fe400078e02ff */
[----:B-----5:R-:W-:-:S07]  /*16f90*/  IMAD R19, R19, R2, RZ ;  /* 0x0000000213137224 */ /* 0x020fce00078e02ff */
.L_x_4573:
        /* <DEDUP_REMOVED lines=20> */
.L_x_4576:
        /* <DEDUP_REMOVED lines=19> */
.L_x_4577:
[----:B------:R-:W-:Y:S05]  /*17210*/  BRA `(.L_x_4578) ;  /* 0x0000000000107947 */ /* 0x000fea0003800000 */
.L_x_4575:
[----:B------:R-:W2:Y:S02]  /*17220*/  LDCU.64 UR4, c[0x0][0x760] ;  /* 0x0000ec00ff0477ac */ /* 0x000ea40008000a00 */
[----:B--2---:R-:W-:-:S04]  /*17230*/  IADD3 R2, P0, PT, R29, UR4, RZ ;  /* 0x000000041d027c10 */ /* 0x004fc8000ff1e0ff */
[----:B------:R-:W-:-:S05]  /*17240*/  IADD3.X R3, PT, PT, RZ, UR5, RZ, P0, !PT ;  /* 0x00000005ff037c10 */ /* 0x000fca00087fe4ff */
[----:B------:R2:W-:Y:S04]  /*17250*/  STG.E desc[UR36][R2.64], R16 ;  /* 0x0000001002007986 */ /* 0x0005e8000c101924 */
.L_x_4578:
        /* <DEDUP_REMOVED lines=23> */
.L_x_4580:
        /* <DEDUP_REMOVED lines=19> */
.L_x_4581:
[----:B------:R-:W-:Y:S05]  /*17500*/  BRA `(.L_x_4582) ;  /* 0x00000000000c7947 */ /* 0x000fea0003800000 */
.L_x_4579:
[----:B------:R-:W-:-:S04]  /*17510*/  IADD3 R26, P0, PT, R26, UR6, RZ ;  /* 0x000000061a1a7c10 */ /* 0x000fc8000ff1e0ff */
[----:B------:R-:W-:-:S05]  /*17520*/  IADD3.X R27, PT, PT, RZ, UR7, RZ, P0, !PT ;  /* 0x00000007ff1b7c10 */ /* 0x000fca00087fe4ff */
[----:B------:R3:W-:Y:S04]  /*17530*/  STG.E desc[UR36][R26.64], R18 ;  /* 0x000000121a007986 */ /* 0x0007e8000c101924 */
.L_x_4582:
[----:B------:R-:W4:Y:S02]  /*17540*/  LDCU.64 UR4, c[0x0][0x760] ;  /* 0x0000ec00ff0477ac */ /* 0x000f240008000a00 */
[----:B----4-:R-:W-:-:S04]  /*17550*/  IADD3 R24, P0, PT, R24, UR4, RZ ;  /* 0x0000000418187c10 */ /* 0x010fc8000ff1e0ff */
[----:B------:R-:W-:-:S05]  /*17560*/  IADD3.X R25, PT, PT, RZ, UR5, RZ, P0, !PT ;  /* 0x00000005ff197c10 */ /* 0x000fca00087fe4ff */
[----:B------:R-:W-:Y:S01]  /*17570*/  STG.E desc[UR36][R24.64], R19 ;  /* 0x0000001318007986 */ /* 0x000fe2000c101924 */
[----:B------:R-:W-:Y:S05]  /*17580*/  EXIT ;  /* 0x000000000000794d */ /* 0x000fea0003800000 */
.L_x_4574:
[----:B------:R-:W-:Y:S04]  /*17590*/  STG.E desc[UR36][R4.64], R16 ;  /* 0x0000001004007986 */ /* 0x000fe8000c101924 */
[----:B------:R-:W-:Y:S04]  /*175a0*/  STG.E desc[UR36][R4.64+0x4], R17 ;  /* 0x0000041104007986 */ /* 0x000fe8000c101924 */
[----:B------:R-:W-:Y:S04]  /*175b0*/  STG.E desc[UR36][R4.64+0x8], R18 ;  /* 0x0000081204007986 */ /* 0x000fe8000c101924 */
[----:B------:R-:W-:Y:S01]  /*175c0*/  STG.E desc[UR36][R4.64+0xc], R19 ;  /* 0x00000c1304007986 */ /* 0x000fe2000c101924 */
[----:B------:R-:W-:Y:S05]  /*175d0*/  EXIT ;  /* 0x000000000000794d */ /* 0x000fea0003800000 */
.L_x_4583:
        /* <DEDUP_REMOVED lines=10> */
.L_x_8877:


//--------------------- .text._ZN2at6native13reduce_kernelILi512ELi1ENS0_8ReduceOpIaNS0_14func_wrapper_tIaNS0_55_GLOBAL__N__0955718d_22_SparseCsrTensorMath_cu_868dd54514ReductionMulOpIaEEEEjaLi4ELi4EEEEEvT1_ --------------------------
	.section	.text._ZN2at6native13reduce_kernelILi512ELi1ENS0_8ReduceOpIaNS0_14func_wrapper_tIaNS0_55_GLOBAL__N__0955718d_22_SparseCsrTensorMath_cu_868dd54514ReductionMulOpIaEEEEjaLi4ELi4EEEEEvT1_,"ax",@progbits
	.align	128
.text._ZN2at6native13reduce_kernelILi512ELi1ENS0_8ReduceOpIaNS0_14func_wrapper_tIaNS0_55_GLOBAL__N__0955718d_22_SparseCsrTensorMath_cu_868dd54514ReductionMulOpIaEEEEjaLi4ELi4EEEEEvT1_:
        .type           _ZN2at6native13reduce_kernelILi512ELi1ENS0_8ReduceOpIaNS0_14func_wrapper_tIaNS0_55_GLOBAL__N__0955718d_22_SparseCsrTensorMath_cu_868dd54514ReductionMulOpIaEEEEjaLi4ELi4EEEEEvT1_,@function
        .size           _ZN2at6native13reduce_kernelILi512ELi1ENS0_8ReduceOpIaNS0_14func_wrapper_tIaNS0_55_GLOBAL__N__0955718d_22_SparseCsrTensorMath_cu_868dd54514ReductionMulOpIaEEEEjaLi4ELi4EEEEEvT1_,(.L_x_8878 - _ZN2at6native13reduce_kernelILi512ELi1ENS0_8ReduceOpIaNS0_14func_wrapper_tIaNS0_55_GLOBAL__N__0955718d_22_SparseCsrTensorMath_cu_868dd54514ReductionMulOpIaEEEEjaLi4ELi4EEEEEvT1_)
        .other          _ZN2at6native13reduce_kernelILi512ELi1ENS0_8ReduceOpIaNS0_14func_wrapper_tIaNS0_55_GLOBAL__N__0955718d_22_SparseCsrTensorMath_cu_868dd54514ReductionMulOpIaEEEEjaLi4ELi4EEEEEvT1_,@"STO_CUDA_ENTRY STV_DEFAULT"
_ZN2at6native13reduce_kernelILi512ELi1ENS0_8ReduceOpIaNS0_14func_wrapper_tIaNS0_55_GLOBAL__N__0955718d_22_SparseCsrTensorMath_cu_868dd54514ReductionMulOpIaEEEEjaLi4ELi4EEEEEvT1_:
        /* <DEDUP_REMOVED lines=295> */
.L_x_4584:
        /* <DEDUP_REMOVED lines=15> */
[----:B------:R-:W0:Y:S01]  /*1360*/  LDCU.U8 UR4, c[0x0][0x381] ;  /* 0x00007020ff0477ac */ /* 0x000e220008000000 */
[----:B------:R-:W-:Y:S01]  /*1370*/  LOP3.LUT P0, R13, R12, 0x3, RZ, 0xc0, !PT ;  /* 0x000000030c0d7812 */ /* 0x000fe2000780c0ff */
[----:B------:R-:W-:Y:S01]  /*1380*/  BSSY.RECONVERGENT B1, `(.L_x_4588) ;  /* 0x000001f000017945 */ /* 0x000fe20003800200 */
[----:B------:R-:W1:Y:S01]  /*1390*/  LDCU UR5, c[0x0][0x388] ;  /* 0x00007100ff0577ac */ /* 0x000e620008000800 */
[----:B0-----:R-:W-:Y:S01]  /*13a0*/  IMAD.U32 R4, RZ, RZ, UR4 ;  /* 0x00000004ff047e24 */ /* 0x001fe2000f8e00ff */
[----:B------:R-:W-:Y:S01]  /*13b0*/  MOV R6, UR4 ;  /* 0x0000000400067c02 */ /* 0x000fe20008000f00 */
[----:B-1----:R-:W-:-:S08]  /*13c0*/  IMAD.U32 R5, RZ, RZ, UR5 ;  /* 0x00000005ff057e24 */ /* 0x002fd0000f8e00ff */
[----:B------:R-:W-:Y:S05]  /*13d0*/  @!P0 BRA `(.L_x_4589) ;  /* 0x0000000000648947 */ /* 0x000fea0003800000 */
[C---:B------:R-:W-:Y:S01]  /*13e0*/  ISETP.GT.U32.AND P0, PT, R22.reuse, 0x3, PT ;  /* 0x000000031600780c */ /* 0x040fe20003f04070 */
[----:B------:R-:W-:Y:S01]  /*13f0*/  BSSY.RECONVERGENT B2, `(.L_x_4590) ;  /* 0x0000014000027945 */ /* 0x000fe20003800200 */
[----:B------:R-:W-:Y:S02]  /*1400*/  IADD3 R5, PT, PT, -R13, RZ, RZ ;  /* 0x000000ff0d057210 */ /* 0x000fe40007ffe1ff */
[----:B------:R-:W-:Y:S02]  /*1410*/  ISETP.LT.U32.OR P0, PT, R22, R13, P0 ;  /* 0x0000000d1600720c */ /* 0x000fe40000701470 */
[C---:B------:R-:W-:Y:S02]  /*1420*/  IADD3 R15, P1, PT, R5.reuse, R0, RZ ;  /* 0x00000000050f7210 */ /* 0x040fe40007f3e0ff */
[----:B------:R-:W-:Y:S02]  /*1430*/  PRMT R6, R4, 0x7610, R6 ;  /* 0x0000761004067816 */ /* 0x000fe40000000006 */
[----:B------:R-:W-:-:S07]  /*1440*/  LEA.HI.X.SX32 R12, R5, R3, 0x1, P1 ;  /* 0x00000003050c7211 */ /* 0x000fce00008f0eff */
[----:B------:R-:W-:Y:S05]  /*1450*/  @P0 BRA `(.L_x_4591) ;  /* 0x0000000000340947 */ /* 0x000fea0003800000 */
[----:B------:R-:W-:Y:S02]  /*1460*/  ISETP.NE.AND P0, PT, RZ, UR20, PT ;  /* 0x00000014ff007c0c */ /* 0x000fe4000bf05270 */
[----:B------:R-:W-:Y:S02]  /*1470*/  ISETP.NE.AND P1, PT, R9, RZ, PT ;  /* 0x000000ff0900720c */ /* 0x000fe40003f25270 */
[----:B------:R-:W-:-:S11]  /*1480*/  PRMT R6, R4, 0x7610, R6 ;  /* 0x0000761004067816 */ /* 0x000fd60000000006 */
[----:B------:R-:W-:Y:S05]  /*1490*/  @P0 BRA P1, `(.L_x_4591) ;  /* 0x0000000000240947 */ /* 0x000fea0000800000 */
[----:B------:R-:W-:Y:S02]  /*14a0*/  ISETP.NE.AND P0, PT, RZ, UR21, PT ;  /* 0x00000015ff007c0c */ /* 0x000fe4000bf05270 */
[----:B------:R-:W-:Y:S02]  /*14b0*/  ISETP.NE.AND P1, PT, R2, RZ, PT ;  /* 0x000000ff0200720c */ /* 0x000fe40003f25270 */
[----:B------:R-:W-:-:S11]  /*14c0*/  PRMT R6, R4, 0x7610, R6 ;  /* 0x0000761004067816 */ /* 0x000fd60000000006 */
[----:B------:R-:W-:Y:S05]  /*14d0*/  @P0 BRA P1, `(.L_x_4591) ;  /* 0x0000000000140947 */ /* 0x000fea0000800000 */
[----:B------:R-:W-:-:S05]  /*14e0*/  IADD3 R10, P0, PT, R22, R15, RZ ;  /* 0x0000000f160a7210 */ /* 0x000fca0007f1e0ff */
[----:B------:R-:W-:-:S05]  /*14f0*/  IMAD.X R11, RZ, RZ, R12, P0 ;  /* 0x000000ffff0b7224 */ /* 0x000fca00000e060c */
[----:B------:R-:W2:Y:S01]  /*1500*/  LDG.E.U8 R10, desc[UR36][R10.64] ;  /* 0x000000240a0a7981 */ /* 0x000ea2000c1e1100 */
[----:B------:R-:W-:-:S05]  /*1510*/  PRMT R3, R4, 0x9910, RZ ;  /* 0x0000991004037816 */ /* 0x000fca00000000ff */
[----:B--2---:R-:W-:-:S07]  /*1520*/  IMAD R6, R10, R3, RZ ;  /* 0x000000030a067224 */ /* 0x004fce00078e02ff */
.L_x_4591:
[----:B------:R-:W-:Y:S05]  /*1530*/  BSYNC.RECONVERGENT B2 ;  /* 0x0000000000027941 */ /* 0x000fea0003800200 */
.L_x_4590:
[----:B------:R-:W-:Y:S02]  /*1540*/  IADD3 R0, P0, PT, R15, 0x4, RZ ;  /* 0x000000040f007810 */ /* 0x000fe40007f1e0ff */
[----:B------:R-:W-:Y:S02]  /*1550*/  IADD3 R5, PT, PT, R13, -0x4, R8 ;  /* 0xfffffffc0d057810 */ /* 0x000fe40007ffe008 */
[----:B------:R-:W-:-:S09]  /*1560*/  IADD3.X R3, PT, PT, RZ, R12, RZ, P0, !PT ;  /* 0x0000000cff037210 */ /* 0x000fd200007fe4ff */
.L_x_4589:
[----:B------:R-:W-:Y:S05]  /*1570*/  BSYNC.RECONVERGENT B1 ;  /* 0x0000000000017941 */ /* 0x000fea0003800200 */
.L_x_4588:
[----:B------:R-:W-:Y:S01]  /*1580*/  LEA R8, R7, 0x3, 0x2 ;  /* 0x0000000307087811 */ /* 0x000fe200078e10ff */
[----:B------:R-:W-:Y:S01]  /*1590*/  BSSY.RECONVERGENT B1, `(.L_x_4592) ;  /* 0x0000022000017945 */ /* 0x000fe20003800200 */
[----:B------:R-:W-:Y:S02]  /*15a0*/  ISETP.NE.AND P1, PT, RZ, UR21, PT ;  /* 0x00000015ff007c0c */ /* 0x000fe4000bf25270 */
[----:B------:R-:W-:Y:S02]  /*15b0*/  ISETP.GE.U32.AND P2, PT, R8, R5, PT ;  /* 0x000000050800720c */ /* 0x000fe40003f46070 */
[----:B------:R-:W-:Y:S02]  /*15c0*/  ISETP.NE.AND P0, PT, RZ, UR20, PT ;  /* 0x00000014ff007c0c */ /* 0x000fe4000bf05270 */
[----:B------:R-:W-:Y:S02]  /*15d0*/  ISETP.NE.AND P1, PT, R2, RZ, P1 ;  /* 0x000000ff0200720c */ /* 0x000fe40000f25270 */
[----:B------:R-:W-:-:S02]  /*15e0*/  ISETP.NE.AND P0, PT, R9, RZ, P0 ;  /* 0x000000ff0900720c */ /* 0x000fc40000705270 */
[C---:B------:R-:W-:Y:S02]  /*15f0*/  PRMT R2, R4.reuse, 0x7610, R2 ;  /* 0x0000761004027816 */ /* 0x040fe40000000002 */
[----:B------:R-:W-:Y:S02]  /*1600*/  PLOP3.LUT P0, PT, P0, P1, PT, 0xf8, 0x8f ;  /* 0x00000000008f781c */ /* 0x000fe40000703f70 */
[----:B------:R-:W-:Y:S01]  /*1610*/  PRMT R8, R4, 0x7610, R8 ;  /* 0x0000761004087816 */ /* 0x000fe20000000008 */
[----:B------:R-:W-:Y:S10]  /*1620*/  @P2 BRA `(.L_x_4593) ;  /* 0x0000000000602947 */ /* 0x000ff40003800000 */
[C---:B------:R-:W-:Y:S02]  /*1630*/  PRMT R2, R4.reuse, 0x7610, R2 ;  /* 0x0000761004027816 */ /* 0x040fe40000000002 */
[----:B------:R-:W-:-:S07]  /*1640*/  PRMT R8, R4, 0x7610, R8 ;  /* 0x0000761004087816 */ /* 0x000fce0000000008 */
.L_x_4594:
[----:B------:R-:W-:Y:S01]  /*1650*/  MOV R11, R3 ;  /* 0x00000003000b7202 */ /* 0x000fe20000000f00 */
[----:B------:R-:W-:Y:S01]  /*1660*/  IMAD.MOV.U32 R10, RZ, RZ, R0 ;  /* 0x000000ffff0a7224 */ /* 0x000fe200078e0000 */
[----:B------:R-:W0:Y:S03]  /*1670*/  LDCU UR4, c[0x0][0x390] ;  /* 0x00007200ff0477ac */ /* 0x000e260008000800 */
[----:B------:R-:W-:-:S06]  /*1680*/  IMAD.WIDE.U32 R10, R7, 0x4, R10 ;  /* 0x00000004070a7825 */ /* 0x000fcc00078e000a */
[----:B------:R-:W2:Y:S01]  /*1690*/  LDG.E R10, desc[UR36][R10.64] ;  /* 0x000000240a0a7981 */ /* 0x000ea2000c1e1900 */
[----:B------:R-:W-:Y:S02]  /*16a0*/  PRMT R2, R2, 0x9910, RZ ;  /* 0x0000991002027816 */ /* 0x000fe400000000ff */
[----:B------:R-:W-:Y:S02]  /*16b0*/  PRMT R12, R4, 0x9910, RZ ;  /* 0x00009910040c7816 */ /* 0x000fe400000000ff */
[----:B------:R-:W-:Y:S02]  /*16c0*/  MOV R4, R2 ;  /* 0x0000000200047202 */ /* 0x000fe40000000f00 */
[----:B------:R-:W-:Y:S01]  /*16d0*/  PRMT R6, R6, 0x9910, RZ ;  /* 0x0000991006067816 */ /* 0x000fe200000000ff */
[----:B0-----:R-:W-:Y:S01]  /*16e0*/  VIADD R7, R7, UR4 ;  /* 0x0000000407077c36 */ /* 0x001fe20008000000 */
[----:B------:R-:W-:-:S04]  /*16f0*/  PRMT R8, R8, 0x9910, RZ ;  /* 0x0000991008087816 */ /* 0x000fc800000000ff */
[----:B------:R-:W-:-:S04]  /*1700*/  LEA R2, R7, 0x3, 0x2 ;  /* 0x0000000307027811 */ /* 0x000fc800078e10ff */
[----:B------:R-:W-:Y:S02]  /*1710*/  ISETP.GE.U32.AND P1, PT, R2, R5, PT ;  /* 0x000000050200720c */ /* 0x000fe40003f26070 */
[C---:B--2---:R-:W-:Y:S02]  /*1720*/  PRMT R15, R10.reuse, 0x7772, RZ ;  /* 0x000077720a0f7816 */ /* 0x044fe400000000ff */
[C---:B------:R-:W-:Y:S02]  /*1730*/  PRMT R13, R10.reuse, 0x7771, RZ ;  /* 0x000077710a0d7816 */ /* 0x040fe400000000ff */
[----:B------:R-:W-:Y:S01]  /*1740*/  PRMT R17, R10, 0x7773, RZ ;  /* 0x000077730a117816 */ /* 0x000fe200000000ff */
[----:B------:R-:W-:Y:S01]  /*1750*/  IMAD R2, R4, R15, RZ ;  /* 0x0000000f04027224 */ /* 0x000fe200078e02ff */
[----:B------:R-:W-:Y:S01]  /*1760*/  LOP3.LUT R11, R10, 0xff, RZ, 0xc0, !PT ;  /* 0x000000ff0a0b7812 */ /* 0x000fe200078ec0ff */
[----:B------:R-:W-:Y:S02]  /*1770*/  IMAD R8, R8, R13, RZ ;  /* 0x0000000d08087224 */ /* 0x000fe400078e02ff */
[----:B------:R-:W-:-:S02]  /*1780*/  IMAD R4, R12, R17, RZ ;  /* 0x000000110c047224 */ /* 0x000fc400078e02ff */
[----:B------:R-:W-:Y:S01]  /*1790*/  IMAD R6, R6, R11, RZ ;  /* 0x0000000b06067224 */ /* 0x000fe200078e02ff */
[----:B------:R-:W-:Y:S06]  /*17a0*/  @!P1 BRA `(.L_x_4594) ;  /* 0xfffffffc00a89947 */ /* 0x000fec000383ffff */
.L_x_4593:
[----:B------:R-:W-:Y:S05]  /*17b0*/  BSYNC.RECONVERGENT B1 ;  /* 0x0000000000017941 */ /* 0x000fea0003800200 */
.L_x_4592:
[----:B------:R-:W-:Y:S04]  /*17c0*/  BSSY.RECONVERGENT B1, `(.L_x_4595) ;  /* 0x000000b000017945 */ /* 0x000fe80003800200 */
[----:B------:R-:W-:Y:S05]  /*17d0*/  @P0 BRA `(.L_x_4596) ;  /* 0x0000000000240947 */ /* 0x000fea0003800000 */
[----:B------:R-:W-:-:S05]  /*17e0*/  LOP3.LUT R7, R5, 0xfffffffc, RZ, 0xc0, !PT ;  /* 0xfffffffc05077812 */ /* 0x000fca00078ec0ff */
[----:B------:R-:W-:-:S05]  /*17f0*/  IMAD.IADD R12, R7, 0x1, R22 ;  /* 0x00000001070c7824 */ /* 0x000fca00078e0216 */
[----:B------:R-:W-:-:S13]  /*1800*/  ISETP.GE.U32.AND P0, PT, R12, R5, PT ;  /* 0x000000050c00720c */ /* 0x000fda0003f06070 */
[----:B------:R-:W-:Y:S05]  /*1810*/  @P0 BRA `(.L_x_4596) ;  /* 0x0000000000140947 */ /* 0x000fea0003800000 */
[----:B------:R-:W-:-:S04]  /*1820*/  IADD3 R10, P0, PT, R12, R0, RZ ;  /* 0x000000000c0a7210 */ /* 0x000fc80007f1e0ff */
[----:B------:R-:W-:-:S05]  /*1830*/  LEA.HI.X.SX32 R11, R12, R3, 0x1, P0 ;  /* 0x000000030c0b7211 */ /* 0x000fca00000f0eff */
[----:B------:R-:W2:Y:S01]  /*1840*/  LDG.E.U8 R10, desc[UR36][R10.64] ;  /* 0x000000240a0a7981 */ /* 0x000ea2000c1e1100 */
[----:B------:R-:W-:-:S05]  /*1850*/  PRMT R3, R6, 0x9910, RZ ;  /* 0x0000991006037816 */ /* 0x000fca00000000ff */
[----:B--2---:R-:W-:-:S07]  /*1860*/  IMAD R6, R10, R3, RZ ;  /* 0x000000030a067224 */ /* 0x004fce00078e02ff */
.L_x_4596:
[----:B------:R-:W-:Y:S05]  /*1870*/  BSYNC.RECONVERGENT B1 ;  /* 0x0000000000017941 */ /* 0x000fea0003800200 */
.L_x_4595:
        /* <DEDUP_REMOVED lines=11> */
.L_x_4587:
[----:B------:R-:W0:Y:S08]  /*1930*/  LDC R18, c[0x0][0x4f4] ;  /* 0x00013d00ff127b82 */ /* 0x000e300000000800 */
[----:B------:R-:W1:Y:S01]  /*1940*/  LDC R14, c[0x0][0x3c4] ;  /* 0x0000f100ff0e7b82 */ /* 0x000e620000000800 */
[----:B0-----:R-:W-:-:S04]  /*1950*/  ISETP.NE.AND P0, PT, R18, 0x1, PT ;  /* 0x000000011200780c */ /* 0x001fc80003f05270 */
[----:B-1----:R-:W-:-:S13]  /*1960*/  ISETP.NE.OR P0, PT, R14, 0x1, P0 ;  /* 0x000000010e00780c */ /* 0x002fda0000705670 */
[----:B------:R-:W-:Y:S05]  /*1970*/  @P0 BRA `(.L_x_4597) ;  /* 0x0000000400ac0947 */ /* 0x000fea0003800000 */
[----:B------:R-:W0:Y:S01]  /*1980*/  LDC R2, c[0x0][0x390] ;  /* 0x0000e400ff027b82 */ /* 0x000e220000000800 */
[----:B------:R-:W1:Y:S01]  /*1990*/  LDCU.U8 UR4, c[0x0][0x381] ;  /* 0x00007020ff0477ac */ /* 0x000e620008000000 */
[----:B------:R-:W-:Y:S01]  /*19a0*/  BSSY.RECONVERGENT B1, `(.L_x_4598) ;  /* 0x000002d000017945 */ /* 0x000fe20003800200 */
[--C-:B------:R-:W-:Y:S01]  /*19b0*/  IMAD.MOV.U32 R19, RZ, RZ, R7.reuse ;  /* 0x000000ffff137224 */ /* 0x100fe200078e0007 */
[----:B-1----:R-:W-:Y:S01]  /*19c0*/  MOV R15, UR4 ;  /* 0x00000004000f7c02 */ /* 0x002fe20008000f00 */
[----:B------:R-:W-:Y:S01]  /*19d0*/  IMAD.U32 R14, RZ, RZ, UR4 ;  /* 0x00000004ff0e7e24 */ /* 0x000fe2000f8e00ff */
[----:B------:R-:W-:Y:S01]  /*19e0*/  MOV R13, UR4 ;  /* 0x00000004000d7c02 */ /* 0x000fe20008000f00 */
[----:B------:R-:W-:Y:S02]  /*19f0*/  IMAD.U32 R12, RZ, RZ, UR4 ;  /* 0x00000004ff0c7e24 */ /* 0x000fe4000f8e00ff */
[----:B0-----:R-:W-:-:S05]  /*1a00*/  IMAD R5, R2, 0x3, R7 ;  /* 0x0000000302057824 */ /* 0x001fca00078e0207 */
[----:B------:R-:W-:-:S13]  /*1a10*/  ISETP.GE.U32.AND P0, PT, R5, R8, PT ;  /* 0x000000080500720c */ /* 0x000fda0003f06070 */
[----:B------:R-:W-:Y:S05]  /*1a20*/  @P0 BRA `(.L_x_4599) ;  /* 0x0000000000900947 */ /* 0x000fea0003800000 */
[----:B------:R-:W-:Y:S01]  /*1a30*/  BSSY.RECONVERGENT B2, `(.L_x_4600) ;  /* 0x0000020000027945 */ /* 0x000fe20003800200 */
[C---:B------:R-:W-:Y:S02]  /*1a40*/  PRMT R14, R15.reuse, 0x7610, R14 ;  /* 0x000076100f0e7816 */ /* 0x040fe4000000000e */
[C---:B------:R-:W-:Y:S02]  /*1a50*/  PRMT R13, R15.reuse, 0x7610, R13 ;  /* 0x000076100f0d7816 */ /* 0x040fe4000000000d */
[----:B------:R-:W-:-:S07]  /*1a60*/  PRMT R12, R15, 0x7610, R12 ;  /* 0x000076100f0c7816 */ /* 0x000fce000000000c */
.L_x_4601:
[C---:B------:R-:W-:Y:S02]  /*1a70*/  IADD3 R5, PT, PT, R19.reuse, R2, RZ ;  /* 0x0000000213057210 */ /* 0x040fe40007ffe0ff */
[-C--:B------:R-:W-:Y:S02]  /*1a80*/  IADD3 R16, P0, PT, R19, R0.reuse, RZ ;  /* 0x0000000013107210 */ /* 0x080fe40007f1e0ff */
[CC--:B------:R-:W-:Y:S01]  /*1a90*/  IADD3 R4, P1, PT, R5.reuse, R0.reuse, RZ ;  /* 0x0000000005047210 */ /* 0x0c0fe20007f3e0ff */
[--C-:B------:R-:W-:Y:S01]  /*1aa0*/  IMAD.IADD R7, R5, 0x1, R2.reuse ;  /* 0x0000000105077824 */ /* 0x100fe200078e0202 */
[-C--:B------:R-:W-:Y:S02]  /*1ab0*/  IADD3.X R17, PT, PT, RZ, R3.reuse, RZ, P0, !PT ;  /* 0x00000003ff117210 */ /* 0x080fe400007fe4ff */
[-C--:B------:R-:W-:Y:S01]  /*1ac0*/  IADD3.X R5, PT, PT, RZ, R3.reuse, RZ, P1, !PT ;  /* 0x00000003ff057210 */ /* 0x080fe20000ffe4ff */
[C---:B------:R-:W-:Y:S01]  /*1ad0*/  IMAD.IADD R19, R7.reuse, 0x1, R2 ;  /* 0x0000000107137824 */ /* 0x040fe200078e0202 */
[-C--:B------:R-:W-:Y:S01]  /*1ae0*/  IADD3 R6, P0, PT, R7, R0.reuse, RZ ;  /* 0x0000000007067210 */ /* 0x080fe20007f1e0ff */
[----:B------:R0:W2:Y:S03]  /*1af0*/  LDG.E.U8 R16, desc[UR36][R16.64] ;  /* 0x0000002410107981 */ /* 0x0000a6000c1e1100 */
[----:B------:R-:W-:Y:S01]  /*1b00*/  IADD3 R10, P1, PT, R19, R0, RZ ;  /* 0x00000000130a7210 */ /* 0x000fe20007f3e0ff */
[----:B------:R-:W-:Y:S01]  /*1b10*/  IMAD.X R7, RZ, RZ, R3, P0 ;  /* 0x000000ffff077224 */ /* 0x000fe200000e0603 */
[----:B------:R1:W3:Y:S02]  /*1b20*/  LDG.E.U8 R4, desc[UR36][R4.64] ;  /* 0x0000002404047981 */ /* 0x0002e4000c1e1100 */
[----:B------:R-:W-:-:S02]  /*1b30*/  IADD3.X R11, PT, PT, RZ, R3, RZ, P1, !PT ;  /* 0x00000003ff0b7210 */ /* 0x000fc40000ffe4ff */
[----:B------:R-:W4:Y:S04]  /*1b40*/  LDG.E.U8 R6, desc[UR36][R6.64] ;  /* 0x0000002406067981 */ /* 0x000f28000c1e1100 */
[----:B------:R-:W5:Y:S01]  /*1b50*/  LDG.E.U8 R11, desc[UR36][R10.64] ;  /* 0x000000240a0b7981 */ /* 0x000f62000c1e1100 */
[----:B------:R-:W-:Y:S01]  /*1b60*/  IMAD.IADD R19, R19, 0x1, R2 ;  /* 0x0000000113137824 */ /* 0x000fe200078e0202 */
[----:B0-----:R-:W-:-:S03]  /*1b70*/  PRMT R17, R13, 0x9910, RZ ;  /* 0x000099100d117816 */ /* 0x001fc600000000ff */
[----:B------:R-:W-:-:S05]  /*1b80*/  IMAD R13, R2, 0x3, R19 ;  /* 0x00000003020d7824 */ /* 0x000fca00078e0213 */
[----:B------:R-:W-:Y:S02]  /*1b90*/  ISETP.GE.U32.AND P0, PT, R13, R8, PT ;  /* 0x000000080d00720c */ /* 0x000fe40003f06070 */
[----:B------:R-:W-:Y:S02]  /*1ba0*/  PRMT R12, R12, 0x9910, RZ ;  /* 0x000099100c0c7816 */ /* 0x000fe400000000ff */
[----:B------:R-:W-:Y:S02]  /*1bb0*/  PRMT R18, R15, 0x9910, RZ ;  /* 0x000099100f127816 */ /* 0x000fe400000000ff */
[----:B------:R-:W-:Y:S02]  /*1bc0*/  MOV R15, R12 ;  /* 0x0000000c000f7202 */ /* 0x000fe40000000f00 */
[----:B-1----:R-:W-:-:S03]  /*1bd0*/  PRMT R5, R14, 0x9910, RZ ;  /* 0x000099100e057816 */ /* 0x002fc600000000ff */
[----:B--2---:R-:W-:Y:S02]  /*1be0*/  IMAD R12, R16, R15, RZ ;  /* 0x0000000f100c7224 */ /* 0x004fe400078e02ff */
[----:B---3--:R-:W-:Y:S02]  /*1bf0*/  IMAD R13, R4, R17, RZ ;  /* 0x00000011040d7224 */ /* 0x008fe400078e02ff */
[----:B----4-:R-:W-:Y:S02]  /*1c00*/  IMAD R14, R6, R5, RZ ;  /* 0x00000005060e7224 */ /* 0x010fe400078e02ff */
[----:B-----5:R-:W-:Y:S01]  /*1c10*/  IMAD R15, R11, R18, RZ ;  /* 0x000000120b0f7224 */ /* 0x020fe200078e02ff */
[----:B------:R-:W-:Y:S06]  /*1c20*/  @!P0 BRA `(.L_x_4601) ;  /* 0xfffffffc00908947 */ /* 0x000fec000383ffff */
[----:B------:R-:W-:Y:S05]  /*1c30*/  BSYNC.RECONVERGENT B2 ;  /* 0x0000000000027941 */ /* 0x000fea0003800200 */
.L_x_4600:
[----:B------:R-:W-:Y:S02]  /*1c40*/  PRMT R17, R16, 0x7610, R17 ;  /* 0x0000761010117816 */ /* 0x000fe40000000011 */
[----:B------:R-:W-:Y:S02]  /*1c50*/  PRMT R16, R4, 0x7610, R16 ;  /* 0x0000761004107816 */ /* 0x000fe40000000010 */
[----:B------:R-:W-:-:S07]  /*1c60*/  PRMT R10, R6, 0x7610, R10 ;  /* 0x00007610060a7816 */ /* 0x000fce000000000a */
.L_x_4599:
[----:B------:R-:W-:Y:S05]  /*1c70*/  BSYNC.RECONVERGENT B1 ;  /* 0x0000000000017941 */ /* 0x000fea0003800200 */
.L_x_4598:
[----:B------:R-:W-:Y:S01]  /*1c80*/  ISETP.GE.U32.AND P0, PT, R19, R8, PT ;  /* 0x000000081300720c */ /* 0x000fe20003f06070 */
[----:B------:R-:W-:-:S12]  /*1c90*/  BSSY.RECONVERGENT B1, `(.L_x_4602) ;  /* 0x0000016000017945 */ /* 0x000fd80003800200 */
[----:B------:R-:W-:Y:S05]  /*1ca0*/  @P0 BRA `(.L_x_4603) ;  /* 0x0000000000500947 */ /* 0x000fea0003800000 */
[----:B------:R-:W-:-:S05]  /*1cb0*/  IADD3 R4, P1, PT, R19, R0, RZ ;  /* 0x0000000013047210 */ /* 0x000fca0007f3e0ff */
[----:B------:R-:W-:-:S05]  /*1cc0*/  IMAD.X R5, RZ, RZ, R3, P1 ;  /* 0x000000ffff057224 */ /* 0x000fca00008e0603 */
[----:B------:R0:W5:Y:S01]  /*1cd0*/  LDG.E.U8 R17, desc[UR36][R4.64] ;  /* 0x0000002404117981 */ /* 0x000162000c1e1100 */
[----:B------:R-:W-:-:S04]  /*1ce0*/  IADD3 R7, PT, PT, R19, R2, RZ ;  /* 0x0000000213077210 */ /* 0x000fc80007ffe0ff */
[----:B------:R-:W-:-:S13]  /*1cf0*/  ISETP.GE.U32.AND P1, PT, R7, R8, PT ;  /* 0x000000080700720c */ /* 0x000fda0003f26070 */
[----:B0-----:R-:W-:Y:S05]  /*1d00*/  @P1 BRA `(.L_x_4603) ;  /* 0x0000000000381947 */ /* 0x001fea0003800000 */
[----:B------:R-:W-:-:S05]  /*1d10*/  IADD3 R4, P1, PT, R7, R0, RZ ;  /* 0x0000000007047210 */ /* 0x000fca0007f3e0ff */
[----:B------:R-:W-:-:S05]  /*1d20*/  IMAD.X R5, RZ, RZ, R3, P1 ;  /* 0x000000ffff057224 */ /* 0x000fca00008e0603 */
[----:B------:R0:W5:Y:S01]  /*1d30*/  LDG.E.U8 R16, desc[UR36][R4.64] ;  /* 0x0000002404107981 */ /* 0x000162000c1e1100 */
[----:B------:R-:W-:-:S04]  /*1d40*/  IADD3 R7, PT, PT, R7, R2, RZ ;  /* 0x0000000207077210 */ /* 0x000fc80007ffe0ff */
[----:B------:R-:W-:-:S13]  /*1d50*/  ISETP.GE.U32.AND P1, PT, R7, R8, PT ;  /* 0x000000080700720c */ /* 0x000fda0003f26070 */
[----:B0-----:R-:W-:Y:S05]  /*1d60*/  @P1 BRA `(.L_x_4603) ;  /* 0x0000000000201947 */ /* 0x001fea0003800000 */
[C---:B------:R-:W-:Y:S01]  /*1d70*/  IMAD.IADD R5, R7.reuse, 0x1, R2 ;  /* 0x0000000107057824 */ /* 0x040fe200078e0202 */
[----:B------:R-:W-:-:S04]  /*1d80*/  IADD3 R4, P2, PT, R7, R0, RZ ;  /* 0x0000000007047210 */ /* 0x000fc80007f5e0ff */
[----:B------:R-:W-:-:S13]  /*1d90*/  ISETP.GE.U32.AND P1, PT, R5, R8, PT ;  /* 0x000000080500720c */ /* 0x000fda0003f26070 */
[----:B------:R-:W-:Y:S02]  /*1da0*/  @!P1 IADD3 R6, P3, PT, R5, R0, RZ ;  /* 0x0000000005069210 */ /* 0x000fe40007f7e0ff */
[----:B------:R-:W-:-:S03]  /*1db0*/  IADD3.X R5, PT, PT, RZ, R3, RZ, P2, !PT ;  /* 0x00000003ff057210 */ /* 0x000fc600017fe4ff */
[----:B------:R-:W-:Y:S02]  /*1dc0*/  @!P1 IMAD.X R7, RZ, RZ, R3, P3 ;  /* 0x000000ffff079224 */ /* 0x000fe400018e0603 */
[----:B------:R0:W5:Y:S04]  /*1dd0*/  LDG.E.U8 R10, desc[UR36][R4.64] ;  /* 0x00000024040a7981 */ /* 0x000168000c1e1100 */
[----:B------:R0:W5:Y:S02]  /*1de0*/  @!P1 LDG.E.U8 R11, desc[UR36][R6.64] ;  /* 0x00000024060b9981 */ /* 0x000164000c1e1100 */
.L_x_4603:
[----:B------:R-:W-:Y:S05]  /*1df0*/  BSYNC.RECONVERGENT B1 ;  /* 0x0000000000017941 */ /* 0x000fea0003800200 */
.L_x_4602:
[----:B------:R-:W-:Y:S04]  /*1e00*/  BSSY.RECONVERGENT B1, `(.L_x_4604) ;  /* 0x0000017000017945 */ /* 0x000fe80003800200 */
[----:B------:R-:W-:Y:S05]  /*1e10*/  @P0 BRA `(.L_x_4605) ;  /* 0x0000000000540947 */ /* 0x000fea0003800000 */
[----:B------:R-:W-:Y:S02]  /*1e20*/  IADD3 R19, PT, PT, R19, R2, RZ ;  /* 0x0000000213137210 */ /* 0x000fe40007ffe0ff */
        /* <DEDUP_REMOVED lines=20> */
.L_x_4605:
[----:B------:R-:W-:Y:S05]  /*1f70*/  BSYNC.RECONVERGENT B1 ;  /* 0x0000000000017941 */ /* 0x000fea0003800200 */
.L_x_4604:
[----:B------:R-:W-:Y:S02]  /*1f80*/  PRMT R0, R12, 0x9910, RZ ;  /* 0x000099100c007816 */ /* 0x000fe400000000ff */
[----:B------:R-:W-:Y:S02]  /*1f90*/  PRMT R3, R13, 0x9910, RZ ;  /* 0x000099100d037816 */ /* 0x000fe400000000ff */
[----:B------:R-:W-:-:S03]  /*1fa0*/  PRMT R15, R15, 0x9910, RZ ;  /* 0x000099100f0f7816 */ /* 0x000fc600000000ff */
[----:B------:R-:W-:Y:S01]  /*1fb0*/  IMAD R0, R0, R3, RZ ;  /* 0x0000000300007224 */ /* 0x000fe200078e02ff */
[----:B------:R-:W-:-:S04]  /*1fc0*/  PRMT R3, R14, 0x9910, RZ ;  /* 0x000099100e037816 */ /* 0x000fc800000000ff */
[----:B------:R-:W-:-:S05]  /*1fd0*/  PRMT R0, R0, 0x9910, RZ ;  /* 0x0000991000007816 */ /* 0x000fca00000000ff */
[----:B------:R-:W-:-:S05]  /*1fe0*/  IMAD R0, R3, R0, RZ ;  /* 0x0000000003007224 */ /* 0x000fca00078e02ff */
[----:B-----5:R-:W-:Y:S01]  /*1ff0*/  PRMT R17, R0, 0x9910, RZ ;  /* 0x0000991000117816 */ /* 0x020fe200000000ff */
[----:B------:R-:W-:-:S04]  /*2000*/  IMAD.MOV.U32 R0, RZ, RZ, R15 ;  /* 0x000000ffff007224 */ /* 0x000fc800078e000f */
[----:B------:R-:W-:Y:S01]  /*2010*/  IMAD R17, R0, R17, RZ ;  /* 0x0000001100117224 */ /* 0x000fe200078e02ff */
[----:B------:R-:W-:Y:S06]  /*2020*/  BRA `(.L_x_4586) ;  /* 0x0000009000007947 */ /* 0x000fec0003800000 */
.L_x_4597:
[----:B------:R-:W-:-:S13]  /*2030*/  ISETP.NE.AND P0, PT, R14, 0x1, PT ;  /* 0x000000010e00780c */ /* 0x000fda0003f05270 */
[----:B------:R-:W-:Y:S05]  /*2040*/  @P0 BRA `(.L_x_4606) ;  /* 0x0000000400cc0947 */ /* 0x000fea0003800000 */
[----:B------:R-:W0:Y:S01]  /*2050*/  LDC R2, c[0x0][0x390] ;  /* 0x0000e400ff027b82 */ /* 0x000e220000000800 */
[----:B------:R-:W1:Y:S01]  /*2060*/  LDCU.U8 UR4, c[0x0][0x381] ;  /* 0x00007020ff0477ac */ /* 0x000e620008000000 */
[----:B------:R-:W-:Y:S01]  /*2070*/  BSSY.RECONVERGENT B1, `(.L_x_4607) ;  /* 0x0000031000017945 */ /* 0x000fe20003800200 */
[----:B------:R-:W-:Y:S01]  /*2080*/  MOV R19, R7 ;  /* 0x0000000700137202 */ /* 0x000fe20000000f00 */
[----:B-1----:R-:W-:Y:S01]  /*2090*/  IMAD.U32 R17, RZ, RZ, UR4 ;  /* 0x00000004ff117e24 */ /* 0x002fe2000f8e00ff */
[----:B------:R-:W-:Y:S01]  /*20a0*/  MOV R16, UR4 ;  /* 0x0000000400107c02 */ /* 0x000fe20008000f00 */
[----:B------:R-:W-:Y:S01]  /*20b0*/  IMAD.U32 R15, RZ, RZ, UR4 ;  /* 0x00000004ff0f7e24 */ /* 0x000fe2000f8e00ff */
[----:B------:R-:W-:Y:S01]  /*20c0*/  MOV R14, UR4 ;  /* 0x00000004000e7c02 */ /* 0x000fe20008000f00 */
[----:B0-----:R-:W-:-:S05]  /*20d0*/  IMAD R5, R2, 0x3, R7 ;  /* 0x0000000302057824 */ /* 0x001fca00078e0207 */
[----:B------:R-:W-:-:S13]  /*20e0*/  ISETP.GE.U32.AND P0, PT, R5, R8, PT ;  /* 0x000000080500720c */ /* 0x000fda0003f06070 */
[----:B------:R-:W-:Y:S05]  /*20f0*/  @P0 BRA `(.L_x_4608) ;  /* 0x0000000000a00947 */ /* 0x000fea0003800000 */
[----:B------:R-:W-:Y:S01]  /*2100*/  BSSY.RECONVERGENT B2, `(.L_x_4609) ;  /* 0x0000024000027945 */ /* 0x000fe20003800200 */
[C---:B------:R-:W-:Y:S02]  /*2110*/  PRMT R16, R17.reuse, 0x7610, R16 ;  /* 0x0000761011107816 */ /* 0x040fe40000000010 */
[C---:B------:R-:W-:Y:S02]  /*2120*/  PRMT R15, R17.reuse, 0x7610, R15 ;  /* 0x00007610110f7816 */ /* 0x040fe4000000000f */
[----:B------:R-:W-:-:S07]  /*2130*/  PRMT R14, R17, 0x7610, R14 ;  /* 0x00007610110e7816 */ /* 0x000fce000000000e */
.L_x_4610:
[C---:B------:R-:W-:Y:S02]  /*2140*/  IMAD.IADD R5, R19.reuse, 0x1, R2 ;  /* 0x0000000113057824 */ /* 0x040fe400078e0202 */
[----:B------:R-:W-:-:S03]  /*2150*/  IMAD R11, R19, R18, RZ ;  /* 0x00000012130b7224 */ /* 0x000fc600078e02ff */
[C---:B------:R-:W-:Y:S01]  /*2160*/  IADD3 R7, PT, PT, R5.reuse, R2, RZ ;  /* 0x0000000205077210 */ /* 0x040fe20007ffe0ff */
[----:B------:R-:W-:Y:S01]  /*2170*/  IMAD R5, R5, R18, RZ ;  /* 0x0000001205057224 */ /* 0x000fe200078e02ff */
[----:B------:R-:W-:-:S03]  /*2180*/  IADD3 R4, P0, PT, R11, R0, RZ ;  /* 0x000000000b047210 */ /* 0x000fc60007f1e0ff */
[----:B------:R-:W-:Y:S01]  /*2190*/  IMAD.IADD R19, R7, 0x1, R2 ;  /* 0x0000000107137824 */ /* 0x000fe200078e0202 */
[----:B------:R-:W-:Y:S01]  /*21a0*/  IADD3 R6, P1, PT, R5, R0, RZ ;  /* 0x0000000005067210 */ /* 0x000fe20007f3e0ff */
[-C--:B------:R-:W-:Y:S01]  /*21b0*/  IMAD R7, R7, R18.reuse, RZ ;  /* 0x0000001207077224 */ /* 0x080fe200078e02ff */
[----:B------:R-:W-:Y:S01]  /*21c0*/  IADD3.X R5, PT, PT, RZ, R3, RZ, P0, !PT ;  /* 0x00000003ff057210 */ /* 0x000fe200007fe4ff */
[----:B------:R-:W-:-:S03]  /*21d0*/  IMAD R13, R19, R18, RZ ;  /* 0x00000012130d7224 */ /* 0x000fc600078e02ff */
[-C--:B------:R-:W-:Y:S01]  /*21e0*/  IADD3 R10, P0, PT, R7, R0.reuse, RZ ;  /* 0x00000000070a7210 */ /* 0x080fe20007f1e0ff */
[----:B------:R-:W-:Y:S01]  /*21f0*/  IMAD.X R7, RZ, RZ, R3, P1 ;  /* 0x000000ffff077224 */ /* 0x000fe200008e0603 */
[----:B------:R-:W-:Y:S01]  /*2200*/  IADD3 R12, P1, PT, R13, R0, RZ ;  /* 0x000000000d0c7210 */ /* 0x000fe20007f3e0ff */
[----:B------:R0:W2:Y:S01]  /*2210*/  LDG.E.U8 R4, desc[UR36][R4.64] ;  /* 0x0000002404047981 */ /* 0x0000a2000c1e1100 */
[----:B------:R-:W-:-:S03]  /*2220*/  IADD3.X R11, PT, PT, RZ, R3, RZ, P0, !PT ;  /* 0x00000003ff0b7210 */ /* 0x000fc600007fe4ff */
[----:B------:R-:W-:Y:S01]  /*2230*/  IMAD.X R13, RZ, RZ, R3, P1 ;  /* 0x000000ffff0d7224 */ /* 0x000fe200008e0603 */
[----:B------:R-:W3:Y:S04]  /*2240*/  LDG.E.U8 R6, desc[UR36][R6.64] ;  /* 0x0000002406067981 */ /* 0x000ee8000c1e1100 */
[----:B------:R1:W4:Y:S04]  /*2250*/  LDG.E.U8 R10, desc[UR36][R10.64] ;  /* 0x000000240a0a7981 */ /* 0x000328000c1e1100 */
[----:B------:R-:W5:Y:S01]  /*2260*/  LDG.E.U8 R20, desc[UR36][R12.64] ;  /* 0x000000240c147981 */ /* 0x000f62000c1e1100 */
[----:B------:R-:W-:-:S02]  /*2270*/  IADD3 R19, PT, PT, R19, R2, RZ ;  /* 0x0000000213137210 */ /* 0x000fc40007ffe0ff */
[----:B0-----:R-:W-:Y:S02]  /*2280*/  PRMT R5, R14, 0x9910, RZ ;  /* 0x000099100e057816 */ /* 0x001fe400000000ff */
[----:B------:R-:W-:Y:S01]  /*2290*/  PRMT R14, R15, 0x9910, RZ ;  /* 0x000099100f0e7816 */ /* 0x000fe200000000ff */
[----:B------:R-:W-:-:S05]  /*22a0*/  IMAD R15, R2, 0x3, R19 ;  /* 0x00000003020f7824 */ /* 0x000fca00078e0213 */
[----:B------:R-:W-:Y:S02]  /*22b0*/  ISETP.GE.U32.AND P0, PT, R15, R8, PT ;  /* 0x000000080f00720c */ /* 0x000fe40003f06070 */
[----:B-1----:R-:W-:Y:S01]  /*22c0*/  PRMT R11, R17, 0x9910, RZ ;  /* 0x00009910110b7816 */ /* 0x002fe200000000ff */
[----:B------:R-:W-:Y:S01]  /*22d0*/  IMAD.MOV.U32 R17, RZ, RZ, R14 ;  /* 0x000000ffff117224 */ /* 0x000fe200078e000e */
[----:B------:R-:W-:Y:S01]  /*22e0*/  PRMT R7, R16, 0x9910, RZ ;  /* 0x0000991010077816 */ /* 0x000fe200000000ff */
[----:B--2---:R-:W-:Y:S02]  /*22f0*/  IMAD R14, R4, R5, RZ ;  /* 0x00000005040e7224 */ /* 0x004fe400078e02ff */
[----:B---3--:R-:W-:Y:S02]  /*2300*/  IMAD R15, R6, R17, RZ ;  /* 0x00000011060f7224 */ /* 0x008fe400078e02ff */
[----:B----4-:R-:W-:Y:S02]  /*2310*/  IMAD R16, R10, R7, RZ ;  /* 0x000000070a107224 */ /* 0x010fe400078e02ff */
[----:B-----5:R-:W-:-:S02]  /*2320*/  IMAD R17, R20, R11, RZ ;  /* 0x0000000b14117224 */ /* 0x020fc400078e02ff */
[----:B------:R-:W-:Y:S05]  /*2330*/  @!P0 BRA `(.L_x_4610) ;  /* 0xfffffffc00808947 */ /* 0x000fea000383ffff */
[----:B------:R-:W-:Y:S05]  /*2340*/  BSYNC.RECONVERGENT B2 ;  /* 0x0000000000027941 */ /* 0x000fea0003800200 */
.L_x_4609:
[----:B------:R-:W-:Y:S02]  /*2350*/  PRMT R13, R4, 0x7610, R13 ;  /* 0x00007610040d7816 */ /* 0x000fe4000000000d */
[----:B------:R-:W-:Y:S02]  /*2360*/  PRMT R12, R6, 0x7610, R12 ;  /* 0x00007610060c7816 */ /* 0x000fe4000000000c */
[----:B------:R-:W-:-:S07]  /*2370*/  PRMT R11, R20, 0x7610, R11 ;  /* 0x00007610140b7816 */ /* 0x000fce000000000b */
.L_x_4608:
[----:B------:R-:W-:Y:S05]  /*2380*/  BSYNC.RECONVERGENT B1 ;  /* 0x0000000000017941 */ /* 0x000fea0003800200 */
.L_x_4607:
[----:B------:R-:W-:Y:S01]  /*2390*/  ISETP.GE.U32.AND P0, PT, R19, R8, PT ;  /* 0x000000081300720c */ /* 0x000fe20003f06070 */
[----:B------:R-:W-:-:S12]  /*23a0*/  BSSY.RECONVERGENT B1, `(.L_x_4611) ;  /* 0x000001a000017945 */ /* 0x000fd80003800200 */
[----:B------:R-:W-:Y:S05]  /*23b0*/  @P0 BRA `(.L_x_4612) ;  /* 0x0000000000600947 */ /* 0x000fea0003800000 */
[----:B------:R-:W-:-:S05]  /*23c0*/  IMAD R5, R19, R18, RZ ;  /* 0x0000001213057224 */ /* 0x000fca00078e02ff */
[----:B------:R-:W-:-:S04]  /*23d0*/  IADD3 R4, P1, PT, R5, R0, RZ ;  /* 0x0000000005047210 */ /* 0x000fc80007f3e0ff */
[----:B------:R-:W-:-:S05]  /*23e0*/  IADD3.X R5, PT, PT, RZ, R3, RZ, P1, !PT ;  /* 0x00000003ff057210 */ /* 0x000fca0000ffe4ff */
[----:B------:R0:W5:Y:S01]  /*23f0*/  LDG.E.U8 R13, desc[UR36][R4.64] ;  /* 0x00000024040d7981 */ /* 0x000162000c1e1100 */
[----:B------:R-:W-:-:S05]  /*2400*/  IMAD.IADD R7, R19, 0x1, R2 ;  /* 0x0000000113077824 */ /* 0x000fca00078e0202 */
[----:B------:R-:W-:-:S13]  /*2410*/  ISETP.GE.U32.AND P1, PT, R7, R8, PT ;  /* 0x000000080700720c */ /* 0x000fda0003f26070 */
[----:B0-----:R-:W-:Y:S05]  /*2420*/  @P1 BRA `(.L_x_4612) ;  /* 0x0000000000441947 */ /* 0x001fea0003800000 */
[----:B------:R-:W-:-:S05]  /*2430*/  IMAD R5, R7, R18, RZ ;  /* 0x0000001207057224 */ /* 0x000fca00078e02ff */
[----:B------:R-:W-:-:S04]  /*2440*/  IADD3 R4, P1, PT, R5, R0, RZ ;  /* 0x0000000005047210 */ /* 0x000fc80007f3e0ff */
[----:B------:R-:W-:-:S05]  /*2450*/  IADD3.X R5, PT, PT, RZ, R3, RZ, P1, !PT ;  /* 0x00000003ff057210 */ /* 0x000fca0000ffe4ff */
[----:B------:R0:W5:Y:S01]  /*2460*/  LDG.E.U8 R12, desc[UR36][R4.64] ;  /* 0x00000024040c7981 */ /* 0x000162000c1e1100 */
[----:B------:R-:W-:-:S05]  /*2470*/  IMAD.IADD R7, R7, 0x1, R2 ;  /* 0x0000000107077824 */ /* 0x000fca00078e0202 */
[----:B------:R-:W-:-:S13]  /*2480*/  ISETP.GE.U32.AND P1, PT, R7, R8, PT ;  /* 0x000000080700720c */ /* 0x000fda0003f26070 */
[----:B0-----:R-:W-:Y:S05]  /*2490*/  @P1 BRA `(.L_x_4612) ;  /* 0x0000000000281947 */ /* 0x001fea0003800000 */
[C---:B------:R-:W-:Y:S01]  /*24a0*/  IADD3 R5, PT, PT, R7.reuse, R2, RZ ;  /* 0x0000000207057210 */ /* 0x040fe20007ffe0ff */
[----:B------:R-:W-:-:S03]  /*24b0*/  IMAD R7, R7, R18, RZ ;  /* 0x0000001207077224 */ /* 0x000fc600078e02ff */
[----:B------:R-:W-:Y:S02]  /*24c0*/  ISETP.GE.U32.AND P1, PT, R5, R8, PT ;  /* 0x000000080500720c */ /* 0x000fe40003f26070 */
[----:B------:R-:W-:-:S11]  /*24d0*/  IADD3 R4, P2, PT, R7, R0, RZ ;  /* 0x0000000007047210 */ /* 0x000fd60007f5e0ff */
[----:B------:R-:W-:-:S05]  /*24e0*/  @!P1 IMAD R5, R5, R18, RZ ;  /* 0x0000001205059224 */ /* 0x000fca00078e02ff */
[----:B------:R-:W-:Y:S01]  /*24f0*/  @!P1 IADD3 R6, P3, PT, R5, R0, RZ ;  /* 0x0000000005069210 */ /* 0x000fe20007f7e0ff */
[----:B------:R-:W-:-:S03]  /*2500*/  IMAD.X R5, RZ, RZ, R3, P2 ;  /* 0x000000ffff057224 */ /* 0x000fc600010e0603 */
[----:B------:R-:W-:Y:S02]  /*2510*/  @!P1 IADD3.X R7, PT, PT, RZ, R3, RZ, P3, !PT ;  /* 0x00000003ff079210 */ /* 0x000fe40001ffe4ff */
[----:B------:R0:W5:Y:S04]  /*2520*/  LDG.E.U8 R10, desc[UR36][R4.64] ;  /* 0x00000024040a7981 */ /* 0x000168000c1e1100 */
[----:B------:R0:W5:Y:S03]  /*2530*/  @!P1 LDG.E.U8 R11, desc[UR36][R6.64] ;  /* 0x00000024060b9981 */ /* 0x000166000c1e1100 */
.L_x_4612:
[----:B------:R-:W-:Y:S05]  /*2540*/  BSYNC.RECONVERGENT B1 ;  /* 0x0000000000017941 */ /* 0x000fea0003800200 */
.L_x_4611:
[----:B------:R-:W-:Y:S04]  /*2550*/  BSSY.RECONVERGENT B1, `(.L_x_4613) ;  /* 0x0000017000017945 */ /* 0x000fe80003800200 */
[----:B------:R-:W-:Y:S05]  /*2560*/  @P0 BRA `(.L_x_4614) ;  /* 0x0000000000540947 */ /* 0x000fea0003800000 */
[----:B------:R-:W-:Y:S01]  /*2570*/  IMAD.IADD R19, R19, 0x1, R2 ;  /* 0x0000000113137824 */ /* 0x000fe200078e0202 */
        /* <DEDUP_REMOVED lines=15> */
[----:B------:R-:W-:Y:S02]  /*2670*/  PRMT R3, R10, 0x9910, RZ ;  /* 0x000099100a037816 */ /* 0x000fe400000000ff */
[----:B------:R-:W-:-:S03]  /*2680*/  SEL R11, R11, 0x1, !P0 ;  /* 0x000000010b0b7807 */ /* 0x000fc60004000000 */
[----:B------:R-:W-:Y:S01]  /*2690*/  IMAD R16, R16, R3, RZ ;  /* 0x0000000310107224 */ /* 0x000fe200078e02ff */
[----:B------:R-:W-:-:S05]  /*26a0*/  PRMT R17, R11, 0x9910, RZ ;  /* 0x000099100b117816 */ /* 0x000fca00000000ff */
[----:B------:R-:W-:-:S07]  /*26b0*/  IMAD R17, R17, R0, RZ ;  /* 0x0000000011117224 */ /* 0x000fce00078e02ff */
.L_x_4614:
[----:B------:R-:W-:Y:S05]  /*26c0*/  BSYNC.RECONVERGENT B1 ;  /* 0x0000000000017941 */ /* 0x000fea0003800200 */
.L_x_4613:
        /* <DEDUP_REMOVED lines=11> */
.L_x_4606:
[----:B------:R-:W0:Y:S01]  /*2780*/  LDCU UR4, c[0x0][0x390] ;  /* 0x00007200ff0477ac */ /* 0x000e220008000800 */
[----:B------:R-:W1:Y:S01]  /*2790*/  LDC.U8 R15, c[0x0][0x381] ;  /* 0x0000e040ff0f7b82 */ /* 0x000e620000000000 */
[----:B------:R-:W-:Y:S01]  /*27a0*/  BSSY.RECONVERGENT B1, `(.L_x_4615) ;  /* 0x00003fd000017945 */ /* 0x000fe20003800200 */
[----:B0-----:R-:W-:-:S04]  /*27b0*/  IMAD.U32 R6, RZ, RZ, UR4 ;  /* 0x00000004ff067e24 */ /* 0x001fc8000f8e00ff */
[----:B------:R-:W-:Y:S01]  /*27c0*/  IMAD R3, R6, 0x3, R7 ;  /* 0x0000000306037824 */ /* 0x000fe200078e0207 */
[----:B-1----:R-:W-:-:S04]  /*27d0*/  PRMT R5, R15, 0x7610, R5 ;  /* 0x000076100f057816 */ /* 0x002fc80000000005 */
[----:B------:R-:W-:Y:S02]  /*27e0*/  ISETP.GE.U32.AND P0, PT, R3, R8, PT ;  /* 0x000000080300720c */ /* 0x000fe40003f06070 */
[C---:B------:R-:W-:Y:S02]  /*27f0*/  PRMT R4, R15.reuse, 0x7610, R4 ;  /* 0x000076100f047816 */ /* 0x040fe40000000004 */
[C---:B------:R-:W-:Y:S02]  /*2800*/  PRMT R3, R15.reuse, 0x7610, R3 ;  /* 0x000076100f037816 */ /* 0x040fe40000000003 */
[----:B------:R-:W-:-:S07]  /*2810*/  PRMT R2, R15, 0x7610, R2 ;  /* 0x000076100f027816 */ /* 0x000fce0000000002 */
[----:B------:R-:W-:Y:S05]  /*2820*/  @P0 BRA `(.L_x_4616) ;  /* 0x0000003c00d00947 */ /* 0x000fea0003800000 */
[----:B------:R-:W-:-:S13]  /*2830*/  ISETP.NE.AND P0, PT, R14, RZ, PT ;  /* 0x000000ff0e00720c */ /* 0x000fda0003f05270 */
[----:B------:R0:W5:Y:S01]  /*2840*/  @!P0 LDG.E.U8 R11, desc[UR36][R12.64] ;  /* 0x000000240c0b8981 */ /* 0x000162000c1e1100 */
[----:B------:R-:W-:Y:S02]  /*2850*/  IADD3 R0, PT, PT, R14, -0x1, RZ ;  /* 0xffffffff0e007810 */ /* 0x000fe40007ffe0ff */
[C---:B------:R-:W-:Y:S02]  /*2860*/  PRMT R5, R15.reuse, 0x7610, R5 ;  /* 0x000076100f057816 */ /* 0x040fe40000000005 */
[----:B------:R-:W-:Y:S02]  /*2870*/  VIMNMX.U32 R0, PT, PT, R0, 0x18, PT ;  /* 0x0000001800007848 */ /* 0x000fe40003fe0000 */
[C---:B------:R-:W-:Y:S02]  /*2880*/  PRMT R4, R15.reuse, 0x7610, R4 ;  /* 0x000076100f047816 */ /* 0x040fe40000000004 */
[C---:B------:R-:W-:Y:S01]  /*2890*/  PRMT R3, R15.reuse, 0x7610, R3 ;  /* 0x000076100f037816 */ /* 0x040fe20000000003 */
[----:B------:R-:W-:Y:S01]  /*28a0*/  VIADD R0, R0, 0x1 ;  /* 0x0000000100007836 */ /* 0x000fe20000000000 */
[----:B0-----:R-:W-:-:S07]  /*28b0*/  PRMT R2, R15, 0x7610, R2 ;  /* 0x000076100f027816 */ /* 0x001fce0000000002 */
.L_x_4622:
        /* <DEDUP_REMOVED lines=291> */
.L_x_4618:
[----:B------:R-:W1:Y:S01]  /*3af0*/  LDCU UR52, c[0x0][0x3d0] ;  /* 0x00007a00ff3477ac */ /* 0x000e620008000800 */
[----:B------:R-:W-:Y:S01]  /*3b00*/  IADD3 R14, P1, PT, R15, R12, RZ ;  /* 0x0000000c0f0e7210 */ /* 0x000fe20007f3e0ff */
[----:B0-----:R-:W-:Y:S01]  /*3b10*/  VIADD R17, R7, UR4 ;  /* 0x0000000407117c36 */ /* 0x001fe20008000000 */
[----:B------:R-:W-:Y:S02]  /*3b20*/  MOV R16, RZ ;  /* 0x000000ff00107202 */ /* 0x000fe40000000f00 */
[----:B------:R-:W-:-:S03]  /*3b30*/  IADD3.X R15, PT, PT, RZ, R13, RZ, P1, !PT ;  /* 0x0000000dff0f7210 */ /* 0x000fc60000ffe4ff */
[----:B------:R-:W-:Y:S02]  /*3b40*/  IMAD.HI.U32 R6, R17, UR31, R16 ;  /* 0x0000001f11067c27 */ /* 0x000fe4000f8e0010 */
[----:B------:R1:W5:Y:S03]  /*3b50*/  LDG.E.U8 R27, desc[UR36][R14.64] ;  /* 0x000000240e1b7981 */ /* 0x000366000c1e1100 */
[----:B-1----:R-:W-:-:S05]  /*3b60*/  SHF.R.U32.HI R15, RZ, UR52, R6 ;  /* 0x00000034ff0f7c19 */ /* 0x002fca0008011606 */
[----:B------:R-:W-:-:S04]  /*3b70*/  IMAD.MOV R21, RZ, RZ, -R15 ;  /* 0x000000ffff157224 */ /* 0x000fc800078e0a0f */
[----:B------:R-:W-:-:S04]  /*3b80*/  IMAD R21, R21, UR30, R17 ;  /* 0x0000001e15157c24 */ /* 0x000fc8000f8e0211 */
[----:B------:R-:W-:Y:S01]  /*3b90*/  IMAD R21, R21, UR5, RZ ;  /* 0x0000000515157c24 */ /* 0x000fe2000f8e02ff */
[----:B------:R-:W-:Y:S06]  /*3ba0*/  BRA.U !UP0, `(.L_x_4619) ;  /* 0x0000000d08687547 */ /* 0x000fec000b800000 */
        /* <DEDUP_REMOVED lines=207> */
[----:B------:R-:W-:Y:S01]  /*48a0*/  SHF.R.U32.HI R19, RZ, UR53, R18 ;  /* 0x00000035ff137c19 */ /* 0x000fe20008011612 */
[----:B------:R-:W-:-:S03]  /*48b0*/  @P1 IMAD.MOV.U32 R18, RZ, RZ, RZ ;  /* 0x000000ffff121224 */ /* 0x000fc600078e00ff */
[----:B------:R-:W-:-:S03]  /*48c0*/  IADD3 R6, PT, PT, -R19, RZ, RZ ;  /* 0x000000ff13067210 */ /* 0x000fc60007ffe1ff */
[----:B------:R-:W2:Y:S02]  /*48d0*/  @P1 LDC R20, c[0x0][0x554] ;  /* 0x00015500ff141b82 */ /* 0x000ea40000000800 */
[----:B------:R-:W-:-:S04]  /*48e0*/  IMAD R6, R6, UR28, R23 ;  /* 0x0000001c06067c24 */ /* 0x000fc8000f8e0217 */
[----:B------:R-:W-:Y:S02]  /*48f0*/  IMAD R21, R6, UR29, R21 ;  /* 0x0000001d06157c24 */ /* 0x000fe4000f8e0215 */
[----:B0-----:R-:W-:-:S05]  /*4900*/  @P1 IMAD.HI.U32 R15, R19, R15, R18 ;  /* 0x0000000f130f1227 */ /* 0x001fca00078e0012 */
[----:B-1----:R-:W-:-:S05]  /*4910*/  @P1 SHF.R.U32.HI R15, RZ, R8, R15 ;  /* 0x00000008ff0f1219 */ /* 0x002fca000001160f */
[----:B------:R-:W-:-:S04]  /*4920*/  @P1 IMAD.MOV R15, RZ, RZ, -R15 ;  /* 0x000000ffff0f1224 */ /* 0x000fc800078e0a0f */
[----:B------:R-:W-:-:S04]  /*4930*/  @P1 IMAD R14, R14, R15, R19 ;  /* 0x0000000f0e0e1224 */ /* 0x000fc800078e0213 */
[----:B--2---:R-:W-:-:S07]  /*4940*/  @P1 IMAD R21, R14, R20, R21 ;  /* 0x000000140e151224 */ /* 0x004fce00078e0215 */
.L_x_4619:
[----:B------:R-:W0:Y:S01]  /*4950*/  LDCU UR52, c[0x0][0x3d0] ;  /* 0x00007a00ff3477ac */ /* 0x000e220008000800 */
[----:B------:R-:W-:Y:S01]  /*4960*/  IADD3 R14, P1, PT, R21, R12, RZ ;  /* 0x0000000c150e7210 */ /* 0x000fe20007f3e0ff */
[----:B------:R-:W-:Y:S01]  /*4970*/  VIADD R17, R17, UR4 ;  /* 0x0000000411117c36 */ /* 0x000fe20008000000 */
[----:B------:R-:W-:Y:S02]  /*4980*/  MOV R16, RZ ;  /* 0x000000ff00107202 */ /* 0x000fe40000000f00 */
[----:B------:R-:W-:-:S03]  /*4990*/  IADD3.X R15, PT, PT, RZ, R13, RZ, P1, !PT ;  /* 0x0000000dff0f7210 */ /* 0x000fc60000ffe4ff */
[----:B------:R-:W-:Y:S02]  /*49a0*/  IMAD.HI.U32 R6, R17, UR31, R16 ;  /* 0x0000001f11067c27 */ /* 0x000fe4000f8e0010 */
[----:B------:R0:W5:Y:S03]  /*49b0*/  LDG.E.U8 R26, desc[UR36][R14.64] ;  /* 0x000000240e1a7981 */ /* 0x000166000c1e1100 */
[----:B0-----:R-:W-:-:S05]  /*49c0*/  SHF.R.U32.HI R15, RZ, UR52, R6 ;  /* 0x00000034ff0f7c19 */ /* 0x001fca0008011606 */
        /* <DEDUP_REMOVED lines=212> */
[----:B------:R-:W-:Y:S02]  /*5710*/  @P1 MOV R18, RZ ;  /* 0x000000ff00121202 */ /* 0x000fe40000000f00 */
        /* <DEDUP_REMOVED lines=9> */
.L_x_4620:
[----:B------:R-:W0:Y:S01]  /*57b0*/  LDCU UR52, c[0x0][0x3d0] ;  /* 0x00007a00ff3477ac */ /* 0x000e220008000800 */
[----:B------:R-:W-:Y:S01]  /*57c0*/  IADD3 R14, P1, PT, R21, R12, RZ ;  /* 0x0000000c150e7210 */ /* 0x000fe20007f3e0ff */
[----:B------:R-:W-:Y:S01]  /*57d0*/  IMAD.MOV.U32 R16, RZ, RZ, RZ ;  /* 0x000000ffff107224 */ /* 0x000fe200078e00ff */
[----:B------:R-:W-:Y:S02]  /*57e0*/  IADD3 R17, PT, PT, R17, UR4, RZ ;  /* 0x0000000411117c10 */ /* 0x000fe4000fffe0ff */
[----:B------:R-:W-:-:S03]  /*57f0*/  IADD3.X R15, PT, PT, RZ, R13, RZ, P1, !PT ;  /* 0x0000000dff0f7210 */ /* 0x000fc60000ffe4ff */
[----:B------:R-:W-:Y:S02]  /*5800*/  IMAD.HI.U32 R6, R17, UR31, R16 ;  /* 0x0000001f11067c27 */ /* 0x000fe4000f8e0010 */
[----:B------:R0:W5:Y:S03]  /*5810*/  LDG.E.U8 R18, desc[UR36][R14.64] ;  /* 0x000000240e127981 */ /* 0x000166000c1e1100 */
[----:B0-----:R-:W-:-:S04]  /*5820*/  SHF.R.U32.HI R15, RZ, UR52, R6 ;  /* 0x00000034ff0f7c19 */ /* 0x001fc80008011606 */
[----:B------:R-:W-:-:S05]  /*5830*/  IADD3 R16, PT, PT, -R15, RZ, RZ ;  /* 0x000000ff0f107210 */ /* 0x000fca0007ffe1ff */
[----:B------:R-:W-:-:S04]  /*5840*/  IMAD R16, R16, UR30, R17 ;  /* 0x0000001e10107c24 */ /* 0x000fc8000f8e0211 */
[----:B------:R-:W-:Y:S01]  /*5850*/  IMAD R19, R16, UR5, RZ ;  /* 0x0000000510137c24 */ /* 0x000fe2000f8e02ff */
[----:B------:R-:W-:Y:S06]  /*5860*/  BRA.U !UP0, `(.L_x_4621) ;  /* 0x0000000d08687547 */ /* 0x000fec000b800000 */
        /* <DEDUP_REMOVED lines=218> */
.L_x_4621:
[----:B------:R-:W-:-:S04]  /*6610*/  IADD3 R14, P1, PT, R19, R12, RZ ;  /* 0x0000000c130e7210 */ /* 0x000fc80007f3e0ff */
[----:B------:R-:W-:-:S05]  /*6620*/  IADD3.X R15, PT, PT, RZ, R13, RZ, P1, !PT ;  /* 0x0000000dff0f7210 */ /* 0x000fca0000ffe4ff */
[----:B------:R1:W5:Y:S04]  /*6630*/  LDG.E.U8 R14, desc[UR36][R14.64] ;  /* 0x000000240e0e7981 */ /* 0x000368000c1e1100 */
.L_x_4617:
[----:B------:R-:W2:Y:S01]  /*6640*/  LDCU UR5, c[0x0][0x388] ;  /* 0x00007100ff0577ac */ /* 0x000ea20008000800 */
[----:B0-----:R-:W-:Y:S01]  /*6650*/  IMAD.U32 R6, RZ, RZ, UR4 ;  /* 0x00000004ff067e24 */ /* 0x001fe2000f8e00ff */
[----:B------:R-:W-:Y:S02]  /*6660*/  PRMT R2, R2, 0x9910, RZ ;  /* 0x0000991002027816 */ /* 0x000fe400000000ff */
[----:B------:R-:W-:Y:S02]  /*6670*/  PRMT R3, R3, 0x9910, RZ ;  /* 0x0000991003037816 */ /* 0x000fe400000000ff */
[----:B------:R-:W-:Y:S02]  /*6680*/  LEA R7, R6, R7, 0x2 ;  /* 0x0000000706077211 */ /* 0x000fe400078e10ff */
[----:B------:R-:W-:Y:S02]  /*6690*/  PRMT R4, R4, 0x9910, RZ ;  /* 0x0000991004047816 */ /* 0x000fe400000000ff */
[----:B------:R-:W-:Y:S01]  /*66a0*/  PRMT R5, R5, 0x9910, RZ ;  /* 0x0000991005057816 */ /* 0x000fe200000000ff */
[----:B-1----:R-:W-:Y:S01]  /*66b0*/  IMAD R15, R6, 0x3, R7 ;  /* 0x00000003060f7824 */ /* 0x002fe200078e0207 */
[----:B-----5:R-:W-:-:S02]  /*66c0*/  PRMT R17, R27, 0x9910, RZ ;  /* 0x000099101b117816 */ /* 0x020fc400000000ff */
[----:B------:R-:W-:Y:S02]  /*66d0*/  PRMT R16, R26, 0x9910, RZ ;  /* 0x000099101a107816 */ /* 0x000fe400000000ff */
[----:B------:R-:W-:Y:S01]  /*66e0*/  PRMT R19, R18, 0x9910, RZ ;  /* 0x0000991012137816 */ /* 0x000fe200000000ff */
[----:B------:R-:W-:Y:S01]  /*66f0*/  IMAD R2, R2, R17, RZ ;  /* 0x0000001102027224 */ /* 0x000fe200078e02ff */
[----:B--2---:R-:W-:Y:S01]  /*6700*/  MOV R8, UR5 ;  /* 0x0000000500087c02 */ /* 0x004fe20008000f00 */
[----:B------:R-:W-:Y:S01]  /*6710*/  IMAD R3, R3, R16, RZ ;  /* 0x0000001003037224 */ /* 0x000fe200078e02ff */
[----:B------:R-:W-:Y:S01]  /*6720*/  PRMT R20, R14, 0x9910, RZ ;  /* 0x000099100e147816 */ /* 0x000fe200000000ff */
[----:B------:R-:W-:Y:S01]  /*6730*/  IMAD R4, R4, R19, RZ ;  /* 0x0000001304047224 */ /* 0x000fe200078e02ff */
[----:B------:R-:W-:-:S03]  /*6740*/  ISETP.GE.U32.AND P1, PT, R15, R8, PT ;  /* 0x000000080f00720c */ /* 0x000fc60003f26070 */
[----:B------:R-:W-:-:S10]  /*6750*/  IMAD R5, R5, R20, RZ ;  /* 0x0000001405057224 */ /* 0x000fd400078e02ff */
[----:B------:R-:W-:Y:S05]  /*6760*/  @!P1 BRA `(.L_x_4622) ;  /* 0xffffffc000549947 */ /* 0x000fea000383ffff */
.L_x_4616:
[----:B------:R-:W-:Y:S05]  /*6770*/  BSYNC.RECONVERGENT B1 ;  /* 0x0000000000017941 */ /* 0x000fea0003800200 */
.L_x_4615:
[----:B------:R-:W-:Y:S01]  /*6780*/  ISETP.GE.U32.AND P0, PT, R7, R8, PT ;  /* 0x000000080700720c */ /* 0x000fe20003f06070 */
[----:B------:R-:W-:Y:S01]  /*6790*/  BSSY.RECONVERGENT B1, `(.L_x_4623) ;  /* 0x0000464000017945 */ /* 0x000fe20003800200 */
[----:B------:R-:W-:-:S11]  /*67a0*/  PRMT R0, R14, 0x7610, R0 ;  /* 0x000076100e007816 */ /* 0x000fd60000000000 */
[----:B------:R-:W-:Y:S05]  /*67b0*/  @P0 BRA `(.L_x_4624) ;  /* 0x0000004400840947 */ /* 0x000fea0003800000 */
[----:B------:R-:W0:Y:S01]  /*67c0*/  LDC R19, c[0x0][0x3c4] ;  /* 0x0000f100ff137b82 */ /* 0x000e220000000800 */
[----:B------:R-:W1:Y:S02]  /*67d0*/  LDCU.64 UR4, c[0x0][0x750] ;  /* 0x0000ea00ff0477ac */ /* 0x000e640008000a00 */
[----:B-1----:R-:W-:Y:S02]  /*67e0*/  IADD3 R10, P0, PT, R10, UR4, RZ ;  /* 0x000000040a0a7c10 */ /* 0x002fe4000ff1e0ff */
[----:B0-----:R-:W-:-:S03]  /*67f0*/  ISETP.NE.AND P1, PT, R19, RZ, PT ;  /* 0x000000ff1300720c */ /* 0x001fc60003f25270 */
[----:B------:R-:W-:-:S10]  /*6800*/  IMAD.X R11, RZ, RZ, UR5, P0 ;  /* 0x00000005ff0b7e24 */ /* 0x000fd400080e06ff */
[----:B------:R-:W-:Y:S05]  /*6810*/  @P1 BRA `(.L_x_4625) ;  /* 0x0000000000381947 */ /* 0x000fea0003800000 */
[----:B------:R0:W5:Y:S01]  /*6820*/  LDG.E.U8 R27, desc[UR36][R10.64] ;  /* 0x000000240a1b7981 */ /* 0x000162000c1e1100 */
[----:B------:R-:W-:-:S04]  /*6830*/  IADD3 R13, PT, PT, R7, R6, RZ ;  /* 0x00000006070d7210 */ /* 0x000fc80007ffe0ff */
[----:B------:R-:W-:-:S13]  /*6840*/  ISETP.GE.U32.AND P0, PT, R13, R8, PT ;  /* 0x000000080d00720c */ /* 0x000fda0003f06070 */
[----:B0-----:R-:W-:Y:S05]  /*6850*/  @P0 BRA `(.L_x_4624) ;  /* 0x00000044005c0947 */ /* 0x001fea0003800000 */
[----:B------:R-:W-:Y:S02]  /*6860*/  IADD3 R11, PT, PT, R13, R6, RZ ;  /* 0x000000060d0b7210 */ /* 0x000fe40007ffe0ff */
[----:B-----5:R-:W-:Y:S02]  /*6870*/  PRMT R26, R27, 0x7610, R26 ;  /* 0x000076101b1a7816 */ /* 0x020fe4000000001a */
[----:B------:R-:W-:-:S13]  /*6880*/  ISETP.GE.U32.AND P0, PT, R11, R8, PT ;  /* 0x000000080b00720c */ /* 0x000fda0003f06070 */
[----:B------:R-:W-:Y:S05]  /*6890*/  @P0 BRA `(.L_x_4624) ;  /* 0x00000044004c0947 */ /* 0x000fea0003800000 */
[----:B------:R-:W-:Y:S01]  /*68a0*/  IMAD.IADD R11, R11, 0x1, R6 ;  /* 0x000000010b0b7824 */ /* 0x000fe200078e0206 */
[C---:B------:R-:W-:Y:S02]  /*68b0*/  PRMT R18, R27.reuse, 0x7610, R18 ;  /* 0x000076101b127816 */ /* 0x040fe40000000012 */
[----:B------:R-:W-:Y:S02]  /*68c0*/  PRMT R26, R27, 0x7610, R26 ;  /* 0x000076101b1a7816 */ /* 0x000fe4000000001a */
[----:B------:R-:W-:-:S04]  /*68d0*/  ISETP.GE.U32.AND P0, PT, R11, R8, PT ;  /* 0x000000080b00720c */ /* 0x000fc80003f06070 */
[----:B------:R-:W-:Y:S01]  /*68e0*/  SEL R0, R27, R0, !P0 ;  /* 0x000000001b007207 */ /* 0x000fe20004000000 */
[----:B------:R-:W-:Y:S08]  /*68f0*/  BRA `(.L_x_4624) ;  /* 0x0000004400347947 */ /* 0x000ff00003800000 */
.L_x_4625:
[----:B------:R-:W0:Y:S01]  /*6900*/  LDC.64 R12, c[0x0][0x3c8] ;  /* 0x0000f200ff0c7b82 */ /* 0x000e220000000a00 */
[----:B------:R-:W-:Y:S01]  /*6910*/  HFMA2 R14, -RZ, RZ, 0, 0 ;  /* 0x00000000ff0e7431 */ /* 0x000fe200000001ff */
[----:B------:R-:W-:-:S06]  /*6920*/  MOV R15, R7 ;  /* 0x00000007000f7202 */ /* 0x000fcc0000000f00 */
[----:B------:R-:W1:Y:S08]  /*6930*/  LDC R23, c[0x0][0x3d0] ;  /* 0x0000f400ff177b82 */ /* 0x000e700000000800 */
[----:B------:R-:W2:Y:S01]  /*6940*/  LDC R24, c[0x0][0x4f4] ;  /* 0x00013d00ff187b82 */ /* 0x000ea20000000800 */
[----:B0-----:R-:W-:-:S04]  /*6950*/  IMAD.HI.U32 R16, R7, R13, R14 ;  /* 0x0000000d07107227 */ /* 0x001fc800078e000e */
[----:B------:R-:W-:Y:S01]  /*6960*/  VIADD R14, R19, 0xffffffff ;  /* 0xffffffff130e7836 */ /* 0x000fe20000000000 */
[----:B-1----:R-:W-:-:S04]  /*6970*/  SHF.R.U32.HI R17, RZ, R23, R16 ;  /* 0x00000017ff117219 */ /* 0x002fc80000011610 */
[C---:B------:R-:W-:Y:S02]  /*6980*/  ISETP.NE.AND P0, PT, R14.reuse, RZ, PT ;  /* 0x000000ff0e00720c */ /* 0x040fe40003f05270 */
[----:B------:R-:W-:Y:S02]  /*6990*/  IADD3 R19, PT, PT, -R17, RZ, RZ ;  /* 0x000000ff11137210 */ /* 0x000fe40007ffe1ff */
[----:B------:R-:W-:-:S03]  /*69a0*/  VIMNMX.U32 R25, PT, PT, R14, 0x18, PT ;  /* 0x000000180e197848 */ /* 0x000fc60003fe0000 */
[----:B------:R-:W-:Y:S01]  /*69b0*/  IMAD R19, R12, R19, R7 ;  /* 0x000000130c137224 */ /* 0x000fe200078e0207 */
[----:B------:R-:W-:-:S03]  /*69c0*/  IADD3 R25, PT, PT, R25, 0x1, RZ ;  /* 0x0000000119197810 */ /* 0x000fc60007ffe0ff */
[----:B--2---:R-:W-:Y:S02]  /*69d0*/  IMAD R19, R19, R24, RZ ;  /* 0x0000001813137224 */ /* 0x004fe400078e02ff */
[----:B------:R-:W-:Y:S05]  /*69e0*/  @!P0 BRA `(.L_x_4626) ;  /* 0x0000001000148947 */ /* 0x000fea0003800000 */
        /* <DEDUP_REMOVED lines=242> */
[----:B------:R-:W-:Y:S01]  /*7910*/  ISETP.NE.AND P1, PT, R25, 0x18, PT ;  /* 0x000000181900780c */ /* 0x000fe20003f25270 */
[----:B------:R-:W0:Y:S01]  /*7920*/  LDCU.64 UR4, c[0x0][0x4e0] ;  /* 0x00009c00ff0477ac */ /* 0x000e220008000a00 */
[----:B------:R-:W-:Y:S01]  /*7930*/  MOV R20, RZ ;  /* 0x000000ff00147202 */ /* 0x000fe20000000f00 */
[----:B------:R-:W1:Y:S10]  /*7940*/  LDCU UR6, c[0x0][0x4dc] ;  /* 0x00009b80ff0677ac */ /* 0x000e740008000800 */
[----:B------:R-:W2:Y:S01]  /*7950*/  @P1 LDC.64 R14, c[0x0][0x4e8] ;  /* 0x00013a00ff0e1b82 */ /* 0x000ea20000000a00 */
[----:B0-----:R-:W-:Y:S01]  /*7960*/  IMAD.HI.U32 R16, R21, UR4, R20 ;  /* 0x0000000415107c27 */ /* 0x001fe2000f8e0014 */
[----:B------:R-:W0:Y:S06]  /*7970*/  LDCU UR4, c[0x0][0x550] ;  /* 0x0000aa00ff0477ac */ /* 0x000e2c0008000800 */
[----:B------:R-:W3:Y:S01]  /*7980*/  @P1 LDC R28, c[0x0][0x4f0] ;  /* 0x00013c00ff1c1b82 */ /* 0x000ee20000000800 */
[----:B------:R-:W-:-:S02]  /*7990*/  SHF.R.U32.HI R17, RZ, UR5, R16 ;  /* 0x00000005ff117c19 */ /* 0x000fc40008011610 */
[----:B------:R-:W-:-:S03]  /*79a0*/  @P1 MOV R16, RZ ;  /* 0x000000ff00101202 */ /* 0x000fc60000000f00 */
[----:B------:R-:W-:-:S04]  /*79b0*/  IMAD.MOV R20, RZ, RZ, -R17 ;  /* 0x000000ffff147224 */ /* 0x000fc800078e0a11 */
[----:B-1----:R-:W-:Y:S02]  /*79c0*/  IMAD R20, R20, UR6, R21 ;  /* 0x0000000614147c24 */ /* 0x002fe4000f8e0215 */
[----:B--2---:R-:W-:Y:S02]  /*79d0*/  @P1 IMAD.HI.U32 R15, R17, R15, R16 ;  /* 0x0000000f110f1227 */ /* 0x004fe400078e0010 */
[----:B------:R-:W1:Y:S02]  /*79e0*/  @P1 LDC R16, c[0x0][0x554] ;  /* 0x00015500ff101b82 */ /* 0x000e640000000800 */
[----:B0-----:R-:W-:Y:S01]  /*79f0*/  IMAD R19, R20, UR4, R19 ;  /* 0x0000000414137c24 */ /* 0x001fe2000f8e0213 */
[----:B---3--:R-:W-:-:S04]  /*7a00*/  @P1 SHF.R.U32.HI R15, RZ, R28, R15 ;  /* 0x0000001cff0f1219 */ /* 0x008fc8000001160f */
[----:B------:R-:W-:-:S05]  /*7a10*/  @P1 IADD3 R15, PT, PT, -R15, RZ, RZ ;  /* 0x000000ff0f0f1210 */ /* 0x000fca0007ffe1ff */
[----:B------:R-:W-:-:S04]  /*7a20*/  @P1 IMAD R14, R14, R15, R17 ;  /* 0x0000000f0e0e1224 */ /* 0x000fc800078e0211 */
[----:B-1----:R-:W-:-:S07]  /*7a30*/  @P1 IMAD R19, R14, R16, R19 ;  /* 0x000000100e131224 */ /* 0x002fce00078e0213 */
.L_x_4626:
[----:B------:R-:W-:-:S05]  /*7a40*/  IADD3 R14, P1, PT, R19, R10, RZ ;  /* 0x0000000a130e7210 */ /* 0x000fca0007f3e0ff */
[----:B------:R-:W-:-:S05]  /*7a50*/  IMAD.X R15, RZ, RZ, R11, P1 ;  /* 0x000000ffff0f7224 */ /* 0x000fca00008e060b */
[----:B------:R0:W5:Y:S01]  /*7a60*/  LDG.E.U8 R27, desc[UR36][R14.64] ;  /* 0x000000240e1b7981 */ /* 0x000162000c1e1100 */
[----:B------:R-:W-:-:S04]  /*7a70*/  IADD3 R17, PT, PT, R7, R6, RZ ;  /* 0x0000000607117210 */ /* 0x000fc80007ffe0ff */
[----:B------:R-:W-:-:S13]  /*7a80*/  ISETP.GE.U32.AND P1, PT, R17, R8, PT ;  /* 0x000000081100720c */ /* 0x000fda0003f26070 */
[----:B0-----:R-:W-:Y:S05]  /*7a90*/  @P1 BRA `(.L_x_4624) ;  /* 0x0000003000cc1947 */ /* 0x001fea0003800000 */
[----:B------:R-:W-:-:S05]  /*7aa0*/  HFMA2 R16, -RZ, RZ, 0, 0 ;  /* 0x00000000ff107431 */ /* 0x000fca00000001ff */
[----:B------:R-:W-:-:S05]  /*7ab0*/  IMAD.HI.U32 R20, R17, R13, R16 ;  /* 0x0000000d11147227 */ /* 0x000fca00078e0010 */
[----:B------:R-:W-:-:S05]  /*7ac0*/  SHF.R.U32.HI R21, RZ, R23, R20 ;  /* 0x00000017ff157219 */ /* 0x000fca0000011614 */
[----:B------:R-:W-:-:S04]  /*7ad0*/  IMAD.MOV R19, RZ, RZ, -R21 ;  /* 0x000000ffff137224 */ /* 0x000fc800078e0a15 */
[----:B------:R-:W-:-:S04]  /*7ae0*/  IMAD R19, R12, R19, R17 ;  /* 0x000000130c137224 */ /* 0x000fc800078e0211 */
[----:B------:R-:W-:Y:S01]  /*7af0*/  IMAD R19, R19, R24, RZ ;  /* 0x0000001813137224 */ /* 0x000fe200078e02ff */
        /* <DEDUP_REMOVED lines=245> */
[----:B------:R-:W-:Y:S01]  /*8a50*/  IMAD.MOV.U32 R28, RZ, RZ, RZ ;  /* 0x000000ffff1c7224 */ /* 0x000fe200078e00ff */
[----:B------:R-:W1:Y:S10]  /*8a60*/  LDCU UR6, c[0x0][0x4dc] ;  /* 0x00009b80ff0677ac */ /* 0x000e740008000800 */
[----:B------:R-:W2:Y:S01]  /*8a70*/  @P1 LDC.64 R14, c[0x0][0x4e8] ;  /* 0x00013a00ff0e1b82 */ /* 0x000ea20000000a00 */
[----:B0-----:R-:W-:Y:S01]  /*8a80*/  IMAD.HI.U32 R20, R29, UR4, R28 ;  /* 0x000000041d147c27 */ /* 0x001fe2000f8e001c */
[----:B------:R-:W0:Y:S06]  /*8a90*/  LDCU UR4, c[0x0][0x550] ;  /* 0x0000aa00ff0477ac */ /* 0x000e2c0008000800 */
[----:B------:R-:W3:Y:S01]  /*8aa0*/  @P1 LDC R26, c[0x0][0x4f0] ;  /* 0x00013c00ff1a1b82 */ /* 0x000ee20000000800 */
[----:B------:R-:W-:-:S02]  /*8ab0*/  SHF.R.U32.HI R21, RZ, UR5, R20 ;  /* 0x00000005ff157c19 */ /* 0x000fc40008011614 */
[----:B------:R-:W-:Y:S02]  /*8ac0*/  @P1 MOV R20, RZ ;  /* 0x000000ff00141202 */ /* 0x000fe40000000f00 */
[----:B------:R-:W-:-:S05]  /*8ad0*/  IADD3 R28, PT, PT, -R21, RZ, RZ ;  /* 0x000000ff151c7210 */ /* 0x000fca0007ffe1ff */
[----:B-1----:R-:W-:Y:S02]  /*8ae0*/  IMAD R28, R28, UR6, R29 ;  /* 0x000000061c1c7c24 */ /* 0x002fe4000f8e021d */
[----:B--2---:R-:W-:Y:S02]  /*8af0*/  @P1 IMAD.HI.U32 R15, R21, R15, R20 ;  /* 0x0000000f150f1227 */ /* 0x004fe400078e0014 */
[----:B------:R-:W1:Y:S02]  /*8b00*/  @P1 LDC R20, c[0x0][0x554] ;  /* 0x00015500ff141b82 */ /* 0x000e640000000800 */
[----:B0-----:R-:W-:Y:S01]  /*8b10*/  IMAD R19, R28, UR4, R19 ;  /* 0x000000041c137c24 */ /* 0x001fe2000f8e0213 */
[----:B---3--:R-:W-:-:S05]  /*8b20*/  @P1 SHF.R.U32.HI R15, RZ, R26, R15 ;  /* 0x0000001aff0f1219 */ /* 0x008fca000001160f */
[----:B------:R-:W-:-:S04]  /*8b30*/  @P1 IMAD.MOV R15, RZ, RZ, -R15 ;  /* 0x000000ffff0f1224 */ /* 0x000fc800078e0a0f */
[----:B------:R-:W-:-:S04]  /*8b40*/  @P1 IMAD R14, R14, R15, R21 ;  /* 0x0000000f0e0e1224 */ /* 0x000fc800078e0215 */
[----:B-1----:R-:W-:-:S07]  /*8b50*/  @P1 IMAD R19, R14, R20, R19 ;  /* 0x000000140e131224 */ /* 0x002fce00078e0213 */
.L_x_4627:
[----:B------:R-:W-:-:S04]  /*8b60*/  IADD3 R20, P1, PT, R19, R10, RZ ;  /* 0x0000000a13147210 */ /* 0x000fc80007f3e0ff */
[----:B------:R-:W-:-:S05]  /*8b70*/  IADD3.X R21, PT, PT, RZ, R11, RZ, P1, !PT ;  /* 0x0000000bff157210 */ /* 0x000fca0000ffe4ff */
[----:B------:R0:W5:Y:S01]  /*8b80*/  LDG.E.U8 R26, desc[UR36][R20.64] ;  /* 0x00000024141a7981 */ /* 0x000162000c1e1100 */
[----:B------:R-:W-:-:S04]  /*8b90*/  IADD3 R15, PT, PT, R17, R6, RZ ;  /* 0x00000006110f7210 */ /* 0x000fc80007ffe0ff */
[----:B------:R-:W-:-:S13]  /*8ba0*/  ISETP.GE.U32.AND P1, PT, R15, R8, PT ;  /* 0x000000080f00720c */ /* 0x000fda0003f26070 */
[----:B0-----:R-:W-:Y:S05]  /*8bb0*/  @P1 BRA `(.L_x_4624) ;  /* 0x0000002000841947 */ /* 0x001fea0003800000 */
[----:B------:R-:W-:-:S04]  /*8bc0*/  IMAD.MOV.U32 R14, RZ, RZ, RZ ;  /* 0x000000ffff0e7224 */ /* 0x000fc800078e00ff */
[----:B------:R-:W-:-:S05]  /*8bd0*/  IMAD.HI.U32 R16, R15, R13, R14 ;  /* 0x0000000d0f107227 */ /* 0x000fca00078e000e */
[----:B------:R-:W-:-:S04]  /*8be0*/  SHF.R.U32.HI R17, RZ, R23, R16 ;  /* 0x00000017ff117219 */ /* 0x000fc80000011610 */
[----:B------:R-:W-:-:S05]  /*8bf0*/  IADD3 R29, PT, PT, -R17, RZ, RZ ;  /* 0x000000ff111d7210 */ /* 0x000fca0007ffe1ff */
        /* <DEDUP_REMOVED lines=245> */
[----:B------:R-:W-:Y:S01]  /*9b50*/  ISETP.NE.AND P1, PT, R25, 0x18, PT ;  /* 0x000000181900780c */ /* 0x000fe20003f25270 */
[----:B------:R-:W0:Y:S01]  /*9b60*/  LDCU.64 UR4, c[0x0][0x4e0] ;  /* 0x00009c00ff0477ac */ /* 0x000e220008000a00 */
[----:B------:R-:W-:Y:S01]  /*9b70*/  HFMA2 R16, -RZ, RZ, 0, 0 ;  /* 0x00000000ff107431 */ /* 0x000fe200000001ff */
[----:B------:R-:W1:Y:S10]  /*9b80*/  LDCU UR6, c[0x0][0x4dc] ;  /* 0x00009b80ff0677ac */ /* 0x000e740008000800 */
[----:B------:R-:W2:Y:S01]  /*9b90*/  @P1 LDC.64 R18, c[0x0][0x4e8] ;  /* 0x00013a00ff121b82 */ /* 0x000ea20000000a00 */
[----:B0-----:R-:W-:Y:S01]  /*9ba0*/  IMAD.HI.U32 R20, R17, UR4, R16 ;  /* 0x0000000411147c27 */ /* 0x001fe2000f8e0010 */
[----:B------:R-:W0:Y:S04]  /*9bb0*/  LDCU UR4, c[0x0][0x550] ;  /* 0x0000aa00ff0477ac */ /* 0x000e280008000800 */
[----:B------:R-:W-:Y:S01]  /*9bc0*/  SHF.R.U32.HI R21, RZ, UR5, R20 ;  /* 0x00000005ff157c19 */ /* 0x000fe20008011614 */
[----:B------:R-:W-:-:S03]  /*9bd0*/  @P1 IMAD.MOV.U32 R20, RZ, RZ, RZ ;  /* 0x000000ffff141224 */ /* 0x000fc600078e00ff */
[----:B------:R-:W-:-:S05]  /*9be0*/  IADD3 R16, PT, PT, -R21, RZ, RZ ;  /* 0x000000ff15107210 */ /* 0x000fca0007ffe1ff */
[----:B-1----:R-:W-:Y:S02]  /*9bf0*/  IMAD R16, R16, UR6, R17 ;  /* 0x0000000610107c24 */ /* 0x002fe4000f8e0211 */
[----:B--2---:R-:W-:Y:S02]  /*9c00*/  @P1 IMAD.HI.U32 R19, R21, R19, R20 ;  /* 0x0000001315131227 */ /* 0x004fe400078e0014 */
[----:B------:R-:W1:Y:S02]  /*9c10*/  @P1 LDC R20, c[0x0][0x4f0] ;  /* 0x00013c00ff141b82 */ /* 0x000e640000000800 */
[----:B0-----:R-:W-:-:S06]  /*9c20*/  IMAD R29, R16, UR4, R29 ;  /* 0x00000004101d7c24 */ /* 0x001fcc000f8e021d */
[----:B------:R-:W0:Y:S01]  /*9c30*/  @P1 LDC R16, c[0x0][0x554] ;  /* 0x00015500ff101b82 */ /* 0x000e220000000800 */
[----:B-1----:R-:W-:-:S04]  /*9c40*/  @P1 SHF.R.U32.HI R19, RZ, R20, R19 ;  /* 0x00000014ff131219 */ /* 0x002fc80000011613 */
[----:B------:R-:W-:-:S05]  /*9c50*/  @P1 IADD3 R19, PT, PT, -R19, RZ, RZ ;  /* 0x000000ff13131210 */ /* 0x000fca0007ffe1ff */
[----:B------:R-:W-:-:S04]  /*9c60*/  @P1 IMAD R18, R18, R19, R21 ;  /* 0x0000001312121224 */ /* 0x000fc800078e0215 */
[----:B0-----:R-:W-:-:S07]  /*9c70*/  @P1 IMAD R29, R18, R16, R29 ;  /* 0x00000010121d1224 */ /* 0x001fce00078e021d */
.L_x_4628:
[----:B------:R-:W-:-:S04]  /*9c80*/  IADD3 R18, P1, PT, R29, R10, RZ ;  /* 0x0000000a1d127210 */ /* 0x000fc80007f3e0ff */
[----:B------:R-:W-:-:S05]  /*9c90*/  IADD3.X R19, PT, PT, RZ, R11, RZ, P1, !PT ;  /* 0x0000000bff137210 */ /* 0x000fca0000ffe4ff */
[----:B------:R0:W5:Y:S01]  /*9ca0*/  LDG.E.U8 R18, desc[UR36][R18.64] ;  /* 0x0000002412127981 */ /* 0x000162000c1e1100 */
[----:B------:R-:W-:-:S05]  /*9cb0*/  IMAD.IADD R15, R15, 0x1, R6 ;  /* 0x000000010f0f7824 */ /* 0x000fca00078e0206 */
[----:B------:R-:W-:-:S13]  /*9cc0*/  ISETP.GE.U32.AND P1, PT, R15, R8, PT ;  /* 0x000000080f00720c */ /* 0x000fda0003f26070 */
[----:B0-----:R-:W-:Y:S05]  /*9cd0*/  @P1 BRA `(.L_x_4624) ;  /* 0x00000010003c1947 */ /* 0x001fea0003800000 */
[----:B------:R-:W-:-:S05]  /*9ce0*/  MOV R14, RZ ;  /* 0x000000ff000e7202 */ /* 0x000fca0000000f00 */
[----:B------:R-:W-:-:S05]  /*9cf0*/  IMAD.HI.U32 R0, R15, R13, R14 ;  /* 0x0000000d0f007227 */ /* 0x000fca00078e000e */
[----:B------:R-:W-:-:S04]  /*9d00*/  SHF.R.U32.HI R13, RZ, R23, R0 ;  /* 0x00000017ff0d7219 */ /* 0x000fc80000011600 */
[----:B------:R-:W-:-:S05]  /*9d10*/  IADD3 R17, PT, PT, -R13, RZ, RZ ;  /* 0x000000ff0d117210 */ /* 0x000fca0007ffe1ff */
[----:B------:R-:W-:-:S04]  /*9d20*/  IMAD R15, R12, R17, R15 ;  /* 0x000000110c0f7224 */ /* 0x000fc800078e020f */
[----:B------:R-:W-:Y:S01]  /*9d30*/  IMAD R17, R15, R24, RZ ;  /* 0x000000180f117224 */ /* 0x000fe200078e02ff */
        /* <DEDUP_REMOVED lines=245> */
[----:B------:R-:W-:-:S11]  /*ac90*/  MOV R14, RZ ;  /* 0x000000ff000e7202 */ /* 0x000fd60000000f00 */
[----:B------:R-:W1:Y:S01]  /*aca0*/  @P0 LDC.64 R12, c[0x0][0x4e8] ;  /* 0x00013a00ff0c0b82 */ /* 0x000e620000000a00 */
[----:B0-----:R-:W-:Y:S01]  /*acb0*/  IMAD.HI.U32 R20, R15, UR4, R14 ;  /* 0x000000040f147c27 */ /* 0x001fe2000f8e000e */
[----:B------:R-:W0:Y:S06]  /*acc0*/  LDCU UR4, c[0x0][0x4dc] ;  /* 0x00009b80ff0477ac */ /* 0x000e2c0008000800 */
[----:B------:R-:W2:Y:S01]  /*acd0*/  @P0 LDC R0, c[0x0][0x4f0] ;  /* 0x00013c00ff000b82 */ /* 0x000ea20000000800 */
[----:B------:R-:W-:Y:S01]  /*ace0*/  SHF.R.U32.HI R21, RZ, UR5, R20 ;  /* 0x00000005ff157c19 */ /* 0x000fe20008011614 */
[----:B------:R-:W3:Y:S01]  /*acf0*/  LDCU UR5, c[0x0][0x550] ;  /* 0x0000aa00ff0577ac */ /* 0x000ee20008000800 */
[----:B------:R-:W-:-:S02]  /*ad00*/  @P0 IMAD.MOV.U32 R20, RZ, RZ, RZ ;  /* 0x000000ffff140224 */ /* 0x000fc400078e00ff */
[----:B------:R-:W-:-:S03]  /*ad10*/  IADD3 R14, PT, PT, -R21, RZ, RZ ;  /* 0x000000ff150e7210 */ /* 0x000fc60007ffe1ff */
[----:B------:R-:W4:Y:S01]  /*ad20*/  @P0 LDC R16, c[0x0][0x554] ;  /* 0x00015500ff100b82 */ /* 0x000f220000000800 */
[----:B-1----:R-:W-:-:S04]  /*ad30*/  @P0 IMAD.HI.U32 R13, R21, R13, R20 ;  /* 0x0000000d150d0227 */ /* 0x002fc800078e0014 */
[----:B0-----:R-:W-:Y:S01]  /*ad40*/  IMAD R14, R14, UR4, R15 ;  /* 0x000000040e0e7c24 */ /* 0x001fe2000f8e020f */
[----:B--2---:R-:W-:-:S03]  /*ad50*/  @P0 SHF.R.U32.HI R13, RZ, R0, R13 ;  /* 0x00000000ff0d0219 */ /* 0x004fc6000001160d */
[----:B---3--:R-:W-:Y:S01]  /*ad60*/  IMAD R17, R14, UR5, R17 ;  /* 0x000000050e117c24 */ /* 0x008fe2000f8e0211 */
[----:B------:R-:W-:-:S05]  /*ad70*/  @P0 IADD3 R13, PT, PT, -R13, RZ, RZ ;  /* 0x000000ff0d0d0210 */ /* 0x000fca0007ffe1ff */
[----:B------:R-:W-:-:S04]  /*ad80*/  @P0 IMAD R12, R12, R13, R21 ;  /* 0x0000000d0c0c0224 */ /* 0x000fc800078e0215 */
[----:B----4-:R-:W-:-:S07]  /*ad90*/  @P0 IMAD R17, R12, R16, R17 ;  /* 0x000000100c110224 */ /* 0x010fce00078e0211 */
.L_x_4629:
[----:B------:R-:W-:-:S05]  /*ada0*/  IADD3 R10, P0, PT, R17, R10, RZ ;  /* 0x0000000a110a7210 */ /* 0x000fca0007f1e0ff */
[----:B------:R-:W-:-:S05]  /*adb0*/  IMAD.X R11, RZ, RZ, R11, P0 ;  /* 0x000000ffff0b7224 */ /* 0x000fca00000e060b */
[----:B------:R0:W5:Y:S03]  /*adc0*/  LDG.E.U8 R0, desc[UR36][R10.64] ;  /* 0x000000240a007981 */ /* 0x000166000c1e1100 */
.L_x_4624:
[----:B------:R-:W-:Y:S05]  /*add0*/  BSYNC.RECONVERGENT B1 ;  /* 0x0000000000017941 */ /* 0x000fea0003800200 */
.L_x_4623:
[----:B------:R-:W-:Y:S01]  /*ade0*/  ISETP.GE.U32.AND P0, PT, R7, R8, PT ;  /* 0x000000080700720c */ /* 0x000fe20003f06070 */
[----:B------:R-:W-:-:S12]  /*adf0*/  BSSY.RECONVERGENT B1, `(.L_x_4630) ;  /* 0x0000019000017945 */ /* 0x000fd80003800200 */
[----:B------:R-:W-:Y:S05]  /*ae00*/  @P0 BRA `(.L_x_4631) ;  /* 0x00000000005c0947 */ /* 0x000fea0003800000 */
[----:B0-----:R-:W-:Y:S02]  /*ae10*/  IADD3 R11, PT, PT, R7, R6, RZ ;  /* 0x00000006070b7210 */ /* 0x001fe40007ffe0ff */
[----:B-----5:R-:W-:Y:S02]  /*ae20*/  PRMT R27, R27, 0x9910, RZ ;  /* 0x000099101b1b7816 */ /* 0x020fe400000000ff */
[----:B------:R-:W-:Y:S02]  /*ae30*/  ISETP.GE.U32.AND P0, PT, R11, R8, PT ;  /* 0x000000080b00720c */ /* 0x000fe40003f06070 */
[----:B------:R-:W-:Y:S02]  /*ae40*/  PRMT R2, R2, 0x9910, RZ ;  /* 0x0000991002027816 */ /* 0x000fe400000000ff */
[----:B------:R-:W-:-:S05]  /*ae50*/  MOV R7, R27 ;  /* 0x0000001b00077202 */ /* 0x000fca0000000f00 */
[----:B------:R-:W-:-:S04]  /*ae60*/  IMAD R2, R2, R7, RZ ;  /* 0x0000000702027224 */ /* 0x000fc800078e02ff */
        /* <DEDUP_REMOVED lines=13> */
[----:B------:R-:W-:Y:S02]  /*af40*/  MOV R5, R18 ;  /* 0x0000001200057202 */ /* 0x000fe40000000f00 */
[----:B------:R-:W-:-:S03]  /*af50*/  PRMT R0, R0, 0x9910, RZ ;  /* 0x0000991000007816 */ /* 0x000fc600000000ff */
[----:B------:R-:W-:Y:S02]  /*af60*/  IMAD R4, R4, R5, RZ ;  /* 0x0000000504047224 */ /* 0x000fe400078e02ff */
[----:B------:R-:W-:-:S07]  /*af70*/  IMAD R5, R0, R7, RZ ;  /* 0x0000000700057224 */ /* 0x000fce00078e02ff */
.L_x_4631:
[----:B------:R-:W-:Y:S05]  /*af80*/  BSYNC.RECONVERGENT B1 ;  /* 0x0000000000017941 */ /* 0x000fea0003800200 */
.L_x_4630:
        /* <DEDUP_REMOVED lines=10> */
.L_x_4586:
[----:B------:R-:W-:Y:S05]  /*b030*/  BSYNC.RECONVERGENT B0 ;  /* 0x0000000000007941 */ /* 0x000fea0003800200 */
.L_x_4585:
        /* <DEDUP_REMOVED lines=10> */
[----:B---3--:R-:W-:-:S07]  /*b0e0*/  UISETP.GE.U32.AND UP0, UPT, UR6, 0x2, UPT ;  /* 0x000000020600788c */ /* 0x008fce000bf06070 */
[----:B------:R1:W-:Y:S02]  /*b0f0*/  STS.U8 [R0+UR4], R17 ;  /* 0x0000001100007988 */ /* 0x0003e40008000004 */
[----:B------:R-:W-:Y:S05]  /*b100*/  BRA.U !UP0, `(.L_x_4632) ;  /* 0x00000001083c7547 */ /* 0x000fea000b800000 */
[----:B------:R-:W-:-:S05]  /*b110*/  UMOV UR5, UR6 ;  /* 0x0000000600057c82 */ /* 0x000fca0008000000 */
.L_x_4633:
        /* <DEDUP_REMOVED lines=8> */
[----:B------:R-:W-:-:S05]  /*b1a0*/  @!P0 PRMT R3, R17, 0x9910, RZ ;  /* 0x0000991011038816 */ /* 0x000fca00000000ff */
[----:B------:R-:W2:Y:S02]  /*b1b0*/  @!P0 LDS.U8 R2, [R2+UR4] ;  /* 0x0000000402028984 */ /* 0x000ea40008000000 */
[----:B--2---:R-:W-:-:S05]  /*b1c0*/  @!P0 IMAD R3, R2, R3, RZ ;  /* 0x0000000302038224 */ /* 0x004fca00078e02ff */
[----:B------:R2:W-:Y:S01]  /*b1d0*/  @!P0 STS.U8 [R0+UR4], R3 ;  /* 0x0000000300008988 */ /* 0x0005e20008000004 */
[----:B-1----:R-:W-:Y:S01]  /*b1e0*/  @!P0 PRMT R17, R3, 0x7610, R17 ;  /* 0x0000761003118816 */ /* 0x002fe20000000011 */
[----:B------:R-:W-:Y:S06]  /*b1f0*/  BRA.U UP0, `(.L_x_4633) ;  /* 0xfffffffd00c87547 */ /* 0x000fec000b83ffff */
.L_x_4632:
        /* <DEDUP_REMOVED lines=12> */
[----:B---3--:R-:W-:-:S03]  /*b2c0*/  ULEA UR8, UR5, UR4, 0x18 ;  /* 0x0000000405087291 */ /* 0x008fc6000f8ec0ff */
[----:B------:R-:W-:-:S03]  /*b2d0*/  UMOV UR4, 0x20 ;  /* 0x0000002000047882 */ /* 0x000fc60000000000 */
[----:B------:R-:W-:-:S03]  /*b2e0*/  IADD3 R2, PT, PT, R0, UR8, RZ ;  /* 0x0000000800027c10 */ /* 0x000fc6000fffe0ff */
[----:B------:R3:W-:Y:S01]  /*b2f0*/  STS.U8 [R0+UR8], R17 ;  /* 0x0000001100007988 */ /* 0x0007e20008000008 */
[----:B------:R-:W-:Y:S05]  /*b300*/  BRA.U !UP0, `(.L_x_4635) ;  /* 0x0000000108387547 */ /* 0x000fea000b800000 */
[----:B------:R-:W-:-:S05]  /*b310*/  UMOV UR5, UR6 ;  /* 0x0000000600057c82 */ /* 0x000fca0008000000 */
.L_x_4636:
[----:B------:R-:W-:Y:S01]  /*b320*/  USHF.R.U32.HI UR7, URZ, 0x1, UR5 ;  /* 0x00000001ff077899 */ /* 0x000fe20008011605 */
[----:B------:R-:W-:Y:S01]  /*b330*/  BAR.SYNC.DEFER_BLOCKING 0x0 ;  /* 0x0000000000007b1d */ /* 0x000fe20000010000 */
[----:B------:R-:W-:-:S04]  /*b340*/  UISETP.GT.U32.AND UP0, UPT, UR5, 0x7f, UPT ;  /* 0x0000007f0500788c */ /* 0x000fc8000bf04070 */
[----:B----4-:R-:W-:Y:S01]  /*b350*/  VIADD R3, R22, UR7 ;  /* 0x0000000716037c36 */ /* 0x010fe20008000000 */
[----:B------:R-:W-:-:S04]  /*b360*/  UMOV UR5, UR7 ;  /* 0x0000000700057c82 */ /* 0x000fc80008000000 */
[----:B------:R-:W-:-:S04]  /*b370*/  ISETP.GE.U32.AND P0, PT, R3, UR6, PT ;  /* 0x0000000603007c0c */ /* 0x000fc8000bf06070 */
[----:B------:R-:W-:-:S13]  /*b380*/  ISETP.GE.U32.OR P0, PT, R22, UR7, P0 ;  /* 0x0000000716007c0c */ /* 0x000fda0008706470 */
[----:B------:R-:W1:Y:S01]  /*b390*/  @!P0 LDS.U8 R3, [R2+UR7] ;  /* 0x0000000702038984 */ /* 0x000e620008000000 */
[----:B0-----:R-:W-:-:S05]  /*b3a0*/  @!P0 PRMT R4, R17, 0x9910, RZ ;  /* 0x0000991011048816 */ /* 0x001fca00000000ff */
[----:B-1----:R-:W-:-:S05]  /*b3b0*/  @!P0 IMAD R3, R3, R4, RZ ;  /* 0x0000000403038224 */ /* 0x002fca00078e02ff */
[----:B------:R4:W-:Y:S01]  /*b3c0*/  @!P0 STS.U8 [R0+UR8], R3 ;  /* 0x0000000300008988 */ /* 0x0009e20008000008 */
[----:B---3--:R-:W-:Y:S01]  /*b3d0*/  @!P0 PRMT R17, R3, 0x7610, R17 ;  /* 0x0000761003118816 */ /* 0x008fe20000000011 */
[----:B------:R-:W-:Y:S06]  /*b3e0*/  BRA.U UP0, `(.L_x_4636) ;  /* 0xfffffffd00cc7547 */ /* 0x000fec000b83ffff */
.L_x_4635:
[----:B------:R-:W-:Y:S01]  /*b3f0*/  BAR.SYNC.DEFER_BLOCKING 0x0 ;  /* 0x0000000000007b1d */ /* 0x000fe20000010000 */
[----:B------:R-:W-:-:S09]  /*b400*/  UISETP.GE.U32.AND UP0, UPT, UR4, 0x2, UPT ;  /* 0x000000020400788c */ /* 0x000fd2000bf06070 */
[----:B------:R-:W-:Y:S05]  /*b410*/  BRA.U !UP0, `(.L_x_4634) ;  /* 0x0000000108287547 */ /* 0x000fea000b800000 */
[----:B-1234-:R-:W-:-:S07]  /*b420*/  HFMA2 R0, -RZ, RZ, 0, 5.9604644775390625e-08 ;  /* 0x00000001ff007431 */ /* 0x01efce00000001ff */
.L_x_4637:
[----:B------:R-:W-:-:S04]  /*b430*/  LOP3.LUT R2, R17, 0xffff, RZ, 0xc0, !PT ;  /* 0x0000ffff11027812 */ /* 0x000fc800078ec0ff */
[----:B------:R-:W-:Y:S02]  /*b440*/  PRMT R3, R2, 0x8880, RZ ;  /* 0x0000888002037816 */ /* 0x000fe400000000ff */
[----:B------:R-:W-:-:S04]  /*b450*/  PRMT R2, R17, 0x9910, RZ ;  /* 0x0000991011027816 */ /* 0x000fc800000000ff */
[----:B------:R1:W2:Y:S02]  /*b460*/  SHFL.DOWN PT, R3, R3, R0, 0x1f ;  /* 0x08001f0003037589 */ /* 0x0002a400000e0000 */
[----:B-1----:R-:W-:-:S04]  /*b470*/  SHF.L.U32 R0, R0, 0x1, RZ ;  /* 0x0000000100007819 */ /* 0x002fc800000006ff */
[----:B------:R-:W-:Y:S02]  /*b480*/  ISETP.GE.AND P0, PT, R0, UR4, PT ;  /* 0x0000000400007c0c */ /* 0x000fe4000bf06270 */
[----:B--2---:R-:W-:-:S05]  /*b490*/  PRMT R17, R3, 0x9910, RZ ;  /* 0x0000991003117816 */ /* 0x004fca00000000ff */
[----:B------:R-:W-:-:S06]  /*b4a0*/  IMAD R17, R17, R2, RZ ;  /* 0x0000000211117224 */ /* 0x000fcc00078e02ff */
[----:B------:R-:W-:Y:S05]  /*b4b0*/  @!P0 BRA `(.L_x_4637) ;  /* 0xfffffffc00dc8947 */ /* 0x000fea000383ffff */
.L_x_4634:
[----:B-1234-:R-:W1:Y:S01]  /*b4c0*/  S2R R0, SR_CTAID.X ;  /* 0x0000000000007919 */ /* 0x01ee620000002500 */
[----:B------:R-:W2:Y:S01]  /*b4d0*/  LDCU UR4, c[0x0][0x558] ;  /* 0x0000ab00ff0477ac */ /* 0x000ea20008000800 */
[----:B------:R-:W-:Y:S01]  /*b4e0*/  IMAD.MOV.U32 R16, RZ, RZ, RZ ;  /* 0x000000ffff107224 */ /* 0x000fe200078e00ff */
[----:B------:R-:W3:Y:S01]  /*b4f0*/  LDCU.64 UR6, c[0x0][0x3a8] ;  /* 0x00007500ff0677ac */ /* 0x000ee20008000a00 */
[----:B------:R-:W1:Y:S01]  /*b500*/  LDCU UR5, c[0x0][0x394] ;  /* 0x00007280ff0577ac */ /* 0x000e620008000800 */
[----:B--2---:R-:W-:Y:S01]  /*b510*/  UISETP.NE.AND UP0, UPT, UR4, URZ, UPT ;  /* 0x000000ff0400728c */ /* 0x004fe2000bf05270 */
[----:B---3--:R-:W-:-:S04]  /*b520*/  IMAD R2, R22, UR6, RZ ;  /* 0x0000000616027c24 */ /* 0x008fc8000f8e02ff */
[----:B------:R-:W-:-:S04]  /*b530*/  IMAD R3, R9, UR7, R2 ;  /* 0x0000000709037c24 */ /* 0x000fc8000f8e0202 */
        /* <DEDUP_REMOVED lines=279> */
.L_x_4638:
[----:B------:R-:W1:Y:S01]  /*c6b0*/  LDCU UR5, c[0x0][0x3a4] ;  /* 0x00007480ff0577ac */ /* 0x000e620008000800 */
[----:B------:R-:W0:Y:S01]  /*c6c0*/  LDCU.64 UR6, c[0x0][0x768] ;  /* 0x0000ed00ff0677ac */ /* 0x000e220008000a00 */
[----:B-1----:R-:W-:Y:S01]  /*c6d0*/  UISETP.NE.AND UP1, UPT, UR5, URZ, UPT ;  /* 0x000000ff0500728c */ /* 0x002fe2000bf25270 */
[----:B0-----:R-:W-:Y:S02]  /*c6e0*/  IADD3 R4, P1, PT, R16, UR6, RZ ;  /* 0x0000000610047c10 */ /* 0x001fe4000ff3e0ff */
[----:B------:R-:W-:-:S03]  /*c6f0*/  ISETP.NE.U32.AND P0, PT, RZ, UR6, PT ;  /* 0x00000006ff007c0c */ /* 0x000fc6000bf05070 */
[----:B------:R-:W-:Y:S01]  /*c700*/  IMAD.X R5, RZ, RZ, UR7, P1 ;  /* 0x00000007ff057e24 */ /* 0x000fe200088e06ff */
[----:B------:R-:W-:-:S04]  /*c710*/  ISETP.NE.AND.EX P0, PT, RZ, UR7, PT, P0 ;  /* 0x00000007ff007c0c */ /* 0x000fc8000bf05300 */
[----:B------:R-:W-:Y:S02]  /*c720*/  SEL R4, R4, RZ, P0 ;  /* 0x000000ff04047207 */ /* 0x000fe40000000000 */
[----:B------:R-:W-:Y:S01]  /*c730*/  SEL R5, R5, RZ, P0 ;  /* 0x000000ff05057207 */ /* 0x000fe20000000000 */
[----:B------:R-:W-:Y:S06]  /*c740*/  BRA.U !UP1, `(.L_x_4639) ;  /* 0x00000021098c7547 */ /* 0x000fec000b800000 */
[----:B------:R-:W-:Y:S01]  /*c750*/  MOV R16, RZ ;  /* 0x000000ff00107202 */ /* 0x000fe20000000f00 */
[----:B------:R-:W-:Y:S06]  /*c760*/  BRA.U !UP0, `(.L_x_4640) ;  /* 0x0000001108587547 */ /* 0x000fec000b800000 */
[----:B------:R-:W0:Y:S01]  /*c770*/  LDCU.64 UR6, c[0x0][0x560] ;  /* 0x0000ac00ff0677ac */ /* 0x000e220008000a00 */
[----:B------:R-:W-:Y:S02]  /*c780*/  HFMA2 R6, -RZ, RZ, 0, 0 ;  /* 0x00000000ff067431 */ /* 0x000fe400000001ff */
[----:B------:R-:W-:Y:S01]  /*c790*/  IMAD.MOV.U32 R7, RZ, RZ, R3 ;  /* 0x000000ffff077224 */ /* 0x000fe200078e0003 */
[----:B------:R-:W1:Y:S01]  /*c7a0*/  LDCU UR5, c[0x0][0x55c] ;  /* 0x0000ab80ff0577ac */ /* 0x000e620008000800 */
[----:B------:R-:W2:Y:S01]  /*c7b0*/  LDCU UR8, c[0x0][0x688] ;  /* 0x0000d100ff0877ac */ /* 0x000ea20008000800 */
[----:B------:R-:W-:-:S04]  /*c7c0*/  UIADD3 UR4, UPT, UPT, UR4, -0x1, URZ ;  /* 0xffffffff04047890 */ /* 0x000fc8000fffe0ff */
[----:B------:R-:W-:Y:S01]  /*c7d0*/  UISETP.NE.AND UP0, UPT, UR4, URZ, UPT ;  /* 0x000000ff0400728c */ /* 0x000fe2000bf05270 */
[----:B0-----:R-:W-:-:S05]  /*c7e0*/  IMAD.HI.U32 R6, R3, UR6, R6 ;  /* 0x0000000603067c27 */ /* 0x001fca000f8e0006 */
[----:B------:R-:W-:-:S04]  /*c7f0*/  SHF.R.U32.HI R7, RZ, UR7, R6 ;  /* 0x00000007ff077c19 */ /* 0x000fc80008011606 */
[----:B-----5:R-:W-:-:S05]  /*c800*/  IADD3 R11, PT, PT, -R7, RZ, RZ ;  /* 0x000000ff070b7210 */ /* 0x020fca0007ffe1ff */
        /* <DEDUP_REMOVED lines=12> */
[----:B------:R-:W-:-:S04]  /*c8d0*/  UISETP.NE.AND UP0, UPT, UR4, 0x2, UPT ;  /* 0x000000020400788c */ /* 0x000fc8000bf05270 */
[----:B------:R-:W-:-:S04]  /*c8e0*/  IMAD.MOV R6, RZ, RZ, -R11 ;  /* 0x000000ffff067224 */ /* 0x000fc800078e0a0b */
        /* <DEDUP_REMOVED lines=254> */
.L_x_4640:
[----:B------:R-:W0:Y:S01]  /*d8d0*/  LDCU UR4, c[0x0][0x38c] ;  /* 0x00007180ff0477ac */ /* 0x000e220008000800 */
[----:B------:R-:W1:Y:S01]  /*d8e0*/  S2UR UR8, SR_CgaCtaId ;  /* 0x00000000000879c3 */ /* 0x000e620000008800 */
[----:B------:R-:W-:Y:S01]  /*d8f0*/  BSSY.RECONVERGENT B0, `(.L_x_4641) ;  /* 0x0000018000007945 */ /* 0x000fe20003800200 */
[----:B------:R-:W-:Y:S02]  /*d900*/  LOP3.LUT P3, RZ, R22, R9, RZ, 0xfc, !PT ;  /* 0x0000000916ff7212 */ /* 0x000fe4000786fcff */
[----:B------:R-:W-:Y:S02]  /*d910*/  PLOP3.LUT P0, PT, PT, PT, PT, 0x8, 0x80 ;  /* 0x000000000080781c */ /* 0x000fe40003f0e170 */
[----:B0-----:R-:W-:-:S13]  /*d920*/  ISETP.GE.AND P1, PT, R3, UR4, PT ;  /* 0x0000000403007c0c */ /* 0x001fda000bf26270 */
[----:B-1----:R-:W-:Y:S05]  /*d930*/  @P1 BRA `(.L_x_4642) ;  /* 0x00000000004c1947 */ /* 0x002fea0003800000 */
[----:B------:R-:W0:Y:S01]  /*d940*/  LDC R2, c[0x0][0x39c] ;  /* 0x0000e700ff027b82 */ /* 0x000e220000000800 */
        /* <DEDUP_REMOVED lines=9> */
[----:B------:R-:W-:Y:S01]  /*d9e0*/  ISETP.NE.AND P0, PT, R2, RZ, PT ;  /* 0x000000ff0200720c */ /* 0x000fe20003f05270 */
[----:B------:R-:W1:Y:S01]  /*d9f0*/  LDCU UR5, c[0x0][0x360] ;  /* 0x00006c00ff0577ac */ /* 0x000e620008000800 */
[----:B------:R-:W2:Y:S01]  /*da00*/  LDCU.64 UR6, c[0x0][0x770] ;  /* 0x0000ee00ff0677ac */ /* 0x000ea20008000a00 */
[----:B0-----:R-:W-:-:S10]  /*da10*/  IMAD R3, R0, UR4, R3 ;  /* 0x0000000400037c24 */ /* 0x001fd4000f8e0203 */
[----:B-1----:R-:W-:-:S05]  /*da20*/  @!P0 IMAD R3, R3, UR5, R22 ;  /* 0x0000000503038c24 */ /* 0x002fca000f8e0216 */
[----:B--2---:R-:W-:-:S04]  /*da30*/  IADD3 R2, P0, PT, R3, UR6, RZ ;  /* 0x0000000603027c10 */ /* 0x004fc8000ff1e0ff */
[----:B------:R-:W-:Y:S02]  /*da40*/  IADD3.X R3, PT, PT, RZ, UR7, RZ, P0, !PT ;  /* 0x00000007ff037c10 */ /* 0x000fe400087fe4ff */
[----:B------:R-:W-:-:S03]  /*da50*/  PLOP3.LUT P0, PT, PT, PT, PT, 0x80, 0x8 ;  /* 0x000000000008781c */ /* 0x000fc60003f0f070 */
[----:B------:R0:W-:Y:S10]  /*da60*/  STG.E.U8 desc[UR36][R2.64], R17 ;  /* 0x0000001102007986 */ /* 0x0001f4000c101124 */
.L_x_4642:
[----:B------:R-:W-:Y:S05]  /*da70*/  BSYNC.RECONVERGENT B0 ;  /* 0x0000000000007941 */ /* 0x000fea0003800200 */
.L_x_4641:
        /* <DEDUP_REMOVED lines=35> */
.L_x_4644:
[----:B------:R-:W-:Y:S05]  /*dcb0*/  BSYNC.RECONVERGENT B0 ;  /* 0x0000000000007941 */ /* 0x000fea0003800200 */
.L_x_4643:
        /* <DEDUP_REMOVED lines=16> */
[----:B------:R-:W1:Y:S01]  /*ddc0*/  LDCU.U8 UR4, c[0x0][0x381] ;  /* 0x00007020ff0477ac */ /* 0x000e620008000000 */
[----:B0-----:R-:W-:Y:S01]  /*ddd0*/  UISETP.NE.AND UP0, UPT, UR5, URZ, UPT ;  /* 0x000000ff0500728c */ /* 0x001fe2000bf05270 */
[----:B-1----:R-:W-:-:S08]  /*dde0*/  MOV R17, UR4 ;  /* 0x0000000400117c02 */ /* 0x002fd00008000f00 */
[----:B------:R-:W-:Y:S05]  /*ddf0*/  BRA.U !UP0, `(.L_x_4646) ;  /* 0x00000001085c7547 */ /* 0x000fea000b800000 */
[----:B------:R-:W0:Y:S01]  /*de00*/  LDCU UR4, c[0x0][0x360] ;  /* 0x00006c00ff0477ac */ /* 0x000e220008000800 */
[----:B------:R-:W1:Y:S01]  /*de10*/  LDCU UR6, c[0x0][0x398] ;  /* 0x00007300ff0677ac */ /* 0x000e620008000800 */
[----:B------:R-:W2:Y:S01]  /*de20*/  LDCU.64 UR10, c[0x0][0x770] ;  /* 0x0000ee00ff0a77ac */ /* 0x000ea20008000a00 */
[----:B0-----:R-:W-:-:S05]  /*de30*/  IMAD R2, R9, UR4, R22 ;  /* 0x0000000409027c24 */ /* 0x001fca000f8e0216 */
[----:B-1----:R-:W-:-:S13]  /*de40*/  ISETP.GE.U32.AND P1, PT, R2, UR6, PT ;  /* 0x0000000602007c0c */ /* 0x002fda000bf26070 */
[----:B--2---:R-:W-:Y:S05]  /*de50*/  @P1 BRA `(.L_x_4647) ;  /* 0x0000000000901947 */ /* 0x004fea0003800000 */
[----:B------:R-:W0:Y:S01]  /*de60*/  LDCU UR5, c[0x0][0x374] ;  /* 0x00006e80ff0577ac */ /* 0x000e220008000800 */
[----:B-----5:R-:W1:Y:S01]  /*de70*/  LDC R11, c[0x0][0x364] ;  /* 0x0000d900ff0b7b82 */ /* 0x020e620000000800 */
[----:B------:R-:W-:Y:S01]  /*de80*/  BSSY.RECONVERGENT B1, `(.L_x_4648) ;  /* 0x000000d000017945 */ /* 0x000fe20003800200 */
[----:B------:R-:W-:Y:S01]  /*de90*/  MOV R6, R2 ;  /* 0x0000000200067202 */ /* 0x000fe20000000f00 */
[----:B0-----:R-:W-:Y:S02]  /*dea0*/  IMAD R7, R0, UR5, RZ ;  /* 0x0000000500077c24 */ /* 0x001fe4000f8e02ff */
[----:B-1----:R-:W-:-:S07]  /*deb0*/  IMAD R11, R11, UR4, RZ ;  /* 0x000000040b0b7c24 */ /* 0x002fce000f8e02ff */
.L_x_4649:
[----:B------:R-:W-:-:S05]  /*dec0*/  IMAD.IADD R2, R7, 0x1, R6 ;  /* 0x0000000107027824 */ /* 0x000fca00078e0206 */
[----:B------:R-:W-:-:S04]  /*ded0*/  IADD3 R2, P1, PT, R2, UR10, RZ ;  /* 0x0000000a02027c10 */ /* 0x000fc8000ff3e0ff */
[----:B------:R-:W-:-:S05]  /*dee0*/  IADD3.X R3, PT, PT, RZ, UR11, RZ, P1, !PT ;  /* 0x0000000bff037c10 */ /* 0x000fca0008ffe4ff */
[----:B------:R-:W2:Y:S01]  /*def0*/  LDG.E.U8 R2, desc[UR36][R2.64] ;  /* 0x0000002402027981 */ /* 0x000ea2000c1e1100 */
[----:B------:R-:W-:Y:S02]  /*df00*/  IADD3 R6, PT, PT, R11, R6, RZ ;  /* 0x000000060b067210 */ /* 0x000fe40007ffe0ff */
[----:B------:R-:W-:Y:S02]  /*df10*/  PRMT R17, R17, 0x9910, RZ ;  /* 0x0000991011117816 */ /* 0x000fe400000000ff */
[----:B------:R-:W-:-:S03]  /*df20*/  ISETP.GE.U32.AND P1, PT, R6, UR6, PT ;  /* 0x0000000606007c0c */ /* 0x000fc6000bf26070 */
[----:B--2---:R-:W-:-:S10]  /*df30*/  IMAD R17, R2, R17, RZ ;  /* 0x0000001102117224 */ /* 0x004fd400078e02ff */
[----:B------:R-:W-:Y:S05]  /*df40*/  @!P1 BRA `(.L_x_4649) ;  /* 0xfffffffc00dc9947 */ /* 0x000fea000383ffff */
[----:B------:R-:W-:Y:S05]  /*df50*/  BSYNC.RECONVERGENT B1 ;  /* 0x0000000000017941 */ /* 0x000fea0003800200 */
.L_x_4648:
[----:B------:R-:W-:Y:S05]  /*df60*/  BRA `(.L_x_4647) ;  /* 0x00000000004c7947 */ /* 0x000fea0003800000 */
.L_x_4646:
[----:B------:R-:W0:Y:S01]  /*df70*/  LDCU UR5, c[0x0][0x398] ;  /* 0x00007300ff0577ac */ /* 0x000e220008000800 */
[----:B------:R-:W1:Y:S01]  /*df80*/  LDCU.64 UR10, c[0x0][0x770] ;  /* 0x0000ee00ff0a77ac */ /* 0x000e620008000a00 */
[----:B0-----:R-:W-:-:S13]  /*df90*/  ISETP.GE.U32.AND P1, PT, R9, UR5, PT ;  /* 0x0000000509007c0c */ /* 0x001fda000bf26070 */
[----:B-1----:R-:W-:Y:S05]  /*dfa0*/  @P1 BRA `(.L_x_4647) ;  /* 0x00000000003c1947 */ /* 0x002fea0003800000 */
[----:B------:R-:W0:Y:S01]  /*dfb0*/  LDCU UR4, c[0x0][0x374] ;  /* 0x00006e80ff0477ac */ /* 0x000e220008000800 */
[----:B------:R-:W1:Y:S01]  /*dfc0*/  LDC R6, c[0x0][0x360] ;  /* 0x0000d800ff067b82 */ /* 0x000e620000000800 */
[----:B------:R-:W-:-:S07]  /*dfd0*/  IMAD.MOV.U32 R7, RZ, RZ, R9 ;  /* 0x000000ffff077224 */ /* 0x000fce00078e0009 */
[----:B------:R-:W2:Y:S01]  /*dfe0*/  LDC R8, c[0x0][0x364] ;  /* 0x0000d900ff087b82 */ /* 0x000ea20000000800 */
[----:B0-----:R-:W-:-:S07]  /*dff0*/  IMAD R0, R0, UR4, RZ ;  /* 0x0000000400007c24 */ /* 0x001fce000f8e02ff */
.L_x_4650:
[----:B------:R-:W-:-:S05]  /*e000*/  IADD3 R3, PT, PT, R0, R7, RZ ;  /* 0x0000000700037210 */ /* 0x000fca0007ffe0ff */
[----:B-1----:R-:W-:-:S05]  /*e010*/  IMAD R3, R3, R6, R22 ;  /* 0x0000000603037224 */ /* 0x002fca00078e0216 */
[----:B------:R-:W-:-:S04]  /*e020*/  IADD3 R2, P1, PT, R3, UR10, RZ ;  /* 0x0000000a03027c10 */ /* 0x000fc8000ff3e0ff */
[----:B------:R-:W-:-:S05]  /*e030*/  IADD3.X R3, PT, PT, RZ, UR11, RZ, P1, !PT ;  /* 0x0000000bff037c10 */ /* 0x000fca0008ffe4ff */
[----:B------:R-:W3:Y:S01]  /*e040*/  LDG.E.U8 R2, desc[UR36][R2.64] ;  /* 0x0000002402027981 */ /* 0x000ee2000c1e1100 */
[----:B--2---:R-:W-:Y:S01]  /*e050*/  IMAD.IADD R7, R8, 0x1, R7 ;  /* 0x0000000108077824 */ /* 0x004fe200078e0207 */
[----:B------:R-:W-:-:S04]  /*e060*/  PRMT R17, R17, 0x9910, RZ ;  /* 0x0000991011117816 */ /* 0x000fc800000000ff */
[----:B------:R-:W-:Y:S01]  /*e070*/  ISETP.GE.U32.AND P1, PT, R7, UR5, PT ;  /* 0x0000000507007c0c */ /* 0x000fe2000bf26070 */
[----:B---3--:R-:W-:-:S12]  /*e080*/  IMAD R17, R2, R17, RZ ;  /* 0x0000001102117224 */ /* 0x008fd800078e02ff */
[----:B------:R-:W-:Y:S05]  /*e090*/  @!P1 BRA `(.L_x_4650) ;  /* 0xfffffffc00d89947 */ /* 0x000fea000383ffff */
.L_x_4647:
[----:B------:R-:W-:Y:S05]  /*e0a0*/  BSYNC.RECONVERGENT B0 ;  /* 0x0000000000007941 */ /* 0x000fea0003800200 */
.L_x_4645:
[----:B------:R-:W0:Y:S01]  /*e0b0*/  LDCU UR6, c[0x0][0x360] ;  /* 0x00006c00ff0677ac */ /* 0x000e220008000800 */
[----:B------:R-:W-:Y:S01]  /*e0c0*/  UIADD3 UR7, UPT, UPT, UR7, 0x10, URZ ;  /* 0x0000001007077890 */ /* 0x000fe2000fffe0ff */
[----:B------:R-:W1:Y:S03]  /*e0d0*/  LDCU UR5, c[0x0][0x364] ;  /* 0x00006c80ff0577ac */ /* 0x000e660008000800 */
[----:B------:R-:W-:Y:S01]  /*e0e0*/  ULEA UR8, UR8, UR7, 0x18 ;  /* 0x0000000708087291 */ /* 0x000fe2000f8ec0ff */
[----:B------:R-:W2:Y:S01]  /*e0f0*/  LDCU UR4, c[0x0][0x39c] ;  /* 0x00007380ff0477ac */ /* 0x000ea20008000800 */
[----:B0-----:R-:W-:-:S07]  /*e100*/  IMAD R0, R9, UR6, R22 ;  /* 0x0000000609007c24 */ /* 0x001fce000f8e0216 */
[----:B------:R0:W-:Y:S01]  /*e110*/  STS.U8 [R0+UR8], R17 ;  /* 0x0000001100007988 */ /* 0x0001e20008000008 */
[----:B-1----:R-:W-:Y:S02]  /*e120*/  UISETP.GE.U32.AND UP1, UPT, UR5, 0x2, UPT ;  /* 0x000000020500788c */ /* 0x002fe4000bf26070 */
[----:B--2---:R-:W-:-:S07]  /*e130*/  UISETP.NE.AND UP0, UPT, UR4, URZ, UPT ;  /* 0x000000ff0400728c */ /* 0x004fce000bf05270 */
[----:B0-----:R-:W-:Y:S05]  /*e140*/  BRA.U !UP1, `(.L_x_4651) ;  /* 0x00000001093c7547 */ /* 0x001fea000b800000 */
[----:B------:R-:W-:-:S05]  /*e150*/  UMOV UR4, UR5 ;  /* 0x0000000500047c82 */ /* 0x000fca0008000000 */
.L_x_4652:
[----:B------:R-:W-:Y:S01]  /*e160*/  USHF.R.U32.HI UR7, URZ, 0x1, UR4 ;  /* 0x00000001ff077899 */ /* 0x000fe20008011604 */
[----:B------:R-:W-:Y:S01]  /*e170*/  BAR.SYNC.DEFER_BLOCKING 0x0 ;  /* 0x0000000000007b1d */ /* 0x000fe20000010000 */
[----:B------:R-:W-:-:S04]  /*e180*/  UISETP.GT.U32.AND UP1, UPT, UR4, 0x3, UPT ;  /* 0x000000030400788c */ /* 0x000fc8000bf24070 */
[----:B0-----:R-:W-:Y:S01]  /*e190*/  IADD3 R3, PT, PT, R9, UR7, RZ ;  /* 0x0000000709037c10 */ /* 0x001fe2000fffe0ff */
[----:B------:R-:W-:-:S03]  /*e1a0*/  UMOV UR4, UR7 ;  /* 0x0000000700047c82 */ /* 0x000fc60008000000 */
[----:B------:R-:W-:-:S04]  /*e1b0*/  ISETP.GE.U32.AND P1, PT, R3, UR5, PT ;  /* 0x0000000503007c0c */ /* 0x000fc8000bf26070 */
[----:B------:R-:W-:-:S13]  /*e1c0*/  ISETP.GE.U32.OR P1, PT, R9, UR7, P1 ;  /* 0x0000000709007c0c */ /* 0x000fda0008f26470 */
[----:B------:R-:W-:Y:S01]  /*e1d0*/  @!P1 IMAD R2, R3, UR6, R22 ;  /* 0x0000000603029c24 */ /* 0x000fe2000f8e0216 */
[----:B------:R-:W-:-:S05]  /*e1e0*/  @!P1 PRMT R3, R17, 0x9910, RZ ;  /* 0x0000991011039816 */ /* 0x000fca00000000ff */
[----:B------:R-:W0:Y:S02]  /*e1f0*/  @!P1 LDS.U8 R2, [R2+UR8] ;  /* 0x0000000802029984 */ /* 0x000e240008000000 */
[----:B0-----:R-:W-:-:S05]  /*e200*/  @!P1 IMAD R3, R2, R3, RZ ;  /* 0x0000000302039224 */ /* 0x001fca00078e02ff */
[----:B------:R0:W-:Y:S01]  /*e210*/  @!P1 STS.U8 [R0+UR8], R3 ;  /* 0x0000000300009988 */ /* 0x0001e20008000008 */
[----:B------:R-:W-:Y:S01]  /*e220*/  @!P1 PRMT R17, R3, 0x7610, R17 ;  /* 0x0000761003119816 */ /* 0x000fe20000000011 */
[----:B------:R-:W-:Y:S06]  /*e230*/  BRA.U UP1, `(.L_x_4652) ;  /* 0xfffffffd01c87547 */ /* 0x000fec000b83ffff */
.L_x_4651:
[----:B------:R-:W-:Y:S01]  /*e240*/  IADD3 R2, PT, PT, R0, UR8, RZ ;  /* 0x0000000800027c10 */ /* 0x000fe2000fffe0ff */
[----:B------:R-:W-:Y:S06]  /*e250*/  BRA.U !UP0, `(.L_x_4653) ;  /* 0x0000000108887547 */ /* 0x000fec000b800000 */
[----:B------:R-:W-:Y:S02]  /*e260*/  UISETP.GE.U32.AND UP0, UPT, UR6, 0x21, UPT ;  /* 0x000000210600788c */ /* 0x000fe4000bf06070 */
[----:B------:R-:W-:-:S07]  /*e270*/  UMOV UR4, UR6 ;  /* 0x0000000600047c82 */ /* 0x000fce0008000000 */
[----:B------:R-:W-:Y:S05]  /*e280*/  BRA.U !UP0, `(.L_x_4654) ;  /* 0x0000000108487547 */ /* 0x000fea000b800000 */
[----:B------:R1:W-:Y:S01]  /*e290*/  STS.U8 [R0+UR8], R17 ;  /* 0x0000001100007988 */ /* 0x0003e20008000008 */
[----:B------:R-:W-:Y:S01]  /*e2a0*/  UISETP.GE.U32.AND UP0, UPT, UR6, 0x40, UPT ;  /* 0x000000400600788c */ /* 0x000fe2000bf06070 */
[----:B------:R-:W-:-:S08]  /*e2b0*/  UMOV UR4, 0x20 ;  /* 0x0000002000047882 */ /* 0x000fd00000000000 */
[----:B-1----:R-:W-:Y:S05]  /*e2c0*/  BRA.U !UP0, `(.L_x_4654) ;  /* 0x0000000108387547 */ /* 0x002fea000b800000 */
[----:B------:R-:W-:-:S05]  /*e2d0*/  UMOV UR5, UR6 ;  /* 0x0000000600057c82 */ /* 0x000fca0008000000 */
.L_x_4655:
[----:B------:R-:W-:Y:S01]  /*e2e0*/  USHF.R.U32.HI UR7, URZ, 0x1, UR5 ;  /* 0x00000001ff077899 */ /* 0x000fe20008011605 */
[----:B------:R-:W-:Y:S01]  /*e2f0*/  BAR.SYNC.DEFER_BLOCKING 0x0 ;  /* 0x0000000000007b1d */ /* 0x000fe20000010000 */
[----:B------:R-:W-:-:S04]  /*e300*/  UISETP.GT.U32.AND UP0, UPT, UR5, 0x7f, UPT ;  /* 0x0000007f0500788c */ /* 0x000fc8000bf04070 */
[----:B01----:R-:W-:Y:S01]  /*e310*/  VIADD R3, R22, UR7 ;  /* 0x0000000716037c36 */ /* 0x003fe20008000000 */
[----:B------:R-:W-:-:S04]  /*e320*/  UMOV UR5, UR7 ;  /* 0x0000000700057c82 */ /* 0x000fc80008000000 */
[----:B------:R-:W-:-:S04]  /*e330*/  ISETP.GE.U32.AND P1, PT, R3, UR6, PT ;  /* 0x0000000603007c0c */ /* 0x000fc8000bf26070 */
[----:B------:R-:W-:-:S13]  /*e340*/  ISETP.GE.U32.OR P1, PT, R22, UR7, P1 ;  /* 0x0000000716007c0c */ /* 0x000fda0008f26470 */
[----:B------:R-:W0:Y:S01]  /*e350*/  @!P1 LDS.U8 R3, [R2+UR7] ;  /* 0x0000000702039984 */ /* 0x000e220008000000 */
[----:B------:R-:W-:-:S05]  /*e360*/  @!P1 PRMT R6, R17, 0x9910, RZ ;  /* 0x0000991011069816 */ /* 0x000fca00000000ff */
[----:B0-----:R-:W-:-:S05]  /*e370*/  @!P1 IMAD R3, R3, R6, RZ ;  /* 0x0000000603039224 */ /* 0x001fca00078e02ff */
[----:B------:R1:W-:Y:S01]  /*e380*/  @!P1 STS.U8 [R0+UR8], R3 ;  /* 0x0000000300009988 */ /* 0x0003e20008000008 */
[----:B------:R-:W-:Y:S01]  /*e390*/  @!P1 PRMT R17, R3, 0x7610, R17 ;  /* 0x0000761003119816 */ /* 0x000fe20000000011 */
[----:B------:R-:W-:Y:S06]  /*e3a0*/  BRA.U UP0, `(.L_x_4655) ;  /* 0xfffffffd00cc7547 */ /* 0x000fec000b83ffff */
.L_x_4654:
[----:B------:R-:W-:Y:S01]  /*e3b0*/  BAR.SYNC.DEFER_BLOCKING 0x0 ;  /* 0x0000000000007b1d */ /* 0x000fe20000010000 */
[----:B------:R-:W-:-:S09]  /*e3c0*/  UISETP.GE.U32.AND UP0, UPT, UR4, 0x2, UPT ;  /* 0x000000020400788c */ /* 0x000fd2000bf06070 */
[----:B------:R-:W-:Y:S05]  /*e3d0*/  BRA.U !UP0, `(.L_x_4653) ;  /* 0x0000000108287547 */ /* 0x000fea000b800000 */
[----:B01----:R-:W-:-:S07]  /*e3e0*/  HFMA2 R0, -RZ, RZ, 0, 5.9604644775390625e-08 ;  /* 0x00000001ff007431 */ /* 0x003fce00000001ff */
.L_x_4656:
[----:B------:R-:W-:-:S04]  /*e3f0*/  LOP3.LUT R2, R17, 0xffff, RZ, 0xc0, !PT ;  /* 0x0000ffff11027812 */ /* 0x000fc800078ec0ff */
[----:B------:R-:W-:Y:S02]  /*e400*/  PRMT R3, R2, 0x8880, RZ ;  /* 0x0000888002037816 */ /* 0x000fe400000000ff */
[----:B------:R-:W-:-:S04]  /*e410*/  PRMT R2, R17, 0x9910, RZ ;  /* 0x0000991011027816 */ /* 0x000fc800000000ff */
[----:B------:R0:W1:Y:S02]  /*e420*/  SHFL.DOWN PT, R3, R3, R0, 0x1f ;  /* 0x08001f0003037589 */ /* 0x00006400000e0000 */
[----:B0-----:R-:W-:-:S04]  /*e430*/  SHF.L.U32 R0, R0, 0x1, RZ ;  /* 0x0000000100007819 */ /* 0x001fc800000006ff */
[----:B------:R-:W-:Y:S02]  /*e440*/  ISETP.GE.AND P1, PT, R0, UR4, PT ;  /* 0x0000000400007c0c */ /* 0x000fe4000bf26270 */
[----:B-1----:R-:W-:-:S05]  /*e450*/  PRMT R17, R3, 0x9910, RZ ;  /* 0x0000991003117816 */ /* 0x002fca00000000ff */
[----:B------:R-:W-:-:S06]  /*e460*/  IMAD R17, R2, R17, RZ ;  /* 0x0000001102117224 */ /* 0x000fcc00078e02ff */
[----:B------:R-:W-:Y:S05]  /*e470*/  @!P1 BRA `(.L_x_4656) ;  /* 0xfffffffc00dc9947 */ /* 0x000fea000383ffff */
.L_x_4653:
        /* <DEDUP_REMOVED lines=9> */
[----:B---3--:R-:W-:Y:S01]  /*e510*/  IADD3 R2, P0, PT, R16, UR4, RZ ;  /* 0x0000000410027c10 */ /* 0x008fe2000ff1e0ff */
[----:B----4-:R-:W-:-:S04]  /*e520*/  UISETP.NE.AND UP1, UPT, UR7, URZ, UPT ;  /* 0x000000ff0700728c */ /* 0x010fc8000bf25270 */
[----:B01----:R-:W-:-:S03]  /*e530*/  IMAD.X R3, RZ, RZ, UR5, P0 ;  /* 0x00000005ff037e24 */ /* 0x003fc600080e06ff */
[----:B------:R-:W-:Y:S05]  /*e540*/  BRA.U !UP0, `(.L_x_4658) ;  /* 0x0000000108107547 */ /* 0x000fea000b800000 */
[----:B------:R-:W2:Y:S01]  /*e550*/  LDG.E.U8 R0, desc[UR36][R2.64] ;  /* 0x0000002402007981 */ /* 0x000ea2000c1e1100 */
[----:B------:R-:W-:-:S05]  /*e560*/  PRMT R5, R17, 0x9910, RZ ;  /* 0x0000991011057816 */ /* 0x000fca00000000ff */
[----:B--2---:R-:W-:-:S05]  /*e570*/  IMAD R0, R0, R5, RZ ;  /* 0x0000000500007224 */ /* 0x004fca00078e02ff */
[----:B------:R-:W-:-:S07]  /*e580*/  PRMT R17, R0, 0x7610, R17 ;  /* 0x0000761000117816 */ /* 0x000fce0000000011 */
.L_x_4658:
[----:B------:R-:W-:Y:S05]  /*e590*/  BRA.U !UP1, `(.L_x_4659) ;  /* 0x0000000109607547 */ /* 0x000fea000b800000 */
[----:B------:R-:W0:Y:S02]  /*e5a0*/  LDCU UR4, c[0x0][0x78c] ;  /* 0x0000f180ff0477ac */ /* 0x000e240008000800 */
[----:B0-----:R-:W-:-:S09]  /*e5b0*/  UISETP.NE.AND UP0, UPT, UR4, 0x1, UPT ;  /* 0x000000010400788c */ /* 0x001fd2000bf05270 */
[----:B------:R-:W-:Y:S05]  /*e5c0*/  BRA.U !UP0, `(.L_x_4660) ;  /* 0x0000000108407547 */ /* 0x000fea000b800000 */
[----:B------:R-:W-:Y:S01]  /*e5d0*/  MOV R2, 0x660 ;  /* 0x0000066000027802 */ /* 0x000fe20000000f00 */
[----:B------:R-:W0:Y:S01]  /*e5e0*/  LDCU.64 UR4, c[0x4][0x650] ;  /* 0x0100ca00ff0477ac */ /* 0x000e220008000a00 */
[----:B------:R-:W-:Y:S01]  /*e5f0*/  HFMA2 R8, -RZ, RZ, 0, 4.4763088226318359375e-05 ;  /* 0x000002efff087431 */ /* 0x000fe200000001ff */
[----:B-----5:R-:W-:Y:S01]  /*e600*/  MOV R12, 0x1 ;  /* 0x00000001000c7802 */ /* 0x020fe20000000f00 */
[----:B------:R-:W-:Y:S01]  /*e610*/  IMAD.MOV.U32 R13, RZ, RZ, RZ ;  /* 0x000000ffff0d7224 */ /* 0x000fe200078e00ff */
[----:B------:R-:W1:Y:S01]  /*e620*/  LDCU.64 UR6, c[0x4][0x640] ;  /* 0x0100c800ff0677ac */ /* 0x000e620008000a00 */
[----:B------:R-:W2:Y:S01]  /*e630*/  LDC.64 R2, c[0x4][R2] ;  /* 0x0100000002027b82 */ /* 0x000ea20000000a00 */
[----:B------:R-:W3:Y:S01]  /*e640*/  LDCU.64 UR8, c[0x4][0x2b0] ;  /* 0x01005600ff0877ac */ /* 0x000ee20008000a00 */
[----:B0-----:R-:W-:Y:S02]  /*e650*/  MOV R4, UR4 ;  /* 0x0000000400047c02 */ /* 0x001fe40008000f00 */
[----:B------:R-:W-:Y:S01]  /*e660*/  MOV R5, UR5 ;  /* 0x0000000500057c02 */ /* 0x000fe20008000f00 */
[----:B-1----:R-:W-:Y:S01]  /*e670*/  IMAD.U32 R6, RZ, RZ, UR6 ;  /* 0x00000006ff067e24 */ /* 0x002fe2000f8e00ff */
[----:B------:R-:W-:-:S02]  /*e680*/  MOV R7, UR7 ;  /* 0x0000000700077c02 */ /* 0x000fc40008000f00 */
[----:B---3--:R-:W-:Y:S01]  /*e690*/  MOV R10, UR8 ;  /* 0x00000008000a7c02 */ /* 0x008fe20008000f00 */
[----:B------:R-:W-:-:S07]  /*e6a0*/  IMAD.U32 R11, RZ, RZ, UR9 ;  /* 0x00000009ff0b7e24 */ /* 0x000fce000f8e00ff */
[----:B------:R-:W-:-:S07]  /*e6b0*/  LEPC R20, `(.L_x_4660) ;  /* 0x000000001014794e */ /* 0x000fce0000000000 */
[----:B--2---:R-:W-:Y:S05]  /*e6c0*/  CALL.ABS.NOINC R2 ;  /* 0x0000000002007343 */ /* 0x004fea0003c00000 */
.L_x_4660:
[----:B------:R-:W0:Y:S02]  /*e6d0*/  LDCU.64 UR4, c[0x0][0x758] ;  /* 0x0000eb00ff0477ac */ /* 0x000e240008000a00 */
[----:B0-----:R-:W-:-:S04]  /*e6e0*/  IADD3 R2, P0, PT, R16, UR4, RZ ;  /* 0x0000000410027c10 */ /* 0x001fc8000ff1e0ff */
[----:B------:R-:W-:-:S05]  /*e6f0*/  IADD3.X R3, PT, PT, RZ, UR5, RZ, P0, !PT ;  /* 0x00000005ff037c10 */ /* 0x000fca00087fe4ff */
[----:B------:R-:W-:Y:S01]  /*e700*/  STG.E.U8 desc[UR36][R2.64], R17 ;  /* 0x0000001102007986 */ /* 0x000fe2000c101124 */
[----:B------:R-:W-:Y:S05]  /*e710*/  EXIT ;  /* 0x000000000000794d */ /* 0x000fea0003800000 */
.L_x_4659:
[----:B------:R-:W-:Y:S01]  /*e720*/  STG.E.U8 desc[UR36][R2.64], R17 ;  /* 0x0000001102007986 */ /* 0x000fe2000c101124 */
[----:B------:R-:W-:Y:S05]  /*e730*/  EXIT ;  /* 0x000000000000794d */ /* 0x000fea0003800000 */
.L_x_4657:
[----:B------:R-:W2:Y:S01]  /*e740*/  LDCU.U8 UR4, c[0x0][0x788] ;  /* 0x0000f100ff0477ac */ /* 0x000ea20008000000 */
[----:B------:R-:W3:Y:S01]  /*e750*/  LDCU.U8 UR5, c[0x0][0x789] ;  /* 0x0000f120ff0577ac */ /* 0x000ee20008000000 */
[----:B--2---:R-:W-:Y:S02]  /*e760*/  UISETP.NE.AND UP0, UPT, UR4, URZ, UPT ;  /* 0x000000ff0400728c */ /* 0x004fe4000bf05270 */
[----:B---3--:R-:W-:-:S07]  /*e770*/  UISETP.NE.AND UP1, UPT, UR5, URZ, UPT ;  /* 0x000000ff0500728c */ /* 0x008fce000bf25270 */
[----:B------:R-:W-:Y:S05]  /*e780*/  BRA.U !UP0, `(.L_x_4661) ;  /* 0x0000000108107547 */ /* 0x000fea000b800000 */
[----:B01----:R-:W2:Y:S01]  /*e790*/  LDG.E.U8 R0, desc[UR36][R4.64] ;  /* 0x0000002404007981 */ /* 0x003ea2000c1e1100 */
[----:B------:R-:W-:-:S05]  /*e7a0*/  PRMT R3, R17, 0x9910, RZ ;  /* 0x0000991011037816 */ /* 0x000fca00000000ff */
[----:B--2---:R-:W-:-:S05]  /*e7b0*/  IMAD R0, R0, R3, RZ ;  /* 0x0000000300007224 */ /* 0x004fca00078e02ff */
[----:B------:R-:W-:-:S07]  /*e7c0*/  PRMT R17, R0, 0x7610, R17 ;  /* 0x0000761000117816 */ /* 0x000fce0000000011 */
.L_x_4661:
[----:B------:R-:W-:Y:S05]  /*e7d0*/  BRA.U !UP1, `(.L_x_4662) ;  /* 0x0000000109607547 */ /* 0x000fea000b800000 */
[----:B------:R-:W2:Y:S02]  /*e7e0*/  LDCU UR4, c[0x0][0x78c] ;  /* 0x0000f180ff0477ac */ /* 0x000ea40008000800 */
[----:B--2---:R-:W-:-:S09]  /*e7f0*/  UISETP.NE.AND UP0, UPT, UR4, 0x1, UPT ;  /* 0x000000010400788c */ /* 0x004fd2000bf05270 */
[----:B------:R-:W-:Y:S05]  /*e800*/  BRA.U !UP0, `(.L_x_4663) ;  /* 0x0000000108407547 */ /* 0x000fea000b800000 */
[----:B------:R-:W-:Y:S01]  /*e810*/  MOV R2, 0x660 ;  /* 0x0000066000027802 */ /* 0x000fe20000000f00 */
[----:B------:R-:W2:Y:S01]  /*e820*/  LDCU.64 UR4, c[0x4][0x650] ;  /* 0x0100ca00ff0477ac */ /* 0x000ea20008000a00 */
[----:B------:R-:W-:Y:S02]  /*e830*/  HFMA2 R8, -RZ, RZ, 0, 4.4763088226318359375e-05 ;  /* 0x000002efff087431 */ /* 0x000fe400000001ff */
[----:B-----5:R-:W-:Y:S01]  /*e840*/  IMAD.MOV.U32 R12, RZ, RZ, 0x1 ;  /* 0x00000001ff0c7424 */ /* 0x020fe200078e00ff */
[----:B------:R-:W-:Y:S01]  /*e850*/  MOV R13, RZ ;  /* 0x000000ff000d7202 */ /* 0x000fe20000000f00 */
[----:B------:R-:W3:Y:S01]  /*e860*/  LDCU.64 UR6, c[0x4][0x640] ;  /* 0x0100c800ff0677ac */ /* 0x000ee20008000a00 */
[----:B01----:R-:W0:Y:S01]  /*e870*/  LDC.64 R2, c[0x4][R2] ;  /* 0x0100000002027b82 */ /* 0x003e220000000a00 */
[----:B------:R-:W1:Y:S01]  /*e880*/  LDCU.64 UR8, c[0x4][0x2b0] ;  /* 0x01005600ff0877ac */ /* 0x000e620008000a00 */
[----:B--2---:R-:W-:Y:S01]  /*e890*/  MOV R4, UR4 ;  /* 0x0000000400047c02 */ /* 0x004fe20008000f00 */
[----:B------:R-:W-:Y:S01]  /*e8a0*/  IMAD.U32 R5, RZ, RZ, UR5 ;  /* 0x00000005ff057e24 */ /* 0x000fe2000f8e00ff */
[----:B---3--:R-:W-:-:S02]  /*e8b0*/  MOV R6, UR6 ;  /* 0x0000000600067c02 */ /* 0x008fc40008000f00 */
[----:B------:R-:W-:Y:S01]  /*e8c0*/  MOV R7, UR7 ;  /* 0x0000000700077c02 */ /* 0x000fe20008000f00 */
[----:B-1----:R-:W-:Y:S01]  /*e8d0*/  IMAD.U32 R10, RZ, RZ, UR8 ;  /* 0x00000008ff0a7e24 */ /* 0x002fe2000f8e00ff */
[----:B------:R-:W-:-:S07]  /*e8e0*/  MOV R11, UR9 ;  /* 0x00000009000b7c02 */ /* 0x000fce0008000f00 */
[----:B------:R-:W-:-:S07]  /*e8f0*/  LEPC R20, `(.L_x_4663) ;  /* 0x000000001014794e */ /* 0x000fce0000000000 */
[----:B0-----:R-:W-:Y:S05]  /*e900*/  CALL.ABS.NOINC R2 ;  /* 0x0000000002007343 */ /* 0x001fea0003c00000 */
.L_x_4663:
[----:B------:R-:W2:Y:S02]  /*e910*/  LDCU.64 UR4, c[0x0][0x758] ;  /* 0x0000eb00ff0477ac */ /* 0x000ea40008000a00 */
[----:B--2---:R-:W-:-:S04]  /*e920*/  IADD3 R2, P0, PT, R16, UR4, RZ ;  /* 0x0000000410027c10 */ /* 0x004fc8000ff1e0ff */
[----:B01----:R-:W-:-:S05]  /*e930*/  IADD3.X R3, PT, PT, RZ, UR5, RZ, P0, !PT ;  /* 0x00000005ff037c10 */ /* 0x003fca00087fe4ff */
[----:B------:R-:W-:Y:S01]  /*e940*/  STG.E.U8 desc[UR36][R2.64], R17 ;  /* 0x0000001102007986 */ /* 0x000fe2000c101124 */
[----:B------:R-:W-:Y:S05]  /*e950*/  EXIT ;  /* 0x000000000000794d */ /* 0x000fea0003800000 */
.L_x_4662:
[----:B------:R-:W-:Y:S01]  /*e960*/  STG.E.U8 desc[UR36][R4.64], R17 ;  /* 0x0000001104007986 */ /* 0x000fe2000c101124 */
[----:B------:R-:W-:Y:S05]  /*e970*/  EXIT ;  /* 0x000000000000794d */ /* 0x000fea0003800000 */
.L_x_4639:
        /* <DEDUP_REMOVED lines=22> */
[----:B------:R-:W2:Y:S01]  /*eae0*/  LDG.E.U8 R0, desc[UR36][R2.64] ;  /* 0x0000002402007981 */ /* 0x000ea2000c1e1100 */
[----:B------:R-:W-:-:S05]  /*eaf0*/  PRMT R5, R17, 0x9910, RZ ;  /* 0x0000991011057816 */ /* 0x000fca00000000ff */
[----:B--2---:R-:W-:-:S05]  /*eb00*/  IMAD R0, R0, R5, RZ ;  /* 0x0000000500007224 */ /* 0x004fca00078e02ff */
[----:B------:R-:W-:-:S07]  /*eb10*/  PRMT R17, R0, 0x7610, R17 ;  /* 0x0000761000117816 */ /* 0x000fce0000000011 */
.L_x_4665:
        /* <DEDUP_REMOVED lines=20> */
.L_x_4667:
[----:B------:R-:W0:Y:S02]  /*ec60*/  LDCU.64 UR4, c[0x0][0x758] ;  /* 0x0000eb00ff0477ac */ /* 0x000e240008000a00 */
[----:B0-----:R-:W-:-:S04]  /*ec70*/  IADD3 R2, P0, PT, R16, UR4, RZ ;  /* 0x0000000410027c10 */ /* 0x001fc8000ff1e0ff */
[----:B------:R-:W-:-:S05]  /*ec80*/  IADD3.X R3, PT, PT, RZ, UR5, RZ, P0, !PT ;  /* 0x00000005ff037c10 */ /* 0x000fca00087fe4ff */
[----:B------:R-:W-:Y:S01]  /*ec90*/  STG.E.U8 desc[UR36][R2.64], R17 ;  /* 0x0000001102007986 */ /* 0x000fe2000c101124 */
[----:B------:R-:W-:Y:S05]  /*eca0*/  EXIT ;  /* 0x000000000000794d */ /* 0x000fea0003800000 */
.L_x_4666:
[----:B------:R-:W-:Y:S01]  /*ecb0*/  STG.E.U8 desc[UR36][R2.64], R17 ;  /* 0x0000001102007986 */ /* 0x000fe2000c101124 */
[----:B------:R-:W-:Y:S05]  /*ecc0*/  EXIT ;  /* 0x000000000000794d */ /* 0x000fea0003800000 */
.L_x_4664:
[----:B------:R-:W0:Y:S01]  /*ecd0*/  LDCU.U8 UR4, c[0x0][0x788] ;  /* 0x0000f100ff0477ac */ /* 0x000e220008000000 */
[----:B------:R-:W1:Y:S01]  /*ece0*/  LDCU.U8 UR5, c[0x0][0x789] ;  /* 0x0000f120ff0577ac */ /* 0x000e620008000000 */
[----:B0-----:R-:W-:Y:S02]  /*ecf0*/  UISETP.NE.AND UP0, UPT, UR4, URZ, UPT ;  /* 0x000000ff0400728c */ /* 0x001fe4000bf05270 */
[----:B-1----:R-:W-:-:S07]  /*ed00*/  UISETP.NE.AND UP1, UPT, UR5, URZ, UPT ;  /* 0x000000ff0500728c */ /* 0x002fce000bf25270 */
[----:B------:R-:W-:Y:S05]  /*ed10*/  BRA.U !UP0, `(.L_x_4668) ;  /* 0x0000000108107547 */ /* 0x000fea000b800000 */
[----:B------:R-:W2:Y:S01]  /*ed20*/  LDG.E.U8 R0, desc[UR36][R4.64] ;  /* 0x0000002404007981 */ /* 0x000ea2000c1e1100 */
[----:B------:R-:W-:-:S05]  /*ed30*/  PRMT R3, R17, 0x9910, RZ ;  /* 0x0000991011037816 */ /* 0x000fca00000000ff */
[----:B--2---:R-:W-:-:S05]  /*ed40*/  IMAD R0, R0, R3, RZ ;  /* 0x0000000300007224 */ /* 0x004fca00078e02ff */
[----:B------:R-:W-:-:S07]  /*ed50*/  PRMT R17, R0, 0x7610, R17 ;  /* 0x0000761000117816 */ /* 0x000fce0000000011 */
.L_x_4668:
[----:B------:R-:W-:Y:S05]  /*ed60*/  BRA.U !UP1, `(.L_x_4669) ;  /* 0x0000000109607547 */ /* 0x000fea000b800000 */
[----:B------:R-:W0:Y:S02]  /*ed70*/  LDCU UR4, c[0x0][0x78c] ;  /* 0x0000f180ff0477ac */ /* 0x000e240008000800 */
[----:B0-----:R-:W-:-:S09]  /*ed80*/  UISETP.NE.AND UP0, UPT, UR4, 0x1, UPT ;  /* 0x000000010400788c */ /* 0x001fd2000bf05270 */
[----:B------:R-:W-:Y:S05]  /*ed90*/  BRA.U !UP0, `(.L_x_4670) ;  /* 0x0000000108407547 */ /* 0x000fea000b800000 */
[----:B------:R-:W-:Y:S01]  /*eda0*/  MOV R2, 0x660 ;  /* 0x0000066000027802 */ /* 0x000fe20000000f00 */
[----:B------:R-:W0:Y:S01]  /*edb0*/  LDCU.64 UR4, c[0x4][0x650] ;  /* 0x0100ca00ff0477ac */ /* 0x000e220008000a00 */
[----:B------:R-:W-:Y:S02]  /*edc0*/  HFMA2 R8, -RZ, RZ, 0, 4.4763088226318359375e-05 ;  /* 0x000002efff087431 */ /* 0x000fe400000001ff */
[----:B-----5:R-:W-:Y:S01]  /*edd0*/  IMAD.MOV.U32 R12, RZ, RZ, 0x1 ;  /* 0x00000001ff0c7424 */ /* 0x020fe200078e00ff */
        /* <DEDUP_REMOVED lines=12> */
.L_x_4670:
[----:B------:R-:W0:Y:S02]  /*eea0*/  LDCU.64 UR4, c[0x0][0x758] ;  /* 0x0000eb00ff0477ac */ /* 0x000e240008000a00 */
[----:B0-----:R-:W-:-:S04]  /*eeb0*/  IADD3 R2, P0, PT, R16, UR4, RZ ;  /* 0x0000000410027c10 */ /* 0x001fc8000ff1e0ff */
[----:B------:R-:W-:-:S05]  /*eec0*/  IADD3.X R3, PT, PT, RZ, UR5, RZ, P0, !PT ;  /* 0x00000005ff037c10 */ /* 0x000fca00087fe4ff */
[----:B------:R-:W-:Y:S01]  /*eed0*/  STG.E.U8 desc[UR36][R2.64], R17 ;  /* 0x0000001102007986 */ /* 0x000fe2000c101124 */
[----:B------:R-:W-:Y:S05]  /*eee0*/  EXIT ;  /* 0x000000000000794d */ /* 0x000fea0003800000 */
.L_x_4669:
[----:B------:R-:W-:Y:S01]  /*eef0*/  STG.E.U8 desc[UR36][R4.64], R17 ;  /* 0x0000001104007986 */ /* 0x000fe2000c101124 */
[----:B------:R-:W-:Y:S05]  /*ef00*/  EXIT ;  /* 0x000000000000794d */ /* 0x000fea0003800000 */
.L_x_4671:
        /* <DEDUP_REMOVED lines=15> */
.L_x_8878:


//--------------------- .text._ZN2at6native13reduce_kernelILi256ELi2ENS0_8ReduceOpIaNS0_14func_wrapper_tIaNS0_55_GLOBAL__N__0955718d_22_SparseCsrTensorMath_cu_868dd54514ReductionMulOpIaEEEEjaLi4ELi4EEEEEvT1_ --------------------------
	.section	.text._ZN2at6native13reduce_kernelILi256ELi2ENS0_8ReduceOpIaNS0_14func_wrapper_tIaNS0_55_GLOBAL__N__0955718d_22_SparseCsrTensorMath_cu_868dd54514ReductionMulOpIaEEEEjaLi4ELi4EEEEEvT1_,"ax",@progbits
	.align	128
.text._ZN2at6native13reduce_kernelILi256ELi2ENS0_8ReduceOpIaNS0_14func_wrapper_tIaNS0_55_GLOBAL__N__0955718d_22_SparseCsrTensorMath_cu_868dd54514ReductionMulOpIaEEEEjaLi4ELi4EEEEEvT1_:
        .type           _ZN2at6native13reduce_kernelILi256ELi2ENS0_8ReduceOpIaNS0_14func_wrapper_tIaNS0_55_GLOBAL__N__0955718d_22_SparseCsrTensorMath_cu_868dd54514ReductionMulOpIaEEEEjaLi4ELi4EEEEEvT1_,@function
        .size           _ZN2at6native13reduce_kernelILi256ELi2ENS0_8ReduceOpIaNS0_14func_wrapper_tIaNS0_55_GLOBAL__N__0955718d_22_SparseCsrTensorMath_cu_868dd54514ReductionMulOpIaEEEEjaLi4ELi4EEEEEvT1_,(.L_x_8879 - _ZN2at6native13reduce_kernelILi256ELi2ENS0_8ReduceOpIaNS0_14func_wrapper_tIaNS0_55_GLOBAL__N__0955718d_22_SparseCsrTensorMath_cu_868dd54514ReductionMulOpIaEEEEjaLi4ELi4EEEEEvT1_)
        .other          _ZN2at6native13reduce_kernelILi256ELi2ENS0_8ReduceOpIaNS0_14func_wrapper_tIaNS0_55_GLOBAL__N__0955718d_22_SparseCsrTensorMath_cu_868dd54514ReductionMulOpIaEEEEjaLi4ELi4EEEEEvT1_,@"STO_CUDA_ENTRY STV_DEFAULT"
_ZN2at6native13reduce_kernelILi256ELi2ENS0_8ReduceOpIaNS0_14func_wrapper_tIaNS0_55_GLOBAL__N__0955718d_22_SparseCsrTensorMath_cu_868dd54514ReductionMulOpIaEEEEjaLi4ELi4EEEEEvT1_:
        /* <DEDUP_REMOVED lines=296> */
.L_x_4672:
        /* <DEDUP_REMOVED lines=11> */
[----:B------:R-:W-:Y:S01]  /*1330*/  MOV R22, R16 ;  /* 0x0000001000167202 */ /* 0x000fe20000000f00 */
[----:B------:R-:W-:-:S04]  /*1340*/  IMAD.X R17, RZ, RZ, UR5, P0 ;  /* 0x00000005ff117e24 */ /* 0x000fc800080e06ff */
[----:B------:R-:W-:Y:S01]  /*1350*/  IMAD.MOV.U32 R25, RZ, RZ, R17 ;  /* 0x000000ffff197224 */ /* 0x000fe200078e0011 */
[----:B------:R-:W-:Y:S06]  /*1360*/  BRA.U !UP0, `(.L_x_4675) ;  /* 0x0000000508d87547 */ /* 0x000fec000b800000 */
        /* <DEDUP_REMOVED lines=16> */
.L_x_4676:
        /* <DEDUP_REMOVED lines=16> */
[----:B------:R-:W0:Y:S01]  /*1570*/  LDCU UR4, c[0x0][0x3a0] ;  /* 0x00007400ff0477ac */ /* 0x000e220008000800 */
[----:B------:R-:W-:Y:S02]  /*1580*/  ISETP.NE.AND P1, PT, R23, RZ, PT ;  /* 0x000000ff1700720c */ /* 0x000fe40003f25270 */
[----:B------:R-:W-:Y:S02]  /*1590*/  PRMT R6, R0, 0x7610, R6 ;  /* 0x0000761000067816 */ /* 0x000fe40000000006 */
[----:B0-----:R-:W-:-:S13]  /*15a0*/  ISETP.NE.AND P0, PT, RZ, UR4, PT ;  /* 0x00000004ff007c0c */ /* 0x001fda000bf05270 */
[----:B------:R-:W-:Y:S05]  /*15b0*/  @P0 BRA P1, `(.L_x_4680) ;  /* 0x0000000000280947 */ /* 0x000fea0000800000 */
[----:B------:R-:W0:Y:S01]  /*15c0*/  LDCU UR4, c[0x0][0x3a4] ;  /* 0x00007480ff0477ac */ /* 0x000e220008000800 */
[----:B------:R-:W-:Y:S02]  /*15d0*/  ISETP.NE.AND P1, PT, R2, RZ, PT ;  /* 0x000000ff0200720c */ /* 0x000fe40003f25270 */
[----:B------:R-:W-:Y:S02]  /*15e0*/  PRMT R6, R0, 0x7610, R6 ;  /* 0x0000761000067816 */ /* 0x000fe40000000006 */
[----:B0-----:R-:W-:-:S13]  /*15f0*/  ISETP.NE.AND P0, PT, RZ, UR4, PT ;  /* 0x00000004ff007c0c */ /* 0x001fda000bf05270 */
[----:B------:R-:W-:Y:S05]  /*1600*/  @P0 BRA P1, `(.L_x_4680) ;  /* 0x0000000000140947 */ /* 0x000fea0000800000 */
[----:B------:R-:W-:-:S05]  /*1610*/  IADD3 R4, P0, PT, R18, R9, RZ ;  /* 0x0000000912047210 */ /* 0x000fca0007f1e0ff */
[----:B------:R-:W-:-:S05]  /*1620*/  IMAD.X R5, RZ, RZ, R25, P0 ;  /* 0x000000ffff057224 */ /* 0x000fca00000e0619 */
[----:B------:R-:W2:Y:S01]  /*1630*/  LDG.E.U8 R4, desc[UR36][R4.64] ;  /* 0x0000002404047981 */ /* 0x000ea2000c1e1100 */
[----:B------:R-:W-:-:S05]  /*1640*/  PRMT R3, R0, 0x9910, RZ ;  /* 0x0000991000037816 */ /* 0x000fca00000000ff */
[----:B--2---:R-:W-:-:S07]  /*1650*/  IMAD R6, R4, R3, RZ ;  /* 0x0000000304067224 */ /* 0x004fce00078e02ff */
.L_x_4680:
[----:B------:R-:W-:Y:S05]  /*1660*/  BSYNC.RECONVERGENT B1 ;  /* 0x0000000000017941 */ /* 0x000fea0003800200 */
.L_x_4679:
[----:B------:R-:W0:Y:S01]  /*1670*/  LDC R4, c[0x0][0x388] ;  /* 0x0000e200ff047b82 */ /* 0x000e220000000800 */
[----:B------:R-:W-:-:S04]  /*1680*/  IADD3 R22, P0, PT, R9, 0x4, RZ ;  /* 0x0000000409167810 */ /* 0x000fc80007f1e0ff */
[----:B------:R-:W-:Y:S02]  /*1690*/  IADD3.X R25, PT, PT, RZ, R25, RZ, P0, !PT ;  /* 0x00000019ff197210 */ /* 0x000fe400007fe4ff */
[----:B0-----:R-:W-:-:S07]  /*16a0*/  IADD3 R3, PT, PT, R7, -0x4, R4 ;  /* 0xfffffffc07037810 */ /* 0x001fce0007ffe004 */
.L_x_4678:
[----:B------:R-:W-:Y:S05]  /*16b0*/  BSYNC.RECONVERGENT B0 ;  /* 0x0000000000007941 */ /* 0x000fea0003800200 */
.L_x_4677:
        /* <DEDUP_REMOVED lines=12> */
[----:B------:R-:W-:Y:S02]  /*1780*/  ISETP.GE.U32.AND P2, PT, R4, R3, PT ;  /* 0x000000030400720c */ /* 0x000fe40003f46070 */
[C---:B------:R-:W-:Y:S02]  /*1790*/  PRMT R8, R0.reuse, 0x7610, R8 ;  /* 0x0000761000087816 */ /* 0x040fe40000000008 */
[----:B------:R-:W-:-:S09]  /*17a0*/  PRMT R9, R0, 0x7610, R9 ;  /* 0x0000761000097816 */ /* 0x000fd20000000009 */
[----:B------:R-:W-:Y:S05]  /*17b0*/  @P2 BRA `(.L_x_4682) ;  /* 0x0000000000602947 */ /* 0x000fea0003800000 */
[C---:B------:R-:W-:Y:S02]  /*17c0*/  PRMT R8, R0.reuse, 0x7610, R8 ;  /* 0x0000761000087816 */ /* 0x040fe40000000008 */
[----:B------:R-:W-:-:S07]  /*17d0*/  PRMT R9, R0, 0x7610, R9 ;  /* 0x0000761000097816 */ /* 0x000fce0000000009 */
.L_x_4683:
[----:B------:R-:W-:Y:S01]  /*17e0*/  IMAD.MOV.U32 R24, RZ, RZ, R22 ;  /* 0x000000ffff187224 */ /* 0x000fe200078e0016 */
[----:B------:R-:W0:Y:S03]  /*17f0*/  LDCU UR4, c[0x0][0x390] ;  /* 0x00007200ff0477ac */ /* 0x000e260008000800 */
[----:B------:R-:W-:-:S06]  /*1800*/  IMAD.WIDE.U32 R4, R7, 0x4, R24 ;  /* 0x0000000407047825 */ /* 0x000fcc00078e0018 */
[----:B------:R-:W2:Y:S01]  /*1810*/  LDG.E R4, desc[UR36][R4.64] ;  /* 0x0000002404047981 */ /* 0x000ea2000c1e1900 */
[----:B------:R-:W-:Y:S02]  /*1820*/  PRMT R10, R0, 0x9910, RZ ;  /* 0x00009910000a7816 */ /* 0x000fe400000000ff */
[----:B------:R-:W-:Y:S02]  /*1830*/  PRMT R6, R6, 0x9910, RZ ;  /* 0x0000991006067816 */ /* 0x000fe400000000ff */
[----:B------:R-:W-:Y:S02]  /*1840*/  PRMT R9, R9, 0x9910, RZ ;  /* 0x0000991009097816 */ /* 0x000fe400000000ff */
[----:B------:R-:W-:Y:S02]  /*1850*/  PRMT R8, R8, 0x9910, RZ ;  /* 0x0000991008087816 */ /* 0x000fe400000000ff */
[----:B0-----:R-:W-:-:S04]  /*1860*/  IADD3 R7, PT, PT, R7, UR4, RZ ;  /* 0x0000000407077c10 */ /* 0x001fc8000fffe0ff */
[----:B------:R-:W-:-:S04]  /*1870*/  LEA R0, R7, 0x3, 0x2 ;  /* 0x0000000307007811 */ /* 0x000fc800078e10ff */
[----:B------:R-:W-:Y:S02]  /*1880*/  ISETP.GE.U32.AND P1, PT, R0, R3, PT ;  /* 0x000000030000720c */ /* 0x000fe40003f26070 */
[C---:B--2---:R-:W-:Y:S02]  /*1890*/  PRMT R11, R4.reuse, 0x7771, RZ ;  /* 0x00007771040b7816 */ /* 0x044fe400000000ff */
[C---:B------:R-:W-:Y:S02]  /*18a0*/  PRMT R12, R4.reuse, 0x7772, RZ ;  /* 0x00007772040c7816 */ /* 0x040fe400000000ff */
[C---:B------:R-:W-:Y:S02]  /*18b0*/  PRMT R13, R4.reuse, 0x7773, RZ ;  /* 0x00007773040d7816 */ /* 0x040fe400000000ff */
[----:B------:R-:W-:Y:S01]  /*18c0*/  LOP3.LUT R5, R4, 0xff, RZ, 0xc0, !PT ;  /* 0x000000ff04057812 */ /* 0x000fe200078ec0ff */
[----:B------:R-:W-:Y:S01]  /*18d0*/  IMAD.MOV.U32 R4, RZ, RZ, R11 ;  /* 0x000000ffff047224 */ /* 0x000fe200078e000b */
[----:B------:R-:W-:Y:S01]  /*18e0*/  MOV R11, R12 ;  /* 0x0000000c000b7202 */ /* 0x000fe20000000f00 */
[----:B------:R-:W-:-:S02]  /*18f0*/  IMAD R0, R10, R13, RZ ;  /* 0x0000000d0a007224 */ /* 0x000fc400078e02ff */
[----:B------:R-:W-:Y:S02]  /*1900*/  IMAD R6, R6, R5, RZ ;  /* 0x0000000506067224 */ /* 0x000fe400078e02ff */
[----:B------:R-:W-:Y:S02]  /*1910*/  IMAD R9, R9, R4, RZ ;  /* 0x0000000409097224 */ /* 0x000fe400078e02ff */
[----:B------:R-:W-:Y:S01]  /*1920*/  IMAD R8, R8, R11, RZ ;  /* 0x0000000b08087224 */ /* 0x000fe200078e02ff */
[----:B------:R-:W-:Y:S06]  /*1930*/  @!P1 BRA `(.L_x_4683) ;  /* 0xfffffffc00a89947 */ /* 0x000fec000383ffff */
.L_x_4682:
[----:B------:R-:W-:Y:S05]  /*1940*/  BSYNC.RECONVERGENT B0 ;  /* 0x0000000000007941 */ /* 0x000fea0003800200 */
.L_x_4681:
        /* <DEDUP_REMOVED lines=11> */
.L_x_4685:
[----:B------:R-:W-:Y:S05]  /*1a00*/  BSYNC.RECONVERGENT B0 ;  /* 0x0000000000007941 */ /* 0x000fea0003800200 */
.L_x_4684:
        /* <DEDUP_REMOVED lines=12> */
.L_x_4675:
[----:B------:R-:W1:Y:S08]  /*1ad0*/  LDC R26, c[0x0][0x4f4] ;  /* 0x00013d00ff1a7b82 */ /* 0x000e700000000800 */
[----:B------:R-:W2:Y:S01]  /*1ae0*/  LDC R13, c[0x0][0x3c4] ;  /* 0x0000f100ff0d7b82 */ /* 0x000ea20000000800 */
[----:B-1----:R-:W-:-:S04]  /*1af0*/  ISETP.NE.AND P0, PT, R26, 0x1, PT ;  /* 0x000000011a00780c */ /* 0x002fc80003f05270 */
[----:B--2---:R-:W-:-:S13]  /*1b00*/  ISETP.NE.OR P0, PT, R13, 0x1, P0 ;  /* 0x000000010d00780c */ /* 0x004fda0000705670 */
[----:B------:R-:W-:Y:S05]  /*1b10*/  @P0 BRA `(.L_x_4686) ;  /* 0x0000000800c80947 */ /* 0x000fea0003800000 */
[----:B------:R-:W1:Y:S01]  /*1b20*/  LDC R0, c[0x0][0x390] ;  /* 0x0000e400ff007b82 */ /* 0x000e620000000800 */
[----:B------:R-:W2:Y:S01]  /*1b30*/  LDCU.U8 UR4, c[0x0][0x381] ;  /* 0x00007020ff0477ac */ /* 0x000ea20008000000 */
[----:B------:R-:W-:Y:S01]  /*1b40*/  BSSY.RECONVERGENT B0, `(.L_x_4687) ;  /* 0x000004f000007945 */ /* 0x000fe20003800200 */
[----:B--2---:R-:W-:Y:S01]  /*1b50*/  IMAD.U32 R21, RZ, RZ, UR4 ;  /* 0x00000004ff157e24 */ /* 0x004fe2000f8e00ff */
[----:B------:R-:W-:Y:S01]  /*1b60*/  MOV R20, UR4 ;  /* 0x0000000400147c02 */ /* 0x000fe20008000f00 */
[----:B------:R-:W-:Y:S01]  /*1b70*/  IMAD.U32 R17, RZ, RZ, UR4 ;  /* 0x00000004ff117e24 */ /* 0x000fe2000f8e00ff */
[----:B------:R-:W-:Y:S01]  /*1b80*/  MOV R16, UR4 ;  /* 0x0000000400107c02 */ /* 0x000fe20008000f00 */
[----:B------:R-:W-:Y:S01]  /*1b90*/  IMAD.U32 R15, RZ, RZ, UR4 ;  /* 0x00000004ff0f7e24 */ /* 0x000fe2000f8e00ff */
[----:B------:R-:W-:Y:S01]  /*1ba0*/  MOV R14, UR4 ;  /* 0x00000004000e7c02 */ /* 0x000fe20008000f00 */
[----:B-1----:R-:W-:Y:S02]  /*1bb0*/  IMAD R3, R0, 0x3, R27 ;  /* 0x0000000300037824 */ /* 0x002fe400078e021b */
[----:B------:R-:W-:-:S03]  /*1bc0*/  IMAD.U32 R7, RZ, RZ, UR4 ;  /* 0x00000004ff077e24 */ /* 0x000fc6000f8e00ff */
[----:B------:R-:W-:Y:S02]  /*1bd0*/  ISETP.GE.U32.AND P0, PT, R3, R6, PT ;  /* 0x000000060300720c */ /* 0x000fe40003f06070 */
[----:B------:R-:W-:-:S11]  /*1be0*/  MOV R3, UR4 ;  /* 0x0000000400037c02 */ /* 0x000fd60008000f00 */
[----:B------:R-:W-:Y:S05]  /*1bf0*/  @P0 BRA `(.L_x_4688) ;  /* 0x00000004000c0947 */ /* 0x000fea0003800000 */
[----:B------:R-:W-:Y:S01]  /*1c00*/  BSSY.RECONVERGENT B1, `(.L_x_4689) ;  /* 0x0000036000017945 */ /* 0x000fe20003800200 */
[C---:B------:R-:W-:Y:S02]  /*1c10*/  PRMT R20, R21.reuse, 0x7610, R20 ;  /* 0x0000761015147816 */ /* 0x040fe40000000014 */
[C---:B------:R-:W-:Y:S02]  /*1c20*/  PRMT R17, R21.reuse, 0x7610, R17 ;  /* 0x0000761015117816 */ /* 0x040fe40000000011 */
[C---:B------:R-:W-:Y:S02]  /*1c30*/  PRMT R16, R21.reuse, 0x7610, R16 ;  /* 0x0000761015107816 */ /* 0x040fe40000000010 */
[C---:B------:R-:W-:Y:S02]  /*1c40*/  PRMT R15, R21.reuse, 0x7610, R15 ;  /* 0x00007610150f7816 */ /* 0x040fe4000000000f */
[C---:B------:R-:W-:Y:S02]  /*1c50*/  PRMT R14, R21.reuse, 0x7610, R14 ;  /* 0x00007610150e7816 */ /* 0x040fe4000000000e */
[----:B------:R-:W-:-:S02]  /*1c60*/  PRMT R7, R21, 0x7610, R7 ;  /* 0x0000761015077816 */ /* 0x000fc40000000007 */
[----:B------:R-:W-:-:S07]  /*1c70*/  PRMT R3, R21, 0x7610, R3 ;  /* 0x0000761015037816 */ /* 0x000fce0000000003 */
.L_x_4690:
[C---:B------:R-:W-:Y:S01]  /*1c80*/  LOP3.LUT R5, R27.reuse, 0xfffffffe, RZ, 0xc0, !PT ;  /* 0xfffffffe1b057812 */ /* 0x040fe200078ec0ff */
[----:B------:R-:W-:-:S03]  /*1c90*/  IMAD.IADD R11, R27, 0x1, R0 ;  /* 0x000000011b0b7824 */ /* 0x000fc600078e0200 */
[-C--:B------:R-:W-:Y:S02]  /*1ca0*/  IADD3 R4, P0, PT, R5, R22.reuse, RZ ;  /* 0x0000001605047210 */ /* 0x080fe40007f1e0ff */
[----:B------:R-:W-:Y:S02]  /*1cb0*/  LOP3.LUT R9, R11, 0xfffffffe, RZ, 0xc0, !PT ;  /* 0xfffffffe0b097812 */ /* 0x000fe400078ec0ff */
[----:B------:R-:W-:Y:S02]  /*1cc0*/  IADD3.X R5, PT, PT, RZ, R25, RZ, P0, !PT ;  /* 0x00000019ff057210 */ /* 0x000fe400007fe4ff */
[----:B------:R-:W-:Y:S02]  /*1cd0*/  IADD3 R8, P0, PT, R9, R22, RZ ;  /* 0x0000001609087210 */ /* 0x000fe40007f1e0ff */
[----:B------:R-:W-:Y:S01]  /*1ce0*/  LEA R29, R0, R11, 0x1 ;  /* 0x0000000b001d7211 */ /* 0x000fe200078e08ff */
[----:B------:R1:W2:Y:S01]  /*1cf0*/  LDG.E.U16 R4, desc[UR36][R4.64] ;  /* 0x0000002404047981 */ /* 0x0002a2000c1e1500 */
[----:B------:R-:W-:Y:S01]  /*1d00*/  LEA.HI R11, R27, R0, RZ, 0x1f ;  /* 0x000000001b0b7211 */ /* 0x000fe200078ff8ff */
[----:B------:R-:W-:Y:S01]  /*1d10*/  IMAD.X R9, RZ, RZ, R25, P0 ;  /* 0x000000ffff097224 */ /* 0x000fe200000e0619 */
[----:B------:R-:W-:-:S02]  /*1d20*/  LOP3.LUT R13, R29, 0xfffffffe, RZ, 0xc0, !PT ;  /* 0xfffffffe1d0d7812 */ /* 0x000fc400078ec0ff */
[-C--:B------:R-:W-:Y:S02]  /*1d30*/  LEA R10, P0, R11, R22.reuse, 0x1 ;  /* 0x000000160b0a7211 */ /* 0x080fe400078008ff */
[----:B------:R-:W-:Y:S01]  /*1d40*/  IADD3 R12, P1, PT, R13, R22, RZ ;  /* 0x000000160d0c7210 */ /* 0x000fe20007f3e0ff */
[----:B------:R3:W4:Y:S02]  /*1d50*/  LDG.E.U16 R8, desc[UR36][R8.64] ;  /* 0x0000002408087981 */ /* 0x000724000c1e1500 */
[----:B------:R-:W-:Y:S01]  /*1d60*/  IMAD.X R11, RZ, RZ, R25, P0 ;  /* 0x000000ffff0b7224 */ /* 0x000fe200000e0619 */
[----:B------:R-:W-:-:S04]  /*1d70*/  IADD3.X R13, PT, PT, RZ, R25, RZ, P1, !PT ;  /* 0x00000019ff0d7210 */ /* 0x000fc80000ffe4ff */
[----:B------:R-:W5:Y:S04]  /*1d80*/  LDG.E.U16 R10, desc[UR36][R10.64] ;  /* 0x000000240a0a7981 */ /* 0x000f68000c1e1500 */
[----:B------:R-:W5:Y:S01]  /*1d90*/  LDG.E.U16 R12, desc[UR36][R12.64] ;  /* 0x000000240c0c7981 */ /* 0x000f62000c1e1500 */
[----:B------:R-:W-:Y:S01]  /*1da0*/  IMAD.IADD R27, R29, 0x1, R0 ;  /* 0x000000011d1b7824 */ /* 0x000fe200078e0200 */
[----:B-1----:R-:W-:-:S03]  /*1db0*/  PRMT R5, R3, 0x9910, RZ ;  /* 0x0000991003057816 */ /* 0x002fc600000000ff */
[----:B------:R-:W-:Y:S01]  /*1dc0*/  IMAD R3, R0, 0x3, R27 ;  /* 0x0000000300037824 */ /* 0x000fe200078e021b */
[----:B---3--:R-:W-:-:S04]  /*1dd0*/  PRMT R9, R14, 0x9910, RZ ;  /* 0x000099100e097816 */ /* 0x008fc800000000ff */
[----:B------:R-:W-:Y:S02]  /*1de0*/  ISETP.GE.U32.AND P0, PT, R3, R6, PT ;  /* 0x000000060300720c */ /* 0x000fe40003f06070 */
[----:B------:R-:W-:Y:S02]  /*1df0*/  PRMT R7, R7, 0x9910, RZ ;  /* 0x0000991007077816 */ /* 0x000fe400000000ff */
[----:B------:R-:W-:Y:S02]  /*1e00*/  PRMT R15, R15, 0x9910, RZ ;  /* 0x000099100f0f7816 */ /* 0x000fe400000000ff */
[----:B------:R-:W-:Y:S02]  /*1e10*/  PRMT R17, R17, 0x9910, RZ ;  /* 0x0000991011117816 */ /* 0x000fe400000000ff */
[----:B------:R-:W-:Y:S02]  /*1e20*/  PRMT R21, R21, 0x9910, RZ ;  /* 0x0000991015157816 */ /* 0x000fe400000000ff */
[----:B--2---:R-:W-:-:S02]  /*1e30*/  LOP3.LUT R14, R4, 0xff, RZ, 0xc0, !PT ;  /* 0x000000ff040e7812 */ /* 0x004fc400078ec0ff */
[----:B------:R-:W-:Y:S02]  /*1e40*/  PRMT R24, R4, 0x7771, RZ ;  /* 0x0000777104187816 */ /* 0x000fe400000000ff */
[----:B----4-:R-:W-:Y:S01]  /*1e50*/  LOP3.LUT R26, R8, 0xff, RZ, 0xc0, !PT ;  /* 0x000000ff081a7812 */ /* 0x010fe200078ec0ff */
[----:B------:R-:W-:Y:S01]  /*1e60*/  IMAD R3, R5, R14, RZ ;  /* 0x0000000e05037224 */ /* 0x000fe200078e02ff */
[----:B------:R-:W-:Y:S01]  /*1e70*/  PRMT R5, R16, 0x9910, RZ ;  /* 0x0000991010057816 */ /* 0x000fe200000000ff */
[----:B------:R-:W-:Y:S01]  /*1e80*/  IMAD R7, R7, R24, RZ ;  /* 0x0000001807077224 */ /* 0x000fe200078e02ff */
[----:B------:R-:W-:Y:S01]  /*1e90*/  PRMT R16, R8, 0x7771, RZ ;  /* 0x0000777108107816 */ /* 0x000fe200000000ff */
[----:B------:R-:W-:Y:S01]  /*1ea0*/  IMAD R14, R9, R26, RZ ;  /* 0x0000001a090e7224 */ /* 0x000fe200078e02ff */
[----:B------:R-:W-:Y:S02]  /*1eb0*/  PRMT R9, R20, 0x9910, RZ ;  /* 0x0000991014097816 */ /* 0x000fe400000000ff */
[----:B-----5:R-:W-:-:S02]  /*1ec0*/  LOP3.LUT R20, R10, 0xff, RZ, 0xc0, !PT ;  /* 0x000000ff0a147812 */ /* 0x020fc400078ec0ff */
[----:B------:R-:W-:Y:S02]  /*1ed0*/  PRMT R24, R10, 0x7771, RZ ;  /* 0x000077710a187816 */ /* 0x000fe400000000ff */
[C---:B------:R-:W-:Y:S02]  /*1ee0*/  PRMT R28, R12.reuse, 0x7771, RZ ;  /* 0x000077710c1c7816 */ /* 0x040fe400000000ff */
[----:B------:R-:W-:Y:S01]  /*1ef0*/  LOP3.LUT R26, R12, 0xff, RZ, 0xc0, !PT ;  /* 0x000000ff0c1a7812 */ /* 0x000fe200078ec0ff */
[----:B------:R-:W-:Y:S02]  /*1f00*/  IMAD R15, R15, R16, RZ ;  /* 0x000000100f0f7224 */ /* 0x000fe400078e02ff */
[----:B------:R-:W-:Y:S02]  /*1f10*/  IMAD R16, R5, R20, RZ ;  /* 0x0000001405107224 */ /* 0x000fe400078e02ff */
[----:B------:R-:W-:Y:S02]  /*1f20*/  IMAD R17, R17, R24, RZ ;  /* 0x0000001811117224 */ /* 0x000fe400078e02ff */
[----:B------:R-:W-:-:S02]  /*1f30*/  IMAD R20, R9, R26, RZ ;  /* 0x0000001a09147224 */ /* 0x000fc400078e02ff */
[----:B------:R-:W-:Y:S01]  /*1f40*/  IMAD R21, R21, R28, RZ ;  /* 0x0000001c15157224 */ /* 0x000fe200078e02ff */
[----:B------:R-:W-:Y:S06]  /*1f50*/  @!P0 BRA `(.L_x_4690) ;  /* 0xfffffffc00488947 */ /* 0x000fec000383ffff */
[----:B------:R-:W-:Y:S05]  /*1f60*/  BSYNC.RECONVERGENT B1 ;  /* 0x0000000000017941 */ /* 0x000fea0003800200 */
.L_x_4689:
        /* <DEDUP_REMOVED lines=8> */
[----:B------:R-:W-:Y:S02]  /*1ff0*/  PRMT R10, R5, 0x7610, R10 ;  /* 0x00007610050a7816 */ /* 0x000fe4000000000a */
[----:B------:R-:W-:Y:S02]  /*2000*/  PRMT R29, R4, 0x7610, R29 ;  /* 0x00007610041d7816 */ /* 0x000fe4000000001d */
[----:B------:R-:W-:Y:S02]  /*2010*/  PRMT R24, R8, 0x7610, R24 ;  /* 0x0000761008187816 */ /* 0x000fe40000000018 */
[----:B------:R-:W-:-:S07]  /*2020*/  PRMT R12, R9, 0x7610, R12 ;  /* 0x00007610090c7816 */ /* 0x000fce000000000c */
.L_x_4688:
[----:B------:R-:W-:Y:S05]  /*2030*/  BSYNC.RECONVERGENT B0 ;  /* 0x0000000000007941 */ /* 0x000fea0003800200 */
.L_x_4687:
[----:B------:R-:W-:Y:S01]  /*2040*/  ISETP.GE.U32.AND P0, PT, R27, R6, PT ;  /* 0x000000061b00720c */ /* 0x000fe20003f06070 */
[----:B------:R-:W-:-:S12]  /*2050*/  BSSY.RECONVERGENT B0, `(.L_x_4691) ;  /* 0x0000024000007945 */ /* 0x000fd80003800200 */
[----:B------:R-:W-:Y:S05]  /*2060*/  @P0 BRA `(.L_x_4692) ;  /* 0x0000000000880947 */ /* 0x000fea0003800000 */
[----:B------:R-:W-:-:S04]  /*2070*/  LOP3.LUT R5, R27, 0xfffffffe, RZ, 0xc0, !PT ;  /* 0xfffffffe1b057812 */ /* 0x000fc800078ec0ff */
[----:B------:R-:W-:-:S04]  /*2080*/  IADD3 R4, P1, PT, R5, R22, RZ ;  /* 0x0000001605047210 */ /* 0x000fc80007f3e0ff */
[----:B------:R-:W-:-:S05]  /*2090*/  IADD3.X R5, PT, PT, RZ, R25, RZ, P1, !PT ;  /* 0x00000019ff057210 */ /* 0x000fca0000ffe4ff */
[----:B------:R-:W2:Y:S01]  /*20a0*/  LDG.E.U16 R4, desc[UR36][R4.64] ;  /* 0x0000002404047981 */ /* 0x000ea2000c1e1500 */
[----:B------:R-:W-:-:S05]  /*20b0*/  IMAD.IADD R9, R27, 0x1, R0 ;  /* 0x000000011b097824 */ /* 0x000fca00078e0200 */
[----:B------:R-:W-:Y:S02]  /*20c0*/  ISETP.GE.U32.AND P1, PT, R9, R6, PT ;  /* 0x000000060900720c */ /* 0x000fe40003f26070 */
[C---:B--2---:R-:W-:Y:S02]  /*20d0*/  PRMT R10, R4.reuse, 0x7770, RZ ;  /* 0x00007770040a7816 */ /* 0x044fe400000000ff */
[----:B------:R-:W-:-:S09]  /*20e0*/  PRMT R29, R4, 0x7771, RZ ;  /* 0x00007771041d7816 */ /* 0x000fd200000000ff */
        /* <DEDUP_REMOVED lines=10> */
[C---:B------:R-:W-:Y:S02]  /*2190*/  IADD3 R5, PT, PT, R9.reuse, R0, RZ ;  /* 0x0000000009057210 */ /* 0x040fe40007ffe0ff */
[----:B------:R-:W-:Y:S02]  /*21a0*/  LOP3.LUT R9, R9, 0xfffffffe, RZ, 0xc0, !PT ;  /* 0xfffffffe09097812 */ /* 0x000fe400078ec0ff */
[----:B------:R-:W-:Y:S02]  /*21b0*/  ISETP.GE.U32.AND P1, PT, R5, R6, PT ;  /* 0x000000060500720c */ /* 0x000fe40003f26070 */
[----:B------:R-:W-:-:S04]  /*21c0*/  IADD3 R8, P2, PT, R9, R22, RZ ;  /* 0x0000001609087210 */ /* 0x000fc80007f5e0ff */
[----:B------:R-:W-:-:S05]  /*21d0*/  IADD3.X R9, PT, PT, RZ, R25, RZ, P2, !PT ;  /* 0x00000019ff097210 */ /* 0x000fca00017fe4ff */
[----:B------:R-:W2:Y:S02]  /*21e0*/  LDG.E.U16 R8, desc[UR36][R8.64] ;  /* 0x0000002408087981 */ /* 0x000ea4000c1e1500 */
[----:B------:R-:W-:-:S04]  /*21f0*/  @!P1 LOP3.LUT R5, R5, 0xfffffffe, RZ, 0xc0, !PT ;  /* 0xfffffffe05059812 */ /* 0x000fc800078ec0ff */
[----:B------:R-:W-:-:S05]  /*2200*/  @!P1 IADD3 R4, P3, PT, R5, R22, RZ ;  /* 0x0000001605049210 */ /* 0x000fca0007f7e0ff */
[----:B------:R-:W-:-:S05]  /*2210*/  @!P1 IMAD.X R5, RZ, RZ, R25, P3 ;  /* 0x000000ffff059224 */ /* 0x000fca00018e0619 */
[----:B------:R-:W3:Y:S01]  /*2220*/  @!P1 LDG.E.U16 R4, desc[UR36][R4.64] ;  /* 0x0000002404049981 */ /* 0x000ee2000c1e1500 */
[C---:B--2---:R-:W-:Y:S02]  /*2230*/  PRMT R26, R8.reuse, 0x7770, RZ ;  /* 0x00007770081a7816 */ /* 0x044fe400000000ff */
[----:B------:R-:W-:Y:S02]  /*2240*/  PRMT R28, R8, 0x7771, RZ ;  /* 0x00007771081c7816 */ /* 0x000fe400000000ff */
[C---:B---3--:R-:W-:Y:S02]  /*2250*/  @!P1 PRMT R22, R4.reuse, 0x7770, RZ ;  /* 0x0000777004169816 */ /* 0x048fe400000000ff */
[----:B------:R-:W-:Y:S02]  /*2260*/  @!P1 PRMT R25, R4, 0x7771, RZ ;  /* 0x0000777104199816 */ /* 0x000fe400000000ff */
[----:B------:R-:W-:Y:S02]  /*2270*/  @!P1 PRMT R12, R22, 0x7610, R12 ;  /* 0x00007610160c9816 */ /* 0x000fe4000000000c */
[----:B------:R-:W-:-:S07]  /*2280*/  @!P1 PRMT R13, R25, 0x7610, R13 ;  /* 0x00007610190d9816 */ /* 0x000fce000000000d */
.L_x_4692:
[----:B------:R-:W-:Y:S05]  /*2290*/  BSYNC.RECONVERGENT B0 ;  /* 0x0000000000007941 */ /* 0x000fea0003800200 */
.L_x_4691:
        /* <DEDUP_REMOVED lines=36> */
.L_x_4694:
[----:B------:R-:W-:Y:S05]  /*24e0*/  BSYNC.RECONVERGENT B0 ;  /* 0x0000000000007941 */ /* 0x000fea0003800200 */
.L_x_4693:
        /* <DEDUP_REMOVED lines=21> */
.L_x_4686:
[----:B------:R-:W-:-:S13]  /*2640*/  ISETP.NE.AND P0, PT, R13, 0x1, PT ;  /* 0x000000010d00780c */ /* 0x000fda0003f05270 */
[----:B------:R-:W-:Y:S05]  /*2650*/  @P0 BRA `(.L_x_4695) ;  /* 0x0000000800ec0947 */ /* 0x000fea0003800000 */
[----:B------:R-:W1:Y:S01]  /*2660*/  LDC R0, c[0x0][0x390] ;  /* 0x0000e400ff007b82 */ /* 0x000e620000000800 */
[----:B------:R-:W2:Y:S01]  /*2670*/  LDCU.U8 UR4, c[0x0][0x381] ;  /* 0x00007020ff0477ac */ /* 0x000ea20008000000 */
[----:B------:R-:W-:Y:S01]  /*2680*/  BSSY.RECONVERGENT B0, `(.L_x_4696) ;  /* 0x0000054000007945 */ /* 0x000fe20003800200 */
[----:B--2---:R-:W-:Y:S01]  /*2690*/  MOV R21, UR4 ;  /* 0x0000000400157c02 */ /* 0x004fe20008000f00 */
[----:B------:R-:W-:Y:S01]  /*26a0*/  IMAD.U32 R20, RZ, RZ, UR4 ;  /* 0x00000004ff147e24 */ /* 0x000fe2000f8e00ff */
[----:B------:R-:W-:Y:S01]  /*26b0*/  MOV R17, UR4 ;  /* 0x0000000400117c02 */ /* 0x000fe20008000f00 */
[----:B------:R-:W-:Y:S01]  /*26c0*/  IMAD.U32 R16, RZ, RZ, UR4 ;  /* 0x00000004ff107e24 */ /* 0x000fe2000f8e00ff */
[----:B------:R-:W-:Y:S01]  /*26d0*/  MOV R15, UR4 ;  /* 0x00000004000f7c02 */ /* 0x000fe20008000f00 */
[----:B-1----:R-:W-:Y:S01]  /*26e0*/  IMAD R3, R0, 0x3, R27 ;  /* 0x0000000300037824 */ /* 0x002fe200078e021b */
[----:B------:R-:W-:Y:S01]  /*26f0*/  MOV R7, UR4 ;  /* 0x0000000400077c02 */ /* 0x000fe20008000f00 */
[----:B------:R-:W-:-:S03]  /*2700*/  IMAD.U32 R14, RZ, RZ, UR4 ;  /* 0x00000004ff0e7e24 */ /* 0x000fc6000f8e00ff */
[----:B------:R-:W-:Y:S01]  /*2710*/  ISETP.GE.U32.AND P0, PT, R3, R6, PT ;  /* 0x000000060300720c */ /* 0x000fe20003f06070 */
[----:B------:R-:W-:-:S12]  /*2720*/  IMAD.U32 R3, RZ, RZ, UR4 ;  /* 0x00000004ff037e24 */ /* 0x000fd8000f8e00ff */
        /* <DEDUP_REMOVED lines=9> */
.L_x_4699:
[C---:B------:R-:W-:Y:S01]  /*27c0*/  IADD3 R5, PT, PT, R27.reuse, R0, RZ ;  /* 0x000000001b057210 */ /* 0x040fe20007ffe0ff */
[----:B------:R-:W-:-:S04]  /*27d0*/  IMAD R27, R27, R26, RZ ;  /* 0x0000001a1b1b7224 */ /* 0x000fc800078e02ff */
[----:B------:R-:W-:Y:S01]  /*27e0*/  IMAD R4, R5, R26, RZ ;  /* 0x0000001a05047224 */ /* 0x000fe200078e02ff */
[----:B------:R-:W-:Y:S01]  /*27f0*/  LOP3.LUT R27, R27, 0xfffffffe, RZ, 0xc0, !PT ;  /* 0xfffffffe1b1b7812 */ /* 0x000fe200078ec0ff */
[----:B------:R-:W-:-:S03]  /*2800*/  IMAD.IADD R11, R5, 0x1, R0 ;  /* 0x00000001050b7824 */ /* 0x000fc600078e0200 */
[----:B------:R-:W-:Y:S02]  /*2810*/  LOP3.LUT R9, R4, 0xfffffffe, RZ, 0xc0, !PT ;  /* 0xfffffffe04097812 */ /* 0x000fe400078ec0ff */
[-C--:B------:R-:W-:Y:S01]  /*2820*/  IADD3 R4, P0, PT, R27, R22.reuse, RZ ;  /* 0x000000161b047210 */ /* 0x080fe20007f1e0ff */
[----:B------:R-:W-:Y:S01]  /*2830*/  IMAD.IADD R27, R11, 0x1, R0 ;  /* 0x000000010b1b7824 */ /* 0x000fe200078e0200 */
[----:B------:R-:W-:Y:S01]  /*2840*/  IADD3 R8, P1, PT, R9, R22, RZ ;  /* 0x0000001609087210 */ /* 0x000fe20007f3e0ff */
[-C--:B------:R-:W-:Y:S01]  /*2850*/  IMAD R11, R11, R26.reuse, RZ ;  /* 0x0000001a0b0b7224 */ /* 0x080fe200078e02ff */
[-C--:B------:R-:W-:Y:S01]  /*2860*/  IADD3.X R5, PT, PT, RZ, R25.reuse, RZ, P0, !PT ;  /* 0x00000019ff057210 */ /* 0x080fe200007fe4ff */
[----:B------:R-:W-:Y:S01]  /*2870*/  IMAD R10, R27, R26, RZ ;  /* 0x0000001a1b0a7224 */ /* 0x000fe200078e02ff */
[----:B------:R-:W-:Y:S02]  /*2880*/  IADD3.X R9, PT, PT, RZ, R25, RZ, P1, !PT ;  /* 0x00000019ff097210 */ /* 0x000fe40000ffe4ff */
[----:B------:R-:W-:Y:S01]  /*2890*/  LOP3.LUT R11, R11, 0xfffffffe, RZ, 0xc0, !PT ;  /* 0xfffffffe0b0b7812 */ /* 0x000fe200078ec0ff */
[----:B------:R1:W2:Y:S01]  /*28a0*/  LDG.E.U16 R4, desc[UR36][R4.64] ;  /* 0x0000002404047981 */ /* 0x0002a2000c1e1500 */
[----:B------:R-:W-:-:S02]  /*28b0*/  LOP3.LUT R13, R10, 0xfffffffe, RZ, 0xc0, !PT ;  /* 0xfffffffe0a0d7812 */ /* 0x000fc400078ec0ff */
[-C--:B------:R-:W-:Y:S01]  /*28c0*/  IADD3 R10, P0, PT, R11, R22.reuse, RZ ;  /* 0x000000160b0a7210 */ /* 0x080fe20007f1e0ff */
[----:B------:R3:W4:Y:S01]  /*28d0*/  LDG.E.U16 R8, desc[UR36][R8.64] ;  /* 0x0000002408087981 */ /* 0x000722000c1e1500 */
[----:B------:R-:W-:-:S03]  /*28e0*/  IADD3 R12, P1, PT, R13, R22, RZ ;  /* 0x000000160d0c7210 */ /* 0x000fc60007f3e0ff */
[----:B------:R-:W-:Y:S01]  /*28f0*/  IMAD.X R11, RZ, RZ, R25, P0 ;  /* 0x000000ffff0b7224 */ /* 0x000fe200000e0619 */
[----:B------:R-:W-:-:S04]  /*2900*/  IADD3.X R13, PT, PT, RZ, R25, RZ, P1, !PT ;  /* 0x00000019ff0d7210 */ /* 0x000fc80000ffe4ff */
[----:B------:R-:W5:Y:S04]  /*2910*/  LDG.E.U16 R10, desc[UR36][R10.64] ;  /* 0x000000240a0a7981 */ /* 0x000f68000c1e1500 */
[----:B------:R-:W5:Y:S01]  /*2920*/  LDG.E.U16 R12, desc[UR36][R12.64] ;  /* 0x000000240c0c7981 */ /* 0x000f62000c1e1500 */
[----:B------:R-:W-:Y:S01]  /*2930*/  IMAD.IADD R27, R27, 0x1, R0 ;  /* 0x000000011b1b7824 */ /* 0x000fe200078e0200 */
[----:B-1----:R-:W-:Y:S02]  /*2940*/  PRMT R5, R3, 0x9910, RZ ;  /* 0x0000991003057816 */ /* 0x002fe400000000ff */
[----:B---3--:R-:W-:Y:S01]  /*2950*/  PRMT R9, R14, 0x9910, RZ ;  /* 0x000099100e097816 */ /* 0x008fe200000000ff */
[----:B------:R-:W-:Y:S01]  /*2960*/  IMAD R3, R0, 0x3, R27 ;  /* 0x0000000300037824 */ /* 0x000fe200078e021b */
[----:B------:R-:W-:-:S02]  /*2970*/  PRMT R7, R7, 0x9910, RZ ;  /* 0x0000991007077816 */ /* 0x000fc400000000ff */
[----:B------:R-:W-:Y:S02]  /*2980*/  PRMT R15, R15, 0x9910, RZ ;  /* 0x000099100f0f7816 */ /* 0x000fe400000000ff */
[----:B------:R-:W-:Y:S02]  /*2990*/  ISETP.GE.U32.AND P0, PT, R3, R6, PT ;  /* 0x000000060300720c */ /* 0x000fe40003f06070 */
[----:B------:R-:W-:Y:S02]  /*29a0*/  PRMT R17, R17, 0x9910, RZ ;  /* 0x0000991011117816 */ /* 0x000fe400000000ff */
[----:B------:R-:W-:Y:S02]  /*29b0*/  PRMT R21, R21, 0x9910, RZ ;  /* 0x0000991015157816 */ /* 0x000fe400000000ff */
[C---:B--2---:R-:W-:Y:S02]  /*29c0*/  LOP3.LUT R14, R4.reuse, 0xff, RZ, 0xc0, !PT ;  /* 0x000000ff040e7812 */ /* 0x044fe400078ec0ff */
[----:B------:R-:W-:-:S02]  /*29d0*/  PRMT R24, R4, 0x7771, RZ ;  /* 0x0000777104187816 */ /* 0x000fc400000000ff */
[----:B----4-:R-:W-:Y:S01]  /*29e0*/  LOP3.LUT R28, R8, 0xff, RZ, 0xc0, !PT ;  /* 0x000000ff081c7812 */ /* 0x010fe200078ec0ff */
[----:B------:R-:W-:Y:S01]  /*29f0*/  IMAD R3, R5, R14, RZ ;  /* 0x0000000e05037224 */ /* 0x000fe200078e02ff */
[----:B------:R-:W-:Y:S01]  /*2a00*/  PRMT R5, R16, 0x9910, RZ ;  /* 0x0000991010057816 */ /* 0x000fe200000000ff */
[----:B------:R-:W-:Y:S01]  /*2a10*/  IMAD R7, R7, R24, RZ ;  /* 0x0000001807077224 */ /* 0x000fe200078e02ff */
[----:B------:R-:W-:Y:S01]  /*2a20*/  PRMT R16, R8, 0x7771, RZ ;  /* 0x0000777108107816 */ /* 0x000fe200000000ff */
[----:B------:R-:W-:Y:S01]  /*2a30*/  IMAD R14, R9, R28, RZ ;  /* 0x0000001c090e7224 */ /* 0x000fe200078e02ff */
[----:B------:R-:W-:Y:S02]  /*2a40*/  PRMT R9, R20, 0x9910, RZ ;  /* 0x0000991014097816 */ /* 0x000fe400000000ff */
[C---:B-----5:R-:W-:Y:S01]  /*2a50*/  LOP3.LUT R20, R10.reuse, 0xff, RZ, 0xc0, !PT ;  /* 0x000000ff0a147812 */ /* 0x060fe200078ec0ff */
[----:B------:R-:W-:Y:S01]  /*2a60*/  IMAD R15, R15, R16, RZ ;  /* 0x000000100f0f7224 */ /* 0x000fe200078e02ff */
[----:B------:R-:W-:-:S02]  /*2a70*/  PRMT R24, R10, 0x7771, RZ ;  /* 0x000077710a187816 */ /* 0x000fc400000000ff */
[C---:B------:R-:W-:Y:S01]  /*2a80*/  PRMT R30, R12.reuse, 0x7771, RZ ;  /* 0x000077710c1e7816 */ /* 0x040fe200000000ff */
[----:B------:R-:W-:Y:S01]  /*2a90*/  IMAD R16, R5, R20, RZ ;  /* 0x0000001405107224 */ /* 0x000fe200078e02ff */
[----:B------:R-:W-:Y:S01]  /*2aa0*/  LOP3.LUT R28, R12, 0xff, RZ, 0xc0, !PT ;  /* 0x000000ff0c1c7812 */ /* 0x000fe200078ec0ff */
[----:B------:R-:W-:Y:S02]  /*2ab0*/  IMAD R17, R17, R24, RZ ;  /* 0x0000001811117224 */ /* 0x000fe400078e02ff */
[----:B------:R-:W-:Y:S02]  /*2ac0*/  IMAD R21, R21, R30, RZ ;  /* 0x0000001e15157224 */ /* 0x000fe400078e02ff */
[----:B------:R-:W-:Y:S01]  /*2ad0*/  IMAD R20, R9, R28, RZ ;  /* 0x0000001c09147224 */ /* 0x000fe200078e02ff */
[----:B------:R-:W-:Y:S06]  /*2ae0*/  @!P0 BRA `(.L_x_4699) ;  /* 0xfffffffc00348947 */ /* 0x000fec000383ffff */
[----:B------:R-:W-:Y:S05]  /*2af0*/  BSYNC.RECONVERGENT B1 ;  /* 0x0000000000017941 */ /* 0x000fea0003800200 */
.L_x_4698:
[----:B------:R-:W-:Y:S02]  /*2b00*/  PRMT R5, R4, 0x7770, RZ ;  /* 0x0000777004057816 */ /* 0x000fe400000000ff */
[----:B------:R-:W-:Y:S02]  /*2b10*/  PRMT R9, R8, 0x7770, RZ ;  /* 0x0000777008097816 */ /* 0x000fe400000000ff */
[----:B------:R-:W-:Y:S02]  /*2b20*/  PRMT R4, R4, 0x7771, RZ ;  /* 0x0000777104047816 */ /* 0x000fe400000000ff */
[----:B------:R-:W-:Y:S02]  /*2b30*/  PRMT R8, R8, 0x7771, RZ ;  /* 0x0000777108087816 */ /* 0x000fe400000000ff */
[C---:B------:R-:W-:Y:S02]  /*2b40*/  PRMT R29, R10.reuse, 0x7770, RZ ;  /* 0x000077700a1d7816 */ /* 0x040fe400000000ff */
[----:B------:R-:W-:-:S02]  /*2b50*/  PRMT R30, R10, 0x7771, RZ ;  /* 0x000077710a1e7816 */ /* 0x000fc400000000ff */
[C---:B------:R-:W-:Y:S02]  /*2b60*/  PRMT R24, R12.reuse, 0x7770, RZ ;  /* 0x000077700c187816 */ /* 0x040fe400000000ff */
[----:B------:R-:W-:Y:S02]  /*2b70*/  PRMT R28, R12, 0x7771, RZ ;  /* 0x000077710c1c7816 */ /* 0x000fe400000000ff */
[----:B------:R-:W-:Y:S02]  /*2b80*/  PRMT R10, R5, 0x7610, R10 ;  /* 0x00007610050a7816 */ /* 0x000fe4000000000a */
[----:B------:R-:W-:Y:S02]  /*2b90*/  PRMT R11, R4, 0x7610, R11 ;  /* 0x00007610040b7816 */ /* 0x000fe4000000000b */
[----:B------:R-:W-:Y:S02]  /*2ba0*/  PRMT R12, R9, 0x7610, R12 ;  /* 0x00007610090c7816 */ /* 0x000fe4000000000c */
[----:B------:R-:W-:-:S07]  /*2bb0*/  PRMT R13, R8, 0x7610, R13 ;  /* 0x00007610080d7816 */ /* 0x000fce000000000d */
.L_x_4697:
[----:B------:R-:W-:Y:S05]  /*2bc0*/  BSYNC.RECONVERGENT B0 ;  /* 0x0000000000007941 */ /* 0x000fea0003800200 */
.L_x_4696:
[----:B------:R-:W-:Y:S01]  /*2bd0*/  ISETP.GE.U32.AND P0, PT, R27, R6, PT ;  /* 0x000000061b00720c */ /* 0x000fe20003f06070 */
[----:B------:R-:W-:-:S12]  /*2be0*/  BSSY.RECONVERGENT B0, `(.L_x_4700) ;  /* 0x0000028000007945 */ /* 0x000fd80003800200 */
[----:B------:R-:W-:Y:S05]  /*2bf0*/  @P0 BRA `(.L_x_4701) ;  /* 0x0000000000980947 */ /* 0x000fea0003800000 */
[----:B------:R-:W-:-:S05]  /*2c00*/  IMAD R4, R27, R26, RZ ;  /* 0x0000001a1b047224 */ /* 0x000fca00078e02ff */
        /* <DEDUP_REMOVED lines=19> */
[----:B------:R-:W-:-:S04]  /*2d40*/  IADD3 R5, PT, PT, R9, R0, RZ ;  /* 0x0000000009057210 */ /* 0x000fc80007ffe0ff */
[----:B------:R-:W-:-:S13]  /*2d50*/  ISETP.GE.U32.AND P1, PT, R5, R6, PT ;  /* 0x000000060500720c */ /* 0x000fda0003f26070 */
[-C--:B------:R-:W-:Y:S02]  /*2d60*/  @!P1 IMAD R4, R5, R26.reuse, RZ ;  /* 0x0000001a05049224 */ /* 0x080fe400078e02ff */
[----:B------:R-:W-:-:S03]  /*2d70*/  IMAD R26, R9, R26, RZ ;  /* 0x0000001a091a7224 */ /* 0x000fc600078e02ff */
[----:B------:R-:W-:Y:S02]  /*2d80*/  @!P1 LOP3.LUT R5, R4, 0xfffffffe, RZ, 0xc0, !PT ;  /* 0xfffffffe04059812 */ /* 0x000fe400078ec0ff */
[----:B------:R-:W-:Y:S02]  /*2d90*/  LOP3.LUT R9, R26, 0xfffffffe, RZ, 0xc0, !PT ;  /* 0xfffffffe1a097812 */ /* 0x000fe400078ec0ff */
[-C--:B------:R-:W-:Y:S02]  /*2da0*/  @!P1 IADD3 R4, P3, PT, R5, R22.reuse, RZ ;  /* 0x0000001605049210 */ /* 0x080fe40007f7e0ff */
[----:B------:R-:W-:-:S03]  /*2db0*/  IADD3 R8, P2, PT, R9, R22, RZ ;  /* 0x0000001609087210 */ /* 0x000fc60007f5e0ff */
[----:B------:R-:W-:Y:S01]  /*2dc0*/  @!P1 IMAD.X R5, RZ, RZ, R25, P3 ;  /* 0x000000ffff059224 */ /* 0x000fe200018e0619 */
[----:B------:R-:W-:-:S04]  /*2dd0*/  IADD3.X R9, PT, PT, RZ, R25, RZ, P2, !PT ;  /* 0x00000019ff097210 */ /* 0x000fc800017fe4ff */
[----:B------:R-:W2:Y:S04]  /*2de0*/  @!P1 LDG.E.U16 R4, desc[UR36][R4.64] ;  /* 0x0000002404049981 */ /* 0x000ea8000c1e1500 */
[----:B------:R-:W3:Y:S01]  /*2df0*/  LDG.E.U16 R8, desc[UR36][R8.64] ;  /* 0x0000002408087981 */ /* 0x000ee2000c1e1500 */
[C---:B--2---:R-:W-:Y:S02]  /*2e00*/  @!P1 PRMT R22, R4.reuse, 0x7770, RZ ;  /* 0x0000777004169816 */ /* 0x044fe400000000ff */
[----:B------:R-:W-:Y:S02]  /*2e10*/  @!P1 PRMT R25, R4, 0x7771, RZ ;  /* 0x0000777104199816 */ /* 0x000fe400000000ff */
[C---:B---3--:R-:W-:Y:S02]  /*2e20*/  PRMT R29, R8.reuse, 0x7770, RZ ;  /* 0x00007770081d7816 */ /* 0x048fe400000000ff */
[----:B------:R-:W-:-:S02]  /*2e30*/  PRMT R30, R8, 0x7771, RZ ;  /* 0x00007771081e7816 */ /* 0x000fc400000000ff */
[----:B------:R-:W-:Y:S02]  /*2e40*/  @!P1 PRMT R24, R22, 0x7610, R24 ;  /* 0x0000761016189816 */ /* 0x000fe40000000018 */
[----:B------:R-:W-:-:S07]  /*2e50*/  @!P1 PRMT R28, R25, 0x7610, R28 ;  /* 0x00007610191c9816 */ /* 0x000fce000000001c */
.L_x_4701:
[----:B------:R-:W-:Y:S05]  /*2e60*/  BSYNC.RECONVERGENT B0 ;  /* 0x0000000000007941 */ /* 0x000fea0003800200 */
.L_x_4700:
        /* <DEDUP_REMOVED lines=36> */
.L_x_4703:
[----:B------:R-:W-:Y:S05]  /*30b0*/  BSYNC.RECONVERGENT B0 ;  /* 0x0000000000007941 */ /* 0x000fea0003800200 */
.L_x_4702:
        /* <DEDUP_REMOVED lines=21> */
.L_x_4695:
[----:B------:R-:W1:Y:S01]  /*3210*/  LDCU UR4, c[0x0][0x390] ;  /* 0x00007200ff0477ac */ /* 0x000e620008000800 */
[----:B------:R-:W2:Y:S01]  /*3220*/  LDC.U8 R14, c[0x0][0x381] ;  /* 0x0000e040ff0e7b82 */ /* 0x000ea20000000000 */
[----:B------:R-:W-:Y:S01]  /*3230*/  BSSY.RECONVERGENT B0, `(.L_x_4704) ;  /* 0x0000444000007945 */ /* 0x000fe20003800200 */
[----:B------:R-:W-:Y:S01]  /*3240*/  IMAD.MOV.U32 R8, RZ, RZ, R27 ;  /* 0x000000ffff087224 */ /* 0x000fe200078e001b */
[----:B-1----:R-:W-:-:S05]  /*3250*/  MOV R7, UR4 ;  /* 0x0000000400077c02 */ /* 0x002fca0008000f00 */
[----:B------:R-:W-:Y:S01]  /*3260*/  IMAD R3, R7, 0x3, R27 ;  /* 0x0000000307037824 */ /* 0x000fe200078e021b */
[C---:B--2---:R-:W-:Y:S02]  /*3270*/  PRMT R9, R14.reuse, 0x7610, R9 ;  /* 0x000076100e097816 */ /* 0x044fe40000000009 */
[C---:B------:R-:W-:Y:S02]  /*3280*/  PRMT R10, R14.reuse, 0x7610, R10 ;  /* 0x000076100e0a7816 */ /* 0x040fe4000000000a */
[----:B------:R-:W-:Y:S02]  /*3290*/  ISETP.GE.U32.AND P0, PT, R3, R6, PT ;  /* 0x000000060300720c */ /* 0x000fe40003f06070 */
[C---:B------:R-:W-:Y:S02]  /*32a0*/  PRMT R11, R14.reuse, 0x7610, R11 ;  /* 0x000076100e0b7816 */ /* 0x040fe4000000000b */
[C---:B------:R-:W-:Y:S02]  /*32b0*/  PRMT R12, R14.reuse, 0x7610, R12 ;  /* 0x000076100e0c7816 */ /* 0x040fe4000000000c */
[----:B------:R-:W-:-:S02]  /*32c0*/  PRMT R0, R14, 0x7610, R0 ;  /* 0x000076100e007816 */ /* 0x000fc40000000000 */
[C---:B------:R-:W-:Y:S02]  /*32d0*/  PRMT R3, R14.reuse, 0x7610, R3 ;  /* 0x000076100e037816 */ /* 0x040fe40000000003 */
[C---:B------:R-:W-:Y:S02]  /*32e0*/  PRMT R4, R14.reuse, 0x7610, R4 ;  /* 0x000076100e047816 */ /* 0x040fe40000000004 */
[----:B------:R-:W-:Y:S01]  /*32f0*/  PRMT R5, R14, 0x7610, R5 ;  /* 0x000076100e057816 */ /* 0x000fe20000000005 */
[----:B------:R-:W-:Y:S06]  /*3300*/  @P0 BRA `(.L_x_4705) ;  /* 0x0000004000d80947 */ /* 0x000fec0003800000 */
[----:B------:R-:W-:-:S13]  /*3310*/  ISETP.NE.AND P0, PT, R13, RZ, PT ;  /* 0x000000ff0d00720c */ /* 0x000fda0003f05270 */
[----:B------:R-:W2:Y:S01]  /*3320*/  @!P0 LDG.E.U16 R21, desc[UR36][R16.64] ;  /* 0x0000002410158981 */ /* 0x000ea2000c1e1500 */
[----:B------:R-:W-:Y:S02]  /*3330*/  IADD3 R3, PT, PT, R13, -0x1, RZ ;  /* 0xffffffff0d037810 */ /* 0x000fe40007ffe0ff */
[C---:B------:R-:W-:Y:S02]  /*3340*/  PRMT R9, R14.reuse, 0x7610, R9 ;  /* 0x000076100e097816 */ /* 0x040fe40000000009 */
[----:B------:R-:W-:Y:S02]  /*3350*/  VIMNMX.U32 R13, PT, PT, R3, 0x18, PT ;  /* 0x00000018030d7848 */ /* 0x000fe40003fe0000 */
[C---:B------:R-:W-:Y:S02]  /*3360*/  PRMT R10, R14.reuse, 0x7610, R10 ;  /* 0x000076100e0a7816 */ /* 0x040fe4000000000a */
[C---:B------:R-:W-:Y:S01]  /*3370*/  PRMT R11, R14.reuse, 0x7610, R11 ;  /* 0x000076100e0b7816 */ /* 0x040fe2000000000b */
[----:B------:R-:W-:Y:S01]  /*3380*/  VIADD R13, R13, 0x1 ;  /* 0x000000010d0d7836 */ /* 0x000fe20000000000 */
[----:B------:R-:W-:-:S02]  /*3390*/  PRMT R12, R14, 0x7610, R12 ;  /* 0x000076100e0c7816 */ /* 0x000fc4000000000c */
[C---:B------:R-:W-:Y:S02]  /*33a0*/  PRMT R0, R14.reuse, 0x7610, R0 ;  /* 0x000076100e007816 */ /* 0x040fe40000000000 */
[C---:B------:R-:W-:Y:S02]  /*33b0*/  PRMT R3, R14.reuse, 0x7610, R3 ;  /* 0x000076100e037816 */ /* 0x040fe40000000003 */
[C---:B------:R-:W-:Y:S02]  /*33c0*/  PRMT R4, R14.reuse, 0x7610, R4 ;  /* 0x000076100e047816 */ /* 0x040fe40000000004 */
[----:B------:R-:W-:Y:S02]  /*33d0*/  PRMT R5, R14, 0x7610, R5 ;  /* 0x000076100e057816 */ /* 0x000fe40000000005 */
[C---:B--2---:R-:W-:Y:S02]  /*33e0*/  @!P0 PRMT R20, R21.reuse, 0x7770, RZ ;  /* 0x0000777015148816 */ /* 0x044fe400000000ff */
[----:B------:R-:W-:-:S07]  /*33f0*/  @!P0 PRMT R21, R21, 0x7771, RZ ;  /* 0x0000777115158816 */ /* 0x000fce00000000ff */
.L_x_4711:
[----:B------:R-:W1:Y:S01]  /*3400*/  LDCU UR4, c[0x0][0x390] ;  /* 0x00007200ff0477ac */ /* 0x000e620008000800 */
[C---:B------:R-:W-:Y:S02]  /*3410*/  @!P0 PRMT R32, R20.reuse, 0x7610, R32 ;  /* 0x0000761014208816 */ /* 0x040fe40000000020 */
[C---:B------:R-:W-:Y:S02]  /*3420*/  @!P0 PRMT R31, R21.reuse, 0x7610, R31 ;  /* 0x00007610151f8816 */ /* 0x040fe4000000001f */
[C---:B------:R-:W-:Y:S02]  /*3430*/  @!P0 PRMT R33, R21.reuse, 0x7610, R33 ;  /* 0x0000761015218816 */ /* 0x040fe40000000021 */
[C---:B------:R-:W-:Y:S02]  /*3440*/  @!P0 PRMT R22, R20.reuse, 0x7610, R22 ;  /* 0x0000761014168816 */ /* 0x040fe40000000016 */
[----:B------:R-:W-:Y:S02]  /*3450*/  @!P0 PRMT R30, R21, 0x7610, R30 ;  /* 0x00007610151e8816 */ /* 0x000fe4000000001e */
[----:B------:R-:W-:-:S02]  /*3460*/  @!P0 PRMT R29, R20, 0x7610, R29 ;  /* 0x00007610141d8816 */ /* 0x000fc4000000001d */
[----:B------:R-:W-:Y:S02]  /*3470*/  @!P0 PRMT R28, R21, 0x7610, R28 ;  /* 0x00007610151c8816 */ /* 0x000fe4000000001c */
        /* <DEDUP_REMOVED lines=289> */
[----:B------:R-:W-:-:S03]  /*4690*/  @P1 IMAD.MOV.U32 R14, RZ, RZ, RZ ;  /* 0x000000ffff0e1224 */ /* 0x000fc600078e00ff */
[----:B------:R-:W-:-:S03]  /*46a0*/  IADD3 R25, PT, PT, -R15, RZ, RZ ;  /* 0x000000ff0f197210 */ /* 0x000fc60007ffe1ff */
[----:B------:R-:W3:Y:S01]  /*46b0*/  @P1 LDC R27, c[0x0][0x554] ;  /* 0x00015500ff1b1b82 */ /* 0x000ee20000000800 */
[----:B--2---:R-:W-:-:S05]  /*46c0*/  @P1 IMAD.HI.U32 R7, R15, R7, R14 ;  /* 0x000000070f071227 */ /* 0x004fca00078e000e */
[----:B0-----:R-:W-:Y:S01]  /*46d0*/  @P1 SHF.R.U32.HI R14, RZ, R26, R7 ;  /* 0x0000001aff0e1219 */ /* 0x001fe20000011607 */
[----:B------:R-:W-:-:S04]  /*46e0*/  IMAD R7, R25, UR27, R28 ;  /* 0x0000001b19077c24 */ /* 0x000fc8000f8e021c */
[----:B------:R-:W-:Y:S02]  /*46f0*/  @P1 IMAD.MOV R25, RZ, RZ, -R14 ;  /* 0x000000ffff191224 */ /* 0x000fe400078e0a0e */
[----:B------:R-:W-:Y:S02]  /*4700*/  IMAD R22, R7, UR28, R22 ;  /* 0x0000001c07167c24 */ /* 0x000fe4000f8e0216 */
[----:B------:R-:W-:-:S04]  /*4710*/  @P1 IMAD R15, R25, R6, R15 ;  /* 0x00000006190f1224 */ /* 0x000fc800078e020f */
[----:B---3--:R-:W-:-:S07]  /*4720*/  @P1 IMAD R22, R15, R27, R22 ;  /* 0x0000001b0f161224 */ /* 0x008fce00078e0216 */
.L_x_4707:
[----:B------:R-:W-:-:S04]  /*4730*/  LOP3.LUT R7, R22, 0xfffffffe, RZ, 0xc0, !PT ;  /* 0xfffffffe16077812 */ /* 0x000fc800078ec0ff */
[----:B------:R-:W-:-:S04]  /*4740*/  IADD3 R6, P1, PT, R7, R16, RZ ;  /* 0x0000001007067210 */ /* 0x000fc80007f3e0ff */
[----:B------:R-:W-:-:S05]  /*4750*/  IADD3.X R7, PT, PT, RZ, R17, RZ, P1, !PT ;  /* 0x00000011ff077210 */ /* 0x000fca0000ffe4ff */
[----:B------:R-:W2:Y:S01]  /*4760*/  LDG.E.U16 R6, desc[UR36][R6.64] ;  /* 0x0000002406067981 */ /* 0x000ea2000c1e1500 */
[----:B------:R-:W-:Y:S01]  /*4770*/  MOV R32, RZ ;  /* 0x000000ff00207202 */ /* 0x000fe20000000f00 */
[----:B-1----:R-:W-:-:S04]  /*4780*/  VIADD R33, R8, UR4 ;  /* 0x0000000408217c36 */ /* 0x002fc80008000000 */
[----:B------:R-:W-:-:S05]  /*4790*/  IMAD.HI.U32 R14, R33, UR31, R32 ;  /* 0x0000001f210e7c27 */ /* 0x000fca000f8e0020 */
[----:B------:R-:W-:-:S05]  /*47a0*/  SHF.R.U32.HI R14, RZ, UR76, R14 ;  /* 0x0000004cff0e7c19 */ /* 0x000fca000801160e */
[----:B------:R-:W-:-:S04]  /*47b0*/  IMAD.MOV R15, RZ, RZ, -R14 ;  /* 0x000000ffff0f7224 */ /* 0x000fc800078e0a0e */
[----:B------:R-:W-:-:S04]  /*47c0*/  IMAD R22, R15, UR30, R33 ;  /* 0x0000001e0f167c24 */ /* 0x000fc8000f8e0221 */
[----:B------:R-:W-:Y:S01]  /*47d0*/  IMAD R22, R22, UR5, RZ ;  /* 0x0000000516167c24 */ /* 0x000fe2000f8e02ff */
[C---:B--2---:R-:W-:Y:S02]  /*47e0*/  PRMT R27, R6.reuse, 0x7770, RZ ;  /* 0x00007770061b7816 */ /* 0x044fe400000000ff */
[----:B------:R-:W-:Y:S01]  /*47f0*/  PRMT R28, R6, 0x7771, RZ ;  /* 0x00007771061c7816 */ /* 0x000fe200000000ff */
        /* <DEDUP_REMOVED lines=230> */
.L_x_4708:
[----:B------:R-:W-:-:S04]  /*5660*/  LOP3.LUT R7, R22, 0xfffffffe, RZ, 0xc0, !PT ;  /* 0xfffffffe16077812 */ /* 0x000fc800078ec0ff */
[----:B------:R-:W-:-:S05]  /*5670*/  IADD3 R6, P1, PT, R7, R16, RZ ;  /* 0x0000001007067210 */ /* 0x000fca0007f3e0ff */
[----:B------:R-:W-:-:S05]  /*5680*/  IMAD.X R7, RZ, RZ, R17, P1 ;  /* 0x000000ffff077224 */ /* 0x000fca00008e0611 */
[----:B------:R-:W2:Y:S01]  /*5690*/  LDG.E.U16 R6, desc[UR36][R6.64] ;  /* 0x0000002406067981 */ /* 0x000ea2000c1e1500 */
[----:B------:R-:W-:Y:S01]  /*56a0*/  IADD3 R33, PT, PT, R33, UR4, RZ ;  /* 0x0000000421217c10 */ /* 0x000fe2000fffe0ff */
[----:B------:R-:W-:-:S04]  /*56b0*/  IMAD.MOV.U32 R32, RZ, RZ, RZ ;  /* 0x000000ffff207224 */ /* 0x000fc800078e00ff */
[----:B------:R-:W-:-:S05]  /*56c0*/  IMAD.HI.U32 R14, R33, UR31, R32 ;  /* 0x0000001f210e7c27 */ /* 0x000fca000f8e0020 */
[----:B------:R-:W-:-:S04]  /*56d0*/  SHF.R.U32.HI R14, RZ, UR76, R14 ;  /* 0x0000004cff0e7c19 */ /* 0x000fc8000801160e */
[----:B------:R-:W-:-:S05]  /*56e0*/  IADD3 R15, PT, PT, -R14, RZ, RZ ;  /* 0x000000ff0e0f7210 */ /* 0x000fca0007ffe1ff */
[----:B------:R-:W-:-:S04]  /*56f0*/  IMAD R22, R15, UR30, R33 ;  /* 0x0000001e0f167c24 */ /* 0x000fc8000f8e0221 */
[----:B------:R-:W-:Y:S01]  /*5700*/  IMAD R22, R22, UR5, RZ ;  /* 0x0000000516167c24 */ /* 0x000fe2000f8e02ff */
[C---:B--2---:R-:W-:Y:S02]  /*5710*/  PRMT R29, R6.reuse, 0x7770, RZ ;  /* 0x00007770061d7816 */ /* 0x044fe400000000ff */
[----:B------:R-:W-:Y:S01]  /*5720*/  PRMT R30, R6, 0x7771, RZ ;  /* 0x00007771061e7816 */ /* 0x000fe200000000ff */
        /* <DEDUP_REMOVED lines=230> */
.L_x_4709:
[----:B------:R-:W-:-:S04]  /*6590*/  LOP3.LUT R7, R22, 0xfffffffe, RZ, 0xc0, !PT ;  /* 0xfffffffe16077812 */ /* 0x000fc800078ec0ff */
[----:B------:R-:W-:-:S04]  /*65a0*/  IADD3 R6, P1, PT, R7, R16, RZ ;  /* 0x0000001007067210 */ /* 0x000fc80007f3e0ff */
[----:B------:R-:W-:-:S05]  /*65b0*/  IADD3.X R7, PT, PT, RZ, R17, RZ, P1, !PT ;  /* 0x00000011ff077210 */ /* 0x000fca0000ffe4ff */
[----:B------:R1:W2:Y:S01]  /*65c0*/  LDG.E.U16 R6, desc[UR36][R6.64] ;  /* 0x0000002406067981 */ /* 0x0002a2000c1e1500 */
[----:B------:R-:W-:Y:S01]  /*65d0*/  MOV R32, RZ ;  /* 0x000000ff00207202 */ /* 0x000fe20000000f00 */
[----:B------:R-:W-:-:S04]  /*65e0*/  VIADD R33, R33, UR4 ;  /* 0x0000000421217c36 */ /* 0x000fc80008000000 */
[----:B------:R-:W-:-:S05]  /*65f0*/  IMAD.HI.U32 R14, R33, UR31, R32 ;  /* 0x0000001f210e7c27 */ /* 0x000fca000f8e0020 */
[----:B-1----:R-:W-:-:S05]  /*6600*/  SHF.R.U32.HI R7, RZ, UR76, R14 ;  /* 0x0000004cff077c19 */ /* 0x002fca000801160e */
[----:B------:R-:W-:-:S04]  /*6610*/  IMAD.MOV R25, RZ, RZ, -R7 ;  /* 0x000000ffff197224 */ /* 0x000fc800078e0a07 */
[----:B------:R-:W-:-:S04]  /*6620*/  IMAD R25, R25, UR30, R33 ;  /* 0x0000001e19197c24 */ /* 0x000fc8000f8e0221 */
[----:B------:R-:W-:Y:S01]  /*6630*/  IMAD R25, R25, UR5, RZ ;  /* 0x0000000519197c24 */ /* 0x000fe2000f8e02ff */
[C---:B--2---:R-:W-:Y:S02]  /*6640*/  PRMT R22, R6.reuse, 0x7770, RZ ;  /* 0x0000777006167816 */ /* 0x044fe400000000ff */
[----:B------:R-:W-:Y:S01]  /*6650*/  PRMT R33, R6, 0x7771, RZ ;  /* 0x0000777106217816 */ /* 0x000fe200000000ff */
        /* <DEDUP_REMOVED lines=219> */
.L_x_4710:
[----:B------:R-:W-:-:S04]  /*7410*/  LOP3.LUT R7, R25, 0xfffffffe, RZ, 0xc0, !PT ;  /* 0xfffffffe19077812 */ /* 0x000fc800078ec0ff */
[----:B------:R-:W-:-:S04]  /*7420*/  IADD3 R6, P1, PT, R7, R16, RZ ;  /* 0x0000001007067210 */ /* 0x000fc80007f3e0ff */
[----:B------:R-:W-:-:S05]  /*7430*/  IADD3.X R7, PT, PT, RZ, R17, RZ, P1, !PT ;  /* 0x00000011ff077210 */ /* 0x000fca0000ffe4ff */
[----:B------:R-:W2:Y:S02]  /*7440*/  LDG.E.U16 R6, desc[UR36][R6.64] ;  /* 0x0000002406067981 */ /* 0x000ea4000c1e1500 */
[C---:B--2---:R-:W-:Y:S02]  /*7450*/  PRMT R32, R6.reuse, 0x7770, RZ ;  /* 0x0000777006207816 */ /* 0x044fe400000000ff */
[----:B------:R-:W-:-:S07]  /*7460*/  PRMT R31, R6, 0x7771, RZ ;  /* 0x00007771061f7816 */ /* 0x000fce00000000ff */
.L_x_4706:
[----:B------:R-:W2:Y:S01]  /*7470*/  LDCU UR5, c[0x0][0x388] ;  /* 0x00007100ff0577ac */ /* 0x000ea20008000800 */
[----:B------:R-:W-:Y:S02]  /*7480*/  PRMT R4, R4, 0x9910, RZ ;  /* 0x0000991004047816 */ /* 0x000fe400000000ff */
[----:B------:R-:W-:Y:S02]  /*7490*/  PRMT R7, R28, 0x9910, RZ ;  /* 0x000099101c077816 */ /* 0x000fe400000000ff */
[----:B------:R-:W-:Y:S02]  /*74a0*/  PRMT R5, R5, 0x9910, RZ ;  /* 0x0000991005057816 */ /* 0x000fe400000000ff */
[----:B------:R-:W-:Y:S01]  /*74b0*/  PRMT R6, R27, 0x9910, RZ ;  /* 0x000099101b067816 */ /* 0x000fe200000000ff */
[----:B------:R-:W-:Y:S01]  /*74c0*/  IMAD R4, R4, R7, RZ ;  /* 0x0000000704047224 */ /* 0x000fe200078e02ff */
[----:B-1----:R-:W-:Y:S02]  /*74d0*/  MOV R7, UR4 ;  /* 0x0000000400077c02 */ /* 0x002fe40008000f00 */
[----:B------:R-:W-:Y:S01]  /*74e0*/  PRMT R15, R30, 0x9910, RZ ;  /* 0x000099101e0f7816 */ /* 0x000fe200000000ff */
[----:B------:R-:W-:Y:S01]  /*74f0*/  IMAD R5, R5, R6, RZ ;  /* 0x0000000605057224 */ /* 0x000fe200078e02ff */
[----:B------:R-:W-:Y:S01]  /*7500*/  PRMT R6, R0, 0x9910, RZ ;  /* 0x0000991000067816 */ /* 0x000fe200000000ff */
[----:B------:R-:W-:Y:S01]  /*7510*/  IMAD R8, R7, 0x4, R8 ;  /* 0x0000000407087824 */ /* 0x000fe200078e0208 */
[----:B------:R-:W-:-:S02]  /*7520*/  PRMT R0, R22, 0x9910, RZ ;  /* 0x0000991016007816 */ /* 0x000fc400000000ff */
[----:B------:R-:W-:Y:S02]  /*7530*/  PRMT R14, R12, 0x9910, RZ ;  /* 0x000099100c0e7816 */ /* 0x000fe400000000ff */
[----:B------:R-:W-:Y:S01]  /*7540*/  PRMT R3, R3, 0x9910, RZ ;  /* 0x0000991003037816 */ /* 0x000fe200000000ff */
[----:B------:R-:W-:Y:S01]  /*7550*/  IMAD.MOV.U32 R25, RZ, RZ, R0 ;  /* 0x000000ffff197224 */ /* 0x000fe200078e0000 */
[----:B------:R-:W-:Y:S01]  /*7560*/  PRMT R12, R29, 0x9910, RZ ;  /* 0x000099101d0c7816 */ /* 0x000fe200000000ff */
[----:B------:R-:W-:Y:S01]  /*7570*/  IMAD R0, R6, R15, RZ ;  /* 0x0000000f06007224 */ /* 0x000fe200078e02ff */
[----:B--2---:R-:W-:Y:S01]  /*7580*/  MOV R6, UR5 ;  /* 0x0000000500067c02 */ /* 0x004fe20008000f00 */
[----:B------:R-:W-:Y:S01]  /*7590*/  IMAD R15, R7, 0x3, R8 ;  /* 0x00000003070f7824 */ /* 0x000fe200078e0208 */
[----:B------:R-:W-:Y:S01]  /*75a0*/  PRMT R11, R11, 0x9910, RZ ;  /* 0x000099100b0b7816 */ /* 0x000fe200000000ff */
[----:B------:R-:W-:Y:S01]  /*75b0*/  IMAD R3, R3, R12, RZ ;  /* 0x0000000c03037224 */ /* 0x000fe200078e02ff */
[----:B------:R-:W-:Y:S01]  /*75c0*/  PRMT R10, R10, 0x9910, RZ ;  /* 0x000099100a0a7816 */ /* 0x000fe200000000ff */
[----:B------:R-:W-:Y:S01]  /*75d0*/  IMAD R12, R14, R25, RZ ;  /* 0x000000190e0c7224 */ /* 0x000fe200078e02ff */
[----:B------:R-:W-:-:S02]  /*75e0*/  ISETP.GE.U32.AND P1, PT, R15, R6, PT ;  /* 0x000000060f00720c */ /* 0x000fc40003f26070 */
[----:B------:R-:W-:Y:S02]  /*75f0*/  PRMT R9, R9, 0x9910, RZ ;  /* 0x0000991009097816 */ /* 0x000fe400000000ff */
[----:B------:R-:W-:Y:S02]  /*7600*/  PRMT R14, R33, 0x9910, RZ ;  /* 0x00009910210e7816 */ /* 0x000fe400000000ff */
[----:B------:R-:W-:Y:S02]  /*7610*/  PRMT R25, R32, 0x9910, RZ ;  /* 0x0000991020197816 */ /* 0x000fe400000000ff */
[----:B------:R-:W-:Y:S01]  /*7620*/  PRMT R26, R31, 0x9910, RZ ;  /* 0x000099101f1a7816 */ /* 0x000fe200000000ff */
[----:B------:R-:W-:Y:S02]  /*7630*/  IMAD R11, R11, R14, RZ ;  /* 0x0000000e0b0b7224 */ /* 0x000fe400078e02ff */
[----:B------:R-:W-:Y:S02]  /*7640*/  IMAD R10, R10, R25, RZ ;  /* 0x000000190a0a7224 */ /* 0x000fe400078e02ff */
[----:B------:R-:W-:Y:S01]  /*7650*/  IMAD R9, R9, R26, RZ ;  /* 0x0000001a09097224 */ /* 0x000fe200078e02ff */
[----:B------:R-:W-:Y:S06]  /*7660*/  @!P1 BRA `(.L_x_4711) ;  /* 0xffffffbc00649947 */ /* 0x000fec000383ffff */
.L_x_4705:
[----:B0-----:R-:W-:Y:S05]  /*7670*/  BSYNC.RECONVERGENT B0 ;  /* 0x0000000000007941 */ /* 0x001fea0003800200 */
.L_x_4704:
        /* <DEDUP_REMOVED lines=285> */
.L_x_4715:
[----:B------:R-:W-:Y:S02]  /*8850*/  SHF.R.U32.HI R20, RZ, 0x1, R20 ;  /* 0x00000001ff147819 */ /* 0x000fe40000011614 */
[----:B------:R-:W-:-:S07]  /*8860*/  MOV R21, RZ ;  /* 0x000000ff00157202 */ /* 0x000fce0000000f00 */
.L_x_4714:
[----:B------:R-:W0:Y:S02]  /*8870*/  LDCU.64 UR4, c[0x0][0x750] ;  /* 0x0000ea00ff0477ac */ /* 0x000e240008000a00 */
[----:B0-----:R-:W-:-:S05]  /*8880*/  IADD3 R24, P1, PT, R24, UR4, RZ ;  /* 0x0000000418187c10 */ /* 0x001fca000ff3e0ff */
[----:B------:R-:W-:Y:S01]  /*8890*/  IMAD.X R22, RZ, RZ, UR5, P1 ;  /* 0x00000005ff167e24 */ /* 0x000fe200088e06ff */
[----:B------:R-:W-:-:S04]  /*88a0*/  LEA R16, P1, R20, R24, 0x1 ;  /* 0x0000001814107211 */ /* 0x000fc800078208ff */
[----:B------:R-:W-:-:S05]  /*88b0*/  LEA.HI.X R17, R20, R22, R21, 0x1, P1 ;  /* 0x0000001614117211 */ /* 0x000fca00008f0c15 */
[----:B------:R-:W2:Y:S01]  /*88c0*/  LDG.E.U16 R16, desc[UR36][R16.64] ;  /* 0x0000002410107981 */ /* 0x000ea2000c1e1500 */
[----:B------:R-:W-:-:S04]  /*88d0*/  IADD3 R15, PT, PT, R8, R7, RZ ;  /* 0x00000007080f7210 */ /* 0x000fc80007ffe0ff */
[----:B------:R-:W-:Y:S02]  /*88e0*/  ISETP.GE.U32.AND P1, PT, R15, R6, PT ;  /* 0x000000060f00720c */ /* 0x000fe40003f26070 */
[C---:B--2---:R-:W-:Y:S02]  /*88f0*/  PRMT R27, R16.reuse, 0x7770, RZ ;  /* 0x00007770101b7816 */ /* 0x044fe400000000ff */
[----:B------:R-:W-:-:S09]  /*8900*/  PRMT R28, R16, 0x7771, RZ ;  /* 0x00007771101c7816 */ /* 0x000fd200000000ff */
        /* <DEDUP_REMOVED lines=276> */
.L_x_4717:
[----:B------:R-:W-:Y:S01]  /*9a50*/  SHF.R.U32.HI R20, RZ, 0x1, R29 ;  /* 0x00000001ff147819 */ /* 0x000fe2000001161d */
[----:B------:R-:W-:-:S07]  /*9a60*/  IMAD.MOV.U32 R21, RZ, RZ, RZ ;  /* 0x000000ffff157224 */ /* 0x000fce00078e00ff */
.L_x_4716:
        /* <DEDUP_REMOVED lines=283> */
.L_x_4719:
[----:B------:R-:W-:Y:S01]  /*ac20*/  SHF.R.U32.HI R20, RZ, 0x1, R13 ;  /* 0x00000001ff147819 */ /* 0x000fe2000001160d */
[----:B------:R-:W-:-:S07]  /*ac30*/  IMAD.MOV.U32 R21, RZ, RZ, RZ ;  /* 0x000000ffff157224 */ /* 0x000fce00078e00ff */
.L_x_4718:
        /* <DEDUP_REMOVED lines=283> */
.L_x_4721:
[----:B------:R-:W-:Y:S01]  /*bdf0*/  SHF.R.U32.HI R20, RZ, 0x1, R20 ;  /* 0x00000001ff147819 */ /* 0x000fe20000011614 */
[----:B------:R-:W-:-:S07]  /*be00*/  IMAD.MOV.U32 R21, RZ, RZ, RZ ;  /* 0x000000ffff157224 */ /* 0x000fce00078e00ff */
.L_x_4720:
[----:B------:R-:W-:-:S04]  /*be10*/  LEA R24, P0, R20, R24, 0x1 ;  /* 0x0000001814187211 */ /* 0x000fc800078008ff */
[----:B------:R-:W-:-:S05]  /*be20*/  LEA.HI.X R25, R20, R22, R21, 0x1, P0 ;  /* 0x0000001614197211 */ /* 0x000fca00000f0c15 */
[----:B------:R-:W2:Y:S02]  /*be30*/  LDG.E.U16 R24, desc[UR36][R24.64] ;  /* 0x0000002418187981 */ /* 0x000ea4000c1e1500 */
[C---:B--2---:R-:W-:Y:S02]  /*be40*/  PRMT R32, R24.reuse, 0x7770, RZ ;  /* 0x0000777018207816 */ /* 0x044fe400000000ff */
[----:B------:R-:W-:-:S07]  /*be50*/  PRMT R31, R24, 0x7771, RZ ;  /* 0x00007771181f7816 */ /* 0x000fce00000000ff */
.L_x_4713:
[----:B------:R-:W-:Y:S05]  /*be60*/  BSYNC.RECONVERGENT B0 ;  /* 0x0000000000007941 */ /* 0x000fea0003800200 */
.L_x_4712:
        /* <DEDUP_REMOVED lines=10> */
[----:B------:R-:W-:Y:S01]  /*bf10*/  MOV R8, R15 ;  /* 0x0000000f00087202 */ /* 0x000fe20000000f00 */
[----:B------:R-:W-:Y:S02]  /*bf20*/  IMAD.MOV.U32 R15, RZ, RZ, R28 ;  /* 0x000000ffff0f7224 */ /* 0x000fe400078e001c */
        /* <DEDUP_REMOVED lines=20> */
[----:B------:R-:W-:-:S03]  /*c070*/  MOV R13, R33 ;  /* 0x00000021000d7202 */ /* 0x000fc60000000f00 */
[----:B------:R-:W-:Y:S02]  /*c080*/  IMAD R12, R12, R11, RZ ;  /* 0x0000000b0c0c7224 */ /* 0x000fe400078e02ff */
[----:B------:R-:W-:Y:S01]  /*c090*/  @!P0 PRMT R7, R32, 0x9910, RZ ;  /* 0x0000991020078816 */ /* 0x000fe200000000ff */
[----:B------:R-:W-:Y:S01]  /*c0a0*/  IMAD R11, R8, R13, RZ ;  /* 0x0000000d080b7224 */ /* 0x000fe200078e02ff */
[----:B------:R-:W-:Y:S02]  /*c0b0*/  @!P0 PRMT R6, R10, 0x9910, RZ ;  /* 0x000099100a068816 */ /* 0x000fe400000000ff */
[----:B------:R-:W-:Y:S02]  /*c0c0*/  @!P0 PRMT R15, R31, 0x9910, RZ ;  /* 0x000099101f0f8816 */ /* 0x000fe400000000ff */
[----:B------:R-:W-:Y:S01]  /*c0d0*/  @!P0 PRMT R14, R9, 0x9910, RZ ;  /* 0x00009910090e8816 */ /* 0x000fe200000000ff */
[----:B------:R-:W-:-:S04]  /*c0e0*/  @!P0 IMAD R6, R6, R7, RZ ;  /* 0x0000000706068224 */ /* 0x000fc800078e02ff */
[----:B------:R-:W-:Y:S01]  /*c0f0*/  @!P0 IMAD R7, R14, R15, RZ ;  /* 0x0000000f0e078224 */ /* 0x000fe200078e02ff */
[----:B------:R-:W-:-:S04]  /*c100*/  @!P0 PRMT R10, R6, 0x7610, R10 ;  /* 0x00007610060a8816 */ /* 0x000fc8000000000a */
[----:B------:R-:W-:-:S07]  /*c110*/  @!P0 PRMT R9, R7, 0x7610, R9 ;  /* 0x0000761007098816 */ /* 0x000fce0000000009 */
.L_x_4723:
[----:B------:R-:W-:Y:S05]  /*c120*/  BSYNC.RECONVERGENT B0 ;  /* 0x0000000000007941 */ /* 0x000fea0003800200 */
.L_x_4722:
[----:B------:R-:W-:Y:S02]  /*c130*/  PRMT R5, R5, 0x9910, RZ ;  /* 0x0000991005057816 */ /* 0x000fe400000000ff */
[----:B------:R-:W-:Y:S02]  /*c140*/  PRMT R6, R0, 0x9910, RZ ;  /* 0x0000991000067816 */ /* 0x000fe400000000ff */
[----:B------:R-:W-:Y:S01]  /*c150*/  PRMT R3, R3, 0x9910, RZ ;  /* 0x0000991003037816 */ /* 0x000fe200000000ff */
[----:B------:R-:W-:Y:S01]  /*c160*/  IMAD.MOV.U32 R0, RZ, RZ, R5 ;  /* 0x000000ffff007224 */ /* 0x000fe200078e0005 */
        /* <DEDUP_REMOVED lines=13> */
[----:B------:R-:W-:Y:S01]  /*c240*/  PRMT R16, R0, 0x9910, RZ ;  /* 0x0000991000107816 */ /* 0x000fe200000000ff */
[----:B------:R-:W-:Y:S01]  /*c250*/  IMAD.MOV.U32 R0, RZ, RZ, R9 ;  /* 0x000000ffff007224 */ /* 0x000fe200078e0009 */
[----:B------:R-:W-:Y:S02]  /*c260*/  PRMT R17, R3, 0x9910, RZ ;  /* 0x0000991003117816 */ /* 0x000fe400000000ff */
[----:B------:R-:W-:-:S03]  /*c270*/  MOV R3, R10 ;  /* 0x0000000a00037202 */ /* 0x000fc60000000f00 */
[----:B------:R-:W-:Y:S02]  /*c280*/  IMAD R17, R17, R0, RZ ;  /* 0x0000000011117224 */ /* 0x000fe400078e02ff */
[----:B------:R-:W-:-:S07]  /*c290*/  IMAD R16, R16, R3, RZ ;  /* 0x0000000310107224 */ /* 0x000fce00078e02ff */
.L_x_4674:
[----:B------:R-:W-:Y:S05]  /*c2a0*/  BSYNC.RECONVERGENT B6 ;  /* 0x0000000000067941 */ /* 0x000fea0003800200 */
.L_x_4673:
        /* <DEDUP_REMOVED lines=11> */
[----:B---3--:R-:W-:-:S03]  /*c360*/  ISETP.GE.U32.AND P0, PT, R8, 0x2, PT ;  /* 0x000000020800780c */ /* 0x008fc60003f06070 */
[----:B------:R-:W-:-:S05]  /*c370*/  IMAD R0, R0, 0x2, R3 ;  /* 0x0000000200007824 */ /* 0x000fca00078e0203 */
[----:B------:R1:W-:Y:S05]  /*c380*/  STS.U16 [R0], R5 ;  /* 0x0000000500007388 */ /* 0x0003ea0000000400 */
[----:B------:R-:W-:Y:S05]  /*c390*/  @!P0 BRA `(.L_x_4724) ;  /* 0x0000000000608947 */ /* 0x000fea0003800000 */
[----:B------:R-:W-:-:S07]  /*c3a0*/  MOV R4, R8 ;  /* 0x0000000800047202 */ /* 0x000fce0000000f00 */
.L_x_4727:
        /* <DEDUP_REMOVED lines=13> */
[----:B------:R-:W1:Y:S02]  /*c480*/  LDS.U16 R4, [R4] ;  /* 0x0000000004047984 */ /* 0x000e640000000400 */
[C---:B-1----:R-:W-:Y:S02]  /*c490*/  PRMT R6, R4.reuse, 0x7771, RZ ;  /* 0x0000777104067816 */ /* 0x042fe400000000ff */
[----:B------:R-:W-:-:S03]  /*c4a0*/  LOP3.LUT R5, R4, 0xff, RZ, 0xc0, !PT ;  /* 0x000000ff04057812 */ /* 0x000fc600078ec0ff */
[----:B------:R-:W-:Y:S02]  /*c4b0*/  IMAD R17, R17, R6, RZ ;  /* 0x0000000611117224 */ /* 0x000fe400078e02ff */
[----:B------:R-:W-:-:S05]  /*c4c0*/  IMAD R16, R16, R5, RZ ;  /* 0x0000000510107224 */ /* 0x000fca00078e02ff */
[----:B------:R-:W-:-:S05]  /*c4d0*/  PRMT R5, R17, 0x7604, R16 ;  /* 0x0000760411057816 */ /* 0x000fca0000000010 */
[----:B------:R1:W-:Y:S02]  /*c4e0*/  STS.U16 [R0], R5 ;  /* 0x0000000500007388 */ /* 0x0003e40000000400 */
.L_x_4726:
[----:B------:R-:W-:Y:S05]  /*c4f0*/  BSYNC.RECONVERGENT B0 ;  /* 0x0000000000007941 */ /* 0x000fea0003800200 */
.L_x_4725:
[----:B------:R-:W-:Y:S01]  /*c500*/  IMAD.MOV.U32 R4, RZ, RZ, R10 ;  /* 0x000000ffff047224 */ /* 0x000fe200078e000a */
[----:B------:R-:W-:Y:S06]  /*c510*/  @P1 BRA `(.L_x_4727) ;  /* 0xfffffffc00a41947 */ /* 0x000fec000383ffff */
.L_x_4724:
        /* <DEDUP_REMOVED lines=16> */
[----:B------:R1:W-:Y:S01]  /*c620*/  STS.U16 [R3], R4 ;  /* 0x0000000403007388 */ /* 0x0003e20000000400 */
[----:B------:R-:W-:Y:S05]  /*c630*/  @!P0 BRA `(.L_x_4729) ;  /* 0x0000000000608947 */ /* 0x000fea0003800000 */
[----:B-1----:R-:W-:-:S07]  /*c640*/  MOV R4, R8 ;  /* 0x0000000800047202 */ /* 0x002fce0000000f00 */
.L_x_4732:
        /* <DEDUP_REMOVED lines=9> */
[----:B------:R-:W-:Y:S02]  /*c6e0*/  LOP3.LUT R4, R4, 0x7fe, RZ, 0xc0, !PT ;  /* 0x000007fe04047812 */ /* 0x000fe400078ec0ff */
[----:B------:R-:W-:Y:S02]  /*c6f0*/  PRMT R5, R16, 0x9910, RZ ;  /* 0x0000991010057816 */ /* 0x000fe400000000ff */
[----:B------:R-:W-:Y:S02]  /*c700*/  IADD3 R4, PT, PT, R3, R4, RZ ;  /* 0x0000000403047210 */ /* 0x000fe40007ffe0ff */
[----:B------:R-:W-:-:S04]  /*c710*/  PRMT R6, R17, 0x9910, RZ ;  /* 0x0000991011067816 */ /* 0x000fc800000000ff */
[----:B------:R-:W1:Y:S02]  /*c720*/  LDS.U16 R4, [R4] ;  /* 0x0000000004047984 */ /* 0x000e640000000400 */
[C---:B-1----:R-:W-:Y:S02]  /*c730*/  PRMT R17, R4.reuse, 0x7771, RZ ;  /* 0x0000777104117816 */ /* 0x042fe400000000ff */
[----:B------:R-:W-:-:S03]  /*c740*/  LOP3.LUT R16, R4, 0xff, RZ, 0xc0, !PT ;  /* 0x000000ff04107812 */ /* 0x000fc600078ec0ff */
[----:B------:R-:W-:Y:S02]  /*c750*/  IMAD R17, R6, R17, RZ ;  /* 0x0000001106117224 */ /* 0x000fe400078e02ff */
[----:B------:R-:W-:-:S05]  /*c760*/  IMAD R16, R5, R16, RZ ;  /* 0x0000001005107224 */ /* 0x000fca00078e02ff */
[----:B------:R-:W-:-:S05]  /*c770*/  PRMT R6, R17, 0x7604, R16 ;  /* 0x0000760411067816 */ /* 0x000fca0000000010 */
[----:B------:R1:W-:Y:S02]  /*c780*/  STS.U16 [R3], R6 ;  /* 0x0000000603007388 */ /* 0x0003e40000000400 */
.L_x_4731:
[----:B------:R-:W-:Y:S05]  /*c790*/  BSYNC.RECONVERGENT B0 ;  /* 0x0000000000007941 */ /* 0x000fea0003800200 */
.L_x_4730:
[----:B------:R-:W-:Y:S01]  /*c7a0*/  IMAD.MOV.U32 R4, RZ, RZ, R7 ;  /* 0x000000ffff047224 */ /* 0x000fe200078e0007 */
[----:B------:R-:W-:Y:S06]  /*c7b0*/  @P1 BRA `(.L_x_4732) ;  /* 0xfffffffc00a41947 */ /* 0x000fec000383ffff */
.L_x_4729:
[----:B------:R-:W-:Y:S01]  /*c7c0*/  ISETP.GE.U32.AND P0, PT, R0, 0x2, PT ;  /* 0x000000020000780c */ /* 0x000fe20003f06070 */
[----:B------:R-:W-:Y:S05]  /*c7d0*/  WARPSYNC.ALL ;  /* 0x0000000000007948 */ /* 0x000fea0003800000 */
[----:B------:R-:W-:Y:S07]  /*c7e0*/  BAR.SYNC.DEFER_BLOCKING 0x0 ;  /* 0x0000000000007b1d */ /* 0x000fee0000010000 */
[----:B------:R-:W-:Y:S05]  /*c7f0*/  @!P0 BRA `(.L_x_4728) ;  /* 0x0000000000408947 */ /* 0x000fea0003800000 */
[----:B-1----:R-:W-:-:S07]  /*c800*/  HFMA2 R3, -RZ, RZ, 0, 5.9604644775390625e-08 ;  /* 0x00000001ff037431 */ /* 0x002fce00000001ff */
.L_x_4733:
[----:B------:R-:W-:Y:S02]  /*c810*/  LOP3.LUT R4, R16, 0xffff, RZ, 0xc0, !PT ;  /* 0x0000ffff10047812 */ /* 0x000fe400078ec0ff */
[----:B------:R-:W-:Y:S02]  /*c820*/  LOP3.LUT R5, R17, 0xffff, RZ, 0xc0, !PT ;  /* 0x0000ffff11057812 */ /* 0x000fe400078ec0ff */
[----:B------:R-:W-:Y:S02]  /*c830*/  PRMT R4, R4, 0x8880, RZ ;  /* 0x0000888004047816 */ /* 0x000fe400000000ff */
[----:B------:R-:W-:Y:S02]  /*c840*/  PRMT R6, R5, 0x8880, RZ ;  /* 0x0000888005067816 */ /* 0x000fe400000000ff */
[----:B------:R-:W-:Y:S02]  /*c850*/  PRMT R5, R16, 0x9910, RZ ;  /* 0x0000991010057816 */ /* 0x000fe400000000ff */
[----:B------:R-:W1:Y:S01]  /*c860*/  SHFL.DOWN PT, R4, R4, R3, 0x1f ;  /* 0x08001f0304047589 */ /* 0x000e6200000e0000 */
[----:B------:R-:W-:-:S03]  /*c870*/  PRMT R8, R17, 0x9910, RZ ;  /* 0x0000991011087816 */ /* 0x000fc600000000ff */
[----:B------:R2:W3:Y:S02]  /*c880*/  SHFL.DOWN PT, R6, R6, R3, 0x1f ;  /* 0x08001f0306067589 */ /* 0x0004e400000e0000 */
[----:B--2---:R-:W-:-:S05]  /*c890*/  IMAD.SHL.U32 R3, R3, 0x2, RZ ;  /* 0x0000000203037824 */ /* 0x004fca00078e00ff */
[----:B------:R-:W-:Y:S02]  /*c8a0*/  ISETP.GE.AND P0, PT, R3, R0, PT ;  /* 0x000000000300720c */ /* 0x000fe40003f06270 */
[----:B-1----:R-:W-:Y:S02]  /*c8b0*/  PRMT R16, R4, 0x9910, RZ ;  /* 0x0000991004107816 */ /* 0x002fe400000000ff */
[----:B---3--:R-:W-:-:S03]  /*c8c0*/  PRMT R17, R6, 0x9910, RZ ;  /* 0x0000991006117816 */ /* 0x008fc600000000ff */
[----:B------:R-:W-:Y:S02]  /*c8d0*/  IMAD R16, R16, R5, RZ ;  /* 0x0000000510107224 */ /* 0x000fe400078e02ff */
[----:B------:R-:W-:-:S04]  /*c8e0*/  IMAD R17, R17, R8, RZ ;  /* 0x0000000811117224 */ /* 0x000fc800078e02ff */
[----:B------:R-:W-:Y:S05]  /*c8f0*/  @!P0 BRA `(.L_x_4733) ;  /* 0xfffffffc00c48947 */ /* 0x000fea000383ffff */
.L_x_4728:
        /* <DEDUP_REMOVED lines=287> */
.L_x_4734:
        /* <DEDUP_REMOVED lines=276> */
.L_x_4735:
        /* <DEDUP_REMOVED lines=286> */
.L_x_4737:
        /* <DEDUP_REMOVED lines=276> */
.L_x_4738:
        /* <DEDUP_REMOVED lines=22> */
[----:B------:R1:W-:Y:S04]  /*110b0*/  STG.E.U8 desc[UR36][R2.64], R16 ;  /* 0x0000001002007986 */ /* 0x0003e8000c101124 */
[----:B------:R1:W-:Y:S02]  /*110c0*/  STG.E.U8 desc[UR36][R2.64+0x1], R17 ;  /* 0x0000011102007986 */ /* 0x0003e4000c101124 */
.L_x_4740:
[----:B------:R-:W-:Y:S05]  /*110d0*/  BSYNC.RECONVERGENT B0 ;  /* 0x0000000000007941 */ /* 0x000fea0003800200 */
.L_x_4739:
        /* <DEDUP_REMOVED lines=35> */
.L_x_4742:
[----:B------:R-:W-:Y:S05]  /*11310*/  BSYNC.RECONVERGENT B0 ;  /* 0x0000000000007941 */ /* 0x000fea0003800200 */
.L_x_4741:
        /* <DEDUP_REMOVED lines=18> */
[----:B------:R-:W1:Y:S01]  /*11440*/  LDCU.U8 UR6, c[0x0][0x381] ;  /* 0x00007020ff0677ac */ /* 0x000e620008000000 */
[----:B--2---:R-:W-:Y:S01]  /*11450*/  UISETP.NE.AND UP0, UPT, UR7, URZ, UPT ;  /* 0x000000ff0700728c */ /* 0x004fe2000bf05270 */
[----:B-1----:R-:W-:-:S08]  /*11460*/  IMAD.U32 R2, RZ, RZ, UR6 ;  /* 0x00000006ff027e24 */ /* 0x002fd0000f8e00ff */
[----:B------:R-:W-:Y:S05]  /*11470*/  BRA.U !UP0, `(.L_x_4744) ;  /* 0x0000000108707547 */ /* 0x000fea000b800000 */
[----:B------:R-:W1:Y:S01]  /*11480*/  LDCU UR6, c[0x0][0x360] ;  /* 0x00006c00ff0677ac */ /* 0x000e620008000800 */
[----:B------:R-:W-:Y:S01]  /*11490*/  PRMT R25, R2, 0x7610, R25 ;  /* 0x0000761002197816 */ /* 0x000fe20000000019 */
[----:B------:R-:W2:Y:S01]  /*114a0*/  LDCU UR8, c[0x0][0x398] ;  /* 0x00007300ff0877ac */ /* 0x000ea20008000800 */
[----:B-1----:R-:W-:-:S05]  /*114b0*/  IMAD R0, R23, UR6, R18 ;  /* 0x0000000617007c24 */ /* 0x002fca000f8e0212 */
[----:B--2---:R-:W-:-:S13]  /*114c0*/  ISETP.GE.U32.AND P1, PT, R0, UR8, PT ;  /* 0x0000000800007c0c */ /* 0x004fda000bf26070 */
[----:B------:R-:W-:Y:S05]  /*114d0*/  @P1 BRA `(.L_x_4745) ;  /* 0x0000000000bc1947 */ /* 0x000fea0003800000 */
[----:B------:R-:W1:Y:S01]  /*114e0*/  LDCU UR7, c[0x0][0x374] ;  /* 0x00006e80ff0777ac */ /* 0x000e620008000800 */
[----:B------:R-:W2:Y:S01]  /*114f0*/  LDC R3, c[0x0][0x364] ;  /* 0x0000d900ff037b82 */ /* 0x000ea20000000800 */
[----:B------:R-:W-:Y:S01]  /*11500*/  BSSY.RECONVERGENT B1, `(.L_x_4746) ;  /* 0x0000012000017945 */ /* 0x000fe20003800200 */
[----:B------:R-:W-:-:S06]  /*11510*/  PRMT R25, R2, 0x7610, R25 ;  /* 0x0000761002197816 */ /* 0x000fcc0000000019 */
[----:B------:R-:W3:Y:S01]  /*11520*/  LDC.64 R6, c[0x0][0x770] ;  /* 0x0001dc00ff067b82 */ /* 0x000ee20000000a00 */
[----:B-1----:R-:W-:Y:S02]  /*11530*/  IMAD R19, R19, UR7, RZ ;  /* 0x0000000713137c24 */ /* 0x002fe4000f8e02ff */
[----:B--2---:R-:W-:-:S07]  /*11540*/  IMAD R3, R3, UR6, RZ ;  /* 0x0000000603037c24 */ /* 0x004fce000f8e02ff */
.L_x_4747:
[----:B------:R-:W-:-:S05]  /*11550*/  IADD3 R9, PT, PT, R19, R0, RZ ;  /* 0x0000000013097210 */ /* 0x000fca0007ffe0ff */
[----:B---3--:R-:W-:-:S05]  /*11560*/  IMAD.WIDE.U32 R8, R9, 0x2, R6 ;  /* 0x0000000209087825 */ /* 0x008fca00078e0006 */
[----:B------:R-:W2:Y:S04]  /*11570*/  LDG.E.U8 R10, desc[UR36][R8.64] ;  /* 0x00000024080a7981 */ /* 0x000ea8000c1e1100 */
[----:B------:R-:W3:Y:S01]  /*11580*/  LDG.E.U8 R11, desc[UR36][R8.64+0x1] ;  /* 0x00000124080b7981 */ /* 0x000ee2000c1e1100 */
[----:B------:R-:W-:Y:S02]  /*11590*/  IADD3 R0, PT, PT, R3, R0, RZ ;  /* 0x0000000003007210 */ /* 0x000fe40007ffe0ff */
[----:B------:R-:W-:Y:S02]  /*115a0*/  PRMT R13, R2, 0x9910, RZ ;  /* 0x00009910020d7816 */ /* 0x000fe400000000ff */
[----:B------:R-:W-:Y:S02]  /*115b0*/  ISETP.GE.U32.AND P1, PT, R0, UR8, PT ;  /* 0x0000000800007c0c */ /* 0x000fe4000bf26070 */
[----:B------:R-:W-:Y:S01]  /*115c0*/  PRMT R2, R25, 0x9910, RZ ;  /* 0x0000991019027816 */ /* 0x000fe200000000ff */
[----:B--2---:R-:W-:-:S04]  /*115d0*/  IMAD R10, R10, R13, RZ ;  /* 0x0000000d0a0a7224 */ /* 0x004fc800078e02ff */
[----:B---3--:R-:W-:Y:S01]  /*115e0*/  IMAD R11, R11, R2, RZ ;  /* 0x000000020b0b7224 */ /* 0x008fe200078e02ff */
[----:B------:R-:W-:-:S04]  /*115f0*/  PRMT R2, R10, 0x7610, R2 ;  /* 0x000076100a027816 */ /* 0x000fc80000000002 */
[----:B------:R-:W-:Y:S01]  /*11600*/  PRMT R25, R11, 0x7610, R25 ;  /* 0x000076100b197816 */ /* 0x000fe20000000019 */
[----:B------:R-:W-:Y:S06]  /*11610*/  @!P1 BRA `(.L_x_4747) ;  /* 0xfffffffc00cc9947 */ /* 0x000fec000383ffff */
[----:B------:R-:W-:Y:S05]  /*11620*/  BSYNC.RECONVERGENT B1 ;  /* 0x0000000000017941 */ /* 0x000fea0003800200 */
.L_x_4746:
[----:B------:R-:W-:Y:S05]  /*11630*/  BRA `(.L_x_4745) ;  /* 0x0000000000647947 */ /* 0x000fea0003800000 */
.L_x_4744:
[----:B------:R-:W1:Y:S01]  /*11640*/  LDCU UR7, c[0x0][0x398] ;  /* 0x00007300ff0777ac */ /* 0x000e620008000800 */
[----:B------:R-:W-:Y:S02]  /*11650*/  PRMT R25, R2, 0x7610, R25 ;  /* 0x0000761002197816 */ /* 0x000fe40000000019 */
[----:B-1----:R-:W-:-:S13]  /*11660*/  ISETP.GE.U32.AND P1, PT, R23, UR7, PT ;  /* 0x0000000717007c0c */ /* 0x002fda000bf26070 */
[----:B------:R-:W-:Y:S05]  /*11670*/  @P1 BRA `(.L_x_4745) ;  /* 0x0000000000541947 */ /* 0x000fea0003800000 */
[----:B------:R-:W1:Y:S01]  /*11680*/  LDCU UR6, c[0x0][0x374] ;  /* 0x00006e80ff0677ac */ /* 0x000e620008000800 */
[----:B------:R-:W2:Y:S01]  /*11690*/  LDC R11, c[0x0][0x360] ;  /* 0x0000d800ff0b7b82 */ /* 0x000ea20000000800 */
[----:B------:R-:W-:Y:S01]  /*116a0*/  PRMT R25, R2, 0x7610, R25 ;  /* 0x0000761002197816 */ /* 0x000fe20000000019 */
[----:B------:R-:W-:-:S06]  /*116b0*/  IMAD.MOV.U32 R0, RZ, RZ, R23 ;  /* 0x000000ffff007224 */ /* 0x000fcc00078e0017 */
[----:B------:R-:W3:Y:S08]  /*116c0*/  LDC.64 R6, c[0x0][0x770] ;  /* 0x0001dc00ff067b82 */ /* 0x000ef00000000a00 */
[----:B------:R-:W4:Y:S01]  /*116d0*/  LDC R13, c[0x0][0x364] ;  /* 0x0000d900ff0d7b82 */ /* 0x000f220000000800 */
[----:B-1----:R-:W-:-:S07]  /*116e0*/  IMAD R19, R19, UR6, RZ ;  /* 0x0000000613137c24 */ /* 0x002fce000f8e02ff */
.L_x_4748:
[----:B------:R-:W-:-:S05]  /*116f0*/  IADD3 R9, PT, PT, R19, R0, RZ ;  /* 0x0000000013097210 */ /* 0x000fca0007ffe0ff */
[----:B--2---:R-:W-:-:S04]  /*11700*/  IMAD R9, R9, R11, R18 ;  /* 0x0000000b09097224 */ /* 0x004fc800078e0212 */
[----:B---3--:R-:W-:-:S05]  /*11710*/  IMAD.WIDE.U32 R8, R9, 0x2, R6 ;  /* 0x0000000209087825 */ /* 0x008fca00078e0006 */
[----:B------:R-:W2:Y:S04]  /*11720*/  LDG.E.U8 R3, desc[UR36][R8.64] ;  /* 0x0000002408037981 */ /* 0x000ea8000c1e1100 */
[----:B------:R-:W3:Y:S01]  /*11730*/  LDG.E.U8 R10, desc[UR36][R8.64+0x1] ;  /* 0x00000124080a7981 */ /* 0x000ee2000c1e1100 */
[----:B----4-:R-:W-:Y:S02]  /*11740*/  IADD3 R0, PT, PT, R13, R0, RZ ;  /* 0x000000000d007210 */ /* 0x010fe40007ffe0ff */
        /* <DEDUP_REMOVED lines=8> */
.L_x_4745:
[----:B------:R-:W-:Y:S05]  /*117d0*/  BSYNC.RECONVERGENT B0 ;  /* 0x0000000000007941 */ /* 0x000fea0003800200 */
.L_x_4743:
[----:B------:R-:W1:Y:S01]  /*117e0*/  LDCU UR6, c[0x0][0x360] ;  /* 0x00006c00ff0677ac */ /* 0x000e620008000800 */
[----:B------:R-:W-:Y:S01]  /*117f0*/  PRMT R3, R25, 0x7604, R2 ;  /* 0x0000760419037816 */ /* 0x000fe20000000002 */
[----:B------:R-:W-:-:S04]  /*11800*/  UIADD3 UR4, UPT, UPT, UR4, 0x10, URZ ;  /* 0x0000001004047890 */ /* 0x000fc8000fffe0ff */
[----:B------:R-:W-:Y:S01]  /*11810*/  ULEA UR8, UR5, UR4, 0x18 ;  /* 0x0000000405087291 */ /* 0x000fe2000f8ec0ff */
[----:B------:R-:W2:Y:S01]  /*11820*/  LDCU UR5, c[0x0][0x364] ;  /* 0x00006c80ff0577ac */ /* 0x000ea20008000800 */
[----:B-1----:R-:W-:-:S05]  /*11830*/  IMAD R0, R23, UR6, R18 ;  /* 0x0000000617007c24 */ /* 0x002fca000f8e0212 */
[----:B------:R-:W-:-:S05]  /*11840*/  LEA R0, R0, UR8, 0x1 ;  /* 0x0000000800007c11 */ /* 0x000fca000f8e08ff */
[----:B------:R1:W-:Y:S01]  /*11850*/  STS.U16 [R0], R3 ;  /* 0x0000000300007388 */ /* 0x0003e20000000400 */
[----:B--2---:R-:W-:-:S09]  /*11860*/  UISETP.GE.U32.AND UP0, UPT, UR5, 0x2, UPT ;  /* 0x000000020500788c */ /* 0x004fd2000bf06070 */
[----:B-1----:R-:W-:Y:S05]  /*11870*/  BRA.U !UP0, `(.L_x_4749) ;  /* 0x00000001085c7547 */ /* 0x002fea000b800000 */
[----:B------:R-:W-:-:S05]  /*11880*/  UMOV UR4, UR5 ;  /* 0x0000000500047c82 */ /* 0x000fca0008000000 */
.L_x_4752:
[----:B------:R-:W-:Y:S01]  /*11890*/  USHF.R.U32.HI UR7, URZ, 0x1, UR4 ;  /* 0x00000001ff077899 */ /* 0x000fe20008011604 */
[----:B------:R-:W-:Y:S05]  /*118a0*/  BAR.SYNC.DEFER_BLOCKING 0x0 ;  /* 0x0000000000007b1d */ /* 0x000fea0000010000 */
[----:B------:R-:W-:Y:S01]  /*118b0*/  VIADD R3, R23, UR7 ;  /* 0x0000000717037c36 */ /* 0x000fe20008000000 */
[----:B------:R-:W-:Y:S04]  /*118c0*/  BSSY.RECONVERGENT B0, `(.L_x_4750) ;  /* 0x000000f000007945 */ /* 0x000fe80003800200 */
[----:B------:R-:W-:-:S04]  /*118d0*/  ISETP.GE.U32.AND P1, PT, R3, UR5, PT ;  /* 0x0000000503007c0c */ /* 0x000fc8000bf26070 */
[----:B------:R-:W-:-:S13]  /*118e0*/  ISETP.GE.U32.OR P1, PT, R23, UR7, P1 ;  /* 0x0000000717007c0c */ /* 0x000fda0008f26470 */
[----:B-1----:R-:W-:Y:S05]  /*118f0*/  @P1 BRA `(.L_x_4751) ;  /* 0x00000000002c1947 */ /* 0x002fea0003800000 */
[----:B------:R-:W-:Y:S01]  /*11900*/  IMAD R3, R3, UR6, R18 ;  /* 0x0000000603037c24 */ /* 0x000fe2000f8e0212 */
[----:B------:R-:W-:Y:S02]  /*11910*/  PRMT R2, R2, 0x9910, RZ ;  /* 0x0000991002027816 */ /* 0x000fe400000000ff */
[----:B------:R-:W-:Y:S02]  /*11920*/  PRMT R25, R25, 0x9910, RZ ;  /* 0x0000991019197816 */ /* 0x000fe400000000ff */
[----:B------:R-:W-:-:S06]  /*11930*/  LEA R3, R3, UR8, 0x1 ;  /* 0x0000000803037c11 */ /* 0x000fcc000f8e08ff */
[----:B------:R-:W1:Y:S02]  /*11940*/  LDS.U16 R3, [R3] ;  /* 0x0000000003037984 */ /* 0x000e640000000400 */
[C---:B-1----:R-:W-:Y:S02]  /*11950*/  PRMT R6, R3.reuse, 0x7771, RZ ;  /* 0x0000777103067816 */ /* 0x042fe400000000ff */
[----:B------:R-:W-:-:S03]  /*11960*/  LOP3.LUT R7, R3, 0xff, RZ, 0xc0, !PT ;  /* 0x000000ff03077812 */ /* 0x000fc600078ec0ff */
[----:B------:R-:W-:Y:S02]  /*11970*/  IMAD R25, R25, R6, RZ ;  /* 0x0000000619197224 */ /* 0x000fe400078e02ff */
[----:B------:R-:W-:-:S05]  /*11980*/  IMAD R2, R2, R7, RZ ;  /* 0x0000000702027224 */ /* 0x000fca00078e02ff */
[----:B------:R-:W-:-:S05]  /*11990*/  PRMT R7, R25, 0x7604, R2 ;  /* 0x0000760419077816 */ /* 0x000fca0000000002 */
[----:B------:R1:W-:Y:S02]  /*119a0*/  STS.U16 [R0], R7 ;  /* 0x0000000700007388 */ /* 0x0003e40000000400 */
.L_x_4751:
[----:B------:R-:W-:Y:S05]  /*119b0*/  BSYNC.RECONVERGENT B0 ;  /* 0x0000000000007941 */ /* 0x000fea0003800200 */
.L_x_4750:
[----:B------:R-:W-:-:S03]  /*119c0*/  UISETP.GT.U32.AND UP0, UPT, UR4, 0x3, UPT ;  /* 0x000000030400788c */ /* 0x000fc6000bf04070 */
[----:B------:R-:W-:-:S06]  /*119d0*/  UMOV UR4, UR7 ;  /* 0x0000000700047c82 */ /* 0x000fcc0008000000 */
[----:B------:R-:W-:Y:S05]  /*119e0*/  BRA.U UP0, `(.L_x_4752) ;  /* 0xfffffffd00a87547 */ /* 0x000fea000b83ffff */
.L_x_4749:
[----:B------:R-:W2:Y:S02]  /*119f0*/  LDCU UR4, c[0x0][0x39c] ;  /* 0x00007380ff0477ac */ /* 0x000ea40008000800 */
[----:B--2---:R-:W-:-:S09]  /*11a00*/  UISETP.NE.AND UP0, UPT, UR4, URZ, UPT ;  /* 0x000000ff0400728c */ /* 0x004fd2000bf05270 */
[----:B------:R-:W-:Y:S05]  /*11a10*/  BRA.U !UP0, `(.L_x_4753) ;  /* 0x0000000108c47547 */ /* 0x000fea000b800000 */
[----:B------:R-:W-:Y:S02]  /*11a20*/  UISETP.GE.U32.AND UP0, UPT, UR6, 0x21, UPT ;  /* 0x000000210600788c */ /* 0x000fe4000bf06070 */
[----:B------:R-:W-:-:S07]  /*11a30*/  UMOV UR4, UR6 ;  /* 0x0000000600047c82 */ /* 0x000fce0008000000 */
[----:B------:R-:W-:Y:S05]  /*11a40*/  BRA.U !UP0, `(.L_x_4754) ;  /* 0x00000001086c7547 */ /* 0x000fea000b800000 */
[----:B------:R-:W-:Y:S01]  /*11a50*/  PRMT R3, R25, 0x7604, R2 ;  /* 0x0000760419037816 */ /* 0x000fe20000000002 */
[----:B------:R-:W-:Y:S01]  /*11a60*/  UISETP.GE.U32.AND UP0, UPT, UR6, 0x40, UPT ;  /* 0x000000400600788c */ /* 0x000fe2000bf06070 */
[----:B------:R-:W-:-:S03]  /*11a70*/  UMOV UR4, 0x20 ;  /* 0x0000002000047882 */ /* 0x000fc60000000000 */
[----:B------:R2:W-:Y:S05]  /*11a80*/  STS.U16 [R0], R3 ;  /* 0x0000000300007388 */ /* 0x0005ea0000000400 */
[----:B------:R-:W-:Y:S05]  /*11a90*/  BRA.U !UP0, `(.L_x_4754) ;  /* 0x0000000108587547 */ /* 0x000fea000b800000 */
[----:B------:R-:W-:-:S05]  /*11aa0*/  UMOV UR5, UR6 ;  /* 0x0000000600057c82 */ /* 0x000fca0008000000 */
.L_x_4757:
[----:B------:R-:W-:Y:S01]  /*11ab0*/  USHF.R.U32.HI UR7, URZ, 0x1, UR5 ;  /* 0x00000001ff077899 */ /* 0x000fe20008011605 */
[----:B------:R-:W-:Y:S05]  /*11ac0*/  BAR.SYNC.DEFER_BLOCKING 0x0 ;  /* 0x0000000000007b1d */ /* 0x000fea0000010000 */
[----:B--2---:R-:W-:Y:S01]  /*11ad0*/  IADD3 R3, PT, PT, R18, UR7, RZ ;  /* 0x0000000712037c10 */ /* 0x004fe2000fffe0ff */
[----:B------:R-:W-:Y:S03]  /*11ae0*/  BSSY.RECONVERGENT B0, `(.L_x_4755) ;  /* 0x000000e000007945 */ /* 0x000fe60003800200 */
[----:B------:R-:W-:-:S04]  /*11af0*/  ISETP.GE.U32.AND P1, PT, R3, UR6, PT ;  /* 0x0000000603007c0c */ /* 0x000fc8000bf26070 */
[----:B------:R-:W-:-:S13]  /*11b00*/  ISETP.GE.U32.OR P1, PT, R18, UR7, P1 ;  /* 0x0000000712007c0c */ /* 0x000fda0008f26470 */
[----:B------:R-:W-:Y:S05]  /*11b10*/  @P1 BRA `(.L_x_4756) ;  /* 0x0000000000281947 */ /* 0x000fea0003800000 */
[----:B------:R-:W-:Y:S01]  /*11b20*/  ULOP3.LUT UR8, UR5, 0x7fe, URZ, 0xc0, !UPT ;  /* 0x000007fe05087892 */ /* 0x000fe2000f8ec0ff */
[----:B-1----:R-:W-:Y:S02]  /*11b30*/  PRMT R7, R2, 0x9910, RZ ;  /* 0x0000991002077816 */ /* 0x002fe400000000ff */
[----:B------:R-:W-:-:S06]  /*11b40*/  PRMT R6, R25, 0x9910, RZ ;  /* 0x0000991019067816 */ /* 0x000fcc00000000ff */
[----:B------:R-:W1:Y:S02]  /*11b50*/  LDS.U16 R3, [R0+UR8] ;  /* 0x0000000800037984 */ /* 0x000e640008000400 */
[C---:B-1----:R-:W-:Y:S02]  /*11b60*/  PRMT R25, R3.reuse, 0x7771, RZ ;  /* 0x0000777103197816 */ /* 0x042fe400000000ff */
[----:B------:R-:W-:-:S03]  /*11b70*/  LOP3.LUT R2, R3, 0xff, RZ, 0xc0, !PT ;  /* 0x000000ff03027812 */ /* 0x000fc600078ec0ff */
[----:B------:R-:W-:Y:S02]  /*11b80*/  IMAD R25, R6, R25, RZ ;  /* 0x0000001906197224 */ /* 0x000fe400078e02ff */
[----:B------:R-:W-:-:S05]  /*11b90*/  IMAD R2, R7, R2, RZ ;  /* 0x0000000207027224 */ /* 0x000fca00078e02ff */
[----:B------:R-:W-:-:S05]  /*11ba0*/  PRMT R3, R25, 0x7604, R2 ;  /* 0x0000760419037816 */ /* 0x000fca0000000002 */
[----:B------:R2:W-:Y:S02]  /*11bb0*/  STS.U16 [R0], R3 ;  /* 0x0000000300007388 */ /* 0x0005e40000000400 */
.L_x_4756:
[----:B------:R-:W-:Y:S05]  /*11bc0*/  BSYNC.RECONVERGENT B0 ;  /* 0x0000000000007941 */ /* 0x000fea0003800200 */
.L_x_4755:
[----:B------:R-:W-:-:S03]  /*11bd0*/  UISETP.GT.U32.AND UP0, UPT, UR5, 0x7f, UPT ;  /* 0x0000007f0500788c */ /* 0x000fc6000bf04070 */
[----:B------:R-:W-:-:S06]  /*11be0*/  UMOV UR5, UR7 ;  /* 0x0000000700057c82 */ /* 0x000fcc0008000000 */
[----:B------:R-:W-:Y:S05]  /*11bf0*/  BRA.U UP0, `(.L_x_4757) ;  /* 0xfffffffd00ac7547 */ /* 0x000fea000b83ffff */
.L_x_4754:
[----:B------:R-:W-:Y:S01]  /*11c00*/  BAR.SYNC.DEFER_BLOCKING 0x0 ;  /* 0x0000000000007b1d */ /* 0x000fe20000010000 */
[----:B------:R-:W-:-:S09]  /*11c10*/  UISETP.GE.U32.AND UP0, UPT, UR4, 0x2, UPT ;  /* 0x000000020400788c */ /* 0x000fd2000bf06070 */
[----:B------:R-:W-:Y:S05]  /*11c20*/  BRA.U !UP0, `(.L_x_4753) ;  /* 0x0000000108407547 */ /* 0x000fea000b800000 */
[----:B-12---:R-:W-:-:S07]  /*11c30*/  HFMA2 R0, -RZ, RZ, 0, 5.9604644775390625e-08 ;  /* 0x00000001ff007431 */ /* 0x006fce00000001ff */
.L_x_4758:
        /* <DEDUP_REMOVED lines=15> */
.L_x_4753:
        /* <DEDUP_REMOVED lines=10> */
[----:B-1----:R-:W-:Y:S02]  /*11dd0*/  IADD3.X R7, PT, PT, RZ, UR5, RZ, P2, !PT ;  /* 0x00000005ff077c10 */ /* 0x002fe400097fe4ff */
[----:B------:R-:W-:-:S05]  /*11de0*/  IADD3.X R5, PT, PT, RZ, UR5, RZ, P1, !PT ;  /* 0x00000005ff057c10 */ /* 0x000fca0008ffe4ff */
[----:B--2---:R-:W2:Y:S04]  /*11df0*/  @P0 LDG.E.U8 R0, desc[UR36][R6.64] ;  /* 0x0000002406000981 */ /* 0x004ea8000c1e1100 */
[----:B------:R-:W3:Y:S01]  /*11e00*/  @P0 LDG.E.U8 R3, desc[UR36][R4.64] ;  /* 0x0000002404030981 */ /* 0x000ee2000c1e1100 */
[----:B------:R-:W1:Y:S01]  /*11e10*/  LDCU.U8 UR4, c[0x0][0x789] ;  /* 0x0000f120ff0477ac */ /* 0x000e620008000000 */
[----:B------:R-:W-:Y:S02]  /*11e20*/  @P0 PRMT R9, R2, 0x9910, RZ ;  /* 0x0000991002090816 */ /* 0x000fe400000000ff */
[----:B------:R-:W-:Y:S02]  /*11e30*/  @P0 PRMT R8, R25, 0x9910, RZ ;  /* 0x0000991019080816 */ /* 0x000fe400000000ff */
[----:B-1----:R-:W-:Y:S01]  /*11e40*/  ISETP.NE.AND P1, PT, RZ, UR4, PT ;  /* 0x00000004ff007c0c */ /* 0x002fe2000bf25270 */
[----:B--2---:R-:W-:-:S02]  /*11e50*/  @P0 IMAD R0, R0, R9, RZ ;  /* 0x0000000900000224 */ /* 0x004fc400078e02ff */
[----:B---3--:R-:W-:-:S03]  /*11e60*/  @P0 IMAD R3, R3, R8, RZ ;  /* 0x0000000803030224 */ /* 0x008fc600078e02ff */
[----:B------:R-:W-:Y:S02]  /*11e70*/  @P0 PRMT R2, R0, 0x7610, R2 ;  /* 0x0000761000020816 */ /* 0x000fe40000000002 */
[----:B------:R-:W-:-:S05]  /*11e80*/  @P0 PRMT R25, R3, 0x7610, R25 ;  /* 0x0000761003190816 */ /* 0x000fca0000000019 */
[----:B------:R1:W-:Y:S04]  /*11e90*/  @!P1 STG.E.U8 desc[UR36][R6.64], R2 ;  /* 0x0000000206009986 */ /* 0x0003e8000c101124 */
[----:B------:R1:W-:Y:S01]  /*11ea0*/  @!P1 STG.E.U8 desc[UR36][R4.64], R25 ;  /* 0x0000001904009986 */ /* 0x0003e2000c101124 */
        /* <DEDUP_REMOVED lines=20> */
.L_x_4761:
        /* <DEDUP_REMOVED lines=14> */
[----:B------:R2:W-:Y:S01]  /*120d0*/  STG.E.U8 desc[UR36][R14.64], R2 ;  /* 0x000000020e007986 */ /* 0x0005e2000c101124 */
[----:B0-----:R-:W-:Y:S01]  /*120e0*/  MOV R10, UR4 ;  /* 0x00000004000a7c02 */ /* 0x001fe20008000f00 */
[----:B--2---:R-:W-:-:S07]  /*120f0*/  IMAD.U32 R11, RZ, RZ, UR5 ;  /* 0x00000005ff0b7e24 */ /* 0x004fce000f8e00ff */
[----:B------:R-:W-:-:S07]  /*12100*/  LEPC R20, `(.L_x_4762) ;  /* 0x000000001014794e */ /* 0x000fce0000000000 */
[----:B-1----:R-:W-:Y:S05]  /*12110*/  CALL.ABS.NOINC R16 ;  /* 0x0000000010007343 */ /* 0x002fea0003c00000 */
.L_x_4762:
[----:B------:R-:W-:Y:S05]  /*12120*/  BRA `(.L_x_4763) ;  /* 0x0000000000047947 */ /* 0x000fea0003800000 */
.L_x_4760:
[----:B------:R2:W-:Y:S02]  /*12130*/  STG.E.U8 desc[UR36][R6.64], R2 ;  /* 0x0000000206007986 */ /* 0x0005e4000c101124 */
.L_x_4763:
[----:B------:R-:W3:Y:S02]  /*12140*/  LDCU.64 UR4, c[0x0][0x758] ;  /* 0x0000eb00ff0477ac */ /* 0x000ee40008000a00 */
[----:B---3--:R-:W-:-:S04]  /*12150*/  IADD3 R22, P0, PT, R22, UR4, RZ ;  /* 0x0000000416167c10 */ /* 0x008fc8000ff1e0ff */
[----:B------:R-:W-:-:S05]  /*12160*/  IADD3.X R23, PT, PT, RZ, UR5, RZ, P0, !PT ;  /* 0x00000005ff177c10 */ /* 0x000fca00087fe4ff */
[----:B------:R-:W-:Y:S01]  /*12170*/  STG.E.U8 desc[UR36][R22.64], R25 ;  /* 0x0000001916007986 */ /* 0x000fe2000c101124 */
[----:B------:R-:W-:Y:S05]  /*12180*/  EXIT ;  /* 0x000000000000794d */ /* 0x000fea0003800000 */
.L_x_4759:
[----:B------:R-:W3:Y:S01]  /*12190*/  LDCU.U8 UR4, c[0x0][0x788] ;  /* 0x0000f100ff0477ac */ /* 0x000ee20008000000 */
[----:B------:R-:W4:Y:S01]  /*121a0*/  LDCU.U8 UR5, c[0x0][0x789] ;  /* 0x0000f120ff0577ac */ /* 0x000f220008000000 */
[----:B---3--:R-:W-:Y:S02]  /*121b0*/  UISETP.NE.AND UP1, UPT, UR4, URZ, UPT ;  /* 0x000000ff0400728c */ /* 0x008fe4000bf25270 */
[----:B----4-:R-:W-:-:S07]  /*121c0*/  UISETP.NE.AND UP0, UPT, UR5, URZ, UPT ;  /* 0x000000ff0500728c */ /* 0x010fce000bf05270 */
[----:B------:R-:W-:Y:S05]  /*121d0*/  BRA.U !UP1, `(.L_x_4764) ;  /* 0x0000000109207547 */ /* 0x000fea000b800000 */
[----:B-12---:R-:W2:Y:S04]  /*121e0*/  LDG.E.U8 R0, desc[UR36][R4.64] ;  /* 0x0000002404007981 */ /* 0x006ea8000c1e1100 */
[----:B------:R-:W3:Y:S01]  /*121f0*/  LDG.E.U8 R3, desc[UR36][R4.64+0x1] ;  /* 0x0000012404037981 */ /* 0x000ee2000c1e1100 */
[----:B------:R-:W-:Y:S02]  /*12200*/  PRMT R7, R2, 0x9910, RZ ;  /* 0x0000991002077816 */ /* 0x000fe400000000ff */
[----:B------:R-:W-:-:S03]  /*12210*/  PRMT R2, R25, 0x9910, RZ ;  /* 0x0000991019027816 */ /* 0x000fc600000000ff */
[----:B--2---:R-:W-:Y:S02]  /*12220*/  IMAD R0, R0, R7, RZ ;  /* 0x0000000700007224 */ /* 0x004fe400078e02ff */
[----:B---3--:R-:W-:-:S03]  /*12230*/  IMAD R3, R3, R2, RZ ;  /* 0x0000000203037224 */ /* 0x008fc600078e02ff */
[----:B------:R-:W-:Y:S02]  /*12240*/  PRMT R2, R0, 0x7610, R2 ;  /* 0x0000761000027816 */ /* 0x000fe40000000002 */
[----:B------:R-:W-:-:S07]  /*12250*/  PRMT R25, R3, 0x7610, R25 ;  /* 0x0000761003197816 */ /* 0x000fce0000000019 */
.L_x_4764:
        /* <DEDUP_REMOVED lines=8> */
[----:B------:R4:W0:Y:S01]  /*122e0*/  LDC.64 R14, c[0x4][R16] ;  /* 0x01000000100e7b82 */ /* 0x0008220000000a00 */
[----:B------:R-:W5:Y:S01]  /*122f0*/  LDCU.64 UR6, c[0x4][0x640] ;  /* 0x0100c800ff0677ac */ /* 0x000f620008000a00 */
[----:B------:R-:W-:Y:S01]  /*12300*/  MOV R13, RZ ;  /* 0x000000ff000d7202 */ /* 0x000fe20000000f00 */
[----:B------:R-:W2:Y:S01]  /*12310*/  LDCU.64 UR8, c[0x4][0x2b0] ;  /* 0x01005600ff0877ac */ /* 0x000ea20008000a00 */
[----:B---3--:R-:W-:Y:S01]  /*12320*/  MOV R4, UR4 ;  /* 0x0000000400047c02 */ /* 0x008fe20008000f00 */
[----:B------:R-:W-:Y:S01]  /*12330*/  IMAD.U32 R5, RZ, RZ, UR5 ;  /* 0x00000005ff057e24 */ /* 0x000fe2000f8e00ff */
[----:B-----5:R-:W-:-:S02]  /*12340*/  MOV R6, UR6 ;  /* 0x0000000600067c02 */ /* 0x020fc40008000f00 */
[----:B-1----:R-:W-:Y:S01]  /*12350*/  MOV R7, UR7 ;  /* 0x0000000700077c02 */ /* 0x002fe20008000f00 */
[----:B--2---:R-:W-:Y:S01]  /*12360*/  IMAD.U32 R10, RZ, RZ, UR8 ;  /* 0x00000008ff0a7e24 */ /* 0x004fe2000f8e00ff */
[----:B----4-:R-:W-:-:S07]  /*12370*/  MOV R11, UR9 ;  /* 0x00000009000b7c02 */ /* 0x010fce0008000f00 */
[----:B------:R-:W-:-:S07]  /*12380*/  LEPC R20, `(.L_x_4767) ;  /* 0x000000001014794e */ /* 0x000fce0000000000 */
[----:B0-----:R-:W-:Y:S05]  /*12390*/  CALL.ABS.NOINC R14 ;  /* 0x000000000e007343 */ /* 0x001fea0003c00000 */
.L_x_4767:
        /* <DEDUP_REMOVED lines=13> */
[----:B------:R2:W-:Y:S01]  /*12470*/  STG.E.U8 desc[UR36][R14.64], R2 ;  /* 0x000000020e007986 */ /* 0x0005e2000c101124 */
[----:B------:R-:W-:Y:S02]  /*12480*/  MOV R6, UR8 ;  /* 0x0000000800067c02 */ /* 0x000fe40008000f00 */
[----:B0-----:R-:W-:Y:S02]  /*12490*/  MOV R10, UR4 ;  /* 0x00000004000a7c02 */ /* 0x001fe40008000f00 */
[----:B--2---:R-:W-:-:S07]  /*124a0*/  MOV R11, UR5 ;  /* 0x00000005000b7c02 */ /* 0x004fce0008000f00 */
[----:B------:R-:W-:-:S07]  /*124b0*/  LEPC R20, `(.L_x_4768) ;  /* 0x000000001014794e */ /* 0x000fce0000000000 */
[----:B-1----:R-:W-:Y:S05]  /*124c0*/  CALL.ABS.NOINC R16 ;  /* 0x0000000010007343 */ /* 0x002fea0003c00000 */
.L_x_4768:
[----:B------:R-:W-:Y:S05]  /*124d0*/  BRA `(.L_x_4769) ;  /* 0x0000000000107947 */ /* 0x000fea0003800000 */
.L_x_4766:
[----:B------:R-:W3:Y:S02]  /*124e0*/  LDCU.64 UR4, c[0x0][0x758] ;  /* 0x0000eb00ff0477ac */ /* 0x000ee40008000a00 */
[----:B---3--:R-:W-:-:S05]  /*124f0*/  IADD3 R4, P0, PT, R24, UR4, RZ ;  /* 0x0000000418047c10 */ /* 0x008fca000ff1e0ff */
[----:B------:R-:W-:-:S05]  /*12500*/  IMAD.X R5, RZ, RZ, UR5, P0 ;  /* 0x00000005ff057e24 */ /* 0x000fca00080e06ff */
[----:B------:R3:W-:Y:S03]  /*12510*/  STG.E.U8 desc[UR36][R4.64], R2 ;  /* 0x0000000204007986 */ /* 0x0007e6000c101124 */
.L_x_4769:
[----:B------:R-:W4:Y:S02]  /*12520*/  LDCU.64 UR4, c[0x0][0x758] ;  /* 0x0000eb00ff0477ac */ /* 0x000f240008000a00 */
[----:B----4-:R-:W-:-:S04]  /*12530*/  IADD3 R22, P0, PT, R22, UR4, RZ ;  /* 0x0000000416167c10 */ /* 0x010fc8000ff1e0ff */
[----:B------:R-:W-:-:S05]  /*12540*/  IADD3.X R23, PT, PT, RZ, UR5, RZ, P0, !PT ;  /* 0x00000005ff177c10 */ /* 0x000fca00087fe4ff */
[----:B------:R-:W-:Y:S01]  /*12550*/  STG.E.U8 desc[UR36][R22.64], R25 ;  /* 0x0000001916007986 */ /* 0x000fe2000c101124 */
[----:B------:R-:W-:Y:S05]  /*12560*/  EXIT ;  /* 0x000000000000794d */ /* 0x000fea0003800000 */
.L_x_4765:
[----:B------:R-:W-:Y:S04]  /*12570*/  STG.E.U8 desc[UR36][R4.64], R2 ;  /* 0x0000000204007986 */ /* 0x000fe8000c101124 */
[----:B------:R-:W-:Y:S01]  /*12580*/  STG.E.U8 desc[UR36][R4.64+0x1], R25 ;  /* 0x0000011904007986 */ /* 0x000fe2000c101124 */
[----:B------:R-:W-:Y:S05]  /*12590*/  EXIT ;  /* 0x000000000000794d */ /* 0x000fea0003800000 */
.L_x_4736:
        /* <DEDUP_REMOVED lines=19> */
[----:B------:R-:W-:-:S03]  /*126d0*/  IADD3.X R5, PT, PT, RZ, UR5, RZ, P1, !PT ;  /* 0x00000005ff057c10 */ /* 0x000fc60008ffe4ff */
[----:B------:R-:W-:-:S04]  /*126e0*/  IMAD.X R3, RZ, RZ, UR5, P0 ;  /* 0x00000005ff037e24 */ /* 0x000fc800080e06ff */
[----:B------:R-:W2:Y:S04]  /*126f0*/  @P2 LDG.E.U8 R0, desc[UR36][R4.64] ;  /* 0x0000002404002981 */ /* 0x000ea8000c1e1100 */
        /* <DEDUP_REMOVED lines=31> */
.L_x_4772:
        /* <DEDUP_REMOVED lines=13> */
[----:B------:R2:W-:Y:S01]  /*129c0*/  STG.E.U8 desc[UR36][R14.64], R16 ;  /* 0x000000100e007986 */ /* 0x0005e2000c101124 */
[----:B------:R-:W-:Y:S01]  /*129d0*/  MOV R7, UR9 ;  /* 0x0000000900077c02 */ /* 0x000fe20008000f00 */
[----:B0-----:R-:W-:Y:S01]  /*129e0*/  IMAD.U32 R10, RZ, RZ, UR4 ;  /* 0x00000004ff0a7e24 */ /* 0x001fe2000f8e00ff */
[----:B--2---:R-:W-:-:S07]  /*129f0*/  MOV R11, UR5 ;  /* 0x00000005000b7c02 */ /* 0x004fce0008000f00 */
[----:B------:R-:W-:-:S07]  /*12a00*/  LEPC R20, `(.L_x_4773) ;  /* 0x000000001014794e */ /* 0x000fce0000000000 */
[----:B-1----:R-:W-:Y:S05]  /*12a10*/  CALL.ABS.NOINC R2 ;  /* 0x0000000002007343 */ /* 0x002fea0003c00000 */
.L_x_4773:
[----:B------:R-:W-:Y:S05]  /*12a20*/  BRA `(.L_x_4774) ;  /* 0x0000000000047947 */ /* 0x000fea0003800000 */
.L_x_4771:
[----:B------:R2:W-:Y:S02]  /*12a30*/  STG.E.U8 desc[UR36][R4.64], R16 ;  /* 0x0000001004007986 */ /* 0x0005e4000c101124 */
.L_x_4774:
[----:B------:R-:W3:Y:S02]  /*12a40*/  LDCU.64 UR4, c[0x0][0x758] ;  /* 0x0000eb00ff0477ac */ /* 0x000ee40008000a00 */
[----:B---3--:R-:W-:-:S04]  /*12a50*/  IADD3 R22, P0, PT, R22, UR4, RZ ;  /* 0x0000000416167c10 */ /* 0x008fc8000ff1e0ff */
[----:B------:R-:W-:-:S05]  /*12a60*/  IADD3.X R23, PT, PT, RZ, UR5, RZ, P0, !PT ;  /* 0x00000005ff177c10 */ /* 0x000fca00087fe4ff */
[----:B------:R-:W-:Y:S01]  /*12a70*/  STG.E.U8 desc[UR36][R22.64], R17 ;  /* 0x0000001116007986 */ /* 0x000fe2000c101124 */
[----:B------:R-:W-:Y:S05]  /*12a80*/  EXIT ;  /* 0x000000000000794d */ /* 0x000fea0003800000 */
.L_x_4770:
[----:B------:R-:W1:Y:S01]  /*12a90*/  LDCU.U8 UR4, c[0x0][0x788] ;  /* 0x0000f100ff0477ac */ /* 0x000e620008000000 */
[----:B------:R-:W2:Y:S01]  /*12aa0*/  LDCU.U8 UR5, c[0x0][0x789] ;  /* 0x0000f120ff0577ac */ /* 0x000ea20008000000 */
[----:B-1----:R-:W-:Y:S02]  /*12ab0*/  UISETP.NE.AND UP0, UPT, UR4, URZ, UPT ;  /* 0x000000ff0400728c */ /* 0x002fe4000bf05270 */
[----:B--2---:R-:W-:-:S07]  /*12ac0*/  UISETP.NE.AND UP1, UPT, UR5, URZ, UPT ;  /* 0x000000ff0500728c */ /* 0x004fce000bf25270 */
[----:B------:R-:W-:Y:S05]  /*12ad0*/  BRA.U !UP0, `(.L_x_4775) ;  /* 0x0000000108207547 */ /* 0x000fea000b800000 */
[----:B------:R-:W2:Y:S04]  /*12ae0*/  LDG.E.U8 R0, desc[UR36][R4.64] ;  /* 0x0000002404007981 */ /* 0x000ea8000c1e1100 */
[----:B------:R-:W3:Y:S01]  /*12af0*/  LDG.E.U8 R2, desc[UR36][R4.64+0x1] ;  /* 0x0000012404027981 */ /* 0x000ee2000c1e1100 */
[----:B------:R-:W-:Y:S02]  /*12b00*/  PRMT R3, R16, 0x9910, RZ ;  /* 0x0000991010037816 */ /* 0x000fe400000000ff */
[----:B------:R-:W-:-:S03]  /*12b10*/  PRMT R7, R17, 0x9910, RZ ;  /* 0x0000991011077816 */ /* 0x000fc600000000ff */
[----:B--2---:R-:W-:Y:S02]  /*12b20*/  IMAD R0, R0, R3, RZ ;  /* 0x0000000300007224 */ /* 0x004fe400078e02ff */
[----:B---3--:R-:W-:-:S03]  /*12b30*/  IMAD R2, R2, R7, RZ ;  /* 0x0000000702027224 */ /* 0x008fc600078e02ff */
[----:B------:R-:W-:Y:S02]  /*12b40*/  PRMT R16, R0, 0x7610, R16 ;  /* 0x0000761000107816 */ /* 0x000fe40000000010 */
[----:B------:R-:W-:-:S07]  /*12b50*/  PRMT R17, R2, 0x7610, R17 ;  /* 0x0000761002117816 */ /* 0x000fce0000000011 */
.L_x_4775:
        /* <DEDUP_REMOVED lines=20> */
.L_x_4778:
        /* <DEDUP_REMOVED lines=19> */
.L_x_4779:
[----:B------:R-:W-:Y:S05]  /*12dd0*/  BRA `(.L_x_4780) ;  /* 0x0000000000107947 */ /* 0x000fea0003800000 */
.L_x_4777:
[----:B------:R-:W1:Y:S02]  /*12de0*/  LDCU.64 UR4, c[0x0][0x758] ;  /* 0x0000eb00ff0477ac */ /* 0x000e640008000a00 */
[----:B-1----:R-:W-:-:S04]  /*12df0*/  IADD3 R2, P0, PT, R25, UR4, RZ ;  /* 0x0000000419027c10 */ /* 0x002fc8000ff1e0ff */
[----:B------:R-:W-:-:S05]  /*12e00*/  IADD3.X R3, PT, PT, RZ, UR5, RZ, P0, !PT ;  /* 0x00000005ff037c10 */ /* 0x000fca00087fe4ff */
[----:B------:R1:W-:Y:S04]  /*12e10*/  STG.E.U8 desc[UR36][R2.64], R16 ;  /* 0x0000001002007986 */ /* 0x0003e8000c101124 */
.L_x_4780:
[----:B------:R-:W2:Y:S02]  /*12e20*/  LDCU.64 UR4, c[0x0][0x758] ;  /* 0x0000eb00ff0477ac */ /* 0x000ea40008000a00 */
[----:B--2---:R-:W-:-:S04]  /*12e30*/  IADD3 R22, P0, PT, R22, UR4, RZ ;  /* 0x0000000416167c10 */ /* 0x004fc8000ff1e0ff */
[----:B------:R-:W-:-:S05]  /*12e40*/  IADD3.X R23, PT, PT, RZ, UR5, RZ, P0, !PT ;  /* 0x00000005ff177c10 */ /* 0x000fca00087fe4ff */
[----:B------:R-:W-:Y:S01]  /*12e50*/  STG.E.U8 desc[UR36][R22.64], R17 ;  /* 0x0000001116007986 */ /* 0x000fe2000c101124 */
[----:B------:R-:W-:Y:S05]  /*12e60*/  EXIT ;  /* 0x000000000000794d */ /* 0x000fea0003800000 */
.L_x_4776:
[----:B------:R-:W-:Y:S04]  /*12e70*/  STG.E.U8 desc[UR36][R4.64], R16 ;  /* 0x0000001004007986 */ /* 0x000fe8000c101124 */
[----:B------:R-:W-:Y:S01]  /*12e80*/  STG.E.U8 desc[UR36][R4.64+0x1], R17 ;  /* 0x0000011104007986 */ /* 0x000fe2000c101124 */
[----:B------:R-:W-:Y:S05]  /*12e90*/  EXIT ;  /* 0x000000000000794d */ /* 0x000fea0003800000 */
.L_x_4781:
        /* <DEDUP_REMOVED lines=14> */
.L_x_8879:


//--------------------- .text._ZN2at6native13reduce_kernelILi128ELi4ENS0_8ReduceOpIaNS0_14func_wrapper_tIaNS0_55_GLOBAL__N__0955718d_22_SparseCsrTensorMath_cu_868dd54514ReductionMulOpIaEEEEjaLi4ELi4EEEEEvT1_ --------------------------
	.section	.text._ZN2at6native13reduce_kernelILi128ELi4ENS0_8ReduceOpIaNS0_14func_wrapper_tIaNS0_55_GLOBAL__N__0955718d_22_SparseCsrTensorMath_cu_868dd54514ReductionMulOpIaEEEEjaLi4ELi4EEEEEvT1_,"ax",@progbits
	.align	128
.text._ZN2at6native13reduce_kernelILi128ELi4ENS0_8ReduceOpIaNS0_14func_wrapper_tIaNS0_55_GLOBAL__N__0955718d_22_SparseCsrTensorMath_cu_868dd54514ReductionMulOpIaEEEEjaLi4ELi4EEEEEvT1_:
        .type           _ZN2at6native13reduce_kernelILi128ELi4ENS0_8ReduceOpIaNS0_14func_wrapper_tIaNS0_55_GLOBAL__N__0955718d_22_SparseCsrTensorMath_cu_868dd54514ReductionMulOpIaEEEEjaLi4ELi4EEEEEvT1_,@function
        .size           _ZN2at6native13reduce_kernelILi128ELi4ENS0_8ReduceOpIaNS0_14func_wrapper_tIaNS0_55_GLOBAL__N__0955718d_22_SparseCsrTensorMath_cu_868dd54514ReductionMulOpIaEEEEjaLi4ELi4EEEEEvT1_,(.L_x_8880 - _ZN2at6native13reduce_kernelILi128ELi4ENS0_8ReduceOpIaNS0_14func_wrapper_tIaNS0_55_GLOBAL__N__0955718d_22_SparseCsrTensorMath_cu_868dd54514ReductionMulOpIaEEEEjaLi4ELi4EEEEEvT1_)
        .other          _ZN2at6native13reduce_kernelILi128ELi4ENS0_8ReduceOpIaNS0_14func_wrapper_tIaNS0_55_GLOBAL__N__0955718d_22_SparseCsrTensorMath_cu_868dd54514ReductionMulOpIaEEEEjaLi4ELi4EEEEEvT1_,@"STO_CUDA_ENTRY STV_DEFAULT"
_ZN2at6native13reduce_kernelILi128ELi4ENS0_8ReduceOpIaNS0_14func_wrapper_tIaNS0_55_GLOBAL__N__0955718d_22_SparseCsrTensorMath_cu_868dd54514ReductionMulOpIaEEEEjaLi4ELi4EEEEEvT1_:
[----:B------:R-:W0:Y:S01]  /*0000*/  LDC R1, c[0x0][0x37c] ;  /* 0x0000df00ff017b82 */ /* 0x000e220000000800 */
[----:B------:R-:W1:Y:S01]  /*0010*/  S2R R16, SR_TID.X ;  /* 0x0000000000107919 */ /* 0x000e620000002100 */
[----:B------:R-:W1:Y:S01]  /*0020*/  LDCU.128 UR8, c[0x0][0x3a0] ;  /* 0x00007400ff0877ac */ /* 0x000e620008000c00 */
[----:B------:R-:W-:Y:S01]  /*0030*/  IMAD.MOV.U32 R21, RZ, RZ, RZ ;  /* 0x000000ffff157224 */ /* 0x000fe200078e00ff */
        /* <DEDUP_REMOVED lines=16> */
[----:B------:R-:W-:Y:S01]  /*0140*/  HFMA2 R4, -RZ, RZ, 0, 0 ;  /* 0x00000000ff047431 */ /* 0x000fe200000001ff */
        /* <DEDUP_REMOVED lines=11> */
[----:B------:R-:W-:Y:S01]  /*0200*/  IMAD.MOV.U32 R6, RZ, RZ, RZ ;  /* 0x000000ffff067224 */ /* 0x000fe200078e00ff */
        /* <DEDUP_REMOVED lines=263> */
.L_x_4782:
[----:B------:R-:W1:Y:S01]  /*1280*/  LDCU.64 UR4, c[0x0][0x388] ;  /* 0x00007100ff0477ac */ /* 0x000e620008000a00 */
[----:B------:R-:W-:Y:S01]  /*1290*/  BSSY.RECONVERGENT B6, `(.L_x_4783) ;  /* 0x0000c4b000067945 */ /* 0x000fe20003800200 */
[----:B------:R-:W2:Y:S01]  /*12a0*/  LDCU.64 UR36, c[0x0][0x358] ;  /* 0x00006b00ff2477ac */ /* 0x000ea20008000a00 */
[----:B-1----:R-:W-:-:S05]  /*12b0*/  IMAD.U32 R28, RZ, RZ, UR4 ;  /* 0x00000004ff1c7e24 */ /* 0x002fca000f8e00ff */
[----:B------:R-:W-:-:S04]  /*12c0*/  ISETP.GE.U32.AND P0, PT, R27, R28, PT ;  /* 0x0000001c1b00720c */ /* 0x000fc80003f06070 */
[----:B------:R-:W-:-:S13]  /*12d0*/  ISETP.GE.U32.OR P0, PT, R5, UR5, P0 ;  /* 0x0000000505007c0c */ /* 0x000fda0008706470 */
[----:B--2---:R-:W-:Y:S05]  /*12e0*/  @P0 BRA `(.L_x_4784) ;  /* 0x000000c400140947 */ /* 0x004fea0003800000 */
[----:B------:R-:W1:Y:S01]  /*12f0*/  LDCU.U8 UR6, c[0x0][0x3bc] ;  /* 0x00007780ff0677ac */ /* 0x000e620008000000 */
[----:B------:R-:W2:Y:S01]  /*1300*/  LDCU.64 UR4, c[0x0][0x750] ;  /* 0x0000ea00ff0477ac */ /* 0x000ea20008000a00 */
[----:B-1----:R-:W-:Y:S01]  /*1310*/  UISETP.NE.AND UP0, UPT, UR6, URZ, UPT ;  /* 0x000000ff0600728c */ /* 0x002fe2000bf05270 */
[----:B--2---:R-:W-:-:S04]  /*1320*/  IADD3 R22, P0, PT, R21, UR4, RZ ;  /* 0x0000000415167c10 */ /* 0x004fc8000ff1e0ff */
[----:B------:R-:W-:Y:S01]  /*1330*/  IADD3.X R23, PT, PT, RZ, UR5, RZ, P0, !PT ;  /* 0x00000005ff177c10 */ /* 0x000fe200087fe4ff */
[----:B------:R-:W-:-:S04]  /*1340*/  IMAD.MOV.U32 R24, RZ, RZ, R22 ;  /* 0x000000ffff187224 */ /* 0x000fc800078e0016 */
        /* <DEDUP_REMOVED lines=8> */
[----:B------:R-:W-:Y:S01]  /*13d0*/  IMAD.MOV.U32 R13, RZ, RZ, RZ ;  /* 0x000000ffff0d7224 */ /* 0x000fe200078e00ff */
[----:B------:R-:W5:Y:S01]  /*13e0*/  LDCU.64 UR8, c[0x4][0x2a0] ;  /* 0x01005400ff0877ac */ /* 0x000f620008000a00 */
[----:B-1----:R-:W-:Y:S01]  /*13f0*/  MOV R4, UR4 ;  /* 0x0000000400047c02 */ /* 0x002fe20008000f00 */
[----:B------:R-:W-:-:S02]  /*1400*/  IMAD.U32 R5, RZ, RZ, UR5 ;  /* 0x00000005ff057e24 */ /* 0x000fc4000f8e00ff */
[----:B----4-:R-:W-:Y:S01]  /*1410*/  IMAD.U32 R6, RZ, RZ, UR6 ;  /* 0x00000006ff067e24 */ /* 0x010fe2000f8e00ff */
[----:B------:R-:W-:Y:S01]  /*1420*/  MOV R7, UR7 ;  /* 0x0000000700077c02 */ /* 0x000fe20008000f00 */
[----:B-----5:R-:W-:Y:S02]  /*1430*/  IMAD.U32 R10, RZ, RZ, UR8 ;  /* 0x00000008ff0a7e24 */ /* 0x020fe4000f8e00ff */
[----:B--2---:R-:W-:-:S07]  /*1440*/  IMAD.U32 R11, RZ, RZ, UR9 ;  /* 0x00000009ff0b7e24 */ /* 0x004fce000f8e00ff */
[----:B------:R-:W-:-:S07]  /*1450*/  LEPC R20, `(.L_x_4786) ;  /* 0x000000001014794e */ /* 0x000fce0000000000 */
[----:B0--3--:R-:W-:Y:S05]  /*1460*/  CALL.ABS.NOINC R14 ;  /* 0x000000000e007343 */ /* 0x009fea0003c00000 */
.L_x_4786:
[----:B------:R-:W0:Y:S01]  /*1470*/  LDCU.U8 UR4, c[0x0][0x381] ;  /* 0x00007020ff0477ac */ /* 0x000e220008000000 */
[----:B------:R-:W-:Y:S01]  /*1480*/  LOP3.LUT P0, R7, R22, 0x3, RZ, 0xc0, !PT ;  /* 0x0000000316077812 */ /* 0x000fe2000780c0ff */
[----:B------:R-:W-:Y:S01]  /*1490*/  BSSY.RECONVERGENT B0, `(.L_x_4787) ;  /* 0x0000022000007945 */ /* 0x000fe20003800200 */
[----:B------:R-:W1:Y:S01]  /*14a0*/  LDCU UR5, c[0x0][0x388] ;  /* 0x00007100ff0577ac */ /* 0x000e620008000800 */
[----:B0-----:R-:W-:Y:S01]  /*14b0*/  MOV R0, UR4 ;  /* 0x0000000400007c02 */ /* 0x001fe20008000f00 */
[----:B------:R-:W-:Y:S02]  /*14c0*/  IMAD.U32 R6, RZ, RZ, UR4 ;  /* 0x00000004ff067e24 */ /* 0x000fe4000f8e00ff */
[----:B-1----:R-:W-:-:S07]  /*14d0*/  IMAD.U32 R3, RZ, RZ, UR5 ;  /* 0x00000005ff037e24 */ /* 0x002fce000f8e00ff */
        /* <DEDUP_REMOVED lines=24> */
.L_x_4790:
[----:B------:R-:W-:Y:S05]  /*1660*/  BSYNC.RECONVERGENT B1 ;  /* 0x0000000000017941 */ /* 0x000fea0003800200 */
.L_x_4789:
[----:B------:R-:W0:Y:S01]  /*1670*/  LDC R4, c[0x0][0x388] ;  /* 0x0000e200ff047b82 */ /* 0x000e220000000800 */
[----:B------:R-:W-:-:S05]  /*1680*/  IADD3 R24, P0, PT, R9, 0x4, RZ ;  /* 0x0000000409187810 */ /* 0x000fca0007f1e0ff */
[----:B------:R-:W-:Y:S01]  /*1690*/  IMAD.X R25, RZ, RZ, R25, P0 ;  /* 0x000000ffff197224 */ /* 0x000fe200000e0619 */
[----:B0-----:R-:W-:-:S07]  /*16a0*/  IADD3 R3, PT, PT, R7, -0x4, R4 ;  /* 0xfffffffc07037810 */ /* 0x001fce0007ffe004 */
.L_x_4788:
[----:B------:R-:W-:Y:S05]  /*16b0*/  BSYNC.RECONVERGENT B0 ;  /* 0x0000000000007941 */ /* 0x000fea0003800200 */
.L_x_4787:
        /* <DEDUP_REMOVED lines=18> */
.L_x_4793:
[----:B------:R-:W-:Y:S01]  /*17e0*/  IMAD.WIDE.U32 R4, R7, 0x4, R24 ;  /* 0x0000000407047825 */ /* 0x000fe200078e0018 */
[----:B------:R-:W0:Y:S05]  /*17f0*/  LDCU UR4, c[0x0][0x390] ;  /* 0x00007200ff0477ac */ /* 0x000e2a0008000800 */
[----:B------:R-:W2:Y:S01]  /*1800*/  LDG.E R4, desc[UR36][R4.64] ;  /* 0x0000002404047981 */ /* 0x000ea2000c1e1900 */
[----:B------:R-:W-:Y:S02]  /*1810*/  PRMT R10, R0, 0x9910, RZ ;  /* 0x00009910000a7816 */ /* 0x000fe400000000ff */
[----:B------:R-:W-:Y:S02]  /*1820*/  PRMT R6, R6, 0x9910, RZ ;  /* 0x0000991006067816 */ /* 0x000fe400000000ff */
[----:B------:R-:W-:-:S02]  /*1830*/  PRMT R9, R9, 0x9910, RZ ;  /* 0x0000991009097816 */ /* 0x000fc400000000ff */
        /* <DEDUP_REMOVED lines=8> */
[----:B------:R-:W-:Y:S02]  /*18c0*/  IMAD.MOV.U32 R4, RZ, RZ, R11 ;  /* 0x000000ffff047224 */ /* 0x000fe400078e000b */
[----:B------:R-:W-:-:S02]  /*18d0*/  IMAD.MOV.U32 R11, RZ, RZ, R12 ;  /* 0x000000ffff0b7224 */ /* 0x000fc400078e000c */
[----:B------:R-:W-:Y:S02]  /*18e0*/  IMAD R6, R6, R5, RZ ;  /* 0x0000000506067224 */ /* 0x000fe400078e02ff */
[----:B------:R-:W-:Y:S02]  /*18f0*/  IMAD R9, R9, R4, RZ ;  /* 0x0000000409097224 */ /* 0x000fe400078e02ff */
[----:B------:R-:W-:Y:S02]  /*1900*/  IMAD R8, R8, R11, RZ ;  /* 0x0000000b08087224 */ /* 0x000fe400078e02ff */
[----:B------:R-:W-:Y:S01]  /*1910*/  IMAD R0, R10, R13, RZ ;  /* 0x0000000d0a007224 */ /* 0x000fe200078e02ff */
[----:B------:R-:W-:Y:S06]  /*1920*/  @!P1 BRA `(.L_x_4793) ;  /* 0xfffffffc00ac9947 */ /* 0x000fec000383ffff */
.L_x_4792:
[----:B------:R-:W-:Y:S05]  /*1930*/  BSYNC.RECONVERGENT B0 ;  /* 0x0000000000007941 */ /* 0x000fea0003800200 */
.L_x_4791:
[----:B------:R-:W-:Y:S04]  /*1940*/  BSSY.RECONVERGENT B0, `(.L_x_4794) ;  /* 0x000000b000007945 */ /* 0x000fe80003800200 */
[----:B------:R-:W-:Y:S05]  /*1950*/  @P0 BRA `(.L_x_4795) ;  /* 0x0000000000240947 */ /* 0x000fea0003800000 */
[----:B------:R-:W-:-:S04]  /*1960*/  LOP3.LUT R5, R3, 0xfffffffc, RZ, 0xc0, !PT ;  /* 0xfffffffc03057812 */ /* 0x000fc800078ec0ff */
[----:B------:R-:W-:-:S04]  /*1970*/  IADD3 R4, PT, PT, R5, R16, RZ ;  /* 0x0000001005047210 */ /* 0x000fc80007ffe0ff */
[----:B------:R-:W-:-:S13]  /*1980*/  ISETP.GE.U32.AND P0, PT, R4, R3, PT ;  /* 0x000000030400720c */ /* 0x000fda0003f06070 */
[----:B------:R-:W-:Y:S05]  /*1990*/  @P0 BRA `(.L_x_4795) ;  /* 0x0000000000140947 */ /* 0x000fea0003800000 */
[----:B------:R-:W-:-:S04]  /*19a0*/  IADD3 R24, P0, PT, R4, R24, RZ ;  /* 0x0000001804187210 */ /* 0x000fc80007f1e0ff */
[----:B------:R-:W-:-:S05]  /*19b0*/  LEA.HI.X.SX32 R25, R4, R25, 0x1, P0 ;  /* 0x0000001904197211 */ /* 0x000fca00000f0eff */
[----:B------:R-:W2:Y:S01]  /*19c0*/  LDG.E.U8 R24, desc[UR36][R24.64] ;  /* 0x0000002418187981 */ /* 0x000ea2000c1e1100 */
[----:B------:R-:W-:-:S05]  /*19d0*/  PRMT R3, R6, 0x9910, RZ ;  /* 0x0000991006037816 */ /* 0x000fca00000000ff */
[----:B--2---:R-:W-:-:S07]  /*19e0*/  IMAD R6, R24, R3, RZ ;  /* 0x0000000318067224 */ /* 0x004fce00078e02ff */
.L_x_4795:
[----:B------:R-:W-:Y:S05]  /*19f0*/  BSYNC.RECONVERGENT B0 ;  /* 0x0000000000007941 */ /* 0x000fea0003800200 */
.L_x_4794:
        /* <DEDUP_REMOVED lines=14> */
.L_x_4785:
        /* <DEDUP_REMOVED lines=8> */
[----:B------:R-:W-:Y:S01]  /*1b60*/  MOV R29, R27 ;  /* 0x0000001b001d7202 */ /* 0x000fe20000000f00 */
[----:B--2---:R-:W-:Y:S01]  /*1b70*/  IMAD.U32 R4, RZ, RZ, UR4 ;  /* 0x00000004ff047e24 */ /* 0x004fe2000f8e00ff */
[----:B------:R-:W-:Y:S01]  /*1b80*/  MOV R6, UR4 ;  /* 0x0000000400067c02 */ /* 0x000fe20008000f00 */
[----:B------:R-:W-:Y:S01]  /*1b90*/  IMAD.U32 R7, RZ, RZ, UR4 ;  /* 0x00000004ff077e24 */ /* 0x000fe2000f8e00ff */
[----:B------:R-:W-:Y:S01]  /*1ba0*/  MOV R8, UR4 ;  /* 0x0000000400087c02 */ /* 0x000fe20008000f00 */
[----:B------:R-:W-:Y:S01]  /*1bb0*/  IMAD.U32 R9, RZ, RZ, UR4 ;  /* 0x00000004ff097e24 */ /* 0x000fe2000f8e00ff */
[----:B------:R-:W-:Y:S01]  /*1bc0*/  MOV R10, UR4 ;  /* 0x00000004000a7c02 */ /* 0x000fe20008000f00 */
[----:B-1----:R-:W-:Y:S01]  /*1bd0*/  IMAD R3, R0, 0x3, R27 ;  /* 0x0000000300037824 */ /* 0x002fe200078e021b */
[----:B------:R-:W-:Y:S01]  /*1be0*/  MOV R12, UR4 ;  /* 0x00000004000c7c02 */ /* 0x000fe20008000f00 */
[----:B------:R-:W-:Y:S01]  /*1bf0*/  IMAD.U32 R11, RZ, RZ, UR4 ;  /* 0x00000004ff0b7e24 */ /* 0x000fe2000f8e00ff */
[----:B------:R-:W-:Y:S01]  /*1c00*/  MOV R14, UR4 ;  /* 0x00000004000e7c02 */ /* 0x000fe20008000f00 */
[----:B------:R-:W-:Y:S01]  /*1c10*/  IMAD.U32 R13, RZ, RZ, UR4 ;  /* 0x00000004ff0d7e24 */ /* 0x000fe2000f8e00ff */
[----:B------:R-:W-:Y:S01]  /*1c20*/  ISETP.GE.U32.AND P0, PT, R3, R28, PT ;  /* 0x0000001c0300720c */ /* 0x000fe20003f06070 */
[----:B------:R-:W-:Y:S01]  /*1c30*/  IMAD.U32 R15, RZ, RZ, UR4 ;  /* 0x00000004ff0f7e24 */ /* 0x000fe2000f8e00ff */
[----:B------:R-:W-:Y:S01]  /*1c40*/  MOV R18, UR4 ;  /* 0x0000000400127c02 */ /* 0x000fe20008000f00 */
[----:B------:R-:W-:Y:S01]  /*1c50*/  IMAD.U32 R20, RZ, RZ, UR4 ;  /* 0x00000004ff147e24 */ /* 0x000fe2000f8e00ff */
[----:B------:R-:W-:Y:S01]  /*1c60*/  MOV R21, UR4 ;  /* 0x0000000400157c02 */ /* 0x000fe20008000f00 */
[----:B------:R-:W-:Y:S01]  /*1c70*/  IMAD.U32 R22, RZ, RZ, UR4 ;  /* 0x00000004ff167e24 */ /* 0x000fe2000f8e00ff */
[----:B------:R-:W-:-:S02]  /*1c80*/  MOV R23, UR4 ;  /* 0x0000000400177c02 */ /* 0x000fc40008000f00 */
[----:B------:R-:W-:-:S05]  /*1c90*/  PRMT R3, R4, 0x7610, R3 ;  /* 0x0000761004037816 */ /* 0x000fca0000000003 */
        /* <DEDUP_REMOVED lines=16> */
[----:B------:R-:W-:-:S07]  /*1da0*/  PRMT R23, R3, 0x7610, R23 ;  /* 0x0000761003177816 */ /* 0x000fce0000000017 */
.L_x_4800:
[C---:B------:R-:W-:Y:S02]  /*1db0*/  LOP3.LUT R33, R29.reuse, 0xfffffffc, RZ, 0xc0, !PT ;  /* 0xfffffffc1d217812 */ /* 0x040fe400078ec0ff */
[----:B------:R-:W-:Y:S02]  /*1dc0*/  IADD3 R29, PT, PT, R29, R0, RZ ;  /* 0x000000001d1d7210 */ /* 0x000fe40007ffe0ff */
[----:B------:R-:W-:Y:S02]  /*1dd0*/  IADD3 R32, P0, PT, R33, R24, RZ ;  /* 0x0000001821207210 */ /* 0x000fe40007f1e0ff */
[C---:B------:R-:W-:Y:S02]  /*1de0*/  LOP3.LUT R31, R29.reuse, 0xfffffffc, RZ, 0xc0, !PT ;  /* 0xfffffffc1d1f7812 */ /* 0x040fe400078ec0ff */
[----:B------:R-:W-:Y:S01]  /*1df0*/  IADD3 R29, PT, PT, R29, R0, RZ ;  /* 0x000000001d1d7210 */ /* 0x000fe20007ffe0ff */
[----:B------:R-:W-:Y:S01]  /*1e00*/  IMAD.X R33, RZ, RZ, R25, P0 ;  /* 0x000000ffff217224 */ /* 0x000fe200000e0619 */
[----:B------:R-:W-:-:S02]  /*1e10*/  IADD3 R30, P0, PT, R31, R24, RZ ;  /* 0x000000181f1e7210 */ /* 0x000fc40007f1e0ff */
[C---:B------:R-:W-:Y:S02]  /*1e20*/  LOP3.LUT R27, R29.reuse, 0xfffffffc, RZ, 0xc0, !PT ;  /* 0xfffffffc1d1b7812 */ /* 0x040fe400078ec0ff */
[----:B------:R-:W2:Y:S01]  /*1e30*/  LDG.E R32, desc[UR36][R32.64] ;  /* 0x0000002420207981 */ /* 0x000ea2000c1e1900 */
[----:B------:R-:W-:Y:S01]  /*1e40*/  IADD3 R29, PT, PT, R29, R0, RZ ;  /* 0x000000001d1d7210 */ /* 0x000fe20007ffe0ff */
[--C-:B------:R-:W-:Y:S01]  /*1e50*/  IMAD.X R31, RZ, RZ, R25.reuse, P0 ;  /* 0x000000ffff1f7224 */ /* 0x100fe200000e0619 */
[-C--:B------:R-:W-:Y:S02]  /*1e60*/  IADD3 R26, P0, PT, R27, R24.reuse, RZ ;  /* 0x000000181b1a7210 */ /* 0x080fe40007f1e0ff */
[----:B------:R-:W-:Y:S02]  /*1e70*/  LOP3.LUT R5, R29, 0xfffffffc, RZ, 0xc0, !PT ;  /* 0xfffffffc1d057812 */ /* 0x000fe400078ec0ff */
[----:B------:R1:W3:Y:S01]  /*1e80*/  LDG.E R30, desc[UR36][R30.64] ;  /* 0x000000241e1e7981 */ /* 0x0002e2000c1e1900 */
[----:B------:R-:W-:Y:S01]  /*1e90*/  IMAD.X R27, RZ, RZ, R25, P0 ;  /* 0x000000ffff1b7224 */ /* 0x000fe200000e0619 */
[----:B------:R-:W-:-:S04]  /*1ea0*/  IADD3 R4, P0, PT, R5, R24, RZ ;  /* 0x0000001805047210 */ /* 0x000fc80007f1e0ff */
[----:B------:R-:W4:Y:S01]  /*1eb0*/  LDG.E R26, desc[UR36][R26.64] ;  /* 0x000000241a1a7981 */ /* 0x000f22000c1e1900 */
[----:B------:R-:W-:-:S06]  /*1ec0*/  IMAD.X R5, RZ, RZ, R25, P0 ;  /* 0x000000ffff057224 */ /* 0x000fcc00000e0619 */
[----:B------:R5:W4:Y:S01]  /*1ed0*/  LDG.E R5, desc[UR36][R4.64] ;  /* 0x0000002404057981 */ /* 0x000b22000c1e1900 */
[----:B------:R-:W-:Y:S02]  /*1ee0*/  IADD3 R29, PT, PT, R29, R0, RZ ;  /* 0x000000001d1d7210 */ /* 0x000fe40007ffe0ff */
[----:B-1----:R-:W-:Y:S02]  /*1ef0*/  PRMT R31, R23, 0x9910, RZ ;  /* 0x00009910171f7816 */ /* 0x002fe400000000ff */
        /* <DEDUP_REMOVED lines=13> */
[C---:B--2---:R-:W-:Y:S02]  /*1fd0*/  LOP3.LUT R34, R32.reuse, 0xff, RZ, 0xc0, !PT ;  /* 0x000000ff20227812 */ /* 0x044fe400078ec0ff */
[C---:B-----5:R-:W-:Y:S02]  /*1fe0*/  PRMT R4, R32.reuse, 0x7772, RZ ;  /* 0x0000777220047816 */ /* 0x060fe400000000ff */
[C---:B------:R-:W-:Y:S01]  /*1ff0*/  PRMT R15, R32.reuse, 0x7771, RZ ;  /* 0x00007771200f7816 */ /* 0x040fe200000000ff */
[----:B------:R-:W-:Y:S01]  /*2000*/  IMAD R23, R31, R34, RZ ;  /* 0x000000221f177224 */ /* 0x000fe200078e02ff */
[----:B------:R-:W-:Y:S01]  /*2010*/  PRMT R27, R32, 0x7773, RZ ;  /* 0x00007773201b7816 */ /* 0x000fe200000000ff */
[----:B------:R-:W-:Y:S01]  /*2020*/  IMAD R21, R21, R4, RZ ;  /* 0x0000000415157224 */ /* 0x000fe200078e02ff */
[----:B---3--:R-:W-:Y:S01]  /*2030*/  PRMT R34, R30, 0x7771, RZ ;  /* 0x000077711e227816 */ /* 0x008fe200000000ff */
[----:B------:R-:W-:Y:S01]  /*2040*/  IMAD R22, R22, R15, RZ ;  /* 0x0000000f16167224 */ /* 0x000fe200078e02ff */
[----:B------:R-:W-:Y:S01]  /*2050*/  LOP3.LUT R31, R30, 0xff, RZ, 0xc0, !PT ;  /* 0x000000ff1e1f7812 */ /* 0x000fe200078ec0ff */
[----:B------:R-:W-:Y:S01]  /*2060*/  IMAD R20, R20, R27, RZ ;  /* 0x0000001b14147224 */ /* 0x000fe200078e02ff */
[----:B------:R-:W-:Y:S01]  /*2070*/  PRMT R4, R11, 0x9910, RZ ;  /* 0x000099100b047816 */ /* 0x000fe200000000ff */
[----:B------:R-:W-:Y:S01]  /*2080*/  IMAD R15, R33, R34, RZ ;  /* 0x00000022210f7224 */ /* 0x000fe200078e02ff */
[----:B------:R-:W-:Y:S01]  /*2090*/  PRMT R11, R30, 0x7772, RZ ;  /* 0x000077721e0b7816 */ /* 0x000fe200000000ff */
[----:B------:R-:W-:Y:S01]  /*20a0*/  IMAD R18, R18, R31, RZ ;  /* 0x0000001f12127224 */ /* 0x000fe200078e02ff */
[----:B------:R-:W-:Y:S01]  /*20b0*/  PRMT R33, R10, 0x9910, RZ ;  /* 0x000099100a217816 */ /* 0x000fe200000000ff */
[----:B------:R-:W-:Y:S01]  /*20c0*/  IMAD.MOV.U32 R10, RZ, RZ, R4 ;  /* 0x000000ffff0a7224 */ /* 0x000fe200078e0004 */
[----:B----4-:R-:W-:Y:S01]  /*20d0*/  PRMT R31, R26, 0x7771, RZ ;  /* 0x000077711a1f7816 */ /* 0x010fe200000000ff */
[----:B------:R-:W-:Y:S01]  /*20e0*/  IMAD R14, R14, R11, RZ ;  /* 0x0000000b0e0e7224 */ /* 0x000fe200078e02ff */
[----:B------:R-:W-:-:S02]  /*20f0*/  LOP3.LUT R27, R26, 0xff, RZ, 0xc0, !PT ;  /* 0x000000ff1a1b7812 */ /* 0x000fc400078ec0ff */
        /* <DEDUP_REMOVED lines=8> */
[C---:B------:R-:W-:Y:S02]  /*2180*/  PRMT R6, R5.reuse, 0x7771, RZ ;  /* 0x0000777105067816 */ /* 0x040fe400000000ff */
[----:B------:R-:W-:-:S02]  /*2190*/  LOP3.LUT R3, R5, 0xff, RZ, 0xc0, !PT ;  /* 0x000000ff05037812 */ /* 0x000fc400078ec0ff */
        /* <DEDUP_REMOVED lines=10> */
.L_x_4799:
[C---:B------:R-:W-:Y:S02]  /*2240*/  PRMT R27, R32.reuse, 0x7770, RZ ;  /* 0x00007770201b7816 */ /* 0x040fe400000000ff */
[----:B------:R-:W-:Y:S02]  /*2250*/  PRMT R31, R32, 0x7771, RZ ;  /* 0x00007771201f7816 */ /* 0x000fe400000000ff */
[----:B------:R-:W-:Y:S02]  /*2260*/  PRMT R34, R30, 0x7770, RZ ;  /* 0x000077701e227816 */ /* 0x000fe400000000ff */
[----:B------:R-:W-:Y:S02]  /*2270*/  PRMT R33, R32, 0x7772, RZ ;  /* 0x0000777220217816 */ /* 0x000fe400000000ff */
[----:B------:R-:W-:Y:S02]  /*2280*/  PRMT R38, R30, 0x7772, RZ ;  /* 0x000077721e267816 */ /* 0x000fe400000000ff */
[----:B------:R-:W-:-:S02]  /*2290*/  PRMT R40, R26, 0x7770, RZ ;  /* 0x000077701a287816 */ /* 0x000fc400000000ff */
[C---:B------:R-:W-:Y:S02]  /*22a0*/  PRMT R41, R26.reuse, 0x7771, RZ ;  /* 0x000077711a297816 */ /* 0x040fe400000000ff */
[C---:B------:R-:W-:Y:S02]  /*22b0*/  PRMT R42, R26.reuse, 0x7772, RZ ;  /* 0x000077721a2a7816 */ /* 0x040fe400000000ff */
[----:B------:R-:W-:Y:S02]  /*22c0*/  PRMT R43, R26, 0x7773, RZ ;  /* 0x000077731a2b7816 */ /* 0x000fe400000000ff */
[C---:B------:R-:W-:Y:S02]  /*22d0*/  PRMT R35, R30.reuse, 0x7771, RZ ;  /* 0x000077711e237816 */ /* 0x040fe400000000ff */
[----:B------:R-:W-:Y:S02]  /*22e0*/  PRMT R26, R27, 0x7610, R26 ;  /* 0x000076101b1a7816 */ /* 0x000fe4000000001a */
[----:B------:R-:W-:-:S02]  /*22f0*/  PRMT R39, R30, 0x7773, RZ ;  /* 0x000077731e277816 */ /* 0x000fc400000000ff */
[----:B------:R-:W-:Y:S02]  /*2300*/  PRMT R27, R31, 0x7610, R27 ;  /* 0x000076101f1b7816 */ /* 0x000fe4000000001b */
[C---:B------:R-:W-:Y:S02]  /*2310*/  PRMT R37, R5.reuse, 0x7770, RZ ;  /* 0x0000777005257816 */ /* 0x040fe400000000ff */
[C---:B------:R-:W-:Y:S02]  /*2320*/  PRMT R36, R5.reuse, 0x7771, RZ ;  /* 0x0000777105247816 */ /* 0x040fe400000000ff */
[C---:B------:R-:W-:Y:S02]  /*2330*/  PRMT R4, R5.reuse, 0x7772, RZ ;  /* 0x0000777205047816 */ /* 0x040fe400000000ff */
[----:B------:R-:W-:Y:S02]  /*2340*/  PRMT R31, R34, 0x7610, R31 ;  /* 0x00007610221f7816 */ /* 0x000fe4000000001f */
[----:B------:R-:W-:-:S02]  /*2350*/  PRMT R5, R5, 0x7773, RZ ;  /* 0x0000777305057816 */ /* 0x000fc400000000ff */
[----:B------:R-:W-:Y:S02]  /*2360*/  PRMT R30, R33, 0x7610, R30 ;  /* 0x00007610211e7816 */ /* 0x000fe4000000001e */
[----:B------:R-:W-:Y:S02]  /*2370*/  PRMT R34, R38, 0x7610, R34 ;  /* 0x0000761026227816 */ /* 0x000fe40000000022 */
[----:B------:R-:W-:Y:S02]  /*2380*/  PRMT R33, R35, 0x7610, R33 ;  /* 0x0000761023217816 */ /* 0x000fe40000000021 */
[----:B------:R-:W-:Y:S02]  /*2390*/  PRMT R38, R40, 0x7610, R38 ;  /* 0x0000761028267816 */ /* 0x000fe40000000026 */
[----:B------:R-:W-:Y:S02]  /*23a0*/  PRMT R35, R39, 0x7610, R35 ;  /* 0x0000761027237816 */ /* 0x000fe40000000023 */
[----:B------:R-:W-:-:S02]  /*23b0*/  PRMT R40, R42, 0x7610, R40 ;  /* 0x000076102a287816 */ /* 0x000fc40000000028 */
[----:B------:R-:W-:Y:S02]  /*23c0*/  PRMT R39, R41, 0x7610, R39 ;  /* 0x0000761029277816 */ /* 0x000fe40000000027 */
[----:B------:R-:W-:Y:S02]  /*23d0*/  PRMT R42, R43, 0x7610, R42 ;  /* 0x000076102b2a7816 */ /* 0x000fe4000000002a */
[----:B------:R-:W-:Y:S02]  /*23e0*/  PRMT R32, R32, 0x7773, RZ ;  /* 0x0000777320207816 */ /* 0x000fe400000000ff */
[----:B------:R-:W-:Y:S02]  /*23f0*/  PRMT R41, R4, 0x7610, R41 ;  /* 0x0000761004297816 */ /* 0x000fe40000000029 */
[----:B------:R-:W-:-:S07]  /*2400*/  PRMT R43, R5, 0x7610, R43 ;  /* 0x00007610052b7816 */ /* 0x000fce000000002b */
.L_x_4798:
[----:B------:R-:W-:Y:S05]  /*2410*/  BSYNC.RECONVERGENT B0 ;  /* 0x0000000000007941 */ /* 0x000fea0003800200 */
.L_x_4797:
[----:B------:R-:W-:Y:S01]  /*2420*/  ISETP.GE.U32.AND P0, PT, R29, R28, PT ;  /* 0x0000001c1d00720c */ /* 0x000fe20003f06070 */
[----:B------:R-:W-:-:S12]  /*2430*/  BSSY.RECONVERGENT B0, `(.L_x_4801) ;  /* 0x000002f000007945 */ /* 0x000fd80003800200 */
[----:B------:R-:W-:Y:S05]  /*2440*/  @P0 BRA `(.L_x_4802) ;  /* 0x0000000000b40947 */ /* 0x000fea0003800000 */
[----:B------:R-:W-:-:S04]  /*2450*/  LOP3.LUT R5, R29, 0xfffffffc, RZ, 0xc0, !PT ;  /* 0xfffffffc1d057812 */ /* 0x000fc800078ec0ff */
[----:B------:R-:W-:-:S04]  /*2460*/  IADD3 R4, P1, PT, R5, R24, RZ ;  /* 0x0000001805047210 */ /* 0x000fc80007f3e0ff */
[----:B------:R-:W-:-:S05]  /*2470*/  IADD3.X R5, PT, PT, RZ, R25, RZ, P1, !PT ;  /* 0x00000019ff057210 */ /* 0x000fca0000ffe4ff */
[----:B------:R-:W2:Y:S01]  /*2480*/  LDG.E R4, desc[UR36][R4.64] ;  /* 0x0000002404047981 */ /* 0x000ea2000c1e1900 */
[----:B------:R-:W-:-:S05]  /*2490*/  IMAD.IADD R45, R29, 0x1, R0 ;  /* 0x000000011d2d7824 */ /* 0x000fca00078e0200 */
[----:B------:R-:W-:Y:S02]  /*24a0*/  ISETP.GE.U32.AND P1, PT, R45, R28, PT ;  /* 0x0000001c2d00720c */ /* 0x000fe40003f26070 */
[C---:B--2---:R-:W-:Y:S02]  /*24b0*/  PRMT R26, R4.reuse, 0x7770, RZ ;  /* 0x00007770041a7816 */ /* 0x044fe400000000ff */
[C---:B------:R-:W-:Y:S02]  /*24c0*/  PRMT R27, R4.reuse, 0x7771, RZ ;  /* 0x00007771041b7816 */ /* 0x040fe400000000ff */
[C---:B------:R-:W-:Y:S02]  /*24d0*/  PRMT R30, R4.reuse, 0x7772, RZ ;  /* 0x00007772041e7816 */ /* 0x040fe400000000ff */
[----:B------:R-:W-:-:S05]  /*24e0*/  PRMT R32, R4, 0x7773, RZ ;  /* 0x0000777304207816 */ /* 0x000fca00000000ff */
        /* <DEDUP_REMOVED lines=12> */
[C---:B------:R-:W-:Y:S02]  /*25b0*/  IADD3 R5, PT, PT, R45.reuse, R0, RZ ;  /* 0x000000002d057210 */ /* 0x040fe40007ffe0ff */
[----:B------:R-:W-:Y:S02]  /*25c0*/  LOP3.LUT R39, R45, 0xfffffffc, RZ, 0xc0, !PT ;  /* 0xfffffffc2d277812 */ /* 0x000fe400078ec0ff */
[----:B------:R-:W-:-:S13]  /*25d0*/  ISETP.GE.U32.AND P1, PT, R5, R28, PT ;  /* 0x0000001c0500720c */ /* 0x000fda0003f26070 */
[----:B------:R-:W-:-:S04]  /*25e0*/  @!P1 LOP3.LUT R5, R5, 0xfffffffc, RZ, 0xc0, !PT ;  /* 0xfffffffc05059812 */ /* 0x000fc800078ec0ff */
[----:B------:R-:W-:-:S05]  /*25f0*/  @!P1 IADD3 R4, P2, PT, R5, R24, RZ ;  /* 0x0000001805049210 */ /* 0x000fca0007f5e0ff */
[----:B------:R-:W-:Y:S01]  /*2600*/  @!P1 IMAD.X R5, RZ, RZ, R25, P2 ;  /* 0x000000ffff059224 */ /* 0x000fe200010e0619 */
[----:B------:R-:W-:-:S04]  /*2610*/  IADD3 R24, P2, PT, R39, R24, RZ ;  /* 0x0000001827187210 */ /* 0x000fc80007f5e0ff */
[----:B------:R-:W2:Y:S01]  /*2620*/  @!P1 LDG.E R4, desc[UR36][R4.64] ;  /* 0x0000002404049981 */ /* 0x000ea2000c1e1900 */
[----:B------:R-:W-:-:S05]  /*2630*/  IADD3.X R25, PT, PT, RZ, R25, RZ, P2, !PT ;  /* 0x00000019ff197210 */ /* 0x000fca00017fe4ff */
[----:B------:R-:W3:Y:S01]  /*2640*/  LDG.E R24, desc[UR36][R24.64] ;  /* 0x0000002418187981 */ /* 0x000ee2000c1e1900 */
[C---:B--2---:R-:W-:Y:S02]  /*2650*/  @!P1 PRMT R38, R4.reuse, 0x7770, RZ ;  /* 0x0000777004269816 */ /* 0x044fe400000000ff */
[C---:B------:R-:W-:Y:S02]  /*2660*/  @!P1 PRMT R39, R4.reuse, 0x7771, RZ ;  /* 0x0000777104279816 */ /* 0x040fe400000000ff */
[----:B------:R-:W-:Y:S02]  /*2670*/  @!P1 PRMT R40, R4, 0x7772, RZ ;  /* 0x0000777204289816 */ /* 0x000fe400000000ff */
[----:B------:R-:W-:Y:S02]  /*2680*/  @!P1 PRMT R37, R38, 0x7610, R37 ;  /* 0x0000761026259816 */ /* 0x000fe40000000025 */
[----:B------:R-:W-:Y:S02]  /*2690*/  @!P1 PRMT R36, R39, 0x7610, R36 ;  /* 0x0000761027249816 */ /* 0x000fe40000000024 */
[----:B------:R-:W-:-:S02]  /*26a0*/  @!P1 PRMT R41, R40, 0x7610, R41 ;  /* 0x0000761028299816 */ /* 0x000fc40000000029 */
[----:B------:R-:W-:Y:S02]  /*26b0*/  @!P1 PRMT R42, R4, 0x7773, RZ ;  /* 0x00007773042a9816 */ /* 0x000fe400000000ff */
[C---:B---3--:R-:W-:Y:S02]  /*26c0*/  PRMT R38, R24.reuse, 0x7770, RZ ;  /* 0x0000777018267816 */ /* 0x048fe400000000ff */
[C---:B------:R-:W-:Y:S02]  /*26d0*/  PRMT R39, R24.reuse, 0x7771, RZ ;  /* 0x0000777118277816 */ /* 0x040fe400000000ff */
[C---:B------:R-:W-:Y:S02]  /*26e0*/  PRMT R40, R24.reuse, 0x7772, RZ ;  /* 0x0000777218287816 */ /* 0x040fe400000000ff */
[----:B------:R-:W-:Y:S02]  /*26f0*/  PRMT R24, R24, 0x7773, RZ ;  /* 0x0000777318187816 */ /* 0x000fe400000000ff */
[----:B------:R-:W-:-:S02]  /*2700*/  @!P1 PRMT R43, R42, 0x7610, R43 ;  /* 0x000076102a2b9816 */ /* 0x000fc4000000002b */
[----:B------:R-:W-:-:S07]  /*2710*/  PRMT R42, R24, 0x7610, R42 ;  /* 0x00007610182a7816 */ /* 0x000fce000000002a */
.L_x_4802:
[----:B------:R-:W-:Y:S05]  /*2720*/  BSYNC.RECONVERGENT B0 ;  /* 0x0000000000007941 */ /* 0x000fea0003800200 */
.L_x_4801:
[----:B------:R-:W-:Y:S04]  /*2730*/  BSSY.RECONVERGENT B0, `(.L_x_4803) ;  /* 0x000003f000007945 */ /* 0x000fe80003800200 */
[----:B------:R-:W-:Y:S05]  /*2740*/  @P0 BRA `(.L_x_4804) ;  /* 0x0000000000f40947 */ /* 0x000fea0003800000 */
[----:B------:R-:W-:Y:S01]  /*2750*/  IMAD.IADD R29, R29, 0x1, R0 ;  /* 0x000000011d1d7824 */ /* 0x000fe200078e0200 */
[----:B------:R-:W-:Y:S02]  /*2760*/  PRMT R30, R30, 0x9910, RZ ;  /* 0x000099101e1e7816 */ /* 0x000fe400000000ff */
[----:B------:R-:W-:Y:S02]  /*2770*/  PRMT R24, R20, 0x9910, RZ ;  /* 0x0000991014187816 */ /* 0x000fe400000000ff */
[----:B------:R-:W-:Y:S02]  /*2780*/  ISETP.GE.U32.AND P0, PT, R29, R28, PT ;  /* 0x0000001c1d00720c */ /* 0x000fe40003f06070 */
[----:B------:R-:W-:Y:S02]  /*2790*/  PRMT R21, R21, 0x9910, RZ ;  /* 0x0000991015157816 */ /* 0x000fe400000000ff */
[----:B------:R-:W-:Y:S02]  /*27a0*/  MOV R20, R30 ;  /* 0x0000001e00147202 */ /* 0x000fe40000000f00 */
[----:B------:R-:W-:-:S02]  /*27b0*/  PRMT R23, R23, 0x9910, RZ ;  /* 0x0000991017177816 */ /* 0x000fc400000000ff */
[----:B------:R-:W-:Y:S01]  /*27c0*/  PRMT R4, R26, 0x9910, RZ ;  /* 0x000099101a047816 */ /* 0x000fe200000000ff */
[----:B------:R-:W-:Y:S01]  /*27d0*/  IMAD R21, R21, R20, RZ ;  /* 0x0000001415157224 */ /* 0x000fe200078e02ff */
[----:B------:R-:W-:Y:S02]  /*27e0*/  PRMT R22, R22, 0x9910, RZ ;  /* 0x0000991016167816 */ /* 0x000fe400000000ff */
[----:B------:R-:W-:Y:S01]  /*27f0*/  PRMT R5, R27, 0x9910, RZ ;  /* 0x000099101b057816 */ /* 0x000fe200000000ff */
[----:B------:R-:W-:Y:S01]  /*2800*/  IMAD R23, R23, R4, RZ ;  /* 0x0000000417177224 */ /* 0x000fe200078e02ff */
[----:B------:R-:W-:-:S03]  /*2810*/  PRMT R25, R32, 0x9910, RZ ;  /* 0x0000991020197816 */ /* 0x000fc600000000ff */
[----:B------:R-:W-:Y:S02]  /*2820*/  IMAD R22, R22, R5, RZ ;  /* 0x0000000516167224 */ /* 0x000fe400078e02ff */
[----:B------:R-:W-:Y:S01]  /*2830*/  IMAD R20, R24, R25, RZ ;  /* 0x0000001918147224 */ /* 0x000fe200078e02ff */
[----:B------:R-:W-:Y:S06]  /*2840*/  @P0 BRA `(.L_x_4804) ;  /* 0x0000000000b40947 */ /* 0x000fec0003800000 */
        /* <DEDUP_REMOVED lines=45> */
.L_x_4804:
[----:B------:R-:W-:Y:S05]  /*2b20*/  BSYNC.RECONVERGENT B0 ;  /* 0x0000000000007941 */ /* 0x000fea0003800200 */
.L_x_4803:
[----:B------:R-:W-:Y:S02]  /*2b30*/  PRMT R21, R21, 0x9910, RZ ;  /* 0x0000991015157816 */ /* 0x000fe400000000ff */
[----:B------:R-:W-:Y:S02]  /*2b40*/  PRMT R5, R18, 0x9910, RZ ;  /* 0x0000991012057816 */ /* 0x000fe400000000ff */
[----:B------:R-:W-:Y:S02]  /*2b50*/  PRMT R4, R22, 0x9910, RZ ;  /* 0x0000991016047816 */ /* 0x000fe400000000ff */
[----:B------:R-:W-:Y:S02]  /*2b60*/  PRMT R15, R15, 0x9910, RZ ;  /* 0x000099100f0f7816 */ /* 0x000fe400000000ff */
[----:B------:R-:W-:Y:S01]  /*2b70*/  PRMT R18, R14, 0x9910, RZ ;  /* 0x000099100e127816 */ /* 0x000fe200000000ff */
[----:B------:R-:W-:Y:S01]  /*2b80*/  IMAD.MOV.U32 R14, RZ, RZ, R21 ;  /* 0x000000ffff0e7224 */ /* 0x000fe200078e0015 */
[----:B------:R-:W-:-:S02]  /*2b90*/  PRMT R20, R20, 0x9910, RZ ;  /* 0x0000991014147816 */ /* 0x000fc400000000ff */
[----:B------:R-:W-:Y:S02]  /*2ba0*/  PRMT R22, R13, 0x9910, RZ ;  /* 0x000099100d167816 */ /* 0x000fe400000000ff */
[----:B------:R-:W-:Y:S02]  /*2bb0*/  PRMT R0, R23, 0x9910, RZ ;  /* 0x0000991017007816 */ /* 0x000fe400000000ff */
[----:B------:R-:W-:Y:S02]  /*2bc0*/  MOV R13, R15 ;  /* 0x0000000f000d7202 */ /* 0x000fe40000000f00 */
[----:B------:R-:W-:Y:S01]  /*2bd0*/  MOV R15, R18 ;  /* 0x00000012000f7202 */ /* 0x000fe20000000f00 */
[----:B------:R-:W-:Y:S01]  /*2be0*/  IMAD.MOV.U32 R18, RZ, RZ, R20 ;  /* 0x000000ffff127224 */ /* 0x000fe200078e0014 */
[----:B------:R-:W-:Y:S01]  /*2bf0*/  MOV R21, R22 ;  /* 0x0000001600157202 */ /* 0x000fe20000000f00 */
        /* <DEDUP_REMOVED lines=9> */
[----:B------:R-:W-:-:S02]  /*2c90*/  MOV R12, R9 ;  /* 0x00000009000c7202 */ /* 0x000fc40000000f00 */
        /* <DEDUP_REMOVED lines=13> */
[----:B------:R-:W-:Y:S01]  /*2d70*/  MOV R6, R7 ;  /* 0x0000000700067202 */ /* 0x000fe20000000f00 */
[----:B------:R-:W-:Y:S01]  /*2d80*/  IMAD.MOV.U32 R7, RZ, RZ, R10 ;  /* 0x000000ffff077224 */ /* 0x000fe200078e000a */
[----:B------:R-:W-:Y:S02]  /*2d90*/  PRMT R22, R0, 0x9910, RZ ;  /* 0x0000991000167816 */ /* 0x000fe400000000ff */
[----:B------:R-:W-:Y:S02]  /*2da0*/  PRMT R27, R4, 0x9910, RZ ;  /* 0x00009910041b7816 */ /* 0x000fe400000000ff */
[----:B------:R-:W-:Y:S01]  /*2db0*/  PRMT R18, R5, 0x9910, RZ ;  /* 0x0000991005127816 */ /* 0x000fe200000000ff */
[----:B------:R-:W-:Y:S01]  /*2dc0*/  IMAD R22, R3, R22, RZ ;  /* 0x0000001603167224 */ /* 0x000fe200078e02ff */
[----:B------:R-:W-:Y:S01]  /*2dd0*/  PRMT R24, R9, 0x9910, RZ ;  /* 0x0000991009187816 */ /* 0x000fe200000000ff */
[----:B------:R-:W-:-:S02]  /*2de0*/  IMAD R27, R6, R27, RZ ;  /* 0x0000001b061b7224 */ /* 0x000fc400078e02ff */
[----:B------:R-:W-:Y:S02]  /*2df0*/  IMAD R18, R7, R18, RZ ;  /* 0x0000001207127224 */ /* 0x000fe400078e02ff */
[----:B------:R-:W-:Y:S01]  /*2e00*/  IMAD R24, R11, R24, RZ ;  /* 0x000000180b187224 */ /* 0x000fe200078e02ff */
[----:B------:R-:W-:Y:S06]  /*2e10*/  BRA `(.L_x_4784) ;  /* 0x000000a800487947 */ /* 0x000fec0003800000 */
.L_x_4796:
        /* <DEDUP_REMOVED lines=21> */
[----:B------:R-:W-:Y:S01]  /*2f70*/  MOV R6, UR4 ;  /* 0x0000000400067c02 */ /* 0x000fe20008000f00 */
[----:B------:R-:W-:-:S06]  /*2f80*/  IMAD.U32 R3, RZ, RZ, UR4 ;  /* 0x00000004ff037e24 */ /* 0x000fcc000f8e00ff */
        /* <DEDUP_REMOVED lines=17> */
.L_x_4809:
[C---:B------:R-:W-:Y:S02]  /*30a0*/  IMAD R4, R27.reuse, R26, RZ ;  /* 0x0000001a1b047224 */ /* 0x040fe400078e02ff */
[----:B------:R-:W-:-:S03]  /*30b0*/  IMAD.IADD R27, R27, 0x1, R0 ;  /* 0x000000011b1b7824 */ /* 0x000fc600078e0200 */
[----:B------:R-:W-:Y:S01]  /*30c0*/  LOP3.LUT R5, R4, 0xfffffffc, RZ, 0xc0, !PT ;  /* 0xfffffffc04057812 */ /* 0x000fe200078ec0ff */
[----:B------:R-:W-:-:S03]  /*30d0*/  IMAD R30, R27, R26, RZ ;  /* 0x0000001a1b1e7224 */ /* 0x000fc600078e02ff */
[----:B------:R-:W-:Y:S01]  /*30e0*/  IADD3 R4, P0, PT, R5, R24, RZ ;  /* 0x0000001805047210 */ /* 0x000fe20007f1e0ff */
[--C-:B------:R-:W-:Y:S01]  /*30f0*/  IMAD.IADD R27, R27, 0x1, R0.reuse ;  /* 0x000000011b1b7824 */ /* 0x100fe200078e0200 */
[----:B------:R-:W-:Y:S02]  /*3100*/  LOP3.LUT R31, R30, 0xfffffffc, RZ, 0xc0, !PT ;  /* 0xfffffffc1e1f7812 */ /* 0x000fe400078ec0ff */
[----:B------:R-:W-:Y:S01]  /*3110*/  IADD3.X R5, PT, PT, RZ, R25, RZ, P0, !PT ;  /* 0x00000019ff057210 */ /* 0x000fe200007fe4ff */
[----:B------:R-:W-:Y:S01]  /*3120*/  IMAD R32, R27, R26, RZ ;  /* 0x0000001a1b207224 */ /* 0x000fe200078e02ff */
[----:B------:R-:W-:Y:S01]  /*3130*/  IADD3 R30, P0, PT, R31, R24, RZ ;  /* 0x000000181f1e7210 */ /* 0x000fe20007f1e0ff */
[----:B------:R-:W-:Y:S02]  /*3140*/  IMAD.IADD R27, R27, 0x1, R0 ;  /* 0x000000011b1b7824 */ /* 0x000fe400078e0200 */
[----:B------:R1:W2:Y:S01]  /*3150*/  LDG.E R29, desc[UR36][R4.64] ;  /* 0x00000024041d7981 */ /* 0x0002a2000c1e1900 */
[----:B------:R-:W-:-:S02]  /*3160*/  LOP3.LUT R33, R32, 0xfffffffc, RZ, 0xc0, !PT ;  /* 0xfffffffc20217812 */ /* 0x000fc400078ec0ff */
[----:B------:R-:W-:Y:S02]  /*3170*/  IADD3.X R31, PT, PT, RZ, R25, RZ, P0, !PT ;  /* 0x00000019ff1f7210 */ /* 0x000fe400007fe4ff */
[----:B------:R-:W-:-:S03]  /*3180*/  IADD3 R32, P0, PT, R33, R24, RZ ;  /* 0x0000001821207210 */ /* 0x000fc60007f1e0ff */
[----:B------:R3:W4:Y:S01]  /*3190*/  LDG.E R30, desc[UR36][R30.64] ;  /* 0x000000241e1e7981 */ /* 0x000722000c1e1900 */
[----:B------:R-:W-:Y:S01]  /*31a0*/  IADD3.X R33, PT, PT, RZ, R25, RZ, P0, !PT ;  /* 0x00000019ff217210 */ /* 0x000fe200007fe4ff */
[----:B-1----:R-:W-:-:S04]  /*31b0*/  IMAD R4, R27, R26, RZ ;  /* 0x0000001a1b047224 */ /* 0x002fc800078e02ff */
[----:B------:R-:W5:Y:S01]  /*31c0*/  LDG.E R32, desc[UR36][R32.64] ;  /* 0x0000002420207981 */ /* 0x000f62000c1e1900 */
[----:B------:R-:W-:-:S04]  /*31d0*/  LOP3.LUT R5, R4, 0xfffffffc, RZ, 0xc0, !PT ;  /* 0xfffffffc04057812 */ /* 0x000fc800078ec0ff */
[----:B------:R-:W-:-:S04]  /*31e0*/  IADD3 R4, P0, PT, R5, R24, RZ ;  /* 0x0000001805047210 */ /* 0x000fc80007f1e0ff */
[----:B------:R-:W-:-:S06]  /*31f0*/  IADD3.X R5, PT, PT, RZ, R25, RZ, P0, !PT ;  /* 0x00000019ff057210 */ /* 0x000fcc00007fe4ff */
[----:B------:R1:W5:Y:S01]  /*3200*/  LDG.E R5, desc[UR36][R4.64] ;  /* 0x0000002404057981 */ /* 0x000362000c1e1900 */
[----:B------:R-:W-:Y:S01]  /*3210*/  IMAD.IADD R27, R27, 0x1, R0 ;  /* 0x000000011b1b7824 */ /* 0x000fe200078e0200 */
[----:B---3--:R-:W-:Y:S02]  /*3220*/  PRMT R31, R3, 0x9910, RZ ;  /* 0x00009910031f7816 */ /* 0x008fe400000000ff */
[----:B------:R-:W-:Y:S01]  /*3230*/  PRMT R9, R9, 0x9910, RZ ;  /* 0x0000991009097816 */ /* 0x000fe200000000ff */
[----:B------:R-:W-:Y:S01]  /*3240*/  IMAD R3, R0, 0x3, R27 ;  /* 0x0000000300037824 */ /* 0x000fe200078e021b */
[----:B------:R-:W-:Y:S02]  /*3250*/  PRMT R6, R6, 0x9910, RZ ;  /* 0x0000991006067816 */ /* 0x000fe400000000ff */
[----:B------:R-:W-:Y:S02]  /*3260*/  PRMT R8, R8, 0x9910, RZ ;  /* 0x0000991008087816 */ /* 0x000fe400000000ff */
[----:B------:R-:W-:-:S02]  /*3270*/  ISETP.GE.U32.AND P0, PT, R3, R28, PT ;  /* 0x0000001c0300720c */ /* 0x000fc40003f06070 */
[----:B-1----:R-:W-:Y:S02]  /*3280*/  PRMT R4, R7, 0x9910, RZ ;  /* 0x0000991007047816 */ /* 0x002fe400000000ff */
[----:B------:R-:W-:Y:S02]  /*3290*/  PRMT R13, R13, 0x9910, RZ ;  /* 0x000099100d0d7816 */ /* 0x000fe400000000ff */
[----:B------:R-:W-:Y:S02]  /*32a0*/  PRMT R12, R12, 0x9910, RZ ;  /* 0x000099100c0c7816 */ /* 0x000fe400000000ff */
[----:B------:R-:W-:Y:S02]  /*32b0*/  PRMT R11, R11, 0x9910, RZ ;  /* 0x000099100b0b7816 */ /* 0x000fe400000000ff */
[----:B------:R-:W-:Y:S02]  /*32c0*/  PRMT R18, R18, 0x9910, RZ ;  /* 0x0000991012127816 */ /* 0x000fe400000000ff */
[----:B------:R-:W-:-:S02]  /*32d0*/  PRMT R20, R20, 0x9910, RZ ;  /* 0x0000991014147816 */ /* 0x000fc400000000ff */
[----:B------:R-:W-:Y:S02]  /*32e0*/  PRMT R22, R22, 0x9910, RZ ;  /* 0x0000991016167816 */ /* 0x000fe400000000ff */
[C---:B--2---:R-:W-:Y:S02]  /*32f0*/  LOP3.LUT R34, R29.reuse, 0xff, RZ, 0xc0, !PT ;  /* 0x000000ff1d227812 */ /* 0x044fe400078ec0ff */
[----:B------:R-:W-:-:S03]  /*3300*/  PRMT R7, R29, 0x7771, RZ ;  /* 0x000077711d077816 */ /* 0x000fc600000000ff */
[----:B------:R-:W-:Y:S01]  /*3310*/  IMAD R3, R31, R34, RZ ;  /* 0x000000221f037224 */ /* 0x000fe200078e02ff */
[----:B------:R-:W-:Y:S01]  /*3320*/  PRMT R34, R10, 0x9910, RZ ;  /* 0x000099100a227816 */ /* 0x000fe200000000ff */
[----:B------:R-:W-:Y:S01]  /*3330*/  IMAD R6, R6, R7, RZ ;  /* 0x0000000706067224 */ /* 0x000fe200078e02ff */
[----:B------:R-:W-:Y:S02]  /*3340*/  MOV R10, R9 ;  /* 0x00000009000a7202 */ /* 0x000fe40000000f00 */
[C---:B------:R-:W-:Y:S02]  /*3350*/  PRMT R31, R29.reuse, 0x7773, RZ ;  /* 0x000077731d1f7816 */ /* 0x040fe400000000ff */
[----:B------:R-:W-:Y:S02]  /*3360*/  PRMT R9, R29, 0x7772, RZ ;  /* 0x000077721d097816 */ /* 0x000fe400000000ff */
[----:B----4-:R-:W-:Y:S01]  /*3370*/  LOP3.LUT R33, R30, 0xff, RZ, 0xc0, !PT ;  /* 0x000000ff1e217812 */ /* 0x010fe200078ec0ff */
[----:B------:R-:W-:Y:S01]  /*3380*/  IMAD R8, R8, R31, RZ ;  /* 0x0000001f08087224 */ /* 0x000fe200078e02ff */
[----:B------:R-:W-:Y:S01]  /*3390*/  PRMT R35, R30, 0x7771, RZ ;  /* 0x000077711e237816 */ /* 0x000fe200000000ff */
[----:B------:R-:W-:Y:S01]  /*33a0*/  IMAD R7, R4, R9, RZ ;  /* 0x0000000904077224 */ /* 0x000fe200078e02ff */
[----:B------:R-:W-:Y:S01]  /*33b0*/  PRMT R31, R14, 0x9910, RZ ;  /* 0x000099100e1f7816 */ /* 0x000fe200000000ff */
[----:B------:R-:W-:Y:S01]  /*33c0*/  IMAD R9, R10, R33, RZ ;  /* 0x000000210a097224 */ /* 0x000fe200078e02ff */
[----:B------:R-:W-:Y:S01]  /*33d0*/  PRMT R33, R15, 0x9910, RZ ;  /* 0x000099100f217816 */ /* 0x000fe200000000ff */
[----:B------:R-:W-:Y:S01]  /*33e0*/  IMAD.MOV.U32 R14, RZ, RZ, R13 ;  /* 0x000000ffff0e7224 */ /* 0x000fe200078e000d */
[----:B------:R-:W-:Y:S01]  /*33f0*/  PRMT R13, R30, 0x7773, RZ ;  /* 0x000077731e0d7816 */ /* 0x000fe200000000ff */
[----:B------:R-:W-:Y:S01]  /*3400*/  IMAD R10, R34, R35, RZ ;  /* 0x00000023220a7224 */ /* 0x000fe200078e02ff */
[----:B-----5:R-:W-:-:S02]  /*3410*/  LOP3.LUT R15, R32, 0xff, RZ, 0xc0, !PT ;  /* 0x000000ff200f7812 */ /* 0x020fc400078ec0ff */
[----:B------:R-:W-:Y:S01]  /*3420*/  PRMT R4, R30, 0x7772, RZ ;  /* 0x000077721e047816 */ /* 0x000fe200000000ff */
[----:B------:R-:W-:Y:S01]  /*3430*/  IMAD R12, R12, R13, RZ ;  /* 0x0000000d0c0c7224 */ /* 0x000fe200078e02ff */
[----:B------:R-:W-:Y:S01]  /*3440*/  PRMT R34, R32, 0x7771, RZ ;  /* 0x0000777120227816 */ /* 0x000fe200000000ff */
[----:B------:R-:W-:Y:S01]  /*3450*/  IMAD R13, R14, R15, RZ ;  /* 0x0000000f0e0d7224 */ /* 0x000fe200078e02ff */
[C---:B------:R-:W-:Y:S01]  /*3460*/  PRMT R36, R32.reuse, 0x7772, RZ ;  /* 0x0000777220247816 */ /* 0x040fe200000000ff */
[----:B------:R-:W-:Y:S01]  /*3470*/  IMAD R11, R11, R4, RZ ;  /* 0x000000040b0b7224 */ /* 0x000fe200078e02ff */
[----:B------:R-:W-:Y:S01]  /*3480*/  PRMT R4, R21, 0x9910, RZ ;  /* 0x0000991015047816 */ /* 0x000fe200000000ff */
[----:B------:R-:W-:Y:S01]  /*3490*/  IMAD R14, R31, R34, RZ ;  /* 0x000000221f0e7224 */ /* 0x000fe200078e02ff */
[----:B------:R-:W-:Y:S01]  /*34a0*/  PRMT R34, R23, 0x9910, RZ ;  /* 0x0000991017227816 */ /* 0x000fe200000000ff */
[----:B------:R-:W-:Y:S01]  /*34b0*/  IMAD R15, R33, R36, RZ ;  /* 0x00000024210f7224 */ /* 0x000fe200078e02ff */
[----:B------:R-:W-:-:S02]  /*34c0*/  PRMT R21, R32, 0x7773, RZ ;  /* 0x0000777320157816 */ /* 0x000fc400000000ff */
[C---:B------:R-:W-:Y:S02]  /*34d0*/  LOP3.LUT R23, R5.reuse, 0xff, RZ, 0xc0, !PT ;  /* 0x000000ff05177812 */ /* 0x040fe400078ec0ff */
[C---:B------:R-:W-:Y:S01]  /*34e0*/  PRMT R31, R5.reuse, 0x7771, RZ ;  /* 0x00007771051f7816 */ /* 0x040fe200000000ff */
        /* <DEDUP_REMOVED lines=9> */
.L_x_4808:
[C---:B------:R-:W-:Y:S02]  /*3580*/  PRMT R31, R29.reuse, 0x7770, RZ ;  /* 0x000077701d1f7816 */ /* 0x040fe400000000ff */
[C---:B------:R-:W-:Y:S02]  /*3590*/  PRMT R33, R29.reuse, 0x7771, RZ ;  /* 0x000077711d217816 */ /* 0x040fe400000000ff */
[C---:B------:R-:W-:Y:S02]  /*35a0*/  PRMT R34, R29.reuse, 0x7772, RZ ;  /* 0x000077721d227816 */ /* 0x040fe400000000ff */
[C---:B------:R-:W-:Y:S02]  /*35b0*/  PRMT R36, R30.reuse, 0x7770, RZ ;  /* 0x000077701e247816 */ /* 0x040fe400000000ff */
[----:B------:R-:W-:Y:S02]  /*35c0*/  PRMT R35, R29, 0x7773, RZ ;  /* 0x000077731d237816 */ /* 0x000fe400000000ff */
[----:B------:R-:W-:-:S02]  /*35d0*/  PRMT R39, R30, 0x7771, RZ ;  /* 0x000077711e277816 */ /* 0x000fc400000000ff */
[C---:B------:R-:W-:Y:S02]  /*35e0*/  PRMT R43, R30.reuse, 0x7773, RZ ;  /* 0x000077731e2b7816 */ /* 0x040fe400000000ff */
[----:B------:R-:W-:Y:S02]  /*35f0*/  PRMT R42, R30, 0x7772, RZ ;  /* 0x000077721e2a7816 */ /* 0x000fe400000000ff */
[C---:B------:R-:W-:Y:S02]  /*3600*/  PRMT R44, R32.reuse, 0x7770, RZ ;  /* 0x00007770202c7816 */ /* 0x040fe400000000ff */
[----:B------:R-:W-:Y:S02]  /*3610*/  PRMT R41, R32, 0x7773, RZ ;  /* 0x0000777320297816 */ /* 0x000fe400000000ff */
[C---:B------:R-:W-:Y:S02]  /*3620*/  PRMT R37, R5.reuse, 0x7770, RZ ;  /* 0x0000777005257816 */ /* 0x040fe400000000ff */
[----:B------:R-:W-:-:S02]  /*3630*/  PRMT R38, R5, 0x7771, RZ ;  /* 0x0000777105267816 */ /* 0x000fc400000000ff */
[C---:B------:R-:W-:Y:S02]  /*3640*/  PRMT R4, R5.reuse, 0x7772, RZ ;  /* 0x0000777205047816 */ /* 0x040fe400000000ff */
[C---:B------:R-:W-:Y:S02]  /*3650*/  PRMT R45, R32.reuse, 0x7771, RZ ;  /* 0x00007771202d7816 */ /* 0x040fe400000000ff */
[----:B------:R-:W-:Y:S02]  /*3660*/  PRMT R5, R5, 0x7773, RZ ;  /* 0x0000777305057816 */ /* 0x000fe400000000ff */
[----:B------:R-:W-:Y:S02]  /*3670*/  PRMT R29, R31, 0x7610, R29 ;  /* 0x000076101f1d7816 */ /* 0x000fe4000000001d */
        /* <DEDUP_REMOVED lines=10> */
[----:B------:R-:W-:Y:S02]  /*3720*/  PRMT R42, R45, 0x7610, R42 ;  /* 0x000076102d2a7816 */ /* 0x000fe4000000002a */
[----:B------:R-:W-:Y:S02]  /*3730*/  PRMT R41, R4, 0x7610, R41 ;  /* 0x0000761004297816 */ /* 0x000fe40000000029 */
[----:B------:R-:W-:-:S07]  /*3740*/  PRMT R44, R5, 0x7610, R44 ;  /* 0x00007610052c7816 */ /* 0x000fce000000002c */
.L_x_4807:
[----:B------:R-:W-:Y:S05]  /*3750*/  BSYNC.RECONVERGENT B0 ;  /* 0x0000000000007941 */ /* 0x000fea0003800200 */
.L_x_4806:
[----:B------:R-:W-:Y:S01]  /*3760*/  ISETP.GE.U32.AND P0, PT, R27, R28, PT ;  /* 0x0000001c1b00720c */ /* 0x000fe20003f06070 */
[----:B------:R-:W-:-:S12]  /*3770*/  BSSY.RECONVERGENT B0, `(.L_x_4810) ;  /* 0x0000033000007945 */ /* 0x000fd80003800200 */
[----:B------:R-:W-:Y:S05]  /*3780*/  @P0 BRA `(.L_x_4811) ;  /* 0x0000000000c40947 */ /* 0x000fea0003800000 */
[----:B------:R-:W-:-:S05]  /*3790*/  IMAD R4, R27, R26, RZ ;  /* 0x0000001a1b047224 */ /* 0x000fca00078e02ff */
        /* <DEDUP_REMOVED lines=23> */
[----:B------:R-:W-:-:S04]  /*3910*/  IADD3 R5, PT, PT, R45, R0, RZ ;  /* 0x000000002d057210 */ /* 0x000fc80007ffe0ff */
[----:B------:R-:W-:-:S13]  /*3920*/  ISETP.GE.U32.AND P1, PT, R5, R28, PT ;  /* 0x0000001c0500720c */ /* 0x000fda0003f26070 */
[-C--:B------:R-:W-:Y:S02]  /*3930*/  @!P1 IMAD R4, R5, R26.reuse, RZ ;  /* 0x0000001a05049224 */ /* 0x080fe400078e02ff */
[----:B------:R-:W-:-:S03]  /*3940*/  IMAD R26, R45, R26, RZ ;  /* 0x0000001a2d1a7224 */ /* 0x000fc600078e02ff */
[----:B------:R-:W-:Y:S02]  /*3950*/  @!P1 LOP3.LUT R5, R4, 0xfffffffc, RZ, 0xc0, !PT ;  /* 0xfffffffc04059812 */ /* 0x000fe400078ec0ff */
[----:B------:R-:W-:Y:S02]  /*3960*/  LOP3.LUT R39, R26, 0xfffffffc, RZ, 0xc0, !PT ;  /* 0xfffffffc1a277812 */ /* 0x000fe400078ec0ff */
        /* <DEDUP_REMOVED lines=12> */
[C---:B---3--:R-:W-:Y:S02]  /*3a30*/  PRMT R39, R24.reuse, 0x7770, RZ ;  /* 0x0000777018277816 */ /* 0x048fe400000000ff */
[C---:B------:R-:W-:Y:S02]  /*3a40*/  PRMT R42, R24.reuse, 0x7771, RZ ;  /* 0x00007771182a7816 */ /* 0x040fe400000000ff */
[----:B------:R-:W-:Y:S02]  /*3a50*/  PRMT R40, R24, 0x7772, RZ ;  /* 0x0000777218287816 */ /* 0x000fe400000000ff */
[----:B------:R-:W-:Y:S02]  /*3a60*/  @!P1 PRMT R26, R4, 0x7770, RZ ;  /* 0x00007770041a9816 */ /* 0x000fe400000000ff */
[----:B------:R-:W-:Y:S02]  /*3a70*/  PRMT R24, R24, 0x7773, RZ ;  /* 0x0000777318187816 */ /* 0x000fe400000000ff */
[----:B------:R-:W-:-:S02]  /*3a80*/  @!P1 PRMT R37, R26, 0x7610, R37 ;  /* 0x000076101a259816 */ /* 0x000fc40000000025 */
[----:B------:R-:W-:-:S07]  /*3a90*/  PRMT R43, R24, 0x7610, R43 ;  /* 0x00007610182b7816 */ /* 0x000fce000000002b */
.L_x_4811:
[----:B------:R-:W-:Y:S05]  /*3aa0*/  BSYNC.RECONVERGENT B0 ;  /* 0x0000000000007941 */ /* 0x000fea0003800200 */
.L_x_4810:
        /* <DEDUP_REMOVED lines=46> */
[----:B------:R-:W-:Y:S01]  /*3d90*/  PRMT R27, R43, 0x9910, RZ ;  /* 0x000099102b1b7816 */ /* 0x000fe200000000ff */
[----:B------:R-:W-:-:S04]  /*3da0*/  IMAD R15, R4, R25, RZ ;  /* 0x00000019040f7224 */ /* 0x000fc800078e02ff */
        /* <DEDUP_REMOVED lines=15> */
.L_x_4813:
[----:B------:R-:W-:Y:S05]  /*3ea0*/  BSYNC.RECONVERGENT B0 ;  /* 0x0000000000007941 */ /* 0x000fea0003800200 */
.L_x_4812:
        /* <DEDUP_REMOVED lines=37> */
.L_x_4805:
        /* <DEDUP_REMOVED lines=22> */
[----:B------:R-:W-:Y:S01]  /*4260*/  PRMT R20, R26, 0x7610, R20 ;  /* 0x000076101a147816 */ /* 0x000fe20000000014 */
[----:B------:R-:W-:Y:S06]  /*4270*/  @P0 BRA `(.L_x_4815) ;  /* 0x00000044003c0947 */ /* 0x000fec0003800000 */
[----:B------:R-:W-:-:S13]  /*4280*/  ISETP.NE.AND P0, PT, R29, RZ, PT ;  /* 0x000000ff1d00720c */ /* 0x000fda0003f05270 */
[----:B------:R-:W2:Y:S01]  /*4290*/  @!P0 LDG.E R31, desc[UR36][R22.64] ;  /* 0x00000024161f8981 */ /* 0x000ea2000c1e1900 */
[----:B------:R-:W-:Y:S02]  /*42a0*/  IADD3 R24, PT, PT, R29, -0x1, RZ ;  /* 0xffffffff1d187810 */ /* 0x000fe40007ffe0ff */
[----:B------:R-:W-:Y:S02]  /*42b0*/  PRMT R0, R26, 0x7610, R0 ;  /* 0x000076101a007816 */ /* 0x000fe40000000000 */
        /* <DEDUP_REMOVED lines=17> */
[C---:B--2---:R-:W-:Y:S02]  /*43d0*/  @!P0 PRMT R26, R31.reuse, 0x7770, RZ ;  /* 0x000077701f1a8816 */ /* 0x044fe400000000ff */
[C---:B------:R-:W-:Y:S02]  /*43e0*/  @!P0 PRMT R27, R31.reuse, 0x7771, RZ ;  /* 0x000077711f1b8816 */ /* 0x040fe400000000ff */
[C---:B------:R-:W-:Y:S02]  /*43f0*/  @!P0 PRMT R30, R31.reuse, 0x7772, RZ ;  /* 0x000077721f1e8816 */ /* 0x040fe400000000ff */
[----:B------:R-:W-:-:S07]  /*4400*/  @!P0 PRMT R31, R31, 0x7773, RZ ;  /* 0x000077731f1f8816 */ /* 0x000fce00000000ff */
.L_x_4821:
[----:B------:R-:W1:Y:S01]  /*4410*/  LDCU UR4, c[0x0][0x390] ;  /* 0x00007200ff0477ac */ /* 0x000e620008000800 */
[----:B------:R-:W-:Y:S02]  /*4420*/  @!P0 PRMT R29, R26, 0x7610, R29 ;  /* 0x000076101a1d8816 */ /* 0x000fe4000000001d */
[----:B------:R-:W-:Y:S02]  /*4430*/  @!P0 PRMT R45, R27, 0x7610, R45 ;  /* 0x000076101b2d8816 */ /* 0x000fe4000000002d */
[C---:B------:R-:W-:Y:S02]  /*4440*/  @!P0 PRMT R47, R30.reuse, 0x7610, R47 ;  /* 0x000076101e2f8816 */ /* 0x040fe4000000002f */
[C---:B------:R-:W-:Y:S02]  /*4450*/  @!P0 PRMT R48, R31.reuse, 0x7610, R48 ;  /* 0x000076101f308816 */ /* 0x040fe40000000030 */
[----:B------:R-:W-:Y:S02]  /*4460*/  @!P0 PRMT R41, R31, 0x7610, R41 ;  /* 0x000076101f298816 */ /* 0x000fe40000000029 */
[----:B------:R-:W-:-:S02]  /*4470*/  @!P0 PRMT R42, R30, 0x7610, R42 ;  /* 0x000076101e2a8816 */ /* 0x000fc4000000002a */
[----:B------:R-:W-:Y:S02]  /*4480*/  @!P0 PRMT R43, R27, 0x7610, R43 ;  /* 0x000076101b2b8816 */ /* 0x000fe4000000002b */
[----:B------:R-:W-:Y:S02]  /*4490*/  @!P0 PRMT R44, R26, 0x7610, R44 ;  /* 0x000076101a2c8816 */ /* 0x000fe4000000002c */
[----:B------:R-:W-:Y:S02]  /*44a0*/  @!P0 PRMT R37, R31, 0x7610, R37 ;  /* 0x000076101f258816 */ /* 0x000fe40000000025 */
[----:B------:R-:W-:Y:S02]  /*44b0*/  @!P0 PRMT R38, R30, 0x7610, R38 ;  /* 0x000076101e268816 */ /* 0x000fe40000000026 */
[----:B------:R-:W-:Y:S02]  /*44c0*/  @!P0 PRMT R39, R27, 0x7610, R39 ;  /* 0x000076101b278816 */ /* 0x000fe40000000027 */
[----:B------:R-:W-:-:S02]  /*44d0*/  @!P0 PRMT R40, R26, 0x7610, R40 ;  /* 0x000076101a288816 */ /* 0x000fc40000000028 */
[----:B------:R-:W-:Y:S02]  /*44e0*/  @!P0 PRMT R32, R31, 0x7610, R32 ;  /* 0x000076101f208816 */ /* 0x000fe40000000020 */
[----:B------:R-:W-:Y:S02]  /*44f0*/  @!P0 PRMT R34, R30, 0x7610, R34 ;  /* 0x000076101e228816 */ /* 0x000fe40000000022 */
[----:B------:R-:W-:Y:S02]  /*4500*/  @!P0 PRMT R35, R27, 0x7610, R35 ;  /* 0x000076101b238816 */ /* 0x000fe40000000023 */
        /* <DEDUP_REMOVED lines=297> */
.L_x_4817:
        /* <DEDUP_REMOVED lines=11> */
[C---:B--2---:R-:W-:Y:S02]  /*5850*/  PRMT R36, R28.reuse, 0x7770, RZ ;  /* 0x000077701c247816 */ /* 0x044fe400000000ff */
[C---:B------:R-:W-:Y:S02]  /*5860*/  PRMT R35, R28.reuse, 0x7771, RZ ;  /* 0x000077711c237816 */ /* 0x040fe400000000ff */
[C---:B------:R-:W-:Y:S02]  /*5870*/  PRMT R34, R28.reuse, 0x7772, RZ ;  /* 0x000077721c227816 */ /* 0x040fe400000000ff */
[----:B------:R-:W-:Y:S01]  /*5880*/  PRMT R32, R28, 0x7773, RZ ;  /* 0x000077731c207816 */ /* 0x000fe200000000ff */
[----:B------:R-:W-:Y:S06]  /*5890*/  @!P1 BRA `(.L_x_4818) ;  /* 0x0000000c00689947 */ /* 0x000fec0003800000 */
        /* <DEDUP_REMOVED lines=218> */
.L_x_4818:
        /* <DEDUP_REMOVED lines=234> */
.L_x_4819:
        /* <DEDUP_REMOVED lines=234> */
.L_x_4820:
[----:B------:R-:W-:-:S04]  /*8380*/  LOP3.LUT R45, R45, 0xfffffffc, RZ, 0xc0, !PT ;  /* 0xfffffffc2d2d7812 */ /* 0x000fc800078ec0ff */
[----:B------:R-:W-:-:S05]  /*8390*/  IADD3 R50, P1, PT, R45, R22, RZ ;  /* 0x000000162d327210 */ /* 0x000fca0007f3e0ff */
[----:B------:R-:W-:-:S05]  /*83a0*/  IMAD.X R51, RZ, RZ, R23, P1 ;  /* 0x000000ffff337224 */ /* 0x000fca00008e0617 */
[----:B------:R-:W2:Y:S02]  /*83b0*/  LDG.E R50, desc[UR36][R50.64] ;  /* 0x0000002432327981 */ /* 0x000ea4000c1e1900 */
[C---:B--2---:R-:W-:Y:S02]  /*83c0*/  PRMT R29, R50.reuse, 0x7770, RZ ;  /* 0x00007770321d7816 */ /* 0x044fe400000000ff */
[C---:B------:R-:W-:Y:S02]  /*83d0*/  PRMT R45, R50.reuse, 0x7771, RZ ;  /* 0x00007771322d7816 */ /* 0x040fe400000000ff */
[C---:B------:R-:W-:Y:S02]  /*83e0*/  PRMT R47, R50.reuse, 0x7772, RZ ;  /* 0x00007772322f7816 */ /* 0x040fe400000000ff */
[----:B------:R-:W-:-:S07]  /*83f0*/  PRMT R48, R50, 0x7773, RZ ;  /* 0x0000777332307816 */ /* 0x000fce00000000ff */
.L_x_4816:
        /* <DEDUP_REMOVED lines=10> */
[----:B------:R-:W-:Y:S01]  /*84a0*/  PRMT R28, R32, 0x9910, RZ ;  /* 0x00009910201c7816 */ /* 0x000fe200000000ff */
[----:B------:R-:W-:Y:S01]  /*84b0*/  IMAD R18, R18, R49, RZ ;  /* 0x0000003112127224 */ /* 0x000fe200078e02ff */
        /* <DEDUP_REMOVED lines=9> */
[----:B------:R-:W-:Y:S01]  /*8550*/  PRMT R28, R44, 0x9910, RZ ;  /* 0x000099102c1c7816 */ /* 0x000fe200000000ff */
[----:B------:R-:W-:Y:S01]  /*8560*/  IMAD R12, R12, R9, RZ ;  /* 0x000000090c0c7224 */ /* 0x000fe200078e02ff */
[----:B------:R-:W-:Y:S01]  /*8570*/  MOV R46, UR4 ;  /* 0x00000004002e7c02 */ /* 0x000fe20008000f00 */
[----:B------:R-:W-:Y:S01]  /*8580*/  IMAD R11, R11, R49, RZ ;  /* 0x000000310b0b7224 */ /* 0x000fe200078e02ff */
[----:B------:R-:W-:Y:S01]  /*8590*/  PRMT R8, R8, 0x9910, RZ ;  /* 0x0000991008087816 */ /* 0x000fe200000000ff */
[----:B------:R-:W-:Y:S01]  /*85a0*/  IMAD R9, R51, R28, RZ ;  /* 0x0000001c33097224 */ /* 0x000fe200078e02ff */
[----:B------:R-:W-:Y:S01]  /*85b0*/  PRMT R49, R43, 0x9910, RZ ;  /* 0x000099102b317816 */ /* 0x000fe200000000ff */
[----:B------:R-:W-:Y:S01]  /*85c0*/  IMAD R33, R46, 0x4, R33 ;  /* 0x000000042e217824 */ /* 0x000fe200078e0221 */
[----:B------:R-:W-:-:S02]  /*85d0*/  PRMT R7, R7, 0x9910, RZ ;  /* 0x0000991007077816 */ /* 0x000fc400000000ff */
[----:B------:R-:W-:Y:S01]  /*85e0*/  PRMT R28, R42, 0x9910, RZ ;  /* 0x000099102a1c7816 */ /* 0x000fe200000000ff */
[----:B------:R-:W-:Y:S01]  /*85f0*/  IMAD R8, R8, R49, RZ ;  /* 0x0000003108087224 */ /* 0x000fe200078e02ff */
[----:B------:R-:W-:Y:S01]  /*8600*/  PRMT R20, R20, 0x9910, RZ ;  /* 0x0000991014147816 */ /* 0x000fe200000000ff */
[----:B------:R-:W-:Y:S01]  /*8610*/  IMAD R49, R46, 0x3, R33 ;  /* 0x000000032e317824 */ /* 0x000fe200078e0221 */
[----:B------:R-:W-:Y:S01]  /*8620*/  PRMT R50, R36, 0x9910, RZ ;  /* 0x0000991024327816 */ /* 0x000fe200000000ff */
[----:B------:R-:W-:Y:S01]  /*8630*/  IMAD R7, R7, R28, RZ ;  /* 0x0000001c07077224 */ /* 0x000fe200078e02ff */
[----:B-1----:R-:W-:Y:S02]  /*8640*/  MOV R28, UR5 ;  /* 0x00000005001c7c02 */ /* 0x002fe40008000f00 */
[----:B------:R-:W-:Y:S01]  /*8650*/  PRMT R13, R13, 0x9910, RZ ;  /* 0x000099100d0d7816 */ /* 0x000fe200000000ff */
[----:B------:R-:W-:Y:S01]  /*8660*/  IMAD R20, R20, R50, RZ ;  /* 0x0000003214147224 */ /* 0x000fe200078e02ff */
[----:B------:R-:W-:-:S02]  /*8670*/  PRMT R50, R40, 0x9910, RZ ;  /* 0x0000991028327816 */ /* 0x000fc400000000ff */
[----:B------:R-:W-:Y:S02]  /*8680*/  ISETP.GE.U32.AND P1, PT, R49, R28, PT ;  /* 0x0000001c3100720c */ /* 0x000fe40003f26070 */
[----:B------:R-:W-:Y:S01]  /*8690*/  PRMT R6, R6, 0x9910, RZ ;  /* 0x0000991006067816 */ /* 0x000fe200000000ff */
[----:B------:R-:W-:Y:S01]  /*86a0*/  IMAD R13, R13, R50, RZ ;  /* 0x000000320d0d7224 */ /* 0x000fe200078e02ff */
[----:B------:R-:W-:Y:S02]  /*86b0*/  PRMT R50, R41, 0x9910, RZ ;  /* 0x0000991029327816 */ /* 0x000fe400000000ff */
[----:B------:R-:W-:Y:S02]  /*86c0*/  PRMT R4, R4, 0x9910, RZ ;  /* 0x0000991004047816 */ /* 0x000fe400000000ff */
[----:B------:R-:W-:Y:S01]  /*86d0*/  PRMT R3, R3, 0x9910, RZ ;  /* 0x0000991003037816 */ /* 0x000fe200000000ff */
[----:B------:R-:W-:Y:S01]  /*86e0*/  IMAD R6, R6, R50, RZ ;  /* 0x0000003206067224 */ /* 0x000fe200078e02ff */
[----:B------:R-:W-:-:S02]  /*86f0*/  PRMT R0, R0, 0x9910, RZ ;  /* 0x0000991000007816 */ /* 0x000fc400000000ff */
[----:B------:R-:W-:Y:S02]  /*8700*/  PRMT R53, R45, 0x9910, RZ ;  /* 0x000099102d357816 */ /* 0x000fe400000000ff */
[----:B------:R-:W-:Y:S02]  /*8710*/  PRMT R50, R47, 0x9910, RZ ;  /* 0x000099102f327816 */ /* 0x000fe400000000ff */
[----:B------:R-:W-:Y:S01]  /*8720*/  PRMT R51, R48, 0x9910, RZ ;  /* 0x0000991030337816 */ /* 0x000fe200000000ff */
[----:B------:R-:W-:Y:S02]  /*8730*/  IMAD R4, R4, R53, RZ ;  /* 0x0000003504047224 */ /* 0x000fe400078e02ff */
[----:B------:R-:W-:Y:S02]  /*8740*/  IMAD R3, R3, R50, RZ ;  /* 0x0000003203037224 */ /* 0x000fe400078e02ff */
[----:B------:R-:W-:Y:S01]  /*8750*/  IMAD R0, R0, R51, RZ ;  /* 0x0000003300007224 */ /* 0x000fe200078e02ff */
[----:B------:R-:W-:Y:S06]  /*8760*/  @!P1 BRA `(.L_x_4821) ;  /* 0xffffffbc00289947 */ /* 0x000fec000383ffff */
.L_x_4815:
[----:B0-----:R-:W-:Y:S05]  /*8770*/  BSYNC.RECONVERGENT B0 ;  /* 0x0000000000007941 */ /* 0x001fea0003800200 */
.L_x_4814:
        /* <DEDUP_REMOVED lines=283> */
.L_x_4825:
[----:B------:R-:W-:Y:S01]  /*9930*/  SHF.R.U32.HI R26, RZ, 0x2, R26 ;  /* 0x00000002ff1a7819 */ /* 0x000fe2000001161a */
[----:B------:R-:W-:-:S07]  /*9940*/  IMAD.MOV.U32 R27, RZ, RZ, RZ ;  /* 0x000000ffff1b7224 */ /* 0x000fce00078e00ff */
.L_x_4824:
        /* <DEDUP_REMOVED lines=288> */
.L_x_4827:
[----:B------:R-:W-:Y:S02]  /*ab50*/  SHF.R.U32.HI R26, RZ, 0x2, R37 ;  /* 0x00000002ff1a7819 */ /* 0x000fe40000011625 */
[----:B------:R-:W-:-:S07]  /*ab60*/  MOV R27, RZ ;  /* 0x000000ff001b7202 */ /* 0x000fce0000000f00 */
.L_x_4826:
        /* <DEDUP_REMOVED lines=285> */
.L_x_4829:
[----:B------:R-:W-:Y:S02]  /*bd40*/  SHF.R.U32.HI R26, RZ, 0x2, R41 ;  /* 0x00000002ff1a7819 */ /* 0x000fe40000011629 */
[----:B------:R-:W-:-:S07]  /*bd50*/  MOV R27, RZ ;  /* 0x000000ff001b7202 */ /* 0x000fce0000000f00 */
.L_x_4828:
        /* <DEDUP_REMOVED lines=285> */
.L_x_4831:
[----:B------:R-:W-:Y:S02]  /*cf30*/  SHF.R.U32.HI R26, RZ, 0x2, R26 ;  /* 0x00000002ff1a7819 */ /* 0x000fe4000001161a */
[----:B------:R-:W-:-:S07]  /*cf40*/  MOV R27, RZ ;  /* 0x000000ff001b7202 */ /* 0x000fce0000000f00 */
.L_x_4830:
[----:B------:R-:W-:-:S04]  /*cf50*/  LEA R22, P0, R26, R49, 0x2 ;  /* 0x000000311a167211 */ /* 0x000fc800078010ff */
[----:B------:R-:W-:-:S05]  /*cf60*/  LEA.HI.X R23, R26, R21, R27, 0x2, P0 ;  /* 0x000000151a177211 */ /* 0x000fca00000f141b */
[----:B------:R-:W2:Y:S02]  /*cf70*/  LDG.E R22, desc[UR36][R22.64] ;  /* 0x0000002416167981 */ /* 0x000ea4000c1e1900 */
[C---:B--2---:R-:W-:Y:S02]  /*cf80*/  PRMT R29, R22.reuse, 0x7770, RZ ;  /* 0x00007770161d7816 */ /* 0x044fe400000000ff */
[C---:B------:R-:W-:Y:S02]  /*cf90*/  PRMT R45, R22.reuse, 0x7771, RZ ;  /* 0x00007771162d7816 */ /* 0x040fe400000000ff */
[C---:B------:R-:W-:Y:S02]  /*cfa0*/  PRMT R47, R22.reuse, 0x7772, RZ ;  /* 0x00007772162f7816 */ /* 0x040fe400000000ff */
[----:B------:R-:W-:-:S07]  /*cfb0*/  PRMT R48, R22, 0x7773, RZ ;  /* 0x0000777316307816 */ /* 0x000fce00000000ff */
.L_x_4823:
[----:B------:R-:W-:Y:S05]  /*cfc0*/  BSYNC.RECONVERGENT B0 ;  /* 0x0000000000007941 */ /* 0x000fea0003800200 */
.L_x_4822:
[----:B------:R-:W-:Y:S01]  /*cfd0*/  ISETP.GE.U32.AND P0, PT, R33, R28, PT ;  /* 0x0000001c2100720c */ /* 0x000fe20003f06070 */
[----:B------:R-:W-:-:S12]  /*cfe0*/  BSSY.RECONVERGENT B0, `(.L_x_4832) ;  /* 0x0000044000007945 */ /* 0x000fd80003800200 */
[----:B------:R-:W-:Y:S05]  /*cff0*/  @P0 BRA `(.L_x_4833) ;  /* 0x0000000400080947 */ /* 0x000fea0003800000 */
[----:B------:R-:W-:Y:S01]  /*d000*/  IMAD.IADD R33, R33, 0x1, R46 ;  /* 0x0000000121217824 */ /* 0x000fe200078e022e */
[----:B------:R-:W-:Y:S02]  /*d010*/  PRMT R36, R36, 0x9910, RZ ;  /* 0x0000991024247816 */ /* 0x000fe400000000ff */
[----:B------:R-:W-:Y:S02]  /*d020*/  PRMT R22, R15, 0x9910, RZ ;  /* 0x000099100f167816 */ /* 0x000fe400000000ff */
[----:B------:R-:W-:Y:S02]  /*d030*/  ISETP.GE.U32.AND P0, PT, R33, R28, PT ;  /* 0x0000001c2100720c */ /* 0x000fe40003f06070 */
[----:B------:R-:W-:Y:S01]  /*d040*/  PRMT R24, R14, 0x9910, RZ ;  /* 0x000099100e187816 */ /* 0x000fe200000000ff */
[----:B------:R-:W-:Y:S01]  /*d050*/  IMAD.MOV.U32 R14, RZ, RZ, R22 ;  /* 0x000000ffff0e7224 */ /* 0x000fe200078e0016 */
[----:B------:R-:W-:Y:S02]  /*d060*/  PRMT R20, R20, 0x9910, RZ ;  /* 0x0000991014147816 */ /* 0x000fe400000000ff */
[----:B------:R-:W-:-:S02]  /*d070*/  MOV R15, R36 ;  /* 0x00000024000f7202 */ /* 0x000fc40000000f00 */
[----:B------:R-:W-:Y:S02]  /*d080*/  PRMT R23, R34, 0x9910, RZ ;  /* 0x0000991022177816 */ /* 0x000fe400000000ff */
[----:B------:R-:W-:Y:S01]  /*d090*/  PRMT R18, R18, 0x9910, RZ ;  /* 0x0000991012127816 */ /* 0x000fe200000000ff */
[----:B------:R-:W-:Y:S01]  /*d0a0*/  IMAD R20, R20, R15, RZ ;  /* 0x0000000f14147224 */ /* 0x000fe200078e02ff */
[----:B------:R-:W-:Y:S01]  /*d0b0*/  PRMT R21, R35, 0x9910, RZ ;  /* 0x0000991023157816 */ /* 0x000fe200000000ff */
[----:B------:R-:W-:Y:S01]  /*d0c0*/  IMAD R15, R14, R23, RZ ;  /* 0x000000170e0f7224 */ /* 0x000fe200078e02ff */
[----:B------:R-:W-:Y:S02]  /*d0d0*/  PRMT R25, R32, 0x9910, RZ ;  /* 0x0000991020197816 */ /* 0x000fe400000000ff */
[----:B------:R-:W-:Y:S01]  /*d0e0*/  MOV R22, R24 ;  /* 0x0000001800167202 */ /* 0x000fe20000000f00 */
        /* <DEDUP_REMOVED lines=51> */
.L_x_4833:
[----:B------:R-:W-:Y:S05]  /*d420*/  BSYNC.RECONVERGENT B0 ;  /* 0x0000000000007941 */ /* 0x000fea0003800200 */
.L_x_4832:
        /* <DEDUP_REMOVED lines=48> */
[----:B------:R-:W-:-:S07]  /*d730*/  IMAD R24, R24, R11, RZ ;  /* 0x0000000b18187224 */ /* 0x000fce00078e02ff */
.L_x_4784:
[----:B------:R-:W-:Y:S05]  /*d740*/  BSYNC.RECONVERGENT B6 ;  /* 0x0000000000067941 */ /* 0x000fea0003800200 */
.L_x_4783:
[----:B------:R-:W1:Y:S02]  /*d750*/  LDCU UR4, c[0x0][0x3a0] ;  /* 0x00007400ff0477ac */ /* 0x000e640008000800 */
[----:B-1----:R-:W-:-:S09]  /*d760*/  UISETP.NE.AND UP0, UPT, UR4, URZ, UPT ;  /* 0x000000ff0400728c */ /* 0x002fd2000bf05270 */
[----:B------:R-:W-:Y:S05]  /*d770*/  BRA.U !UP0, `(.L_x_4834) ;  /* 0x0000000108dc7547 */ /* 0x000fea000b800000 */
[----:B------:R-:W1:Y:S01]  /*d780*/  S2R R8, SR_CgaCtaId ;  /* 0x0000000000087919 */ /* 0x000e620000008800 */
[----:B------:R-:W2:Y:S01]  /*d790*/  LDC R3, c[0x0][0x360] ;  /* 0x0000d800ff037b82 */ /* 0x000ea20000000800 */
[----:B------:R-:W-:Y:S02]  /*d7a0*/  MOV R0, 0x400 ;  /* 0x0000040000007802 */ /* 0x000fe40000000f00 */
[----:B------:R-:W-:Y:S02]  /*d7b0*/  LOP3.LUT R4, R24, 0xffff, RZ, 0xc0, !PT ;  /* 0x0000ffff18047812 */ /* 0x000fe400078ec0ff */
[----:B------:R-:W-:Y:S02]  /*d7c0*/  IADD3 R5, PT, PT, R0, 0x10, RZ ;  /* 0x0000001000057810 */ /* 0x000fe40007ffe0ff */
[----:B------:R-:W-:Y:S01]  /*d7d0*/  LOP3.LUT R7, R18, 0xffff, RZ, 0xc0, !PT ;  /* 0x0000ffff12077812 */ /* 0x000fe200078ec0ff */
[----:B------:R-:W3:Y:S01]  /*d7e0*/  LDC R0, c[0x0][0x364] ;  /* 0x0000d900ff007b82 */ /* 0x000ee20000000800 */
[----:B------:R-:W-:-:S02]  /*d7f0*/  LOP3.LUT R6, R27, 0xffff, RZ, 0xc0, !PT ;  /* 0x0000ffff1b067812 */ /* 0x000fc400078ec0ff */
[----:B------:R-:W-:Y:S02]  /*d800*/  LOP3.LUT R9, R22, 0xffff, RZ, 0xc0, !PT ;  /* 0x0000ffff16097812 */ /* 0x000fe400078ec0ff */
[----:B------:R-:W-:Y:S02]  /*d810*/  PRMT R7, R7, 0x3340, R4 ;  /* 0x0000334007077816 */ /* 0x000fe40000000004 */
[----:B------:R-:W-:-:S04]  /*d820*/  PRMT R6, R9, 0x3340, R6 ;  /* 0x0000334009067816 */ /* 0x000fc80000000006 */
[----:B------:R-:W-:Y:S01]  /*d830*/  PRMT R7, R6, 0x5410, R7 ;  /* 0x0000541006077816 */ /* 0x000fe20000000007 */
[----:B--2---:R-:W-:Y:S01]  /*d840*/  IMAD R4, R19, R3, R16 ;  /* 0x0000000313047224 */ /* 0x004fe200078e0210 */
[----:B-1----:R-:W-:Y:S02]  /*d850*/  LEA R5, R8, R5, 0x18 ;  /* 0x0000000508057211 */ /* 0x002fe400078ec0ff */
[----:B---3--:R-:W-:-:S03]  /*d860*/  ISETP.GE.U32.AND P0, PT, R0, 0x2, PT ;  /* 0x000000020000780c */ /* 0x008fc60003f06070 */
[----:B------:R-:W-:-:S05]  /*d870*/  IMAD R4, R4, 0x4, R5 ;  /* 0x0000000404047824 */ /* 0x000fca00078e0205 */
[----:B------:R1:W-:Y:S05]  /*d880*/  STS [R4], R7 ;  /* 0x0000000704007388 */ /* 0x0003ea0000000800 */
[----:B------:R-:W-:Y:S05]  /*d890*/  @!P0 BRA `(.L_x_4834) ;  /* 0x0000000000948947 */ /* 0x000fea0003800000 */
[----:B------:R-:W-:-:S07]  /*d8a0*/  MOV R6, R0 ;  /* 0x0000000000067202 */ /* 0x000fce0000000f00 */
.L_x_4837:
        /* <DEDUP_REMOVED lines=12> */
[----:B------:R-:W-:Y:S02]  /*d970*/  LEA R6, R6, R5, 0x2 ;  /* 0x0000000506067211 */ /* 0x000fe400078e10ff */
[----:B------:R-:W-:Y:S02]  /*d980*/  PRMT R18, R18, 0x9910, RZ ;  /* 0x0000991012127816 */ /* 0x000fe400000000ff */
[----:B------:R-:W-:Y:S02]  /*d990*/  PRMT R24, R24, 0x9910, RZ ;  /* 0x0000991018187816 */ /* 0x000fe400000000ff */
[----:B------:R-:W1:Y:S02]  /*d9a0*/  LDS R6, [R6] ;  /* 0x0000000006067984 */ /* 0x000e640000000800 */
[----:B-1----:R-:W-:-:S02]  /*d9b0*/  PRMT R8, R6, 0x7771, RZ ;  /* 0x0000777106087816 */ /* 0x002fc400000000ff */
[C---:B------:R-:W-:Y:S02]  /*d9c0*/  PRMT R11, R6.reuse, 0x7773, RZ ;  /* 0x00007773060b7816 */ /* 0x040fe400000000ff */
[C---:B------:R-:W-:Y:S02]  /*d9d0*/  PRMT R9, R6.reuse, 0x7772, RZ ;  /* 0x0000777206097816 */ /* 0x040fe400000000ff */
[----:B------:R-:W-:Y:S01]  /*d9e0*/  LOP3.LUT R7, R6, 0xff, RZ, 0xc0, !PT ;  /* 0x000000ff06077812 */ /* 0x000fe200078ec0ff */
[----:B------:R-:W-:Y:S02]  /*d9f0*/  IMAD.MOV.U32 R6, RZ, RZ, R8 ;  /* 0x000000ffff067224 */ /* 0x000fe400078e0008 */
[----:B------:R-:W-:Y:S02]  /*da00*/  IMAD R24, R24, R11, RZ ;  /* 0x0000000b18187224 */ /* 0x000fe400078e02ff */
[----:B------:R-:W-:Y:S02]  /*da10*/  IMAD R22, R22, R7, RZ ;  /* 0x0000000716167224 */ /* 0x000fe400078e02ff */
[----:B------:R-:W-:-:S02]  /*da20*/  IMAD R18, R18, R9, RZ ;  /* 0x0000000912127224 */ /* 0x000fc400078e02ff */
[----:B------:R-:W-:Y:S01]  /*da30*/  IMAD R27, R27, R6, RZ ;  /* 0x000000061b1b7224 */ /* 0x000fe200078e02ff */
[----:B------:R-:W-:Y:S02]  /*da40*/  LOP3.LUT R9, R22, 0xffff, RZ, 0xc0, !PT ;  /* 0x0000ffff16097812 */ /* 0x000fe400078ec0ff */
[----:B------:R-:W-:Y:S02]  /*da50*/  LOP3.LUT R6, R24, 0xffff, RZ, 0xc0, !PT ;  /* 0x0000ffff18067812 */ /* 0x000fe400078ec0ff */
[----:B------:R-:W-:Y:S02]  /*da60*/  LOP3.LUT R7, R18, 0xffff, RZ, 0xc0, !PT ;  /* 0x0000ffff12077812 */ /* 0x000fe400078ec0ff */
[----:B------:R-:W-:Y:S02]  /*da70*/  LOP3.LUT R8, R27, 0xffff, RZ, 0xc0, !PT ;  /* 0x0000ffff1b087812 */ /* 0x000fe400078ec0ff */
[----:B------:R-:W-:Y:S02]  /*da80*/  PRMT R6, R7, 0x3340, R6 ;  /* 0x0000334007067816 */ /* 0x000fe40000000006 */
[----:B------:R-:W-:-:S04]  /*da90*/  PRMT R9, R9, 0x3340, R8 ;  /* 0x0000334009097816 */ /* 0x000fc80000000008 */
[----:B------:R-:W-:-:S05]  /*daa0*/  PRMT R9, R9, 0x5410, R6 ;  /* 0x0000541009097816 */ /* 0x000fca0000000006 */
[----:B------:R1:W-:Y:S02]  /*dab0*/  STS [R4], R9 ;  /* 0x0000000904007388 */ /* 0x0003e40000000800 */
.L_x_4836:
[----:B------:R-:W-:Y:S05]  /*dac0*/  BSYNC.RECONVERGENT B0 ;  /* 0x0000000000007941 */ /* 0x000fea0003800200 */
.L_x_4835:
[----:B------:R-:W-:Y:S01]  /*dad0*/  MOV R6, R10 ;  /* 0x0000000a00067202 */ /* 0x000fe20000000f00 */
[----:B------:R-:W-:Y:S06]  /*dae0*/  @P1 BRA `(.L_x_4837) ;  /* 0xfffffffc00701947 */ /* 0x000fec000383ffff */
.L_x_4834:
[----:B------:R-:W2:Y:S02]  /*daf0*/  LDCU UR4, c[0x0][0x39c] ;  /* 0x00007380ff0477ac */ /* 0x000ea40008000800 */
[----:B--2---:R-:W-:-:S09]  /*db00*/  UISETP.NE.AND UP0, UPT, UR4, URZ, UPT ;  /* 0x000000ff0400728c */ /* 0x004fd2000bf05270 */
[----:B------:R-:W-:Y:S05]  /*db10*/  BRA.U !UP0, `(.L_x_4838) ;  /* 0x0000000508647547 */ /* 0x000fea000b800000 */
[----:B------:R-:W2:Y:S02]  /*db20*/  LDC R8, c[0x0][0x360] ;  /* 0x0000d800ff087b82 */ /* 0x000ea40000000800 */
[----:B--2---:R-:W-:Y:S01]  /*db30*/  ISETP.GE.U32.AND P0, PT, R8, 0x21, PT ;  /* 0x000000210800780c */ /* 0x004fe20003f06070 */
[----:B------:R-:W-:-:S12]  /*db40*/  IMAD.MOV.U32 R0, RZ, RZ, R8 ;  /* 0x000000ffff007224 */ /* 0x000fd800078e0008 */
[----:B------:R-:W-:Y:S05]  /*db50*/  @!P0 BRA `(.L_x_4839) ;  /* 0x0000000000d08947 */ /* 0x000fea0003800000 */
[----:B------:R-:W2:Y:S01]  /*db60*/  S2UR UR5, SR_CgaCtaId ;  /* 0x00000000000579c3 */ /* 0x000ea20000008800 */
[----:B------:R-:W-:Y:S01]  /*db70*/  UMOV UR4, 0x400 ;  /* 0x0000040000047882 */ /* 0x000fe20000000000 */
[----:B------:R-:W-:Y:S01]  /*db80*/  LOP3.LUT R0, R24, 0xffff, RZ, 0xc0, !PT ;  /* 0x0000ffff18007812 */ /* 0x000fe200078ec0ff */
[----:B------:R-:W-:Y:S01]  /*db90*/  UIADD3 UR4, UPT, UPT, UR4, 0x10, URZ ;  /* 0x0000001004047890 */ /* 0x000fe2000fffe0ff */
[----:B------:R-:W-:Y:S02]  /*dba0*/  LOP3.LUT R3, R18, 0xffff, RZ, 0xc0, !PT ;  /* 0x0000ffff12037812 */ /* 0x000fe400078ec0ff */
[----:B-1----:R-:W-:Y:S02]  /*dbb0*/  LOP3.LUT R4, R27, 0xffff, RZ, 0xc0, !PT ;  /* 0x0000ffff1b047812 */ /* 0x002fe400078ec0ff */
[----:B------:R-:W-:Y:S02]  /*dbc0*/  LOP3.LUT R5, R22, 0xffff, RZ, 0xc0, !PT ;  /* 0x0000ffff16057812 */ /* 0x000fe400078ec0ff */
[----:B------:R-:W-:Y:S01]  /*dbd0*/  PRMT R3, R3, 0x3340, R0 ;  /* 0x0000334003037816 */ /* 0x000fe20000000000 */
[----:B------:R-:W-:Y:S01]  /*dbe0*/  IMAD R0, R19, R8, R16 ;  /* 0x0000000813007224 */ /* 0x000fe200078e0210 */
[----:B------:R-:W-:-:S02]  /*dbf0*/  PRMT R4, R5, 0x3340, R4 ;  /* 0x0000334005047816 */ /* 0x000fc40000000004 */
[----:B------:R-:W-:Y:S02]  /*dc00*/  ISETP.GE.U32.AND P0, PT, R8, 0x40, PT ;  /* 0x000000400800780c */ /* 0x000fe40003f06070 */
[----:B------:R-:W-:Y:S01]  /*dc10*/  PRMT R4, R4, 0x5410, R3 ;  /* 0x0000541004047816 */ /* 0x000fe20000000003 */
[----:B--2---:R-:W-:-:S06]  /*dc20*/  ULEA UR4, UR5, UR4, 0x18 ;  /* 0x0000000405047291 */ /* 0x004fcc000f8ec0ff */
[----:B------:R-:W-:Y:S01]  /*dc30*/  LEA R3, R0, UR4, 0x2 ;  /* 0x0000000400037c11 */ /* 0x000fe2000f8e10ff */
[----:B------:R-:W-:-:S04]  /*dc40*/  HFMA2 R0, -RZ, RZ, 0, 1.9073486328125e-06 ;  /* 0x00000020ff007431 */ /* 0x000fc800000001ff */
[----:B------:R2:W-:Y:S01]  /*dc50*/  STS [R3], R4 ;  /* 0x0000000403007388 */ /* 0x0005e20000000800 */
[----:B------:R-:W-:Y:S05]  /*dc60*/  @!P0 BRA `(.L_x_4839) ;  /* 0x00000000008c8947 */ /* 0x000fea0003800000 */
[----:B--2---:R-:W-:-:S07]  /*dc70*/  IMAD.MOV.U32 R4, RZ, RZ, R8 ;  /* 0x000000ffff047224 */ /* 0x004fce00078e0008 */
.L_x_4842:
        /* <DEDUP_REMOVED lines=9> */
[----:B------:R-:W-:Y:S01]  /*dd10*/  IMAD R4, R9, 0x4, R3 ;  /* 0x0000000409047824 */ /* 0x000fe200078e0203 */
[----:B------:R-:W-:Y:S02]  /*dd20*/  PRMT R5, R22, 0x9910, RZ ;  /* 0x0000991016057816 */ /* 0x000fe400000000ff */
[----:B------:R-:W-:Y:S02]  /*dd30*/  PRMT R6, R27, 0x9910, RZ ;  /* 0x000099101b067816 */ /* 0x000fe400000000ff */
[----:B------:R-:W-:Y:S01]  /*dd40*/  PRMT R7, R18, 0x9910, RZ ;  /* 0x0000991012077816 */ /* 0x000fe200000000ff */
[----:B------:R-:W1:Y:S01]  /*dd50*/  LDS R4, [R4] ;  /* 0x0000000004047984 */ /* 0x000e620000000800 */
[----:B------:R-:W-:Y:S02]  /*dd60*/  PRMT R11, R24, 0x9910, RZ ;  /* 0x00009910180b7816 */ /* 0x000fe400000000ff */
[C---:B-1----:R-:W-:Y:S02]  /*dd70*/  PRMT R24, R4.reuse, 0x7773, RZ ;  /* 0x0000777304187816 */ /* 0x042fe400000000ff */
[----:B------:R-:W-:-:S02]  /*dd80*/  PRMT R18, R4, 0x7772, RZ ;  /* 0x0000777204127816 */ /* 0x000fc400000000ff */
[C---:B------:R-:W-:Y:S01]  /*dd90*/  PRMT R27, R4.reuse, 0x7771, RZ ;  /* 0x00007771041b7816 */ /* 0x040fe200000000ff */
[----:B------:R-:W-:Y:S01]  /*dda0*/  IMAD R24, R11, R24, RZ ;  /* 0x000000180b187224 */ /* 0x000fe200078e02ff */
[----:B------:R-:W-:Y:S01]  /*ddb0*/  LOP3.LUT R22, R4, 0xff, RZ, 0xc0, !PT ;  /* 0x000000ff04167812 */ /* 0x000fe200078ec0ff */
[----:B------:R-:W-:Y:S02]  /*ddc0*/  IMAD R18, R7, R18, RZ ;  /* 0x0000001207127224 */ /* 0x000fe400078e02ff */
[----:B------:R-:W-:Y:S01]  /*ddd0*/  IMAD R27, R6, R27, RZ ;  /* 0x0000001b061b7224 */ /* 0x000fe200078e02ff */
[----:B------:R-:W-:Y:S01]  /*dde0*/  LOP3.LUT R4, R24, 0xffff, RZ, 0xc0, !PT ;  /* 0x0000ffff18047812 */ /* 0x000fe200078ec0ff */
[----:B------:R-:W-:Y:S01]  /*ddf0*/  IMAD R22, R5, R22, RZ ;  /* 0x0000001605167224 */ /* 0x000fe200078e02ff */
[----:B------:R-:W-:Y:S02]  /*de00*/  LOP3.LUT R5, R18, 0xffff, RZ, 0xc0, !PT ;  /* 0x0000ffff12057812 */ /* 0x000fe400078ec0ff */
[----:B------:R-:W-:-:S02]  /*de10*/  LOP3.LUT R6, R27, 0xffff, RZ, 0xc0, !PT ;  /* 0x0000ffff1b067812 */ /* 0x000fc400078ec0ff */
[----:B------:R-:W-:Y:S02]  /*de20*/  LOP3.LUT R7, R22, 0xffff, RZ, 0xc0, !PT ;  /* 0x0000ffff16077812 */ /* 0x000fe400078ec0ff */
[----:B------:R-:W-:Y:S02]  /*de30*/  PRMT R4, R5, 0x3340, R4 ;  /* 0x0000334005047816 */ /* 0x000fe40000000004 */
[----:B------:R-:W-:-:S04]  /*de40*/  PRMT R7, R7, 0x3340, R6 ;  /* 0x0000334007077816 */ /* 0x000fc80000000006 */
[----:B------:R-:W-:-:S05]  /*de50*/  PRMT R4, R7, 0x5410, R4 ;  /* 0x0000541007047816 */ /* 0x000fca0000000004 */
[----:B------:R1:W-:Y:S02]  /*de60*/  STS [R3], R4 ;  /* 0x0000000403007388 */ /* 0x0003e40000000800 */
.L_x_4841:
[----:B------:R-:W-:Y:S05]  /*de70*/  BSYNC.RECONVERGENT B0 ;  /* 0x0000000000007941 */ /* 0x000fea0003800200 */
.L_x_4840:
[----:B-1----:R-:W-:Y:S01]  /*de80*/  MOV R4, R9 ;  /* 0x0000000900047202 */ /* 0x002fe20000000f00 */
[----:B------:R-:W-:Y:S06]  /*de90*/  @P1 BRA `(.L_x_4842) ;  /* 0xfffffffc00781947 */ /* 0x000fec000383ffff */
.L_x_4839:
[----:B------:R-:W-:Y:S01]  /*dea0*/  ISETP.GE.U32.AND P0, PT, R0, 0x2, PT ;  /* 0x000000020000780c */ /* 0x000fe20003f06070 */
[----:B------:R-:W-:Y:S05]  /*deb0*/  WARPSYNC.ALL ;  /* 0x0000000000007948 */ /* 0x000fea0003800000 */
[----:B------:R-:W-:Y:S07]  /*dec0*/  BAR.SYNC.DEFER_BLOCKING 0x0 ;  /* 0x0000000000007b1d */ /* 0x000fee0000010000 */
[----:B------:R-:W-:Y:S05]  /*ded0*/  @!P0 BRA `(.L_x_4838) ;  /* 0x0000000000748947 */ /* 0x000fea0003800000 */
[----:B--2---:R-:W-:-:S07]  /*dee0*/  IMAD.MOV.U32 R3, RZ, RZ, 0x1 ;  /* 0x00000001ff037424 */ /* 0x004fce00078e00ff */
.L_x_4843:
[----:B------:R-:W-:Y:S02]  /*def0*/  LOP3.LUT R5, R27, 0xffff, RZ, 0xc0, !PT ;  /* 0x0000ffff1b057812 */ /* 0x000fe400078ec0ff */
[----:B------:R-:W-:Y:S02]  /*df00*/  LOP3.LUT R6, R18, 0xffff, RZ, 0xc0, !PT ;  /* 0x0000ffff12067812 */ /* 0x000fe400078ec0ff */
[----:B-1----:R-:W-:Y:S02]  /*df10*/  LOP3.LUT R4, R22, 0xffff, RZ, 0xc0, !PT ;  /* 0x0000ffff16047812 */ /* 0x002fe400078ec0ff */
[----:B------:R-:W-:Y:S02]  /*df20*/  LOP3.LUT R7, R24, 0xffff, RZ, 0xc0, !PT ;  /* 0x0000ffff18077812 */ /* 0x000fe400078ec0ff */
[----:B------:R-:W-:Y:S02]  /*df30*/  PRMT R5, R5, 0x8880, RZ ;  /* 0x0000888005057816 */ /* 0x000fe400000000ff */
[----:B------:R-:W-:-:S02]  /*df40*/  PRMT R8, R6, 0x8880, RZ ;  /* 0x0000888006087816 */ /* 0x000fc400000000ff */
[----:B------:R-:W-:Y:S02]  /*df50*/  PRMT R4, R4, 0x8880, RZ ;  /* 0x0000888004047816 */ /* 0x000fe400000000ff */
[----:B------:R-:W-:Y:S02]  /*df60*/  PRMT R10, R7, 0x8880, RZ ;  /* 0x00008880070a7816 */ /* 0x000fe400000000ff */
[----:B------:R-:W-:Y:S01]  /*df70*/  MOV R6, R5 ;  /* 0x0000000500067202 */ /* 0x000fe20000000f00 */
[----:B------:R-:W1:Y:S01]  /*df80*/  SHFL.DOWN PT, R8, R8, R3, 0x1f ;  /* 0x08001f0308087589 */ /* 0x000e6200000e0000 */
[----:B------:R-:W-:Y:S02]  /*df90*/  PRMT R5, R22, 0x9910, RZ ;  /* 0x0000991016057816 */ /* 0x000fe400000000ff */
[----:B------:R-:W-:Y:S01]  /*dfa0*/  PRMT R12, R27, 0x9910, RZ ;  /* 0x000099101b0c7816 */ /* 0x000fe200000000ff */
[----:B------:R-:W2:Y:S01]  /*dfb0*/  SHFL.DOWN PT, R4, R4, R3, 0x1f ;  /* 0x08001f0304047589 */ /* 0x000ea200000e0000 */
[----:B------:R-:W-:-:S02]  /*dfc0*/  PRMT R7, R18, 0x9910, RZ ;  /* 0x0000991012077816 */ /* 0x000fc400000000ff */
[----:B------:R-:W-:Y:S01]  /*dfd0*/  PRMT R9, R24, 0x9910, RZ ;  /* 0x0000991018097816 */ /* 0x000fe200000000ff */
        /* <DEDUP_REMOVED lines=13> */
.L_x_4838:
[----:B------:R-:W3:Y:S01]  /*e0b0*/  LDCU UR9, c[0x0][0x558] ;  /* 0x0000ab00ff0977ac */ /* 0x000ee20008000800 */
[----:B------:R-:W-:Y:S01]  /*e0c0*/  HFMA2 R29, -RZ, RZ, 0, 0 ;  /* 0x00000000ff1d7431 */ /* 0x000fe200000001ff */
[----:B------:R-:W4:Y:S01]  /*e0d0*/  LDCU.64 UR6, c[0x0][0x3a8] ;  /* 0x00007500ff0677ac */ /* 0x000f220008000a00 */
[----:B------:R-:W5:Y:S01]  /*e0e0*/  LDCU UR8, c[0x0][0x394] ;  /* 0x00007280ff0877ac */ /* 0x000f620008000800 */
[----:B---3--:R-:W-:-:S04]  /*e0f0*/  UIADD3 UR5, UPT, UPT, UR9, -0x1, URZ ;  /* 0xffffffff09057890 */ /* 0x008fc8000fffe0ff */
[----:B------:R-:W-:Y:S01]  /*e100*/  UISETP.LT.U32.AND UP0, UPT, UR5, 0x18, UPT ;  /* 0x000000180500788c */ /* 0x000fe2000bf01070 */
[----:B----4-:R-:W-:-:S03]  /*e110*/  IMAD R0, R16, UR6, RZ ;  /* 0x0000000610007c24 */ /* 0x010fc6000f8e02ff */
[----:B------:R-:W-:Y:S01]  /*e120*/  USEL UR4, UR5, 0x18, UP0 ;  /* 0x0000001805047887 */ /* 0x000fe20008000000 */
[----:B------:R-:W-:Y:S01]  /*e130*/  IMAD R0, R19, UR7, R0 ;  /* 0x0000000713007c24 */ /* 0x000fe2000f8e0200 */
[----:B------:R-:W-:Y:S02]  /*e140*/  UISETP.NE.AND UP0, UPT, UR9, URZ, UPT ;  /* 0x000000ff0900728c */ /* 0x000fe4000bf05270 */
[----:B------:R-:W-:Y:S01]  /*e150*/  UIADD3 UR4, UPT, UPT, UR4, 0x1, URZ ;  /* 0x0000000104047890 */ /* 0x000fe2000fffe0ff */
[----:B-----5:R-:W-:-:S04]  /*e160*/  IMAD R0, R17, UR8, R0 ;  /* 0x0000000811007c24 */ /* 0x020fc8000f8e0200 */
[----:B-1----:R-:W-:Y:S02]  /*e170*/  IMAD.SHL.U32 R7, R0, 0x4, RZ ;  /* 0x0000000400077824 */ /* 0x002fe400078e00ff */
[----:B------:R-:W-:Y:S05]  /*e180*/  BRA.U !UP0, `(.L_x_4844) ;  /* 0x0000001108447547 */ /* 0x000fea000b800000 */
[----:B------:R-:W2:Y:S01]  /*e190*/  LDCU.64 UR8, c[0x0][0x560] ;  /* 0x0000ac00ff0877ac */ /* 0x000ea20008000a00 */
[----:B------:R-:W-:Y:S01]  /*e1a0*/  MOV R6, RZ ;  /* 0x000000ff00067202 */ /* 0x000fe20000000f00 */
[----:B------:R-:W1:Y:S01]  /*e1b0*/  LDCU UR7, c[0x0][0x55c] ;  /* 0x0000ab80ff0777ac */ /* 0x000e620008000800 */
[----:B------:R-:W3:Y:S01]  /*e1c0*/  LDCU UR6, c[0x0][0x688] ;  /* 0x0000d100ff0677ac */ /* 0x000ee20008000800 */
[----:B------:R-:W-:Y:S02]  /*e1d0*/  UISETP.NE.AND UP1, UPT, UR5, URZ, UPT ;  /* 0x000000ff0500728c */ /* 0x000fe4000bf25270 */
[----:B--2---:R-:W-:-:S05]  /*e1e0*/  IMAD.HI.U32 R4, R7, UR8, R6 ;  /* 0x0000000807047c27 */ /* 0x004fca000f8e0006 */
[----:B------:R-:W-:-:S05]  /*e1f0*/  SHF.R.U32.HI R5, RZ, UR9, R4 ;  /* 0x00000009ff057c19 */ /* 0x000fca0008011604 */
[----:B------:R-:W-:-:S04]  /*e200*/  IMAD.MOV R3, RZ, RZ, -R5 ;  /* 0x000000ffff037224 */ /* 0x000fc800078e0a05 */
[----:B-1----:R-:W-:-:S04]  /*e210*/  IMAD R3, R3, UR7, R7 ;  /* 0x0000000703037c24 */ /* 0x002fc8000f8e0207 */
        /* <DEDUP_REMOVED lines=264> */
.L_x_4844:
[----:B------:R-:W-:Y:S01]  /*f2a0*/  MOV R26, RZ ;  /* 0x000000ff001a7202 */ /* 0x000fe20000000f00 */
[----:B------:R-:W-:Y:S06]  /*f2b0*/  BRA.U !UP0, `(.L_x_4845) ;  /* 0x0000001108487547 */ /* 0x000fec000b800000 */
[----:B------:R-:W1:Y:S01]  /*f2c0*/  LDCU.64 UR6, c[0x0][0x560] ;  /* 0x0000ac00ff0677ac */ /* 0x000e620008000a00 */
[----:B--2---:R-:W-:Y:S01]  /*f2d0*/  MOV R4, RZ ;  /* 0x000000ff00047202 */ /* 0x004fe20000000f00 */
        /* <DEDUP_REMOVED lines=272> */
.L_x_4845:
[----:B------:R-:W-:Y:S01]  /*103e0*/  MOV R25, RZ ;  /* 0x000000ff00197202 */ /* 0x000fe20000000f00 */
[----:B------:R-:W-:Y:S06]  /*103f0*/  BRA.U !UP0, `(.L_x_4846) ;  /* 0x0000001108487547 */ /* 0x000fec000b800000 */
[----:B------:R-:W1:Y:S01]  /*10400*/  LDCU.64 UR6, c[0x0][0x560] ;  /* 0x0000ac00ff0677ac */ /* 0x000e620008000a00 */
[----:B--2---:R-:W-:Y:S02]  /*10410*/  HFMA2 R4, -RZ, RZ, 0, 0 ;  /* 0x00000000ff047431 */ /* 0x004fe400000001ff */
        /* <DEDUP_REMOVED lines=272> */
.L_x_4846:
        /* <DEDUP_REMOVED lines=276> */
.L_x_4847:
[----:B------:R-:W1:Y:S01]  /*12660*/  LDC.64 R8, c[0x0][0x768] ;  /* 0x0001da00ff087b82 */ /* 0x000e620000000a00 */
[----:B------:R-:W3:Y:S02]  /*12670*/  LDCU UR6, c[0x0][0x3a4] ;  /* 0x00007480ff0677ac */ /* 0x000ee40008000800 */
[----:B---3--:R-:W-:Y:S01]  /*12680*/  UISETP.NE.AND UP1, UPT, UR6, URZ, UPT ;  /* 0x000000ff0600728c */ /* 0x008fe2000bf25270 */
[----:B-1----:R-:W-:Y:S02]  /*12690*/  ISETP.NE.U32.AND P0, PT, R8, RZ, PT ;  /* 0x000000ff0800720c */ /* 0x002fe40003f05070 */
[----:B--2---:R-:W-:Y:S02]  /*126a0*/  IADD3 R4, P1, PT, R29, R8, RZ ;  /* 0x000000081d047210 */ /* 0x004fe40007f3e0ff */
        /* <DEDUP_REMOVED lines=281> */
.L_x_4849:
[----:B------:R-:W-:Y:S01]  /*13840*/  IMAD.MOV.U32 R26, RZ, RZ, RZ ;  /* 0x000000ffff1a7224 */ /* 0x000fe200078e00ff */
        /* <DEDUP_REMOVED lines=275> */
.L_x_4850:
        /* <DEDUP_REMOVED lines=276> */
.L_x_4851:
        /* <DEDUP_REMOVED lines=276> */
.L_x_4852:
        /* <DEDUP_REMOVED lines=23> */
[----:B------:R1:W-:Y:S04]  /*16d70*/  STG.E.U8 desc[UR36][R2.64+0x1], R27 ;  /* 0x0000011b02007986 */ /* 0x0003e8000c101124 */
[----:B------:R1:W-:Y:S04]  /*16d80*/  STG.E.U8 desc[UR36][R2.64+0x2], R18 ;  /* 0x0000021202007986 */ /* 0x0003e8000c101124 */
[----:B------:R1:W-:Y:S02]  /*16d90*/  STG.E.U8 desc[UR36][R2.64+0x3], R24 ;  /* 0x0000031802007986 */ /* 0x0003e4000c101124 */
.L_x_4854:
[----:B------:R-:W-:Y:S05]  /*16da0*/  BSYNC.RECONVERGENT B0 ;  /* 0x0000000000007941 */ /* 0x000fea0003800200 */
.L_x_4853:
        /* <DEDUP_REMOVED lines=35> */
.L_x_4856:
[----:B------:R-:W-:Y:S05]  /*16fe0*/  BSYNC.RECONVERGENT B0 ;  /* 0x0000000000007941 */ /* 0x000fea0003800200 */
.L_x_4855:
        /* <DEDUP_REMOVED lines=20> */
[----:B-1----:R-:W-:-:S08]  /*17130*/  MOV R18, UR5 ;  /* 0x0000000500127c02 */ /* 0x002fd00008000f00 */
[----:B------:R-:W-:Y:S05]  /*17140*/  BRA.U !UP0, `(.L_x_4858) ;  /* 0x0000000108a47547 */ /* 0x000fea000b800000 */
[----:B------:R-:W1:Y:S01]  /*17150*/  LDCU UR5, c[0x0][0x360] ;  /* 0x00006c00ff0577ac */ /* 0x000e620008000800 */
[C---:B------:R-:W-:Y:S02]  /*17160*/  PRMT R24, R18.reuse, 0x7610, R24 ;  /* 0x0000761012187816 */ /* 0x040fe40000000018 */
[C---:B------:R-:W-:Y:S01]  /*17170*/  PRMT R2, R18.reuse, 0x7610, R2 ;  /* 0x0000761012027816 */ /* 0x040fe20000000002 */
[----:B------:R-:W2:Y:S01]  /*17180*/  LDCU UR8, c[0x0][0x398] ;  /* 0x00007300ff0877ac */ /* 0x000ea20008000800 */
[----:B------:R-:W-:Y:S01]  /*17190*/  PRMT R22, R18, 0x7610, R22 ;  /* 0x0000761012167816 */ /* 0x000fe20000000016 */
[----:B-1----:R-:W-:-:S05]  /*171a0*/  IMAD R0, R19, UR5, R16 ;  /* 0x0000000513007c24 */ /* 0x002fca000f8e0210 */
[----:B--2---:R-:W-:-:S13]  /*171b0*/  ISETP.GE.U32.AND P1, PT, R0, UR8, PT ;  /* 0x0000000800007c0c */ /* 0x004fda000bf26070 */
[----:B------:R-:W-:Y:S05]  /*171c0*/  @P1 BRA `(.L_x_4859) ;  /* 0x00000004001c1947 */ /* 0x000fea0003800000 */
[----:B------:R-:W1:Y:S01]  /*171d0*/  LDCU UR7, c[0x0][0x374] ;  /* 0x00006e80ff0777ac */ /* 0x000e620008000800 */
[----:B------:R-:W2:Y:S01]  /*171e0*/  LDC R3, c[0x0][0x364] ;  /* 0x0000d900ff037b82 */ /* 0x000ea20000000800 */
[----:B------:R-:W-:Y:S01]  /*171f0*/  BSSY.RECONVERGENT B1, `(.L_x_4860) ;  /* 0x000001d000017945 */ /* 0x000fe20003800200 */
[C---:B------:R-:W-:Y:S02]  /*17200*/  PRMT R24, R18.reuse, 0x7610, R24 ;  /* 0x0000761012187816 */ /* 0x040fe40000000018 */
[C---:B------:R-:W-:Y:S02]  /*17210*/  PRMT R2, R18.reuse, 0x7610, R2 ;  /* 0x0000761012027816 */ /* 0x040fe40000000002 */
[----:B------:R-:W-:Y:S02]  /*17220*/  PRMT R22, R18, 0x7610, R22 ;  /* 0x0000761012167816 */ /* 0x000fe40000000016 */
[----:B------:R-:W3:Y:S01]  /*17230*/  LDC.64 R6, c[0x0][0x770] ;  /* 0x0001dc00ff067b82 */ /* 0x000ee20000000a00 */
[----:B-1----:R-:W-:-:S02]  /*17240*/  IMAD R17, R17, UR7, RZ ;  /* 0x0000000711117c24 */ /* 0x002fc4000f8e02ff */
[----:B--2---:R-:W-:-:S07]  /*17250*/  IMAD R3, R3, UR5, RZ ;  /* 0x0000000503037c24 */ /* 0x004fce000f8e02ff */
.L_x_4861:
[----:B------:R-:W-:-:S04]  /*17260*/  IMAD.IADD R9, R17, 0x1, R0 ;  /* 0x0000000111097824 */ /* 0x000fc800078e0200 */
[----:B---3--:R-:W-:-:S05]  /*17270*/  IMAD.WIDE.U32 R8, R9, 0x4, R6 ;  /* 0x0000000409087825 */ /* 0x008fca00078e0006 */
[----:B------:R-:W2:Y:S04]  /*17280*/  LDG.E.U8 R10, desc[UR36][R8.64] ;  /* 0x00000024080a7981 */ /* 0x000ea8000c1e1100 */
[----:B------:R-:W3:Y:S04]  /*17290*/  LDG.E.U8 R11, desc[UR36][R8.64+0x1] ;  /* 0x00000124080b7981 */ /* 0x000ee8000c1e1100 */
[----:B------:R-:W4:Y:S04]  /*172a0*/  LDG.E.U8 R12, desc[UR36][R8.64+0x2] ;  /* 0x00000224080c7981 */ /* 0x000f28000c1e1100 */
[----:B------:R-:W5:Y:S01]  /*172b0*/  LDG.E.U8 R13, desc[UR36][R8.64+0x3] ;  /* 0x00000324080d7981 */ /* 0x000f62000c1e1100 */
[----:B------:R-:W-:Y:S01]  /*172c0*/  IMAD.IADD R0, R3, 0x1, R0 ;  /* 0x0000000103007824 */ /* 0x000fe200078e0200 */
[----:B------:R-:W-:-:S02]  /*172d0*/  PRMT R24, R24, 0x9910, RZ ;  /* 0x0000991018187816 */ /* 0x000fc400000000ff */
[----:B------:R-:W-:Y:S02]  /*172e0*/  PRMT R21, R2, 0x9910, RZ ;  /* 0x0000991002157816 */ /* 0x000fe400000000ff */
[----:B------:R-:W-:Y:S02]  /*172f0*/  ISETP.GE.U32.AND P1, PT, R0, UR8, PT ;  /* 0x0000000800007c0c */ /* 0x000fe4000bf26070 */
[----:B------:R-:W-:Y:S02]  /*17300*/  PRMT R15, R18, 0x9910, RZ ;  /* 0x00009910120f7816 */ /* 0x000fe400000000ff */
[----:B------:R-:W-:Y:S02]  /*17310*/  PRMT R14, R22, 0x9910, RZ ;  /* 0x00009910160e7816 */ /* 0x000fe400000000ff */
[----:B------:R-:W-:Y:S01]  /*17320*/  MOV R2, R24 ;  /* 0x0000001800027202 */ /* 0x000fe20000000f00 */
[----:B--2---:R-:W-:-:S04]  /*17330*/  IMAD R10, R10, R15, RZ ;  /* 0x0000000f0a0a7224 */ /* 0x004fc800078e02ff */
[----:B---3--:R-:W-:Y:S01]  /*17340*/  IMAD R11, R11, R2, RZ ;  /* 0x000000020b0b7224 */ /* 0x008fe200078e02ff */
[----:B------:R-:W-:Y:S01]  /*17350*/  PRMT R18, R10, 0x7610, R18 ;  /* 0x000076100a127816 */ /* 0x000fe20000000012 */
[----:B----4-:R-:W-:-:S03]  /*17360*/  IMAD R12, R12, R21, RZ ;  /* 0x000000150c0c7224 */ /* 0x010fc600078e02ff */
[----:B------:R-:W-:Y:S01]  /*17370*/  PRMT R24, R11, 0x7610, R24 ;  /* 0x000076100b187816 */ /* 0x000fe20000000018 */
[----:B-----5:R-:W-:Y:S01]  /*17380*/  IMAD R13, R13, R14, RZ ;  /* 0x0000000e0d0d7224 */ /* 0x020fe200078e02ff */
[----:B------:R-:W-:-:S04]  /*17390*/  PRMT R2, R12, 0x7610, R2 ;  /* 0x000076100c027816 */ /* 0x000fc80000000002 */
[----:B------:R-:W-:Y:S01]  /*173a0*/  PRMT R22, R13, 0x7610, R22 ;  /* 0x000076100d167816 */ /* 0x000fe20000000016 */
[----:B------:R-:W-:Y:S06]  /*173b0*/  @!P1 BRA `(.L_x_4861) ;  /* 0xfffffffc00a89947 */ /* 0x000fec000383ffff */
[----:B------:R-:W-:Y:S05]  /*173c0*/  BSYNC.RECONVERGENT B1 ;  /* 0x0000000000017941 */ /* 0x000fea0003800200 */
.L_x_4860:
[----:B------:R-:W-:Y:S05]  /*173d0*/  BRA `(.L_x_4859) ;  /* 0x0000000000987947 */ /* 0x000fea0003800000 */
.L_x_4858:
[----:B------:R-:W1:Y:S01]  /*173e0*/  LDCU UR7, c[0x0][0x398] ;  /* 0x00007300ff0777ac */ /* 0x000e620008000800 */
[C---:B------:R-:W-:Y:S02]  /*173f0*/  PRMT R24, R18.reuse, 0x7610, R24 ;  /* 0x0000761012187816 */ /* 0x040fe40000000018 */
[C---:B------:R-:W-:Y:S02]  /*17400*/  PRMT R2, R18.reuse, 0x7610, R2 ;  /* 0x0000761012027816 */ /* 0x040fe40000000002 */
[----:B------:R-:W-:Y:S02]  /*17410*/  PRMT R22, R18, 0x7610, R22 ;  /* 0x0000761012167816 */ /* 0x000fe40000000016 */
[----:B-1----:R-:W-:-:S13]  /*17420*/  ISETP.GE.U32.AND P1, PT, R19, UR7, PT ;  /* 0x0000000713007c0c */ /* 0x002fda000bf26070 */
[----:B------:R-:W-:Y:S05]  /*17430*/  @P1 BRA `(.L_x_4859) ;  /* 0x0000000000801947 */ /* 0x000fea0003800000 */
[----:B------:R-:W1:Y:S01]  /*17440*/  LDCU UR5, c[0x0][0x374] ;  /* 0x00006e80ff0577ac */ /* 0x000e620008000800 */
[----:B------:R-:W2:Y:S01]  /*17450*/  LDC R13, c[0x0][0x360] ;  /* 0x0000d800ff0d7b82 */ /* 0x000ea20000000800 */
[C---:B------:R-:W-:Y:S02]  /*17460*/  PRMT R24, R18.reuse, 0x7610, R24 ;  /* 0x0000761012187816 */ /* 0x040fe40000000018 */
[C---:B------:R-:W-:Y:S02]  /*17470*/  PRMT R2, R18.reuse, 0x7610, R2 ;  /* 0x0000761012027816 */ /* 0x040fe40000000002 */
[----:B------:R-:W-:Y:S02]  /*17480*/  PRMT R22, R18, 0x7610, R22 ;  /* 0x0000761012167816 */ /* 0x000fe40000000016 */
[----:B------:R-:W-:Y:S01]  /*17490*/  MOV R0, R19 ;  /* 0x0000001300007202 */ /* 0x000fe20000000f00 */
[----:B------:R-:W3:Y:S08]  /*174a0*/  LDC.64 R6, c[0x0][0x770] ;  /* 0x0001dc00ff067b82 */ /* 0x000ef00000000a00 */
[----:B------:R-:W4:Y:S01]  /*174b0*/  LDC R15, c[0x0][0x364] ;  /* 0x0000d900ff0f7b82 */ /* 0x000f220000000800 */
[----:B-1----:R-:W-:-:S07]  /*174c0*/  IMAD R17, R17, UR5, RZ ;  /* 0x0000000511117c24 */ /* 0x002fce000f8e02ff */
.L_x_4862:
[----:B------:R-:W-:-:S04]  /*174d0*/  IMAD.IADD R9, R17, 0x1, R0 ;  /* 0x0000000111097824 */ /* 0x000fc800078e0200 */
[----:B--2---:R-:W-:-:S04]  /*174e0*/  IMAD R9, R9, R13, R16 ;  /* 0x0000000d09097224 */ /* 0x004fc800078e0210 */
[----:B---3--:R-:W-:-:S05]  /*174f0*/  IMAD.WIDE.U32 R8, R9, 0x4, R6 ;  /* 0x0000000409087825 */ /* 0x008fca00078e0006 */
[----:B------:R-:W2:Y:S04]  /*17500*/  LDG.E.U8 R3, desc[UR36][R8.64] ;  /* 0x0000002408037981 */ /* 0x000ea8000c1e1100 */
[----:B------:R-:W3:Y:S04]  /*17510*/  LDG.E.U8 R10, desc[UR36][R8.64+0x1] ;  /* 0x00000124080a7981 */ /* 0x000ee8000c1e1100 */
[----:B------:R-:W5:Y:S04]  /*17520*/  LDG.E.U8 R11, desc[UR36][R8.64+0x2] ;  /* 0x00000224080b7981 */ /* 0x000f68000c1e1100 */
[----:B------:R-:W5:Y:S01]  /*17530*/  LDG.E.U8 R12, desc[UR36][R8.64+0x3] ;  /* 0x00000324080c7981 */ /* 0x000f62000c1e1100 */
[----:B----4-:R-:W-:Y:S01]  /*17540*/  IMAD.IADD R0, R15, 0x1, R0 ;  /* 0x000000010f007824 */ /* 0x010fe200078e0200 */
[----:B------:R-:W-:-:S02]  /*17550*/  PRMT R18, R18, 0x9910, RZ ;  /* 0x0000991012127816 */ /* 0x000fc400000000ff */
[----:B------:R-:W-:Y:S02]  /*17560*/  PRMT R14, R2, 0x9910, RZ ;  /* 0x00009910020e7816 */ /* 0x000fe400000000ff */
[----:B------:R-:W-:Y:S02]  /*17570*/  ISETP.GE.U32.AND P1, PT, R0, UR7, PT ;  /* 0x0000000700007c0c */ /* 0x000fe4000bf26070 */
[----:B------:R-:W-:Y:S02]  /*17580*/  PRMT R21, R24, 0x9910, RZ ;  /* 0x0000991018157816 */ /* 0x000fe400000000ff */
[----:B------:R-:W-:Y:S02]  /*17590*/  PRMT R27, R22, 0x9910, RZ ;  /* 0x00009910161b7816 */ /* 0x000fe400000000ff */
[----:B------:R-:W-:-:S05]  /*175a0*/  MOV R2, R18 ;  /* 0x0000001200027202 */ /* 0x000fca0000000f00 */
[----:B--2---:R-:W-:Y:S02]  /*175b0*/  IMAD R3, R3, R2, RZ ;  /* 0x0000000203037224 */ /* 0x004fe400078e02ff */
[----:B---3--:R-:W-:-:S03]  /*175c0*/  IMAD R10, R10, R21, RZ ;  /* 0x000000150a0a7224 */ /* 0x008fc600078e02ff */
[----:B------:R-:W-:Y:S01]  /*175d0*/  PRMT R18, R3, 0x7610, R18 ;  /* 0x0000761003127816 */ /* 0x000fe20000000012 */
[----:B-----5:R-:W-:Y:S01]  /*175e0*/  IMAD R11, R11, R14, RZ ;  /* 0x0000000e0b0b7224 */ /* 0x020fe200078e02ff */
[----:B------:R-:W-:Y:S01]  /*175f0*/  PRMT R24, R10, 0x7610, R24 ;  /* 0x000076100a187816 */ /* 0x000fe20000000018 */
[----:B------:R-:W-:-:S03]  /*17600*/  IMAD R12, R12, R27, RZ ;  /* 0x0000001b0c0c7224 */ /* 0x000fc600078e02ff */
[----:B------:R-:W-:Y:S02]  /*17610*/  PRMT R2, R11, 0x7610, R2 ;  /* 0x000076100b027816 */ /* 0x000fe40000000002 */
[----:B------:R-:W-:Y:S01]  /*17620*/  PRMT R22, R12, 0x7610, R22 ;  /* 0x000076100c167816 */ /* 0x000fe20000000016 */
[----:B------:R-:W-:Y:S06]  /*17630*/  @!P1 BRA `(.L_x_4862) ;  /* 0xfffffffc00a49947 */ /* 0x000fec000383ffff */
.L_x_4859:
[----:B------:R-:W-:Y:S05]  /*17640*/  BSYNC.RECONVERGENT B0 ;  /* 0x0000000000007941 */ /* 0x000fea0003800200 */
.L_x_4857:
[----:B------:R-:W1:Y:S01]  /*17650*/  LDCU UR5, c[0x0][0x360] ;  /* 0x00006c00ff0577ac */ /* 0x000e620008000800 */
[----:B------:R-:W-:Y:S02]  /*17660*/  LOP3.LUT R0, R22, 0xffff, RZ, 0xc0, !PT ;  /* 0x0000ffff16007812 */ /* 0x000fe400078ec0ff */
[----:B------:R-:W-:Y:S01]  /*17670*/  LOP3.LUT R3, R2, 0xffff, RZ, 0xc0, !PT ;  /* 0x0000ffff02037812 */ /* 0x000fe200078ec0ff */
[----:B------:R-:W-:Y:S01]  /*17680*/  UIADD3 UR4, UPT, UPT, UR4, 0x10, URZ ;  /* 0x0000001004047890 */ /* 0x000fe2000fffe0ff */
[----:B------:R-:W-:Y:S02]  /*17690*/  LOP3.LUT R6, R24, 0xffff, RZ, 0xc0, !PT ;  /* 0x0000ffff18067812 */ /* 0x000fe400078ec0ff */
[----:B------:R-:W-:Y:S01]  /*176a0*/  LOP3.LUT R7, R18, 0xffff, RZ, 0xc0, !PT ;  /* 0x0000ffff12077812 */ /* 0x000fe200078ec0ff */
[----:B------:R-:W-:Y:S01]  /*176b0*/  ULEA UR8, UR6, UR4, 0x18 ;  /* 0x0000000406087291 */ /* 0x000fe2000f8ec0ff */
[----:B------:R-:W-:Y:S01]  /*176c0*/  PRMT R3, R3, 0x3340, R0 ;  /* 0x0000334003037816 */ /* 0x000fe20000000000 */
[----:B------:R-:W2:Y:S01]  /*176d0*/  LDCU UR6, c[0x0][0x364] ;  /* 0x00006c80ff0677ac */ /* 0x000ea20008000800 */
[----:B------:R-:W-:-:S04]  /*176e0*/  PRMT R6, R7, 0x3340, R6 ;  /* 0x0000334007067816 */ /* 0x000fc80000000006 */
[----:B------:R-:W-:Y:S01]  /*176f0*/  PRMT R3, R6, 0x5410, R3 ;  /* 0x0000541006037816 */ /* 0x000fe20000000003 */
[----:B-1----:R-:W-:-:S05]  /*17700*/  IMAD R0, R19, UR5, R16 ;  /* 0x0000000513007c24 */ /* 0x002fca000f8e0210 */
[----:B------:R-:W-:-:S05]  /*17710*/  LEA R0, R0, UR8, 0x2 ;  /* 0x0000000800007c11 */ /* 0x000fca000f8e10ff */
[----:B------:R1:W-:Y:S01]  /*17720*/  STS [R0], R3 ;  /* 0x0000000300007388 */ /* 0x0003e20000000800 */
[----:B--2---:R-:W-:-:S09]  /*17730*/  UISETP.GE.U32.AND UP0, UPT, UR6, 0x2, UPT ;  /* 0x000000020600788c */ /* 0x004fd2000bf06070 */
[----:B-1----:R-:W-:Y:S05]  /*17740*/  BRA.U !UP0, `(.L_x_4863) ;  /* 0x00000001088c7547 */ /* 0x002fea000b800000 */
[----:B------:R-:W-:-:S05]  /*17750*/  UMOV UR4, UR6 ;  /* 0x0000000600047c82 */ /* 0x000fca0008000000 */
.L_x_4866:
        /* <DEDUP_REMOVED lines=8> */
[----:B------:R-:W-:Y:S02]  /*177e0*/  PRMT R18, R18, 0x9910, RZ ;  /* 0x0000991012127816 */ /* 0x000fe400000000ff */
[----:B------:R-:W-:Y:S02]  /*177f0*/  PRMT R24, R24, 0x9910, RZ ;  /* 0x0000991018187816 */ /* 0x000fe400000000ff */
[----:B------:R-:W-:Y:S02]  /*17800*/  LEA R3, R3, UR8, 0x2 ;  /* 0x0000000803037c11 */ /* 0x000fe4000f8e10ff */
[----:B------:R-:W-:Y:S02]  /*17810*/  PRMT R2, R2, 0x9910, RZ ;  /* 0x0000991002027816 */ /* 0x000fe400000000ff */
[----:B------:R-:W-:Y:S02]  /*17820*/  PRMT R22, R22, 0x9910, RZ ;  /* 0x0000991016167816 */ /* 0x000fe400000000ff */
[----:B------:R-:W1:Y:S02]  /*17830*/  LDS R3, [R3] ;  /* 0x0000000003037984 */ /* 0x000e640000000800 */
[----:B-1----:R-:W-:-:S02]  /*17840*/  PRMT R11, R3, 0x7773, RZ ;  /* 0x00007773030b7816 */ /* 0x002fc400000000ff */
[C---:B------:R-:W-:Y:S02]  /*17850*/  PRMT R9, R3.reuse, 0x7772, RZ ;  /* 0x0000777203097816 */ /* 0x040fe400000000ff */
[C---:B------:R-:W-:Y:S01]  /*17860*/  PRMT R7, R3.reuse, 0x7771, RZ ;  /* 0x0000777103077816 */ /* 0x040fe200000000ff */
[----:B------:R-:W-:Y:S01]  /*17870*/  IMAD R22, R22, R11, RZ ;  /* 0x0000000b16167224 */ /* 0x000fe200078e02ff */
[----:B------:R-:W-:Y:S01]  /*17880*/  LOP3.LUT R3, R3, 0xff, RZ, 0xc0, !PT ;  /* 0x000000ff03037812 */ /* 0x000fe200078ec0ff */
[----:B------:R-:W-:Y:S02]  /*17890*/  IMAD R2, R2, R9, RZ ;  /* 0x0000000902027224 */ /* 0x000fe400078e02ff */
[----:B------:R-:W-:Y:S02]  /*178a0*/  IMAD R24, R24, R7, RZ ;  /* 0x0000000718187224 */ /* 0x000fe400078e02ff */
[----:B------:R-:W-:Y:S01]  /*178b0*/  IMAD R18, R18, R3, RZ ;  /* 0x0000000312127224 */ /* 0x000fe200078e02ff */
[----:B------:R-:W-:-:S02]  /*178c0*/  LOP3.LUT R3, R22, 0xffff, RZ, 0xc0, !PT ;  /* 0x0000ffff16037812 */ /* 0x000fc400078ec0ff */
[----:B------:R-:W-:Y:S02]  /*178d0*/  LOP3.LUT R6, R2, 0xffff, RZ, 0xc0, !PT ;  /* 0x0000ffff02067812 */ /* 0x000fe400078ec0ff */
[----:B------:R-:W-:Y:S02]  /*178e0*/  LOP3.LUT R8, R18, 0xffff, RZ, 0xc0, !PT ;  /* 0x0000ffff12087812 */ /* 0x000fe400078ec0ff */
[----:B------:R-:W-:Y:S02]  /*178f0*/  LOP3.LUT R7, R24, 0xffff, RZ, 0xc0, !PT ;  /* 0x0000ffff18077812 */ /* 0x000fe400078ec0ff */
[----:B------:R-:W-:Y:S02]  /*17900*/  PRMT R3, R6, 0x3340, R3 ;  /* 0x0000334006037816 */ /* 0x000fe40000000003 */
[----:B------:R-:W-:-:S04]  /*17910*/  PRMT R8, R8, 0x3340, R7 ;  /* 0x0000334008087816 */ /* 0x000fc80000000007 */
[----:B------:R-:W-:-:S05]  /*17920*/  PRMT R3, R8, 0x5410, R3 ;  /* 0x0000541008037816 */ /* 0x000fca0000000003 */
[----:B------:R1:W-:Y:S02]  /*17930*/  STS [R0], R3 ;  /* 0x0000000300007388 */ /* 0x0003e40000000800 */
.L_x_4865:
[----:B------:R-:W-:Y:S05]  /*17940*/  BSYNC.RECONVERGENT B0 ;  /* 0x0000000000007941 */ /* 0x000fea0003800200 */
.L_x_4864:
[----:B------:R-:W-:-:S03]  /*17950*/  UISETP.GT.U32.AND UP0, UPT, UR4, 0x3, UPT ;  /* 0x000000030400788c */ /* 0x000fc6000bf04070 */
[----:B------:R-:W-:-:S06]  /*17960*/  UMOV UR4, UR7 ;  /* 0x0000000700047c82 */ /* 0x000fcc0008000000 */
[----:B------:R-:W-:Y:S05]  /*17970*/  BRA.U UP0, `(.L_x_4866) ;  /* 0xfffffffd00787547 */ /* 0x000fea000b83ffff */
.L_x_4863:
[----:B------:R-:W2:Y:S02]  /*17980*/  LDCU UR4, c[0x0][0x39c] ;  /* 0x00007380ff0477ac */ /* 0x000ea40008000800 */
[----:B--2---:R-:W-:-:S09]  /*17990*/  UISETP.NE.AND UP0, UPT, UR4, URZ, UPT ;  /* 0x000000ff0400728c */ /* 0x004fd2000bf05270 */
[----:B------:R-:W-:Y:S05]  /*179a0*/  BRA.U !UP0, `(.L_x_4867) ;  /* 0x0000000508407547 */ /* 0x000fea000b800000 */
[----:B------:R-:W-:Y:S02]  /*179b0*/  UISETP.GE.U32.AND UP0, UPT, UR5, 0x21, UPT ;  /* 0x000000210500788c */ /* 0x000fe4000bf06070 */
[----:B------:R-:W-:-:S07]  /*179c0*/  UMOV UR4, UR5 ;  /* 0x0000000500047c82 */ /* 0x000fce0008000000 */
[----:B------:R-:W-:Y:S05]  /*179d0*/  BRA.U !UP0, `(.L_x_4868) ;  /* 0x0000000108b47547 */ /* 0x000fea000b800000 */
[----:B-1----:R-:W-:Y:S01]  /*179e0*/  LOP3.LUT R3, R22, 0xffff, RZ, 0xc0, !PT ;  /* 0x0000ffff16037812 */ /* 0x002fe200078ec0ff */
[----:B------:R-:W-:Y:S01]  /*179f0*/  UISETP.GE.U32.AND UP0, UPT, UR5, 0x40, UPT ;  /* 0x000000400500788c */ /* 0x000fe2000bf06070 */
[----:B------:R-:W-:Y:S01]  /*17a00*/  LOP3.LUT R6, R2, 0xffff, RZ, 0xc0, !PT ;  /* 0x0000ffff02067812 */ /* 0x000fe200078ec0ff */
[----:B------:R-:W-:Y:S01]  /*17a10*/  UMOV UR4, 0x20 ;  /* 0x0000002000047882 */ /* 0x000fe20000000000 */
[----:B------:R-:W-:Y:S02]  /*17a20*/  LOP3.LUT R7, R24, 0xffff, RZ, 0xc0, !PT ;  /* 0x0000ffff18077812 */ /* 0x000fe400078ec0ff */
[----:B------:R-:W-:Y:S02]  /*17a30*/  LOP3.LUT R8, R18, 0xffff, RZ, 0xc0, !PT ;  /* 0x0000ffff12087812 */ /* 0x000fe400078ec0ff */
[----:B------:R-:W-:Y:S02]  /*17a40*/  PRMT R3, R6, 0x3340, R3 ;  /* 0x0000334006037816 */ /* 0x000fe40000000003 */
[----:B------:R-:W-:-:S04]  /*17a50*/  PRMT R8, R8, 0x3340, R7 ;  /* 0x0000334008087816 */ /* 0x000fc80000000007 */
[----:B------:R-:W-:-:S05]  /*17a60*/  PRMT R3, R8, 0x5410, R3 ;  /* 0x0000541008037816 */ /* 0x000fca0000000003 */
[----:B------:R2:W-:Y:S01]  /*17a70*/  STS [R0], R3 ;  /* 0x0000000300007388 */ /* 0x0005e20000000800 */
[----:B------:R-:W-:Y:S05]  /*17a80*/  BRA.U !UP0, `(.L_x_4868) ;  /* 0x0000000108887547 */ /* 0x000fea000b800000 */
[----:B--2---:R-:W-:-:S07]  /*17a90*/  IMAD.U32 R3, RZ, RZ, UR5 ;  /* 0x00000005ff037e24 */ /* 0x004fce000f8e00ff */
.L_x_4871:
        /* <DEDUP_REMOVED lines=16> */
[----:B------:R-:W-:Y:S01]  /*17ba0*/  PRMT R24, R3, 0x7771, RZ ;  /* 0x0000777103187816 */ /* 0x000fe200000000ff */
        /* <DEDUP_REMOVED lines=13> */
.L_x_4870:
[----:B------:R-:W-:Y:S05]  /*17c80*/  BSYNC.RECONVERGENT B0 ;  /* 0x0000000000007941 */ /* 0x000fea0003800200 */
.L_x_4869:
[----:B-1----:R-:W-:Y:S01]  /*17c90*/  MOV R3, R9 ;  /* 0x0000000900037202 */ /* 0x002fe20000000f00 */
[----:B------:R-:W-:Y:S06]  /*17ca0*/  @P2 BRA `(.L_x_4871) ;  /* 0xfffffffc007c2947 */ /* 0x000fec000383ffff */
.L_x_4868:
[----:B------:R-:W-:Y:S01]  /*17cb0*/  BAR.SYNC.DEFER_BLOCKING 0x0 ;  /* 0x0000000000007b1d */ /* 0x000fe20000010000 */
[----:B------:R-:W-:-:S09]  /*17cc0*/  UISETP.GE.U32.AND UP0, UPT, UR4, 0x2, UPT ;  /* 0x000000020400788c */ /* 0x000fd2000bf06070 */
[----:B------:R-:W-:Y:S05]  /*17cd0*/  BRA.U !UP0, `(.L_x_4867) ;  /* 0x0000000108747547 */ /* 0x000fea000b800000 */
[----:B-12---:R-:W-:-:S07]  /*17ce0*/  IMAD.MOV.U32 R0, RZ, RZ, 0x1 ;  /* 0x00000001ff007424 */ /* 0x006fce00078e00ff */
.L_x_4872:
[----:B------:R-:W-:Y:S02]  /*17cf0*/  LOP3.LUT R6, R24, 0xffff, RZ, 0xc0, !PT ;  /* 0x0000ffff18067812 */ /* 0x000fe400078ec0ff */
[----:B------:R-:W-:Y:S02]  /*17d00*/  LOP3.LUT R7, R2, 0xffff, RZ, 0xc0, !PT ;  /* 0x0000ffff02077812 */ /* 0x000fe400078ec0ff */
[----:B------:R-:W-:Y:S02]  /*17d10*/  LOP3.LUT R3, R18, 0xffff, RZ, 0xc0, !PT ;  /* 0x0000ffff12037812 */ /* 0x000fe400078ec0ff */
        /* <DEDUP_REMOVED lines=25> */
.L_x_4867:
        /* <DEDUP_REMOVED lines=10> */
[----:B------:R-:W-:Y:S01]  /*17f50*/  IADD3 R8, P2, PT, R25, UR4, RZ ;  /* 0x0000000419087c10 */ /* 0x000fe2000ff5e0ff */
[----:B------:R-:W-:Y:S01]  /*17f60*/  IMAD.X R11, RZ, RZ, UR5, P3 ;  /* 0x00000005ff0b7e24 */ /* 0x000fe200098e06ff */
[----:B------:R-:W-:-:S02]  /*17f70*/  IADD3 R6, P1, PT, R23, UR4, RZ ;  /* 0x0000000417067c10 */ /* 0x000fc4000ff3e0ff */
[----:B------:R-:W-:Y:S02]  /*17f80*/  IADD3.X R5, PT, PT, RZ, UR5, RZ, P4, !PT ;  /* 0x00000005ff057c10 */ /* 0x000fe4000a7fe4ff */
[----:B------:R-:W-:Y:S01]  /*17f90*/  IADD3.X R9, PT, PT, RZ, UR5, RZ, P2, !PT ;  /* 0x00000005ff097c10 */ /* 0x000fe200097fe4ff */
[----:B------:R-:W-:Y:S01]  /*17fa0*/  IMAD.X R7, RZ, RZ, UR5, P1 ;  /* 0x00000005ff077e24 */ /* 0x000fe200088e06ff */
[----:B-12---:R-:W2:Y:S04]  /*17fb0*/  @P0 LDG.E.U8 R3, desc[UR36][R10.64] ;  /* 0x000000240a030981 */ /* 0x006ea8000c1e1100 */
[----:B------:R-:W3:Y:S04]  /*17fc0*/  @P0 LDG.E.U8 R0, desc[UR36][R4.64] ;  /* 0x0000002404000981 */ /* 0x000ee8000c1e1100 */
[----:B------:R-:W4:Y:S04]  /*17fd0*/  @P0 LDG.E.U8 R12, desc[UR36][R8.64] ;  /* 0x00000024080c0981 */ /* 0x000f28000c1e1100 */
[----:B------:R-:W5:Y:S01]  /*17fe0*/  @P0 LDG.E.U8 R13, desc[UR36][R6.64] ;  /* 0x00000024060d0981 */ /* 0x000f62000c1e1100 */
[----:B------:R-:W1:Y:S01]  /*17ff0*/  LDCU.U8 UR4, c[0x0][0x789] ;  /* 0x0000f120ff0477ac */ /* 0x000e620008000000 */
[----:B------:R-:W-:-:S02]  /*18000*/  @P0 PRMT R15, R18, 0x9910, RZ ;  /* 0x00009910120f0816 */ /* 0x000fc400000000ff */
[----:B------:R-:W-:Y:S02]  /*18010*/  @P0 PRMT R14, R24, 0x9910, RZ ;  /* 0x00009910180e0816 */ /* 0x000fe400000000ff */
[----:B------:R-:W-:Y:S02]  /*18020*/  @P0 PRMT R17, R2, 0x9910, RZ ;  /* 0x0000991002110816 */ /* 0x000fe400000000ff */
[----:B------:R-:W-:Y:S02]  /*18030*/  @P0 PRMT R16, R22, 0x9910, RZ ;  /* 0x0000991016100816 */ /* 0x000fe400000000ff */
[----:B-1----:R-:W-:Y:S01]  /*18040*/  ISETP.NE.AND P1, PT, RZ, UR4, PT ;  /* 0x00000004ff007c0c */ /* 0x002fe2000bf25270 */
[----:B--2---:R-:W-:Y:S02]  /*18050*/  @P0 IMAD R3, R3, R14, RZ ;  /* 0x0000000e03030224 */ /* 0x004fe400078e02ff */
[----:B---3--:R-:W-:Y:S02]  /*18060*/  @P0 IMAD R0, R0, R15, RZ ;  /* 0x0000000f00000224 */ /* 0x008fe400078e02ff */
[----:B----4-:R-:W-:-:S03]  /*18070*/  @P0 IMAD R12, R12, R17, RZ ;  /* 0x000000110c0c0224 */ /* 0x010fc600078e02ff */
[----:B------:R-:W-:Y:S01]  /*18080*/  @P0 PRMT R18, R0, 0x7610, R18 ;  /* 0x0000761000120816 */ /* 0x000fe20000000012 */
[----:B-----5:R-:W-:Y:S01]  /*18090*/  @P0 IMAD R13, R13, R16, RZ ;  /* 0x000000100d0d0224 */ /* 0x020fe200078e02ff */
[----:B------:R-:W-:Y:S02]  /*180a0*/  @P0 PRMT R24, R3, 0x7610, R24 ;  /* 0x0000761003180816 */ /* 0x000fe40000000018 */
[----:B------:R-:W-:Y:S02]  /*180b0*/  @P0 PRMT R2, R12, 0x7610, R2 ;  /* 0x000076100c020816 */ /* 0x000fe40000000002 */
[----:B------:R-:W-:Y:S01]  /*180c0*/  @P0 PRMT R22, R13, 0x7610, R22 ;  /* 0x000076100d160816 */ /* 0x000fe20000000016 */
[----:B------:R1:W-:Y:S04]  /*180d0*/  @!P1 STG.E.U8 desc[UR36][R4.64], R18 ;  /* 0x0000001204009986 */ /* 0x0003e8000c101124 */
[----:B------:R1:W-:Y:S04]  /*180e0*/  @!P1 STG.E.U8 desc[UR36][R10.64], R24 ;  /* 0x000000180a009986 */ /* 0x0003e8000c101124 */
[----:B------:R1:W-:Y:S04]  /*180f0*/  @!P1 STG.E.U8 desc[UR36][R8.64], R2 ;  /* 0x0000000208009986 */ /* 0x0003e8000c101124 */
[----:B------:R1:W-:Y:S01]  /*18100*/  @!P1 STG.E.U8 desc[UR36][R6.64], R22 ;  /* 0x0000001606009986 */ /* 0x0003e2000c101124 */
[----:B------:R-:W-:Y:S05]  /*18110*/  @!P1 EXIT ;  /* 0x000000000000994d */ /* 0x000fea0003800000 */
[----:B------:R-:W2:Y:S02]  /*18120*/  LDCU UR4, c[0x0][0x78c] ;  /* 0x0000f180ff0477ac */ /* 0x000ea40008000800 */
[----:B--2---:R-:W-:-:S09]  /*18130*/  UISETP.NE.AND UP0, UPT, UR4, 0x1, UPT ;  /* 0x000000010400788c */ /* 0x004fd2000bf05270 */
[----:B------:R-:W-:Y:S05]  /*18140*/  BRA.U !UP0, `(.L_x_4874) ;  /* 0x0000000108907547 */ /* 0x000fea000b800000 */
[----:B------:R-:W-:Y:S01]  /*18150*/  MOV R16, 0x660 ;  /* 0x0000066000107802 */ /* 0x000fe20000000f00 */
[----:B------:R-:W2:Y:S01]  /*18160*/  LDCU.64 UR4, c[0x4][0x650] ;  /* 0x0100ca00ff0477ac */ /* 0x000ea20008000a00 */
[----:B-1----:R-:W-:Y:S02]  /*18170*/  HFMA2 R8, -RZ, RZ, 0, 4.4763088226318359375e-05 ;  /* 0x000002efff087431 */ /* 0x002fe400000001ff */
[----:B------:R-:W-:Y:S01]  /*18180*/  IMAD.MOV.U32 R12, RZ, RZ, 0x1 ;  /* 0x00000001ff0c7424 */ /* 0x000fe200078e00ff */
[----:B------:R1:W3:Y:S01]  /*18190*/  LDC.64 R14, c[0x4][R16] ;  /* 0x01000000100e7b82 */ /* 0x0002e20000000a00 */
[----:B------:R-:W4:Y:S01]  /*181a0*/  LDCU.64 UR8, c[0x4][0x640] ;  /* 0x0100c800ff0877ac */ /* 0x000f220008000a00 */
[----:B------:R-:W-:Y:S01]  /*181b0*/  MOV R13, RZ ;  /* 0x000000ff000d7202 */ /* 0x000fe20000000f00 */
[----:B------:R-:W5:Y:S01]  /*181c0*/  LDCU.64 UR6, c[0x4][0x2b0] ;  /* 0x01005600ff0677ac */ /* 0x000f620008000a00 */
[----:B--2---:R-:W-:Y:S01]  /*181d0*/  MOV R4, UR4 ;  /* 0x0000000400047c02 */ /* 0x004fe20008000f00 */
[----:B------:R-:W-:Y:S01]  /*181e0*/  IMAD.U32 R5, RZ, RZ, UR5 ;  /* 0x00000005ff057e24 */ /* 0x000fe2000f8e00ff */
[----:B----4-:R-:W-:Y:S01]  /*181f0*/  MOV R6, UR8 ;  /* 0x0000000800067c02 */ /* 0x010fe20008000f00 */
[----:B------:R-:W-:Y:S01]  /*18200*/  IMAD.U32 R7, RZ, RZ, UR9 ;  /* 0x00000009ff077e24 */ /* 0x000fe2000f8e00ff */
[----:B-----5:R-:W-:Y:S01]  /*18210*/  MOV R10, UR6 ;  /* 0x00000006000a7c02 */ /* 0x020fe20008000f00 */
[----:B-1----:R-:W-:-:S07]  /*18220*/  IMAD.U32 R11, RZ, RZ, UR7 ;  /* 0x00000007ff0b7e24 */ /* 0x002fce000f8e00ff */
[----:B------:R-:W-:-:S07]  /*18230*/  LEPC R20, `(.L_x_4875) ;  /* 0x000000001014794e */ /* 0x000fce0000000000 */
[----:B0--3--:R-:W-:Y:S05]  /*18240*/  CALL.ABS.NOINC R14 ;  /* 0x000000000e007343 */ /* 0x009fea0003c00000 */
.L_x_4875:
        /* <DEDUP_REMOVED lines=11> */
[----:B------:R-:W-:Y:S01]  /*18300*/  IMAD.U32 R5, RZ, RZ, UR7 ;  /* 0x00000007ff057e24 */ /* 0x000fe2000f8e00ff */
[----:B---3--:R-:W-:Y:S01]  /*18310*/  MOV R6, UR8 ;  /* 0x0000000800067c02 */ /* 0x008fe20008000f00 */
[----:B------:R-:W-:Y:S01]  /*18320*/  IMAD.U32 R7, RZ, RZ, UR9 ;  /* 0x00000009ff077e24 */ /* 0x000fe2000f8e00ff */
[----:B------:R2:W-:Y:S01]  /*18330*/  STG.E.U8 desc[UR36][R14.64], R18 ;  /* 0x000000120e007986 */ /* 0x0005e2000c101124 */
[----:B0-----:R-:W-:Y:S01]  /*18340*/  MOV R10, UR4 ;  /* 0x00000004000a7c02 */ /* 0x001fe20008000f00 */
[----:B--2---:R-:W-:-:S07]  /*18350*/  IMAD.U32 R11, RZ, RZ, UR5 ;  /* 0x00000005ff0b7e24 */ /* 0x004fce000f8e00ff */
[----:B------:R-:W-:-:S07]  /*18360*/  LEPC R20, `(.L_x_4876) ;  /* 0x000000001014794e */ /* 0x000fce0000000000 */
[----:B-1----:R-:W-:Y:S05]  /*18370*/  CALL.ABS.NOINC R16 ;  /* 0x0000000010007343 */ /* 0x002fea0003c00000 */
.L_x_4876:
[----:B------:R-:W-:Y:S05]  /*18380*/  BRA `(.L_x_4877) ;  /* 0x0000000000047947 */ /* 0x000fea0003800000 */
.L_x_4874:
[----:B------:R2:W-:Y:S02]  /*18390*/  STG.E.U8 desc[UR36][R4.64], R18 ;  /* 0x0000001204007986 */ /* 0x0005e4000c101124 */
.L_x_4877:
[----:B------:R-:W3:Y:S01]  /*183a0*/  LDCU.64 UR6, c[0x0][0x758] ;  /* 0x0000eb00ff0677ac */ /* 0x000ee20008000a00 */
[----:B------:R-:W4:Y:S01]  /*183b0*/  LDCU UR4, c[0x0][0x78c] ;  /* 0x0000f180ff0477ac */ /* 0x000f220008000800 */
[----:B---3--:R-:W-:Y:S01]  /*183c0*/  IADD3 R26, P0, PT, R26, UR6, RZ ;  /* 0x000000061a1a7c10 */ /* 0x008fe2000ff1e0ff */
[----:B----4-:R-:W-:-:S04]  /*183d0*/  UISETP.NE.AND UP0, UPT, UR4, 0x1, UPT ;  /* 0x000000010400788c */ /* 0x010fc8000bf05270 */
[----:B------:R-:W-:-:S05]  /*183e0*/  IMAD.X R27, RZ, RZ, UR7, P0 ;  /* 0x00000007ff1b7e24 */ /* 0x000fca00080e06ff */
[----:B------:R3:W-:Y:S01]  /*183f0*/  STG.E.U8 desc[UR36][R26.64], R24 ;  /* 0x000000181a007986 */ /* 0x0007e2000c101124 */
[----:B------:R-:W-:Y:S05]  /*18400*/  BRA.U !UP0, `(.L_x_4878) ;  /* 0x0000000108907547 */ /* 0x000fea000b800000 */
[----:B------:R-:W-:Y:S01]  /*18410*/  MOV R16, 0x660 ;  /* 0x0000066000107802 */ /* 0x000fe20000000f00 */
[----:B------:R-:W2:Y:S01]  /*18420*/  LDCU.64 UR4, c[0x4][0x650] ;  /* 0x0100ca00ff0477ac */ /* 0x000ea20008000a00 */
[----:B-1----:R-:W-:Y:S02]  /*18430*/  HFMA2 R8, -RZ, RZ, 0, 4.4763088226318359375e-05 ;  /* 0x000002efff087431 */ /* 0x002fe400000001ff */
[----:B------:R-:W-:Y:S01]  /*18440*/  IMAD.MOV.U32 R12, RZ, RZ, 0x1 ;  /* 0x00000001ff0c7424 */ /* 0x000fe200078e00ff */
[----:B------:R1:W4:Y:S01]  /*18450*/  LDC.64 R14, c[0x4][R16] ;  /* 0x01000000100e7b82 */ /* 0x0003220000000a00 */
[----:B------:R-:W5:Y:S01]  /*18460*/  LDCU.64 UR6, c[0x4][0x640] ;  /* 0x0100c800ff0677ac */ /* 0x000f620008000a00 */
[----:B------:R-:W-:Y:S01]  /*18470*/  MOV R13, RZ ;  /* 0x000000ff000d7202 */ /* 0x000fe20000000f00 */
[----:B------:R-:W0:Y:S01]  /*18480*/  LDCU.64 UR8, c[0x4][0x2b0] ;  /* 0x01005600ff0877ac */ /* 0x000e220008000a00 */
[----:B--2---:R-:W-:Y:S01]  /*18490*/  MOV R4, UR4 ;  /* 0x0000000400047c02 */ /* 0x004fe20008000f00 */
[----:B------:R-:W-:Y:S01]  /*184a0*/  IMAD.U32 R5, RZ, RZ, UR5 ;  /* 0x00000005ff057e24 */ /* 0x000fe2000f8e00ff */
[----:B-----5:R-:W-:Y:S01]  /*184b0*/  MOV R6, UR6 ;  /* 0x0000000600067c02 */ /* 0x020fe20008000f00 */
[----:B------:R-:W-:Y:S01]  /*184c0*/  IMAD.U32 R7, RZ, RZ, UR7 ;  /* 0x00000007ff077e24 */ /* 0x000fe2000f8e00ff */
[----:B0-----:R-:W-:Y:S01]  /*184d0*/  MOV R10, UR8 ;  /* 0x00000008000a7c02 */ /* 0x001fe20008000f00 */
[----:B-1----:R-:W-:-:S07]  /*184e0*/  IMAD.U32 R11, RZ, RZ, UR9 ;  /* 0x00000009ff0b7e24 */ /* 0x002fce000f8e00ff */
[----:B------:R-:W-:-:S07]  /*184f0*/  LEPC R20, `(.L_x_4879) ;  /* 0x000000001014794e */ /* 0x000fce0000000000 */
[----:B---34-:R-:W-:Y:S05]  /*18500*/  CALL.ABS.NOINC R14 ;  /* 0x000000000e007343 */ /* 0x018fea0003c00000 */
.L_x_4879:
        /* <DEDUP_REMOVED lines=19> */
.L_x_4880:
[----:B------:R-:W-:Y:S05]  /*18640*/  BRA `(.L_x_4881) ;  /* 0x00000000000c7947 */ /* 0x000fea0003800000 */
.L_x_4878:
[----:B-12---:R-:W-:-:S05]  /*18650*/  IADD3 R4, P0, PT, R25, UR6, RZ ;  /* 0x0000000619047c10 */ /* 0x006fca000ff1e0ff */
[----:B------:R-:W-:-:S05]  /*18660*/  IMAD.X R5, RZ, RZ, UR7, P0 ;  /* 0x00000007ff057e24 */ /* 0x000fca00080e06ff */
[----:B------:R1:W-:Y:S03]  /*18670*/  STG.E.U8 desc[UR36][R4.64], R2 ;  /* 0x0000000204007986 */ /* 0x0003e6000c101124 */
.L_x_4881:
[----:B------:R-:W1:Y:S02]  /*18680*/  LDCU.64 UR4, c[0x0][0x758] ;  /* 0x0000eb00ff0477ac */ /* 0x000e640008000a00 */
[----:B-1----:R-:W-:-:S04]  /*18690*/  IADD3 R2, P0, PT, R23, UR4, RZ ;  /* 0x0000000417027c10 */ /* 0x002fc8000ff1e0ff */
[----:B------:R-:W-:-:S05]  /*186a0*/  IADD3.X R3, PT, PT, RZ, UR5, RZ, P0, !PT ;  /* 0x00000005ff037c10 */ /* 0x000fca00087fe4ff */
[----:B------:R-:W-:Y:S01]  /*186b0*/  STG.E.U8 desc[UR36][R2.64], R22 ;  /* 0x0000001602007986 */ /* 0x000fe2000c101124 */
[----:B------:R-:W-:Y:S05]  /*186c0*/  EXIT ;  /* 0x000000000000794d */ /* 0x000fea0003800000 */
.L_x_4873:
[----:B------:R-:W3:Y:S01]  /*186d0*/  LDCU.U8 UR4, c[0x0][0x788] ;  /* 0x0000f100ff0477ac */ /* 0x000ee20008000000 */
[----:B------:R-:W4:Y:S01]  /*186e0*/  LDCU.U8 UR5, c[0x0][0x789] ;  /* 0x0000f120ff0577ac */ /* 0x000f220008000000 */
[----:B---3--:R-:W-:Y:S02]  /*186f0*/  UISETP.NE.AND UP1, UPT, UR4, URZ, UPT ;  /* 0x000000ff0400728c */ /* 0x008fe4000bf25270 */
[----:B----4-:R-:W-:-:S07]  /*18700*/  UISETP.NE.AND UP0, UPT, UR5, URZ, UPT ;  /* 0x000000ff0500728c */ /* 0x010fce000bf05270 */
[----:B------:R-:W-:Y:S05]  /*18710*/  BRA.U !UP1, `(.L_x_4882) ;  /* 0x0000000109447547 */ /* 0x000fea000b800000 */
[----:B-12---:R-:W2:Y:S04]  /*18720*/  LDG.E.U8 R0, desc[UR36][R4.64] ;  /* 0x0000002404007981 */ /* 0x006ea8000c1e1100 */
[----:B------:R-:W3:Y:S04]  /*18730*/  LDG.E.U8 R3, desc[UR36][R4.64+0x1] ;  /* 0x0000012404037981 */ /* 0x000ee8000c1e1100 */
[----:B------:R-:W4:Y:S04]  /*18740*/  LDG.E.U8 R6, desc[UR36][R4.64+0x2] ;  /* 0x0000022404067981 */ /* 0x000f28000c1e1100 */
[----:B------:R-:W5:Y:S01]  /*18750*/  LDG.E.U8 R7, desc[UR36][R4.64+0x3] ;  /* 0x0000032404077981 */ /* 0x000f62000c1e1100 */
[----:B------:R-:W-:-:S02]  /*18760*/  PRMT R24, R24, 0x9910, RZ ;  /* 0x0000991018187816 */ /* 0x000fc400000000ff */
[----:B------:R-:W-:Y:S02]  /*18770*/  PRMT R9, R18, 0x9910, RZ ;  /* 0x0000991012097816 */ /* 0x000fe400000000ff */
[----:B------:R-:W-:Y:S01]  /*18780*/  PRMT R11, R2, 0x9910, RZ ;  /* 0x00009910020b7816 */ /* 0x000fe200000000ff */
[----:B------:R-:W-:Y:S01]  /*18790*/  IMAD.MOV.U32 R2, RZ, RZ, R24 ;  /* 0x000000ffff027224 */ /* 0x000fe200078e0018 */
[----:B------:R-:W-:Y:S01]  /*187a0*/  PRMT R8, R22, 0x9910, RZ ;  /* 0x0000991016087816 */ /* 0x000fe200000000ff */
[----:B--2---:R-:W-:Y:S02]  /*187b0*/  IMAD R0, R0, R9, RZ ;  /* 0x0000000900007224 */ /* 0x004fe400078e02ff */
[----:B---3--:R-:W-:-:S03]  /*187c0*/  IMAD R3, R3, R2, RZ ;  /* 0x0000000203037224 */ /* 0x008fc600078e02ff */
[----:B------:R-:W-:Y:S01]  /*187d0*/  PRMT R18, R0, 0x7610, R18 ;  /* 0x0000761000127816 */ /* 0x000fe20000000012 */
[----:B----4-:R-:W-:Y:S01]  /*187e0*/  IMAD R6, R6, R11, RZ ;  /* 0x0000000b06067224 */ /* 0x010fe200078e02ff */
[----:B------:R-:W-:Y:S01]  /*187f0*/  PRMT R24, R3, 0x7610, R24 ;  /* 0x0000761003187816 */ /* 0x000fe20000000018 */
[----:B-----5:R-:W-:-:S03]  /*18800*/  IMAD R7, R7, R8, RZ ;  /* 0x0000000807077224 */ /* 0x020fc600078e02ff */
[----:B------:R-:W-:Y:S02]  /*18810*/  PRMT R2, R6, 0x7610, R2 ;  /* 0x0000761006027816 */ /* 0x000fe40000000002 */
[----:B------:R-:W-:-:S07]  /*18820*/  PRMT R22, R7, 0x7610, R22 ;  /* 0x0000761007167816 */ /* 0x000fce0000000016 */
.L_x_4882:
        /* <DEDUP_REMOVED lines=11> */
[----:B------:R-:W1:Y:S01]  /*188e0*/  LDCU.64 UR8, c[0x4][0x2b0] ;  /* 0x01005600ff0877ac */ /* 0x000e620008000a00 */
[----:B---3--:R-:W-:Y:S01]  /*188f0*/  MOV R4, UR4 ;  /* 0x0000000400047c02 */ /* 0x008fe20008000f00 */
[----:B------:R-:W-:Y:S01]  /*18900*/  IMAD.U32 R5, RZ, RZ, UR5 ;  /* 0x00000005ff057e24 */ /* 0x000fe2000f8e00ff */
[----:B-----5:R-:W-:Y:S01]  /*18910*/  MOV R6, UR6 ;  /* 0x0000000600067c02 */ /* 0x020fe20008000f00 */
[----:B------:R-:W-:Y:S01]  /*18920*/  IMAD.U32 R7, RZ, RZ, UR7 ;  /* 0x00000007ff077e24 */ /* 0x000fe2000f8e00ff */
[----:B-1----:R-:W-:Y:S01]  /*18930*/  MOV R10, UR8 ;  /* 0x00000008000a7c02 */ /* 0x002fe20008000f00 */
[----:B----4-:R-:W-:-:S07]  /*18940*/  IMAD.U32 R11, RZ, RZ, UR9 ;  /* 0x00000009ff0b7e24 */ /* 0x010fce000f8e00ff */
[----:B------:R-:W-:-:S07]  /*18950*/  LEPC R20, `(.L_x_4885) ;  /* 0x000000001014794e */ /* 0x000fce0000000000 */
[----:B0-2---:R-:W-:Y:S05]  /*18960*/  CALL.ABS.NOINC R14 ;  /* 0x000000000e007343 */ /* 0x005fea0003c00000 */
.L_x_4885:
        /* <DEDUP_REMOVED lines=19> */
.L_x_4886:
[----:B------:R-:W-:Y:S05]  /*18aa0*/  BRA `(.L_x_4887) ;  /* 0x0000000000107947 */ /* 0x000fea0003800000 */
.L_x_4884:
[----:B------:R-:W3:Y:S02]  /*18ab0*/  LDCU.64 UR4, c[0x0][0x758] ;  /* 0x0000eb00ff0477ac */ /* 0x000ee40008000a00 */
[----:B---3--:R-:W-:-:S05]  /*18ac0*/  IADD3 R28, P0, PT, R28, UR4, RZ ;  /* 0x000000041c1c7c10 */ /* 0x008fca000ff1e0ff */
[----:B------:R-:W-:-:S05]  /*18ad0*/  IMAD.X R29, RZ, RZ, UR5, P0 ;  /* 0x00000005ff1d7e24 */ /* 0x000fca00080e06ff */
[----:B------:R3:W-:Y:S03]  /*18ae0*/  STG.E.U8 desc[UR36][R28.64], R18 ;  /* 0x000000121c007986 */ /* 0x0007e6000c101124 */
.L_x_4887:
[----:B------:R-:W4:Y:S01]  /*18af0*/  LDCU.64 UR6, c[0x0][0x758] ;  /* 0x0000eb00ff0677ac */ /* 0x000f220008000a00 */
[----:B------:R-:W5:Y:S01]  /*18b00*/  LDCU UR4, c[0x0][0x78c] ;  /* 0x0000f180ff0477ac */ /* 0x000f620008000800 */
[----:B----4-:R-:W-:-:S04]  /*18b10*/  IADD3 R26, P0, PT, R26, UR6, RZ ;  /* 0x000000061a1a7c10 */ /* 0x010fc8000ff1e0ff */
[----:B------:R-:W-:Y:S01]  /*18b20*/  IADD3.X R27, PT, PT, RZ, UR7, RZ, P0, !PT ;  /* 0x00000007ff1b7c10 */ /* 0x000fe200087fe4ff */
[----:B-----5:R-:W-:-:S04]  /*18b30*/  UISETP.NE.AND UP0, UPT, UR4, 0x1, UPT ;  /* 0x000000010400788c */ /* 0x020fc8000bf05270 */
[----:B------:R4:W-:Y:S05]  /*18b40*/  STG.E.U8 desc[UR36][R26.64], R24 ;  /* 0x000000181a007986 */ /* 0x0009ea000c101124 */
[----:B------:R-:W-:Y:S05]  /*18b50*/  BRA.U !UP0, `(.L_x_4888) ;  /* 0x0000000108907547 */ /* 0x000fea000b800000 */
[----:B------:R-:W-:Y:S01]  /*18b60*/  MOV R16, 0x660 ;  /* 0x0000066000107802 */ /* 0x000fe20000000f00 */
[----:B------:R-:W5:Y:S01]  /*18b70*/  LDCU.64 UR4, c[0x4][0x650] ;  /* 0x0100ca00ff0477ac */ /* 0x000f620008000a00 */
[----:B------:R-:W-:Y:S02]  /*18b80*/  HFMA2 R12, -RZ, RZ, 0, 5.9604644775390625e-08 ;  /* 0x00000001ff0c7431 */ /* 0x000fe400000001ff */
[----:B------:R-:W-:Y:S01]  /*18b90*/  IMAD.MOV.U32 R8, RZ, RZ, 0x2ef ;  /* 0x000002efff087424 */ /* 0x000fe200078e00ff */
[----:B------:R0:W0:Y:S01]  /*18ba0*/  LDC.64 R14, c[0x4][R16] ;  /* 0x01000000100e7b82 */ /* 0x0000220000000a00 */
[----:B------:R-:W1:Y:S01]  /*18bb0*/  LDCU.64 UR6, c[0x4][0x640] ;  /* 0x0100c800ff0677ac */ /* 0x000e620008000a00 */
[----:B------:R-:W-:Y:S01]  /*18bc0*/  IMAD.MOV.U32 R13, RZ, RZ, RZ ;  /* 0x000000ffff0d7224 */ /* 0x000fe200078e00ff */
[----:B------:R-:W2:Y:S01]  /*18bd0*/  LDCU.64 UR8, c[0x4][0x2b0] ;  /* 0x01005600ff0877ac */ /* 0x000ea20008000a00 */
[----:B-----5:R-:W-:Y:S01]  /*18be0*/  IMAD.U32 R4, RZ, RZ, UR4 ;  /* 0x00000004ff047e24 */ /* 0x020fe2000f8e00ff */
[----:B------:R-:W-:Y:S01]  /*18bf0*/  MOV R5, UR5 ;  /* 0x0000000500057c02 */ /* 0x000fe20008000f00 */
[----:B-1----:R-:W-:Y:S01]  /*18c00*/  IMAD.U32 R6, RZ, RZ, UR6 ;  /* 0x00000006ff067e24 */ /* 0x002fe2000f8e00ff */
[----:B------:R-:W-:Y:S01]  /*18c10*/  MOV R7, UR7 ;  /* 0x0000000700077c02 */ /* 0x000fe20008000f00 */
[----:B--2---:R-:W-:Y:S01]  /*18c20*/  IMAD.U32 R10, RZ, RZ, UR8 ;  /* 0x00000008ff0a7e24 */ /* 0x004fe2000f8e00ff */
[----:B------:R-:W-:-:S07]  /*18c30*/  MOV R11, UR9 ;  /* 0x00000009000b7c02 */ /* 0x000fce0008000f00 */
[----:B------:R-:W-:-:S07]  /*18c40*/  LEPC R20, `(.L_x_4889) ;  /* 0x000000001014794e */ /* 0x000fce0000000000 */
[----:B0--34-:R-:W-:Y:S05]  /*18c50*/  CALL.ABS.NOINC R14 ;  /* 0x000000000e007343 */ /* 0x019fea0003c00000 */
.L_x_4889:
[----:B------:R-:W0:Y:S01]  /*18c60*/  LDCU.64 UR4, c[0x0][0x758] ;  /* 0x0000eb00ff0477ac */ /* 0x000e220008000a00 */
[----:B------:R-:W1:Y:S01]  /*18c70*/  LDC.64 R16, c[0x4][R16] ;  /* 0x0100000010107b82 */ /* 0x000e620000000a00 */
[----:B------:R-:W-:Y:S02]  /*18c80*/  HFMA2 R12, -RZ, RZ, 0, 5.9604644775390625e-08 ;  /* 0x00000001ff0c7431 */ /* 0x000fe400000001ff */
[----:B------:R-:W-:Y:S01]  /*18c90*/  IMAD.MOV.U32 R8, RZ, RZ, 0x2ef ;  /* 0x000002efff087424 */ /* 0x000fe200078e00ff */
[----:B------:R-:W2:Y:S01]  /*18ca0*/  LDCU.64 UR6, c[0x4][0x650] ;  /* 0x0100ca00ff0677ac */ /* 0x000ea20008000a00 */
[----:B------:R-:W-:Y:S01]  /*18cb0*/  IMAD.MOV.U32 R13, RZ, RZ, RZ ;  /* 0x000000ffff0d7224 */ /* 0x000fe200078e00ff */
        /* <DEDUP_REMOVED lines=8> */
[----:B------:R-:W-:Y:S01]  /*18d40*/  MOV R7, UR9 ;  /* 0x0000000900077c02 */ /* 0x000fe20008000f00 */
[----:B0-----:R-:W-:Y:S01]  /*18d50*/  IMAD.U32 R10, RZ, RZ, UR4 ;  /* 0x00000004ff0a7e24 */ /* 0x001fe2000f8e00ff */
[----:B--2---:R-:W-:-:S07]  /*18d60*/  MOV R11, UR5 ;  /* 0x00000005000b7c02 */ /* 0x004fce0008000f00 */
[----:B------:R-:W-:-:S07]  /*18d70*/  LEPC R20, `(.L_x_4890) ;  /* 0x000000001014794e */ /* 0x000fce0000000000 */
[----:B-1----:R-:W-:Y:S05]  /*18d80*/  CALL.ABS.NOINC R16 ;  /* 0x0000000010007343 */ /* 0x002fea0003c00000 */
.L_x_4890:
[----:B------:R-:W-:Y:S05]  /*18d90*/  BRA `(.L_x_4891) ;  /* 0x00000000000c7947 */ /* 0x000fea0003800000 */
.L_x_4888:
[----:B------:R-:W-:-:S04]  /*18da0*/  IADD3 R4, P0, PT, R25, UR6, RZ ;  /* 0x0000000619047c10 */ /* 0x000fc8000ff1e0ff */
[----:B------:R-:W-:-:S05]  /*18db0*/  IADD3.X R5, PT, PT, RZ, UR7, RZ, P0, !PT ;  /* 0x00000007ff057c10 */ /* 0x000fca00087fe4ff */
[----:B------:R0:W-:Y:S04]  /*18dc0*/  STG.E.U8 desc[UR36][R4.64], R2 ;  /* 0x0000000204007986 */ /* 0x0001e8000c101124 */
.L_x_4891:
[----:B------:R-:W0:Y:S02]  /*18dd0*/  LDCU.64 UR4, c[0x0][0x758] ;  /* 0x0000eb00ff0477ac */ /* 0x000e240008000a00 */
[----:B0-----:R-:W-:-:S05]  /*18de0*/  IADD3 R2, P0, PT, R23, UR4, RZ ;  /* 0x0000000417027c10 */ /* 0x001fca000ff1e0ff */
[----:B-12---:R-:W-:-:S05]  /*18df0*/  IMAD.X R3, RZ, RZ, UR5, P0 ;  /* 0x00000005ff037e24 */ /* 0x006fca00080e06ff */
[----:B------:R-:W-:Y:S01]  /*18e00*/  STG.E.U8 desc[UR36][R2.64], R22 ;  /* 0x0000001602007986 */ /* 0x000fe2000c101124 */
[----:B------:R-:W-:Y:S05]  /*18e10*/  EXIT ;  /* 0x000000000000794d */ /* 0x000fea0003800000 */
.L_x_4883:
[----:B------:R-:W-:Y:S04]  /*18e20*/  STG.E.U8 desc[UR36][R4.64], R18 ;  /* 0x0000001204007986 */ /* 0x000fe8000c101124 */
[----:B------:R-:W-:Y:S04]  /*18e30*/  STG.E.U8 desc[UR36][R4.64+0x1], R24 ;  /* 0x0000011804007986 */ /* 0x000fe8000c101124 */
[----:B------:R-:W-:Y:S04]  /*18e40*/  STG.E.U8 desc[UR36][R4.64+0x2], R2 ;  /* 0x0000020204007986 */ /* 0x000fe8000c101124 */
[----:B------:R-:W-:Y:S01]  /*18e50*/  STG.E.U8 desc[UR36][R4.64+0x3], R22 ;  /* 0x0000031604007986 */ /* 0x000fe2000c101124 */
[----:B------:R-:W-:Y:S05]  /*18e60*/  EXIT ;  /* 0x000000000000794d */ /* 0x000fea0003800000 */
.L_x_4848:
        /* <DEDUP_REMOVED lines=24> */
[----:B------:R-:W-:Y:S01]  /*18ff0*/  IMAD.X R5, RZ, RZ, UR5, P1 ;  /* 0x00000005ff057e24 */ /* 0x000fe200088e06ff */
[----:B------:R-:W2:Y:S04]  /*19000*/  @P0 LDG.E.U8 R10, desc[UR36][R8.64] ;  /* 0x00000024080a0981 */ /* 0x000ea8000c1e1100 */
        /* <DEDUP_REMOVED lines=41> */
.L_x_4894:
        /* <DEDUP_REMOVED lines=19> */
.L_x_4895:
[----:B------:R-:W-:Y:S05]  /*193d0*/  BRA `(.L_x_4896) ;  /* 0x0000000000047947 */ /* 0x000fea0003800000 */
.L_x_4893:
[----:B------:R2:W-:Y:S02]  /*193e0*/  STG.E.U8 desc[UR36][R2.64], R22 ;  /* 0x0000001602007986 */ /* 0x0005e4000c101124 */
.L_x_4896:
[----:B------:R-:W1:Y:S01]  /*193f0*/  LDCU.64 UR6, c[0x0][0x758] ;  /* 0x0000eb00ff0677ac */ /* 0x000e620008000a00 */
[----:B------:R-:W3:Y:S01]  /*19400*/  LDCU UR4, c[0x0][0x78c] ;  /* 0x0000f180ff0477ac */ /* 0x000ee20008000800 */
[----:B-12---:R-:W-:Y:S01]  /*19410*/  IADD3 R2, P0, PT, R26, UR6, RZ ;  /* 0x000000061a027c10 */ /* 0x006fe2000ff1e0ff */
[----:B---3--:R-:W-:-:S04]  /*19420*/  UISETP.NE.AND UP0, UPT, UR4, 0x1, UPT ;  /* 0x000000010400788c */ /* 0x008fc8000bf05270 */
[----:B------:R-:W-:-:S05]  /*19430*/  IMAD.X R3, RZ, RZ, UR7, P0 ;  /* 0x00000007ff037e24 */ /* 0x000fca00080e06ff */
[----:B------:R1:W-:Y:S01]  /*19440*/  STG.E.U8 desc[UR36][R2.64], R27 ;  /* 0x0000001b02007986 */ /* 0x0003e2000c101124 */
        /* <DEDUP_REMOVED lines=17> */
.L_x_4898:
        /* <DEDUP_REMOVED lines=19> */
.L_x_4899:
[----:B------:R-:W-:Y:S05]  /*19690*/  BRA `(.L_x_4900) ;  /* 0x00000000000c7947 */ /* 0x000fea0003800000 */
.L_x_4897:
[----:B-1----:R-:W-:-:S05]  /*196a0*/  IADD3 R2, P0, PT, R25, UR6, RZ ;  /* 0x0000000619027c10 */ /* 0x002fca000ff1e0ff */
[----:B------:R-:W-:-:S05]  /*196b0*/  IMAD.X R3, RZ, RZ, UR7, P0 ;  /* 0x00000007ff037e24 */ /* 0x000fca00080e06ff */
[----:B------:R1:W-:Y:S03]  /*196c0*/  STG.E.U8 desc[UR36][R2.64], R18 ;  /* 0x0000001202007986 */ /* 0x0003e6000c101124 */
.L_x_4900:
[----:B------:R-:W1:Y:S02]  /*196d0*/  LDCU.64 UR4, c[0x0][0x758] ;  /* 0x0000eb00ff0477ac */ /* 0x000e640008000a00 */
[----:B-1----:R-:W-:-:S04]  /*196e0*/  IADD3 R2, P0, PT, R23, UR4, RZ ;  /* 0x0000000417027c10 */ /* 0x002fc8000ff1e0ff */
[----:B------:R-:W-:-:S05]  /*196f0*/  IADD3.X R3, PT, PT, RZ, UR5, RZ, P0, !PT ;  /* 0x00000005ff037c10 */ /* 0x000fca00087fe4ff */
[----:B------:R-:W-:Y:S01]  /*19700*/  STG.E.U8 desc[UR36][R2.64], R24 ;  /* 0x0000001802007986 */ /* 0x000fe2000c101124 */
[----:B------:R-:W-:Y:S05]  /*19710*/  EXIT ;  /* 0x000000000000794d */ /* 0x000fea0003800000 */
.L_x_4892:
[----:B------:R-:W1:Y:S01]  /*19720*/  LDCU.U8 UR4, c[0x0][0x788] ;  /* 0x0000f100ff0477ac */ /* 0x000e620008000000 */
[----:B------:R-:W2:Y:S01]  /*19730*/  LDCU.U8 UR5, c[0x0][0x789] ;  /* 0x0000f120ff0577ac */ /* 0x000ea20008000000 */
[----:B-1----:R-:W-:Y:S02]  /*19740*/  UISETP.NE.AND UP0, UPT, UR4, URZ, UPT ;  /* 0x000000ff0400728c */ /* 0x002fe4000bf05270 */
[----:B--2---:R-:W-:-:S07]  /*19750*/  UISETP.NE.AND UP1, UPT, UR5, URZ, UPT ;  /* 0x000000ff0500728c */ /* 0x004fce000bf25270 */
[----:B------:R-:W-:Y:S05]  /*19760*/  BRA.U !UP0, `(.L_x_4901) ;  /* 0x0000000108407547 */ /* 0x000fea000b800000 */
[----:B------:R-:W2:Y:S04]  /*19770*/  LDG.E.U8 R0, desc[UR36][R4.64] ;  /* 0x0000002404007981 */ /* 0x000ea8000c1e1100 */
[----:B------:R-:W3:Y:S04]  /*19780*/  LDG.E.U8 R2, desc[UR36][R4.64+0x1] ;  /* 0x0000012404027981 */ /* 0x000ee8000c1e1100 */
[----:B------:R-:W4:Y:S04]  /*19790*/  LDG.E.U8 R3, desc[UR36][R4.64+0x2] ;  /* 0x0000022404037981 */ /* 0x000f28000c1e1100 */
[----:B------:R-:W5:Y:S01]  /*197a0*/  LDG.E.U8 R6, desc[UR36][R4.64+0x3] ;  /* 0x0000032404067981 */ /* 0x000f62000c1e1100 */
[----:B------:R-:W-:-:S02]  /*197b0*/  PRMT R7, R22, 0x9910, RZ ;  /* 0x0000991016077816 */ /* 0x000fc400000000ff */
[----:B------:R-:W-:Y:S02]  /*197c0*/  PRMT R9, R27, 0x9910, RZ ;  /* 0x000099101b097816 */ /* 0x000fe400000000ff */
[----:B------:R-:W-:Y:S02]  /*197d0*/  PRMT R8, R18, 0x9910, RZ ;  /* 0x0000991012087816 */ /* 0x000fe400000000ff */
        /* <DEDUP_REMOVED lines=9> */
.L_x_4901:
        /* <DEDUP_REMOVED lines=10> */
[----:B------:R-:W-:Y:S01]  /*19910*/  IMAD.MOV.U32 R13, RZ, RZ, RZ ;  /* 0x000000ffff0d7224 */ /* 0x000fe200078e00ff */
[----:B------:R-:W5:Y:S01]  /*19920*/  LDCU.64 UR8, c[0x4][0x2b0] ;  /* 0x01005600ff0877ac */ /* 0x000f620008000a00 */
[----:B-1----:R-:W-:Y:S01]  /*19930*/  IMAD.U32 R4, RZ, RZ, UR4 ;  /* 0x00000004ff047e24 */ /* 0x002fe2000f8e00ff */
[----:B------:R-:W-:Y:S01]  /*19940*/  MOV R5, UR5 ;  /* 0x0000000500057c02 */ /* 0x000fe20008000f00 */
[----:B----4-:R-:W-:Y:S01]  /*19950*/  IMAD.U32 R6, RZ, RZ, UR6 ;  /* 0x00000006ff067e24 */ /* 0x010fe2000f8e00ff */
[----:B------:R-:W-:Y:S01]  /*19960*/  MOV R7, UR7 ;  /* 0x0000000700077c02 */ /* 0x000fe20008000f00 */
[----:B-----5:R-:W-:Y:S01]  /*19970*/  IMAD.U32 R10, RZ, RZ, UR8 ;  /* 0x00000008ff0a7e24 */ /* 0x020fe2000f8e00ff */
[----:B--2---:R-:W-:-:S07]  /*19980*/  MOV R11, UR9 ;  /* 0x00000009000b7c02 */ /* 0x004fce0008000f00 */
[----:B------:R-:W-:-:S07]  /*19990*/  LEPC R20, `(.L_x_4904) ;  /* 0x000000001014794e */ /* 0x000fce0000000000 */
[----:B0--3--:R-:W-:Y:S05]  /*199a0*/  CALL.ABS.NOINC R14 ;  /* 0x000000000e007343 */ /* 0x009fea0003c00000 */
.L_x_4904:
        /* <DEDUP_REMOVED lines=19> */
.L_x_4905:
[----:B------:R-:W-:Y:S05]  /*19ae0*/  BRA `(.L_x_4906) ;  /* 0x0000000000107947 */ /* 0x000fea0003800000 */
.L_x_4903:
[----:B------:R-:W1:Y:S02]  /*19af0*/  LDCU.64 UR4, c[0x0][0x758] ;  /* 0x0000eb00ff0477ac */ /* 0x000e640008000a00 */
[----:B-1----:R-:W-:-:S04]  /*19b00*/  IADD3 R2, P0, PT, R29, UR4, RZ ;  /* 0x000000041d027c10 */ /* 0x002fc8000ff1e0ff */
[----:B------:R-:W-:-:S05]  /*19b10*/  IADD3.X R3, PT, PT, RZ, UR5, RZ, P0, !PT ;  /* 0x00000005ff037c10 */ /* 0x000fca00087fe4ff */
[----:B------:R1:W-:Y:S04]  /*19b20*/  STG.E.U8 desc[UR36][R2.64], R22 ;  /* 0x0000001602007986 */ /* 0x0003e8000c101124 */
.L_x_4906:
[----:B------:R-:W1:Y:S01]  /*19b30*/  LDCU.64 UR6, c[0x0][0x758] ;  /* 0x0000eb00ff0677ac */ /* 0x000e620008000a00 */
[----:B------:R-:W2:Y:S01]  /*19b40*/  LDCU UR4, c[0x0][0x78c] ;  /* 0x0000f180ff0477ac */ /* 0x000ea20008000800 */
[----:B-1----:R-:W-:Y:S01]  /*19b50*/  IADD3 R2, P0, PT, R26, UR6, RZ ;  /* 0x000000061a027c10 */ /* 0x002fe2000ff1e0ff */
[----:B--2---:R-:W-:-:S04]  /*19b60*/  UISETP.NE.AND UP0, UPT, UR4, 0x1, UPT ;  /* 0x000000010400788c */ /* 0x004fc8000bf05270 */
        /* <DEDUP_REMOVED lines=19> */
.L_x_4908:
        /* <DEDUP_REMOVED lines=19> */
.L_x_4909:
[----:B------:R-:W-:Y:S05]  /*19dd0*/  BRA `(.L_x_4910) ;  /* 0x00000000000c7947 */ /* 0x000fea0003800000 */
.L_x_4907:
[----:B-1----:R-:W-:-:S05]  /*19de0*/  IADD3 R2, P0, PT, R25, UR6, RZ ;  /* 0x0000000619027c10 */ /* 0x002fca000ff1e0ff */
[----:B------:R-:W-:-:S05]  /*19df0*/  IMAD.X R3, RZ, RZ, UR7, P0 ;  /* 0x00000007ff037e24 */ /* 0x000fca00080e06ff */
[----:B------:R1:W-:Y:S03]  /*19e00*/  STG.E.U8 desc[UR36][R2.64], R18 ;  /* 0x0000001202007986 */ /* 0x0003e6000c101124 */
.L_x_4910:
[----:B------:R-:W1:Y:S02]  /*19e10*/  LDCU.64 UR4, c[0x0][0x758] ;  /* 0x0000eb00ff0477ac */ /* 0x000e640008000a00 */
[----:B-1----:R-:W-:-:S04]  /*19e20*/  IADD3 R2, P0, PT, R23, UR4, RZ ;  /* 0x0000000417027c10 */ /* 0x002fc8000ff1e0ff */
[----:B------:R-:W-:-:S05]  /*19e30*/  IADD3.X R3, PT, PT, RZ, UR5, RZ, P0, !PT ;  /* 0x00000005ff037c10 */ /* 0x000fca00087fe4ff */
[----:B------:R-:W-:Y:S01]  /*19e40*/  STG.E.U8 desc[UR36][R2.64], R24 ;  /* 0x0000001802007986 */ /* 0x000fe2000c101124 */
[----:B------:R-:W-:Y:S05]  /*19e50*/  EXIT ;  /* 0x000000000000794d */ /* 0x000fea0003800000 */
.L_x_4902:
[----:B------:R-:W-:Y:S04]  /*19e60*/  STG.E.U8 desc[UR36][R4.64], R22 ;  /* 0x0000001604007986 */ /* 0x000fe8000c101124 */
[----:B------:R-:W-:Y:S04]  /*19e70*/  STG.E.U8 desc[UR36][R4.64+0x1], R27 ;  /* 0x0000011b04007986 */ /* 0x000fe8000c101124 */
[----:B------:R-:W-:Y:S04]  /*19e80*/  STG.E.U8 desc[UR36][R4.64+0x2], R18 ;  /* 0x0000021204007986 */ /* 0x000fe8000c101124 */
[----:B------:R-:W-:Y:S01]  /*19e90*/  STG.E.U8 desc[UR36][R4.64+0x3], R24 ;  /* 0x0000031804007986 */ /* 0x000fe2000c101124 */
[----:B------:R-:W-:Y:S05]  /*19ea0*/  EXIT ;  /* 0x000000000000794d */ /* 0x000fea0003800000 */
.L_x_4911:
        /* <DEDUP_REMOVED lines=13> */
.L_x_8880:


//--------------------- .text._ZN2at6native13reduce_kernelILi512ELi1ENS0_8ReduceOpIhNS0_14func_wrapper_tIhNS0_55_GLOBAL__N__0955718d_22_SparseCsrTensorMath_cu_868dd54514ReductionMulOpIhEEEEjhLi4ELi4EEEEEvT1_ --------------------------
	.section	.text._ZN2at6native13reduce_kernelILi512ELi1ENS0_8ReduceOpIhNS0_14func_wrapper_tIhNS0_55_GLOBAL__N__0955718d_22_SparseCsrTensorMath_cu_868dd54514ReductionMulOpIhEEEEjhLi4ELi4EEEEEvT1_,"ax",@progbits
	.align	128
.text._ZN2at6native13reduce_kernelILi512ELi1ENS0_8ReduceOpIhNS0_14func_wrapper_tIhNS0_55_GLOBAL__N__0955718d_22_SparseCsrTensorMath_cu_868dd54514ReductionMulOpIhEEEEjhLi4ELi4EEEEEvT1_:
        .type           _ZN2at6native13reduce_kernelILi512ELi1ENS0_8ReduceOpIhNS0_14func_wrapper_tIhNS0_55_GLOBAL__N__0955718d_22_SparseCsrTensorMath_cu_868dd54514ReductionMulOpIhEEEEjhLi4ELi4EEEEEvT1_,@function
        .size           _ZN2at6native13reduce_kernelILi512ELi1ENS0_8ReduceOpIhNS0_14func_wrapper_tIhNS0_55_GLOBAL__N__0955718d_22_SparseCsrTensorMath_cu_868dd54514ReductionMulOpIhEEEEjhLi4ELi4EEEEEvT1_,(.L_x_8881 - _ZN2at6native13reduce_kernelILi512ELi1ENS0_8ReduceOpIhNS0_14func_wrapper_tIhNS0_55_GLOBAL__N__0955718d_22_SparseCsrTensorMath_cu_868dd54514ReductionMulOpIhEEEEjhLi4ELi4EEEEEvT1_)
        .other          _ZN2at6native13reduce_kernelILi512ELi1ENS0_8ReduceOpIhNS0_14func_wrapper_tIhNS0_55_GLOBAL__N__0955718d_22_SparseCsrTensorMath_cu_868dd54514ReductionMulOpIhEEEEjhLi4ELi4EEEEEvT1_,@"STO_CUDA_ENTRY STV_DEFAULT"
_ZN2at6native13reduce_kernelILi512ELi1ENS0_8ReduceOpIhNS0_14func_wrapper_tIhNS0_55_GLOBAL__N__0955718d_22_SparseCsrTensorMath_cu_868dd54514ReductionMulOpIhEEEEjhLi4ELi4EEEEEvT1_:
        /* <DEDUP_REMOVED lines=295> */
.L_x_4912:
        /* <DEDUP_REMOVED lines=44> */
.L_x_4919:
[----:B------:R-:W-:Y:S05]  /*1530*/  BSYNC.RECONVERGENT B2 ;  /* 0x0000000000027941 */ /* 0x000fea0003800200 */
.L_x_4918:
[----:B------:R-:W-:Y:S02]  /*1540*/  IADD3 R0, P0, PT, R15, 0x4, RZ ;  /* 0x000000040f007810 */ /* 0x000fe40007f1e0ff */
[----:B------:R-:W-:Y:S02]  /*1550*/  IADD3 R5, PT, PT, R13, -0x4, R8 ;  /* 0xfffffffc0d057810 */ /* 0x000fe40007ffe008 */
[----:B------:R-:W-:-:S09]  /*1560*/  IADD3.X R3, PT, PT, RZ, R12, RZ, P0, !PT ;  /* 0x0000000cff037210 */ /* 0x000fd200007fe4ff */
.L_x_4917:
[----:B------:R-:W-:Y:S05]  /*1570*/  BSYNC.RECONVERGENT B1 ;  /* 0x0000000000017941 */ /* 0x000fea0003800200 */
.L_x_4916:
        /* <DEDUP_REMOVED lines=13> */
.L_x_4922:
        /* <DEDUP_REMOVED lines=22> */
.L_x_4921:
[----:B------:R-:W-:Y:S05]  /*17b0*/  BSYNC.RECONVERGENT B1 ;  /* 0x0000000000017941 */ /* 0x000fea0003800200 */
.L_x_4920:
        /* <DEDUP_REMOVED lines=11> */
.L_x_4924:
[----:B------:R-:W-:Y:S05]  /*1870*/  BSYNC.RECONVERGENT B1 ;  /* 0x0000000000017941 */ /* 0x000fea0003800200 */
.L_x_4923:
        /* <DEDUP_REMOVED lines=11> */
.L_x_4915:
        /* <DEDUP_REMOVED lines=20> */
.L_x_4929:
        /* <DEDUP_REMOVED lines=29> */
.L_x_4928:
[----:B------:R-:W-:Y:S02]  /*1c40*/  PRMT R17, R16, 0x7610, R17 ;  /* 0x0000761010117816 */ /* 0x000fe40000000011 */
[----:B------:R-:W-:Y:S02]  /*1c50*/  PRMT R16, R4, 0x7610, R16 ;  /* 0x0000761004107816 */ /* 0x000fe40000000010 */
[----:B------:R-:W-:-:S07]  /*1c60*/  PRMT R10, R6, 0x7610, R10 ;  /* 0x00007610060a7816 */ /* 0x000fce000000000a */
.L_x_4927:
[----:B------:R-:W-:Y:S05]  /*1c70*/  BSYNC.RECONVERGENT B1 ;  /* 0x0000000000017941 */ /* 0x000fea0003800200 */
.L_x_4926:
        /* <DEDUP_REMOVED lines=23> */
.L_x_4931:
[----:B------:R-:W-:Y:S05]  /*1df0*/  BSYNC.RECONVERGENT B1 ;  /* 0x0000000000017941 */ /* 0x000fea0003800200 */
.L_x_4930:
        /* <DEDUP_REMOVED lines=23> */
.L_x_4933:
[----:B------:R-:W-:Y:S05]  /*1f70*/  BSYNC.RECONVERGENT B1 ;  /* 0x0000000000017941 */ /* 0x000fea0003800200 */
.L_x_4932:
        /* <DEDUP_REMOVED lines=11> */
.L_x_4925:
        /* <DEDUP_REMOVED lines=17> */
.L_x_4938:
        /* <DEDUP_REMOVED lines=33> */
.L_x_4937:
[----:B------:R-:W-:Y:S02]  /*2350*/  PRMT R13, R4, 0x7610, R13 ;  /* 0x00007610040d7816 */ /* 0x000fe4000000000d */
[----:B------:R-:W-:Y:S02]  /*2360*/  PRMT R12, R6, 0x7610, R12 ;  /* 0x00007610060c7816 */ /* 0x000fe4000000000c */
[----:B------:R-:W-:-:S07]  /*2370*/  PRMT R11, R20, 0x7610, R11 ;  /* 0x00007610140b7816 */ /* 0x000fce000000000b */
.L_x_4936:
[----:B------:R-:W-:Y:S05]  /*2380*/  BSYNC.RECONVERGENT B1 ;  /* 0x0000000000017941 */ /* 0x000fea0003800200 */
.L_x_4935:
        /* <DEDUP_REMOVED lines=27> */
.L_x_4940:
[----:B------:R-:W-:Y:S05]  /*2540*/  BSYNC.RECONVERGENT B1 ;  /* 0x0000000000017941 */ /* 0x000fea0003800200 */
.L_x_4939:
        /* <DEDUP_REMOVED lines=23> */
.L_x_4942:
[----:B------:R-:W-:Y:S05]  /*26c0*/  BSYNC.RECONVERGENT B1 ;  /* 0x0000000000017941 */ /* 0x000fea0003800200 */
.L_x_4941:
        /* <DEDUP_REMOVED lines=11> */
.L_x_4934:
        /* <DEDUP_REMOVED lines=20> */
.L_x_4950:
        /* <DEDUP_REMOVED lines=291> */
.L_x_4946:
        /* <DEDUP_REMOVED lines=230> */
.L_x_4947:
        /* <DEDUP_REMOVED lines=230> */
.L_x_4948:
        /* <DEDUP_REMOVED lines=230> */
.L_x_4949:
[----:B------:R-:W-:-:S04]  /*6610*/  IADD3 R14, P1, PT, R19, R12, RZ ;  /* 0x0000000c130e7210 */ /* 0x000fc80007f3e0ff */
[----:B------:R-:W-:-:S05]  /*6620*/  IADD3.X R15, PT, PT, RZ, R13, RZ, P1, !PT ;  /* 0x0000000dff0f7210 */ /* 0x000fca0000ffe4ff */
[----:B------:R1:W5:Y:S04]  /*6630*/  LDG.E.U8 R14, desc[UR36][R14.64] ;  /* 0x000000240e0e7981 */ /* 0x000368000c1e1100 */
.L_x_4945:
        /* <DEDUP_REMOVED lines=19> */
.L_x_4944:
[----:B------:R-:W-:Y:S05]  /*6770*/  BSYNC.RECONVERGENT B1 ;  /* 0x0000000000017941 */ /* 0x000fea0003800200 */
.L_x_4943:
        /* <DEDUP_REMOVED lines=24> */
.L_x_4953:
        /* <DEDUP_REMOVED lines=276> */
.L_x_4954:
        /* <DEDUP_REMOVED lines=274> */
.L_x_4955:
        /* <DEDUP_REMOVED lines=274> */
.L_x_4956:
        /* <DEDUP_REMOVED lines=274> */
.L_x_4957:
[----:B------:R-:W-:-:S05]  /*ada0*/  IADD3 R10, P0, PT, R17, R10, RZ ;  /* 0x0000000a110a7210 */ /* 0x000fca0007f1e0ff */
[----:B------:R-:W-:-:S05]  /*adb0*/  IMAD.X R11, RZ, RZ, R11, P0 ;  /* 0x000000ffff0b7224 */ /* 0x000fca00000e060b */
[----:B------:R0:W5:Y:S03]  /*adc0*/  LDG.E.U8 R0, desc[UR36][R10.64] ;  /* 0x000000240a007981 */ /* 0x000166000c1e1100 */
.L_x_4952:
[----:B------:R-:W-:Y:S05]  /*add0*/  BSYNC.RECONVERGENT B1 ;  /* 0x0000000000017941 */ /* 0x000fea0003800200 */
.L_x_4951:
        /* <DEDUP_REMOVED lines=26> */
.L_x_4959:
[----:B------:R-:W-:Y:S05]  /*af80*/  BSYNC.RECONVERGENT B1 ;  /* 0x0000000000017941 */ /* 0x000fea0003800200 */
.L_x_4958:
        /* <DEDUP_REMOVED lines=10> */
.L_x_4914:
[----:B------:R-:W-:Y:S05]  /*b030*/  BSYNC.RECONVERGENT B0 ;  /* 0x0000000000007941 */ /* 0x000fea0003800200 */
.L_x_4913:
        /* <DEDUP_REMOVED lines=14> */
.L_x_4961:
        /* <DEDUP_REMOVED lines=14> */
.L_x_4960:
        /* <DEDUP_REMOVED lines=18> */
.L_x_4964:
        /* <DEDUP_REMOVED lines=13> */
.L_x_4963:
[----:B------:R-:W-:Y:S01]  /*b3f0*/  BAR.SYNC.DEFER_BLOCKING 0x0 ;  /* 0x0000000000007b1d */ /* 0x000fe20000010000 */
[----:B------:R-:W-:-:S09]  /*b400*/  UISETP.GE.U32.AND UP0, UPT, UR4, 0x2, UPT ;  /* 0x000000020400788c */ /* 0x000fd2000bf06070 */
[----:B------:R-:W-:Y:S05]  /*b410*/  BRA.U !UP0, `(.L_x_4962) ;  /* 0x0000000108247547 */ /* 0x000fea000b800000 */
[----:B-1234-:R-:W-:-:S07]  /*b420*/  HFMA2 R0, -RZ, RZ, 0, 5.9604644775390625e-08 ;  /* 0x00000001ff007431 */ /* 0x01efce00000001ff */
.L_x_4965:
[C---:B------:R-:W-:Y:S02]  /*b430*/  LOP3.LUT R3, R17.reuse, 0xff, RZ, 0xc0, !PT ;  /* 0x000000ff11037812 */ /* 0x040fe400078ec0ff */
[----:B------:R-:W-:-:S04]  /*b440*/  PRMT R2, R17, 0x9910, RZ ;  /* 0x0000991011027816 */ /* 0x000fc800000000ff */
[----:B------:R1:W2:Y:S02]  /*b450*/  SHFL.DOWN PT, R3, R3, R0, 0x1f ;  /* 0x08001f0003037589 */ /* 0x0002a400000e0000 */
[----:B-1----:R-:W-:-:S04]  /*b460*/  SHF.L.U32 R0, R0, 0x1, RZ ;  /* 0x0000000100007819 */ /* 0x002fc800000006ff */
[----:B------:R-:W-:Y:S02]  /*b470*/  ISETP.GE.AND P0, PT, R0, UR4, PT ;  /* 0x0000000400007c0c */ /* 0x000fe4000bf06270 */
[----:B--2---:R-:W-:-:S05]  /*b480*/  PRMT R17, R3, 0x9910, RZ ;  /* 0x0000991003117816 */ /* 0x004fca00000000ff */
[----:B------:R-:W-:-:S06]  /*b490*/  IMAD R17, R17, R2, RZ ;  /* 0x0000000211117224 */ /* 0x000fcc00078e02ff */
[----:B------:R-:W-:Y:S05]  /*b4a0*/  @!P0 BRA `(.L_x_4965) ;  /* 0xfffffffc00e08947 */ /* 0x000fea000383ffff */
.L_x_4962:
        /* <DEDUP_REMOVED lines=287> */
.L_x_4966:
        /* <DEDUP_REMOVED lines=290> */
.L_x_4968:
        /* <DEDUP_REMOVED lines=26> */
.L_x_4970:
[----:B------:R-:W-:Y:S05]  /*da60*/  BSYNC.RECONVERGENT B0 ;  /* 0x0000000000007941 */ /* 0x000fea0003800200 */
.L_x_4969:
        /* <DEDUP_REMOVED lines=35> */
.L_x_4972:
[----:B------:R-:W-:Y:S05]  /*dca0*/  BSYNC.RECONVERGENT B0 ;  /* 0x0000000000007941 */ /* 0x000fea0003800200 */
.L_x_4971:
        /* <DEDUP_REMOVED lines=32> */
.L_x_4977:
        /* <DEDUP_REMOVED lines=10> */
.L_x_4976:
[----:B------:R-:W-:Y:S05]  /*df50*/  BRA `(.L_x_4975) ;  /* 0x00000000004c7947 */ /* 0x000fea0003800000 */
.L_x_4974:
        /* <DEDUP_REMOVED lines=9> */
.L_x_4978:
        /* <DEDUP_REMOVED lines=10> */
.L_x_4975:
[----:B------:R-:W-:Y:S05]  /*e090*/  BSYNC.RECONVERGENT B0 ;  /* 0x0000000000007941 */ /* 0x000fea0003800200 */
.L_x_4973:
        /* <DEDUP_REMOVED lines=11> */
.L_x_4980:
        /* <DEDUP_REMOVED lines=14> */
.L_x_4979:
        /* <DEDUP_REMOVED lines=10> */
.L_x_4983:
        /* <DEDUP_REMOVED lines=13> */
.L_x_4982:
[----:B------:R-:W-:Y:S01]  /*e3a0*/  BAR.SYNC.DEFER_BLOCKING 0x0 ;  /* 0x0000000000007b1d */ /* 0x000fe20000010000 */
[----:B------:R-:W-:-:S09]  /*e3b0*/  UISETP.GE.U32.AND UP0, UPT, UR4, 0x2, UPT ;  /* 0x000000020400788c */ /* 0x000fd2000bf06070 */
[----:B------:R-:W-:Y:S05]  /*e3c0*/  BRA.U !UP0, `(.L_x_4981) ;  /* 0x0000000108247547 */ /* 0x000fea000b800000 */
[----:B01----:R-:W-:-:S07]  /*e3d0*/  HFMA2 R0, -RZ, RZ, 0, 5.9604644775390625e-08 ;  /* 0x00000001ff007431 */ /* 0x003fce00000001ff */
.L_x_4984:
[C---:B------:R-:W-:Y:S02]  /*e3e0*/  LOP3.LUT R3, R17.reuse, 0xff, RZ, 0xc0, !PT ;  /* 0x000000ff11037812 */ /* 0x040fe400078ec0ff */
[----:B------:R-:W-:-:S04]  /*e3f0*/  PRMT R2, R17, 0x9910, RZ ;  /* 0x0000991011027816 */ /* 0x000fc800000000ff */
[----:B------:R0:W1:Y:S02]  /*e400*/  SHFL.DOWN PT, R3, R3, R0, 0x1f ;  /* 0x08001f0003037589 */ /* 0x00006400000e0000 */
[----:B0-----:R-:W-:-:S04]  /*e410*/  SHF.L.U32 R0, R0, 0x1, RZ ;  /* 0x0000000100007819 */ /* 0x001fc800000006ff */
[----:B------:R-:W-:Y:S02]  /*e420*/  ISETP.GE.AND P1, PT, R0, UR4, PT ;  /* 0x0000000400007c0c */ /* 0x000fe4000bf26270 */
[----:B-1----:R-:W-:-:S05]  /*e430*/  PRMT R17, R3, 0x9910, RZ ;  /* 0x0000991003117816 */ /* 0x002fca00000000ff */
[----:B------:R-:W-:-:S06]  /*e440*/  IMAD R17, R2, R17, RZ ;  /* 0x0000001102117224 */ /* 0x000fcc00078e02ff */
[----:B------:R-:W-:Y:S05]  /*e450*/  @!P1 BRA `(.L_x_4984) ;  /* 0xfffffffc00e09947 */ /* 0x000fea000383ffff */
.L_x_4981:
        /* <DEDUP_REMOVED lines=17> */
.L_x_4986:
        /* <DEDUP_REMOVED lines=20> */
.L_x_4988:
[----:B------:R-:W0:Y:S02]  /*e6b0*/  LDCU.64 UR4, c[0x0][0x758] ;  /* 0x0000eb00ff0477ac */ /* 0x000e240008000a00 */
[----:B0-----:R-:W-:-:S04]  /*e6c0*/  IADD3 R2, P0, PT, R16, UR4, RZ ;  /* 0x0000000410027c10 */ /* 0x001fc8000ff1e0ff */
[----:B------:R-:W-:-:S05]  /*e6d0*/  IADD3.X R3, PT, PT, RZ, UR5, RZ, P0, !PT ;  /* 0x00000005ff037c10 */ /* 0x000fca00087fe4ff */
[----:B------:R-:W-:Y:S01]  /*e6e0*/  STG.E.U8 desc[UR36][R2.64], R17 ;  /* 0x0000001102007986 */ /* 0x000fe2000c101124 */
[----:B------:R-:W-:Y:S05]  /*e6f0*/  EXIT ;  /* 0x000000000000794d */ /* 0x000fea0003800000 */
.L_x_4987:
[----:B------:R-:W-:Y:S01]  /*e700*/  STG.E.U8 desc[UR36][R2.64], R17 ;  /* 0x0000001102007986 */ /* 0x000fe2000c101124 */
[----:B------:R-:W-:Y:S05]  /*e710*/  EXIT ;  /* 0x000000000000794d */ /* 0x000fea0003800000 */
.L_x_4985:
        /* <DEDUP_REMOVED lines=9> */
.L_x_4989:
        /* <DEDUP_REMOVED lines=20> */
.L_x_4991:
[----:B------:R-:W2:Y:S02]  /*e8f0*/  LDCU.64 UR4, c[0x0][0x758] ;  /* 0x0000eb00ff0477ac */ /* 0x000ea40008000a00 */
[----:B--2---:R-:W-:-:S04]  /*e900*/  IADD3 R2, P0, PT, R16, UR4, RZ ;  /* 0x0000000410027c10 */ /* 0x004fc8000ff1e0ff */
[----:B01----:R-:W-:-:S05]  /*e910*/  IADD3.X R3, PT, PT, RZ, UR5, RZ, P0, !PT ;  /* 0x00000005ff037c10 */ /* 0x003fca00087fe4ff */
[----:B------:R-:W-:Y:S01]  /*e920*/  STG.E.U8 desc[UR36][R2.64], R17 ;  /* 0x0000001102007986 */ /* 0x000fe2000c101124 */
[----:B------:R-:W-:Y:S05]  /*e930*/  EXIT ;  /* 0x000000000000794d */ /* 0x000fea0003800000 */
.L_x_4990:
[----:B------:R-:W-:Y:S01]  /*e940*/  STG.E.U8 desc[UR36][R4.64], R17 ;  /* 0x0000001104007986 */ /* 0x000fe2000c101124 */
[----:B------:R-:W-:Y:S05]  /*e950*/  EXIT ;  /* 0x000000000000794d */ /* 0x000fea0003800000 */
.L_x_4967:
        /* <DEDUP_REMOVED lines=26> */
.L_x_4993:
        /* <DEDUP_REMOVED lines=20> */
.L_x_4995:
[----:B------:R-:W0:Y:S02]  /*ec40*/  LDCU.64 UR4, c[0x0][0x758] ;  /* 0x0000eb00ff0477ac */ /* 0x000e240008000a00 */
[----:B0-----:R-:W-:-:S04]  /*ec50*/  IADD3 R2, P0, PT, R16, UR4, RZ ;  /* 0x0000000410027c10 */ /* 0x001fc8000ff1e0ff */
[----:B------:R-:W-:-:S05]  /*ec60*/  IADD3.X R3, PT, PT, RZ, UR5, RZ, P0, !PT ;  /* 0x00000005ff037c10 */ /* 0x000fca00087fe4ff */
[----:B------:R-:W-:Y:S01]  /*ec70*/  STG.E.U8 desc[UR36][R2.64], R17 ;  /* 0x0000001102007986 */ /* 0x000fe2000c101124 */
[----:B------:R-:W-:Y:S05]  /*ec80*/  EXIT ;  /* 0x000000000000794d */ /* 0x000fea0003800000 */
.L_x_4994:
[----:B------:R-:W-:Y:S01]  /*ec90*/  STG.E.U8 desc[UR36][R2.64], R17 ;  /* 0x0000001102007986 */ /* 0x000fe2000c101124 */
[----:B------:R-:W-:Y:S05]  /*eca0*/  EXIT ;  /* 0x000000000000794d */ /* 0x000fea0003800000 */
.L_x_4992:
        /* <DEDUP_REMOVED lines=9> */
.L_x_4996:
        /* <DEDUP_REMOVED lines=20> */
.L_x_4998:
[----:B------:R-:W0:Y:S02]  /*ee80*/  LDCU.64 UR4, c[0x0][0x758] ;  /* 0x0000eb00ff0477ac */ /* 0x000e240008000a00 */
[----:B0-----:R-:W-:-:S04]  /*ee90*/  IADD3 R2, P0, PT, R16, UR4, RZ ;  /* 0x0000000410027c10 */ /* 0x001fc8000ff1e0ff */
[----:B------:R-:W-:-:S05]  /*eea0*/  IADD3.X R3, PT, PT, RZ, UR5, RZ, P0, !PT ;  /* 0x00000005ff037c10 */ /* 0x000fca00087fe4ff */
[----:B------:R-:W-:Y:S01]  /*eeb0*/  STG.E.U8 desc[UR36][R2.64], R17 ;  /* 0x0000001102007986 */ /* 0x000fe2000c101124 */
[----:B------:R-:W-:Y:S05]  /*eec0*/  EXIT ;  /* 0x000000000000794d */ /* 0x000fea0003800000 */
.L_x_4997:
[----:B------:R-:W-:Y:S01]  /*eed0*/  STG.E.U8 desc[UR36][R4.64], R17 ;  /* 0x0000001104007986 */ /* 0x000fe2000c101124 */
[----:B------:R-:W-:Y:S05]  /*eee0*/  EXIT ;  /* 0x000000000000794d */ /* 0x000fea0003800000 */
.L_x_4999:
        /* <DEDUP_REMOVED lines=9> */
.L_x_8881:


//--------------------- .text._ZN2at6native13reduce_kernelILi256ELi2ENS0_8ReduceOpIhNS0_14func_wrapper_tIhNS0_55_GLOBAL__N__0955718d_22_SparseCsrTensorMath_cu_868dd54514ReductionMulOpIhEEEEjhLi4ELi4EEEEEvT1_ --------------------------
	.section	.text._ZN2at6native13reduce_kernelILi256ELi2ENS0_8ReduceOpIhNS0_14func_wrapper_tIhNS0_55_GLOBAL__N__0955718d_22_SparseCsrTensorMath_cu_868dd54514ReductionMulOpIhEEEEjhLi4ELi4EEEEEvT1_,"ax",@progbits
	.align	128
.text._ZN2at6native13reduce_kernelILi256ELi2ENS0_8ReduceOpIhNS0_14func_wrapper_tIhNS0_55_GLOBAL__N__0955718d_22_SparseCsrTensorMath_cu_868dd54514ReductionMulOpIhEEEEjhLi4ELi4EEEEEvT1_:
        .type           _ZN2at6native13reduce_kernelILi256ELi2ENS0_8ReduceOpIhNS0_14func_wrapper_tIhNS0_55_GLOBAL__N__0955718d_22_SparseCsrTensorMath_cu_868dd54514ReductionMulOpIhEEEEjhLi4ELi4EEEEEvT1_,@function
        .size           _ZN2at6native13reduce_kernelILi256ELi2ENS0_8ReduceOpIhNS0_14func_wrapper_tIhNS0_55_GLOBAL__N__0955718d_22_SparseCsrTensorMath_cu_868dd54514ReductionMulOpIhEEEEjhLi4ELi4EEEEEvT1_,(.L_x_8882 - _ZN2at6native13reduce_kernelILi256ELi2ENS0_8ReduceOpIhNS0_14func_wrapper_tIhNS0_55_GLOBAL__N__0955718d_22_SparseCsrTensorMath_cu_868dd54514ReductionMulOpIhEEEEjhLi4ELi4EEEEEvT1_)
        .other          _ZN2at6native13reduce_kernelILi256ELi2ENS0_8ReduceOpIhNS0_14func_wrapper_tIhNS0_55_GLOBAL__N__0955718d_22_SparseCsrTensorMath_cu_868dd54514ReductionMulOpIhEEEEjhLi4ELi4EEEEEvT1_,@"STO_CUDA_ENTRY STV_DEFAULT"
_ZN2at6native13reduce_kernelILi256ELi2ENS0_8ReduceOpIhNS0_14func_wrapper_tIhNS0_55_GLOBAL__N__0955718d_22_SparseCsrTensorMath_cu_868dd54514ReductionMulOpIhEEEEjhLi4ELi4EEEEEvT1_:
        /* <DEDUP_REMOVED lines=296> */
.L_x_5000:
        /* <DEDUP_REMOVED lines=31> */
.L_x_5004:
        /* <DEDUP_REMOVED lines=31> */
.L_x_5008:
[----:B------:R-:W-:Y:S05]  /*1660*/  BSYNC.RECONVERGENT B1 ;  /* 0x0000000000017941 */ /* 0x000fea0003800200 */
.L_x_5007:
[----:B------:R-:W0:Y:S01]  /*1670*/  LDC R4, c[0x0][0x388] ;  /* 0x0000e200ff047b82 */ /* 0x000e220000000800 */
[----:B------:R-:W-:-:S04]  /*1680*/  IADD3 R22, P0, PT, R9, 0x4, RZ ;  /* 0x0000000409167810 */ /* 0x000fc80007f1e0ff */
[----:B------:R-:W-:Y:S02]  /*1690*/  IADD3.X R25, PT, PT, RZ, R25, RZ, P0, !PT ;  /* 0x00000019ff197210 */ /* 0x000fe400007fe4ff */
[----:B0-----:R-:W-:-:S07]  /*16a0*/  IADD3 R3, PT, PT, R7, -0x4, R4 ;  /* 0xfffffffc07037810 */ /* 0x001fce0007ffe004 */
.L_x_5006:
[----:B------:R-:W-:Y:S05]  /*16b0*/  BSYNC.RECONVERGENT B0 ;  /* 0x0000000000007941 */ /* 0x000fea0003800200 */
.L_x_5005:
        /* <DEDUP_REMOVED lines=18> */
.L_x_5011:
        /* <DEDUP_REMOVED lines=22> */
.L_x_5010:
[----:B------:R-:W-:Y:S05]  /*1940*/  BSYNC.RECONVERGENT B0 ;  /* 0x0000000000007941 */ /* 0x000fea0003800200 */
.L_x_5009:
        /* <DEDUP_REMOVED lines=11> */
.L_x_5013:
[----:B------:R-:W-:Y:S05]  /*1a00*/  BSYNC.RECONVERGENT B0 ;  /* 0x0000000000007941 */ /* 0x000fea0003800200 */
.L_x_5012:
        /* <DEDUP_REMOVED lines=12> */
.L_x_5003:
        /* <DEDUP_REMOVED lines=27> */
.L_x_5018:
        /* <DEDUP_REMOVED lines=47> */
.L_x_5017:
        /* <DEDUP_REMOVED lines=12> */
.L_x_5016:
[----:B------:R-:W-:Y:S05]  /*2030*/  BSYNC.RECONVERGENT B0 ;  /* 0x0000000000007941 */ /* 0x000fea0003800200 */
.L_x_5015:
        /* <DEDUP_REMOVED lines=37> */
.L_x_5020:
[----:B------:R-:W-:Y:S05]  /*2290*/  BSYNC.RECONVERGENT B0 ;  /* 0x0000000000007941 */ /* 0x000fea0003800200 */
.L_x_5019:
        /* <DEDUP_REMOVED lines=36> */
.L_x_5022:
[----:B------:R-:W-:Y:S05]  /*24e0*/  BSYNC.RECONVERGENT B0 ;  /* 0x0000000000007941 */ /* 0x000fea0003800200 */
.L_x_5021:
        /* <DEDUP_REMOVED lines=21> */
.L_x_5014:
        /* <DEDUP_REMOVED lines=24> */
.L_x_5027:
        /* <DEDUP_REMOVED lines=52> */
.L_x_5026:
        /* <DEDUP_REMOVED lines=12> */
.L_x_5025:
[----:B------:R-:W-:Y:S05]  /*2bc0*/  BSYNC.RECONVERGENT B0 ;  /* 0x0000000000007941 */ /* 0x000fea0003800200 */
.L_x_5024:
        /* <DEDUP_REMOVED lines=41> */
.L_x_5029:
[----:B------:R-:W-:Y:S05]  /*2e60*/  BSYNC.RECONVERGENT B0 ;  /* 0x0000000000007941 */ /* 0x000fea0003800200 */
.L_x_5028:
        /* <DEDUP_REMOVED lines=36> */
.L_x_5031:
[----:B------:R-:W-:Y:S05]  /*30b0*/  BSYNC.RECONVERGENT B0 ;  /* 0x0000000000007941 */ /* 0x000fea0003800200 */
.L_x_5030:
        /* <DEDUP_REMOVED lines=21> */
.L_x_5023:
        /* <DEDUP_REMOVED lines=31> */
.L_x_5039:
        /* <DEDUP_REMOVED lines=307> */
.L_x_5035:
        /* <DEDUP_REMOVED lines=243> */
.L_x_5036:
        /* <DEDUP_REMOVED lines=243> */
.L_x_5037:
        /* <DEDUP_REMOVED lines=232> */
.L_x_5038:
[----:B------:R-:W-:-:S04]  /*7410*/  LOP3.LUT R7, R25, 0xfffffffe, RZ, 0xc0, !PT ;  /* 0xfffffffe19077812 */ /* 0x000fc800078ec0ff */
[----:B------:R-:W-:-:S04]  /*7420*/  IADD3 R6, P1, PT, R7, R16, RZ ;  /* 0x0000001007067210 */ /* 0x000fc80007f3e0ff */
[----:B------:R-:W-:-:S05]  /*7430*/  IADD3.X R7, PT, PT, RZ, R17, RZ, P1, !PT ;  /* 0x00000011ff077210 */ /* 0x000fca0000ffe4ff */
[----:B------:R-:W2:Y:S02]  /*7440*/  LDG.E.U16 R6, desc[UR36][R6.64] ;  /* 0x0000002406067981 */ /* 0x000ea4000c1e1500 */
[C---:B--2---:R-:W-:Y:S02]  /*7450*/  PRMT R32, R6.reuse, 0x7770, RZ ;  /* 0x0000777006207816 */ /* 0x044fe400000000ff */
[----:B------:R-:W-:-:S07]  /*7460*/  PRMT R31, R6, 0x7771, RZ ;  /* 0x00007771061f7816 */ /* 0x000fce00000000ff */
.L_x_5034:
        /* <DEDUP_REMOVED lines=32> */
.L_x_5033:
[----:B0-----:R-:W-:Y:S05]  /*7670*/  BSYNC.RECONVERGENT B0 ;  /* 0x0000000000007941 */ /* 0x001fea0003800200 */
.L_x_5032:
        /* <DEDUP_REMOVED lines=285> */
.L_x_5043:
[----:B------:R-:W-:Y:S02]  /*8850*/  SHF.R.U32.HI R20, RZ, 0x1, R20 ;  /* 0x00000001ff147819 */ /* 0x000fe40000011614 */
[----:B------:R-:W-:-:S07]  /*8860*/  MOV R21, RZ ;  /* 0x000000ff00157202 */ /* 0x000fce0000000f00 */
.L_x_5042:
        /* <DEDUP_REMOVED lines=286> */
.L_x_5045:
[----:B------:R-:W-:Y:S01]  /*9a50*/  SHF.R.U32.HI R20, RZ, 0x1, R29 ;  /* 0x00000001ff147819 */ /* 0x000fe2000001161d */
[----:B------:R-:W-:-:S07]  /*9a60*/  IMAD.MOV.U32 R21, RZ, RZ, RZ ;  /* 0x000000ffff157224 */ /* 0x000fce00078e00ff */
.L_x_5044:
        /* <DEDUP_REMOVED lines=283> */
.L_x_5047:
[----:B------:R-:W-:Y:S01]  /*ac20*/  SHF.R.U32.HI R20, RZ, 0x1, R13 ;  /* 0x00000001ff147819 */ /* 0x000fe2000001160d */
[----:B------:R-:W-:-:S07]  /*ac30*/  IMAD.MOV.U32 R21, RZ, RZ, RZ ;  /* 0x000000ffff157224 */ /* 0x000fce00078e00ff */
.L_x_5046:
        /* <DEDUP_REMOVED lines=283> */
.L_x_5049:
[----:B------:R-:W-:Y:S01]  /*bdf0*/  SHF.R.U32.HI R20, RZ, 0x1, R20 ;  /* 0x00000001ff147819 */ /* 0x000fe20000011614 */
[----:B------:R-:W-:-:S07]  /*be00*/  IMAD.MOV.U32 R21, RZ, RZ, RZ ;  /* 0x000000ffff157224 */ /* 0x000fce00078e00ff */
.L_x_5048:
[----:B------:R-:W-:-:S04]  /*be10*/  LEA R24, P0, R20, R24, 0x1 ;  /* 0x0000001814187211 */ /* 0x000fc800078008ff */
[----:B------:R-:W-:-:S05]  /*be20*/  LEA.HI.X R25, R20, R22, R21, 0x1, P0 ;  /* 0x0000001614197211 */ /* 0x000fca00000f0c15 */
[----:B------:R-:W2:Y:S02]  /*be30*/  LDG.E.U16 R24, desc[UR36][R24.64] ;  /* 0x0000002418187981 */ /* 0x000ea4000c1e1500 */
[C---:B--2---:R-:W-:Y:S02]  /*be40*/  PRMT R32, R24.reuse, 0x7770, RZ ;  /* 0x0000777018207816 */ /* 0x044fe400000000ff */
[----:B------:R-:W-:-:S07]  /*be50*/  PRMT R31, R24, 0x7771, RZ ;  /* 0x00007771181f7816 */ /* 0x000fce00000000ff */
.L_x_5041:
[----:B------:R-:W-:Y:S05]  /*be60*/  BSYNC.RECONVERGENT B0 ;  /* 0x0000000000007941 */ /* 0x000fea0003800200 */
.L_x_5040:
        /* <DEDUP_REMOVED lines=43> */
.L_x_5051:
[----:B------:R-:W-:Y:S05]  /*c120*/  BSYNC.RECONVERGENT B0 ;  /* 0x0000000000007941 */ /* 0x000fea0003800200 */
.L_x_5050:
        /* <DEDUP_REMOVED lines=23> */
.L_x_5002:
[----:B------:R-:W-:Y:S05]  /*c2a0*/  BSYNC.RECONVERGENT B6 ;  /* 0x0000000000067941 */ /* 0x000fea0003800200 */
.L_x_5001:
        /* <DEDUP_REMOVED lines=16> */
.L_x_5055:
        /* <DEDUP_REMOVED lines=20> */
.L_x_5054:
[----:B------:R-:W-:Y:S05]  /*c4f0*/  BSYNC.RECONVERGENT B0 ;  /* 0x0000000000007941 */ /* 0x000fea0003800200 */
.L_x_5053:
[----:B------:R-:W-:Y:S01]  /*c500*/  IMAD.MOV.U32 R4, RZ, RZ, R10 ;  /* 0x000000ffff047224 */ /* 0x000fe200078e000a */
[----:B------:R-:W-:Y:S06]  /*c510*/  @P1 BRA `(.L_x_5055) ;  /* 0xfffffffc00a41947 */ /* 0x000fec000383ffff */
.L_x_5052:
        /* <DEDUP_REMOVED lines=19> */
.L_x_5060:
        /* <DEDUP_REMOVED lines=20> */
.L_x_5059:
[----:B------:R-:W-:Y:S05]  /*c790*/  BSYNC.RECONVERGENT B0 ;  /* 0x0000000000007941 */ /* 0x000fea0003800200 */
.L_x_5058:
[----:B------:R-:W-:Y:S01]  /*c7a0*/  IMAD.MOV.U32 R4, RZ, RZ, R7 ;  /* 0x000000ffff047224 */ /* 0x000fe200078e0007 */
[----:B------:R-:W-:Y:S06]  /*c7b0*/  @P1 BRA `(.L_x_5060) ;  /* 0xfffffffc00a41947 */ /* 0x000fec000383ffff */
.L_x_5057:
[----:B------:R-:W-:Y:S01]  /*c7c0*/  ISETP.GE.U32.AND P0, PT, R0, 0x2, PT ;  /* 0x000000020000780c */ /* 0x000fe20003f06070 */
[----:B------:R-:W-:Y:S05]  /*c7d0*/  WARPSYNC.ALL ;  /* 0x0000000000007948 */ /* 0x000fea0003800000 */
[----:B------:R-:W-:Y:S07]  /*c7e0*/  BAR.SYNC.DEFER_BLOCKING 0x0 ;  /* 0x0000000000007b1d */ /* 0x000fee0000010000 */
[----:B------:R-:W-:Y:S05]  /*c7f0*/  @!P0 BRA `(.L_x_5056) ;  /* 0x0000000000388947 */ /* 0x000fea0003800000 */
[----:B-1----:R-:W-:-:S07]  /*c800*/  HFMA2 R3, -RZ, RZ, 0, 5.9604644775390625e-08 ;  /* 0x00000001ff037431 */ /* 0x002fce00000001ff */
.L_x_5061:
[C---:B------:R-:W-:Y:S02]  /*c810*/  LOP3.LUT R4, R16.reuse, 0xff, RZ, 0xc0, !PT ;  /* 0x000000ff10047812 */ /* 0x040fe400078ec0ff */
[C---:B------:R-:W-:Y:S02]  /*c820*/  LOP3.LUT R6, R17.reuse, 0xff, RZ, 0xc0, !PT ;  /* 0x000000ff11067812 */ /* 0x040fe400078ec0ff */
        /* <DEDUP_REMOVED lines=11> */
.L_x_5056:
        /* <DEDUP_REMOVED lines=287> */
.L_x_5062:
        /* <DEDUP_REMOVED lines=276> */
.L_x_5063:
        /* <DEDUP_REMOVED lines=286> */
.L_x_5065:
        /* <DEDUP_REMOVED lines=276> */
.L_x_5066:
        /* <DEDUP_REMOVED lines=24> */
.L_x_5068:
[----:B------:R-:W-:Y:S05]  /*110b0*/  BSYNC.RECONVERGENT B0 ;  /* 0x0000000000007941 */ /* 0x000fea0003800200 */
.L_x_5067:
        /* <DEDUP_REMOVED lines=35> */
.L_x_5070:
[----:B------:R-:W-:Y:S05]  /*112f0*/  BSYNC.RECONVERGENT B0 ;  /* 0x0000000000007941 */ /* 0x000fea0003800200 */
.L_x_5069:
        /* <DEDUP_REMOVED lines=35> */
.L_x_5075:
        /* <DEDUP_REMOVED lines=14> */
.L_x_5074:
[----:B------:R-:W-:Y:S05]  /*11610*/  BRA `(.L_x_5073) ;  /* 0x0000000000647947 */ /* 0x000fea0003800000 */
.L_x_5072:
        /* <DEDUP_REMOVED lines=11> */
.L_x_5076:
        /* <DEDUP_REMOVED lines=14> */
.L_x_5073:
[----:B------:R-:W-:Y:S05]  /*117b0*/  BSYNC.RECONVERGENT B0 ;  /* 0x0000000000007941 */ /* 0x000fea0003800200 */
.L_x_5071:
        /* <DEDUP_REMOVED lines=11> */
.L_x_5080:
        /* <DEDUP_REMOVED lines=18> */
.L_x_5079:
[----:B------:R-:W-:Y:S05]  /*11990*/  BSYNC.RECONVERGENT B0 ;  /* 0x0000000000007941 */ /* 0x000fea0003800200 */
.L_x_5078:
[----:B------:R-:W-:-:S03]  /*119a0*/  UISETP.GT.U32.AND UP0, UPT, UR4, 0x3, UPT ;  /* 0x000000030400788c */ /* 0x000fc6000bf04070 */
[----:B------:R-:W-:-:S06]  /*119b0*/  UMOV UR4, UR7 ;  /* 0x0000000700047c82 */ /* 0x000fcc0008000000 */
[----:B------:R-:W-:Y:S05]  /*119c0*/  BRA.U UP0, `(.L_x_5080) ;  /* 0xfffffffd00a87547 */ /* 0x000fea000b83ffff */
.L_x_5077:
        /* <DEDUP_REMOVED lines=12> */
.L_x_5085:
        /* <DEDUP_REMOVED lines=17> */
.L_x_5084:
[----:B------:R-:W-:Y:S05]  /*11ba0*/  BSYNC.RECONVERGENT B0 ;  /* 0x0000000000007941 */ /* 0x000fea0003800200 */
.L_x_5083:
[----:B------:R-:W-:-:S03]  /*11bb0*/  UISETP.GT.U32.AND UP0, UPT, UR5, 0x7f, UPT ;  /* 0x0000007f0500788c */ /* 0x000fc6000bf04070 */
[----:B------:R-:W-:-:S06]  /*11bc0*/  UMOV UR5, UR7 ;  /* 0x0000000700057c82 */ /* 0x000fcc0008000000 */
[----:B------:R-:W-:Y:S05]  /*11bd0*/  BRA.U UP0, `(.L_x_5085) ;  /* 0xfffffffd00ac7547 */ /* 0x000fea000b83ffff */
.L_x_5082:
[----:B------:R-:W-:Y:S01]  /*11be0*/  BAR.SYNC.DEFER_BLOCKING 0x0 ;  /* 0x0000000000007b1d */ /* 0x000fe20000010000 */
[----:B------:R-:W-:-:S09]  /*11bf0*/  UISETP.GE.U32.AND UP0, UPT, UR4, 0x2, UPT ;  /* 0x000000020400788c */ /* 0x000fd2000bf06070 */
[----:B------:R-:W-:Y:S05]  /*11c00*/  BRA.U !UP0, `(.L_x_5081) ;  /* 0x0000000108387547 */ /* 0x000fea000b800000 */
[----:B-12---:R-:W-:-:S07]  /*11c10*/  HFMA2 R0, -RZ, RZ, 0, 5.9604644775390625e-08 ;  /* 0x00000001ff007431 */ /* 0x006fce00000001ff */
.L_x_5086:
[C---:B------:R-:W-:Y:S02]  /*11c20*/  LOP3.LUT R3, R2.reuse, 0xff, RZ, 0xc0, !PT ;  /* 0x000000ff02037812 */ /* 0x040fe400078ec0ff */
[C---:B------:R-:W-:Y:S02]  /*11c30*/  LOP3.LUT R7, R25.reuse, 0xff, RZ, 0xc0, !PT ;  /* 0x000000ff19077812 */ /* 0x040fe400078ec0ff */
        /* <DEDUP_REMOVED lines=11> */
.L_x_5081:
        /* <DEDUP_REMOVED lines=44> */
.L_x_5089:
        /* <DEDUP_REMOVED lines=19> */
.L_x_5090:
[----:B------:R-:W-:Y:S05]  /*120e0*/  BRA `(.L_x_5091) ;  /* 0x0000000000047947 */ /* 0x000fea0003800000 */
.L_x_5088:
[----:B------:R2:W-:Y:S02]  /*120f0*/  STG.E.U8 desc[UR36][R6.64], R2 ;  /* 0x0000000206007986 */ /* 0x0005e4000c101124 */
.L_x_5091:
[----:B------:R-:W3:Y:S02]  /*12100*/  LDCU.64 UR4, c[0x0][0x758] ;  /* 0x0000eb00ff0477ac */ /* 0x000ee40008000a00 */
[----:B---3--:R-:W-:-:S04]  /*12110*/  IADD3 R22, P0, PT, R22, UR4, RZ ;  /* 0x0000000416167c10 */ /* 0x008fc8000ff1e0ff */
[----:B------:R-:W-:-:S05]  /*12120*/  IADD3.X R23, PT, PT, RZ, UR5, RZ, P0, !PT ;  /* 0x00000005ff177c10 */ /* 0x000fca00087fe4ff */
[----:B------:R-:W-:Y:S01]  /*12130*/  STG.E.U8 desc[UR36][R22.64], R25 ;  /* 0x0000001916007986 */ /* 0x000fe2000c101124 */
[----:B------:R-:W-:Y:S05]  /*12140*/  EXIT ;  /* 0x000000000000794d */ /* 0x000fea0003800000 */
.L_x_5087:
        /* <DEDUP_REMOVED lines=13> */
.L_x_5092:
        /* <DEDUP_REMOVED lines=20> */
.L_x_5095:
        /* <DEDUP_REMOVED lines=19> */
.L_x_5096:
[----:B------:R-:W-:Y:S05]  /*12490*/  BRA `(.L_x_5097) ;  /* 0x0000000000107947 */ /* 0x000fea0003800000 */
.L_x_5094:
[----:B------:R-:W3:Y:S02]  /*124a0*/  LDCU.64 UR4, c[0x0][0x758] ;  /* 0x0000eb00ff0477ac */ /* 0x000ee40008000a00 */
[----:B---3--:R-:W-:-:S05]  /*124b0*/  IADD3 R4, P0, PT, R24, UR4, RZ ;  /* 0x0000000418047c10 */ /* 0x008fca000ff1e0ff */
[----:B------:R-:W-:-:S05]  /*124c0*/  IMAD.X R5, RZ, RZ, UR5, P0 ;  /* 0x00000005ff057e24 */ /* 0x000fca00080e06ff */
[----:B------:R3:W-:Y:S03]  /*124d0*/  STG.E.U8 desc[UR36][R4.64], R2 ;  /* 0x0000000204007986 */ /* 0x0007e6000c101124 */
.L_x_5097:
[----:B------:R-:W4:Y:S02]  /*124e0*/  LDCU.64 UR4, c[0x0][0x758] ;  /* 0x0000eb00ff0477ac */ /* 0x000f240008000a00 */
[----:B----4-:R-:W-:-:S04]  /*124f0*/  IADD3 R22, P0, PT, R22, UR4, RZ ;  /* 0x0000000416167c10 */ /* 0x010fc8000ff1e0ff */
[----:B------:R-:W-:-:S05]  /*12500*/  IADD3.X R23, PT, PT, RZ, UR5, RZ, P0, !PT ;  /* 0x00000005ff177c10 */ /* 0x000fca00087fe4ff */
[----:B------:R-:W-:Y:S01]  /*12510*/  STG.E.U8 desc[UR36][R22.64], R25 ;  /* 0x0000001916007986 */ /* 0x000fe2000c101124 */
[----:B------:R-:W-:Y:S05]  /*12520*/  EXIT ;  /* 0x000000000000794d */ /* 0x000fea0003800000 */
.L_x_5093:
[----:B------:R-:W-:Y:S04]  /*12530*/  STG.E.U8 desc[UR36][R4.64], R2 ;  /* 0x0000000204007986 */ /* 0x000fe8000c101124 */
[----:B------:R-:W-:Y:S01]  /*12540*/  STG.E.U8 desc[UR36][R4.64+0x1], R25 ;  /* 0x0000011904007986 */ /* 0x000fe2000c101124 */
[----:B------:R-:W-:Y:S05]  /*12550*/  EXIT ;  /* 0x000000000000794d */ /* 0x000fea0003800000 */
.L_x_5064:
        /* <DEDUP_REMOVED lines=53> */
.L_x_5100:
        /* <DEDUP_REMOVED lines=19> */
.L_x_5101:
[----:B------:R-:W-:Y:S05]  /*129e0*/  BRA `(.L_x_5102) ;  /* 0x0000000000047947 */ /* 0x000fea0003800000 */
.L_x_5099:
[----:B------:R2:W-:Y:S02]  /*129f0*/  STG.E.U8 desc[UR36][R4.64], R16 ;  /* 0x0000001004007986 */ /* 0x0005e4000c101124 */
.L_x_5102:
[----:B------:R-:W3:Y:S02]  /*12a00*/  LDCU.64 UR4, c[0x0][0x758] ;  /* 0x0000eb00ff0477ac */ /* 0x000ee40008000a00 */
[----:B---3--:R-:W-:-:S04]  /*12a10*/  IADD3 R22, P0, PT, R22, UR4, RZ ;  /* 0x0000000416167c10 */ /* 0x008fc8000ff1e0ff */
[----:B------:R-:W-:-:S05]  /*12a20*/  IADD3.X R23, PT, PT, RZ, UR5, RZ, P0, !PT ;  /* 0x00000005ff177c10 */ /* 0x000fca00087fe4ff */
[----:B------:R-:W-:Y:S01]  /*12a30*/  STG.E.U8 desc[UR36][R22.64], R17 ;  /* 0x0000001116007986 */ /* 0x000fe2000c101124 */
[----:B------:R-:W-:Y:S05]  /*12a40*/  EXIT ;  /* 0x000000000000794d */ /* 0x000fea0003800000 */
.L_x_5098:
        /* <DEDUP_REMOVED lines=13> */
.L_x_5103:
        /* <DEDUP_REMOVED lines=20> */
.L_x_5106:
        /* <DEDUP_REMOVED lines=19> */
.L_x_5107:
[----:B------:R-:W-:Y:S05]  /*12d90*/  BRA `(.L_x_5108) ;  /* 0x0000000000107947 */ /* 0x000fea0003800000 */
.L_x_5105:
[----:B------:R-:W1:Y:S02]  /*12da0*/  LDCU.64 UR4, c[0x0][0x758] ;  /* 0x0000eb00ff0477ac */ /* 0x000e640008000a00 */
[----:B-1----:R-:W-:-:S04]  /*12db0*/  IADD3 R2, P0, PT, R25, UR4, RZ ;  /* 0x0000000419027c10 */ /* 0x002fc8000ff1e0ff */
[----:B------:R-:W-:-:S05]  /*12dc0*/  IADD3.X R3, PT, PT, RZ, UR5, RZ, P0, !PT ;  /* 0x00000005ff037c10 */ /* 0x000fca00087fe4ff */
[----:B------:R1:W-:Y:S04]  /*12dd0*/  STG.E.U8 desc[UR36][R2.64], R16 ;  /* 0x0000001002007986 */ /* 0x0003e8000c101124 */
.L_x_5108:
[----:B------:R-:W2:Y:S02]  /*12de0*/  LDCU.64 UR4, c[0x0][0x758] ;  /* 0x0000eb00ff0477ac */ /* 0x000ea40008000a00 */
[----:B--2---:R-:W-:-:S04]  /*12df0*/  IADD3 R22, P0, PT, R22, UR4, RZ ;  /* 0x0000000416167c10 */ /* 0x004fc8000ff1e0ff */
[----:B------:R-:W-:-:S05]  /*12e00*/  IADD3.X R23, PT, PT, RZ, UR5, RZ, P0, !PT ;  /* 0x00000005ff177c10 */ /* 0x000fca00087fe4ff */
[----:B------:R-:W-:Y:S01]  /*12e10*/  STG.E.U8 desc[UR36][R22.64], R17 ;  /* 0x0000001116007986 */ /* 0x000fe2000c101124 */
[----:B------:R-:W-:Y:S05]  /*12e20*/  EXIT ;  /* 0x000000000000794d */ /* 0x000fea0003800000 */
.L_x_5104:
[----:B------:R-:W-:Y:S04]  /*12e30*/  STG.E.U8 desc[UR36][R4.64], R16 ;  /* 0x0000001004007986 */ /* 0x000fe8000c101124 */
[----:B------:R-:W-:Y:S01]  /*12e40*/  STG.E.U8 desc[UR36][R4.64+0x1], R17 ;  /* 0x0000011104007986 */ /* 0x000fe2000c101124 */
[----:B------:R-:W-:Y:S05]  /*12e50*/  EXIT ;  /* 0x000000000000794d */ /* 0x000fea0003800000 */
.L_x_5109:
        /* <DEDUP_REMOVED lines=10> */
.L_x_8882:


//--------------------- .text._ZN2at6native13reduce_kernelILi128ELi4ENS0_8ReduceOpIhNS0_14func_wrapper_tIhNS0_55_GLOBAL__N__0955718d_22_SparseCsrTensorMath_cu_868dd54514ReductionMulOpIhEEEEjhLi4ELi4EEEEEvT1_ --------------------------
	.section	.text._ZN2at6native13reduce_kernelILi128ELi4ENS0_8ReduceOpIhNS0_14func_wrapper_tIhNS0_55_GLOBAL__N__0955718d_22_SparseCsrTensorMath_cu_868dd54514ReductionMulOpIhEEEEjhLi4ELi4EEEEEvT1_,"ax",@progbits
	.align	128
.text._ZN2at6native13reduce_kernelILi128ELi4ENS0_8ReduceOpIhNS0_14func_wrapper_tIhNS0_55_GLOBAL__N__0955718d_22_SparseCsrTensorMath_cu_868dd54514ReductionMulOpIhEEEEjhLi4ELi4EEEEEvT1_:
        .type           _ZN2at6native13reduce_kernelILi128ELi4ENS0_8ReduceOpIhNS0_14func_wrapper_tIhNS0_55_GLOBAL__N__0955718d_22_SparseCsrTensorMath_cu_868dd54514ReductionMulOpIhEEEEjhLi4ELi4EEEEEvT1_,@function
        .size           _ZN2at6native13reduce_kernelILi128ELi4ENS0_8ReduceOpIhNS0_14func_wrapper_tIhNS0_55_GLOBAL__N__0955718d_22_SparseCsrTensorMath_cu_868dd54514ReductionMulOpIhEEEEjhLi4ELi4EEEEEvT1_,(.L_x_8883 - _ZN2at6native13reduce_kernelILi128ELi4ENS0_8ReduceOpIhNS0_14func_wrapper_tIhNS0_55_GLOBAL__N__0955718d_22_SparseCsrTensorMath_cu_868dd54514ReductionMulOpIhEEEEjhLi4ELi4EEEEEvT1_)
        .other          _ZN2at6native13reduce_kernelILi128ELi4ENS0_8ReduceOpIhNS0_14func_wrapper_tIhNS0_55_GLOBAL__N__0955718d_22_SparseCsrTensorMath_cu_868dd54514ReductionMulOpIhEEEEjhLi4ELi4EEEEEvT1_,@"STO_CUDA_ENTRY STV_DEFAULT"
_ZN2at6native13reduce_kernelILi128ELi4ENS0_8ReduceOpIhNS0_14func_wrapper_tIhNS0_55_GLOBAL__N__0955718d_22_SparseCsrTensorMath_cu_868dd54514ReductionMulOpIhEEEEjhLi4ELi4EEEEEvT1_:
        /* <DEDUP_REMOVED lines=296> */
.L_x_5110:
        /* <DEDUP_REMOVED lines=31> */
.L_x_5114:
        /* <DEDUP_REMOVED lines=31> */
.L_x_5118:
[----:B------:R-:W-:Y:S05]  /*1660*/  BSYNC.RECONVERGENT B1 ;  /* 0x0000000000017941 */ /* 0x000fea0003800200 */
.L_x_5117:
[----:B------:R-:W0:Y:S01]  /*1670*/  LDC R4, c[0x0][0x388] ;  /* 0x0000e200ff047b82 */ /* 0x000e220000000800 */
[----:B------:R-:W-:-:S04]  /*1680*/  IADD3 R24, P0, PT, R9, 0x4, RZ ;  /* 0x0000000409187810 */ /* 0x000fc80007f1e0ff */
[----:B------:R-:W-:Y:S02]  /*1690*/  IADD3.X R25, PT, PT, RZ, R25, RZ, P0, !PT ;  /* 0x00000019ff197210 */ /* 0x000fe400007fe4ff */
[----:B0-----:R-:W-:-:S07]  /*16a0*/  IADD3 R3, PT, PT, R7, -0x4, R4 ;  /* 0xfffffffc07037810 */ /* 0x001fce0007ffe004 */
.L_x_5116:
[----:B------:R-:W-:Y:S05]  /*16b0*/  BSYNC.RECONVERGENT B0 ;  /* 0x0000000000007941 */ /* 0x000fea0003800200 */
.L_x_5115:
        /* <DEDUP_REMOVED lines=18> */
.L_x_5121:
[----:B------:R-:W-:Y:S01]  /*17e0*/  IMAD.WIDE.U32 R4, R7, 0x4, R24 ;  /* 0x0000000407047825 */ /* 0x000fe200078e0018 */
[----:B------:R-:W0:Y:S05]  /*17f0*/  LDCU UR4, c[0x0][0x390] ;  /* 0x00007200ff0477ac */ /* 0x000e2a0008000800 */
[----:B------:R-:W2:Y:S01]  /*1800*/  LDG.E R4, desc[UR36][R4.64] ;  /* 0x0000002404047981 */ /* 0x000ea2000c1e1900 */
        /* <DEDUP_REMOVED lines=9> */
[C---:B------:R-:W-:Y:S02]  /*18a0*/  PRMT R13, R4.reuse, 0x7773, RZ ;  /* 0x00007773040d7816 */ /* 0x040fe400000000ff */
[----:B------:R-:W-:Y:S02]  /*18b0*/  LOP3.LUT R5, R4, 0xff, RZ, 0xc0, !PT ;  /* 0x000000ff04057812 */ /* 0x000fe400078ec0ff */
[----:B------:R-:W-:Y:S01]  /*18c0*/  MOV R4, R11 ;  /* 0x0000000b00047202 */ /* 0x000fe20000000f00 */
[----:B------:R-:W-:-:S02]  /*18d0*/  IMAD.MOV.U32 R11, RZ, RZ, R12 ;  /* 0x000000ffff0b7224 */ /* 0x000fc400078e000c */
[----:B------:R-:W-:Y:S02]  /*18e0*/  IMAD R6, R6, R5, RZ ;  /* 0x0000000506067224 */ /* 0x000fe400078e02ff */
[----:B------:R-:W-:Y:S02]  /*18f0*/  IMAD R9, R9, R4, RZ ;  /* 0x0000000409097224 */ /* 0x000fe400078e02ff */
[----:B------:R-:W-:Y:S02]  /*1900*/  IMAD R8, R8, R11, RZ ;  /* 0x0000000b08087224 */ /* 0x000fe400078e02ff */
[----:B------:R-:W-:Y:S01]  /*1910*/  IMAD R0, R10, R13, RZ ;  /* 0x0000000d0a007224 */ /* 0x000fe200078e02ff */
[----:B------:R-:W-:Y:S06]  /*1920*/  @!P1 BRA `(.L_x_5121) ;  /* 0xfffffffc00ac9947 */ /* 0x000fec000383ffff */
.L_x_5120:
[----:B------:R-:W-:Y:S05]  /*1930*/  BSYNC.RECONVERGENT B0 ;  /* 0x0000000000007941 */ /* 0x000fea0003800200 */
.L_x_5119:
        /* <DEDUP_REMOVED lines=11> */
.L_x_5123:
[----:B------:R-:W-:Y:S05]  /*19f0*/  BSYNC.RECONVERGENT B0 ;  /* 0x0000000000007941 */ /* 0x000fea0003800200 */
.L_x_5122:
        /* <DEDUP_REMOVED lines=14> */
.L_x_5113:
        /* <DEDUP_REMOVED lines=45> */
.L_x_5128:
        /* <DEDUP_REMOVED lines=73> */
.L_x_5127:
        /* <DEDUP_REMOVED lines=29> */
.L_x_5126:
[----:B------:R-:W-:Y:S05]  /*2410*/  BSYNC.RECONVERGENT B0 ;  /* 0x0000000000007941 */ /* 0x000fea0003800200 */
.L_x_5125:
        /* <DEDUP_REMOVED lines=48> */
.L_x_5130:
[----:B------:R-:W-:Y:S05]  /*2720*/  BSYNC.RECONVERGENT B0 ;  /* 0x0000000000007941 */ /* 0x000fea0003800200 */
.L_x_5129:
        /* <DEDUP_REMOVED lines=63> */
.L_x_5132:
[----:B------:R-:W-:Y:S05]  /*2b20*/  BSYNC.RECONVERGENT B0 ;  /* 0x0000000000007941 */ /* 0x000fea0003800200 */
.L_x_5131:
        /* <DEDUP_REMOVED lines=47> */
.L_x_5124:
        /* <DEDUP_REMOVED lines=40> */
.L_x_5137:
        /* <DEDUP_REMOVED lines=78> */
.L_x_5136:
        /* <DEDUP_REMOVED lines=29> */
.L_x_5135:
[----:B------:R-:W-:Y:S05]  /*3750*/  BSYNC.RECONVERGENT B0 ;  /* 0x0000000000007941 */ /* 0x000fea0003800200 */
.L_x_5134:
        /* <DEDUP_REMOVED lines=52> */
.L_x_5139:
[----:B------:R-:W-:Y:S05]  /*3aa0*/  BSYNC.RECONVERGENT B0 ;  /* 0x0000000000007941 */ /* 0x000fea0003800200 */
.L_x_5138:
        /* <DEDUP_REMOVED lines=63> */
.L_x_5141:
[----:B------:R-:W-:Y:S05]  /*3ea0*/  BSYNC.RECONVERGENT B0 ;  /* 0x0000000000007941 */ /* 0x000fea0003800200 */
.L_x_5140:
        /* <DEDUP_REMOVED lines=37> */
.L_x_5133:
        /* <DEDUP_REMOVED lines=49> */
.L_x_5149:
        /* <DEDUP_REMOVED lines=313> */
.L_x_5145:
        /* <DEDUP_REMOVED lines=234> */
.L_x_5146:
        /* <DEDUP_REMOVED lines=234> */
.L_x_5147:
        /* <DEDUP_REMOVED lines=234> */
.L_x_5148:
        /* <DEDUP_REMOVED lines=8> */
.L_x_5144:
        /* <DEDUP_REMOVED lines=55> */
.L_x_5143:
[----:B0-----:R-:W-:Y:S05]  /*8770*/  BSYNC.RECONVERGENT B0 ;  /* 0x0000000000007941 */ /* 0x001fea0003800200 */
.L_x_5142:
        /* <DEDUP_REMOVED lines=283> */
.L_x_5153:
[----:B------:R-:W-:Y:S01]  /*9930*/  SHF.R.U32.HI R26, RZ, 0x2, R26 ;  /* 0x00000002ff1a7819 */ /* 0x000fe2000001161a */
[----:B------:R-:W-:-:S07]  /*9940*/  IMAD.MOV.U32 R27, RZ, RZ, RZ ;  /* 0x000000ffff1b7224 */ /* 0x000fce00078e00ff */
.L_x_5152:
        /* <DEDUP_REMOVED lines=288> */
.L_x_5155:
[----:B------:R-:W-:Y:S02]  /*ab50*/  SHF.R.U32.HI R26, RZ, 0x2, R37 ;  /* 0x00000002ff1a7819 */ /* 0x000fe40000011625 */
[----:B------:R-:W-:-:S07]  /*ab60*/  MOV R27, RZ ;  /* 0x000000ff001b7202 */ /* 0x000fce0000000f00 */
.L_x_5154:
        /* <DEDUP_REMOVED lines=285> */
.L_x_5157:
[----:B------:R-:W-:Y:S02]  /*bd40*/  SHF.R.U32.HI R26, RZ, 0x2, R41 ;  /* 0x00000002ff1a7819 */ /* 0x000fe40000011629 */
[----:B------:R-:W-:-:S07]  /*bd50*/  MOV R27, RZ ;  /* 0x000000ff001b7202 */ /* 0x000fce0000000f00 */
.L_x_5156:
        /* <DEDUP_REMOVED lines=285> */
.L_x_5159:
[----:B------:R-:W-:Y:S02]  /*cf30*/  SHF.R.U32.HI R26, RZ, 0x2, R26 ;  /* 0x00000002ff1a7819 */ /* 0x000fe4000001161a */
[----:B------:R-:W-:-:S07]  /*cf40*/  MOV R27, RZ ;  /* 0x000000ff001b7202 */ /* 0x000fce0000000f00 */
.L_x_5158:
[----:B------:R-:W-:-:S04]  /*cf50*/  LEA R22, P0, R26, R49, 0x2 ;  /* 0x000000311a167211 */ /* 0x000fc800078010ff */
[----:B------:R-:W-:-:S05]  /*cf60*/  LEA.HI.X R23, R26, R21, R27, 0x2, P0 ;  /* 0x000000151a177211 */ /* 0x000fca00000f141b */
[----:B------:R-:W2:Y:S02]  /*cf70*/  LDG.E R22, desc[UR36][R22.64] ;  /* 0x0000002416167981 */ /* 0x000ea4000c1e1900 */
[C---:B--2---:R-:W-:Y:S02]  /*cf80*/  PRMT R29, R22.reuse, 0x7770, RZ ;  /* 0x00007770161d7816 */ /* 0x044fe400000000ff */
[C---:B------:R-:W-:Y:S02]  /*cf90*/  PRMT R45, R22.reuse, 0x7771, RZ ;  /* 0x00007771162d7816 */ /* 0x040fe400000000ff */
[C---:B------:R-:W-:Y:S02]  /*cfa0*/  PRMT R47, R22.reuse, 0x7772, RZ ;  /* 0x00007772162f7816 */ /* 0x040fe400000000ff */
[----:B------:R-:W-:-:S07]  /*cfb0*/  PRMT R48, R22, 0x7773, RZ ;  /* 0x0000777316307816 */ /* 0x000fce00000000ff */
.L_x_5151:
[----:B------:R-:W-:Y:S05]  /*cfc0*/  BSYNC.RECONVERGENT B0 ;  /* 0x0000000000007941 */ /* 0x000fea0003800200 */
.L_x_5150:
        /* <DEDUP_REMOVED lines=69> */
.L_x_5161:
[----:B------:R-:W-:Y:S05]  /*d420*/  BSYNC.RECONVERGENT B0 ;  /* 0x0000000000007941 */ /* 0x000fea0003800200 */
.L_x_5160:
        /* <DEDUP_REMOVED lines=49> */
.L_x_5112:
[----:B------:R-:W-:Y:S05]  /*d740*/  BSYNC.RECONVERGENT B6 ;  /* 0x0000000000067941 */ /* 0x000fea0003800200 */
.L_x_5111:
        /* <DEDUP_REMOVED lines=22> */
.L_x_5165:
        /* <DEDUP_REMOVED lines=33> */
.L_x_5164:
[----:B------:R-:W-:Y:S05]  /*dac0*/  BSYNC.RECONVERGENT B0 ;  /* 0x0000000000007941 */ /* 0x000fea0003800200 */
.L_x_5163:
[----:B------:R-:W-:Y:S01]  /*dad0*/  MOV R6, R10 ;  /* 0x0000000a00067202 */ /* 0x000fe20000000f00 */
[----:B------:R-:W-:Y:S06]  /*dae0*/  @P1 BRA `(.L_x_5165) ;  /* 0xfffffffc00701947 */ /* 0x000fec000383ffff */
.L_x_5162:
        /* <DEDUP_REMOVED lines=25> */
.L_x_5170:
        /* <DEDUP_REMOVED lines=31> */
.L_x_5169:
[----:B------:R-:W-:Y:S05]  /*de70*/  BSYNC.RECONVERGENT B0 ;  /* 0x0000000000007941 */ /* 0x000fea0003800200 */
.L_x_5168:
[----:B-1----:R-:W-:Y:S01]  /*de80*/  MOV R4, R9 ;  /* 0x0000000900047202 */ /* 0x002fe20000000f00 */
[----:B------:R-:W-:Y:S06]  /*de90*/  @P1 BRA `(.L_x_5170) ;  /* 0xfffffffc00781947 */ /* 0x000fec000383ffff */
.L_x_5167:
[----:B------:R-:W-:Y:S01]  /*dea0*/  ISETP.GE.U32.AND P0, PT, R0, 0x2, PT ;  /* 0x000000020000780c */ /* 0x000fe20003f06070 */
[----:B------:R-:W-:Y:S05]  /*deb0*/  WARPSYNC.ALL ;  /* 0x0000000000007948 */ /* 0x000fea0003800000 */
[----:B------:R-:W-:Y:S07]  /*dec0*/  BAR.SYNC.DEFER_BLOCKING 0x0 ;  /* 0x0000000000007b1d */ /* 0x000fee0000010000 */
[----:B------:R-:W-:Y:S05]  /*ded0*/  @!P0 BRA `(.L_x_5166) ;  /* 0x0000000000608947 */ /* 0x000fea0003800000 */
[----:B--2---:R-:W-:-:S07]  /*dee0*/  IMAD.MOV.U32 R3, RZ, RZ, 0x1 ;  /* 0x00000001ff037424 */ /* 0x004fce00078e00ff */
.L_x_5171:
[----:B-1----:R-:W-:Y:S02]  /*def0*/  LOP3.LUT R4, R22, 0xff, RZ, 0xc0, !PT ;  /* 0x000000ff16047812 */ /* 0x002fe400078ec0ff */
[C---:B------:R-:W-:Y:S02]  /*df00*/  LOP3.LUT R6, R27.reuse, 0xff, RZ, 0xc0, !PT ;  /* 0x000000ff1b067812 */ /* 0x040fe400078ec0ff */
[----:B------:R-:W-:Y:S02]  /*df10*/  LOP3.LUT R8, R18, 0xff, RZ, 0xc0, !PT ;  /* 0x000000ff12087812 */ /* 0x000fe400078ec0ff */
[----:B------:R-:W-:Y:S01]  /*df20*/  LOP3.LUT R10, R24, 0xff, RZ, 0xc0, !PT ;  /* 0x000000ff180a7812 */ /* 0x000fe200078ec0ff */
        /* <DEDUP_REMOVED lines=8> */
[----:B----4-:R-:W-:Y:S02]  /*dfb0*/  SHF.L.U32 R3, R3, 0x1, RZ ;  /* 0x0000000103037819 */ /* 0x010fe400000006ff */
[----:B-1----:R-:W-:Y:S02]  /*dfc0*/  PRMT R22, R4, 0x9910, RZ ;  /* 0x0000991004167816 */ /* 0x002fe400000000ff */
[----:B------:R-:W-:-:S02]  /*dfd0*/  ISETP.GE.AND P0, PT, R3, R0, PT ;  /* 0x000000000300720c */ /* 0x000fc40003f06270 */
        /* <DEDUP_REMOVED lines=8> */
.L_x_5166:
[----:B------:R-:W3:Y:S01]  /*e060*/  LDCU UR9, c[0x0][0x558] ;  /* 0x0000ab00ff0977ac */ /* 0x000ee20008000800 */
[----:B------:R-:W-:Y:S01]  /*e070*/  IMAD.MOV.U32 R29, RZ, RZ, RZ ;  /* 0x000000ffff1d7224 */ /* 0x000fe200078e00ff */
        /* <DEDUP_REMOVED lines=9> */
[----:B-----5:R-:W-:-:S05]  /*e110*/  IMAD R0, R17, UR8, R0 ;  /* 0x0000000811007c24 */ /* 0x020fca000f8e0200 */
[----:B-1----:R-:W-:Y:S01]  /*e120*/  SHF.L.U32 R7, R0, 0x2, RZ ;  /* 0x0000000200077819 */ /* 0x002fe200000006ff */
[----:B------:R-:W-:Y:S06]  /*e130*/  BRA.U !UP0, `(.L_x_5172) ;  /* 0x0000001108447547 */ /* 0x000fec000b800000 */
[----:B------:R-:W2:Y:S01]  /*e140*/  LDCU.64 UR8, c[0x0][0x560] ;  /* 0x0000ac00ff0877ac */ /* 0x000ea20008000a00 */
[----:B------:R-:W-:Y:S01]  /*e150*/  IMAD.MOV.U32 R6, RZ, RZ, RZ ;  /* 0x000000ffff067224 */ /* 0x000fe200078e00ff */
[----:B------:R-:W1:Y:S01]  /*e160*/  LDCU UR7, c[0x0][0x55c] ;  /* 0x0000ab80ff0777ac */ /* 0x000e620008000800 */
[----:B------:R-:W3:Y:S01]  /*e170*/  LDCU UR6, c[0x0][0x688] ;  /* 0x0000d100ff0677ac */ /* 0x000ee20008000800 */
[----:B------:R-:W-:Y:S01]  /*e180*/  UISETP.NE.AND UP1, UPT, UR5, URZ, UPT ;  /* 0x000000ff0500728c */ /* 0x000fe2000bf25270 */
[----:B--2---:R-:W-:-:S05]  /*e190*/  IMAD.HI.U32 R4, R7, UR8, R6 ;  /* 0x0000000807047c27 */ /* 0x004fca000f8e0006 */
[----:B------:R-:W-:-:S04]  /*e1a0*/  SHF.R.U32.HI R5, RZ, UR9, R4 ;  /* 0x00000009ff057c19 */ /* 0x000fc80008011604 */
[----:B------:R-:W-:-:S05]  /*e1b0*/  IADD3 R3, PT, PT, -R5, RZ, RZ ;  /* 0x000000ff05037210 */ /* 0x000fca0007ffe1ff */
[----:B-1----:R-:W-:-:S04]  /*e1c0*/  IMAD R3, R3, UR7, R7 ;  /* 0x0000000703037c24 */ /* 0x002fc8000f8e0207 */
        /* <DEDUP_REMOVED lines=264> */
.L_x_5172:
[----:B------:R-:W-:Y:S01]  /*f250*/  IMAD.MOV.U32 R26, RZ, RZ, RZ ;  /* 0x000000ffff1a7224 */ /* 0x000fe200078e00ff */
[----:B------:R-:W-:Y:S06]  /*f260*/  BRA.U !UP0, `(.L_x_5173) ;  /* 0x0000001108487547 */ /* 0x000fec000b800000 */
[----:B------:R-:W1:Y:S01]  /*f270*/  LDCU.64 UR6, c[0x0][0x560] ;  /* 0x0000ac00ff0677ac */ /* 0x000e620008000a00 */
[----:B------:R-:W-:Y:S01]  /*f280*/  IADD3 R5, PT, PT, R7, 0x1, RZ ;  /* 0x0000000107057810 */ /* 0x000fe20007ffe0ff */
[----:B--2---:R-:W-:Y:S01]  /*f290*/  IMAD.MOV.U32 R4, RZ, RZ, RZ ;  /* 0x000000ffff047224 */ /* 0x004fe200078e00ff */
        /* <DEDUP_REMOVED lines=271> */
.L_x_5173:
        /* <DEDUP_REMOVED lines=276> */
.L_x_5174:
        /* <DEDUP_REMOVED lines=276> */
.L_x_5175:
[----:B------:R-:W2:Y:S01]  /*12610*/  LDC.64 R8, c[0x0][0x768] ;  /* 0x0001da00ff087b82 */ /* 0x000ea20000000a00 */
[----:B------:R-:W1:Y:S02]  /*12620*/  LDCU UR6, c[0x0][0x3a4] ;  /* 0x00007480ff0677ac */ /* 0x000e640008000800 */
[----:B-1----:R-:W-:Y:S01]  /*12630*/  UISETP.NE.AND UP1, UPT, UR6, URZ, UPT ;  /* 0x000000ff0600728c */ /* 0x002fe2000bf25270 */
[----:B--2---:R-:W-:Y:S02]  /*12640*/  IADD3 R4, P1, PT, R29, R8, RZ ;  /* 0x000000081d047210 */ /* 0x004fe40007f3e0ff */
[----:B------:R-:W-:-:S03]  /*12650*/  ISETP.NE.U32.AND P0, PT, R8, RZ, PT ;  /* 0x000000ff0800720c */ /* 0x000fc60003f05070 */
[----:B------:R-:W-:Y:S01]  /*12660*/  IMAD.X R0, RZ, RZ, R9, P1 ;  /* 0x000000ffff007224 */ /* 0x000fe200008e0609 */
[----:B------:R-:W-:-:S04]  /*12670*/  ISETP.NE.AND.EX P0, PT, R9, RZ, PT, P0 ;  /* 0x000000ff0900720c */ /* 0x000fc80003f05300 */
        /* <DEDUP_REMOVED lines=279> */
.L_x_5177:
        /* <DEDUP_REMOVED lines=276> */
.L_x_5178:
        /* <DEDUP_REMOVED lines=276> */
.L_x_5179:
        /* <DEDUP_REMOVED lines=276> */
.L_x_5180:
        /* <DEDUP_REMOVED lines=26> */
.L_x_5182:
[----:B------:R-:W-:Y:S05]  /*16d50*/  BSYNC.RECONVERGENT B0 ;  /* 0x0000000000007941 */ /* 0x000fea0003800200 */
.L_x_5181:
        /* <DEDUP_REMOVED lines=35> */
.L_x_5184:
[----:B------:R-:W-:Y:S05]  /*16f90*/  BSYNC.RECONVERGENT B0 ;  /* 0x0000000000007941 */ /* 0x000fea0003800200 */
.L_x_5183:
        /* <DEDUP_REMOVED lines=39> */
.L_x_5189:
[----:B------:R-:W-:-:S05]  /*17210*/  IADD3 R9, PT, PT, R17, R0, RZ ;  /* 0x0000000011097210 */ /* 0x000fca0007ffe0ff */
[----:B---3--:R-:W-:-:S05]  /*17220*/  IMAD.WIDE.U32 R8, R9, 0x4, R6 ;  /* 0x0000000409087825 */ /* 0x008fca00078e0006 */
[----:B------:R-:W2:Y:S04]  /*17230*/  LDG.E.U8 R10, desc[UR36][R8.64] ;  /* 0x00000024080a7981 */ /* 0x000ea8000c1e1100 */
[----:B------:R-:W3:Y:S04]  /*17240*/  LDG.E.U8 R11, desc[UR36][R8.64+0x1] ;  /* 0x00000124080b7981 */ /* 0x000ee8000c1e1100 */
[----:B------:R-:W4:Y:S04]  /*17250*/  LDG.E.U8 R12, desc[UR36][R8.64+0x2] ;  /* 0x00000224080c7981 */ /* 0x000f28000c1e1100 */
[----:B------:R-:W5:Y:S01]  /*17260*/  LDG.E.U8 R13, desc[UR36][R8.64+0x3] ;  /* 0x00000324080d7981 */ /* 0x000f62000c1e1100 */
[----:B------:R-:W-:-:S02]  /*17270*/  IADD3 R0, PT, PT, R3, R0, RZ ;  /* 0x0000000003007210 */ /* 0x000fc40007ffe0ff */
[----:B------:R-:W-:Y:S02]  /*17280*/  PRMT R24, R24, 0x9910, RZ ;  /* 0x0000991018187816 */ /* 0x000fe400000000ff */
[----:B------:R-:W-:Y:S02]  /*17290*/  ISETP.GE.U32.AND P1, PT, R0, UR8, PT ;  /* 0x0000000800007c0c */ /* 0x000fe4000bf26070 */
        /* <DEDUP_REMOVED lines=11> */
[----:B------:R-:W-:Y:S01]  /*17350*/  PRMT R22, R13, 0x7610, R22 ;  /* 0x000076100d167816 */ /* 0x000fe20000000016 */
[----:B------:R-:W-:Y:S06]  /*17360*/  @!P1 BRA `(.L_x_5189) ;  /* 0xfffffffc00a89947 */ /* 0x000fec000383ffff */
[----:B------:R-:W-:Y:S05]  /*17370*/  BSYNC.RECONVERGENT B1 ;  /* 0x0000000000017941 */ /* 0x000fea0003800200 */
.L_x_5188:
[----:B------:R-:W-:Y:S05]  /*17380*/  BRA `(.L_x_5187) ;  /* 0x0000000000987947 */ /* 0x000fea0003800000 */
.L_x_5186:
        /* <DEDUP_REMOVED lines=8> */
[C---:B------:R-:W-:Y:S01]  /*17410*/  PRMT R24, R18.reuse, 0x7610, R24 ;  /* 0x0000761012187816 */ /* 0x040fe20000000018 */
[----:B------:R-:W-:Y:S01]  /*17420*/  IMAD.MOV.U32 R0, RZ, RZ, R19 ;  /* 0x000000ffff007224 */ /* 0x000fe200078e0013 */
[C---:B------:R-:W-:Y:S02]  /*17430*/  PRMT R2, R18.reuse, 0x7610, R2 ;  /* 0x0000761012027816 */ /* 0x040fe40000000002 */
[----:B------:R-:W-:-:S03]  /*17440*/  PRMT R22, R18, 0x7610, R22 ;  /* 0x0000761012167816 */ /* 0x000fc60000000016 */
[----:B------:R-:W3:Y:S08]  /*17450*/  LDC.64 R6, c[0x0][0x770] ;  /* 0x0001dc00ff067b82 */ /* 0x000ef00000000a00 */
[----:B------:R-:W4:Y:S01]  /*17460*/  LDC R15, c[0x0][0x364] ;  /* 0x0000d900ff0f7b82 */ /* 0x000f220000000800 */
[----:B-1----:R-:W-:-:S07]  /*17470*/  IMAD R17, R17, UR5, RZ ;  /* 0x0000000511117c24 */ /* 0x002fce000f8e02ff */
.L_x_5190:
[----:B------:R-:W-:-:S05]  /*17480*/  IADD3 R9, PT, PT, R17, R0, RZ ;  /* 0x0000000011097210 */ /* 0x000fca0007ffe0ff */
[----:B--2---:R-:W-:-:S04]  /*17490*/  IMAD R9, R9, R13, R16 ;  /* 0x0000000d09097224 */ /* 0x004fc800078e0210 */
[----:B---3--:R-:W-:-:S05]  /*174a0*/  IMAD.WIDE.U32 R8, R9, 0x4, R6 ;  /* 0x0000000409087825 */ /* 0x008fca00078e0006 */
[----:B------:R-:W2:Y:S04]  /*174b0*/  LDG.E.U8 R3, desc[UR36][R8.64] ;  /* 0x0000002408037981 */ /* 0x000ea8000c1e1100 */
[----:B------:R-:W3:Y:S04]  /*174c0*/  LDG.E.U8 R10, desc[UR36][R8.64+0x1] ;  /* 0x00000124080a7981 */ /* 0x000ee8000c1e1100 */
[----:B------:R-:W5:Y:S04]  /*174d0*/  LDG.E.U8 R11, desc[UR36][R8.64+0x2] ;  /* 0x00000224080b7981 */ /* 0x000f68000c1e1100 */
[----:B------:R-:W5:Y:S01]  /*174e0*/  LDG.E.U8 R12, desc[UR36][R8.64+0x3] ;  /* 0x00000324080c7981 */ /* 0x000f62000c1e1100 */
[----:B----4-:R-:W-:-:S02]  /*174f0*/  IADD3 R0, PT, PT, R15, R0, RZ ;  /* 0x000000000f007210 */ /* 0x010fc40007ffe0ff */
[----:B------:R-:W-:Y:S02]  /*17500*/  PRMT R18, R18, 0x9910, RZ ;  /* 0x0000991012127816 */ /* 0x000fe400000000ff */
[----:B------:R-:W-:Y:S02]  /*17510*/  ISETP.GE.U32.AND P1, PT, R0, UR7, PT ;  /* 0x0000000700007c0c */ /* 0x000fe4000bf26070 */
[----:B------:R-:W-:Y:S02]  /*17520*/  PRMT R21, R24, 0x9910, RZ ;  /* 0x0000991018157816 */ /* 0x000fe400000000ff */
[----:B------:R-:W-:Y:S01]  /*17530*/  PRMT R14, R2, 0x9910, RZ ;  /* 0x00009910020e7816 */ /* 0x000fe200000000ff */
[----:B------:R-:W-:Y:S01]  /*17540*/  IMAD.MOV.U32 R2, RZ, RZ, R18 ;  /* 0x000000ffff027224 */ /* 0x000fe200078e0012 */
[----:B------:R-:W-:-:S03]  /*17550*/  PRMT R27, R22, 0x9910, RZ ;  /* 0x00009910161b7816 */ /* 0x000fc600000000ff */
        /* <DEDUP_REMOVED lines=9> */
.L_x_5187:
[----:B------:R-:W-:Y:S05]  /*175f0*/  BSYNC.RECONVERGENT B0 ;  /* 0x0000000000007941 */ /* 0x000fea0003800200 */
.L_x_5185:
        /* <DEDUP_REMOVED lines=17> */
.L_x_5194:
        /* <DEDUP_REMOVED lines=30> */
.L_x_5193:
[----:B------:R-:W-:Y:S05]  /*178f0*/  BSYNC.RECONVERGENT B0 ;  /* 0x0000000000007941 */ /* 0x000fea0003800200 */
.L_x_5192:
[----:B------:R-:W-:-:S03]  /*17900*/  UISETP.GT.U32.AND UP0, UPT, UR4, 0x3, UPT ;  /* 0x000000030400788c */ /* 0x000fc6000bf04070 */
[----:B------:R-:W-:-:S06]  /*17910*/  UMOV UR4, UR7 ;  /* 0x0000000700047c82 */ /* 0x000fcc0008000000 */
[----:B------:R-:W-:Y:S05]  /*17920*/  BRA.U UP0, `(.L_x_5194) ;  /* 0xfffffffd00787547 */ /* 0x000fea000b83ffff */
.L_x_5191:
        /* <DEDUP_REMOVED lines=17> */
[----:B--2---:R-:W-:-:S07]  /*17a40*/  MOV R3, UR5 ;  /* 0x0000000500037c02 */ /* 0x004fce0008000f00 */
.L_x_5199:
[----:B------:R-:W-:Y:S01]  /*17a50*/  SHF.R.U32.HI R9, RZ, 0x1, R3 ;  /* 0x00000001ff097819 */ /* 0x000fe20000011603 */
[----:B------:R-:W-:Y:S01]  /*17a60*/  BAR.SYNC.DEFER_BLOCKING 0x0 ;  /* 0x0000000000007b1d */ /* 0x000fe20000010000 */
[----:B------:R-:W-:-:S03]  /*17a70*/  ISETP.GT.U32.AND P2, PT, R3, 0x7f, PT ;  /* 0x0000007f0300780c */ /* 0x000fc60003f44070 */
[----:B------:R-:W-:Y:S02]  /*17a80*/  IMAD.IADD R6, R9, 0x1, R16 ;  /* 0x0000000109067824 */ /* 0x000fe400078e0210 */
[----:B------:R-:W-:Y:S03]  /*17a90*/  BSSY.RECONVERGENT B0, `(.L_x_5197) ;  /* 0x000001a000007945 */ /* 0x000fe60003800200 */
[----:B------:R-:W-:-:S04]  /*17aa0*/  ISETP.GE.U32.AND P1, PT, R6, UR5, PT ;  /* 0x0000000506007c0c */ /* 0x000fc8000bf26070 */
[----:B------:R-:W-:-:S13]  /*17ab0*/  ISETP.GE.U32.OR P1, PT, R16, R9, P1 ;  /* 0x000000091000720c */ /* 0x000fda0000f26470 */
[----:B------:R-:W-:Y:S05]  /*17ac0*/  @P1 BRA `(.L_x_5198) ;  /* 0x0000000000581947 */ /* 0x000fea0003800000 */
[----:B------:R-:W-:Y:S02]  /*17ad0*/  LEA R3, R9, R0, 0x2 ;  /* 0x0000000009037211 */ /* 0x000fe400078e10ff */
[----:B------:R-:W-:Y:S02]  /*17ae0*/  PRMT R7, R18, 0x9910, RZ ;  /* 0x0000991012077816 */ /* 0x000fe400000000ff */
[----:B------:R-:W-:Y:S02]  /*17af0*/  PRMT R11, R24, 0x9910, RZ ;  /* 0x00009910180b7816 */ /* 0x000fe400000000ff */
[----:B------:R-:W1:Y:S01]  /*17b00*/  LDS R3, [R3] ;  /* 0x0000000003037984 */ /* 0x000e620000000800 */
[----:B------:R-:W-:Y:S02]  /*17b10*/  PRMT R13, R2, 0x9910, RZ ;  /* 0x00009910020d7816 */ /* 0x000fe400000000ff */
[----:B------:R-:W-:Y:S02]  /*17b20*/  PRMT R15, R22, 0x9910, RZ ;  /* 0x00009910160f7816 */ /* 0x000fe400000000ff */
[----:B-1----:R-:W-:-:S02]  /*17b30*/  PRMT R22, R3, 0x7773, RZ ;  /* 0x0000777303167816 */ /* 0x002fc400000000ff */
[C---:B------:R-:W-:Y:S02]  /*17b40*/  PRMT R2, R3.reuse, 0x7772, RZ ;  /* 0x0000777203027816 */ /* 0x040fe400000000ff */
[----:B------:R-:W-:Y:S01]  /*17b50*/  PRMT R24, R3, 0x7771, RZ ;  /* 0x0000777103187816 */ /* 0x000fe200000000ff */
[----:B------:R-:W-:Y:S01]  /*17b60*/  IMAD R22, R15, R22, RZ ;  /* 0x000000160f167224 */ /* 0x000fe200078e02ff */
[----:B------:R-:W-:Y:S01]  /*17b70*/  LOP3.LUT R18, R3, 0xff, RZ, 0xc0, !PT ;  /* 0x000000ff03127812 */ /* 0x000fe200078ec0ff */
[----:B------:R-:W-:Y:S02]  /*17b80*/  IMAD R2, R13, R2, RZ ;  /* 0x000000020d027224 */ /* 0x000fe400078e02ff */
[----:B------:R-:W-:Y:S01]  /*17b90*/  IMAD R24, R11, R24, RZ ;  /* 0x000000180b187224 */ /* 0x000fe200078e02ff */
[----:B------:R-:W-:Y:S01]  /*17ba0*/  LOP3.LUT R3, R22, 0xffff, RZ, 0xc0, !PT ;  /* 0x0000ffff16037812 */ /* 0x000fe200078ec0ff */
[----:B------:R-:W-:Y:S01]  /*17bb0*/  IMAD R18, R7, R18, RZ ;  /* 0x0000001207127224 */ /* 0x000fe200078e02ff */
[----:B------:R-:W-:-:S02]  /*17bc0*/  LOP3.LUT R6, R2, 0xffff, RZ, 0xc0, !PT ;  /* 0x0000ffff02067812 */ /* 0x000fc400078ec0ff */
[----:B------:R-:W-:Y:S02]  /*17bd0*/  LOP3.LUT R7, R24, 0xffff, RZ, 0xc0, !PT ;  /* 0x0000ffff18077812 */ /* 0x000fe400078ec0ff */
[----:B------:R-:W-:Y:S02]  /*17be0*/  LOP3.LUT R8, R18, 0xffff, RZ, 0xc0, !PT ;  /* 0x0000ffff12087812 */ /* 0x000fe400078ec0ff */
[----:B------:R-:W-:Y:S02]  /*17bf0*/  PRMT R3, R6, 0x3340, R3 ;  /* 0x0000334006037816 */ /* 0x000fe40000000003 */
[----:B------:R-:W-:-:S04]  /*17c00*/  PRMT R8, R8, 0x3340, R7 ;  /* 0x0000334008087816 */ /* 0x000fc80000000007 */
[----:B------:R-:W-:-:S05]  /*17c10*/  PRMT R3, R8, 0x5410, R3 ;  /* 0x0000541008037816 */ /* 0x000fca0000000003 */
[----:B------:R1:W-:Y:S02]  /*17c20*/  STS [R0], R3 ;  /* 0x0000000300007388 */ /* 0x0003e40000000800 */
.L_x_5198:
[----:B------:R-:W-:Y:S05]  /*17c30*/  BSYNC.RECONVERGENT B0 ;  /* 0x0000000000007941 */ /* 0x000fea0003800200 */
.L_x_5197:
[----:B-1----:R-:W-:Y:S01]  /*17c40*/  IMAD.MOV.U32 R3, RZ, RZ, R9 ;  /* 0x000000ffff037224 */ /* 0x002fe200078e0009 */
[----:B------:R-:W-:Y:S06]  /*17c50*/  @P2 BRA `(.L_x_5199) ;  /* 0xfffffffc007c2947 */ /* 0x000fec000383ffff */
.L_x_5196:
[----:B------:R-:W-:Y:S01]  /*17c60*/  BAR.SYNC.DEFER_BLOCKING 0x0 ;  /* 0x0000000000007b1d */ /* 0x000fe20000010000 */
[----:B------:R-:W-:-:S09]  /*17c70*/  UISETP.GE.U32.AND UP0, UPT, UR4, 0x2, UPT ;  /* 0x000000020400788c */ /* 0x000fd2000bf06070 */
[----:B------:R-:W-:Y:S05]  /*17c80*/  BRA.U !UP0, `(.L_x_5195) ;  /* 0x0000000108607547 */ /* 0x000fea000b800000 */
[----:B-12---:R-:W-:-:S07]  /*17c90*/  HFMA2 R0, -RZ, RZ, 0, 5.9604644775390625e-08 ;  /* 0x00000001ff007431 */ /* 0x006fce00000001ff */
.L_x_5200:
[----:B------:R-:W-:Y:S02]  /*17ca0*/  LOP3.LUT R3, R18, 0xff, RZ, 0xc0, !PT ;  /* 0x000000ff12037812 */ /* 0x000fe400078ec0ff */
[----:B------:R-:W-:Y:S02]  /*17cb0*/  LOP3.LUT R7, R24, 0xff, RZ, 0xc0, !PT ;  /* 0x000000ff18077812 */ /* 0x000fe400078ec0ff */
        /* <DEDUP_REMOVED lines=21> */
.L_x_5195:
        /* <DEDUP_REMOVED lines=58> */
.L_x_5203:
        /* <DEDUP_REMOVED lines=19> */
.L_x_5204:
[----:B------:R-:W-:Y:S05]  /*182e0*/  BRA `(.L_x_5205) ;  /* 0x0000000000047947 */ /* 0x000fea0003800000 */
.L_x_5202:
[----:B------:R2:W-:Y:S02]  /*182f0*/  STG.E.U8 desc[UR36][R4.64], R18 ;  /* 0x0000001204007986 */ /* 0x0005e4000c101124 */
.L_x_5205:
        /* <DEDUP_REMOVED lines=23> */
.L_x_5207:
        /* <DEDUP_REMOVED lines=19> */
.L_x_5208:
[----:B------:R-:W-:Y:S05]  /*185a0*/  BRA `(.L_x_5209) ;  /* 0x00000000000c7947 */ /* 0x000fea0003800000 */
.L_x_5206:
[----:B-12---:R-:W-:-:S05]  /*185b0*/  IADD3 R4, P0, PT, R25, UR6, RZ ;  /* 0x0000000619047c10 */ /* 0x006fca000ff1e0ff */
[----:B------:R-:W-:-:S05]  /*185c0*/  IMAD.X R5, RZ, RZ, UR7, P0 ;  /* 0x00000007ff057e24 */ /* 0x000fca00080e06ff */
[----:B------:R1:W-:Y:S03]  /*185d0*/  STG.E.U8 desc[UR36][R4.64], R2 ;  /* 0x0000000204007986 */ /* 0x0003e6000c101124 */
.L_x_5209:
[----:B------:R-:W1:Y:S02]  /*185e0*/  LDCU.64 UR4, c[0x0][0x758] ;  /* 0x0000eb00ff0477ac */ /* 0x000e640008000a00 */
[----:B-1----:R-:W-:-:S04]  /*185f0*/  IADD3 R2, P0, PT, R23, UR4, RZ ;  /* 0x0000000417027c10 */ /* 0x002fc8000ff1e0ff */
[----:B------:R-:W-:-:S05]  /*18600*/  IADD3.X R3, PT, PT, RZ, UR5, RZ, P0, !PT ;  /* 0x00000005ff037c10 */ /* 0x000fca00087fe4ff */
[----:B------:R-:W-:Y:S01]  /*18610*/  STG.E.U8 desc[UR36][R2.64], R22 ;  /* 0x0000001602007986 */ /* 0x000fe2000c101124 */
[----:B------:R-:W-:Y:S05]  /*18620*/  EXIT ;  /* 0x000000000000794d */ /* 0x000fea0003800000 */
.L_x_5201:
        /* <DEDUP_REMOVED lines=22> */
.L_x_5210:
        /* <DEDUP_REMOVED lines=20> */
.L_x_5213:
        /* <DEDUP_REMOVED lines=19> */
.L_x_5214:
[----:B------:R-:W-:Y:S05]  /*18a00*/  BRA `(.L_x_5215) ;  /* 0x0000000000107947 */ /* 0x000fea0003800000 */
.L_x_5212:
[----:B------:R-:W3:Y:S02]  /*18a10*/  LDCU.64 UR4, c[0x0][0x758] ;  /* 0x0000eb00ff0477ac */ /* 0x000ee40008000a00 */
[----:B---3--:R-:W-:-:S05]  /*18a20*/  IADD3 R28, P0, PT, R28, UR4, RZ ;  /* 0x000000041c1c7c10 */ /* 0x008fca000ff1e0ff */
[----:B------:R-:W-:-:S05]  /*18a30*/  IMAD.X R29, RZ, RZ, UR5, P0 ;  /* 0x00000005ff1d7e24 */ /* 0x000fca00080e06ff */
[----:B------:R3:W-:Y:S03]  /*18a40*/  STG.E.U8 desc[UR36][R28.64], R18 ;  /* 0x000000121c007986 */ /* 0x0007e6000c101124 */
.L_x_5215:
        /* <DEDUP_REMOVED lines=23> */
.L_x_5217:
        /* <DEDUP_REMOVED lines=19> */
.L_x_5218:
[----:B------:R-:W-:Y:S05]  /*18cf0*/  BRA `(.L_x_5219) ;  /* 0x00000000000c7947 */ /* 0x000fea0003800000 */
.L_x_5216:
[----:B------:R-:W-:-:S04]  /*18d00*/  IADD3 R4, P0, PT, R25, UR6, RZ ;  /* 0x0000000619047c10 */ /* 0x000fc8000ff1e0ff */
[----:B------:R-:W-:-:S05]  /*18d10*/  IADD3.X R5, PT, PT, RZ, UR7, RZ, P0, !PT ;  /* 0x00000007ff057c10 */ /* 0x000fca00087fe4ff */
[----:B------:R0:W-:Y:S04]  /*18d20*/  STG.E.U8 desc[UR36][R4.64], R2 ;  /* 0x0000000204007986 */ /* 0x0001e8000c101124 */
.L_x_5219:
[----:B------:R-:W0:Y:S02]  /*18d30*/  LDCU.64 UR4, c[0x0][0x758] ;  /* 0x0000eb00ff0477ac */ /* 0x000e240008000a00 */
[----:B0-----:R-:W-:-:S05]  /*18d40*/  IADD3 R2, P0, PT, R23, UR4, RZ ;  /* 0x0000000417027c10 */ /* 0x001fca000ff1e0ff */
[----:B-12---:R-:W-:-:S05]  /*18d50*/  IMAD.X R3, RZ, RZ, UR5, P0 ;  /* 0x00000005ff037e24 */ /* 0x006fca00080e06ff */
[----:B------:R-:W-:Y:S01]  /*18d60*/  STG.E.U8 desc[UR36][R2.64], R22 ;  /* 0x0000001602007986 */ /* 0x000fe2000c101124 */
[----:B------:R-:W-:Y:S05]  /*18d70*/  EXIT ;  /* 0x000000000000794d */ /* 0x000fea0003800000 */
.L_x_5211:
[----:B------:R-:W-:Y:S04]  /*18d80*/  STG.E.U8 desc[UR36][R4.64], R18 ;  /* 0x0000001204007986 */ /* 0x000fe8000c101124 */
[----:B------:R-:W-:Y:S04]  /*18d90*/  STG.E.U8 desc[UR36][R4.64+0x1], R24 ;  /* 0x0000011804007986 */ /* 0x000fe8000c101124 */
[----:B------:R-:W-:Y:S04]  /*18da0*/  STG.E.U8 desc[UR36][R4.64+0x2], R2 ;  /* 0x0000020204007986 */ /* 0x000fe8000c101124 */
[----:B------:R-:W-:Y:S01]  /*18db0*/  STG.E.U8 desc[UR36][R4.64+0x3], R22 ;  /* 0x0000031604007986 */ /* 0x000fe2000c101124 */
[----:B------:R-:W-:Y:S05]  /*18dc0*/  EXIT ;  /* 0x000000000000794d */ /* 0x000fea0003800000 */
.L_x_5176:
        /* <DEDUP_REMOVED lines=67> */
.L_x_5222:
        /* <DEDUP_REMOVED lines=19> */
.L_x_5223:
[----:B------:R-:W-:Y:S05]  /*19330*/  BRA `(.L_x_5224) ;  /* 0x0000000000047947 */ /* 0x000fea0003800000 */
.L_x_5221:
[----:B------:R2:W-:Y:S02]  /*19340*/  STG.E.U8 desc[UR36][R2.64], R22 ;  /* 0x0000001602007986 */ /* 0x0005e4000c101124 */
.L_x_5224:
        /* <DEDUP_REMOVED lines=23> */
.L_x_5226:
        /* <DEDUP_REMOVED lines=19> */
.L_x_5227:
[----:B------:R-:W-:Y:S05]  /*195f0*/  BRA `(.L_x_5228) ;  /* 0x00000000000c7947 */ /* 0x000fea0003800000 */
.L_x_5225:
[----:B-1----:R-:W-:-:S05]  /*19600*/  IADD3 R2, P0, PT, R25, UR6, RZ ;  /* 0x0000000619027c10 */ /* 0x002fca000ff1e0ff */
[----:B------:R-:W-:-:S05]  /*19610*/  IMAD.X R3, RZ, RZ, UR7, P0 ;  /* 0x00000007ff037e24 */ /* 0x000fca00080e06ff */
[----:B------:R1:W-:Y:S03]  /*19620*/  STG.E.U8 desc[UR36][R2.64], R18 ;  /* 0x0000001202007986 */ /* 0x0003e6000c101124 */
.L_x_5228:
[----:B------:R-:W1:Y:S02]  /*19630*/  LDCU.64 UR4, c[0x0][0x758] ;  /* 0x0000eb00ff0477ac */ /* 0x000e640008000a00 */
[----:B-1----:R-:W-:-:S04]  /*19640*/  IADD3 R2, P0, PT, R23, UR4, RZ ;  /* 0x0000000417027c10 */ /* 0x002fc8000ff1e0ff */
[----:B------:R-:W-:-:S05]  /*19650*/  IADD3.X R3, PT, PT, RZ, UR5, RZ, P0, !PT ;  /* 0x00000005ff037c10 */ /* 0x000fca00087fe4ff */
[----:B------:R-:W-:Y:S01]  /*19660*/  STG.E.U8 desc[UR36][R2.64], R24 ;  /* 0x0000001802007986 */ /* 0x000fe2000c101124 */
[----:B------:R-:W-:Y:S05]  /*19670*/  EXIT ;  /* 0x000000000000794d */ /* 0x000fea0003800000 */
.L_x_5220:
        /* <DEDUP_REMOVED lines=21> */
.L_x_5229:
        /* <DEDUP_REMOVED lines=20> */
.L_x_5232:
        /* <DEDUP_REMOVED lines=19> */
.L_x_5233:
[----:B------:R-:W-:Y:S05]  /*19a40*/  BRA `(.L_x_5234) ;  /* 0x0000000000107947 */ /* 0x000fea0003800000 */
.L_x_5231:
[----:B------:R-:W1:Y:S02]  /*19a50*/  LDCU.64 UR4, c[0x0][0x758] ;  /* 0x0000eb00ff0477ac */ /* 0x000e640008000a00 */
[----:B-1----:R-:W-:-:S04]  /*19a60*/  IADD3 R2, P0, PT, R29, UR4, RZ ;  /* 0x000000041d027c10 */ /* 0x002fc8000ff1e0ff */
[----:B------:R-:W-:-:S05]  /*19a70*/  IADD3.X R3, PT, PT, RZ, UR5, RZ, P0, !PT ;  /* 0x00000005ff037c10 */ /* 0x000fca00087fe4ff */
[----:B------:R1:W-:Y:S04]  /*19a80*/  STG.E.U8 desc[UR36][R2.64], R22 ;  /* 0x0000001602007986 */ /* 0x0003e8000c101124 */
.L_x_5234:
        /* <DEDUP_REMOVED lines=23> */
.L_x_5236:
        /* <DEDUP_REMOVED lines=19> */
.L_x_5237:
[----:B------:R-:W-:Y:S05]  /*19d30*/  BRA `(.L_x_5238) ;  /* 0x00000000000c7947 */ /* 0x000fea0003800000 */
.L_x_5235:
[----:B-1----:R-:W-:-:S05]  /*19d40*/  IADD3 R2, P0, PT, R25, UR6, RZ ;  /* 0x0000000619027c10 */ /* 0x002fca000ff1e0ff */
[----:B------:R-:W-:-:S05]  /*19d50*/  IMAD.X R3, RZ, RZ, UR7, P0 ;  /* 0x00000007ff037e24 */ /* 0x000fca00080e06ff */
[----:B------:R1:W-:Y:S03]  /*19d60*/  STG.E.U8 desc[UR36][R2.64], R18 ;  /* 0x0000001202007986 */ /* 0x0003e6000c101124 */
.L_x_5238:
[----:B------:R-:W1:Y:S02]  /*19d70*/  LDCU.64 UR4, c[0x0][0x758] ;  /* 0x0000eb00ff0477ac */ /* 0x000e640008000a00 */
[----:B-1----:R-:W-:-:S04]  /*19d80*/  IADD3 R2, P0, PT, R23, UR4, RZ ;  /* 0x0000000417027c10 */ /* 0x002fc8000ff1e0ff */
[----:B------:R-:W-:-:S05]  /*19d90*/  IADD3.X R3, PT, PT, RZ, UR5, RZ, P0, !PT ;  /* 0x00000005ff037c10 */ /* 0x000fca00087fe4ff */
[----:B------:R-:W-:Y:S01]  /*19da0*/  STG.E.U8 desc[UR36][R2.64], R24 ;  /* 0x0000001802007986 */ /* 0x000fe2000c101124 */
[----:B------:R-:W-:Y:S05]  /*19db0*/  EXIT ;  /* 0x000000000000794d */ /* 0x000fea0003800000 */
.L_x_5230:
[----:B------:R-:W-:Y:S04]  /*19dc0*/  STG.E.U8 desc[UR36][R4.64], R22 ;  /* 0x0000001604007986 */ /* 0x000fe8000c101124 */
[----:B------:R-:W-:Y:S04]  /*19dd0*/  STG.E.U8 desc[UR36][R4.64+0x1], R27 ;  /* 0x0000011b04007986 */ /* 0x000fe8000c101124 */
[----:B------:R-:W-:Y:S04]  /*19de0*/  STG.E.U8 desc[UR36][R4.64+0x2], R18 ;  /* 0x0000021204007986 */ /* 0x000fe8000c101124 */
[----:B------:R-:W-:Y:S01]  /*19df0*/  STG.E.U8 desc[UR36][R4.64+0x3], R24 ;  /* 0x0000031804007986 */ /* 0x000fe2000c101124 */
[----:B------:R-:W-:Y:S05]  /*19e00*/  EXIT ;  /* 0x000000000000794d */ /* 0x000fea0003800000 */
.L_x_5239:
        /* <DEDUP_REMOVED lines=15> */
.L_x_8883:


//--------------------- .text._ZN2at6native13reduce_kernelILi512ELi1ENS0_8ReduceOpIN3c108BFloat16ENS0_14func_wrapper_tIS4_NS0_55_GLOBAL__N__0955718d_22_SparseCsrTensorMath_cu_868dd54514ReductionAddOpIfEEEEjS4_Li4ELi4EEEEEvT1_ --------------------------
	.section	.text._ZN2at6native13reduce_kernelILi512ELi1ENS0_8ReduceOpIN3c108BFloat16ENS0_14func_wrapper_tIS4_NS0_55_GLOBAL__N__0955718d_22_SparseCsrTensorMath_cu_868dd54514ReductionAddOpIfEEEEjS4_Li4ELi4EEEEEvT1_,"ax",@progbits
	.align	128
.text._ZN2at6native13reduce_kernelILi512ELi1ENS0_8ReduceOpIN3c108BFloat16ENS0_14func_wrapper_tIS4_NS0_55_GLOBAL__N__0955718d_22_SparseCsrTensorMath_cu_868dd54514ReductionAddOpIfEEEEjS4_Li4ELi4EEEEEvT1_:
        .type           _ZN2at6native13reduce_kernelILi512ELi1ENS0_8ReduceOpIN3c108BFloat16ENS0_14func_wrapper_tIS4_NS0_55_GLOBAL__N__0955718d_22_SparseCsrTensorMath_cu_868dd54514ReductionAddOpIfEEEEjS4_Li4ELi4EEEEEvT1_,@function
        .size           _ZN2at6native13reduce_kernelILi512ELi1ENS0_8ReduceOpIN3c108BFloat16ENS0_14func_wrapper_tIS4_NS0_55_GLOBAL__N__0955718d_22_SparseCsrTensorMath_cu_868dd54514ReductionAddOpIfEEEEjS4_Li4ELi4EEEEEvT1_,(.L_x_8884 - _ZN2at6native13reduce_kernelILi512ELi1ENS0_8ReduceOpIN3c108BFloat16ENS0_14func_wrapper_tIS4_NS0_55_GLOBAL__N__0955718d_22_SparseCsrTensorMath_cu_868dd54514ReductionAddOpIfEEEEjS4_Li4ELi4EEEEEvT1_)
        .other          _ZN2at6native13reduce_kernelILi512ELi1ENS0_8ReduceOpIN3c108BFloat16ENS0_14func_wrapper_tIS4_NS0_55_GLOBAL__N__0955718d_22_SparseCsrTensorMath_cu_868dd54514ReductionAddOpIfEEEEjS4_Li4ELi4EEEEEvT1_,@"STO_CUDA_ENTRY STV_DEFAULT"
_ZN2at6native13reduce_kernelILi512ELi1ENS0_8ReduceOpIN3c108BFloat16ENS0_14func_wrapper_tIS4_NS0_55_GLOBAL__N__0955718d_22_SparseCsrTensorMath_cu_868dd54514ReductionAddOpIfEEEEjS4_Li4ELi4EEEEEvT1_:
        /* <DEDUP_REMOVED lines=295> */
.L_x_5240:
        /* <DEDUP_REMOVED lines=42> */
[----:B------:R-:W2:Y:S02]  /*1510*/  LDG.E.U16 R8, desc[UR36][R8.64] ;  /* 0x0000002408087981 */ /* 0x000ea4000c1e1500 */
[----:B--2---:R-:W-:-:S04]  /*1520*/  IMAD.U32 R5, R8, 0x10000, RZ ;  /* 0x0001000008057824 */ /* 0x004fc800078e00ff */
[----:B0-----:R-:W-:-:S07]  /*1530*/  FADD.FTZ R5, R5, UR4 ;  /* 0x0000000405057e21 */ /* 0x001fce0008010000 */
.L_x_5247:
[----:B------:R-:W-:Y:S05]  /*1540*/  BSYNC.RECONVERGENT B2 ;  /* 0x0000000000027941 */ /* 0x000fea0003800200 */
.L_x_5246:
[----:B------:R-:W-:Y:S02]  /*1550*/  IADD3 R2, P0, PT, R2, 0x8, RZ ;  /* 0x0000000802027810 */ /* 0x000fe40007f1e0ff */
[----:B------:R-:W-:Y:S02]  /*1560*/  IADD3 R8, PT, PT, R11, -0x4, R24 ;  /* 0xfffffffc0b087810 */ /* 0x000fe40007ffe018 */
[----:B------:R-:W-:-:S09]  /*1570*/  IADD3.X R3, PT, PT, RZ, R3, RZ, P0, !PT ;  /* 0x00000003ff037210 */ /* 0x000fd200007fe4ff */
.L_x_5245:
[----:B------:R-:W-:Y:S05]  /*1580*/  BSYNC.RECONVERGENT B1 ;  /* 0x0000000000017941 */ /* 0x000fea0003800200 */
.L_x_5244:
        /* <DEDUP_REMOVED lines=10> */
[----:B------:R-:W-:-:S07]  /*1630*/  IMAD.MOV.U32 R6, RZ, RZ, R12 ;  /* 0x000000ffff067224 */ /* 0x000fce00078e000c */
.L_x_5250:
[C---:B------:R-:W-:Y:S01]  /*1640*/  IMAD.WIDE.U32 R10, R21.reuse, 0x8, R2 ;  /* 0x00000008150a7825 */ /* 0x040fe200078e0002 */
[----:B------:R-:W0:Y:S05]  /*1650*/  LDCU UR4, c[0x0][0x394] ;  /* 0x00007280ff0477ac */ /* 0x000e2a0008000800 */
[----:B------:R-:W2:Y:S01]  /*1660*/  LDG.E.64 R10, desc[UR36][R10.64] ;  /* 0x000000240a0a7981 */ /* 0x000ea2000c1e1b00 */
[----:B0-----:R-:W-:-:S04]  /*1670*/  IADD3 R21, PT, PT, R21, UR4, RZ ;  /* 0x0000000415157c10 */ /* 0x001fc8000fffe0ff */
[----:B------:R-:W-:-:S04]  /*1680*/  LEA R13, R21, 0x3, 0x2 ;  /* 0x00000003150d7811 */ /* 0x000fc800078e10ff */
[----:B------:R-:W-:Y:S02]  /*1690*/  ISETP.GE.U32.AND P1, PT, R13, R8, PT ;  /* 0x000000080d00720c */ /* 0x000fe40003f26070 */
[C---:B--2---:R-:W-:Y:S01]  /*16a0*/  PRMT R7, R10.reuse, 0x7632, R7 ;  /* 0x000076320a077816 */ /* 0x044fe20000000007 */
[C---:B------:R-:W-:Y:S01]  /*16b0*/  IMAD.U32 R13, R11.reuse, 0x10000, RZ ;  /* 0x000100000b0d7824 */ /* 0x040fe200078e00ff */
[----:B------:R-:W-:Y:S02]  /*16c0*/  PRMT R9, R11, 0x7632, R9 ;  /* 0x000076320b097816 */ /* 0x000fe40000000009 */
[----:B------:R-:W-:Y:S01]  /*16d0*/  SHF.L.U32 R14, R10, 0x10, RZ ;  /* 0x000000100a0e7819 */ /* 0x000fe200000006ff */
[----:B------:R-:W-:Y:S01]  /*16e0*/  FADD.FTZ R6, R13, R6 ;  /* 0x000000060d067221 */ /* 0x000fe20000010000 */
[----:B------:R-:W-:Y:S02]  /*16f0*/  SHF.L.U32 R7, R7, 0x10, RZ ;  /* 0x0000001007077819 */ /* 0x000fe400000006ff */
[----:B------:R-:W-:Y:S01]  /*1700*/  SHF.L.U32 R9, R9, 0x10, RZ ;  /* 0x0000001009097819 */ /* 0x000fe200000006ff */
[----:B------:R-:W-:-:S02]  /*1710*/  FADD.FTZ R5, R14, R5 ;  /* 0x000000050e057221 */ /* 0x000fc40000010000 */
[----:B------:R-:W-:Y:S02]  /*1720*/  FADD.FTZ R12, R7, R12 ;  /* 0x0000000c070c7221 */ /* 0x000fe40000010000 */
[----:B------:R-:W-:Y:S01]  /*1730*/  FADD.FTZ R4, R9, R4 ;  /* 0x0000000409047221 */ /* 0x000fe20000010000 */
[----:B------:R-:W-:Y:S06]  /*1740*/  @!P1 BRA `(.L_x_5250) ;  /* 0xfffffffc00bc9947 */ /* 0x000fec000383ffff */
.L_x_5249:
[----:B------:R-:W-:Y:S05]  /*1750*/  BSYNC.RECONVERGENT B1 ;  /* 0x0000000000017941 */ /* 0x000fea0003800200 */
.L_x_5248:
[----:B------:R-:W-:Y:S04]  /*1760*/  BSSY.RECONVERGENT B1, `(.L_x_5251) ;  /* 0x000000a000017945 */ /* 0x000fe80003800200 */
[----:B------:R-:W-:Y:S05]  /*1770*/  @P0 BRA `(.L_x_5252) ;  /* 0x0000000000200947 */ /* 0x000fea0003800000 */
[----:B------:R-:W-:-:S05]  /*1780*/  LOP3.LUT R7, R8, 0xfffffffc, RZ, 0xc0, !PT ;  /* 0xfffffffc08077812 */ /* 0x000fca00078ec0ff */
[----:B------:R-:W-:-:S05]  /*1790*/  IMAD.IADD R7, R7, 0x1, R0 ;  /* 0x0000000107077824 */ /* 0x000fca00078e0200 */
[----:B------:R-:W-:-:S13]  /*17a0*/  ISETP.GE.U32.AND P0, PT, R7, R8, PT ;  /* 0x000000080700720c */ /* 0x000fda0003f06070 */
[----:B------:R-:W-:Y:S05]  /*17b0*/  @P0 BRA `(.L_x_5252) ;  /* 0x0000000000100947 */ /* 0x000fea0003800000 */
[----:B------:R-:W-:-:S06]  /*17c0*/  IMAD.WIDE R2, R7, 0x2, R2 ;  /* 0x0000000207027825 */ /* 0x000fcc00078e0202 */
[----:B------:R-:W2:Y:S02]  /*17d0*/  LDG.E.U16 R2, desc[UR36][R2.64] ;  /* 0x0000002402027981 */ /* 0x000ea4000c1e1500 */
[----:B--2---:R-:W-:-:S05]  /*17e0*/  SHF.L.U32 R0, R2, 0x10, RZ ;  /* 0x0000001002007819 */ /* 0x004fca00000006ff */
[----:B------:R-:W-:-:S07]  /*17f0*/  FADD.FTZ R5, R5, R0 ;  /* 0x0000000005057221 */ /* 0x000fce0000010000 */
.L_x_5252:
[----:B------:R-:W-:Y:S05]  /*1800*/  BSYNC.RECONVERGENT B1 ;  /* 0x0000000000017941 */ /* 0x000fea0003800200 */
.L_x_5251:
[----:B------:R-:W-:-:S04]  /*1810*/  FADD.FTZ R5, R12, R5 ;  /* 0x000000050c057221 */ /* 0x000fc80000010000 */
[----:B------:R-:W-:-:S04]  /*1820*/  FADD.FTZ R5, R5, R6 ;  /* 0x0000000605057221 */ /* 0x000fc80000010000 */
[----:B------:R-:W-:Y:S01]  /*1830*/  FADD.FTZ R7, R5, R4 ;  /* 0x0000000405077221 */ /* 0x000fe20000010000 */
[----:B------:R-:W-:Y:S06]  /*1840*/  BRA `(.L_x_5242) ;  /* 0x00000094005c7947 */ /* 0x000fec0003800000 */
.L_x_5243:
        /* <DEDUP_REMOVED lines=18> */
.L_x_5257:
        /* <DEDUP_REMOVED lines=9> */
[----:B------:R-:W4:Y:S04]  /*1a00*/  LDG.E.U16 R18, desc[UR36][R18.64] ;  /* 0x0000002412127981 */ /* 0x000f28000c1e1500 */
[----:B------:R-:W5:Y:S01]  /*1a10*/  LDG.E.U16 R10, desc[UR36][R10.64] ;  /* 0x000000240a0a7981 */ /* 0x000f62000c1e1500 */
[----:B------:R-:W-:-:S05]  /*1a20*/  IADD3 R21, PT, PT, R23, R0, RZ ;  /* 0x0000000017157210 */ /* 0x000fca0007ffe0ff */
[----:B------:R-:W-:-:S05]  /*1a30*/  IMAD R23, R0, 0x3, R21 ;  /* 0x0000000300177824 */ /* 0x000fca00078e0215 */
[----:B------:R-:W-:Y:S02]  /*1a40*/  ISETP.GE.U32.AND P0, PT, R23, R24, PT ;  /* 0x000000181700720c */ /* 0x000fe40003f06070 */
[----:B--2---:R-:W-:Y:S01]  /*1a50*/  SHF.L.U32 R23, R12, 0x10, RZ ;  /* 0x000000100c177819 */ /* 0x004fe200000006ff */
[----:B---3--:R-:W-:Y:S01]  /*1a60*/  IMAD.U32 R6, R14, 0x10000, RZ ;  /* 0x000100000e067824 */ /* 0x008fe200078e00ff */
[----:B----4-:R-:W-:Y:S02]  /*1a70*/  SHF.L.U32 R8, R18, 0x10, RZ ;  /* 0x0000001012087819 */ /* 0x010fe400000006ff */
[----:B-----5:R-:W-:Y:S01]  /*1a80*/  SHF.L.U32 R20, R10, 0x10, RZ ;  /* 0x000000100a147819 */ /* 0x020fe200000006ff */
[----:B------:R-:W-:Y:S01]  /*1a90*/  FADD.FTZ R4, R23, R4 ;  /* 0x0000000417047221 */ /* 0x000fe20000010000 */
[----:B------:R-:W-:Y:S01]  /*1aa0*/  FADD.FTZ R9, R6, R9 ;  /* 0x0000000906097221 */ /* 0x000fe20000010000 */
[----:B------:R-:W-:Y:S02]  /*1ab0*/  FADD.FTZ R5, R8, R5 ;  /* 0x0000000508057221 */ /* 0x000fe40000010000 */
[----:B------:R-:W-:-:S02]  /*1ac0*/  FADD.FTZ R7, R20, R7 ;  /* 0x0000000714077221 */ /* 0x000fc40000010000 */
[----:B------:R-:W-:Y:S05]  /*1ad0*/  @!P0 BRA `(.L_x_5257) ;  /* 0xfffffffc00a48947 */ /* 0x000fea000383ffff */
[----:B------:R-:W-:Y:S05]  /*1ae0*/  BSYNC.RECONVERGENT B2 ;  /* 0x0000000000027941 */ /* 0x000fea0003800200 */
.L_x_5256:
[----:B------:R-:W-:-:S07]  /*1af0*/  PRMT R6, R10, 0x7610, R6 ;  /* 0x000076100a067816 */ /* 0x000fce0000000006 */
.L_x_5255:
[----:B------:R-:W-:Y:S05]  /*1b00*/  BSYNC.RECONVERGENT B1 ;  /* 0x0000000000017941 */ /* 0x000fea0003800200 */
.L_x_5254:
[----:B------:R-:W-:Y:S01]  /*1b10*/  ISETP.GE.U32.AND P0, PT, R21, R24, PT ;  /* 0x000000181500720c */ /* 0x000fe20003f06070 */
[----:B------:R-:W-:-:S12]  /*1b20*/  BSSY.RECONVERGENT B1, `(.L_x_5258) ;  /* 0x0000012000017945 */ /* 0x000fd80003800200 */
[----:B------:R-:W-:Y:S05]  /*1b30*/  @P0 BRA `(.L_x_5259) ;  /* 0x0000000000400947 */ /* 0x000fea0003800000 */
[----:B------:R-:W-:-:S05]  /*1b40*/  IMAD.WIDE.U32 R10, R21, 0x2, R2 ;  /* 0x00000002150a7825 */ /* 0x000fca00078e0002 */
[----:B------:R0:W5:Y:S01]  /*1b50*/  LDG.E.U16 R12, desc[UR36][R10.64] ;  /* 0x000000240a0c7981 */ /* 0x000162000c1e1500 */
[----:B------:R-:W-:-:S05]  /*1b60*/  IMAD.IADD R13, R21, 0x1, R0 ;  /* 0x00000001150d7824 */ /* 0x000fca00078e0200 */
[----:B------:R-:W-:-:S13]  /*1b70*/  ISETP.GE.U32.AND P1, PT, R13, R24, PT ;  /* 0x000000180d00720c */ /* 0x000fda0003f26070 */
[----:B0-----:R-:W-:Y:S05]  /*1b80*/  @P1 BRA `(.L_x_5259) ;  /* 0x00000000002c1947 */ /* 0x001fea0003800000 */
[----:B------:R-:W-:-:S05]  /*1b90*/  IMAD.WIDE.U32 R10, R13, 0x2, R2 ;  /* 0x000000020d0a7825 */ /* 0x000fca00078e0002 */
[----:B------:R0:W5:Y:S01]  /*1ba0*/  LDG.E.U16 R14, desc[UR36][R10.64] ;  /* 0x000000240a0e7981 */ /* 0x000162000c1e1500 */
[----:B------:R-:W-:-:S04]  /*1bb0*/  IADD3 R13, PT, PT, R13, R0, RZ ;  /* 0x000000000d0d7210 */ /* 0x000fc80007ffe0ff */
[----:B------:R-:W-:-:S13]  /*1bc0*/  ISETP.GE.U32.AND P1, PT, R13, R24, PT ;  /* 0x000000180d00720c */ /* 0x000fda0003f26070 */
[----:B0-----:R-:W-:Y:S05]  /*1bd0*/  @P1 BRA `(.L_x_5259) ;  /* 0x0000000000181947 */ /* 0x001fea0003800000 */
[C---:B------:R-:W-:Y:S01]  /*1be0*/  IADD3 R15, PT, PT, R13.reuse, R0, RZ ;  /* 0x000000000d0f7210 */ /* 0x040fe20007ffe0ff */
[----:B------:R-:W-:-:S03]  /*1bf0*/  IMAD.WIDE.U32 R10, R13, 0x2, R2 ;  /* 0x000000020d0a7825 */ /* 0x000fc600078e0002 */
[C---:B------:R-:W-:Y:S02]  /*1c00*/  ISETP.GE.U32.AND P1, PT, R15.reuse, R24, PT ;  /* 0x000000180f00720c */ /* 0x040fe40003f26070 */
[----:B------:R0:W5:Y:S11]  /*1c10*/  LDG.E.U16 R18, desc[UR36][R10.64] ;  /* 0x000000240a127981 */ /* 0x000176000c1e1500 */
[----:B------:R-:W-:-:S05]  /*1c20*/  @!P1 IMAD.WIDE.U32 R2, R15, 0x2, R2 ;  /* 0x000000020f029825 */ /* 0x000fca00078e0002 */
[----:B------:R0:W5:Y:S02]  /*1c30*/  @!P1 LDG.E.U16 R6, desc[UR36][R2.64] ;  /* 0x0000002402069981 */ /* 0x000164000c1e1500 */
.L_x_5259:
[----:B------:R-:W-:Y:S05]  /*1c40*/  BSYNC.RECONVERGENT B1 ;  /* 0x0000000000017941 */ /* 0x000fea0003800200 */
.L_x_5258:
[----:B------:R-:W-:Y:S04]  /*1c50*/  BSSY.RECONVERGENT B1, `(.L_x_5260) ;  /* 0x0000012000017945 */ /* 0x000fe80003800200 */
[----:B------:R-:W-:Y:S05]  /*1c60*/  @P0 BRA `(.L_x_5261) ;  /* 0x0000000000400947 */ /* 0x000fea0003800000 */
[----:B------:R-:W-:Y:S01]  /*1c70*/  IMAD.IADD R21, R21, 0x1, R0 ;  /* 0x0000000115157824 */ /* 0x000fe200078e0200 */
[----:B0----5:R-:W-:-:S04]  /*1c80*/  SHF.L.U32 R3, R12, 0x10, RZ ;  /* 0x000000100c037819 */ /* 0x021fc800000006ff */
[----:B------:R-:W-:Y:S01]  /*1c90*/  ISETP.GE.U32.AND P0, PT, R21, R24, PT ;  /* 0x000000181500720c */ /* 0x000fe20003f06070 */
[----:B------:R-:W-:-:S12]  /*1ca0*/  FADD.FTZ R4, R4, R3 ;  /* 0x0000000304047221 */ /* 0x000fd80000010000 */
[----:B------:R-:W-:Y:S05]  /*1cb0*/  @P0 BRA `(.L_x_5261) ;  /* 0x00000000002c0947 */ /* 0x000fea0003800000 */
[----:B------:R-:W-:Y:S01]  /*1cc0*/  IADD3 R3, PT, PT, R21, R0, RZ ;  /* 0x0000000015037210 */ /* 0x000fe20007ffe0ff */
[----:B------:R-:W-:-:S03]  /*1cd0*/  IMAD.U32 R14, R14, 0x10000, RZ ;  /* 0x000100000e0e7824 */ /* 0x000fc600078e00ff */
[----:B------:R-:W-:Y:S01]  /*1ce0*/  ISETP.GE.U32.AND P0, PT, R3, R24, PT ;  /* 0x000000180300720c */ /* 0x000fe20003f06070 */
[----:B------:R-:W-:-:S12]  /*1cf0*/  FADD.FTZ R9, R9, R14 ;  /* 0x0000000e09097221 */ /* 0x000fd80000010000 */
[----:B------:R-:W-:Y:S05]  /*1d00*/  @P0 BRA `(.L_x_5261) ;  /* 0x0000000000180947 */ /* 0x000fea0003800000 */
[----:B------:R-:W-:Y:S02]  /*1d10*/  IADD3 R3, PT, PT, R3, R0, RZ ;  /* 0x0000000003037210 */ /* 0x000fe40007ffe0ff */
[----:B------:R-:W-:Y:S02]  /*1d20*/  SHF.L.U32 R18, R18, 0x10, RZ ;  /* 0x0000001012127819 */ /* 0x000fe400000006ff */
[----:B------:R-:W-:-:S03]  /*1d30*/  ISETP.GE.U32.AND P0, PT, R3, R24, PT ;  /* 0x000000180300720c */ /* 0x000fc60003f06070 */
[----:B------:R-:W-:-:S10]  /*1d40*/  FADD.FTZ R5, R5, R18 ;  /* 0x0000001205057221 */ /* 0x000fd40000010000 */
[----:B------:R-:W-:-:S04]  /*1d50*/  @!P0 IMAD.U32 R6, R6, 0x10000, RZ ;  /* 0x0001000006068824 */ /* 0x000fc800078e00ff */
[----:B------:R-:W-:-:S07]  /*1d60*/  @!P0 FADD.FTZ R7, R7, R6 ;  /* 0x0000000607078221 */ /* 0x000fce0000010000 */
.L_x_5261:
[----:B------:R-:W-:Y:S05]  /*1d70*/  BSYNC.RECONVERGENT B1 ;  /* 0x0000000000017941 */ /* 0x000fea0003800200 */
.L_x_5260:
[----:B------:R-:W-:-:S04]  /*1d80*/  FADD.FTZ R4, R4, R9 ;  /* 0x0000000904047221 */ /* 0x000fc80000010000 */
[----:B------:R-:W-:-:S04]  /*1d90*/  FADD.FTZ R4, R4, R5 ;  /* 0x0000000504047221 */ /* 0x000fc80000010000 */
[----:B------:R-:W-:Y:S01]  /*1da0*/  FADD.FTZ R7, R4, R7 ;  /* 0x0000000704077221 */ /* 0x000fe20000010000 */
[----:B------:R-:W-:Y:S06]  /*1db0*/  BRA `(.L_x_5242) ;  /* 0x0000009000007947 */ /* 0x000fec0003800000 */
.L_x_5253:
[----:B------:R-:W-:-:S13]  /*1dc0*/  ISETP.NE.AND P0, PT, R6, 0x1, PT ;  /* 0x000000010600780c */ /* 0x000fda0003f05270 */
        /* <DEDUP_REMOVED lines=11> */
[-C--:B------:R-:W-:Y:S02]  /*1e80*/  MOV R7, R6.reuse ;  /* 0x0000000600077202 */ /* 0x080fe40000000f00 */
[----:B------:R-:W-:-:S07]  /*1e90*/  MOV R8, R6 ;  /* 0x0000000600087202 */ /* 0x000fce0000000f00 */
.L_x_5266:
[----:B------:R-:W-:Y:S02]  /*1ea0*/  IMAD.IADD R11, R21, 0x1, R4 ;  /* 0x00000001150b7824 */ /* 0x000fe400078e0204 */
[----:B------:R-:W-:-:S03]  /*1eb0*/  IMAD R19, R0, R21, RZ ;  /* 0x0000001500137224 */ /* 0x000fc600078e02ff */
[-C--:B------:R-:W-:Y:S01]  /*1ec0*/  IADD3 R13, PT, PT, R11, R4.reuse, RZ ;  /* 0x000000040b0d7210 */ /* 0x080fe20007ffe0ff */
[----:B------:R-:W-:Y:S02]  /*1ed0*/  IMAD R11, R0, R11, RZ ;  /* 0x0000000b000b7224 */ /* 0x000fe400078e02ff */
[----:B------:R-:W-:Y:S01]  /*1ee0*/  IMAD.WIDE.U32 R18, R19, 0x2, R2 ;  /* 0x0000000213127825 */ /* 0x000fe200078e0002 */
[----:B------:R-:W-:-:S03]  /*1ef0*/  IADD3 R9, PT, PT, R13, R4, RZ ;  /* 0x000000040d097210 */ /* 0x000fc60007ffe0ff */
[C---:B------:R-:W-:Y:S02]  /*1f00*/  IMAD R13, R0.reuse, R13, RZ ;  /* 0x0000000d000d7224 */ /* 0x040fe400078e02ff */
[----:B------:R-:W-:Y:S01]  /*1f10*/  IMAD R15, R0, R9, RZ ;  /* 0x00000009000f7224 */ /* 0x000fe200078e02ff */
[----:B------:R-:W2:Y:S01]  /*1f20*/  LDG.E.U16 R18, desc[UR36][R18.64] ;  /* 0x0000002412127981 */ /* 0x000ea2000c1e1500 */
[----:B------:R-:W-:-:S04]  /*1f30*/  IMAD.WIDE.U32 R10, R11, 0x2, R2 ;  /* 0x000000020b0a7825 */ /* 0x000fc800078e0002 */
[--C-:B------:R-:W-:Y:S02]  /*1f40*/  IMAD.WIDE.U32 R14, R15, 0x2, R2.reuse ;  /* 0x000000020f0e7825 */ /* 0x100fe400078e0002 */
[----:B------:R-:W3:Y:S02]  /*1f50*/  LDG.E.U16 R10, desc[UR36][R10.64] ;  /* 0x000000240a0a7981 */ /* 0x000ee4000c1e1500 */
[----:B------:R-:W-:Y:S02]  /*1f60*/  IMAD.WIDE.U32 R12, R13, 0x2, R2 ;  /* 0x000000020d0c7825 */ /* 0x000fe400078e0002 */
[----:B------:R-:W4:Y:S04]  /*1f70*/  LDG.E.U16 R15, desc[UR36][R14.64] ;  /* 0x000000240e0f7981 */ /* 0x000f28000c1e1500 */
[----:B------:R-:W5:Y:S01]  /*1f80*/  LDG.E.U16 R12, desc[UR36][R12.64] ;  /* 0x000000240c0c7981 */ /* 0x000f62000c1e1500 */
[----:B------:R-:W-:-:S04]  /*1f90*/  IMAD.IADD R21, R9, 0x1, R4 ;  /* 0x0000000109157824 */ /* 0x000fc800078e0204 */
[----:B------:R-:W-:-:S05]  /*1fa0*/  IMAD R9, R4, 0x3, R21 ;  /* 0x0000000304097824 */ /* 0x000fca00078e0215 */
[----:B------:R-:W-:Y:S02]  /*1fb0*/  ISETP.GE.U32.AND P0, PT, R9, R24, PT ;  /* 0x000000180900720c */ /* 0x000fe40003f06070 */
[----:B--2---:R-:W-:Y:S02]  /*1fc0*/  SHF.L.U32 R9, R18, 0x10, RZ ;  /* 0x0000001012097819 */ /* 0x004fe400000006ff */
[----:B---3--:R-:W-:Y:S02]  /*1fd0*/  SHF.L.U32 R20, R10, 0x10, RZ ;  /* 0x000000100a147819 */ /* 0x008fe400000006ff */
[----:B----4-:R-:W-:Y:S01]  /*1fe0*/  SHF.L.U32 R22, R15, 0x10, RZ ;  /* 0x000000100f167819 */ /* 0x010fe200000006ff */
[----:B-----5:R-:W-:Y:S02]  /*1ff0*/  IMAD.U32 R23, R12, 0x10000, RZ ;  /* 0x000100000c177824 */ /* 0x020fe400078e00ff */
[----:B------:R-:W-:Y:S01]  /*2000*/  FADD.FTZ R8, R9, R8 ;  /* 0x0000000809087221 */ /* 0x000fe20000010000 */
[----:B------:R-:W-:Y:S01]  /*2010*/  FADD.FTZ R7, R20, R7 ;  /* 0x0000000714077221 */ /* 0x000fe20000010000 */
[----:B------:R-:W-:Y:S01]  /*2020*/  FADD.FTZ R5, R22, R5 ;  /* 0x0000000516057221 */ /* 0x000fe20000010000 */
[----:B------:R-:W-:Y:S01]  /*2030*/  FADD.FTZ R6, R23, R6 ;  /* 0x0000000617067221 */ /* 0x000fe20000010000 */
[----:B------:R-:W-:Y:S06]  /*2040*/  @!P0 BRA `(.L_x_5266) ;  /* 0xfffffffc00948947 */ /* 0x000fec000383ffff */
[----:B------:R-:W-:Y:S05]  /*2050*/  BSYNC.RECONVERGENT B2 ;  /* 0x0000000000027941 */ /* 0x000fea0003800200 */
.L_x_5265:
[----:B------:R-:W-:Y:S02]  /*2060*/  PRMT R14, R18, 0x7610, R14 ;  /* 0x00007610120e7816 */ /* 0x000fe4000000000e */
[----:B------:R-:W-:Y:S02]  /*2070*/  PRMT R13, R10, 0x7610, R13 ;  /* 0x000076100a0d7816 */ /* 0x000fe4000000000d */
[----:B------:R-:W-:-:S07]  /*2080*/  PRMT R9, R15, 0x7610, R9 ;  /* 0x000076100f097816 */ /* 0x000fce0000000009 */
.L_x_5264:
[----:B------:R-:W-:Y:S05]  /*2090*/  BSYNC.RECONVERGENT B1 ;  /* 0x0000000000017941 */ /* 0x000fea0003800200 */
.L_x_5263:
[----:B------:R-:W-:Y:S01]  /*20a0*/  ISETP.GE.U32.AND P0, PT, R21, R24, PT ;  /* 0x000000181500720c */ /* 0x000fe20003f06070 */
[----:B------:R-:W-:-:S12]  /*20b0*/  BSSY.RECONVERGENT B1, `(.L_x_5267) ;  /* 0x0000016000017945 */ /* 0x000fd80003800200 */
[----:B------:R-:W-:Y:S05]  /*20c0*/  @P0 BRA `(.L_x_5268) ;  /* 0x0000000000500947 */ /* 0x000fea0003800000 */
[----:B------:R-:W-:-:S04]  /*20d0*/  IMAD R15, R0, R21, RZ ;  /* 0x00000015000f7224 */ /* 0x000fc800078e02ff */
[----:B------:R-:W-:-:S06]  /*20e0*/  IMAD.WIDE.U32 R14, R15, 0x2, R2 ;  /* 0x000000020f0e7825 */ /* 0x000fcc00078e0002 */
        /* <DEDUP_REMOVED lines=18> */
.L_x_5268:
[----:B------:R-:W-:Y:S05]  /*2210*/  BSYNC.RECONVERGENT B1 ;  /* 0x0000000000017941 */ /* 0x000fea0003800200 */
.L_x_5267:
[----:B------:R-:W-:Y:S04]  /*2220*/  BSSY.RECONVERGENT B1, `(.L_x_5269) ;  /* 0x0000012000017945 */ /* 0x000fe80003800200 */
[----:B------:R-:W-:Y:S05]  /*2230*/  @P0 BRA `(.L_x_5270) ;  /* 0x0000000000400947 */ /* 0x000fea0003800000 */
[----:B------:R-:W-:Y:S01]  /*2240*/  IADD3 R21, PT, PT, R21, R4, RZ ;  /* 0x0000000415157210 */ /* 0x000fe20007ffe0ff */
[----:B0----5:R-:W-:-:S03]  /*2250*/  IMAD.U32 R3, R14, 0x10000, RZ ;  /* 0x000100000e037824 */ /* 0x021fc600078e00ff */
[----:B------:R-:W-:Y:S01]  /*2260*/  ISETP.GE.U32.AND P0, PT, R21, R24, PT ;  /* 0x000000181500720c */ /* 0x000fe20003f06070 */
[----:B------:R-:W-:-:S12]  /*2270*/  FADD.FTZ R8, R8, R3 ;  /* 0x0000000308087221 */ /* 0x000fd80000010000 */
[----:B------:R-:W-:Y:S05]  /*2280*/  @P0 BRA `(.L_x_5270) ;  /* 0x00000000002c0947 */ /* 0x000fea0003800000 */
[----:B------:R-:W-:Y:S02]  /*2290*/  IADD3 R3, PT, PT, R21, R4, RZ ;  /* 0x0000000415037210 */ /* 0x000fe40007ffe0ff */
[----:B------:R-:W-:Y:S02]  /*22a0*/  SHF.L.U32 R0, R13, 0x10, RZ ;  /* 0x000000100d007819 */ /* 0x000fe400000006ff */
[----:B------:R-:W-:-:S03]  /*22b0*/  ISETP.GE.U32.AND P0, PT, R3, R24, PT ;  /* 0x000000180300720c */ /* 0x000fc60003f06070 */
[----:B------:R-:W-:-:S10]  /*22c0*/  FADD.FTZ R7, R7, R0 ;  /* 0x0000000007077221 */ /* 0x000fd40000010000 */
[----:B------:R-:W-:Y:S05]  /*22d0*/  @P0 BRA `(.L_x_5270) ;  /* 0x0000000000180947 */ /* 0x000fea0003800000 */
[----:B------:R-:W-:-:S05]  /*22e0*/  IMAD.IADD R3, R3, 0x1, R4 ;  /* 0x0000000103037824 */ /* 0x000fca00078e0204 */
[----:B------:R-:W-:Y:S02]  /*22f0*/  ISETP.GE.U32.AND P0, PT, R3, R24, PT ;  /* 0x000000180300720c */ /* 0x000fe40003f06070 */
[----:B------:R-:W-:-:S05]  /*2300*/  SHF.L.U32 R3, R12, 0x10, RZ ;  /* 0x000000100c037819 */ /* 0x000fca00000006ff */
[----:B------:R-:W-:-:S06]  /*2310*/  FADD.FTZ R6, R6, R3 ;  /* 0x0000000306067221 */ /* 0x000fcc0000010000 */
[----:B------:R-:W-:-:S05]  /*2320*/  @!P0 SHF.L.U32 R0, R9, 0x10, RZ ;  /* 0x0000001009008819 */ /* 0x000fca00000006ff */
[----:B------:R-:W-:-:S07]  /*2330*/  @!P0 FADD.FTZ R5, R5, R0 ;  /* 0x0000000005058221 */ /* 0x000fce0000010000 */
.L_x_5270:
[----:B------:R-:W-:Y:S05]  /*2340*/  BSYNC.RECONVERGENT B1 ;  /* 0x0000000000017941 */ /* 0x000fea0003800200 */
.L_x_5269:
[----:B------:R-:W-:-:S04]  /*2350*/  FADD.FTZ R7, R8, R7 ;  /* 0x0000000708077221 */ /* 0x000fc80000010000 */
[----:B------:R-:W-:-:S04]  /*2360*/  FADD.FTZ R6, R7, R6 ;  /* 0x0000000607067221 */ /* 0x000fc80000010000 */
[----:B------:R-:W-:Y:S01]  /*2370*/  FADD.FTZ R7, R6, R5 ;  /* 0x0000000506077221 */ /* 0x000fe20000010000 */
[----:B------:R-:W-:Y:S06]  /*2380*/  BRA `(.L_x_5242) ;  /* 0x00000088008c7947 */ /* 0x000fec0003800000 */
.L_x_5262:
[----:B------:R-:W0:Y:S01]  /*2390*/  LDCU UR4, c[0x0][0x394] ;  /* 0x00007280ff0477ac */ /* 0x000e220008000800 */
[----:B------:R-:W1:Y:S01]  /*23a0*/  LDC R9, c[0x0][0x384] ;  /* 0x0000e100ff097b82 */ /* 0x000e620000000800 */
        /* <DEDUP_REMOVED lines=14> */
[----:B------:R-:W-:Y:S02]  /*2490*/  MOV R10, R9 ;  /* 0x00000009000a7202 */ /* 0x000fe40000000f00 */
[----:B------:R-:W-:-:S07]  /*24a0*/  IADD3 R2, PT, PT, R0, 0x1, RZ ;  /* 0x0000000100027810 */ /* 0x000fce0007ffe0ff */
.L_x_5278:
        /* <DEDUP_REMOVED lines=71> */
[----:B------:R-:W2:Y:S01]  /*2920*/  LDCU UR28, c[0x0][0x3e0] ;  /* 0x00007c00ff1c77ac */ /* 0x000ea20008000800 */
[----:B------:R-:W-:Y:S01]  /*2930*/  MOV R7, R8 ;  /* 0x0000000800077202 */ /* 0x000fe20000000f00 */
[----:B------:R-:W-:Y:S01]  /*2940*/  IMAD.MOV.U32 R6, RZ, RZ, RZ ;  /* 0x000000ffff067224 */ /* 0x000fe200078e00ff */
[----:B------:R-:W-:-:S03]  /*2950*/  ISETP.NE.AND P1, PT, R2, 0x2, PT ;  /* 0x000000020200780c */ /* 0x000fc60003f25270 */
[----:B0-----:R-:W-:-:S05]  /*2960*/  IMAD.HI.U32 R6, R8, UR33, R6 ;  /* 0x0000002108067c27 */ /* 0x001fca000f8e0006 */
[----:B--2---:R-:W-:Y:S01]  /*2970*/  SHF.R.U32.HI R12, RZ, UR28, R6 ;  /* 0x0000001cff0c7c19 */ /* 0x004fe20008011606 */
        /* <DEDUP_REMOVED lines=211> */
[----:B------:R-:W2:Y:S01]  /*36b0*/  @P1 LDC.64 R12, c[0x0][0x4f0] ;  /* 0x00013c00ff0c1b82 */ /* 0x000ea20000000a00 */
[----:B0-----:R-:W-:-:S07]  /*36c0*/  IMAD.HI.U32 R6, R8, UR53, R6 ;  /* 0x0000003508067c27 */ /* 0x001fce000f8e0006 */
[----:B------:R-:W0:Y:S01]  /*36d0*/  @P1 LDC R19, c[0x0][0x4ec] ;  /* 0x00013b00ff131b82 */ /* 0x000e220000000800 */
[----:B------:R-:W-:Y:S01]  /*36e0*/  SHF.R.U32.HI R7, RZ, UR26, R6 ;  /* 0x0000001aff077c19 */ /* 0x000fe20008011606 */
[----:B------:R-:W-:-:S03]  /*36f0*/  @P1 IMAD.MOV.U32 R6, RZ, RZ, RZ ;  /* 0x000000ffff061224 */ /* 0x000fc600078e00ff */
[----:B------:R-:W-:-:S05]  /*3700*/  IADD3 R15, PT, PT, -R7, RZ, RZ ;  /* 0x000000ff070f7210 */ /* 0x000fca0007ffe1ff */
[----:B------:R-:W-:Y:S02]  /*3710*/  IMAD R15, R15, UR52, R8 ;  /* 0x000000340f0f7c24 */ /* 0x000fe4000f8e0208 */
[----:B------:R-:W3:Y:S02]  /*3720*/  @P1 LDC R8, c[0x0][0x558] ;  /* 0x00015600ff081b82 */ /* 0x000ee40000000800 */
[----:B------:R-:W-:Y:S02]  /*3730*/  IMAD R0, R15, UR27, R0 ;  /* 0x0000001b0f007c24 */ /* 0x000fe4000f8e0200 */
[----:B--2---:R-:W-:-:S05]  /*3740*/  @P1 IMAD.HI.U32 R12, R7, R12, R6 ;  /* 0x0000000c070c1227 */ /* 0x004fca00078e0006 */
[----:B------:R-:W-:-:S04]  /*3750*/  @P1 SHF.R.U32.HI R12, RZ, R13, R12 ;  /* 0x0000000dff0c1219 */ /* 0x000fc8000001160c */
[----:B------:R-:W-:-:S05]  /*3760*/  @P1 IADD3 R6, PT, PT, -R12, RZ, RZ ;  /* 0x000000ff0c061210 */ /* 0x000fca0007ffe1ff */
[----:B0-----:R-:W-:-:S04]  /*3770*/  @P1 IMAD R7, R6, R19, R7 ;  /* 0x0000001306071224 */ /* 0x001fc800078e0207 */
[----:B---3--:R-:W-:-:S07]  /*3780*/  @P1 IMAD R0, R7, R8, R0 ;  /* 0x0000000807001224 */ /* 0x008fce00078e0200 */
.L_x_5274:
[----:B------:R-:W-:-:S04]  /*3790*/  LOP3.LUT R7, R0, 0xfffffffe, RZ, 0xc0, !PT ;  /* 0xfffffffe00077812 */ /* 0x000fc800078ec0ff */
[----:B------:R-:W-:-:S04]  /*37a0*/  IADD3 R6, P1, PT, R7, R4, RZ ;  /* 0x0000000407067210 */ /* 0x000fc80007f3e0ff */
[----:B------:R-:W-:-:S05]  /*37b0*/  IADD3.X R7, PT, PT, RZ, R5, RZ, P1, !PT ;  /* 0x00000005ff077210 */ /* 0x000fca0000ffe4ff */
[----:B------:R2:W5:Y:S01]  /*37c0*/  LDG.E.U16 R6, desc[UR36][R6.64] ;  /* 0x0000002406067981 */ /* 0x000562000c1e1500 */
[----:B------:R-:W-:Y:S02]  /*37d0*/  HFMA2 R12, -RZ, RZ, 0, 0 ;  /* 0x00000000ff0c7431 */ /* 0x000fe400000001ff */
[----:B-1----:R-:W-:-:S04]  /*37e0*/  VIADD R13, R21, UR4 ;  /* 0x00000004150d7c36 */ /* 0x002fc80008000000 */
[----:B------:R-:W-:-:S05]  /*37f0*/  IMAD.HI.U32 R0, R13, UR30, R12 ;  /* 0x0000001e0d007c27 */ /* 0x000fca000f8e000c */
[----:B------:R-:W-:-:S04]  /*3800*/  SHF.R.U32.HI R19, RZ, UR31, R0 ;  /* 0x0000001fff137c19 */ /* 0x000fc80008011600 */
[----:B------:R-:W-:-:S05]  /*3810*/  IADD3 R15, PT, PT, -R19, RZ, RZ ;  /* 0x000000ff130f7210 */ /* 0x000fca0007ffe1ff */
[----:B------:R-:W-:-:S04]  /*3820*/  IMAD R0, R15, UR29, R13 ;  /* 0x0000001d0f007c24 */ /* 0x000fc8000f8e020d */
[----:B------:R-:W-:Y:S01]  /*3830*/  IMAD R0, R0, UR5, RZ ;  /* 0x0000000500007c24 */ /* 0x000fe2000f8e02ff */
[----:B--2---:R-:W-:Y:S06]  /*3840*/  BRA.U !UP0, `(.L_x_5275) ;  /* 0x0000000d08707547 */ /* 0x004fec000b800000 */
        /* <DEDUP_REMOVED lines=220> */
.L_x_5275:
[----:B------:R-:W-:Y:S02]  /*4610*/  LOP3.LUT R19, R0, 0xfffffffe, RZ, 0xc0, !PT ;  /* 0xfffffffe00137812 */ /* 0x000fe400078ec0ff */
[----:B------:R-:W-:Y:S02]  /*4620*/  IADD3 R13, PT, PT, R13, UR4, RZ ;  /* 0x000000040d0d7c10 */ /* 0x000fe4000fffe0ff */
[----:B------:R-:W-:Y:S02]  /*4630*/  IADD3 R18, P1, PT, R19, R4, RZ ;  /* 0x0000000413127210 */ /* 0x000fe40007f3e0ff */
[----:B------:R-:W-:-:S03]  /*4640*/  MOV R12, RZ ;  /* 0x000000ff000c7202 */ /* 0x000fc60000000f00 */
[----:B------:R-:W-:Y:S02]  /*4650*/  IMAD.X R19, RZ, RZ, R5, P1 ;  /* 0x000000ffff137224 */ /* 0x000fe400008e0605 */
[----:B------:R-:W-:-:S03]  /*4660*/  IMAD.HI.U32 R0, R13, UR30, R12 ;  /* 0x0000001e0d007c27 */ /* 0x000fc6000f8e000c */
[----:B------:R1:W5:Y:S02]  /*4670*/  LDG.E.U16 R7, desc[UR36][R18.64] ;  /* 0x0000002412077981 */ /* 0x000364000c1e1500 */
[----:B-1----:R-:W-:-:S05]  /*4680*/  SHF.R.U32.HI R19, RZ, UR31, R0 ;  /* 0x0000001fff137c19 */ /* 0x002fca0008011600 */
        /* <DEDUP_REMOVED lines=213> */
[----:B------:R-:W-:Y:S02]  /*53e0*/  @P1 MOV R22, RZ ;  /* 0x000000ff00161202 */ /* 0x000fe40000000f00 */
[----:B------:R-:W-:-:S04]  /*53f0*/  IMAD.MOV R15, RZ, RZ, -R23 ;  /* 0x000000ffff0f7224 */ /* 0x000fc800078e0a17 */
        /* <DEDUP_REMOVED lines=8> */
.L_x_5276:
[----:B------:R-:W-:-:S04]  /*5480*/  LOP3.LUT R19, R0, 0xfffffffe, RZ, 0xc0, !PT ;  /* 0xfffffffe00137812 */ /* 0x000fc800078ec0ff */
[----:B------:R-:W-:-:S05]  /*5490*/  IADD3 R18, P1, PT, R19, R4, RZ ;  /* 0x0000000413127210 */ /* 0x000fca0007f3e0ff */
[----:B------:R-:W-:-:S05]  /*54a0*/  IMAD.X R19, RZ, RZ, R5, P1 ;  /* 0x000000ffff137224 */ /* 0x000fca00008e0605 */
[----:B------:R1:W5:Y:S01]  /*54b0*/  LDG.E.U16 R0, desc[UR36][R18.64] ;  /* 0x0000002412007981 */ /* 0x000362000c1e1500 */
[----:B------:R-:W-:Y:S02]  /*54c0*/  IADD3 R13, PT, PT, R13, UR4, RZ ;  /* 0x000000040d0d7c10 */ /* 0x000fe4000fffe0ff */
[----:B------:R-:W-:-:S05]  /*54d0*/  MOV R12, RZ ;  /* 0x000000ff000c7202 */ /* 0x000fca0000000f00 */
[----:B------:R-:W-:-:S05]  /*54e0*/  IMAD.HI.U32 R8, R13, UR30, R12 ;  /* 0x0000001e0d087c27 */ /* 0x000fca000f8e000c */
[----:B------:R-:W-:-:S05]  /*54f0*/  SHF.R.U32.HI R15, RZ, UR31, R8 ;  /* 0x0000001fff0f7c19 */ /* 0x000fca0008011608 */
[----:B------:R-:W-:-:S04]  /*5500*/  IMAD.MOV R12, RZ, RZ, -R15 ;  /* 0x000000ffff0c7224 */ /* 0x000fc800078e0a0f */
[----:B------:R-:W-:-:S04]  /*5510*/  IMAD R8, R12, UR29, R13 ;  /* 0x0000001d0c087c24 */ /* 0x000fc8000f8e020d */
[----:B------:R-:W-:Y:S01]  /*5520*/  IMAD R8, R8, UR5, RZ ;  /* 0x0000000508087c24 */ /* 0x000fe2000f8e02ff */
[----:B-1----:R-:W-:Y:S06]  /*5530*/  BRA.U !UP0, `(.L_x_5277) ;  /* 0x0000000d089c7547 */ /* 0x002fec000b800000 */
        /* <DEDUP_REMOVED lines=231> */
.L_x_5277:
[----:B------:R-:W-:-:S04]  /*63b0*/  LOP3.LUT R13, R8, 0xfffffffe, RZ, 0xc0, !PT ;  /* 0xfffffffe080d7812 */ /* 0x000fc800078ec0ff */
[----:B------:R-:W-:-:S05]  /*63c0*/  IADD3 R12, P1, PT, R13, R4, RZ ;  /* 0x000000040d0c7210 */ /* 0x000fca0007f3e0ff */
[----:B------:R-:W-:-:S05]  /*63d0*/  IMAD.X R13, RZ, RZ, R5, P1 ;  /* 0x000000ffff0d7224 */ /* 0x000fca00008e0605 */
[----:B------:R2:W5:Y:S03]  /*63e0*/  LDG.E.U16 R8, desc[UR36][R12.64] ;  /* 0x000000240c087981 */ /* 0x000566000c1e1500 */
.L_x_5273:
[----:B------:R-:W3:Y:S01]  /*63f0*/  LDCU UR5, c[0x0][0x38c] ;  /* 0x00007180ff0577ac */ /* 0x000ee20008000800 */
[----:B-1----:R-:W-:Y:S01]  /*6400*/  MOV R22, UR4 ;  /* 0x0000000400167c02 */ /* 0x002fe20008000f00 */
[----:B-----5:R-:W-:Y:S01]  /*6410*/  IMAD.U32 R18, R0, 0x10000, RZ ;  /* 0x0001000000127824 */ /* 0x020fe200078e00ff */
[----:B--2---:R-:W-:Y:S02]  /*6420*/  SHF.L.U32 R12, R6, 0x10, RZ ;  /* 0x00000010060c7819 */ /* 0x004fe400000006ff */
[----:B------:R-:W-:Y:S01]  /*6430*/  LEA R21, R22, R21, 0x2 ;  /* 0x0000001516157211 */ /* 0x000fe200078e10ff */
[----:B------:R-:W-:Y:S01]  /*6440*/  FADD.FTZ R11, R18, R11 ;  /* 0x0000000b120b7221 */ /* 0x000fe20000010000 */
[----:B------:R-:W-:Y:S01]  /*6450*/  SHF.L.U32 R13, R7, 0x10, RZ ;  /* 0x00000010070d7819 */ /* 0x000fe200000006ff */
[----:B------:R-:W-:Y:S02]  /*6460*/  FADD.FTZ R9, R12, R9 ;  /* 0x000000090c097221 */ /* 0x000fe40000010000 */
[----:B------:R-:W-:-:S02]  /*6470*/  IMAD R15, R22, 0x3, R21 ;  /* 0x00000003160f7824 */ /* 0x000fc400078e0215 */
[----:B------:R-:W-:Y:S01]  /*6480*/  FADD.FTZ R10, R13, R10 ;  /* 0x0000000a0d0a7221 */ /* 0x000fe20000010000 */
[----:B---3--:R-:W-:-:S05]  /*6490*/  IMAD.U32 R24, RZ, RZ, UR5 ;  /* 0x00000005ff187e24 */ /* 0x008fca000f8e00ff */
[----:B------:R-:W-:Y:S02]  /*64a0*/  ISETP.GE.U32.AND P1, PT, R15, R24, PT ;  /* 0x000000180f00720c */ /* 0x000fe40003f26070 */
[----:B------:R-:W-:-:S05]  /*64b0*/  SHF.L.U32 R15, R8, 0x10, RZ ;  /* 0x00000010080f7819 */ /* 0x000fca00000006ff */
[----:B------:R-:W-:-:S06]  /*64c0*/  FADD.FTZ R20, R15, R20 ;  /* 0x000000140f147221 */ /* 0x000fcc0000010000 */
[----:B------:R-:W-:Y:S05]  /*64d0*/  @!P1 BRA `(.L_x_5278) ;  /* 0xffffffbc00f49947 */ /* 0x000fea000383ffff */
.L_x_5272:
[----:B0-----:R-:W-:Y:S05]  /*64e0*/  BSYNC.RECONVERGENT B1 ;  /* 0x0000000000017941 */ /* 0x001fea0003800200 */
.L_x_5271:
        /* <DEDUP_REMOVED lines=284> */
.L_x_5282:
[----:B------:R-:W-:Y:S02]  /*76b0*/  SHF.R.U32.HI R12, RZ, 0x1, R6 ;  /* 0x00000001ff0c7819 */ /* 0x000fe40000011606 */
[----:B------:R-:W-:-:S07]  /*76c0*/  MOV R13, RZ ;  /* 0x000000ff000d7202 */ /* 0x000fce0000000f00 */
.L_x_5281:
        /* <DEDUP_REMOVED lines=284> */
.L_x_5284:
[----:B------:R-:W-:Y:S01]  /*8890*/  SHF.R.U32.HI R18, RZ, 0x1, R7 ;  /* 0x00000001ff127819 */ /* 0x000fe20000011607 */
[----:B------:R-:W-:-:S07]  /*88a0*/  IMAD.MOV.U32 R19, RZ, RZ, RZ ;  /* 0x000000ffff137224 */ /* 0x000fce00078e00ff */
.L_x_5283:
        /* <DEDUP_REMOVED lines=281> */
.L_x_5286:
[----:B------:R-:W-:Y:S02]  /*9a40*/  SHF.R.U32.HI R18, RZ, 0x1, R0 ;  /* 0x00000001ff127819 */ /* 0x000fe40000011600 */
[----:B------:R-:W-:-:S07]  /*9a50*/  MOV R19, RZ ;  /* 0x000000ff00137202 */ /* 0x000fce0000000f00 */
.L_x_5285:
        /* <DEDUP_REMOVED lines=281> */
.L_x_5288:
[----:B------:R-:W-:Y:S02]  /*abf0*/  SHF.R.U32.HI R12, RZ, 0x1, R5 ;  /* 0x00000001ff0c7819 */ /* 0x000fe40000011605 */
[----:B------:R-:W-:-:S07]  /*ac00*/  MOV R13, RZ ;  /* 0x000000ff000d7202 */ /* 0x000fce0000000f00 */
.L_x_5287:
[----:B------:R-:W-:-:S04]  /*ac10*/  LEA R4, P0, R12, R3, 0x1 ;  /* 0x000000030c047211 */ /* 0x000fc800078008ff */
[----:B------:R-:W-:-:S05]  /*ac20*/  LEA.HI.X R5, R12, R2, R13, 0x1, P0 ;  /* 0x000000020c057211 */ /* 0x000fca00000f0c0d */
[----:B------:R0:W5:Y:S04]  /*ac30*/  LDG.E.U16 R8, desc[UR36][R4.64] ;  /* 0x0000002404087981 */ /* 0x000168000c1e1500 */
.L_x_5280:
[----:B------:R-:W-:Y:S05]  /*ac40*/  BSYNC.RECONVERGENT B1 ;  /* 0x0000000000017941 */ /* 0x000fea0003800200 */
.L_x_5279:
[----:B------:R-:W-:Y:S01]  /*ac50*/  ISETP.GE.U32.AND P0, PT, R21, R24, PT ;  /* 0x000000181500720c */ /* 0x000fe20003f06070 */
[----:B------:R-:W-:-:S12]  /*ac60*/  BSSY.RECONVERGENT B1, `(.L_x_5289) ;  /* 0x0000012000017945 */ /* 0x000fd80003800200 */
[----:B------:R-:W-:Y:S05]  /*ac70*/  @P0 BRA `(.L_x_5290) ;  /* 0x0000000000400947 */ /* 0x000fea0003800000 */
[----:B------:R-:W-:Y:S01]  /*ac80*/  IMAD.IADD R3, R21, 0x1, R22 ;  /* 0x0000000115037824 */ /* 0x000fe200078e0216 */
[----:B-----5:R-:W-:-:S04]  /*ac90*/  SHF.L.U32 R6, R6, 0x10, RZ ;  /* 0x0000001006067819 */ /* 0x020fc800000006ff */
        /* <DEDUP_REMOVED lines=14> */
.L_x_5290:
[----:B------:R-:W-:Y:S05]  /*ad80*/  BSYNC.RECONVERGENT B1 ;  /* 0x0000000000017941 */ /* 0x000fea0003800200 */
.L_x_5289:
[----:B------:R-:W-:-:S04]  /*ad90*/  FADD.FTZ R10, R10, R9 ;  /* 0x000000090a0a7221 */ /* 0x000fc80000010000 */
[----:B-----5:R-:W-:-:S04]  /*ada0*/  FADD.FTZ R7, R10, R11 ;  /* 0x0000000b0a077221 */ /* 0x020fc80000010000 */
[----:B------:R-:W-:-:S07]  /*adb0*/  FADD.FTZ R7, R7, R20 ;  /* 0x0000001407077221 */ /* 0x000fce0000010000 */
.L_x_5242:
[----:B------:R-:W-:Y:S05]  /*adc0*/  BSYNC.RECONVERGENT B0 ;  /* 0x0000000000007941 */ /* 0x000fea0003800200 */
.L_x_5241:
        /* <DEDUP_REMOVED lines=17> */
.L_x_5292:
        /* <DEDUP_REMOVED lines=9> */
[----:B------:R-:W1:Y:S02]  /*af70*/  @!P0 LDS R4, [R4] ;  /* 0x0000000004048984 */ /* 0x000e640000000800 */
[----:B-1-3--:R-:W-:-:S05]  /*af80*/  @!P0 FADD.FTZ R7, R7, R4 ;  /* 0x0000000407078221 */ /* 0x00afca0000010000 */
[----:B------:R3:W-:Y:S01]  /*af90*/  @!P0 STS [R2], R7 ;  /* 0x0000000702008388 */ /* 0x0007e20000000800 */
[----:B------:R-:W-:Y:S05]  /*afa0*/  BRA.U UP0, `(.L_x_5292) ;  /* 0xfffffffd00cc7547 */ /* 0x000fea000b83ffff */
.L_x_5291:
        /* <DEDUP_REMOVED lines=18> */
.L_x_5295:
[----:B-----5:R-:W-:Y:S01]  /*b0d0*/  SHF.R.U32.HI R9, RZ, 0x1, R4 ;  /* 0x00000001ff097819 */ /* 0x020fe20000011604 */
[----:B------:R-:W-:Y:S04]  /*b0e0*/  BAR.SYNC.DEFER_BLOCKING 0x0 ;  /* 0x0000000000007b1d */ /* 0x000fe80000010000 */
[----:B------:R-:W-:-:S05]  /*b0f0*/  IMAD.IADD R5, R9, 0x1, R0 ;  /* 0x0000000109057824 */ /* 0x000fca00078e0200 */
[----:B------:R-:W-:-:S04]  /*b100*/  ISETP.GE.U32.AND P0, PT, R5, UR5, PT ;  /* 0x0000000505007c0c */ /* 0x000fc8000bf06070 */
[----:B------:R-:W-:-:S13]  /*b110*/  ISETP.GE.U32.OR P0, PT, R0, R9, P0 ;  /* 0x000000090000720c */ /* 0x000fda0000706470 */
[----:B------:R-:W-:-:S05]  /*b120*/  @!P0 LEA R5, R9, R2, 0x2 ;  /* 0x0000000209058211 */ /* 0x000fca00078e10ff */
[----:B------:R-:W4:Y:S02]  /*b130*/  @!P0 LDS R6, [R5] ;  /* 0x0000000005068984 */ /* 0x000f240000000800 */
[----:B----4-:R-:W-:-:S05]  /*b140*/  @!P0 FADD.FTZ R7, R7, R6 ;  /* 0x0000000607078221 */ /* 0x010fca0000010000 */
[----:B------:R0:W-:Y:S01]  /*b150*/  @!P0 STS [R2], R7 ;  /* 0x0000000702008388 */ /* 0x0001e20000000800 */
[----:B------:R-:W-:Y:S02]  /*b160*/  ISETP.GT.U32.AND P0, PT, R4, 0x7f, PT ;  /* 0x0000007f0400780c */ /* 0x000fe40003f04070 */
[----:B------:R-:W-:-:S11]  /*b170*/  MOV R4, R9 ;  /* 0x0000000900047202 */ /* 0x000fd60000000f00 */
[----:B0-----:R-:W-:Y:S05]  /*b180*/  @P0 BRA `(.L_x_5295) ;  /* 0xfffffffc00d00947 */ /* 0x001fea000383ffff */
.L_x_5294:
[----:B------:R-:W-:Y:S01]  /*b190*/  BAR.SYNC.DEFER_BLOCKING 0x0 ;  /* 0x0000000000007b1d */ /* 0x000fe20000010000 */
[----:B------:R-:W-:-:S09]  /*b1a0*/  UISETP.GE.U32.AND UP0, UPT, UR4, 0x2, UPT ;  /* 0x000000020400788c */ /* 0x000fd2000bf06070 */
[----:B------:R-:W-:Y:S05]  /*b1b0*/  BRA.U !UP0, `(.L_x_5293) ;  /* 0x0000000108187547 */ /* 0x000fea000b800000 */
[----:B-1-34-:R-:W-:-:S07]  /*b1c0*/  IMAD.MOV.U32 R2, RZ, RZ, 0x1 ;  /* 0x00000001ff027424 */ /* 0x01afce00078e00ff */
.L_x_5296:
[----:B------:R1:W3:Y:S02]  /*b1d0*/  SHFL.DOWN PT, R4, R7, R2, 0x1f ;  /* 0x08001f0207047589 */ /* 0x0002e400000e0000 */
[----:B-1----:R-:W-:-:S04]  /*b1e0*/  SHF.L.U32 R2, R2, 0x1, RZ ;  /* 0x0000000102027819 */ /* 0x002fc800000006ff */
[----:B------:R-:W-:Y:S01]  /*b1f0*/  ISETP.GE.AND P0, PT, R2, UR4, PT ;  /* 0x0000000402007c0c */ /* 0x000fe2000bf06270 */
[----:B---3--:R-:W-:-:S12]  /*b200*/  FADD.FTZ R7, R4, R7 ;  /* 0x0000000704077221 */ /* 0x008fd80000010000 */
[----:B------:R-:W-:Y:S05]  /*b210*/  @!P0 BRA `(.L_x_5296) ;  /* 0xfffffffc00ec8947 */ /* 0x000fea000383ffff */
.L_x_5293:
[----:B------:R-:W0:Y:S01]  /*b220*/  LDCU UR4, c[0x0][0x55c] ;  /* 0x0000ab80ff0477ac */ /* 0x000e220008000800 */
[----:B-----5:R-:W-:Y:S01]  /*b230*/  HFMA2 R18, -RZ, RZ, 0, 0 ;  /* 0x00000000ff127431 */ /* 0x020fe200000001ff */
[----:B0-----:R-:W-:-:S09]  /*b240*/  UISETP.NE.AND UP0, UPT, UR4, URZ, UPT ;  /* 0x000000ff0400728c */ /* 0x001fd2000bf05270 */
[----:B------:R-:W-:Y:S05]  /*b250*/  BRA.U !UP0, `(.L_x_5297) ;  /* 0x0000001108587547 */ /* 0x000fea000b800000 */
[----:B------:R-:W0:Y:S01]  /*b260*/  LDCU.64 UR8, c[0x0][0x560] ;  /* 0x0000ac00ff0877ac */ /* 0x000e220008000a00 */
[----:B------:R-:W-:Y:S01]  /*b270*/  MOV R5, R17 ;  /* 0x0000001100057202 */ /* 0x000fe20000000f00 */
[----:B------:R-:W-:Y:S01]  /*b280*/  IMAD.MOV.U32 R4, RZ, RZ, RZ ;  /* 0x000000ffff047224 */ /* 0x000fe200078e00ff */
[----:B------:R-:W5:Y:S01]  /*b290*/  LDCU UR6, c[0x0][0x568] ;  /* 0x0000ad00ff0677ac */ /* 0x000f620008000800 */
[----:B------:R-:W1:Y:S01]  /*b2a0*/  LDCU UR5, c[0x0][0x68c] ;  /* 0x0000d180ff0577ac */ /* 0x000e620008000800 */
[----:B------:R-:W-:-:S04]  /*b2b0*/  UIADD3 UR4, UPT, UPT, UR4, -0x1, URZ ;  /* 0xffffffff04047890 */ /* 0x000fc8000fffe0ff */
        /* <DEDUP_REMOVED lines=9> */
[----:B------:R-:W-:Y:S01]  /*b350*/  UISETP.LT.U32.AND UP0, UPT, UR4, 0x18, UPT ;  /* 0x000000180400788c */ /* 0x000fe2000bf01070 */
[----:B------:R-:W1:Y:S03]  /*b360*/  LDCU UR8, c[0x0][0x56c] ;  /* 0x0000ad80ff0877ac */ /* 0x000e660008000800 */
[----:B------:R-:W-:Y:S01]  /*b370*/  USEL UR4, UR4, 0x18, UP0 ;  /* 0x0000001804047887 */ /* 0x000fe20008000000 */
[----:B------:R-:W5:Y:S03]  /*b380*/  LDCU UR5, c[0x0][0x694] ;  /* 0x0000d280ff0577ac */ /* 0x000f660008000800 */
[----:B------:R-:W-:Y:S01]  /*b390*/  UIADD3 UR4, UPT, UPT, UR4, 0x1, URZ ;  /* 0x0000000104047890 */ /* 0x000fe2000fffe0ff */
[----:B0-----:R-:W-:-:S03]  /*b3a0*/  IMAD.HI.U32 R8, R5, UR6, R4 ;  /* 0x0000000605087c27 */ /* 0x001fc6000f8e0004 */
[----:B------:R-:W-:Y:S02]  /*b3b0*/  UISETP.NE.AND UP0, UPT, UR4, 0x2, UPT ;  /* 0x000000020400788c */ /* 0x000fe4000bf05270 */
        /* <DEDUP_REMOVED lines=247> */
[----:B------:R-:W3:Y:S01]  /*c330*/  LDCU.64 UR6, c[0x0][0x680] ;  /* 0x0000d000ff0677ac */ /* 0x000ee20008000a00 */
[----:B------:R-:W-:Y:S01]  /*c340*/  HFMA2 R8, -RZ, RZ, 0, 0 ;  /* 0x00000000ff087431 */ /* 0x000fe200000001ff */
[----:B------:R-:W0:Y:S01]  /*c350*/  LDCU UR5, c[0x0][0x688] ;  /* 0x0000d100ff0577ac */ /* 0x000e220008000800 */
[----:B------:R-:W1:Y:S03]  /*c360*/  LDCU UR4, c[0x0][0x74c] ;  /* 0x0000e980ff0477ac */ /* 0x000e660008000800 */
[----:B---34-:R-:W-:-:S05]  /*c370*/  IMAD.HI.U32 R2, R9, UR7, R8 ;  /* 0x0000000709027c27 */ /* 0x018fca000f8e0008 */
[----:B0-----:R-:W-:-:S04]  /*c380*/  SHF.R.U32.HI R2, RZ, UR5, R2 ;  /* 0x00000005ff027c19 */ /* 0x001fc80008011602 */
[----:B------:R-:W-:-:S05]  /*c390*/  IADD3 R5, PT, PT, -R2, RZ, RZ ;  /* 0x000000ff02057210 */ /* 0x000fca0007ffe1ff */
[----:B------:R-:W-:-:S04]  /*c3a0*/  IMAD R5, R5, UR6, R9 ;  /* 0x0000000605057c24 */ /* 0x000fc8000f8e0209 */
[----:B-1----:R-:W-:-:S07]  /*c3b0*/  IMAD R18, R5, UR4, R18 ;  /* 0x0000000405127c24 */ /* 0x002fce000f8e0212 */
.L_x_5297:
[----:B------:R-:W0:Y:S01]  /*c3c0*/  LDCU.64 UR4, c[0x0][0x770] ;  /* 0x0000ee00ff0477ac */ /* 0x000e220008000a00 */
[----:B------:R-:W-:Y:S01]  /*c3d0*/  CS2R R4, SRZ ;  /* 0x0000000000047805 */ /* 0x000fe2000001ff00 */
[----:B------:R-:W-:Y:S02]  /*c3e0*/  UPLOP3.LUT UP0, UPT, UPT, UPT, UPT, 0x80, 0x8 ;  /* 0x000000000008789c */ /* 0x000fe40003f0f070 */
[----:B0-----:R-:W-:-:S04]  /*c3f0*/  UISETP.NE.U32.AND UP1, UPT, UR4, URZ, UPT ;  /* 0x000000ff0400728c */ /* 0x001fc8000bf25070 */
[----:B------:R-:W-:-:S09]  /*c400*/  UISETP.NE.AND.EX UP1, UPT, UR5, URZ, UPT, UP1 ;  /* 0x000000ff0500728c */ /* 0x000fd2000bf25310 */
[----:B------:R-:W-:Y:S05]  /*c410*/  BRA.U !UP1, `(.L_x_5298) ;  /* 0x0000000509387547 */ /* 0x000fea000b800000 */
[----:B------:R-:W-:Y:S01]  /*c420*/  IMAD.MOV.U32 R9, RZ, RZ, 0x2 ;  /* 0x00000002ff097424 */ /* 0x000fe200078e00ff */
[----:B-1-34-:R-:W-:-:S07]  /*c430*/  MOV R2, 0x4 ;  /* 0x0000000400027802 */ /* 0x01afce0000000f00 */
.L_x_5299:
[----:B------:R-:W0:Y:S01]  /*c440*/  I2F.U32.RP R6, R2 ;  /* 0x0000000200067306 */ /* 0x000e220000209000 */
[----:B------:R-:W-:-:S07]  /*c450*/  MOV R13, R2 ;  /* 0x00000002000d7202 */ /* 0x000fce0000000f00 */
[----:B0-----:R-:W0:Y:S02]  /*c460*/  MUFU.RCP R6, R6 ;  /* 0x0000000600067308 */ /* 0x001e240000001000 */
[----:B0-----:R-:W-:Y:S02]  /*c470*/  IADD3 R4, PT, PT, R6, 0xffffffe, RZ ;  /* 0x0ffffffe06047810 */ /* 0x001fe40007ffe0ff */
[----:B------:R-:W-:-:S04]  /*c480*/  LOP3.LUT R6, RZ, R2, RZ, 0x33, !PT ;  /* 0x00000002ff067212 */ /* 0x000fc800078e33ff */
[----:B------:R0:W1:Y:S02]  /*c490*/  F2I.FTZ.U32.TRUNC.NTZ R5, R4 ;  /* 0x0000000400057305 */ /* 0x000064000021f000 */
[----:B0-----:R-:W-:Y:S02]  /*c4a0*/  HFMA2 R4, -RZ, RZ, 0, 0 ;  /* 0x00000000ff047431 */ /* 0x001fe400000001ff */
[----:B-1----:R-:W-:-:S04]  /*c4b0*/  IMAD.MOV R11, RZ, RZ, -R5 ;  /* 0x000000ffff0b7224 */ /* 0x002fc800078e0a05 */
[----:B------:R-:W-:-:S04]  /*c4c0*/  IMAD R11, R11, R2, RZ ;  /* 0x000000020b0b7224 */ /* 0x000fc800078e02ff */
[----:B------:R-:W-:-:S06]  /*c4d0*/  IMAD.HI.U32 R5, R5, R11, R4 ;  /* 0x0000000b05057227 */ /* 0x000fcc00078e0004 */
[----:B------:R-:W-:-:S05]  /*c4e0*/  IMAD.HI.U32 R8, R5, R9, RZ ;  /* 0x0000000905087227 */ /* 0x000fca00078e00ff */
[----:B------:R-:W-:-:S05]  /*c4f0*/  IADD3 R8, PT, PT, -R8, RZ, RZ ;  /* 0x000000ff08087210 */ /* 0x000fca0007ffe1ff */
[----:B------:R-:W-:-:S05]  /*c500*/  IMAD R9, R2, R8, R9 ;  /* 0x0000000802097224 */ /* 0x000fca00078e0209 */
[----:B------:R-:W-:-:S13]  /*c510*/  ISETP.GE.U32.AND P0, PT, R9, R2, PT ;  /* 0x000000020900720c */ /* 0x000fda0003f06070 */
[----:B------:R-:W-:Y:S01]  /*c520*/  @P0 IMAD.IADD R9, R9, 0x1, -R2 ;  /* 0x0000000109090824 */ /* 0x000fe200078e0a02 */
[----:B------:R-:W-:-:S04]  /*c530*/  ISETP.NE.U32.AND P0, PT, R2, RZ, PT ;  /* 0x000000ff0200720c */ /* 0x000fc80003f05070 */
[----:B------:R-:W-:-:S13]  /*c540*/  ISETP.GE.U32.AND P1, PT, R9, R2, PT ;  /* 0x000000020900720c */ /* 0x000fda0003f26070 */
[----:B------:R-:W-:-:S04]  /*c550*/  @P1 IADD3 R9, PT, PT, R9, -R2, RZ ;  /* 0x8000000209091210 */ /* 0x000fc80007ffe0ff */
[----:B------:R-:W-:Y:S01]  /*c560*/  SEL R2, R6, R9, !P0 ;  /* 0x0000000906027207 */ /* 0x000fe20004000000 */
[----:B------:R-:W-:-:S03]  /*c570*/  IMAD.MOV.U32 R9, RZ, RZ, R13 ;  /* 0x000000ffff097224 */ /* 0x000fc600078e000d */
[----:B------:R-:W-:-:S13]  /*c580*/  ISETP.NE.AND P1, PT, R2, RZ, PT ;  /* 0x000000ff0200720c */ /* 0x000fda0003f25270 */
[----:B------:R-:W-:Y:S05]  /*c590*/  @P1 BRA `(.L_x_5299) ;  /* 0xfffffffc00a81947 */ /* 0x000fea000383ffff */
[C---:B------:R-:W-:Y:S01]  /*c5a0*/  IMAD.HI.U32 R9, R5.reuse, 0x4, RZ ;  /* 0x0000000405097827 */ /* 0x040fe200078e00ff */
[----:B------:R-:W-:Y:S03]  /*c5b0*/  BSSY.RECONVERGENT B0, `(.L_x_5300) ;  /* 0x000002e000007945 */ /* 0x000fe60003800200 */
[----:B------:R-:W-:Y:S01]  /*c5c0*/  IMAD.HI.U32 R11, R5, 0x2, RZ ;  /* 0x00000002050b7827 */ /* 0x000fe200078e00ff */
[----:B------:R-:W-:-:S04]  /*c5d0*/  IADD3 R2, PT, PT, -R9, RZ, RZ ;  /* 0x000000ff09027210 */ /* 0x000fc80007ffe1ff */
[----:B------:R-:W-:Y:S01]  /*c5e0*/  IADD3 R4, PT, PT, -R11, RZ, RZ ;  /* 0x000000ff0b047210 */ /* 0x000fe20007ffe1ff */
[----:B------:R-:W-:-:S04]  /*c5f0*/  IMAD R2, R13, R2, 0x4 ;  /* 0x000000040d027424 */ /* 0x000fc800078e0202 */
[----:B------:R-:W-:Y:S01]  /*c600*/  IMAD R4, R13, R4, 0x2 ;  /* 0x000000020d047424 */ /* 0x000fe200078e0204 */
[----:B------:R-:W-:-:S04]  /*c610*/  ISETP.GE.U32.AND P2, PT, R2, R13, PT ;  /* 0x0000000d0200720c */ /* 0x000fc80003f46070 */
[----:B------:R-:W-:-:S09]  /*c620*/  ISETP.GE.U32.AND P1, PT, R4, R13, PT ;  /* 0x0000000d0400720c */ /* 0x000fd20003f26070 */
[----:B------:R-:W-:Y:S01]  /*c630*/  @P2 IMAD.IADD R2, R2, 0x1, -R13 ;  /* 0x0000000102022824 */ /* 0x000fe200078e0a0d */
[----:B------:R-:W-:-:S03]  /*c640*/  @P2 IADD3 R9, PT, PT, R9, 0x1, RZ ;  /* 0x0000000109092810 */ /* 0x000fc60007ffe0ff */
[-C--:B------:R-:W-:Y:S02]  /*c650*/  @P1 IADD3 R4, PT, PT, R4, -R13.reuse, RZ ;  /* 0x8000000d04041210 */ /* 0x080fe40007ffe0ff */
[-C--:B------:R-:W-:Y:S02]  /*c660*/  ISETP.GE.U32.AND P3, PT, R2, R13.reuse, PT ;  /* 0x0000000d0200720c */ /* 0x080fe40003f66070 */
[----:B------:R-:W-:Y:S02]  /*c670*/  ISETP.GE.U32.AND P2, PT, R4, R13, PT ;  /* 0x0000000d0400720c */ /* 0x000fe40003f46070 */
[----:B------:R-:W-:-:S09]  /*c680*/  @P1 IADD3 R11, PT, PT, R11, 0x1, RZ ;  /* 0x000000010b0b1810 */ /* 0x000fd20007ffe0ff */
[----:B------:R-:W-:Y:S02]  /*c690*/  @P3 VIADD R9, R9, 0x1 ;  /* 0x0000000109093836 */ /* 0x000fe40000000000 */
[----:B------:R-:W-:-:S03]  /*c6a0*/  @P2 IADD3 R11, PT, PT, R11, 0x1, RZ ;  /* 0x000000010b0b2810 */ /* 0x000fc60007ffe0ff */
[C---:B------:R-:W-:Y:S02]  /*c6b0*/  SEL R5, R6.reuse, R9, !P0 ;  /* 0x0000000906057207 */ /* 0x040fe40004000000 */
[----:B------:R-:W-:-:S03]  /*c6c0*/  SEL R6, R6, R11, !P0 ;  /* 0x0000000b06067207 */ /* 0x000fc60004000000 */
[----:B------:R-:W-:-:S05]  /*c6d0*/  IMAD.WIDE.U32 R4, R5, R18, RZ ;  /* 0x0000001205047225 */ /* 0x000fca00078e00ff */
[----:B------:R-:W-:-:S13]  /*c6e0*/  LOP3.LUT P1, RZ, R5, 0x7, RZ, 0xc0, !PT ;  /* 0x0000000705ff7812 */ /* 0x000fda000782c0ff */
[----:B------:R-:W-:Y:S05]  /*c6f0*/  @P1 BRA `(.L_x_5301) ;  /* 0x0000000000541947 */ /* 0x000fea0003800000 */
[----:B------:R-:W0:Y:S01]  /*c700*/  I2F.U32.RP R2, R6 ;  /* 0x0000000600027306 */ /* 0x000e220000209000 */
[----:B------:R-:W-:Y:S02]  /*c710*/  IADD3 R5, PT, PT, RZ, -R6, RZ ;  /* 0x80000006ff057210 */ /* 0x000fe40007ffe0ff */
[----:B------:R-:W-:-:S05]  /*c720*/  ISETP.NE.U32.AND P2, PT, R6, RZ, PT ;  /* 0x000000ff0600720c */ /* 0x000fca0003f45070 */
[----:B0-----:R-:W0:Y:S02]  /*c730*/  MUFU.RCP R2, R2 ;  /* 0x0000000200027308 */ /* 0x001e240000001000 */
[----:B0-----:R-:W-:-:S06]  /*c740*/  VIADD R8, R2, 0xffffffe ;  /* 0x0ffffffe02087836 */ /* 0x001fcc0000000000 */
[----:B------:R0:W1:Y:S02]  /*c750*/  F2I.FTZ.U32.TRUNC.NTZ R9, R8 ;  /* 0x0000000800097305 */ /* 0x000064000021f000 */
[----:B0-----:R-:W-:Y:S02]  /*c760*/  HFMA2 R8, -RZ, RZ, 0, 0 ;  /* 0x00000000ff087431 */ /* 0x001fe400000001ff */
[----:B-1----:R-:W-:-:S04]  /*c770*/  IMAD R5, R5, R9, RZ ;  /* 0x0000000905057224 */ /* 0x002fc800078e02ff */
[----:B------:R-:W-:-:S06]  /*c780*/  IMAD.HI.U32 R9, R9, R5, R8 ;  /* 0x0000000509097227 */ /* 0x000fcc00078e0008 */
[----:B------:R-:W-:-:S05]  /*c790*/  IMAD.HI.U32 R9, R9, R4, RZ ;  /* 0x0000000409097227 */ /* 0x000fca00078e00ff */
[----:B------:R-:W-:-:S05]  /*c7a0*/  IADD3 R5, PT, PT, -R9, RZ, RZ ;  /* 0x000000ff09057210 */ /* 0x000fca0007ffe1ff */
[----:B------:R-:W-:-:S05]  /*c7b0*/  IMAD R5, R6, R5, R4 ;  /* 0x0000000506057224 */ /* 0x000fca00078e0204 */
[----:B------:R-:W-:-:S13]  /*c7c0*/  ISETP.GE.U32.AND P0, PT, R5, R6, PT ;  /* 0x000000060500720c */ /* 0x000fda0003f06070 */
[----:B------:R-:W-:Y:S01]  /*c7d0*/  @P0 IMAD.IADD R5, R5, 0x1, -R6 ;  /* 0x0000000105050824 */ /* 0x000fe200078e0a06 */
[----:B------:R-:W-:-:S04]  /*c7e0*/  @P0 IADD3 R9, PT, PT, R9, 0x1, RZ ;  /* 0x0000000109090810 */ /* 0x000fc80007ffe0ff */
[----:B------:R-:W-:Y:S01]  /*c7f0*/  ISETP.GE.U32.AND P1, PT, R5, R6, PT ;  /* 0x000000060500720c */ /* 0x000fe20003f26070 */
[----:B------:R-:W-:-:S12]  /*c800*/  IMAD.MOV.U32 R5, RZ, RZ, RZ ;  /* 0x000000ffff057224 */ /* 0x000fd800078e00ff */
[----:B------:R-:W-:Y:S02]  /*c810*/  @P1 IADD3 R9, PT, PT, R9, 0x1, RZ ;  /* 0x0000000109091810 */ /* 0x000fe40007ffe0ff */
[----:B------:R-:W-:-:S04]  /*c820*/  @!P2 LOP3.LUT R9, RZ, R6, RZ, 0x33, !PT ;  /* 0x00000006ff09a212 */ /* 0x000fc800078e33ff */
[----:B------:R-:W-:Y:S01]  /*c830*/  MOV R4, R9 ;  /* 0x0000000900047202 */ /* 0x000fe20000000f00 */
[----:B------:R-:W-:Y:S06]  /*c840*/  BRA `(.L_x_5302) ;  /* 0x0000000000107947 */ /* 0x000fec0003800000 */
.L_x_5301:
[----:B------:R-:W-:-:S07]  /*c850*/  MOV R2, 0xc870 ;  /* 0x0000c87000027802 */ /* 0x000fce0000000f00 */
[----:B--2---:R-:W-:Y:S05]  /*c860*/  CALL.REL.NOINC `($__internal_10_$__cuda_sm20_div_u64) ;  /* 0x0000002400f87944 */ /* 0x004fea0003c00000 */
[----:B------:R-:W-:Y:S02]  /*c870*/  MOV R4, R6 ;  /* 0x0000000600047202 */ /* 0x000fe40000000f00 */
[----:B------:R-:W-:-:S07]  /*c880*/  MOV R5, R9 ;  /* 0x0000000900057202 */ /* 0x000fce0000000f00 */
.L_x_5302:
[----:B------:R-:W-:Y:S05]  /*c890*/  BSYNC.RECONVERGENT B0 ;  /* 0x0000000000007941 */ /* 0x000fea0003800200 */
.L_x_5300:
[----:B------:R-:W0:Y:S02]  /*c8a0*/  LDCU.64 UR4, c[0x0][0x770] ;  /* 0x0000ee00ff0477ac */ /* 0x000e240008000a00 */
[----:B0-----:R-:W-:Y:S02]  /*c8b0*/  UISETP.NE.U32.AND UP0, UPT, UR4, URZ, UPT ;  /* 0x000000ff0400728c */ /* 0x001fe4000bf05070 */
[----:B------:R-:W-:Y:S02]  /*c8c0*/  IADD3 R4, P0, PT, R4, UR4, RZ ;  /* 0x0000000404047c10 */ /* 0x000fe4000ff1e0ff */
[----:B------:R-:W-:Y:S02]  /*c8d0*/  UISETP.NE.AND.EX UP0, UPT, UR5, URZ, UPT, UP0 ;  /* 0x000000ff0500728c */ /* 0x000fe4000bf05300 */
[----:B------:R-:W-:Y:S02]  /*c8e0*/  IADD3.X R5, PT, PT, R5, UR5, RZ, P0, !PT ;  /* 0x0000000505057c10 */ /* 0x000fe400087fe4ff */
[----:B------:R-:W-:-:S11]  /*c8f0*/  UPLOP3.LUT UP0, UPT, UPT, UPT, UP0, 0x40, 0x4 ;  /* 0x000000000004789c */ /* 0x000fd60003f0e800 */
.L_x_5298:
[----:B------:R-:W0:Y:S02]  /*c900*/  LDCU UR4, c[0x0][0x3a8] ;  /* 0x00007500ff0477ac */ /* 0x000e240008000800 */
[----:B0-----:R-:W-:-:S09]  /*c910*/  UISETP.NE.AND UP1, UPT, UR4, URZ, UPT ;  /* 0x000000ff0400728c */ /* 0x001fd2000bf25270 */
[----:B------:R-:W-:Y:S05]  /*c920*/  BRA.U !UP1, `(.L_x_5303) ;  /* 0x00000021096c7547 */ /* 0x000fea000b800000 */
[----:B-1-34-:R-:W0:Y:S01]  /*c930*/  S2R R2, SR_CTAID.X ;  /* 0x0000000000027919 */ /* 0x01ae220000002500 */
[----:B------:R-:W1:Y:S01]  /*c940*/  LDCU UR4, c[0x0][0x55c] ;  /* 0x0000ab80ff0477ac */ /* 0x000e620008000800 */
[----:B------:R-:W-:Y:S01]  /*c950*/  HFMA2 R16, -RZ, RZ, 0, 0 ;  /* 0x00000000ff107431 */ /* 0x000fe200000001ff */
[----:B------:R-:W2:Y:S01]  /*c960*/  LDCU UR5, c[0x0][0x3ac] ;  /* 0x00007580ff0577ac */ /* 0x000ea20008000800 */
[----:B------:R-:W3:Y:S01]  /*c970*/  LDCU UR6, c[0x0][0x3b0] ;  /* 0x00007600ff0677ac */ /* 0x000ee20008000800 */
[----:B------:R-:W0:Y:S01]  /*c980*/  LDCU UR7, c[0x0][0x398] ;  /* 0x00007300ff0777ac */ /* 0x000e220008000800 */
[----:B-1----:R-:W-:Y:S01]  /*c990*/  UISETP.NE.AND UP1, UPT, UR4, URZ, UPT ;  /* 0x000000ff0400728c */ /* 0x002fe2000bf25270 */
[----:B--2---:R-:W-:-:S04]  /*c9a0*/  IMAD R6, R0, UR5, RZ ;  /* 0x0000000500067c24 */ /* 0x004fc8000f8e02ff */
[----:B---3--:R-:W-:-:S04]  /*c9b0*/  IMAD R9, R3, UR6, R6 ;  /* 0x0000000603097c24 */ /* 0x008fc8000f8e0206 */
        /* <DEDUP_REMOVED lines=279> */
.L_x_5304:
        /* <DEDUP_REMOVED lines=24> */
.L_x_5306:
[----:B------:R-:W-:Y:S05]  /*dcb0*/  BSYNC.RECONVERGENT B0 ;  /* 0x0000000000007941 */ /* 0x000fea0003800200 */
.L_x_5305:
        /* <DEDUP_REMOVED lines=35> */
.L_x_5308:
[----:B------:R-:W-:Y:S05]  /*def0*/  BSYNC.RECONVERGENT B0 ;  /* 0x0000000000007941 */ /* 0x000fea0003800200 */
.L_x_5307:
        /* <DEDUP_REMOVED lines=16> */
[----:B------:R-:W0:Y:S01]  /*e000*/  LDCU UR5, c[0x0][0x384] ;  /* 0x00007080ff0577ac */ /* 0x000e220008000800 */
[----:B-1----:R-:W-:Y:S01]  /*e010*/  UISETP.NE.AND UP1, UPT, UR4, URZ, UPT ;  /* 0x000000ff0400728c */ /* 0x002fe2000bf25270 */
[----:B0-----:R-:W-:-:S08]  /*e020*/  MOV R7, UR5 ;  /* 0x0000000500077c02 */ /* 0x001fd00008000f00 */
        /* <DEDUP_REMOVED lines=8> */
[----:B------:R-:W-:Y:S07]  /*e0b0*/  BSSY.RECONVERGENT B1, `(.L_x_5312) ;  /* 0x000000b000017945 */ /* 0x000fee0003800200 */
[----:B------:R-:W2:Y:S01]  /*e0c0*/  LDC.64 R8, c[0x0][0x778] ;  /* 0x0001de00ff087b82 */ /* 0x000ea20000000a00 */
[----:B0-----:R-:W-:-:S02]  /*e0d0*/  IMAD R13, R2, UR5, RZ ;  /* 0x00000005020d7c24 */ /* 0x001fc4000f8e02ff */
[----:B-1----:R-:W-:-:S07]  /*e0e0*/  IMAD R15, R15, UR4, RZ ;  /* 0x000000040f0f7c24 */ /* 0x002fce000f8e02ff */
.L_x_5313:
[----:B------:R-:W-:-:S04]  /*e0f0*/  IMAD.IADD R11, R13, 0x1, R6 ;  /* 0x000000010d0b7824 */ /* 0x000fc800078e0206 */
[----:B--2---:R-:W-:-:S06]  /*e100*/  IMAD.WIDE.U32 R10, R11, 0x4, R8 ;  /* 0x000000040b0a7825 */ /* 0x004fcc00078e0008 */
[----:B------:R-:W2:Y:S01]  /*e110*/  LDG.E R10, desc[UR36][R10.64] ;  /* 0x000000240a0a7981 */ /* 0x000ea2000c1e1900 */
[----:B------:R-:W-:-:S04]  /*e120*/  IADD3 R6, PT, PT, R15, R6, RZ ;  /* 0x000000060f067210 */ /* 0x000fc80007ffe0ff */
[----:B------:R-:W-:Y:S01]  /*e130*/  ISETP.GE.U32.AND P1, PT, R6, UR6, PT ;  /* 0x0000000606007c0c */ /* 0x000fe2000bf26070 */
[----:B--2---:R-:W-:-:S12]  /*e140*/  FADD.FTZ R7, R10, R7 ;  /* 0x000000070a077221 */ /* 0x004fd80000010000 */
[----:B------:R-:W-:Y:S05]  /*e150*/  @!P1 BRA `(.L_x_5313) ;  /* 0xfffffffc00e49947 */ /* 0x000fea000383ffff */
[----:B------:R-:W-:Y:S05]  /*e160*/  BSYNC.RECONVERGENT B1 ;  /* 0x0000000000017941 */ /* 0x000fea0003800200 */
.L_x_5312:
[----:B------:R-:W-:Y:S05]  /*e170*/  BRA `(.L_x_5311) ;  /* 0x0000000000447947 */ /* 0x000fea0003800000 */
.L_x_5310:
        /* <DEDUP_REMOVED lines=9> */
.L_x_5314:
[----:B------:R-:W-:-:S05]  /*e210*/  IADD3 R11, PT, PT, R2, R13, RZ ;  /* 0x0000000d020b7210 */ /* 0x000fca0007ffe0ff */
[----:B-1----:R-:W-:-:S04]  /*e220*/  IMAD R11, R11, R6, R0 ;  /* 0x000000060b0b7224 */ /* 0x002fc800078e0200 */
[----:B--2---:R-:W-:-:S06]  /*e230*/  IMAD.WIDE.U32 R10, R11, 0x4, R8 ;  /* 0x000000040b0a7825 */ /* 0x004fcc00078e0008 */
[----:B------:R-:W2:Y:S01]  /*e240*/  LDG.E R10, desc[UR36][R10.64] ;  /* 0x000000240a0a7981 */ /* 0x000ea2000c1e1900 */
[----:B---3--:R-:W-:-:S05]  /*e250*/  IMAD.IADD R13, R12, 0x1, R13 ;  /* 0x000000010c0d7824 */ /* 0x008fca00078e020d */
[----:B------:R-:W-:Y:S01]  /*e260*/  ISETP.GE.U32.AND P1, PT, R13, UR5, PT ;  /* 0x000000050d007c0c */ /* 0x000fe2000bf26070 */
[----:B--2---:R-:W-:-:S12]  /*e270*/  FADD.FTZ R7, R10, R7 ;  /* 0x000000070a077221 */ /* 0x004fd80000010000 */
[----:B------:R-:W-:Y:S05]  /*e280*/  @!P1 BRA `(.L_x_5314) ;  /* 0xfffffffc00e09947 */ /* 0x000fea000383ffff */
.L_x_5311:
[----:B------:R-:W-:Y:S05]  /*e290*/  BSYNC.RECONVERGENT B0 ;  /* 0x0000000000007941 */ /* 0x000fea0003800200 */
.L_x_5309:
        /* <DEDUP_REMOVED lines=12> */
.L_x_5316:
        /* <DEDUP_REMOVED lines=10> */
[----:B01----:R-:W-:-:S05]  /*e400*/  @!P1 FADD.FTZ R7, R7, R6 ;  /* 0x0000000607079221 */ /* 0x003fca0000010000 */
[----:B------:R1:W-:Y:S01]  /*e410*/  @!P1 STS [R2], R7 ;  /* 0x0000000702009388 */ /* 0x0003e20000000800 */
[----:B------:R-:W-:Y:S05]  /*e420*/  BRA.U UP2, `(.L_x_5316) ;  /* 0xfffffffd02cc7547 */ /* 0x000fea000b83ffff */
.L_x_5315:
        /* <DEDUP_REMOVED lines=8> */
[----:B------:R-:W-:-:S07]  /*e4b0*/  MOV R3, UR5 ;  /* 0x0000000500037c02 */ /* 0x000fce0008000f00 */
.L_x_5319:
[----:B------:R-:W-:Y:S01]  /*e4c0*/  SHF.R.U32.HI R9, RZ, 0x1, R3 ;  /* 0x00000001ff097819 */ /* 0x000fe20000011603 */
[----:B------:R-:W-:Y:S03]  /*e4d0*/  BAR.SYNC.DEFER_BLOCKING 0x0 ;  /* 0x0000000000007b1d */ /* 0x000fe60000010000 */
[----:B------:R-:W-:-:S04]  /*e4e0*/  IADD3 R6, PT, PT, R9, R0, RZ ;  /* 0x0000000009067210 */ /* 0x000fc80007ffe0ff */
[----:B------:R-:W-:-:S04]  /*e4f0*/  ISETP.GE.U32.AND P1, PT, R6, UR5, PT ;  /* 0x0000000506007c0c */ /* 0x000fc8000bf26070 */
[----:B------:R-:W-:-:S13]  /*e500*/  ISETP.GE.U32.OR P1, PT, R0, R9, P1 ;  /* 0x000000090000720c */ /* 0x000fda0000f26470 */
[----:B------:R-:W-:-:S06]  /*e510*/  @!P1 IMAD R6, R9, 0x4, R2 ;  /* 0x0000000409069824 */ /* 0x000fcc00078e0202 */
[----:B------:R-:W0:Y:S02]  /*e520*/  @!P1 LDS R6, [R6] ;  /* 0x0000000006069984 */ /* 0x000e240000000800 */
[----:B01----:R-:W-:-:S05]  /*e530*/  @!P1 FADD.FTZ R7, R7, R6 ;  /* 0x0000000607079221 */ /* 0x003fca0000010000 */
[----:B------:R2:W-:Y:S01]  /*e540*/  @!P1 STS [R2], R7 ;  /* 0x0000000702009388 */ /* 0x0005e20000000800 */
[----:B------:R-:W-:Y:S02]  /*e550*/  ISETP.GT.U32.AND P1, PT, R3, 0x7f, PT ;  /* 0x0000007f0300780c */ /* 0x000fe40003f24070 */
[----:B------:R-:W-:-:S11]  /*e560*/  MOV R3, R9 ;  /* 0x0000000900037202 */ /* 0x000fd60000000f00 */
[----:B--2---:R-:W-:Y:S05]  /*e570*/  @P1 BRA `(.L_x_5319) ;  /* 0xfffffffc00d01947 */ /* 0x004fea000383ffff */
.L_x_5318:
[----:B------:R-:W-:Y:S01]  /*e580*/  BAR.SYNC.DEFER_BLOCKING 0x0 ;  /* 0x0000000000007b1d */ /* 0x000fe20000010000 */
[----:B------:R-:W-:-:S09]  /*e590*/  UISETP.GE.U32.AND UP1, UPT, UR4, 0x2, UPT ;  /* 0x000000020400788c */ /* 0x000fd2000bf26070 */
[----:B------:R-:W-:Y:S05]  /*e5a0*/  BRA.U !UP1, `(.L_x_5317) ;  /* 0x0000000109187547 */ /* 0x000fea000b800000 */
[----:B------:R-:W-:-:S07]  /*e5b0*/  HFMA2 R0, -RZ, RZ, 0, 5.9604644775390625e-08 ;  /* 0x00000001ff007431 */ /* 0x000fce00000001ff */
.L_x_5320:
[----:B01----:R0:W1:Y:S02]  /*e5c0*/  SHFL.DOWN PT, R2, R7, R0, 0x1f ;  /* 0x08001f0007027589 */ /* 0x00306400000e0000 */
[----:B0-----:R-:W-:-:S04]  /*e5d0*/  SHF.L.U32 R0, R0, 0x1, RZ ;  /* 0x0000000100007819 */ /* 0x001fc800000006ff */
[----:B------:R-:W-:Y:S01]  /*e5e0*/  ISETP.GE.AND P1, PT, R0, UR4, PT ;  /* 0x0000000400007c0c */ /* 0x000fe2000bf26270 */
[----:B-1----:R-:W-:-:S12]  /*e5f0*/  FADD.FTZ R7, R2, R7 ;  /* 0x0000000702077221 */ /* 0x002fd80000010000 */
[----:B------:R-:W-:Y:S05]  /*e600*/  @!P1 BRA `(.L_x_5320) ;  /* 0xfffffffc00ec9947 */ /* 0x000fea000383ffff */
.L_x_5317:
[----:B------:R-:W-:Y:S05]  /*e610*/  @!P0 EXIT ;  /* 0x000000000000894d */ /* 0x000fea0003800000 */
[----:B------:R-:W-:Y:S05]  /*e620*/  BRA.U !UP0, `(.L_x_5321) ;  /* 0x0000000108a07547 */ /* 0x000fea000b800000 */
[----:B------:R-:W2:Y:S01]  /*e630*/  LDCU.U8 UR6, c[0x0][0x790] ;  /* 0x0000f200ff0677ac */ /* 0x000ea20008000000 */
[----:B------:R-:W0:Y:S01]  /*e640*/  LDCU.64 UR4, c[0x0][0x760] ;  /* 0x0000ec00ff0477ac */ /* 0x000e220008000a00 */
[----:B------:R-:W3:Y:S01]  /*e650*/  LDCU.U8 UR7, c[0x0][0x791] ;  /* 0x0000f220ff0777ac */ /* 0x000ee20008000000 */
[----:B--2---:R-:W-:Y:S01]  /*e660*/  UISETP.NE.AND UP0, UPT, UR6, URZ, UPT ;  /* 0x000000ff0600728c */ /* 0x004fe2000bf05270 */
[----:B01----:R-:W-:Y:S01]  /*e670*/  IADD3 R2, P0, PT, R16, UR4, RZ ;  /* 0x0000000410027c10 */ /* 0x003fe2000ff1e0ff */
[----:B---3--:R-:W-:-:S04]  /*e680*/  UISETP.NE.AND UP1, UPT, UR7, URZ, UPT ;  /* 0x000000ff0700728c */ /* 0x008fc8000bf25270 */
[----:B------:R-:W-:-:S03]  /*e690*/  IMAD.X R3, RZ, RZ, UR5, P0 ;  /* 0x00000005ff037e24 */ /* 0x000fc600080e06ff */
[----:B------:R-:W-:Y:S05]  /*e6a0*/  BRA.U !UP0, `(.L_x_5322) ;  /* 0x00000001080c7547 */ /* 0x000fea000b800000 */
[----:B------:R-:W2:Y:S02]  /*e6b0*/  LDG.E.U16 R0, desc[UR36][R2.64] ;  /* 0x0000002402007981 */ /* 0x000ea4000c1e1500 */
[----:B--2---:R-:W-:-:S05]  /*e6c0*/  SHF.L.U32 R0, R0, 0x10, RZ ;  /* 0x0000001000007819 */ /* 0x004fca00000006ff */
[----:B------:R-:W-:-:S07]  /*e6d0*/  FADD.FTZ R7, R7, R0 ;  /* 0x0000000007077221 */ /* 0x000fce0000010000 */
.L_x_5322:
[----:B------:R-:W-:Y:S05]  /*e6e0*/  BRA.U !UP1, `(.L_x_5323) ;  /* 0x0000000109647547 */ /* 0x000fea000b800000 */
[----:B------:R-:W0:Y:S01]  /*e6f0*/  LDCU UR4, c[0x0][0x794] ;  /* 0x0000f280ff0477ac */ /* 0x000e220008000800 */
[----:B------:R-:W-:Y:S01]  /*e700*/  F2FP.BF16.F32.PACK_AB R18, RZ, R7 ;  /* 0x00000007ff12723e */ /* 0x000fe200000010ff */
        /* <DEDUP_REMOVED lines=18> */
.L_x_5324:
[----:B------:R-:W0:Y:S02]  /*e830*/  LDCU.64 UR4, c[0x0][0x760] ;  /* 0x0000ec00ff0477ac */ /* 0x000e240008000a00 */
[----:B0-----:R-:W-:-:S04]  /*e840*/  IADD3 R16, P0, PT, R16, UR4, RZ ;  /* 0x0000000410107c10 */ /* 0x001fc8000ff1e0ff */
[----:B------:R-:W-:-:S05]  /*e850*/  IADD3.X R17, PT, PT, RZ, UR5, RZ, P0, !PT ;  /* 0x00000005ff117c10 */ /* 0x000fca00087fe4ff */
[----:B------:R-:W-:Y:S01]  /*e860*/  STG.E.U16 desc[UR36][R16.64], R18 ;  /* 0x0000001210007986 */ /* 0x000fe2000c101524 */
[----:B------:R-:W-:Y:S05]  /*e870*/  EXIT ;  /* 0x000000000000794d */ /* 0x000fea0003800000 */
.L_x_5323:
[----:B------:R-:W-:-:S05]  /*e880*/  F2FP.BF16.F32.PACK_AB R7, RZ, R7 ;  /* 0x00000007ff07723e */ /* 0x000fca00000010ff */
[----:B------:R-:W-:Y:S01]  /*e890*/  STG.E.U16 desc[UR36][R2.64], R7 ;  /* 0x0000000702007986 */ /* 0x000fe2000c101524 */
[----:B------:R-:W-:Y:S05]  /*e8a0*/  EXIT ;  /* 0x000000000000794d */ /* 0x000fea0003800000 */
.L_x_5321:
[----:B------:R-:W2:Y:S01]  /*e8b0*/  LDCU.U8 UR4, c[0x0][0x790] ;  /* 0x0000f200ff0477ac */ /* 0x000ea20008000000 */
[----:B------:R-:W3:Y:S01]  /*e8c0*/  LDCU.U8 UR5, c[0x0][0x791] ;  /* 0x0000f220ff0577ac */ /* 0x000ee20008000000 */
[----:B--2---:R-:W-:Y:S02]  /*e8d0*/  UISETP.NE.AND UP0, UPT, UR4, URZ, UPT ;  /* 0x000000ff0400728c */ /* 0x004fe4000bf05270 */
[----:B---3--:R-:W-:-:S07]  /*e8e0*/  UISETP.NE.AND UP1, UPT, UR5, URZ, UPT ;  /* 0x000000ff0500728c */ /* 0x008fce000bf25270 */
[----:B------:R-:W-:Y:S05]  /*e8f0*/  BRA.U !UP0, `(.L_x_5325) ;  /* 0x0000000108087547 */ /* 0x000fea000b800000 */
[----:B------:R-:W0:Y:S02]  /*e900*/  LDG.E R0, desc[UR36][R4.64] ;  /* 0x0000002404007981 */ /* 0x000e24000c1e1900 */
[----:B01----:R-:W-:-:S07]  /*e910*/  FADD.FTZ R7, R7, R0 ;  /* 0x0000000007077221 */ /* 0x003fce0000010000 */
.L_x_5325:
[----:B------:R-:W-:Y:S05]  /*e920*/  BRA.U !UP1, `(.L_x_5326) ;  /* 0x0000000109647547 */ /* 0x000fea000b800000 */
[----:B------:R-:W2:Y:S01]  /*e930*/  LDCU UR4, c[0x0][0x794] ;  /* 0x0000f280ff0477ac */ /* 0x000ea20008000800 */
[----:B------:R-:W-:Y:S01]  /*e940*/  F2FP.BF16.F32.PACK_AB R18, RZ, R7 ;  /* 0x00000007ff12723e */ /* 0x000fe200000010ff */
[----:B--2---:R-:W-:-:S09]  /*e950*/  UISETP.NE.AND UP0, UPT, UR4, 0x1, UPT ;  /* 0x000000010400788c */ /* 0x004fd2000bf05270 */
[----:B------:R-:W-:Y:S05]  /*e960*/  BRA.U !UP0, `(.L_x_5327) ;  /* 0x0000000108407547 */ /* 0x000fea000b800000 */
[----:B01----:R-:W-:Y:S01]  /*e970*/  MOV R2, 0x660 ;  /* 0x0000066000027802 */ /* 0x003fe20000000f00 */
        /* <DEDUP_REMOVED lines=15> */
.L_x_5327:
[----:B------:R-:W2:Y:S02]  /*ea70*/  LDCU.64 UR4, c[0x0][0x760] ;  /* 0x0000ec00ff0477ac */ /* 0x000ea40008000a00 */
[----:B--2---:R-:W-:-:S04]  /*ea80*/  IADD3 R16, P0, PT, R16, UR4, RZ ;  /* 0x0000000410107c10 */ /* 0x004fc8000ff1e0ff */
[----:B------:R-:W-:-:S05]  /*ea90*/  IADD3.X R17, PT, PT, RZ, UR5, RZ, P0, !PT ;  /* 0x00000005ff117c10 */ /* 0x000fca00087fe4ff */
[----:B------:R-:W-:Y:S01]  /*eaa0*/  STG.E.U16 desc[UR36][R16.64], R18 ;  /* 0x0000001210007986 */ /* 0x000fe2000c101524 */
[----:B------:R-:W-:Y:S05]  /*eab0*/  EXIT ;  /* 0x000000000000794d */ /* 0x000fea0003800000 */
.L_x_5326:
[----:B------:R-:W-:Y:S01]  /*eac0*/  STG.E desc[UR36][R4.64], R7 ;  /* 0x0000000704007986 */ /* 0x000fe2000c101924 */
[----:B------:R-:W-:Y:S05]  /*ead0*/  EXIT ;  /* 0x000000000000794d */ /* 0x000fea0003800000 */
.L_x_5303:
        /* <DEDUP_REMOVED lines=11> */
[----:B------:R-:W-:Y:S05]  /*eb90*/  BRA.U !UP0, `(.L_x_5328) ;  /* 0x0000000108a07547 */ /* 0x000fea000b800000 */
[----:B------:R-:W0:Y:S01]  /*eba0*/  LDCU.U8 UR6, c[0x0][0x790] ;  /* 0x0000f200ff0677ac */ /* 0x000e220008000000 */
[----:B------:R-:W1:Y:S01]  /*ebb0*/  LDCU.64 UR4, c[0x0][0x760] ;  /* 0x0000ec00ff0477ac */ /* 0x000e620008000a00 */
[----:B------:R-:W2:Y:S01]  /*ebc0*/  LDCU.U8 UR7, c[0x0][0x791] ;  /* 0x0000f220ff0777ac */ /* 0x000ea20008000000 */
[----:B0-----:R-:W-:Y:S01]  /*ebd0*/  UISETP.NE.AND UP0, UPT, UR6, URZ, UPT ;  /* 0x000000ff0600728c */ /* 0x001fe2000bf05270 */
[----:B-1-34-:R-:W-:-:S04]  /*ebe0*/  IADD3 R2, P0, PT, R18, UR4, RZ ;  /* 0x0000000412027c10 */ /* 0x01afc8000ff1e0ff */
[----:B------:R-:W-:Y:S01]  /*ebf0*/  IADD3.X R3, PT, PT, RZ, UR5, RZ, P0, !PT ;  /* 0x00000005ff037c10 */ /* 0x000fe200087fe4ff */
[----:B--2---:R-:W-:-:S03]  /*ec00*/  UISETP.NE.AND UP1, UPT, UR7, URZ, UPT ;  /* 0x000000ff0700728c */ /* 0x004fc6000bf25270 */
[----:B------:R-:W-:Y:S08]  /*ec10*/  BRA.U !UP0, `(.L_x_5329) ;  /* 0x00000001080c7547 */ /* 0x000ff0000b800000 */
[----:B------:R-:W2:Y:S02]  /*ec20*/  LDG.E.U16 R0, desc[UR36][R2.64] ;  /* 0x0000002402007981 */ /* 0x000ea4000c1e1500 */
[----:B--2---:R-:W-:-:S05]  /*ec30*/  SHF.L.U32 R0, R0, 0x10, RZ ;  /* 0x0000001000007819 */ /* 0x004fca00000006ff */
[----:B------:R-:W-:-:S07]  /*ec40*/  FADD.FTZ R7, R7, R0 ;  /* 0x0000000007077221 */ /* 0x000fce0000010000 */
.L_x_5329:
[----:B------:R-:W-:Y:S05]  /*ec50*/  BRA.U !UP1, `(.L_x_5330) ;  /* 0x0000000109647547 */ /* 0x000fea000b800000 */
[----:B------:R-:W0:Y:S01]  /*ec60*/  LDCU UR4, c[0x0][0x794] ;  /* 0x0000f280ff0477ac */ /* 0x000e220008000800 */
[----:B------:R-:W-:Y:S01]  /*ec70*/  F2FP.BF16.F32.PACK_AB R16, RZ, R7 ;  /* 0x00000007ff10723e */ /* 0x000fe200000010ff */
        /* <DEDUP_REMOVED lines=18> */
.L_x_5331:
[----:B------:R-:W0:Y:S02]  /*eda0*/  LDCU.64 UR4, c[0x0][0x760] ;  /* 0x0000ec00ff0477ac */ /* 0x000e240008000a00 */
[----:B0-----:R-:W-:-:S04]  /*edb0*/  IADD3 R18, P0, PT, R18, UR4, RZ ;  /* 0x0000000412127c10 */ /* 0x001fc8000ff1e0ff */
[----:B------:R-:W-:-:S05]  /*edc0*/  IADD3.X R19, PT, PT, RZ, UR5, RZ, P0, !PT ;  /* 0x00000005ff137c10 */ /* 0x000fca00087fe4ff */
[----:B------:R-:W-:Y:S01]  /*edd0*/  STG.E.U16 desc[UR36][R18.64], R16 ;  /* 0x0000001012007986 */ /* 0x000fe2000c101524 */
[----:B------:R-:W-:Y:S05]  /*ede0*/  EXIT ;  /* 0x000000000000794d */ /* 0x000fea0003800000 */
.L_x_5330:
[----:B------:R-:W-:-:S05]  /*edf0*/  F2FP.BF16.F32.PACK_AB R7, RZ, R7 ;  /* 0x00000007ff07723e */ /* 0x000fca00000010ff */
[----:B------:R-:W-:Y:S01]  /*ee00*/  STG.E.U16 desc[UR36][R2.64], R7 ;  /* 0x0000000702007986 */ /* 0x000fe2000c101524 */
[----:B------:R-:W-:Y:S05]  /*ee10*/  EXIT ;  /* 0x000000000000794d */ /* 0x000fea0003800000 */
.L_x_5328:
[----:B------:R-:W0:Y:S01]  /*ee20*/  LDCU.U8 UR4, c[0x0][0x790] ;  /* 0x0000f200ff0477ac */ /* 0x000e220008000000 */
[----:B------:R-:W2:Y:S01]  /*ee30*/  LDCU.U8 UR5, c[0x0][0x791] ;  /* 0x0000f220ff0577ac */ /* 0x000ea20008000000 */
[----:B0-----:R-:W-:Y:S02]  /*ee40*/  UISETP.NE.AND UP0, UPT, UR4, URZ, UPT ;  /* 0x000000ff0400728c */ /* 0x001fe4000bf05270 */
[----:B--2---:R-:W-:-:S07]  /*ee50*/  UISETP.NE.AND UP1, UPT, UR5, URZ, UPT ;  /* 0x000000ff0500728c */ /* 0x004fce000bf25270 */
[----:B------:R-:W-:Y:S05]  /*ee60*/  BRA.U !UP0, `(.L_x_5332) ;  /* 0x0000000108087547 */ /* 0x000fea000b800000 */
[----:B------:R-:W1:Y:S02]  /*ee70*/  LDG.E R0, desc[UR36][R4.64] ;  /* 0x0000002404007981 */ /* 0x000e64000c1e1900 */
[----:B-1-34-:R-:W-:-:S07]  /*ee80*/  FADD.FTZ R7, R7, R0 ;  /* 0x0000000007077221 */ /* 0x01afce0000010000 */
.L_x_5332:
[----:B------:R-:W-:Y:S05]  /*ee90*/  BRA.U !UP1, `(.L_x_5333) ;  /* 0x0000000109647547 */ /* 0x000fea000b800000 */
[----:B------:R-:W0:Y:S01]  /*eea0*/  LDCU UR4, c[0x0][0x794] ;  /* 0x0000f280ff0477ac */ /* 0x000e220008000800 */
[----:B------:R-:W-:Y:S01]  /*eeb0*/  F2FP.BF16.F32.PACK_AB R16, RZ, R7 ;  /* 0x00000007ff10723e */ /* 0x000fe200000010ff */
[----:B0-----:R-:W-:-:S09]  /*eec0*/  UISETP.NE.AND UP0, UPT, UR4, 0x1, UPT ;  /* 0x000000010400788c */ /* 0x001fd2000bf05270 */
[----:B------:R-:W-:Y:S05]  /*eed0*/  BRA.U !UP0, `(.L_x_5334) ;  /* 0x0000000108407547 */ /* 0x000fea000b800000 */
[----:B-1-34-:R-:W-:Y:S01]  /*eee0*/  MOV R2, 0x660 ;  /* 0x0000066000027802 */ /* 0x01afe20000000f00 */
        /* <DEDUP_REMOVED lines=15> */
.L_x_5334:
[----:B------:R-:W0:Y:S02]  /*efe0*/  LDCU.64 UR4, c[0x0][0x760] ;  /* 0x0000ec00ff0477ac */ /* 0x000e240008000a00 */
[----:B0-----:R-:W-:-:S04]  /*eff0*/  IADD3 R18, P0, PT, R18, UR4, RZ ;  /* 0x0000000412127c10 */ /* 0x001fc8000ff1e0ff */
[----:B------:R-:W-:-:S05]  /*f000*/  IADD3.X R19, PT, PT, RZ, UR5, RZ, P0, !PT ;  /* 0x00000005ff137c10 */ /* 0x000fca00087fe4ff */
[----:B------:R-:W-:Y:S01]  /*f010*/  STG.E.U16 desc[UR36][R18.64], R16 ;  /* 0x0000001012007986 */ /* 0x000fe2000c101524 */
[----:B------:R-:W-:Y:S05]  /*f020*/  EXIT ;  /* 0x000000000000794d */ /* 0x000fea0003800000 */
.L_x_5333:
[----:B------:R-:W-:Y:S01]  /*f030*/  STG.E desc[UR36][R4.64], R7 ;  /* 0x0000000704007986 */ /* 0x000fe2000c101924 */
[----:B------:R-:W-:Y:S05]  /*f040*/  EXIT ;  /* 0x000000000000794d */ /* 0x000fea0003800000 */
        .weak           $__internal_10_$__cuda_sm20_div_u64
        .type           $__internal_10_$__cuda_sm20_div_u64,@function
        .size           $__internal_10_$__cuda_sm20_div_u64,(.L_x_8884 - $__internal_10_$__cuda_sm20_div_u64)
$__internal_10_$__cuda_sm20_div_u64:
[----:B------:R-:W-:Y:S02]  /*f050*/  IMAD.MOV.U32 R12, RZ, RZ, R6 ;  /* 0x000000ffff0c7224 */ /* 0x000fe400078e0006 */
[----:B------:R-:W-:-:S04]  /*f060*/  HFMA2 R13, -RZ, RZ, 0, 0 ;  /* 0x00000000ff0d7431 */ /* 0x000fc800000001ff */
[----:B------:R-:W0:Y:S08]  /*f070*/  I2F.U64.RP R12, R12 ;  /* 0x0000000c000c7312 */ /* 0x000e300000309000 */
[----:B0-----:R-:W0:Y:S02]  /*f080*/  MUFU.RCP R8, R12 ;  /* 0x0000000c00087308 */ /* 0x001e240000001000 */
[----:B0-----:R-:W-:-:S06]  /*f090*/  IADD3 R8, PT, PT, R8, 0x1ffffffe, RZ ;  /* 0x1ffffffe08087810 */ /* 0x001fcc0007ffe0ff */
[----:B------:R-:W0:Y:S02]  /*f0a0*/  F2I.U64.TRUNC R8, R8 ;  /* 0x0000000800087311 */ /* 0x000e24000020d800 */
[----:B0-----:R-:W-:-:S04]  /*f0b0*/  IMAD.WIDE.U32 R10, R8, R6, RZ ;  /* 0x00000006080a7225 */ /* 0x001fc800078e00ff */
[----:B------:R-:W-:Y:S01]  /*f0c0*/  IMAD R11, R9, R6, R11 ;  /* 0x00000006090b7224 */ /* 0x000fe200078e020b */
[----:B------:R-:W-:-:S04]  /*f0d0*/  IADD3 R15, P0, PT, RZ, -R10, RZ ;  /* 0x8000000aff0f7210 */ /* 0x000fc80007f1e0ff */
[----:B------:R-:W-:Y:S01]  /*f0e0*/  IADD3.X R19, PT, PT, RZ, ~R11, RZ, P0, !PT ;  /* 0x8000000bff137210 */ /* 0x000fe200007fe4ff */
[----:B------:R-:W-:-:S04]  /*f0f0*/  IMAD.HI.U32 R10, R8, R15, RZ ;  /* 0x0000000f080a7227 */ /* 0x000fc800078e00ff */
        /* <DEDUP_REMOVED lines=8> */
[----:B------:R-:W-:Y:S02]  /*f180*/  IADD3.X R13, PT, PT, RZ, RZ, R10, P2, P1 ;  /* 0x000000ffff0d7210 */ /* 0x000fe400017e240a */
[----:B------:R-:W-:-:S03]  /*f190*/  IADD3 R15, P0, PT, RZ, -R8, RZ ;  /* 0x80000008ff0f7210 */ /* 0x000fc60007f1e0ff */
[----:B------:R-:W-:Y:S02]  /*f1a0*/  IMAD R8, R13, R6, R9 ;  /* 0x000000060d087224 */ /* 0x000fe400078e0209 */
[----:B------:R-:W-:Y:S02]  /*f1b0*/  IMAD.MOV.U32 R9, RZ, RZ, RZ ;  /* 0x000000ffff097224 */ /* 0x000fe400078e00ff */
[----:B------:R-:W-:Y:S01]  /*f1c0*/  IMAD.HI.U32 R10, R11, R15, RZ ;  /* 0x0000000f0b0a7227 */ /* 0x000fe200078e00ff */
[----:B------:R-:W-:-:S05]  /*f1d0*/  IADD3.X R8, PT, PT, RZ, ~R8, RZ, P0, !PT ;  /* 0x80000008ff087210 */ /* 0x000fca00007fe4ff */
        /* <DEDUP_REMOVED lines=8> */
[----:B------:R-:W-:-:S04]  /*f260*/  IMAD.WIDE.U32 R8, R11, R5, R8 ;  /* 0x000000050b087225 */ /* 0x000fc800078e0008 */
[C---:B------:R-:W-:Y:S02]  /*f270*/  IMAD R11, R13.reuse, R5, RZ ;  /* 0x000000050d0b7224 */ /* 0x040fe400078e02ff */
[----:B------:R-:W-:-:S04]  /*f280*/  IMAD.HI.U32 R8, P0, R13, R4, R8 ;  /* 0x000000040d087227 */ /* 0x000fc80007800008 */
[----:B------:R-:W-:Y:S01]  /*f290*/  IMAD.HI.U32 R13, R13, R5, RZ ;  /* 0x000000050d0d7227 */ /* 0x000fe200078e00ff */
[----:B------:R-:W-:-:S04]  /*f2a0*/  IADD3 R11, P1, PT, R11, R8, RZ ;  /* 0x000000080b0b7210 */ /* 0x000fc80007f3e0ff */
[----:B------:R-:W-:-:S04]  /*f2b0*/  IADD3.X R8, PT, PT, R13, RZ, RZ, P0, !PT ;  /* 0x000000ff0d087210 */ /* 0x000fc800007fe4ff */
[----:B------:R-:W-:Y:S01]  /*f2c0*/  IADD3.X R13, PT, PT, RZ, R8, RZ, P1, !PT ;  /* 0x00000008ff0d7210 */ /* 0x000fe20000ffe4ff */
[----:B------:R-:W-:-:S04]  /*f2d0*/  IMAD.WIDE.U32 R8, R11, R6, RZ ;  /* 0x000000060b087225 */ /* 0x000fc800078e00ff */
[----:B------:R-:W-:Y:S01]  /*f2e0*/  IMAD R9, R13, R6, R9 ;  /* 0x000000060d097224 */ /* 0x000fe200078e0209 */
[----:B------:R-:W-:Y:S02]  /*f2f0*/  IADD3 R15, P0, PT, -R8, R4, RZ ;  /* 0x00000004080f7210 */ /* 0x000fe40007f1e1ff */
[----:B------:R-:W-:Y:S02]  /*f300*/  IADD3 R4, P2, PT, R11, 0x1, RZ ;  /* 0x000000010b047810 */ /* 0x000fe40007f5e0ff */
[----:B------:R-:W-:Y:S02]  /*f310*/  IADD3.X R10, PT, PT, ~R9, R5, RZ, P0, !PT ;  /* 0x00000005090a7210 */ /* 0x000fe400007fe5ff */
[----:B------:R-:W-:Y:S01]  /*f320*/  ISETP.GE.U32.AND P0, PT, R15, R6, PT ;  /* 0x000000060f00720c */ /* 0x000fe20003f06070 */
[----:B------:R-:W-:Y:S01]  /*f330*/  IMAD.X R8, RZ, RZ, R13, P2 ;  /* 0x000000ffff087224 */ /* 0x000fe200010e060d */
[----:B------:R-:W-:Y:S02]  /*f340*/  IADD3 R5, P1, PT, -R6, R15, RZ ;  /* 0x0000000f06057210 */ /* 0x000fe40007f3e1ff */
[----:B------:R-:W-:-:S02]  /*f350*/  ISETP.GE.U32.AND.EX P0, PT, R10, RZ, PT, P0 ;  /* 0x000000ff0a00720c */ /* 0x000fc40003f06100 */
[----:B------:R-:W-:Y:S02]  /*f360*/  IADD3.X R9, PT, PT, R10, -0x1, RZ, P1, !PT ;  /* 0xffffffff0a097810 */ /* 0x000fe40000ffe4ff */
[----:B------:R-:W-:Y:S02]  /*f370*/  SEL R5, R5, R15, P0 ;  /* 0x0000000f05057207 */ /* 0x000fe40000000000 */
[----:B------:R-:W-:Y:S02]  /*f380*/  SEL R11, R4, R11, P0 ;  /* 0x0000000b040b7207 */ /* 0x000fe40000000000 */
[----:B------:R-:W-:Y:S02]  /*f390*/  SEL R9, R9, R10, P0 ;  /* 0x0000000a09097207 */ /* 0x000fe40000000000 */
[----:B------:R-:W-:Y:S02]  /*f3a0*/  SEL R8, R8, R13, P0 ;  /* 0x0000000d08087207 */ /* 0x000fe40000000000 */
[----:B------:R-:W-:Y:S01]  /*f3b0*/  ISETP.GE.U32.AND P0, PT, R5, R6, PT ;  /* 0x000000060500720c */ /* 0x000fe20003f06070 */
[----:B------:R-:W-:Y:S01]  /*f3c0*/  HFMA2 R5, -RZ, RZ, 0, 0 ;  /* 0x00000000ff057431 */ /* 0x000fe200000001ff */
[----:B------:R-:W-:-:S02]  /*f3d0*/  IADD3 R4, P2, PT, R11, 0x1, RZ ;  /* 0x000000010b047810 */ /* 0x000fc40007f5e0ff */
[----:B------:R-:W-:Y:S02]  /*f3e0*/  ISETP.GE.U32.AND.EX P0, PT, R9, RZ, PT, P0 ;  /* 0x000000ff0900720c */ /* 0x000fe40003f06100 */
[----:B------:R-:W-:Y:S02]  /*f3f0*/  ISETP.NE.U32.AND P1, PT, R6, RZ, PT ;  /* 0x000000ff0600720c */ /* 0x000fe40003f25070 */
[----:B------:R-:W-:Y:S02]  /*f400*/  IADD3.X R9, PT, PT, RZ, R8, RZ, P2, !PT ;  /* 0x00000008ff097210 */ /* 0x000fe400017fe4ff */
[----:B------:R-:W-:Y:S02]  /*f410*/  SEL R6, R4, R11, P0 ;  /* 0x0000000b04067207 */ /* 0x000fe40000000000 */
[----:B------:R-:W-:Y:S02]  /*f420*/  MOV R4, R2 ;  /* 0x0000000200047202 */ /* 0x000fe40000000f00 */
[----:B------:R-:W-:-:S02]  /*f430*/  ISETP.NE.AND.EX P1, PT, RZ, RZ, PT, P1 ;  /* 0x000000ffff00720c */ /* 0x000fc40003f25310 */
[----:B------:R-:W-:Y:S02]  /*f440*/  SEL R9, R9, R8, P0 ;  /* 0x0000000809097207 */ /* 0x000fe40000000000 */
[----:B------:R-:W-:Y:S02]  /*f450*/  SEL R6, R6, 0xffffffff, P1 ;  /* 0xffffffff06067807 */ /* 0x000fe40000800000 */
[----:B------:R-:W-:Y:S01]  /*f460*/  SEL R9, R9, 0xffffffff, P1 ;  /* 0xffffffff09097807 */ /* 0x000fe20000800000 */
[----:B------:R-:W-:Y:S06]  /*f470*/  RET.REL.NODEC R4 `(_ZN2at6native13reduce_kernelILi512ELi1ENS0_8ReduceOpIN3c108BFloat16ENS0_14func_wrapper_tIS4_NS0_55_GLOBAL__N__0955718d_22_SparseCsrTensorMath_cu_868dd54514ReductionAddOpIfEEEEjS4_Li4ELi4EEEEEvT1_) ;  /* 0xffffff0804e07950 */ /* 0x000fec0003c3ffff */
.L_x_5335:
        /* <DEDUP_REMOVED lines=16> */
.L_x_8884:


//--------------------- .text._ZN2at6native13reduce_kernelILi256ELi2ENS0_8ReduceOpIN3c108BFloat16ENS0_14func_wrapper_tIS4_NS0_55_GLOBAL__N__0955718d_22_SparseCsrTensorMath_cu_868dd54514ReductionAddOpIfEEEEjS4_Li4ELi4EEEEEvT1_ --------------------------
	.section	.text._ZN2at6native13reduce_kernelILi256ELi2ENS0_8ReduceOpIN3c108BFloat16ENS0_14func_wrapper_tIS4_NS0_55_GLOBAL__N__0955718d_22_SparseCsrTensorMath_cu_868dd54514ReductionAddOpIfEEEEjS4_Li4ELi4EEEEEvT1_,"ax",@progbits
	.align	128
.text._ZN2at6native13reduce_kernelILi256ELi2ENS0_8ReduceOpIN3c108BFloat16ENS0_14func_wrapper_tIS4_NS0_55_GLOBAL__N__0955718d_22_SparseCsrTensorMath_cu_868dd54514ReductionAddOpIfEEEEjS4_Li4ELi4EEEEEvT1_:
        .type           _ZN2at6native13reduce_kernelILi256ELi2ENS0_8ReduceOpIN3c108BFloat16ENS0_14func_wrapper_tIS4_NS0_55_GLOBAL__N__0955718d_22_SparseCsrTensorMath_cu_868dd54514ReductionAddOpIfEEEEjS4_Li4ELi4EEEEEvT1_,@function
        .size           _ZN2at6native13reduce_kernelILi256ELi2ENS0_8ReduceOpIN3c108BFloat16ENS0_14func_wrapper_tIS4_NS0_55_GLOBAL__N__0955718d_22_SparseCsrTensorMath_cu_868dd54514ReductionAddOpIfEEEEjS4_Li4ELi4EEEEEvT1_,(.L_x_8886 - _ZN2at6native13reduce_kernelILi256ELi2ENS0_8ReduceOpIN3c108BFloat16ENS0_14func_wrapper_tIS4_NS0_55_GLOBAL__N__0955718d_22_SparseCsrTensorMath_cu_868dd54514ReductionAddOpIfEEEEjS4_Li4ELi4EEEEEvT1_)
        .other          _ZN2at6native13reduce_kernelILi256ELi2ENS0_8ReduceOpIN3c108BFloat16ENS0_14func_wrapper_tIS4_NS0_55_GLOBAL__N__0955718d_22_SparseCsrTensorMath_cu_868dd54514ReductionAddOpIfEEEEjS4_Li4ELi4EEEEEvT1_,@"STO_CUDA_ENTRY STV_DEFAULT"
_ZN2at6native13reduce_kernelILi256ELi2ENS0_8ReduceOpIN3c108BFloat16ENS0_14func_wrapper_tIS4_NS0_55_GLOBAL__N__0955718d_22_SparseCsrTensorMath_cu_868dd54514ReductionAddOpIfEEEEjS4_Li4ELi4EEEEEvT1_:
        /* <DEDUP_REMOVED lines=16> */
[----:B-----5:R-:W-:Y:S02]  /*0100*/  IMAD R21, R24, UR10, R5 ;  /* 0x0000000a18157c24 */ /* 0x020fe4000f8e0205 */
        /* <DEDUP_REMOVED lines=279> */
.L_x_5336:
        /* <DEDUP_REMOVED lines=22> */
[----:B------:R-:W5:Y:S01]  /*13e0*/  LDCU UR4, c[0x0][0x38c] ;  /* 0x00007180ff0477ac */ /* 0x000f620008000800 */
[----:B-1----:R-:W-:Y:S01]  /*13f0*/  MOV R4, UR6 ;  /* 0x0000000600047c02 */ /* 0x002fe20008000f00 */
[----:B------:R-:W-:Y:S01]  /*1400*/  IMAD.U32 R5, RZ, RZ, UR7 ;  /* 0x00000007ff057e24 */ /* 0x000fe2000f8e00ff */
[----:B--2---:R-:W-:Y:S01]  /*1410*/  MOV R6, UR8 ;  /* 0x0000000800067c02 */ /* 0x004fe20008000f00 */
[----:B------:R-:W-:Y:S01]  /*1420*/  IMAD.U32 R7, RZ, RZ, UR9 ;  /* 0x00000009ff077e24 */ /* 0x000fe2000f8e00ff */
[----:B----4-:R-:W-:Y:S01]  /*1430*/  MOV R10, UR10 ;  /* 0x0000000a000a7c02 */ /* 0x010fe20008000f00 */
[----:B------:R-:W-:-:S02]  /*1440*/  IMAD.U32 R11, RZ, RZ, UR11 ;  /* 0x0000000bff0b7e24 */ /* 0x000fc4000f8e00ff */
[----:B-----5:R-:W-:-:S07]  /*1450*/  IMAD.U32 R25, RZ, RZ, UR4 ;  /* 0x00000004ff197e24 */ /* 0x020fce000f8e00ff */
[----:B------:R-:W-:-:S07]  /*1460*/  LEPC R20, `(.L_x_5340) ;  /* 0x000000001014794e */ /* 0x000fce0000000000 */
[----:B0--3--:R-:W-:Y:S05]  /*1470*/  CALL.ABS.NOINC R14 ;  /* 0x000000000e007343 */ /* 0x009fea0003c00000 */
.L_x_5340:
        /* <DEDUP_REMOVED lines=26> */
[----:B------:R-:W2:Y:S02]  /*1620*/  LDG.E.U16 R4, desc[UR36][R4.64] ;  /* 0x0000002404047981 */ /* 0x000ea4000c1e1500 */
[----:B--2---:R-:W-:-:S05]  /*1630*/  SHF.L.U32 R3, R4, 0x10, RZ ;  /* 0x0000001004037819 */ /* 0x004fca00000006ff */
[----:B0-----:R-:W-:-:S07]  /*1640*/  FADD.FTZ R3, R3, UR4 ;  /* 0x0000000403037e21 */ /* 0x001fce0008010000 */
.L_x_5344:
[----:B------:R-:W-:Y:S05]  /*1650*/  BSYNC.RECONVERGENT B1 ;  /* 0x0000000000017941 */ /* 0x000fea0003800200 */
.L_x_5343:
[----:B------:R-:W0:Y:S01]  /*1660*/  LDC R25, c[0x0][0x38c] ;  /* 0x0000e300ff197b82 */ /* 0x000e220000000800 */
[----:B------:R-:W-:-:S05]  /*1670*/  IADD3 R18, P0, PT, R18, 0x8, RZ ;  /* 0x0000000812127810 */ /* 0x000fca0007f1e0ff */
[----:B------:R-:W-:Y:S01]  /*1680*/  IMAD.X R19, RZ, RZ, R19, P0 ;  /* 0x000000ffff137224 */ /* 0x000fe200000e0613 */
[----:B0-----:R-:W-:-:S07]  /*1690*/  IADD3 R25, PT, PT, R6, -0x4, R25 ;  /* 0xfffffffc06197810 */ /* 0x001fce0007ffe019 */
.L_x_5342:
[----:B------:R-:W-:Y:S05]  /*16a0*/  BSYNC.RECONVERGENT B0 ;  /* 0x0000000000007941 */ /* 0x000fea0003800200 */
.L_x_5341:
[----:B------:R-:W0:Y:S01]  /*16b0*/  LDC.64 R4, c[0x0][0x3a0] ;  /* 0x0000e800ff047b82 */ /* 0x000e220000000a00 */
[----:B------:R-:W-:Y:S07]  /*16c0*/  BSSY.RECONVERGENT B0, `(.L_x_5345) ;  /* 0x0000020000007945 */ /* 0x000fee0003800200 */
[----:B------:R-:W1:Y:S01]  /*16d0*/  LDC R6, c[0x0][0x3a8] ;  /* 0x0000ea00ff067b82 */ /* 0x000e620000000800 */
[----:B0-----:R-:W-:Y:S01]  /*16e0*/  IMAD R4, R23, R4, RZ ;  /* 0x0000000417047224 */ /* 0x001fe200078e02ff */
[----:B------:R-:W-:-:S03]  /*16f0*/  ISETP.NE.AND P0, PT, R5, RZ, PT ;  /* 0x000000ff0500720c */ /* 0x000fc60003f05270 */
[C---:B------:R-:W-:Y:S01]  /*1700*/  IMAD R7, R22.reuse, R5, R4 ;  /* 0x0000000516077224 */ /* 0x040fe200078e0204 */
[----:B------:R-:W-:-:S03]  /*1710*/  ISETP.NE.AND P0, PT, R22, RZ, P0 ;  /* 0x000000ff1600720c */ /* 0x000fc60000705270 */
[----:B-1----:R-:W-:Y:S01]  /*1720*/  IMAD R7, R24, R6, R7 ;  /* 0x0000000618077224 */ /* 0x002fe200078e0207 */
[----:B------:R-:W-:Y:S02]  /*1730*/  ISETP.NE.AND P1, PT, R6, RZ, PT ;  /* 0x000000ff0600720c */ /* 0x000fe40003f25270 */
[----:B------:R-:W-:Y:S02]  /*1740*/  MOV R6, R8 ;  /* 0x0000000800067202 */ /* 0x000fe40000000f00 */
[----:B------:R-:W-:Y:S02]  /*1750*/  LEA R4, R7, 0x3, 0x2 ;  /* 0x0000000307047811 */ /* 0x000fe400078e10ff */
[----:B------:R-:W-:Y:S02]  /*1760*/  ISETP.NE.AND P1, PT, R24, RZ, P1 ;  /* 0x000000ff1800720c */ /* 0x000fe40000f25270 */
[----:B------:R-:W-:Y:S02]  /*1770*/  ISETP.GE.U32.AND P2, PT, R4, R25, PT ;  /* 0x000000190400720c */ /* 0x000fe40003f46070 */
[----:B------:R-:W-:-:S11]  /*1780*/  PLOP3.LUT P0, PT, P0, P1, PT, 0xf8, 0x8f ;  /* 0x00000000008f781c */ /* 0x000fd60000703f70 */
[----:B------:R-:W-:Y:S05]  /*1790*/  @P2 BRA `(.L_x_5346) ;  /* 0x0000000000482947 */ /* 0x000fea0003800000 */
[----:B------:R-:W-:-:S07]  /*17a0*/  IMAD.MOV.U32 R6, RZ, RZ, R8 ;  /* 0x000000ffff067224 */ /* 0x000fce00078e0008 */
.L_x_5347:
[C---:B------:R-:W-:Y:S01]  /*17b0*/  IMAD.WIDE.U32 R4, R7.reuse, 0x8, R18 ;  /* 0x0000000807047825 */ /* 0x040fe200078e0012 */
[----:B------:R-:W0:Y:S05]  /*17c0*/  LDCU UR4, c[0x0][0x394] ;  /* 0x00007280ff0477ac */ /* 0x000e2a0008000800 */
[----:B------:R-:W2:Y:S01]  /*17d0*/  LDG.E.64 R4, desc[UR36][R4.64] ;  /* 0x0000002404047981 */ /* 0x000ea2000c1e1b00 */
[----:B0-----:R-:W-:-:S04]  /*17e0*/  IADD3 R7, PT, PT, R7, UR4, RZ ;  /* 0x0000000407077c10 */ /* 0x001fc8000fffe0ff */
[----:B------:R-:W-:-:S04]  /*17f0*/  LEA R12, R7, 0x3, 0x2 ;  /* 0x00000003070c7811 */ /* 0x000fc800078e10ff */
[----:B------:R-:W-:Y:S02]  /*1800*/  ISETP.GE.U32.AND P1, PT, R12, R25, PT ;  /* 0x000000190c00720c */ /* 0x000fe40003f26070 */
[C---:B--2---:R-:W-:Y:S01]  /*1810*/  PRMT R9, R4.reuse, 0x7632, R9 ;  /* 0x0000763204097816 */ /* 0x044fe20000000009 */
[----:B------:R-:W-:Y:S01]  /*1820*/  IMAD.U32 R12, R4, 0x10000, RZ ;  /* 0x00010000040c7824 */ /* 0x000fe200078e00ff */
[C---:B------:R-:W-:Y:S02]  /*1830*/  PRMT R10, R5.reuse, 0x7632, R10 ;  /* 0x00007632050a7816 */ /* 0x040fe4000000000a */
[----:B------:R-:W-:Y:S01]  /*1840*/  SHF.L.U32 R11, R5, 0x10, RZ ;  /* 0x00000010050b7819 */ /* 0x000fe200000006ff */
[----:B------:R-:W-:Y:S01]  /*1850*/  IMAD.U32 R9, R9, 0x10000, RZ ;  /* 0x0001000009097824 */ /* 0x000fe200078e00ff */
[----:B------:R-:W-:Y:S01]  /*1860*/  SHF.L.U32 R13, R10, 0x10, RZ ;  /* 0x000000100a0d7819 */ /* 0x000fe200000006ff */
[----:B------:R-:W-:Y:S02]  /*1870*/  FADD.FTZ R3, R12, R3 ;  /* 0x000000030c037221 */ /* 0x000fe40000010000 */
[----:B------:R-:W-:Y:S01]  /*1880*/  FADD.FTZ R6, R11, R6 ;  /* 0x000000060b067221 */ /* 0x000fe20000010000 */
[----:B------:R-:W-:Y:S01]  /*1890*/  FADD.FTZ R8, R9, R8 ;  /* 0x0000000809087221 */ /* 0x000fe20000010000 */
[----:B------:R-:W-:Y:S01]  /*18a0*/  FADD.FTZ R0, R13, R0 ;  /* 0x000000000d007221 */ /* 0x000fe20000010000 */
[----:B------:R-:W-:Y:S06]  /*18b0*/  @!P1 BRA `(.L_x_5347) ;  /* 0xfffffffc00bc9947 */ /* 0x000fec000383ffff */
.L_x_5346:
[----:B------:R-:W-:Y:S05]  /*18c0*/  BSYNC.RECONVERGENT B0 ;  /* 0x0000000000007941 */ /* 0x000fea0003800200 */
.L_x_5345:
        /* <DEDUP_REMOVED lines=10> */
.L_x_5349:
[----:B------:R-:W-:Y:S05]  /*1970*/  BSYNC.RECONVERGENT B0 ;  /* 0x0000000000007941 */ /* 0x000fea0003800200 */
.L_x_5348:
[----:B------:R-:W-:Y:S01]  /*1980*/  FADD.FTZ R3, R8, R3 ;  /* 0x0000000308037221 */ /* 0x000fe20000010000 */
[----:B------:R-:W-:-:S03]  /*1990*/  IMAD.MOV.U32 R19, RZ, RZ, RZ ;  /* 0x000000ffff137224 */ /* 0x000fc600078e00ff */
[----:B------:R-:W-:-:S04]  /*19a0*/  FADD.FTZ R3, R3, R6 ;  /* 0x0000000603037221 */ /* 0x000fc80000010000 */
[----:B------:R-:W-:Y:S01]  /*19b0*/  FADD.FTZ R18, R3, R0 ;  /* 0x0000000003127221 */ /* 0x000fe20000010000 */
[----:B------:R-:W-:Y:S06]  /*19c0*/  BRA `(.L_x_5338) ;  /* 0x0000009c00687947 */ /* 0x000fec0003800000 */
.L_x_5339:
        /* <DEDUP_REMOVED lines=26> */
.L_x_5354:
[----:B------:R-:W-:Y:S01]  /*1b70*/  SHF.R.U32.HI R5, RZ, 0x1, R21 ;  /* 0x00000001ff057819 */ /* 0x000fe20000011615 */
[----:B------:R-:W-:-:S03]  /*1b80*/  IMAD.IADD R7, R21, 0x1, R8 ;  /* 0x0000000115077824 */ /* 0x000fc600078e0208 */
[C---:B------:R-:W-:Y:S01]  /*1b90*/  IADD3 R4, PT, PT, R5.reuse, R8, RZ ;  /* 0x0000000805047210 */ /* 0x040fe20007ffe0ff */
[----:B------:R-:W-:Y:S01]  /*1ba0*/  IMAD.WIDE.U32 R20, R5, 0x4, R18 ;  /* 0x0000000405147825 */ /* 0x000fe200078e0012 */
[----:B------:R-:W-:Y:S02]  /*1bb0*/  LEA R27, R8, R7, 0x1 ;  /* 0x00000007081b7211 */ /* 0x000fe400078e08ff */
[----:B------:R-:W-:Y:S01]  /*1bc0*/  SHF.R.U32.HI R25, RZ, 0x1, R7 ;  /* 0x00000001ff197819 */ /* 0x000fe20000011607 */
[----:B------:R-:W-:Y:S01]  /*1bd0*/  IMAD.SHL.U32 R5, R4, 0x4, RZ ;  /* 0x0000000404057824 */ /* 0x000fe200078e00ff */
[----:B------:R-:W-:Y:S01]  /*1be0*/  SHF.R.U32.HI R4, RZ, 0x1e, R4 ;  /* 0x0000001eff047819 */ /* 0x000fe20000011604 */
[----:B------:R1:W2:Y:S01]  /*1bf0*/  LDG.E R20, desc[UR36][R20.64] ;  /* 0x0000002414147981 */ /* 0x0002a2000c1e1900 */
[----:B------:R-:W-:Y:S01]  /*1c00*/  SHF.R.U32.HI R7, RZ, 0x1, R27 ;  /* 0x00000001ff077819 */ /* 0x000fe2000001161b */
[----:B------:R-:W-:Y:S01]  /*1c10*/  IMAD.WIDE.U32 R24, R25, 0x4, R18 ;  /* 0x0000000419187825 */ /* 0x000fe200078e0012 */
[----:B------:R-:W-:-:S02]  /*1c20*/  LOP3.LUT R5, R5, 0xfffffffc, RZ, 0xc0, !PT ;  /* 0xfffffffc05057812 */ /* 0x000fc400078ec0ff */
[----:B------:R-:W-:Y:S02]  /*1c30*/  LOP3.LUT R29, R4, 0x1, RZ, 0xc0, !PT ;  /* 0x00000001041d7812 */ /* 0x000fe400078ec0ff */
[----:B------:R-:W-:Y:S01]  /*1c40*/  IADD3 R4, P0, PT, R18, R5, RZ ;  /* 0x0000000512047210 */ /* 0x000fe20007f1e0ff */
[----:B------:R-:W-:Y:S01]  /*1c50*/  IMAD.WIDE.U32 R6, R7, 0x4, R18 ;  /* 0x0000000407067825 */ /* 0x000fe200078e0012 */
[----:B------:R-:W3:Y:S03]  /*1c60*/  LDG.E R24, desc[UR36][R24.64] ;  /* 0x0000002418187981 */ /* 0x000ee6000c1e1900 */
[----:B------:R-:W-:Y:S02]  /*1c70*/  IMAD.X R5, R19, 0x1, R29, P0 ;  /* 0x0000000113057824 */ /* 0x000fe400000e061d */
[----:B------:R-:W4:Y:S04]  /*1c80*/  LDG.E R6, desc[UR36][R6.64] ;  /* 0x0000002406067981 */ /* 0x000f28000c1e1900 */
[----:B------:R-:W5:Y:S01]  /*1c90*/  LDG.E R4, desc[UR36][R4.64] ;  /* 0x0000002404047981 */ /* 0x000f62000c1e1900 */
[----:B-1----:R-:W-:-:S05]  /*1ca0*/  IADD3 R21, PT, PT, R27, R8, RZ ;  /* 0x000000081b157210 */ /* 0x002fca0007ffe0ff */
[----:B------:R-:W-:-:S05]  /*1cb0*/  IMAD R31, R8, 0x3, R21 ;  /* 0x00000003081f7824 */ /* 0x000fca00078e0215 */
[----:B------:R-:W-:Y:S02]  /*1cc0*/  ISETP.GE.U32.AND P0, PT, R31, R0, PT ;  /* 0x000000001f00720c */ /* 0x000fe40003f06070 */
[C---:B--2---:R-:W-:Y:S01]  /*1cd0*/  PRMT R26, R20.reuse, 0x7632, R26 ;  /* 0x00007632141a7816 */ /* 0x044fe2000000001a */
[----:B------:R-:W-:-:S03]  /*1ce0*/  IMAD.U32 R28, R20, 0x10000, RZ ;  /* 0x00010000141c7824 */ /* 0x000fc600078e00ff */
[----:B------:R-:W-:Y:S01]  /*1cf0*/  SHF.L.U32 R27, R26, 0x10, RZ ;  /* 0x000000101a1b7819 */ /* 0x000fe200000006ff */
[----:B------:R-:W-:Y:S01]  /*1d00*/  FADD.FTZ R9, R28, R9 ;  /* 0x000000091c097221 */ /* 0x000fe20000010000 */
[----:B---3--:R-:W-:Y:S02]  /*1d10*/  PRMT R25, R24, 0x7632, R25 ;  /* 0x0000763218197816 */ /* 0x008fe40000000019 */
[----:B----4-:R-:W-:Y:S02]  /*1d20*/  PRMT R7, R6, 0x7632, R7 ;  /* 0x0000763206077816 */ /* 0x010fe40000000007 */
[----:B-----5:R-:W-:Y:S01]  /*1d30*/  PRMT R5, R4, 0x7632, R5 ;  /* 0x0000763204057816 */ /* 0x020fe20000000005 */
[----:B------:R-:W-:Y:S01]  /*1d40*/  IMAD.U32 R29, R24, 0x10000, RZ ;  /* 0x00010000181d7824 */ /* 0x000fe200078e00ff */
[----:B------:R-:W-:Y:S01]  /*1d50*/  SHF.L.U32 R26, R25, 0x10, RZ ;  /* 0x00000010191a7819 */ /* 0x000fe200000006ff */
[----:B------:R-:W-:Y:S01]  /*1d60*/  IMAD.U32 R28, R4, 0x10000, RZ ;  /* 0x00010000041c7824 */ /* 0x000fe200078e00ff */
[----:B------:R-:W-:Y:S01]  /*1d70*/  SHF.L.U32 R5, R5, 0x10, RZ ;  /* 0x0000001005057819 */ /* 0x000fe200000006ff */
[----:B------:R-:W-:Y:S01]  /*1d80*/  IMAD.U32 R30, R6, 0x10000, RZ ;  /* 0x00010000061e7824 */ /* 0x000fe200078e00ff */
[----:B------:R-:W-:Y:S01]  /*1d90*/  SHF.L.U32 R32, R7, 0x10, RZ ;  /* 0x0000001007207819 */ /* 0x000fe200000006ff */
[----:B------:R-:W-:Y:S01]  /*1da0*/  FADD.FTZ R10, R27, R10 ;  /* 0x0000000a1b0a7221 */ /* 0x000fe20000010000 */
[----:B------:R-:W-:Y:S01]  /*1db0*/  FADD.FTZ R12, R29, R12 ;  /* 0x0000000c1d0c7221 */ /* 0x000fe20000010000 */
[----:B------:R-:W-:Y:S01]  /*1dc0*/  FADD.FTZ R11, R26, R11 ;  /* 0x0000000b1a0b7221 */ /* 0x000fe20000010000 */
[----:B------:R-:W-:Y:S01]  /*1dd0*/  FADD.FTZ R13, R28, R13 ;  /* 0x0000000d1c0d7221 */ /* 0x000fe20000010000 */
[----:B------:R-:W-:Y:S01]  /*1de0*/  FADD.FTZ R14, R5, R14 ;  /* 0x0000000e050e7221 */ /* 0x000fe20000010000 */
[----:B------:R-:W-:Y:S01]  /*1df0*/  FADD.FTZ R15, R30, R15 ;  /* 0x0000000f1e0f7221 */ /* 0x000fe20000010000 */
[----:B------:R-:W-:Y:S01]  /*1e00*/  FADD.FTZ R3, R32, R3 ;  /* 0x0000000320037221 */ /* 0x000fe20000010000 */
[----:B------:R-:W-:Y:S06]  /*1e10*/  @!P0 BRA `(.L_x_5354) ;  /* 0xfffffffc00548947 */ /* 0x000fec000383ffff */
[----:B------:R-:W-:Y:S05]  /*1e20*/  BSYNC.RECONVERGENT B1 ;  /* 0x0000000000017941 */ /* 0x000fea0003800200 */
.L_x_5353:
[C---:B------:R-:W-:Y:S02]  /*1e30*/  PRMT R28, R20.reuse, 0x7610, R28 ;  /* 0x00007610141c7816 */ /* 0x040fe4000000001c */
[----:B------:R-:W-:Y:S02]  /*1e40*/  PRMT R27, R20, 0x7632, R27 ;  /* 0x00007632141b7816 */ /* 0x000fe4000000001b */
[C---:B------:R-:W-:Y:S02]  /*1e50*/  PRMT R25, R24.reuse, 0x7610, R25 ;  /* 0x0000761018197816 */ /* 0x040fe40000000019 */
[----:B------:R-:W-:Y:S02]  /*1e60*/  PRMT R24, R24, 0x7632, R24 ;  /* 0x0000763218187816 */ /* 0x000fe40000000018 */
[C---:B------:R-:W-:Y:S02]  /*1e70*/  PRMT R26, R4.reuse, 0x7610, R26 ;  /* 0x00007610041a7816 */ /* 0x040fe4000000001a */
[----:B------:R-:W-:-:S02]  /*1e80*/  PRMT R20, R4, 0x7632, R20 ;  /* 0x0000763204147816 */ /* 0x000fc40000000014 */
[----:B------:R-:W-:-:S07]  /*1e90*/  PRMT R7, R6, 0x7632, R7 ;  /* 0x0000763206077816 */ /* 0x000fce0000000007 */
.L_x_5352:
[----:B------:R-:W-:Y:S05]  /*1ea0*/  BSYNC.RECONVERGENT B0 ;  /* 0x0000000000007941 */ /* 0x000fea0003800200 */
.L_x_5351:
[----:B------:R-:W-:Y:S01]  /*1eb0*/  ISETP.GE.U32.AND P0, PT, R21, R0, PT ;  /* 0x000000001500720c */ /* 0x000fe20003f06070 */
[----:B------:R-:W-:-:S12]  /*1ec0*/  BSSY.RECONVERGENT B0, `(.L_x_5355) ;  /* 0x000001e000007945 */ /* 0x000fd80003800200 */
        /* <DEDUP_REMOVED lines=17> */
[----:B------:R-:W-:Y:S01]  /*1fe0*/  IMAD.IADD R31, R29, 0x1, R8 ;  /* 0x000000011d1f7824 */ /* 0x000fe200078e0208 */
[----:B------:R-:W-:-:S04]  /*1ff0*/  SHF.R.U32.HI R5, RZ, 0x1, R29 ;  /* 0x00000001ff057819 */ /* 0x000fc8000001161d */
[----:B------:R-:W-:Y:S01]  /*2000*/  ISETP.GE.U32.AND P1, PT, R31, R0, PT ;  /* 0x000000001f00720c */ /* 0x000fe20003f26070 */
[----:B------:R-:W-:-:S06]  /*2010*/  IMAD.WIDE.U32 R4, R5, 0x4, R18 ;  /* 0x0000000405047825 */ /* 0x000fcc00078e0012 */
[----:B------:R-:W2:Y:S06]  /*2020*/  LDG.E R4, desc[UR36][R4.64] ;  /* 0x0000002404047981 */ /* 0x000eac000c1e1900 */
[----:B------:R-:W-:-:S05]  /*2030*/  @!P1 SHF.R.U32.HI R29, RZ, 0x1, R31 ;  /* 0x00000001ff1d9819 */ /* 0x000fca000001161f */
[----:B------:R-:W-:-:S06]  /*2040*/  @!P1 IMAD.WIDE.U32 R18, R29, 0x4, R18 ;  /* 0x000000041d129825 */ /* 0x000fcc00078e0012 */
[----:B------:R-:W3:Y:S01]  /*2050*/  @!P1 LDG.E R18, desc[UR36][R18.64] ;  /* 0x0000002412129981 */ /* 0x000ee2000c1e1900 */
[C---:B--2---:R-:W-:Y:S02]  /*2060*/  PRMT R26, R4.reuse, 0x7610, R26 ;  /* 0x00007610041a7816 */ /* 0x044fe4000000001a */
[----:B------:R-:W-:Y:S02]  /*2070*/  PRMT R20, R4, 0x7632, R20 ;  /* 0x0000763204147816 */ /* 0x000fe40000000014 */
[C---:B---3--:R-:W-:Y:S02]  /*2080*/  @!P1 PRMT R6, R18.reuse, 0x7610, R6 ;  /* 0x0000761012069816 */ /* 0x048fe40000000006 */
[----:B------:R-:W-:-:S07]  /*2090*/  @!P1 PRMT R7, R18, 0x7632, R7 ;  /* 0x0000763212079816 */ /* 0x000fce0000000007 */
.L_x_5356:
[----:B------:R-:W-:Y:S05]  /*20a0*/  BSYNC.RECONVERGENT B0 ;  /* 0x0000000000007941 */ /* 0x000fea0003800200 */
.L_x_5355:
[----:B------:R-:W-:Y:S04]  /*20b0*/  BSSY.RECONVERGENT B0, `(.L_x_5357) ;  /* 0x000001a000007945 */ /* 0x000fe80003800200 */
[----:B------:R-:W-:Y:S05]  /*20c0*/  @P0 BRA `(.L_x_5358) ;  /* 0x0000000000600947 */ /* 0x000fea0003800000 */
[----:B------:R-:W-:Y:S01]  /*20d0*/  IADD3 R5, PT, PT, R21, R8, RZ ;  /* 0x0000000815057210 */ /* 0x000fe20007ffe0ff */
[----:B------:R-:W-:Y:S01]  /*20e0*/  IMAD.U32 R28, R28, 0x10000, RZ ;  /* 0x000100001c1c7824 */ /* 0x000fe200078e00ff */
[----:B------:R-:W-:Y:S02]  /*20f0*/  SHF.L.U32 R27, R27, 0x10, RZ ;  /* 0x000000101b1b7819 */ /* 0x000fe400000006ff */
[----:B------:R-:W-:Y:S01]  /*2100*/  ISETP.GE.U32.AND P0, PT, R5, R0, PT ;  /* 0x000000000500720c */ /* 0x000fe20003f06070 */
[----:B------:R-:W-:Y:S02]  /*2110*/  FADD.FTZ R9, R9, R28 ;  /* 0x0000001c09097221 */ /* 0x000fe40000010000 */
[----:B------:R-:W-:-:S10]  /*2120*/  FADD.FTZ R10, R10, R27 ;  /* 0x0000001b0a0a7221 */ /* 0x000fd40000010000 */
[----:B------:R-:W-:Y:S05]  /*2130*/  @P0 BRA `(.L_x_5358) ;  /* 0x0000000000440947 */ /* 0x000fea0003800000 */
[----:B------:R-:W-:Y:S01]  /*2140*/  IMAD.IADD R5, R5, 0x1, R8 ;  /* 0x0000000105057824 */ /* 0x000fe200078e0208 */
[----:B------:R-:W-:Y:S01]  /*2150*/  SHF.L.U32 R25, R25, 0x10, RZ ;  /* 0x0000001019197819 */ /* 0x000fe200000006ff */
[----:B------:R-:W-:-:S03]  /*2160*/  IMAD.U32 R24, R24, 0x10000, RZ ;  /* 0x0001000018187824 */ /* 0x000fc600078e00ff */
[----:B------:R-:W-:Y:S01]  /*2170*/  ISETP.GE.U32.AND P0, PT, R5, R0, PT ;  /* 0x000000000500720c */ /* 0x000fe20003f06070 */
[----:B------:R-:W-:Y:S01]  /*2180*/  FADD.FTZ R12, R12, R25 ;  /* 0x000000190c0c7221 */ /* 0x000fe20000010000 */
[----:B------:R-:W-:-:S11]  /*2190*/  FADD.FTZ R11, R11, R24 ;  /* 0x000000180b0b7221 */ /* 0x000fd60000010000 */
[----:B------:R-:W-:Y:S05]  /*21a0*/  @P0 BRA `(.L_x_5358) ;  /* 0x0000000000280947 */ /* 0x000fea0003800000 */
[----:B------:R-:W-:Y:S01]  /*21b0*/  IADD3 R5, PT, PT, R5, R8, RZ ;  /* 0x0000000805057210 */ /* 0x000fe20007ffe0ff */
[----:B------:R-:W-:-:S03]  /*21c0*/  IMAD.U32 R26, R26, 0x10000, RZ ;  /* 0x000100001a1a7824 */ /* 0x000fc600078e00ff */
[----:B------:R-:W-:Y:S01]  /*21d0*/  ISETP.GE.U32.AND P0, PT, R5, R0, PT ;  /* 0x000000000500720c */ /* 0x000fe20003f06070 */
[----:B------:R-:W-:Y:S01]  /*21e0*/  FADD.FTZ R13, R13, R26 ;  /* 0x0000001a0d0d7221 */ /* 0x000fe20000010000 */
[----:B------:R-:W-:-:S05]  /*21f0*/  SHF.L.U32 R5, R20, 0x10, RZ ;  /* 0x0000001014057819 */ /* 0x000fca00000006ff */
[----:B------:R-:W-:-:S06]  /*2200*/  FADD.FTZ R14, R14, R5 ;  /* 0x000000050e0e7221 */ /* 0x000fcc0000010000 */
[----:B------:R-:W-:Y:S01]  /*2210*/  @!P0 SHF.L.U32 R0, R7, 0x10, RZ ;  /* 0x0000001007008819 */ /* 0x000fe200000006ff */
[----:B------:R-:W-:-:S04]  /*2220*/  @!P0 IMAD.U32 R6, R6, 0x10000, RZ ;  /* 0x0001000006068824 */ /* 0x000fc800078e00ff */
[----:B------:R-:W-:Y:S01]  /*2230*/  @!P0 FADD.FTZ R15, R15, R6 ;  /* 0x000000060f0f8221 */ /* 0x000fe20000010000 */
[----:B------:R-:W-:-:S07]  /*2240*/  @!P0 FADD.FTZ R3, R3, R0 ;  /* 0x0000000003038221 */ /* 0x000fce0000010000 */
.L_x_5358:
[----:B------:R-:W-:Y:S05]  /*2250*/  BSYNC.RECONVERGENT B0 ;  /* 0x0000000000007941 */ /* 0x000fea0003800200 */
.L_x_5357:
[----:B------:R-:W-:Y:S01]  /*2260*/  FADD.FTZ R12, R9, R12 ;  /* 0x0000000c090c7221 */ /* 0x000fe20000010000 */
[----:B------:R-:W-:-:S03]  /*2270*/  FADD.FTZ R11, R10, R11 ;  /* 0x0000000b0a0b7221 */ /* 0x000fc60000010000 */
[----:B------:R-:W-:Y:S01]  /*2280*/  FADD.FTZ R12, R12, R13 ;  /* 0x0000000d0c0c7221 */ /* 0x000fe20000010000 */
[----:B------:R-:W-:-:S03]  /*2290*/  FADD.FTZ R14, R11, R14 ;  /* 0x0000000e0b0e7221 */ /* 0x000fc60000010000 */
[----:B------:R-:W-:Y:S01]  /*22a0*/  FADD.FTZ R18, R12, R15 ;  /* 0x0000000f0c127221 */ /* 0x000fe20000010000 */
[----:B------:R-:W-:Y:S01]  /*22b0*/  FADD.FTZ R19, R14, R3 ;  /* 0x000000030e137221 */ /* 0x000fe20000010000 */
[----:B------:R-:W-:Y:S06]  /*22c0*/  BRA `(.L_x_5338) ;  /* 0x0000009400287947 */ /* 0x000fec0003800000 */
.L_x_5350:
[----:B------:R-:W-:-:S13]  /*22d0*/  ISETP.NE.AND P0, PT, R14, 0x1, PT ;  /* 0x000000010e00780c */ /* 0x000fda0003f05270 */
[----:B------:R-:W-:Y:S05]  /*22e0*/  @P0 BRA `(.L_x_5359) ;  /* 0x00000008003c0947 */ /* 0x000fea0003800000 */
[----:B------:R-:W1:Y:S01]  /*22f0*/  LDC R8, c[0x0][0x394] ;  /* 0x0000e500ff087b82 */ /* 0x000e620000000800 */
[----:B------:R-:W-:Y:S01]  /*2300*/  BSSY.RECONVERGENT B0, `(.L_x_5360) ;  /* 0x0000047000007945 */ /* 0x000fe20003800200 */
[----:B------:R-:W-:-:S06]  /*2310*/  IMAD.MOV.U32 R25, RZ, RZ, R21 ;  /* 0x000000ffff197224 */ /* 0x000fcc00078e0015 */
        /* <DEDUP_REMOVED lines=18> */
.L_x_5363:
[----:B------:R-:W-:Y:S02]  /*2440*/  IMAD R4, R24, R25, RZ ;  /* 0x0000001918047224 */ /* 0x000fe400078e02ff */
[----:B------:R-:W-:-:S03]  /*2450*/  IMAD.IADD R25, R25, 0x1, R8 ;  /* 0x0000000119197824 */ /* 0x000fc600078e0208 */
[----:B------:R-:W-:Y:S01]  /*2460*/  SHF.R.U32.HI R27, RZ, 0x1, R4 ;  /* 0x00000001ff1b7819 */ /* 0x000fe20000011604 */
[----:B------:R-:W-:Y:S01]  /*2470*/  IMAD R4, R24, R25, RZ ;  /* 0x0000001918047224 */ /* 0x000fe200078e02ff */
[----:B------:R-:W-:-:S03]  /*2480*/  IADD3 R5, PT, PT, R25, R8, RZ ;  /* 0x0000000819057210 */ /* 0x000fc60007ffe0ff */
[----:B------:R-:W-:Y:S01]  /*2490*/  IMAD.WIDE.U32 R26, R27, 0x4, R18 ;  /* 0x000000041b1a7825 */ /* 0x000fe200078e0012 */
[----:B------:R-:W-:-:S03]  /*24a0*/  SHF.R.U32.HI R11, RZ, 0x1, R4 ;  /* 0x00000001ff0b7819 */ /* 0x000fc60000011604 */
[----:B------:R-:W-:Y:S02]  /*24b0*/  IMAD.IADD R25, R5, 0x1, R8 ;  /* 0x0000000105197824 */ /* 0x000fe400078e0208 */
[C---:B------:R-:W-:Y:S01]  /*24c0*/  IMAD R5, R24.reuse, R5, RZ ;  /* 0x0000000518057224 */ /* 0x040fe200078e02ff */
[----:B------:R-:W2:Y:S01]  /*24d0*/  LDG.E R26, desc[UR36][R26.64] ;  /* 0x000000241a1a7981 */ /* 0x000ea2000c1e1900 */
[----:B------:R-:W-:-:S03]  /*24e0*/  IMAD R4, R24, R25, RZ ;  /* 0x0000001918047224 */ /* 0x000fc600078e02ff */
[----:B------:R-:W-:Y:S02]  /*24f0*/  SHF.R.U32.HI R5, RZ, 0x1, R5 ;  /* 0x00000001ff057819 */ /* 0x000fe40000011605 */
[----:B------:R-:W-:Y:S01]  /*2500*/  SHF.R.U32.HI R7, RZ, 0x1, R4 ;  /* 0x00000001ff077819 */ /* 0x000fe20000011604 */
        /* <DEDUP_REMOVED lines=31> */
.L_x_5362:
[C---:B------:R-:W-:Y:S02]  /*2700*/  PRMT R29, R26.reuse, 0x7610, R29 ;  /* 0x000076101a1d7816 */ /* 0x040fe4000000001d */
[----:B------:R-:W-:Y:S02]  /*2710*/  PRMT R28, R26, 0x7632, R28 ;  /* 0x000076321a1c7816 */ /* 0x000fe4000000001c */
[C---:B------:R-:W-:Y:S02]  /*2720*/  PRMT R26, R10.reuse, 0x7610, R26 ;  /* 0x000076100a1a7816 */ /* 0x040fe4000000001a */
[----:B------:R-:W-:Y:S02]  /*2730*/  PRMT R10, R10, 0x7632, R10 ;  /* 0x000076320a0a7816 */ /* 0x000fe4000000000a */
[C---:B------:R-:W-:Y:S02]  /*2740*/  PRMT R27, R4.reuse, 0x7610, R27 ;  /* 0x00007610041b7816 */ /* 0x040fe4000000001b */
[----:B------:R-:W-:-:S02]  /*2750*/  PRMT R11, R4, 0x7632, R11 ;  /* 0x00007632040b7816 */ /* 0x000fc4000000000b */
[----:B------:R-:W-:-:S07]  /*2760*/  PRMT R7, R6, 0x7632, R7 ;  /* 0x0000763206077816 */ /* 0x000fce0000000007 */
.L_x_5361:
[----:B------:R-:W-:Y:S05]  /*2770*/  BSYNC.RECONVERGENT B0 ;  /* 0x0000000000007941 */ /* 0x000fea0003800200 */
.L_x_5360:
        /* <DEDUP_REMOVED lines=35> */
.L_x_5365:
[----:B------:R-:W-:Y:S05]  /*29b0*/  BSYNC.RECONVERGENT B0 ;  /* 0x0000000000007941 */ /* 0x000fea0003800200 */
.L_x_5364:
        /* <DEDUP_REMOVED lines=16> */
[----:B------:R-:W-:Y:S02]  /*2ac0*/  IADD3 R5, PT, PT, R19, R8, RZ ;  /* 0x0000000813057210 */ /* 0x000fe40007ffe0ff */
[----:B------:R-:W-:Y:S02]  /*2ad0*/  SHF.L.U32 R11, R11, 0x10, RZ ;  /* 0x000000100b0b7819 */ /* 0x000fe400000006ff */
[----:B------:R-:W-:Y:S01]  /*2ae0*/  ISETP.GE.U32.AND P0, PT, R5, R0, PT ;  /* 0x000000000500720c */ /* 0x000fe20003f06070 */
[----:B------:R-:W-:Y:S02]  /*2af0*/  IMAD.U32 R0, R27, 0x10000, RZ ;  /* 0x000100001b007824 */ /* 0x000fe400078e00ff */
[----:B------:R-:W-:Y:S02]  /*2b00*/  FADD.FTZ R20, R20, R11 ;  /* 0x0000000b14147221 */ /* 0x000fe40000010000 */
[----:B------:R-:W-:-:S08]  /*2b10*/  FADD.FTZ R15, R15, R0 ;  /* 0x000000000f0f7221 */ /* 0x000fd00000010000 */
[----:B------:R-:W-:Y:S01]  /*2b20*/  @!P0 SHF.L.U32 R4, R7, 0x10, RZ ;  /* 0x0000001007048819 */ /* 0x000fe200000006ff */
[----:B------:R-:W-:-:S04]  /*2b30*/  @!P0 IMAD.U32 R6, R6, 0x10000, RZ ;  /* 0x0001000006068824 */ /* 0x000fc800078e00ff */
[----:B------:R-:W-:Y:S01]  /*2b40*/  @!P0 FADD.FTZ R21, R21, R6 ;  /* 0x0000000615158221 */ /* 0x000fe20000010000 */
[----:B------:R-:W-:-:S07]  /*2b50*/  @!P0 FADD.FTZ R3, R3, R4 ;  /* 0x0000000403038221 */ /* 0x000fce0000010000 */
.L_x_5367:
[----:B------:R-:W-:Y:S05]  /*2b60*/  BSYNC.RECONVERGENT B0 ;  /* 0x0000000000007941 */ /* 0x000fea0003800200 */
.L_x_5366:
[----:B------:R-:W-:Y:S01]  /*2b70*/  FADD.FTZ R14, R9, R14 ;  /* 0x0000000e090e7221 */ /* 0x000fe20000010000 */
[----:B------:R-:W-:-:S03]  /*2b80*/  FADD.FTZ R13, R12, R13 ;  /* 0x0000000d0c0d7221 */ /* 0x000fc60000010000 */
[----:B------:R-:W-:Y:S01]  /*2b90*/  FADD.FTZ R14, R14, R15 ;  /* 0x0000000f0e0e7221 */ /* 0x000fe20000010000 */
[----:B------:R-:W-:-:S03]  /*2ba0*/  FADD.FTZ R20, R13, R20 ;  /* 0x000000140d147221 */ /* 0x000fc60000010000 */
[----:B------:R-:W-:Y:S01]  /*2bb0*/  FADD.FTZ R18, R14, R21 ;  /* 0x000000150e127221 */ /* 0x000fe20000010000 */
[----:B------:R-:W-:Y:S01]  /*2bc0*/  FADD.FTZ R19, R20, R3 ;  /* 0x0000000314137221 */ /* 0x000fe20000010000 */
[----:B------:R-:W-:Y:S06]  /*2bd0*/  BRA `(.L_x_5338) ;  /* 0x0000008800e47947 */ /* 0x000fec0003800000 */
.L_x_5359:
[----:B------:R-:W1:Y:S01]  /*2be0*/  LDCU UR4, c[0x0][0x394] ;  /* 0x00007280ff0477ac */ /* 0x000e620008000800 */
[----:B------:R-:W2:Y:S01]  /*2bf0*/  LDC R5, c[0x0][0x384] ;  /* 0x0000e100ff057b82 */ /* 0x000ea20000000800 */
[----:B------:R-:W-:Y:S01]  /*2c00*/  BSSY.RECONVERGENT B0, `(.L_x_5368) ;  /* 0x0000415000007945 */ /* 0x000fe20003800200 */
[----:B------:R-:W-:Y:S01]  /*2c10*/  MOV R4, R21 ;  /* 0x0000001500047202 */ /* 0x000fe20000000f00 */
[----:B-1----:R-:W-:-:S04]  /*2c20*/  IMAD.U32 R3, RZ, RZ, UR4 ;  /* 0x00000004ff037e24 */ /* 0x002fc8000f8e00ff */
[----:B------:R-:W-:Y:S02]  /*2c30*/  IMAD R7, R3, 0x3, R21 ;  /* 0x0000000303077824 */ /* 0x000fe400078e0215 */
[--C-:B--2---:R-:W-:Y:S01]  /*2c40*/  IMAD.MOV.U32 R6, RZ, RZ, R5.reuse ;  /* 0x000000ffff067224 */ /* 0x104fe200078e0005 */
[-C--:B------:R-:W-:Y:S01]  /*2c50*/  MOV R11, R5.reuse ;  /* 0x00000005000b7202 */ /* 0x080fe20000000f00 */
        /* <DEDUP_REMOVED lines=19> */
.L_x_5375:
        /* <DEDUP_REMOVED lines=21> */
[----:B------:R-:W3:Y:S03]  /*2ee0*/  LDCU UR74, c[0x0][0x500] ;  /* 0x0000a000ff4a77ac */ /* 0x000ee60008000800 */
[----:B------:R-:W-:Y:S01]  /*2ef0*/  IMAD.MOV R3, RZ, RZ, -R15 ;  /* 0x000000ffff037224 */ /* 0x000fe200078e0a0f */
[----:B------:R-:W0:Y:S03]  /*2f00*/  LDCU UR73, c[0x0][0x3f8] ;  /* 0x00007f00ff4977ac */ /* 0x000e260008000800 */
        /* <DEDUP_REMOVED lines=263> */
[----:B------:R-:W3:Y:S02]  /*3f80*/  @P1 LDC R27, c[0x0][0x558] ;  /* 0x00015600ff1b1b82 */ /* 0x000ee40000000800 */
[----:B------:R-:W-:Y:S02]  /*3f90*/  IMAD R3, R3, UR52, R28 ;  /* 0x0000003403037c24 */ /* 0x000fe4000f8e021c */
[----:B--2---:R-:W-:-:S04]  /*3fa0*/  @P1 IMAD.HI.U32 R14, R21, R14, R20 ;  /* 0x0000000e150e1227 */ /* 0x004fc800078e0014 */
[----:B------:R-:W-:Y:S01]  /*3fb0*/  IMAD R0, R3, UR27, R0 ;  /* 0x0000001b03007c24 */ /* 0x000fe2000f8e0200 */
[----:B------:R-:W-:-:S05]  /*3fc0*/  @P1 SHF.R.U32.HI R14, RZ, R15, R14 ;  /* 0x0000000fff0e1219 */ /* 0x000fca000001160e */
[----:B------:R-:W-:-:S04]  /*3fd0*/  @P1 IMAD.MOV R15, RZ, RZ, -R14 ;  /* 0x000000ffff0f1224 */ /* 0x000fc800078e0a0e */
[----:B0-----:R-:W-:-:S04]  /*3fe0*/  @P1 IMAD R21, R15, R26, R21 ;  /* 0x0000001a0f151224 */ /* 0x001fc800078e0215 */
[----:B---3--:R-:W-:-:S07]  /*3ff0*/  @P1 IMAD R0, R21, R27, R0 ;  /* 0x0000001b15001224 */ /* 0x008fce00078e0200 */
.L_x_5371:
        /* <DEDUP_REMOVED lines=232> */
.L_x_5372:
        /* <DEDUP_REMOVED lines=232> */
.L_x_5373:
[----:B------:R-:W-:-:S04]  /*5d00*/  LOP3.LUT R15, R0, 0xfffffffc, RZ, 0xc0, !PT ;  /* 0xfffffffc000f7812 */ /* 0x000fc800078ec0ff */
[----:B------:R-:W-:-:S04]  /*5d10*/  IADD3 R14, P1, PT, R15, R18, RZ ;  /* 0x000000120f0e7210 */ /* 0x000fc80007f3e0ff */
[----:B------:R-:W-:-:S05]  /*5d20*/  IADD3.X R15, PT, PT, RZ, R19, RZ, P1, !PT ;  /* 0x00000013ff0f7210 */ /* 0x000fca0000ffe4ff */
[----:B------:R1:W2:Y:S01]  /*5d30*/  LDG.E R14, desc[UR36][R14.64] ;  /* 0x000000240e0e7981 */ /* 0x0002a2000c1e1900 */
[----:B------:R-:W-:Y:S01]  /*5d40*/  MOV R26, RZ ;  /* 0x000000ff001a7202 */ /* 0x000fe20000000f00 */
[----:B------:R-:W-:-:S04]  /*5d50*/  VIADD R27, R27, UR4 ;  /* 0x000000041b1b7c36 */ /* 0x000fc80008000000 */
        /* <DEDUP_REMOVED lines=226> */
.L_x_5374:
[----:B------:R-:W-:-:S04]  /*6b80*/  LOP3.LUT R15, R0, 0xfffffffc, RZ, 0xc0, !PT ;  /* 0xfffffffc000f7812 */ /* 0x000fc800078ec0ff */
[----:B------:R-:W-:-:S05]  /*6b90*/  IADD3 R14, P1, PT, R15, R18, RZ ;  /* 0x000000120f0e7210 */ /* 0x000fca0007f3e0ff */
[----:B------:R-:W-:-:S05]  /*6ba0*/  IMAD.X R15, RZ, RZ, R19, P1 ;  /* 0x000000ffff0f7224 */ /* 0x000fca00008e0613 */
[----:B------:R-:W2:Y:S02]  /*6bb0*/  LDG.E R14, desc[UR36][R14.64] ;  /* 0x000000240e0e7981 */ /* 0x000ea4000c1e1900 */
[C---:B--2---:R-:W-:Y:S02]  /*6bc0*/  PRMT R33, R14.reuse, 0x7610, R33 ;  /* 0x000076100e217816 */ /* 0x044fe40000000021 */
[----:B------:R-:W-:-:S07]  /*6bd0*/  PRMT R32, R14, 0x7632, R32 ;  /* 0x000076320e207816 */ /* 0x000fce0000000020 */
.L_x_5370:
[----:B------:R-:W2:Y:S01]  /*6be0*/  LDCU UR5, c[0x0][0x38c] ;  /* 0x00007180ff0577ac */ /* 0x000ea20008000800 */
[----:B-1----:R-:W-:Y:S01]  /*6bf0*/  MOV R3, UR4 ;  /* 0x0000000400037c02 */ /* 0x002fe20008000f00 */
[----:B------:R-:W-:Y:S01]  /*6c00*/  IMAD.U32 R14, R28, 0x10000, RZ ;  /* 0x000100001c0e7824 */ /* 0x000fe200078e00ff */
[----:B------:R-:W-:Y:S01]  /*6c10*/  SHF.L.U32 R15, R29, 0x10, RZ ;  /* 0x000000101d0f7819 */ /* 0x000fe200000006ff */
[----:B------:R-:W-:Y:S01]  /*6c20*/  IMAD.U32 R20, R34, 0x10000, RZ ;  /* 0x0001000022147824 */ /* 0x000fe200078e00ff */
[----:B------:R-:W-:Y:S01]  /*6c30*/  LEA R4, R3, R4, 0x2 ;  /* 0x0000000403047211 */ /* 0x000fe200078e10ff */
[----:B------:R-:W-:Y:S01]  /*6c40*/  FADD.FTZ R9, R14, R9 ;  /* 0x000000090e097221 */ /* 0x000fe20000010000 */
[----:B------:R-:W-:Y:S01]  /*6c50*/  SHF.L.U32 R21, R30, 0x10, RZ ;  /* 0x000000101e157819 */ /* 0x000fe200000006ff */
[----:B------:R-:W-:Y:S01]  /*6c60*/  FADD.FTZ R10, R15, R10 ;  /* 0x0000000a0f0a7221 */ /* 0x000fe20000010000 */
[----:B------:R-:W-:Y:S01]  /*6c70*/  SHF.L.U32 R14, R31, 0x10, RZ ;  /* 0x000000101f0e7819 */ /* 0x000fe200000006ff */
[----:B------:R-:W-:Y:S01]  /*6c80*/  IMAD R27, R3, 0x3, R4 ;  /* 0x00000003031b7824 */ /* 0x000fe200078e0204 */
[----:B------:R-:W-:Y:S01]  /*6c90*/  SHF.L.U32 R15, R26, 0x10, RZ ;  /* 0x000000101a0f7819 */ /* 0x000fe200000006ff */
[----:B------:R-:W-:Y:S01]  /*6ca0*/  FADD.FTZ R12, R21, R12 ;  /* 0x0000000c150c7221 */ /* 0x000fe20000010000 */
[----:B------:R-:W-:Y:S01]  /*6cb0*/  SHF.L.U32 R21, R33, 0x10, RZ ;  /* 0x0000001021157819 */ /* 0x000fe200000006ff */
[----:B------:R-:W-:Y:S01]  /*6cc0*/  FADD.FTZ R11, R14, R11 ;  /* 0x0000000b0e0b7221 */ /* 0x000fe20000010000 */
[----:B------:R-:W-:Y:S01]  /*6cd0*/  SHF.L.U32 R36, R32, 0x10, RZ ;  /* 0x0000001020247819 */ /* 0x000fe200000006ff */
[----:B------:R-:W-:Y:S01]  /*6ce0*/  FADD.FTZ R8, R15, R8 ;  /* 0x000000080f087221 */ /* 0x000fe20000010000 */
[----:B------:R-:W-:Y:S01]  /*6cf0*/  FADD.FTZ R7, R20, R7 ;  /* 0x0000000714077221 */ /* 0x000fe20000010000 */
[----:B--2---:R-:W-:-:S02]  /*6d00*/  IMAD.U32 R0, RZ, RZ, UR5 ;  /* 0x00000005ff007e24 */ /* 0x004fc4000f8e00ff */
[----:B------:R-:W-:Y:S01]  /*6d10*/  FADD.FTZ R6, R21, R6 ;  /* 0x0000000615067221 */ /* 0x000fe20000010000 */
[----:B------:R-:W-:Y:S02]  /*6d20*/  FADD.FTZ R5, R36, R5 ;  /* 0x0000000524057221 */ /* 0x000fe40000010000 */
[----:B------:R-:W-:-:S13]  /*6d30*/  ISETP.GE.U32.AND P1, PT, R27, R0, PT ;  /* 0x000000001b00720c */ /* 0x000fda0003f26070 */
[----:B------:R-:W-:Y:S05]  /*6d40*/  @!P1 BRA `(.L_x_5375) ;  /* 0xffffffc000109947 */ /* 0x000fea000383ffff */
.L_x_5369:
[----:B0-----:R-:W-:Y:S05]  /*6d50*/  BSYNC.RECONVERGENT B0 ;  /* 0x0000000000007941 */ /* 0x001fea0003800200 */
.L_x_5368:
        /* <DEDUP_REMOVED lines=285> */
.L_x_5379:
[----:B------:R-:W-:Y:S02]  /*7f30*/  SHF.R.U32.HI R20, RZ, 0x2, R20 ;  /* 0x00000002ff147819 */ /* 0x000fe40000011614 */
[----:B------:R-:W-:-:S07]  /*7f40*/  MOV R21, RZ ;  /* 0x000000ff00157202 */ /* 0x000fce0000000f00 */
.L_x_5378:
[----:B------:R-:W0:Y:S02]  /*7f50*/  LDCU.64 UR4, c[0x0][0x758] ;  /* 0x0000eb00ff0477ac */ /* 0x000e240008000a00 */
[----:B0-----:R-:W-:-:S05]  /*7f60*/  IADD3 R25, P1, PT, R25, UR4, RZ ;  /* 0x0000000419197c10 */ /* 0x001fca000ff3e0ff */
[----:B------:R-:W-:Y:S01]  /*7f70*/  IMAD.X R24, RZ, RZ, UR5, P1 ;  /* 0x00000005ff187e24 */ /* 0x000fe200088e06ff */
        /* <DEDUP_REMOVED lines=283> */
.L_x_5381:
[----:B------:R-:W-:Y:S02]  /*9130*/  SHF.R.U32.HI R30, RZ, 0x2, R30 ;  /* 0x00000002ff1e7819 */ /* 0x000fe4000001161e */
[----:B------:R-:W-:-:S07]  /*9140*/  MOV R31, RZ ;  /* 0x000000ff001f7202 */ /* 0x000fce0000000f00 */
.L_x_5380:
        /* <DEDUP_REMOVED lines=283> */
.L_x_5383:
[----:B------:R-:W-:Y:S02]  /*a300*/  SHF.R.U32.HI R20, RZ, 0x2, R13 ;  /* 0x00000002ff147819 */ /* 0x000fe4000001160d */
[----:B------:R-:W-:-:S07]  /*a310*/  MOV R21, RZ ;  /* 0x000000ff00157202 */ /* 0x000fce0000000f00 */
.L_x_5382:
        /* <DEDUP_REMOVED lines=283> */
.L_x_5385:
[----:B------:R-:W-:Y:S01]  /*b4d0*/  SHF.R.U32.HI R20, RZ, 0x2, R20 ;  /* 0x00000002ff147819 */ /* 0x000fe20000011614 */
[----:B------:R-:W-:-:S07]  /*b4e0*/  IMAD.MOV.U32 R21, RZ, RZ, RZ ;  /* 0x000000ffff157224 */ /* 0x000fce00078e00ff */
.L_x_5384:
[----:B------:R-:W-:-:S04]  /*b4f0*/  LEA R14, P0, R20, R25, 0x2 ;  /* 0x00000019140e7211 */ /* 0x000fc800078010ff */
[----:B------:R-:W-:-:S05]  /*b500*/  LEA.HI.X R15, R20, R24, R21, 0x2, P0 ;  /* 0x00000018140f7211 */ /* 0x000fca00000f1415 */
[----:B------:R-:W2:Y:S02]  /*b510*/  LDG.E R14, desc[UR36][R14.64] ;  /* 0x000000240e0e7981 */ /* 0x000ea4000c1e1900 */
[C---:B--2---:R-:W-:Y:S02]  /*b520*/  PRMT R33, R14.reuse, 0x7610, R33 ;  /* 0x000076100e217816 */ /* 0x044fe40000000021 */
[----:B------:R-:W-:-:S07]  /*b530*/  PRMT R32, R14, 0x7632, R32 ;  /* 0x000076320e207816 */ /* 0x000fce0000000020 */
.L_x_5377:
[----:B------:R-:W-:Y:S05]  /*b540*/  BSYNC.RECONVERGENT B0 ;  /* 0x0000000000007941 */ /* 0x000fea0003800200 */
.L_x_5376:
[----:B------:R-:W-:Y:S01]  /*b550*/  ISETP.GE.U32.AND P0, PT, R4, R0, PT ;  /* 0x000000000400720c */ /* 0x000fe20003f06070 */
[----:B------:R-:W-:-:S12]  /*b560*/  BSSY.RECONVERGENT B0, `(.L_x_5386) ;  /* 0x000001a000007945 */ /* 0x000fd80003800200 */
        /* <DEDUP_REMOVED lines=21> */
[----:B------:R-:W-:Y:S02]  /*b6c0*/  @!P0 SHF.L.U32 R33, R33, 0x10, RZ ;  /* 0x0000001021218819 */ /* 0x000fe400000006ff */
[----:B------:R-:W-:-:S03]  /*b6d0*/  @!P0 SHF.L.U32 R32, R32, 0x10, RZ ;  /* 0x0000001020208819 */ /* 0x000fc600000006ff */
[----:B------:R-:W-:Y:S02]  /*b6e0*/  @!P0 FADD.FTZ R6, R6, R33 ;  /* 0x0000002106068221 */ /* 0x000fe40000010000 */
[----:B------:R-:W-:-:S07]  /*b6f0*/  @!P0 FADD.FTZ R5, R5, R32 ;  /* 0x0000002005058221 */ /* 0x000fce0000010000 */
.L_x_5387:
[----:B------:R-:W-:Y:S05]  /*b700*/  BSYNC.RECONVERGENT B0 ;  /* 0x0000000000007941 */ /* 0x000fea0003800200 */
.L_x_5386:
[----:B------:R-:W-:Y:S01]  /*b710*/  FADD.FTZ R9, R12, R9 ;  /* 0x000000090c097221 */ /* 0x000fe20000010000 */
[----:B------:R-:W-:-:S03]  /*b720*/  FADD.FTZ R10, R11, R10 ;  /* 0x0000000a0b0a7221 */ /* 0x000fc60000010000 */
[----:B------:R-:W-:Y:S01]  /*b730*/  FADD.FTZ R9, R9, R8 ;  /* 0x0000000809097221 */ /* 0x000fe20000010000 */
[----:B------:R-:W-:-:S03]  /*b740*/  FADD.FTZ R10, R10, R7 ;  /* 0x000000070a0a7221 */ /* 0x000fc60000010000 */
[----:B------:R-:W-:Y:S01]  /*b750*/  FADD.FTZ R18, R9, R6 ;  /* 0x0000000609127221 */ /* 0x000fe20000010000 */
[----:B------:R-:W-:-:S07]  /*b760*/  FADD.FTZ R19, R10, R5 ;  /* 0x000000050a137221 */ /* 0x000fce0000010000 */
.L_x_5338:
[----:B------:R-:W-:Y:S05]  /*b770*/  BSYNC.RECONVERGENT B6 ;  /* 0x0000000000067941 */ /* 0x000fea0003800200 */
.L_x_5337:
        /* <DEDUP_REMOVED lines=12> */
[----:B------:R1:W-:Y:S06]  /*b840*/  STS.64 [R0], R18 ;  /* 0x0000001200007388 */ /* 0x0003ec0000000a00 */
[----:B------:R-:W-:Y:S05]  /*b850*/  @!P0 BRA `(.L_x_5388) ;  /* 0x0000000000408947 */ /* 0x000fea0003800000 */
[----:B------:R-:W-:-:S07]  /*b860*/  MOV R4, R5 ;  /* 0x0000000500047202 */ /* 0x000fce0000000f00 */
.L_x_5389:
        /* <DEDUP_REMOVED lines=9> */
[----:B-1----:R-:W-:Y:S01]  /*b900*/  @!P0 FADD.FTZ R18, R18, R6 ;  /* 0x0000000612128221 */ /* 0x002fe20000010000 */
[----:B------:R-:W-:-:S05]  /*b910*/  @!P0 FADD.FTZ R19, R19, R7 ;  /* 0x0000000713138221 */ /* 0x000fca0000010000 */
[----:B------:R2:W-:Y:S01]  /*b920*/  @!P0 STS.64 [R0], R18 ;  /* 0x0000001200008388 */ /* 0x0005e20000000a00 */
[----:B------:R-:W-:Y:S02]  /*b930*/  ISETP.GT.U32.AND P0, PT, R4, 0x3, PT ;  /* 0x000000030400780c */ /* 0x000fe40003f04070 */
[----:B------:R-:W-:-:S11]  /*b940*/  MOV R4, R9 ;  /* 0x0000000900047202 */ /* 0x000fd60000000f00 */
[----:B--2---:R-:W-:Y:S05]  /*b950*/  @P0 BRA `(.L_x_5389) ;  /* 0xfffffffc00c40947 */ /* 0x004fea000383ffff */
.L_x_5388:
        /* <DEDUP_REMOVED lines=15> */
[----:B------:R1:W-:Y:S01]  /*ba50*/  STS.64 [R3], R18 ;  /* 0x0000001203007388 */ /* 0x0003e20000000a00 */
[----:B------:R-:W-:Y:S05]  /*ba60*/  @!P0 BRA `(.L_x_5391) ;  /* 0x00000000003c8947 */ /* 0x000fea0003800000 */
[----:B------:R-:W-:-:S07]  /*ba70*/  MOV R4, R8 ;  /* 0x0000000800047202 */ /* 0x000fce0000000f00 */
.L_x_5392:
[----:B------:R-:W-:Y:S01]  /*ba80*/  SHF.R.U32.HI R10, RZ, 0x1, R4 ;  /* 0x00000001ff0a7819 */ /* 0x000fe20000011604 */
[----:B------:R-:W-:Y:S05]  /*ba90*/  WARPSYNC.ALL ;  /* 0x0000000000007948 */ /* 0x000fea0003800000 */
[----:B------:R-:W-:Y:S01]  /*baa0*/  IMAD.IADD R5, R10, 0x1, R23 ;  /* 0x000000010a057824 */ /* 0x000fe200078e0217 */
[----:B------:R-:W-:Y:S04]  /*bab0*/  BAR.SYNC.DEFER_BLOCKING 0x0 ;  /* 0x0000000000007b1d */ /* 0x000fe80000010000 */
[----:B------:R-:W-:-:S04]  /*bac0*/  ISETP.GE.U32.AND P0, PT, R5, R8, PT ;  /* 0x000000080500720c */ /* 0x000fc80003f06070 */
[----:B------:R-:W-:-:S13]  /*bad0*/  ISETP.GE.U32.OR P0, PT, R23, R10, P0 ;  /* 0x0000000a1700720c */ /* 0x000fda0000706470 */
[----:B------:R-:W-:-:S05]  /*bae0*/  @!P0 LEA R5, R10, R3, 0x3 ;  /* 0x000000030a058211 */ /* 0x000fca00078e18ff */
[----:B------:R-:W1:Y:S02]  /*baf0*/  @!P0 LDS.64 R6, [R5] ;  /* 0x0000000005068984 */ /* 0x000e640000000a00 */
[----:B-1----:R-:W-:Y:S01]  /*bb00*/  @!P0 FADD.FTZ R18, R18, R6 ;  /* 0x0000000612128221 */ /* 0x002fe20000010000 */
[----:B------:R-:W-:-:S05]  /*bb10*/  @!P0 FADD.FTZ R19, R19, R7 ;  /* 0x0000000713138221 */ /* 0x000fca0000010000 */
[----:B------:R2:W-:Y:S01]  /*bb20*/  @!P0 STS.64 [R3], R18 ;  /* 0x0000001203008388 */ /* 0x0005e20000000a00 */
[----:B------:R-:W-:Y:S02]  /*bb30*/  ISETP.GT.U32.AND P0, PT, R4, 0x7f, PT ;  /* 0x0000007f0400780c */ /* 0x000fe40003f04070 */
[----:B------:R-:W-:-:S11]  /*bb40*/  MOV R4, R10 ;  /* 0x0000000a00047202 */ /* 0x000fd60000000f00 */
[----:B--2---:R-:W-:Y:S05]  /*bb50*/  @P0 BRA `(.L_x_5392) ;  /* 0xfffffffc00c80947 */ /* 0x004fea000383ffff */
.L_x_5391:
[----:B------:R-:W-:Y:S01]  /*bb60*/  ISETP.GE.U32.AND P0, PT, R0, 0x2, PT ;  /* 0x000000020000780c */ /* 0x000fe20003f06070 */
[----:B------:R-:W-:Y:S05]  /*bb70*/  WARPSYNC.ALL ;  /* 0x0000000000007948 */ /* 0x000fea0003800000 */
[----:B------:R-:W-:Y:S07]  /*bb80*/  BAR.SYNC.DEFER_BLOCKING 0x0 ;  /* 0x0000000000007b1d */ /* 0x000fee0000010000 */
[----:B------:R-:W-:Y:S05]  /*bb90*/  @!P0 BRA `(.L_x_5390) ;  /* 0x0000000000208947 */ /* 0x000fea0003800000 */
[----:B-1----:R-:W-:-:S07]  /*bba0*/  IMAD.MOV.U32 R3, RZ, RZ, 0x1 ;  /* 0x00000001ff037424 */ /* 0x002fce00078e00ff */
.L_x_5393:
[----:B------:R-:W1:Y:S04]  /*bbb0*/  SHFL.DOWN PT, R5, R18, R3, 0x1f ;  /* 0x08001f0312057589 */ /* 0x000e6800000e0000 */
[----:B------:R2:W3:Y:S02]  /*bbc0*/  SHFL.DOWN PT, R4, R19, R3, 0x1f ;  /* 0x08001f0313047589 */ /* 0x0004e400000e0000 */
[----:B--2---:R-:W-:-:S04]  /*bbd0*/  SHF.L.U32 R3, R3, 0x1, RZ ;  /* 0x0000000103037819 */ /* 0x004fc800000006ff */
[----:B------:R-:W-:Y:S01]  /*bbe0*/  ISETP.GE.AND P0, PT, R3, R0, PT ;  /* 0x000000000300720c */ /* 0x000fe20003f06270 */
[----:B-1----:R-:W-:Y:S01]  /*bbf0*/  FADD.FTZ R18, R5, R18 ;  /* 0x0000001205127221 */ /* 0x002fe20000010000 */
[----:B---3--:R-:W-:-:S11]  /*bc00*/  FADD.FTZ R19, R4, R19 ;  /* 0x0000001304137221 */ /* 0x008fd60000010000 */
[----:B------:R-:W-:Y:S05]  /*bc10*/  @!P0 BRA `(.L_x_5393) ;  /* 0xfffffffc00e48947 */ /* 0x000fea000383ffff */
.L_x_5390:
[----:B-1----:R-:W1:Y:S01]  /*bc20*/  LDC R0, c[0x0][0x55c] ;  /* 0x00015700ff007b82 */ /* 0x002e620000000800 */
[----:B------:R-:W-:Y:S01]  /*bc30*/  IMAD.MOV.U32 R25, RZ, RZ, RZ ;  /* 0x000000ffff197224 */ /* 0x000fe200078e00ff */
[C---:B-1----:R-:W-:Y:S02]  /*bc40*/  ISETP.NE.AND P0, PT, R0.reuse, RZ, PT ;  /* 0x000000ff0000720c */ /* 0x042fe40003f05270 */
[----:B------:R-:W-:-:S04]  /*bc50*/  IADD3 R12, PT, PT, R0, -0x1, RZ ;  /* 0xffffffff000c7810 */ /* 0x000fc80007ffe0ff */
        /* <DEDUP_REMOVED lines=10> */
[----:B--2---:R-:W-:-:S04]  /*bd00*/  SHF.R.U32.HI R5, RZ, UR5, R4 ;  /* 0x00000005ff057c19 */ /* 0x004fc80008011604 */
[----:B------:R-:W-:-:S05]  /*bd10*/  IADD3 R3, PT, PT, -R5, RZ, RZ ;  /* 0x000000ff05037210 */ /* 0x000fca0007ffe1ff */
[----:B------:R-:W-:-:S04]  /*bd20*/  IMAD R3, R3, UR6, R17 ;  /* 0x0000000603037c24 */ /* 0x000fc8000f8e0211 */
        /* <DEDUP_REMOVED lines=264> */
.L_x_5394:
[----:B------:R-:W-:Y:S01]  /*cdb0*/  MOV R24, RZ ;  /* 0x000000ff00187202 */ /* 0x000fe20000000f00 */
[----:B------:R-:W-:Y:S06]  /*cdc0*/  @!P0 BRA `(.L_x_5395) ;  /* 0x0000001000488947 */ /* 0x000fec0003800000 */
[----:B------:R-:W1:Y:S01]  /*cdd0*/  LDCU.64 UR6, c[0x0][0x560] ;  /* 0x0000ac00ff0677ac */ /* 0x000e620008000a00 */
[----:B------:R-:W-:Y:S01]  /*cde0*/  MOV R4, RZ ;  /* 0x000000ff00047202 */ /* 0x000fe20000000f00 */
[----:B------:R-:W-:Y:S01]  /*cdf0*/  VIADD R5, R17, 0x1 ;  /* 0x0000000111057836 */ /* 0x000fe20000000000 */
        /* <DEDUP_REMOVED lines=271> */
.L_x_5395:
[----:B------:R-:W1:Y:S01]  /*def0*/  LDCU.64 UR4, c[0x0][0x770] ;  /* 0x0000ee00ff0477ac */ /* 0x000e620008000a00 */
[----:B------:R-:W-:Y:S02]  /*df00*/  PLOP3.LUT P0, PT, PT, PT, PT, 0x80, 0x8 ;  /* 0x000000000008781c */ /* 0x000fe40003f0f070 */
[----:B------:R-:W-:Y:S01]  /*df10*/  CS2R R4, SRZ ;  /* 0x0000000000047805 */ /* 0x000fe2000001ff00 */
[----:B-1----:R-:W-:-:S04]  /*df20*/  UISETP.NE.U32.AND UP0, UPT, UR4, URZ, UPT ;  /* 0x000000ff0400728c */ /* 0x002fc8000bf05070 */
[----:B------:R-:W-:-:S09]  /*df30*/  UISETP.NE.AND.EX UP0, UPT, UR5, URZ, UPT, UP0 ;  /* 0x000000ff0500728c */ /* 0x000fd2000bf05300 */
[----:B------:R-:W-:Y:S05]  /*df40*/  BRA.U !UP0, `(.L_x_5396) ;  /* 0x00000005083c7547 */ /* 0x000fea000b800000 */
[----:B------:R-:W-:Y:S01]  /*df50*/  BSSY.RECONVERGENT B0, `(.L_x_5397) ;  /* 0x0000019000007945 */ /* 0x000fe20003800200 */
[----:B------:R-:W-:Y:S01]  /*df60*/  IMAD.MOV.U32 R8, RZ, RZ, 0x2 ;  /* 0x00000002ff087424 */ /* 0x000fe200078e00ff */
[----:B------:R-:W-:-:S07]  /*df70*/  MOV R3, 0x4 ;  /* 0x0000000400037802 */ /* 0x000fce0000000f00 */
.L_x_5398:
[----:B------:R-:W1:Y:S08]  /*df80*/  I2F.U32.RP R6, R3 ;  /* 0x0000000300067306 */ /* 0x000e700000209000 */
[----:B-1----:R-:W1:Y:S02]  /*df90*/  MUFU.RCP R6, R6 ;  /* 0x0000000600067308 */ /* 0x002e640000001000 */
[----:B-1----:R-:W-:-:S06]  /*dfa0*/  IADD3 R4, PT, PT, R6, 0xffffffe, RZ ;  /* 0x0ffffffe06047810 */ /* 0x002fcc0007ffe0ff */
[----:B------:R1:W2:Y:S02]  /*dfb0*/  F2I.FTZ.U32.TRUNC.NTZ R5, R4 ;  /* 0x0000000400057305 */ /* 0x0002a4000021f000 */
[----:B-1----:R-:W-:Y:S02]  /*dfc0*/  HFMA2 R4, -RZ, RZ, 0, 0 ;  /* 0x00000000ff047431 */ /* 0x002fe400000001ff */
[----:B--2---:R-:W-:-:S04]  /*dfd0*/  IMAD.MOV R10, RZ, RZ, -R5 ;  /* 0x000000ffff0a7224 */ /* 0x004fc800078e0a05 */
[-C--:B------:R-:W-:Y:S01]  /*dfe0*/  IMAD R7, R10, R3.reuse, RZ ;  /* 0x000000030a077224 */ /* 0x080fe200078e02ff */
[----:B------:R-:W-:-:S03]  /*dff0*/  MOV R10, R3 ;  /* 0x00000003000a7202 */ /* 0x000fc60000000f00 */
[----:B------:R-:W-:-:S06]  /*e000*/  IMAD.HI.U32 R5, R5, R7, R4 ;  /* 0x0000000705057227 */ /* 0x000fcc00078e0004 */
[----:B------:R-:W-:-:S05]  /*e010*/  IMAD.HI.U32 R7, R5, R8, RZ ;  /* 0x0000000805077227 */ /* 0x000fca00078e00ff */
[----:B------:R-:W-:-:S05]  /*e020*/  IADD3 R7, PT, PT, -R7, RZ, RZ ;  /* 0x000000ff07077210 */ /* 0x000fca0007ffe1ff */
[----:B------:R-:W-:Y:S01]  /*e030*/  IMAD R8, R3, R7, R8 ;  /* 0x0000000703087224 */ /* 0x000fe200078e0208 */
[----:B------:R-:W-:-:S04]  /*e040*/  LOP3.LUT R7, RZ, R3, RZ, 0x33, !PT ;  /* 0x00000003ff077212 */ /* 0x000fc800078e33ff */
        /* <DEDUP_REMOVED lines=9> */
[----:B------:R-:W-:Y:S05]  /*e0e0*/  BSYNC.RECONVERGENT B0 ;  /* 0x0000000000007941 */ /* 0x000fea0003800200 */
.L_x_5397:
        /* <DEDUP_REMOVED lines=22> */
[----:B------:R-:W1:Y:S01]  /*e250*/  I2F.U32.RP R5, R3 ;  /* 0x0000000300057306 */ /* 0x000e620000209000 */
[----:B------:R-:W-:Y:S02]  /*e260*/  IADD3 R9, PT, PT, RZ, -R3, RZ ;  /* 0x80000003ff097210 */ /* 0x000fe40007ffe0ff */
[----:B------:R-:W-:-:S05]  /*e270*/  ISETP.NE.U32.AND P2, PT, R3, RZ, PT ;  /* 0x000000ff0300720c */ /* 0x000fca0003f45070 */
[----:B-1----:R-:W1:Y:S02]  /*e280*/  MUFU.RCP R5, R5 ;  /* 0x0000000500057308 */ /* 0x002e640000001000 */
[----:B-1----:R-:W-:Y:S02]  /*e290*/  VIADD R6, R5, 0xffffffe ;  /* 0x0ffffffe05067836 */ /* 0x002fe40000000000 */
[----:B------:R-:W-:-:S04]  /*e2a0*/  HFMA2 R5, -RZ, RZ, 0, 0 ;  /* 0x00000000ff057431 */ /* 0x000fc800000001ff */
[----:B------:R1:W2:Y:S02]  /*e2b0*/  F2I.FTZ.U32.TRUNC.NTZ R7, R6 ;  /* 0x0000000600077305 */ /* 0x0002a4000021f000 */
[----:B-1----:R-:W-:Y:S02]  /*e2c0*/  HFMA2 R6, -RZ, RZ, 0, 0 ;  /* 0x00000000ff067431 */ /* 0x002fe400000001ff */
[----:B--2---:R-:W-:-:S04]  /*e2d0*/  IMAD R9, R9, R7, RZ ;  /* 0x0000000709097224 */ /* 0x004fc800078e02ff */
[----:B------:R-:W-:-:S06]  /*e2e0*/  IMAD.HI.U32 R7, R7, R9, R6 ;  /* 0x0000000907077227 */ /* 0x000fcc00078e0006 */
[----:B------:R-:W-:-:S04]  /*e2f0*/  IMAD.HI.U32 R7, R7, R4, RZ ;  /* 0x0000000407077227 */ /* 0x000fc800078e00ff */
[----:B------:R-:W-:-:S04]  /*e300*/  IMAD.MOV R8, RZ, RZ, -R7 ;  /* 0x000000ffff087224 */ /* 0x000fc800078e0a07 */
[----:B------:R-:W-:-:S05]  /*e310*/  IMAD R4, R3, R8, R4 ;  /* 0x0000000803047224 */ /* 0x000fca00078e0204 */
[----:B------:R-:W-:-:S13]  /*e320*/  ISETP.GE.U32.AND P0, PT, R4, R3, PT ;  /* 0x000000030400720c */ /* 0x000fda0003f06070 */
[----:B------:R-:W-:Y:S02]  /*e330*/  @P0 IADD3 R4, PT, PT, -R3, R4, RZ ;  /* 0x0000000403040210 */ /* 0x000fe40007ffe1ff */
[----:B------:R-:W-:Y:S02]  /*e340*/  @P0 IADD3 R7, PT, PT, R7, 0x1, RZ ;  /* 0x0000000107070810 */ /* 0x000fe40007ffe0ff */
[----:B------:R-:W-:-:S13]  /*e350*/  ISETP.GE.U32.AND P1, PT, R4, R3, PT ;  /* 0x000000030400720c */ /* 0x000fda0003f26070 */
[----:B------:R-:W-:Y:S01]  /*e360*/  @P1 VIADD R7, R7, 0x1 ;  /* 0x0000000107071836 */ /* 0x000fe20000000000 */
[----:B------:R-:W-:-:S04]  /*e370*/  @!P2 LOP3.LUT R7, RZ, R3, RZ, 0x33, !PT ;  /* 0x00000003ff07a212 */ /* 0x000fc800078e33ff */
[----:B------:R-:W-:Y:S01]  /*e380*/  MOV R4, R7 ;  /* 0x0000000700047202 */ /* 0x000fe20000000f00 */
[----:B------:R-:W-:Y:S06]  /*e390*/  BRA `(.L_x_5401) ;  /* 0x0000000000087947 */ /* 0x000fec0003800000 */
.L_x_5400:
[----:B------:R-:W-:-:S07]  /*e3a0*/  MOV R6, 0xe3c0 ;  /* 0x0000e3c000067802 */ /* 0x000fce0000000f00 */
[----:B0-----:R-:W-:Y:S05]  /*e3b0*/  CALL.REL.NOINC `($__internal_11_$__cuda_sm20_div_u64) ;  /* 0x00000040002c7944 */ /* 0x001fea0003c00000 */
.L_x_5401:
[----:B------:R-:W-:Y:S05]  /*e3c0*/  BSYNC.RECONVERGENT B0 ;  /* 0x0000000000007941 */ /* 0x000fea0003800200 */
.L_x_5399:
[----:B------:R-:W1:Y:S02]  /*e3d0*/  LDCU.64 UR4, c[0x0][0x770] ;  /* 0x0000ee00ff0477ac */ /* 0x000e640008000a00 */
[----:B-1----:R-:W-:Y:S02]  /*e3e0*/  UISETP.NE.U32.AND UP0, UPT, UR4, URZ, UPT ;  /* 0x000000ff0400728c */ /* 0x002fe4000bf05070 */
[----:B------:R-:W-:Y:S02]  /*e3f0*/  IADD3 R4, P1, PT, R4, UR4, RZ ;  /* 0x0000000404047c10 */ /* 0x000fe4000ff3e0ff */
[----:B------:R-:W-:Y:S02]  /*e400*/  UISETP.NE.AND.EX UP0, UPT, UR5, URZ, UPT, UP0 ;  /* 0x000000ff0500728c */ /* 0x000fe4000bf05300 */
[----:B------:R-:W-:-:S04]  /*e410*/  IADD3.X R5, PT, PT, R5, UR5, RZ, P1, !PT ;  /* 0x0000000505057c10 */ /* 0x000fc80008ffe4ff */
[----:B------:R-:W-:-:S04]  /*e420*/  PLOP3.LUT P0, PT, PT, PT, UP0, 0x80, 0x8 ;  /* 0x000000000008781c */ /* 0x000fc80003f0f008 */
[----:B------:R-:W-:-:S13]  /*e430*/  PLOP3.LUT P0, PT, P0, PT, PT, 0x8, 0x80 ;  /* 0x000000000080781c */ /* 0x000fda000070e170 */
.L_x_5396:
[----:B------:R-:W1:Y:S02]  /*e440*/  LDCU UR4, c[0x0][0x3a8] ;  /* 0x00007500ff0477ac */ /* 0x000e640008000800 */
[----:B-1----:R-:W-:-:S09]  /*e450*/  UISETP.NE.AND UP0, UPT, UR4, URZ, UPT ;  /* 0x000000ff0400728c */ /* 0x002fd2000bf05270 */
[----:B------:R-:W-:Y:S05]  /*e460*/  BRA.U !UP0, `(.L_x_5402) ;  /* 0x0000003508c47547 */ /* 0x000fea000b800000 */
[----:B------:R-:W1:Y:S01]  /*e470*/  LDCU UR4, c[0x0][0x3ac] ;  /* 0x00007580ff0477ac */ /* 0x000e620008000800 */
[----:B------:R-:W-:Y:S01]  /*e480*/  IMAD.MOV.U32 R17, RZ, RZ, RZ ;  /* 0x000000ffff117224 */ /* 0x000fe200078e00ff */
[----:B------:R-:W2:Y:S01]  /*e490*/  LDCU UR7, c[0x0][0x55c] ;  /* 0x0000ab80ff0777ac */ /* 0x000ea20008000800 */
[----:B------:R-:W3:Y:S01]  /*e4a0*/  LDCU UR5, c[0x0][0x3b0] ;  /* 0x00007600ff0577ac */ /* 0x000ee20008000800 */
[----:B------:R-:W4:Y:S01]  /*e4b0*/  LDCU UR6, c[0x0][0x398] ;  /* 0x00007300ff0677ac */ /* 0x000f220008000800 */
[----:B-1----:R-:W-:Y:S01]  /*e4c0*/  IMAD R3, R23, UR4, RZ ;  /* 0x0000000417037c24 */ /* 0x002fe2000f8e02ff */
[----:B--2---:R-:W-:-:S03]  /*e4d0*/  UISETP.NE.AND UP0, UPT, UR7, URZ, UPT ;  /* 0x000000ff0700728c */ /* 0x004fc6000bf05270 */
[----:B---3--:R-:W-:-:S04]  /*e4e0*/  IMAD R3, R22, UR5, R3 ;  /* 0x0000000516037c24 */ /* 0x008fc8000f8e0203 */
[----:B----4-:R-:W-:-:S05]  /*e4f0*/  IMAD R3, R2, UR6, R3 ;  /* 0x0000000602037c24 */ /* 0x010fca000f8e0203 */
[----:B------:R-:W-:Y:S01]  /*e500*/  SHF.L.U32 R7, R3, 0x1, RZ ;  /* 0x0000000103077819 */ /* 0x000fe200000006ff */
[----:B------:R-:W-:Y:S06]  /*e510*/  BRA.U !UP0, `(.L_x_5403) ;  /* 0x0000001108447547 */ /* 0x000fec000b800000 */
[----:B------:R-:W1:Y:S01]  /*e520*/  LDCU.64 UR6, c[0x0][0x560] ;  /* 0x0000ac00ff0677ac */ /* 0x000e620008000a00 */
[----:B------:R-:W-:Y:S01]  /*e530*/  HFMA2 R6, -RZ, RZ, 0, 0 ;  /* 0x00000000ff067431 */ /* 0x000fe200000001ff */
[----:B------:R-:W-:Y:S01]  /*e540*/  ISETP.NE.AND P1, PT, R12, RZ, PT ;  /* 0x000000ff0c00720c */ /* 0x000fe20003f25270 */
[----:B------:R-:W2:Y:S01]  /*e550*/  LDCU UR4, c[0x0][0x568] ;  /* 0x0000ad00ff0477ac */ /* 0x000ea20008000800 */
[----:B------:R-:W3:Y:S02]  /*e560*/  LDCU UR5, c[0x0][0x68c] ;  /* 0x0000d180ff0577ac */ /* 0x000ee40008000800 */
[----:B-1----:R-:W-:-:S05]  /*e570*/  IMAD.HI.U32 R8, R7, UR7, R6 ;  /* 0x0000000707087c27 */ /* 0x002fca000f8e0006 */
[----:B--2---:R-:W-:-:S05]  /*e580*/  SHF.R.U32.HI R9, RZ, UR4, R8 ;  /* 0x00000004ff097c19 */ /* 0x004fca0008011608 */
[----:B------:R-:W-:-:S04]  /*e590*/  IMAD.MOV R3, RZ, RZ, -R9 ;  /* 0x000000ffff037224 */ /* 0x000fc800078e0a09 */
        /* <DEDUP_REMOVED lines=265> */
.L_x_5403:
[----:B------:R-:W-:Y:S01]  /*f630*/  MOV R16, RZ ;  /* 0x000000ff00107202 */ /* 0x000fe20000000f00 */
[----:B------:R-:W-:Y:S06]  /*f640*/  BRA.U !UP0, `(.L_x_5404) ;  /* 0x0000001108487547 */ /* 0x000fec000b800000 */
[----:B------:R-:W1:Y:S01]  /*f650*/  LDCU.64 UR6, c[0x0][0x560] ;  /* 0x0000ac00ff0677ac */ /* 0x000e620008000a00 */
[----:B------:R-:W-:Y:S01]  /*f660*/  IADD3 R9, PT, PT, R7, 0x1, RZ ;  /* 0x0000000107097810 */ /* 0x000fe20007ffe0ff */
[----:B------:R-:W-:Y:S01]  /*f670*/  IMAD.MOV.U32 R8, RZ, RZ, RZ ;  /* 0x000000ffff087224 */ /* 0x000fe200078e00ff */
        /* <DEDUP_REMOVED lines=271> */
.L_x_5404:
        /* <DEDUP_REMOVED lines=24> */
.L_x_5406:
[----:B------:R-:W-:Y:S05]  /*108f0*/  BSYNC.RECONVERGENT B0 ;  /* 0x0000000000007941 */ /* 0x000fea0003800200 */
.L_x_5405:
        /* <DEDUP_REMOVED lines=35> */
.L_x_5408:
[----:B------:R-:W-:Y:S05]  /*10b30*/  BSYNC.RECONVERGENT B0 ;  /* 0x0000000000007941 */ /* 0x000fea0003800200 */
.L_x_5407:
        /* <DEDUP_REMOVED lines=18> */
[----:B------:R-:W1:Y:S01]  /*10c60*/  LDCU UR9, c[0x0][0x384] ;  /* 0x00007080ff0977ac */ /* 0x000e620008000800 */
[----:B--2---:R-:W-:Y:S01]  /*10c70*/  UISETP.NE.AND UP0, UPT, UR5, URZ, UPT ;  /* 0x000000ff0500728c */ /* 0x004fe2000bf05270 */
[----:B-1----:R-:W-:-:S08]  /*10c80*/  IMAD.U32 R18, RZ, RZ, UR9 ;  /* 0x00000009ff127e24 */ /* 0x002fd0000f8e00ff */
        /* <DEDUP_REMOVED lines=14> */
.L_x_5413:
[----:B------:R-:W-:-:S04]  /*10d70*/  IMAD.IADD R3, R9, 0x1, R0 ;  /* 0x0000000109037824 */ /* 0x000fc800078e0200 */
[----:B---3--:R-:W-:-:S05]  /*10d80*/  IMAD.WIDE.U32 R2, R3, 0x8, R6 ;  /* 0x0000000803027825 */ /* 0x008fca00078e0006 */
[----:B------:R-:W2:Y:S04]  /*10d90*/  LDG.E R13, desc[UR36][R2.64] ;  /* 0x00000024020d7981 */ /* 0x000ea8000c1e1900 */
[----:B------:R-:W3:Y:S01]  /*10da0*/  LDG.E R8, desc[UR36][R2.64+0x4] ;  /* 0x0000042402087981 */ /* 0x000ee2000c1e1900 */
[----:B------:R-:W-:-:S04]  /*10db0*/  IADD3 R0, PT, PT, R11, R0, RZ ;  /* 0x000000000b007210 */ /* 0x000fc80007ffe0ff */
[----:B------:R-:W-:Y:S01]  /*10dc0*/  ISETP.GE.U32.AND P2, PT, R0, UR8, PT ;  /* 0x0000000800007c0c */ /* 0x000fe2000bf46070 */
[----:B--2---:R-:W-:Y:S01]  /*10dd0*/  FADD.FTZ R18, R13, R18 ;  /* 0x000000120d127221 */ /* 0x004fe20000010000 */
[----:B---3--:R-:W-:-:S11]  /*10de0*/  FADD.FTZ R19, R8, R19 ;  /* 0x0000001308137221 */ /* 0x008fd60000010000 */
[----:B------:R-:W-:Y:S05]  /*10df0*/  @!P2 BRA `(.L_x_5413) ;  /* 0xfffffffc00dca947 */ /* 0x000fea000383ffff */
[----:B------:R-:W-:Y:S05]  /*10e00*/  BSYNC.RECONVERGENT B1 ;  /* 0x0000000000017941 */ /* 0x000fea0003800200 */
.L_x_5412:
[----:B------:R-:W-:Y:S05]  /*10e10*/  BRA `(.L_x_5411) ;  /* 0x0000000000547947 */ /* 0x000fea0003800000 */
.L_x_5410:
[----:B------:R-:W1:Y:S01]  /*10e20*/  LDCU UR6, c[0x0][0x39c] ;  /* 0x00007380ff0677ac */ /* 0x000e620008000800 */
[----:B------:R-:W-:Y:S02]  /*10e30*/  MOV R19, UR9 ;  /* 0x0000000900137c02 */ /* 0x000fe40008000f00 */
[----:B-1----:R-:W-:-:S13]  /*10e40*/  ISETP.GE.U32.AND P2, PT, R22, UR6, PT ;  /* 0x0000000616007c0c */ /* 0x002fda000bf46070 */
[----:B------:R-:W-:Y:S05]  /*10e50*/  @P2 BRA `(.L_x_5411) ;  /* 0x0000000000442947 */ /* 0x000fea0003800000 */
[----:B------:R-:W1:Y:S01]  /*10e60*/  LDCU UR5, c[0x0][0x374] ;  /* 0x00006e80ff0577ac */ /* 0x000e620008000800 */
[----:B------:R-:W2:Y:S01]  /*10e70*/  LDC R10, c[0x0][0x360] ;  /* 0x0000d800ff0a7b82 */ /* 0x000ea20000000800 */
[----:B------:R-:W-:Y:S01]  /*10e80*/  IMAD.MOV.U32 R9, RZ, RZ, R22 ;  /* 0x000000ffff097224 */ /* 0x000fe200078e0016 */
[----:B------:R-:W-:-:S06]  /*10e90*/  MOV R19, UR9 ;  /* 0x0000000900137c02 */ /* 0x000fcc0008000f00 */
[----:B------:R-:W3:Y:S08]  /*10ea0*/  LDC.64 R6, c[0x0][0x778] ;  /* 0x0001de00ff067b82 */ /* 0x000ef00000000a00 */
[----:B------:R-:W4:Y:S01]  /*10eb0*/  LDC R12, c[0x0][0x364] ;  /* 0x0000d900ff0c7b82 */ /* 0x000f220000000800 */
[----:B-1----:R-:W-:-:S07]  /*10ec0*/  IMAD R0, R2, UR5, RZ ;  /* 0x0000000502007c24 */ /* 0x002fce000f8e02ff */
.L_x_5414:
[----:B------:R-:W-:-:S05]  /*10ed0*/  IADD3 R2, PT, PT, R0, R9, RZ ;  /* 0x0000000900027210 */ /* 0x000fca0007ffe0ff */
[----:B--2---:R-:W-:-:S04]  /*10ee0*/  IMAD R3, R2, R10, R23 ;  /* 0x0000000a02037224 */ /* 0x004fc800078e0217 */
[----:B---3--:R-:W-:-:S05]  /*10ef0*/  IMAD.WIDE.U32 R2, R3, 0x8, R6 ;  /* 0x0000000803027825 */ /* 0x008fca00078e0006 */
[----:B------:R-:W2:Y:S04]  /*10f00*/  LDG.E R11, desc[UR36][R2.64] ;  /* 0x00000024020b7981 */ /* 0x000ea8000c1e1900 */
[----:B------:R-:W3:Y:S01]  /*10f10*/  LDG.E R8, desc[UR36][R2.64+0x4] ;  /* 0x0000042402087981 */ /* 0x000ee2000c1e1900 */
[----:B----4-:R-:W-:-:S05]  /*10f20*/  IMAD.IADD R9, R12, 0x1, R9 ;  /* 0x000000010c097824 */ /* 0x010fca00078e0209 */
[----:B------:R-:W-:Y:S01]  /*10f30*/  ISETP.GE.U32.AND P2, PT, R9, UR6, PT ;  /* 0x0000000609007c0c */ /* 0x000fe2000bf46070 */
[----:B--2---:R-:W-:Y:S01]  /*10f40*/  FADD.FTZ R18, R11, R18 ;  /* 0x000000120b127221 */ /* 0x004fe20000010000 */
[----:B---3--:R-:W-:-:S11]  /*10f50*/  FADD.FTZ R19, R8, R19 ;  /* 0x0000001308137221 */ /* 0x008fd60000010000 */
[----:B------:R-:W-:Y:S05]  /*10f60*/  @!P2 BRA `(.L_x_5414) ;  /* 0xfffffffc00d8a947 */ /* 0x000fea000383ffff */
.L_x_5411:
[----:B------:R-:W-:Y:S05]  /*10f70*/  BSYNC.RECONVERGENT B0 ;  /* 0x0000000000007941 */ /* 0x000fea0003800200 */
.L_x_5409:
        /* <DEDUP_REMOVED lines=12> */
.L_x_5416:
        /* <DEDUP_REMOVED lines=9> */
[----:B------:R-:W1:Y:S02]  /*110d0*/  @!P2 LDS.64 R2, [R2] ;  /* 0x000000000202a984 */ /* 0x000e640000000a00 */
[----:B-12---:R-:W-:Y:S01]  /*110e0*/  @!P2 FADD.FTZ R18, R18, R2 ;  /* 0x000000021212a221 */ /* 0x006fe20000010000 */
[----:B------:R-:W-:-:S05]  /*110f0*/  @!P2 FADD.FTZ R19, R19, R3 ;  /* 0x000000031313a221 */ /* 0x000fca0000010000 */
[----:B------:R2:W-:Y:S01]  /*11100*/  @!P2 STS.64 [R0], R18 ;  /* 0x000000120000a388 */ /* 0x0005e20000000a00 */
[----:B------:R-:W-:Y:S05]  /*11110*/  BRA.U UP1, `(.L_x_5416) ;  /* 0xfffffffd01c87547 */ /* 0x000fea000b83ffff */
.L_x_5415:
        /* <DEDUP_REMOVED lines=9> */
.L_x_5419:
[----:B------:R-:W-:Y:S01]  /*111b0*/  SHF.R.U32.HI R8, RZ, 0x1, R2 ;  /* 0x00000001ff087819 */ /* 0x000fe20000011602 */
[----:B------:R-:W-:Y:S04]  /*111c0*/  BAR.SYNC.DEFER_BLOCKING 0x0 ;  /* 0x0000000000007b1d */ /* 0x000fe80000010000 */
[----:B------:R-:W-:-:S05]  /*111d0*/  IMAD.IADD R3, R8, 0x1, R23 ;  /* 0x0000000108037824 */ /* 0x000fca00078e0217 */
[----:B------:R-:W-:-:S04]  /*111e0*/  ISETP.GE.U32.AND P2, PT, R3, UR5, PT ;  /* 0x0000000503007c0c */ /* 0x000fc8000bf46070 */
[----:B------:R-:W-:-:S13]  /*111f0*/  ISETP.GE.U32.OR P2, PT, R23, R8, P2 ;  /* 0x000000081700720c */ /* 0x000fda0001746470 */
[----:B------:R-:W-:-:S05]  /*11200*/  @!P2 LEA R3, R8, R0, 0x3 ;  /* 0x000000000803a211 */ /* 0x000fca00078e18ff */
[----:B------:R-:W1:Y:S02]  /*11210*/  @!P2 LDS.64 R6, [R3] ;  /* 0x000000000306a984 */ /* 0x000e640000000a00 */
[----:B-123--:R-:W-:Y:S01]  /*11220*/  @!P2 FADD.FTZ R18, R18, R6 ;  /* 0x000000061212a221 */ /* 0x00efe20000010000 */
[----:B------:R-:W-:-:S05]  /*11230*/  @!P2 FADD.FTZ R19, R19, R7 ;  /* 0x000000071313a221 */ /* 0x000fca0000010000 */
[----:B------:R4:W-:Y:S01]  /*11240*/  @!P2 STS.64 [R0], R18 ;  /* 0x000000120000a388 */ /* 0x0009e20000000a00 */
[----:B------:R-:W-:Y:S02]  /*11250*/  ISETP.GT.U32.AND P2, PT, R2, 0x7f, PT ;  /* 0x0000007f0200780c */ /* 0x000fe40003f44070 */
[----:B------:R-:W-:-:S11]  /*11260*/  MOV R2, R8 ;  /* 0x0000000800027202 */ /* 0x000fd60000000f00 */
[----:B----4-:R-:W-:Y:S05]  /*11270*/  @P2 BRA `(.L_x_5419) ;  /* 0xfffffffc00cc2947 */ /* 0x010fea000383ffff */
.L_x_5418:
[----:B------:R-:W-:Y:S01]  /*11280*/  BAR.SYNC.DEFER_BLOCKING 0x0 ;  /* 0x0000000000007b1d */ /* 0x000fe20000010000 */
[----:B------:R-:W-:-:S09]  /*11290*/  UISETP.GE.U32.AND UP0, UPT, UR4, 0x2, UPT ;  /* 0x000000020400788c */ /* 0x000fd2000bf06070 */
[----:B------:R-:W-:Y:S05]  /*112a0*/  BRA.U !UP0, `(.L_x_5417) ;  /* 0x0000000108207547 */ /* 0x000fea000b800000 */
[----:B-123--:R-:W-:-:S07]  /*112b0*/  IMAD.MOV.U32 R0, RZ, RZ, 0x1 ;  /* 0x00000001ff007424 */ /* 0x00efce00078e00ff */
.L_x_5420:
[----:B------:R-:W1:Y:S04]  /*112c0*/  SHFL.DOWN PT, R3, R18, R0, 0x1f ;  /* 0x08001f0012037589 */ /* 0x000e6800000e0000 */
[----:B------:R2:W3:Y:S02]  /*112d0*/  SHFL.DOWN PT, R2, R19, R0, 0x1f ;  /* 0x08001f0013027589 */ /* 0x0004e400000e0000 */
[----:B--2---:R-:W-:-:S04]  /*112e0*/  SHF.L.U32 R0, R0, 0x1, RZ ;  /* 0x0000000100007819 */ /* 0x004fc800000006ff */
[----:B------:R-:W-:Y:S01]  /*112f0*/  ISETP.GE.AND P2, PT, R0, UR4, PT ;  /* 0x0000000400007c0c */ /* 0x000fe2000bf46270 */
[----:B-1----:R-:W-:Y:S01]  /*11300*/  FADD.FTZ R18, R3, R18 ;  /* 0x0000001203127221 */ /* 0x002fe20000010000 */
[----:B---3--:R-:W-:-:S11]  /*11310*/  FADD.FTZ R19, R2, R19 ;  /* 0x0000001302137221 */ /* 0x008fd60000010000 */
[----:B------:R-:W-:Y:S05]  /*11320*/  @!P2 BRA `(.L_x_5420) ;  /* 0xfffffffc00e4a947 */ /* 0x000fea000383ffff */
.L_x_5417:
[----:B------:R-:W-:Y:S05]  /*11330*/  @!P1 EXIT ;  /* 0x000000000000994d */ /* 0x000fea0003800000 */
[----:B------:R-:W-:Y:S05]  /*11340*/  @!P0 BRA `(.L_x_5421) ;  /* 0x0000000400148947 */ /* 0x000fea0003800000 */
[----:B------:R-:W4:Y:S01]  /*11350*/  LDCU.U8 UR6, c[0x0][0x790] ;  /* 0x0000f200ff0677ac */ /* 0x000f220008000000 */
[----:B------:R-:W5:Y:S01]  /*11360*/  LDCU.64 UR4, c[0x0][0x760] ;  /* 0x0000ec00ff0477ac */ /* 0x000f620008000a00 */
[----:B----4-:R-:W-:Y:S02]  /*11370*/  ISETP.NE.AND P0, PT, RZ, UR6, PT ;  /* 0x00000006ff007c0c */ /* 0x010fe4000bf05270 */
[----:B-----5:R-:W-:Y:S02]  /*11380*/  IADD3 R4, P2, PT, R17, UR4, RZ ;  /* 0x0000000411047c10 */ /* 0x020fe4000ff5e0ff */
[----:B------:R-:W-:Y:S02]  /*11390*/  IADD3 R2, P1, PT, R16, UR4, RZ ;  /* 0x0000000410027c10 */ /* 0x000fe4000ff3e0ff */
[----:B------:R-:W-:-:S03]  /*113a0*/  IADD3.X R5, PT, PT, RZ, UR5, RZ, P2, !PT ;  /* 0x00000005ff057c10 */ /* 0x000fc600097fe4ff */
[----:B------:R-:W-:-:S04]  /*113b0*/  IMAD.X R3, RZ, RZ, UR5, P1 ;  /* 0x00000005ff037e24 */ /* 0x000fc800088e06ff */
[----:B-123--:R-:W2:Y:S04]  /*113c0*/  @P0 LDG.E.U16 R0, desc[UR36][R4.64] ;  /* 0x0000002404000981 */ /* 0x00eea8000c1e1500 */
[----:B------:R-:W3:Y:S01]  /*113d0*/  @P0 LDG.E.U16 R6, desc[UR36][R2.64] ;  /* 0x0000002402060981 */ /* 0x000ee2000c1e1500 */
[----:B------:R-:W1:Y:S02]  /*113e0*/  LDCU.U8 UR4, c[0x0][0x791] ;  /* 0x0000f220ff0477ac */ /* 0x000e640008000000 */
[----:B-1----:R-:W-:Y:S02]  /*113f0*/  ISETP.NE.AND P1, PT, RZ, UR4, PT ;  /* 0x00000004ff007c0c */ /* 0x002fe4000bf25270 */
[----:B--2---:R-:W-:Y:S02]  /*11400*/  @P0 SHF.L.U32 R7, R0, 0x10, RZ ;  /* 0x0000001000070819 */ /* 0x004fe400000006ff */
[----:B---3--:R-:W-:-:S03]  /*11410*/  @P0 SHF.L.U32 R6, R6, 0x10, RZ ;  /* 0x0000001006060819 */ /* 0x008fc600000006ff */
[----:B------:R-:W-:Y:S02]  /*11420*/  @P0 FADD.FTZ R18, R18, R7 ;  /* 0x0000000712120221 */ /* 0x000fe40000010000 */
[----:B------:R-:W-:-:S04]  /*11430*/  @P0 FADD.FTZ R19, R19, R6 ;  /* 0x0000000613130221 */ /* 0x000fc80000010000 */
[----:B------:R-:W-:Y:S02]  /*11440*/  @!P1 F2FP.BF16.F32.PACK_AB R0, RZ, R18 ;  /* 0x00000012ff00923e */ /* 0x000fe400000010ff */
[----:B------:R-:W-:-:S03]  /*11450*/  @!P1 F2FP.BF16.F32.PACK_AB R6, RZ, R19 ;  /* 0x00000013ff06923e */ /* 0x000fc600000010ff */
[----:B------:R1:W-:Y:S04]  /*11460*/  @!P1 STG.E.U16 desc[UR36][R4.64], R0 ;  /* 0x0000000004009986 */ /* 0x0003e8000c101524 */
[----:B------:R1:W-:Y:S01]  /*11470*/  @!P1 STG.E.U16 desc[UR36][R2.64], R6 ;  /* 0x0000000602009986 */ /* 0x0003e2000c101524 */
[----:B------:R-:W-:Y:S05]  /*11480*/  @!P1 EXIT ;  /* 0x000000000000994d */ /* 0x000fea0003800000 */
[----:B------:R-:W2:Y:S01]  /*11490*/  LDCU UR4, c[0x0][0x794] ;  /* 0x0000f280ff0477ac */ /* 0x000ea20008000800 */
[----:B------:R-:W-:Y:S01]  /*114a0*/  F2FP.BF16.F32.PACK_AB R18, RZ, R18 ;  /* 0x00000012ff12723e */ /* 0x000fe200000010ff */
        /* <DEDUP_REMOVED lines=18> */
.L_x_5422:
[----:B------:R-:W1:Y:S01]  /*115d0*/  LDCU.64 UR4, c[0x0][0x760] ;  /* 0x0000ec00ff0477ac */ /* 0x000e620008000a00 */
[----:B------:R-:W-:Y:S02]  /*115e0*/  F2FP.BF16.F32.PACK_AB R19, RZ, R19 ;  /* 0x00000013ff13723e */ /* 0x000fe400000010ff */
[----:B-1----:R-:W-:Y:S01]  /*115f0*/  IADD3 R2, P0, PT, R17, UR4, RZ ;  /* 0x0000000411027c10 */ /* 0x002fe2000ff1e0ff */
[----:B------:R-:W1:Y:S04]  /*11600*/  LDCU UR4, c[0x0][0x794] ;  /* 0x0000f280ff0477ac */ /* 0x000e680008000800 */
[----:B------:R-:W-:-:S05]  /*11610*/  IMAD.X R3, RZ, RZ, UR5, P0 ;  /* 0x00000005ff037e24 */ /* 0x000fca00080e06ff */
[----:B------:R2:W-:Y:S01]  /*11620*/  STG.E.U16 desc[UR36][R2.64], R18 ;  /* 0x0000001202007986 */ /* 0x0005e2000c101524 */
[----:B-1----:R-:W-:-:S09]  /*11630*/  UISETP.NE.AND UP0, UPT, UR4, 0x1, UPT ;  /* 0x000000010400788c */ /* 0x002fd2000bf05270 */
[----:B--2---:R-:W-:Y:S05]  /*11640*/  BRA.U !UP0, `(.L_x_5423) ;  /* 0x0000000108407547 */ /* 0x004fea000b800000 */
        /* <DEDUP_REMOVED lines=16> */
.L_x_5423:
[----:B------:R-:W1:Y:S02]  /*11750*/  LDCU.64 UR4, c[0x0][0x760] ;  /* 0x0000ec00ff0477ac */ /* 0x000e640008000a00 */
[----:B-1----:R-:W-:-:S04]  /*11760*/  IADD3 R16, P0, PT, R16, UR4, RZ ;  /* 0x0000000410107c10 */ /* 0x002fc8000ff1e0ff */
[----:B------:R-:W-:-:S05]  /*11770*/  IADD3.X R17, PT, PT, RZ, UR5, RZ, P0, !PT ;  /* 0x00000005ff117c10 */ /* 0x000fca00087fe4ff */
[----:B------:R-:W-:Y:S01]  /*11780*/  STG.E.U16 desc[UR36][R16.64], R19 ;  /* 0x0000001310007986 */ /* 0x000fe2000c101524 */
[----:B------:R-:W-:Y:S05]  /*11790*/  EXIT ;  /* 0x000000000000794d */ /* 0x000fea0003800000 */
.L_x_5421:
[----:B------:R-:W4:Y:S01]  /*117a0*/  LDCU.U8 UR4, c[0x0][0x790] ;  /* 0x0000f200ff0477ac */ /* 0x000f220008000000 */
[----:B------:R-:W5:Y:S01]  /*117b0*/  LDCU.U8 UR5, c[0x0][0x791] ;  /* 0x0000f220ff0577ac */ /* 0x000f620008000000 */
[----:B----4-:R-:W-:Y:S02]  /*117c0*/  UISETP.NE.AND UP1, UPT, UR4, URZ, UPT ;  /* 0x000000ff0400728c */ /* 0x010fe4000bf25270 */
[----:B-----5:R-:W-:-:S07]  /*117d0*/  UISETP.NE.AND UP0, UPT, UR5, URZ, UPT ;  /* 0x000000ff0500728c */ /* 0x020fce000bf05270 */
[----:B------:R-:W-:Y:S05]  /*117e0*/  BRA.U !UP1, `(.L_x_5424) ;  /* 0x0000000109107547 */ /* 0x000fea000b800000 */
[----:B------:R-:W4:Y:S04]  /*117f0*/  LDG.E R3, desc[UR36][R4.64] ;  /* 0x0000002404037981 */ /* 0x000f28000c1e1900 */
[----:B-123--:R-:W2:Y:S01]  /*11800*/  LDG.E R0, desc[UR36][R4.64+0x4] ;  /* 0x0000042404007981 */ /* 0x00eea2000c1e1900 */
[----:B----4-:R-:W-:Y:S01]  /*11810*/  FADD.FTZ R18, R18, R3 ;  /* 0x0000000312127221 */ /* 0x010fe20000010000 */
[----:B--2---:R-:W-:-:S07]  /*11820*/  FADD.FTZ R19, R19, R0 ;  /* 0x0000000013137221 */ /* 0x004fce0000010000 */
.L_x_5424:
[----:B------:R-:W-:Y:S05]  /*11830*/  BRA.U !UP0, `(.L_x_5425) ;  /* 0x0000000108c47547 */ /* 0x000fea000b800000 */
[----:B------:R-:W4:Y:S01]  /*11840*/  LDCU UR4, c[0x0][0x794] ;  /* 0x0000f280ff0477ac */ /* 0x000f220008000800 */
[----:B-123--:R-:W-:Y:S01]  /*11850*/  F2FP.BF16.F32.PACK_AB R18, RZ, R18 ;  /* 0x00000012ff12723e */ /* 0x00efe200000010ff */
[----:B----4-:R-:W-:-:S09]  /*11860*/  UISETP.NE.AND UP0, UPT, UR4, 0x1, UPT ;  /* 0x000000010400788c */ /* 0x010fd2000bf05270 */
        /* <DEDUP_REMOVED lines=17> */
.L_x_5426:
[----:B------:R-:W1:Y:S01]  /*11980*/  LDCU.64 UR4, c[0x0][0x760] ;  /* 0x0000ec00ff0477ac */ /* 0x000e620008000a00 */
[----:B------:R-:W-:Y:S02]  /*11990*/  F2FP.BF16.F32.PACK_AB R19, RZ, R19 ;  /* 0x00000013ff13723e */ /* 0x000fe400000010ff */
[----:B-1----:R-:W-:Y:S01]  /*119a0*/  IADD3 R2, P0, PT, R17, UR4, RZ ;  /* 0x0000000411027c10 */ /* 0x002fe2000ff1e0ff */
[----:B------:R-:W1:Y:S03]  /*119b0*/  LDCU UR4, c[0x0][0x794] ;  /* 0x0000f280ff0477ac */ /* 0x000e660008000800 */
[----:B------:R-:W-:-:S05]  /*119c0*/  IADD3.X R3, PT, PT, RZ, UR5, RZ, P0, !PT ;  /* 0x00000005ff037c10 */ /* 0x000fca00087fe4ff */
[----:B------:R2:W-:Y:S01]  /*119d0*/  STG.E.U16 desc[UR36][R2.64], R18 ;  /* 0x0000001202007986 */ /* 0x0005e2000c101524 */
[----:B-1----:R-:W-:-:S09]  /*119e0*/  UISETP.NE.AND UP0, UPT, UR4, 0x1, UPT ;  /* 0x000000010400788c */ /* 0x002fd2000bf05270 */
[----:B--2---:R-:W-:Y:S05]  /*119f0*/  BRA.U !UP0, `(.L_x_5427) ;  /* 0x0000000108407547 */ /* 0x004fea000b800000 */
        /* <DEDUP_REMOVED lines=16> */
.L_x_5427:
[----:B------:R-:W1:Y:S02]  /*11b00*/  LDCU.64 UR4, c[0x0][0x760] ;  /* 0x0000ec00ff0477ac */ /* 0x000e640008000a00 */
[----:B-1----:R-:W-:-:S05]  /*11b10*/  IADD3 R16, P0, PT, R16, UR4, RZ ;  /* 0x0000000410107c10 */ /* 0x002fca000ff1e0ff */
[----:B------:R-:W-:-:S05]  /*11b20*/  IMAD.X R17, RZ, RZ, UR5, P0 ;  /* 0x00000005ff117e24 */ /* 0x000fca00080e06ff */
[----:B------:R-:W-:Y:S01]  /*11b30*/  STG.E.U16 desc[UR36][R16.64], R19 ;  /* 0x0000001310007986 */ /* 0x000fe2000c101524 */
[----:B------:R-:W-:Y:S05]  /*11b40*/  EXIT ;  /* 0x000000000000794d */ /* 0x000fea0003800000 */
.L_x_5425:
[----:B------:R-:W-:Y:S04]  /*11b50*/  STG.E desc[UR36][R4.64], R18 ;  /* 0x0000001204007986 */ /* 0x000fe8000c101924 */
[----:B------:R-:W-:Y:S01]  /*11b60*/  STG.E desc[UR36][R4.64+0x4], R19 ;  /* 0x0000041304007986 */ /* 0x000fe2000c101924 */
[----:B------:R-:W-:Y:S05]  /*11b70*/  EXIT ;  /* 0x000000000000794d */ /* 0x000fea0003800000 */
.L_x_5402:
        /* <DEDUP_REMOVED lines=11> */
[----:B------:R-:W-:Y:S05]  /*11c30*/  @!P0 BRA `(.L_x_5428) ;  /* 0x0000000400148947 */ /* 0x000fea0003800000 */
        /* <DEDUP_REMOVED lines=9> */
[----:B------:R-:W1:Y:S02]  /*11cd0*/  LDCU.U8 UR4, c[0x0][0x791] ;  /* 0x0000f220ff0477ac */ /* 0x000e640008000000 */
[----:B-1----:R-:W-:Y:S01]  /*11ce0*/  ISETP.NE.AND P0, PT, RZ, UR4, PT ;  /* 0x00000004ff007c0c */ /* 0x002fe2000bf05270 */
[----:B--2---:R-:W-:Y:S01]  /*11cf0*/  @P2 IMAD.U32 R7, R0, 0x10000, RZ ;  /* 0x0001000000072824 */ /* 0x004fe200078e00ff */
[----:B---3--:R-:W-:-:S03]  /*11d00*/  @P2 SHF.L.U32 R6, R6, 0x10, RZ ;  /* 0x0000001006062819 */ /* 0x008fc600000006ff */
[----:B------:R-:W-:Y:S02]  /*11d10*/  @P2 FADD.FTZ R18, R18, R7 ;  /* 0x0000000712122221 */ /* 0x000fe40000010000 */
[----:B------:R-:W-:-:S06]  /*11d20*/  @P2 FADD.FTZ R19, R19, R6 ;  /* 0x0000000613132221 */ /* 0x000fcc0000010000 */
        /* <DEDUP_REMOVED lines=25> */
.L_x_5429:
        /* <DEDUP_REMOVED lines=24> */
.L_x_5430:
[----:B------:R-:W1:Y:S02]  /*12040*/  LDCU.64 UR4, c[0x0][0x760] ;  /* 0x0000ec00ff0477ac */ /* 0x000e640008000a00 */
[----:B-1----:R-:W-:-:S05]  /*12050*/  IADD3 R24, P0, PT, R24, UR4, RZ ;  /* 0x0000000418187c10 */ /* 0x002fca000ff1e0ff */
[----:B------:R-:W-:-:S05]  /*12060*/  IMAD.X R25, RZ, RZ, UR5, P0 ;  /* 0x00000005ff197e24 */ /* 0x000fca00080e06ff */
[----:B------:R-:W-:Y:S01]  /*12070*/  STG.E.U16 desc[UR36][R24.64], R19 ;  /* 0x0000001318007986 */ /* 0x000fe2000c101524 */
[----:B------:R-:W-:Y:S05]  /*12080*/  EXIT ;  /* 0x000000000000794d */ /* 0x000fea0003800000 */
.L_x_5428:
[----:B------:R-:W1:Y:S01]  /*12090*/  LDCU.U8 UR4, c[0x0][0x790] ;  /* 0x0000f200ff0477ac */ /* 0x000e620008000000 */
[----:B------:R-:W2:Y:S01]  /*120a0*/  LDCU.U8 UR5, c[0x0][0x791] ;  /* 0x0000f220ff0577ac */ /* 0x000ea20008000000 */
[----:B-1----:R-:W-:Y:S02]  /*120b0*/  UISETP.NE.AND UP0, UPT, UR4, URZ, UPT ;  /* 0x000000ff0400728c */ /* 0x002fe4000bf05270 */
[----:B--2---:R-:W-:-:S07]  /*120c0*/  UISETP.NE.AND UP1, UPT, UR5, URZ, UPT ;  /* 0x000000ff0500728c */ /* 0x004fce000bf25270 */
[----:B------:R-:W-:Y:S05]  /*120d0*/  BRA.U !UP0, `(.L_x_5431) ;  /* 0x0000000108107547 */ /* 0x000fea000b800000 */
[----:B------:R-:W2:Y:S04]  /*120e0*/  LDG.E R3, desc[UR36][R4.64] ;  /* 0x0000002404037981 */ /* 0x000ea8000c1e1900 */
[----:B------:R-:W3:Y:S01]  /*120f0*/  LDG.E R0, desc[UR36][R4.64+0x4] ;  /* 0x0000042404007981 */ /* 0x000ee2000c1e1900 */
[----:B--2---:R-:W-:Y:S01]  /*12100*/  FADD.FTZ R18, R18, R3 ;  /* 0x0000000312127221 */ /* 0x004fe20000010000 */
[----:B---3--:R-:W-:-:S07]  /*12110*/  FADD.FTZ R19, R19, R0 ;  /* 0x0000000013137221 */ /* 0x008fce0000010000 */
.L_x_5431:
[----:B------:R-:W-:Y:S05]  /*12120*/  BRA.U !UP1, `(.L_x_5432) ;  /* 0x0000000109c47547 */ /* 0x000fea000b800000 */
[----:B------:R-:W1:Y:S01]  /*12130*/  LDCU UR4, c[0x0][0x794] ;  /* 0x0000f280ff0477ac */ /* 0x000e620008000800 */
[----:B------:R-:W-:Y:S01]  /*12140*/  F2FP.BF16.F32.PACK_AB R18, RZ, R18 ;  /* 0x00000012ff12723e */ /* 0x000fe200000010ff */
        /* <DEDUP_REMOVED lines=18> */
.L_x_5433:
        /* <DEDUP_REMOVED lines=24> */
.L_x_5434:
[----:B------:R-:W1:Y:S02]  /*123f0*/  LDCU.64 UR4, c[0x0][0x760] ;  /* 0x0000ec00ff0477ac */ /* 0x000e640008000a00 */
[----:B-1----:R-:W-:-:S04]  /*12400*/  IADD3 R24, P0, PT, R24, UR4, RZ ;  /* 0x0000000418187c10 */ /* 0x002fc8000ff1e0ff */
[----:B------:R-:W-:-:S05]  /*12410*/  IADD3.X R25, PT, PT, RZ, UR5, RZ, P0, !PT ;  /* 0x00000005ff197c10 */ /* 0x000fca00087fe4ff */
[----:B------:R-:W-:Y:S01]  /*12420*/  STG.E.U16 desc[UR36][R24.64], R19 ;  /* 0x0000001318007986 */ /* 0x000fe2000c101524 */
[----:B------:R-:W-:Y:S05]  /*12430*/  EXIT ;  /* 0x000000000000794d */ /* 0x000fea0003800000 */
.L_x_5432:
[----:B------:R-:W-:Y:S04]  /*12440*/  STG.E desc[UR36][R4.64], R18 ;  /* 0x0000001204007986 */ /* 0x000fe8000c101924 */
[----:B------:R-:W-:Y:S01]  /*12450*/  STG.E desc[UR36][R4.64+0x4], R19 ;  /* 0x0000041304007986 */ /* 0x000fe2000c101924 */
[----:B------:R-:W-:Y:S05]  /*12460*/  EXIT ;  /* 0x000000000000794d */ /* 0x000fea0003800000 */
        .weak           $__internal_11_$__cuda_sm20_div_u64
        .type           $__internal_11_$__cuda_sm20_div_u64,@function
        .size           $__internal_11_$__cuda_sm20_div_u64,(.L_x_8886 - $__internal_11_$__cuda_sm20_div_u64)
$__internal_11_$__cuda_sm20_div_u64:
[----:B------:R-:W-:Y:S02]  /*12470*/  HFMA2 R15, -RZ, RZ, 0, 0 ;  /* 0x00000000ff0f7431 */ /* 0x000fe400000001ff */
[----:B------:R-:W-:-:S04]  /*12480*/  IMAD.MOV.U32 R14, RZ, RZ, R3 ;  /* 0x000000ffff0e7224 */ /* 0x000fc800078e0003 */
[----:B------:R-:W0:Y:S08]  /*12490*/  I2F.U64.RP R7, R14 ;  /* 0x0000000e00077312 */ /* 0x000e300000309000 */
[----:B0-----:R-:W0:Y:S02]  /*124a0*/  MUFU.RCP R7, R7 ;  /* 0x0000000700077308 */ /* 0x001e240000001000 */
[----:B0-----:R-:W-:-:S06]  /*124b0*/  IADD3 R8, PT, PT, R7, 0x1ffffffe, RZ ;  /* 0x1ffffffe07087810 */ /* 0x001fcc0007ffe0ff */
[----:B------:R-:W0:Y:S02]  /*124c0*/  F2I.U64.TRUNC R8, R8 ;  /* 0x0000000800087311 */ /* 0x000e24000020d800 */
[----:B0-----:R-:W-:-:S04]  /*124d0*/  IMAD.WIDE.U32 R10, R8, R3, RZ ;  /* 0x00000003080a7225 */ /* 0x001fc800078e00ff */
[----:B------:R-:W-:Y:S01]  /*124e0*/  IMAD R11, R9, R3, R11 ;  /* 0x00000003090b7224 */ /* 0x000fe200078e020b */
[----:B------:R-:W-:-:S05]  /*124f0*/  IADD3 R13, P0, PT, RZ, -R10, RZ ;  /* 0x8000000aff0d7210 */ /* 0x000fca0007f1e0ff */
[----:B------:R-:W-:-:S04]  /*12500*/  IMAD.HI.U32 R10, R8, R13, RZ ;  /* 0x0000000d080a7227 */ /* 0x000fc800078e00ff */
[----:B------:R-:W-:Y:S01]  /*12510*/  IMAD.X R21, RZ, RZ, ~R11, P0 ;  /* 0x000000ffff157224 */ /* 0x000fe200000e0e0b */
[----:B------:R-:W-:-:S03]  /*12520*/  MOV R11, R8 ;  /* 0x00000008000b7202 */ /* 0x000fc60000000f00 */
[-C--:B------:R-:W-:Y:S02]  /*12530*/  IMAD R15, R9, R21.reuse, RZ ;  /* 0x00000015090f7224 */ /* 0x080fe400078e02ff */
[----:B------:R-:W-:-:S04]  /*12540*/  IMAD.WIDE.U32 R10, P0, R8, R21, R10 ;  /* 0x00000015080a7225 */ /* 0x000fc8000780000a */
[----:B------:R-:W-:-:S04]  /*12550*/  IMAD.HI.U32 R7, R9, R21, RZ ;  /* 0x0000001509077227 */ /* 0x000fc800078e00ff */
[----:B------:R-:W-:Y:S01]  /*12560*/  IMAD.HI.U32 R10, P1, R9, R13, R10 ;  /* 0x0000000d090a7227 */ /* 0x000fe2000782000a */
[----:B------:R-:W-:-:S04]  /*12570*/  IADD3.X R7, PT, PT, R7, R9, RZ, P0, !PT ;  /* 0x0000000907077210 */ /* 0x000fc800007fe4ff */
[----:B------:R-:W-:-:S04]  /*12580*/  IADD3 R11, P2, PT, R15, R10, RZ ;  /* 0x0000000a0f0b7210 */ /* 0x000fc80007f5e0ff */
[----:B------:R-:W-:Y:S01]  /*12590*/  IADD3.X R7, PT, PT, RZ, RZ, R7, P2, P1 ;  /* 0x000000ffff077210 */ /* 0x000fe200017e2407 */
[----:B------:R-:W-:-:S03]  /*125a0*/  IMAD.WIDE.U32 R8, R11, R3, RZ ;  /* 0x000000030b087225 */ /* 0x000fc600078e00ff */
[----:B------:R-:W-:Y:S01]  /*125b0*/  IADD3 R13, P0, PT, RZ, -R8, RZ ;  /* 0x80000008ff0d7210 */ /* 0x000fe20007f1e0ff */
[----:B------:R-:W-:Y:S02]  /*125c0*/  IMAD R8, R7, R3, R9 ;  /* 0x0000000307087224 */ /* 0x000fe400078e0209 */
[----:B------:R-:W-:Y:S02]  /*125d0*/  HFMA2 R9, -RZ, RZ, 0, 0 ;  /* 0x00000000ff097431 */ /* 0x000fe400000001ff */
[----:B------:R-:W-:-:S04]  /*125e0*/  IMAD.HI.U32 R10, R11, R13, RZ ;  /* 0x0000000d0b0a7227 */ /* 0x000fc800078e00ff */
[----:B------:R-:W-:-:S04]  /*125f0*/  IMAD.X R8, RZ, RZ, ~R8, P0 ;  /* 0x000000ffff087224 */ /* 0x000fc800000e0e08 */
        /* <DEDUP_REMOVED lines=12> */
[----:B------:R-:W-:-:S03]  /*126c0*/  IADD3 R10, P1, PT, R11, R8, RZ ;  /* 0x000000080b0a7210 */ /* 0x000fc60007f3e0ff */
[----:B------:R-:W-:Y:S02]  /*126d0*/  IMAD.X R7, RZ, RZ, R7, P0 ;  /* 0x000000ffff077224 */ /* 0x000fe400000e0607 */
[----:B------:R-:W-:-:S03]  /*126e0*/  IMAD.WIDE.U32 R8, R10, R3, RZ ;  /* 0x000000030a087225 */ /* 0x000fc600078e00ff */
[----:B------:R-:W-:Y:S02]  /*126f0*/  IADD3.X R7, PT, PT, RZ, R7, RZ, P1, !PT ;  /* 0x00000007ff077210 */ /* 0x000fe40000ffe4ff */
[----:B------:R-:W-:-:S03]  /*12700*/  IADD3 R14, P0, PT, -R8, R4, RZ ;  /* 0x00000004080e7210 */ /* 0x000fc60007f1e1ff */
[----:B------:R-:W-:Y:S01]  /*12710*/  IMAD R9, R7, R3, R9 ;  /* 0x0000000307097224 */ /* 0x000fe200078e0209 */
[----:B------:R-:W-:-:S04]  /*12720*/  IADD3 R4, P1, PT, -R3, R14, RZ ;  /* 0x0000000e03047210 */ /* 0x000fc80007f3e1ff */
[----:B------:R-:W-:Y:S02]  /*12730*/  IADD3.X R20, PT, PT, ~R9, R5, RZ, P0, !PT ;  /* 0x0000000509147210 */ /* 0x000fe400007fe5ff */
[----:B------:R-:W-:Y:S02]  /*12740*/  ISETP.GE.U32.AND P0, PT, R14, R3, PT ;  /* 0x000000030e00720c */ /* 0x000fe40003f06070 */
[----:B------:R-:W-:Y:S02]  /*12750*/  IADD3 R9, P2, PT, R10, 0x1, RZ ;  /* 0x000000010a097810 */ /* 0x000fe40007f5e0ff */
[C---:B------:R-:W-:Y:S02]  /*12760*/  ISETP.GE.U32.AND.EX P0, PT, R20.reuse, RZ, PT, P0 ;  /* 0x000000ff1400720c */ /* 0x040fe40003f06100 */
[----:B------:R-:W-:Y:S01]  /*12770*/  IADD3.X R5, PT, PT, R20, -0x1, RZ, P1, !PT ;  /* 0xffffffff14057810 */ /* 0x000fe20000ffe4ff */
[----:B------:R-:W-:Y:S01]  /*12780*/  IMAD.X R8, RZ, RZ, R7, P2 ;  /* 0x000000ffff087224 */ /* 0x000fe200010e0607 */
[----:B------:R-:W-:-:S02]  /*12790*/  SEL R4, R4, R14, P0 ;  /* 0x0000000e04047207 */ /* 0x000fc40000000000 */
[----:B------:R-:W-:Y:S02]  /*127a0*/  SEL R9, R9, R10, P0 ;  /* 0x0000000a09097207 */ /* 0x000fe40000000000 */
[----:B------:R-:W-:Y:S02]  /*127b0*/  SEL R5, R5, R20, P0 ;  /* 0x0000001405057207 */ /* 0x000fe40000000000 */
[----:B------:R-:W-:Y:S02]  /*127c0*/  SEL R8, R8, R7, P0 ;  /* 0x0000000708087207 */ /* 0x000fe40000000000 */
[----:B------:R-:W-:Y:S02]  /*127d0*/  ISETP.GE.U32.AND P0, PT, R4, R3, PT ;  /* 0x000000030400720c */ /* 0x000fe40003f06070 */
[----:B------:R-:W-:Y:S02]  /*127e0*/  IADD3 R4, P2, PT, R9, 0x1, RZ ;  /* 0x0000000109047810 */ /* 0x000fe40007f5e0ff */
[----:B------:R-:W-:-:S02]  /*127f0*/  ISETP.GE.U32.AND.EX P0, PT, R5, RZ, PT, P0 ;  /* 0x000000ff0500720c */ /* 0x000fc40003f06100 */
[----:B------:R-:W-:Y:S02]  /*12800*/  ISETP.NE.U32.AND P1, PT, R3, RZ, PT ;  /* 0x000000ff0300720c */ /* 0x000fe40003f25070 */
[-C--:B------:R-:W-:Y:S02]  /*12810*/  IADD3.X R5, PT, PT, RZ, R8.reuse, RZ, P2, !PT ;  /* 0x00000008ff057210 */ /* 0x080fe400017fe4ff */
[----:B------:R-:W-:Y:S02]  /*12820*/  MOV R7, 0x0 ;  /* 0x0000000000077802 */ /* 0x000fe40000000f00 */
[----:B------:R-:W-:Y:S02]  /*12830*/  ISETP.NE.AND.EX P1, PT, RZ, RZ, PT, P1 ;  /* 0x000000ffff00720c */ /* 0x000fe40003f25310 */
[----:B------:R-:W-:Y:S02]  /*12840*/  SEL R4, R4, R9, P0 ;  /* 0x0000000904047207 */ /* 0x000fe40000000000 */
[----:B------:R-:W-:-:S02]  /*12850*/  SEL R5, R5, R8, P0 ;  /* 0x0000000805057207 */ /* 0x000fc40000000000 */
[----:B------:R-:W-:Y:S02]  /*12860*/  SEL R4, R4, 0xffffffff, P1 ;  /* 0xffffffff04047807 */ /* 0x000fe40000800000 */
[----:B------:R-:W-:Y:S01]  /*12870*/  SEL R5, R5, 0xffffffff, P1 ;  /* 0xffffffff05057807 */ /* 0x000fe20000800000 */
[----:B------:R-:W-:Y:S06]  /*12880*/  RET.REL.NODEC R6 `(_ZN2at6native13reduce_kernelILi256ELi2ENS0_8ReduceOpIN3c108BFloat16ENS0_14func_wrapper_tIS4_NS0_55_GLOBAL__N__0955718d_22_SparseCsrTensorMath_cu_868dd54514ReductionAddOpIfEEEEjS4_Li4ELi4EEEEEvT1_) ;  /* 0xfffffed406dc7950 */ /* 0x000fec0003c3ffff */
.L_x_5435:
        /* <DEDUP_REMOVED lines=15> */
.L_x_8886:


//--------------------- .text._ZN2at6native13reduce_kernelILi128ELi4ENS0_8ReduceOpIN3c108BFloat16ENS0_14func_wrapper_tIS4_NS0_55_GLOBAL__N__0955718d_22_SparseCsrTensorMath_cu_868dd54514ReductionAddOpIfEEEEjS4_Li4ELi4EEEEEvT1_ --------------------------
	.section	.text._ZN2at6native13reduce_kernelILi128ELi4ENS0_8ReduceOpIN3c108BFloat16ENS0_14func_wrapper_tIS4_NS0_55_GLOBAL__N__0955718d_22_SparseCsrTensorMath_cu_868dd54514ReductionAddOpIfEEEEjS4_Li4ELi4EEEEEvT1_,"ax",@progbits
	.align	128
.text._ZN2at6native13reduce_kernelILi128ELi4ENS0_8ReduceOpIN3c108BFloat16ENS0_14func_wrapper_tIS4_NS0_55_GLOBAL__N__0955718d_22_SparseCsrTensorMath_cu_868dd54514ReductionAddOpIfEEEEjS4_Li4ELi4EEEEEvT1_:
        .type           _ZN2at6native13reduce_kernelILi128ELi4ENS0_8ReduceOpIN3c108BFloat16ENS0_14func_wrapper_tIS4_NS0_55_GLOBAL__N__0955718d_22_SparseCsrTensorMath_cu_868dd54514ReductionAddOpIfEEEEjS4_Li4ELi4EEEEEvT1_,@function
        .size           _ZN2at6native13reduce_kernelILi128ELi4ENS0_8ReduceOpIN3c108BFloat16ENS0_14func_wrapper_tIS4_NS0_55_GLOBAL__N__0955718d_22_SparseCsrTensorMath_cu_868dd54514ReductionAddOpIfEEEEjS4_Li4ELi4EEEEEvT1_,(.L_x_8888 - _ZN2at6native13reduce_kernelILi128ELi4ENS0_8ReduceOpIN3c108BFloat16ENS0_14func_wrapper_tIS4_NS0_55_GLOBAL__N__0955718d_22_SparseCsrTensorMath_cu_868dd54514ReductionAddOpIfEEEEjS4_Li4ELi4EEEEEvT1_)
        .other          _ZN2at6native13reduce_kernelILi128ELi4ENS0_8ReduceOpIN3c108BFloat16ENS0_14func_wrapper_tIS4_NS0_55_GLOBAL__N__0955718d_22_SparseCsrTensorMath_cu_868dd54514ReductionAddOpIfEEEEjS4_Li4ELi4EEEEEvT1_,@"STO_CUDA_ENTRY STV_DEFAULT"
_ZN2at6native13reduce_kernelILi128ELi4ENS0_8ReduceOpIN3c108BFloat16ENS0_14func_wrapper_tIS4_NS0_55_GLOBAL__N__0955718d_22_SparseCsrTensorMath_cu_868dd54514ReductionAddOpIfEEEEjS4_Li4ELi4EEEEEvT1_:
[----:B------:R-:W0:Y:S01]  /*0000*/  LDC R1, c[0x0][0x37c] ;  /* 0x0000df00ff017b82 */ /* 0x000e220000000800 */
[----:B------:R-:W1:Y:S01]  /*0010*/  S2R R17, SR_TID.X ;  /* 0x0000000000117919 */ /* 0x000e620000002100 */
[----:B------:R-:W1:Y:S01]  /*0020*/  LDCU.128 UR8, c[0x0][0x3a0] ;  /* 0x00007400ff0877ac */ /* 0x000e620008000c00 */
        /* <DEDUP_REMOVED lines=12> */
[----:B------:R-:W-:Y:S02]  /*00f0*/  HFMA2 R3, -RZ, RZ, 0, 0 ;  /* 0x00000000ff037431 */ /* 0x000fe400000001ff */
[----:B-----5:R-:W-:-:S02]  /*0100*/  IMAD R4, R19, UR10, R4 ;  /* 0x0000000a13047c24 */ /* 0x020fc4000f8e0204 */
        /* <DEDUP_REMOVED lines=279> */
.L_x_5436:
        /* <DEDUP_REMOVED lines=32> */
.L_x_5440:
        /* <DEDUP_REMOVED lines=29> */
.L_x_5444:
[----:B------:R-:W-:Y:S05]  /*1650*/  BSYNC.RECONVERGENT B1 ;  /* 0x0000000000017941 */ /* 0x000fea0003800200 */
.L_x_5443:
[----:B------:R-:W0:Y:S01]  /*1660*/  LDC R5, c[0x0][0x38c] ;  /* 0x0000e300ff057b82 */ /* 0x000e220000000800 */
[----:B------:R-:W-:-:S05]  /*1670*/  IADD3 R24, P0, PT, R24, 0x8, RZ ;  /* 0x0000000818187810 */ /* 0x000fca0007f1e0ff */
[----:B------:R-:W-:Y:S01]  /*1680*/  IMAD.X R25, RZ, RZ, R25, P0 ;  /* 0x000000ffff197224 */ /* 0x000fe200000e0619 */
[----:B0-----:R-:W-:-:S07]  /*1690*/  IADD3 R18, PT, PT, R6, -0x4, R5 ;  /* 0xfffffffc06127810 */ /* 0x001fce0007ffe005 */
.L_x_5442:
[----:B------:R-:W-:Y:S05]  /*16a0*/  BSYNC.RECONVERGENT B0 ;  /* 0x0000000000007941 */ /* 0x000fea0003800200 */
.L_x_5441:
        /* <DEDUP_REMOVED lines=16> */
.L_x_5447:
        /* <DEDUP_REMOVED lines=17> */
.L_x_5446:
[----:B------:R-:W-:Y:S05]  /*18c0*/  BSYNC.RECONVERGENT B0 ;  /* 0x0000000000007941 */ /* 0x000fea0003800200 */
.L_x_5445:
        /* <DEDUP_REMOVED lines=10> */
.L_x_5449:
[----:B------:R-:W-:Y:S05]  /*1970*/  BSYNC.RECONVERGENT B0 ;  /* 0x0000000000007941 */ /* 0x000fea0003800200 */
.L_x_5448:
[----:B------:R-:W-:Y:S01]  /*1980*/  FADD.FTZ R3, R8, R3 ;  /* 0x0000000308037221 */ /* 0x000fe20000010000 */
[----:B------:R-:W-:Y:S01]  /*1990*/  CS2R R26, SRZ ;  /* 0x00000000001a7805 */ /* 0x000fe2000001ff00 */
[----:B------:R-:W-:Y:S02]  /*19a0*/  IMAD.MOV.U32 R25, RZ, RZ, RZ ;  /* 0x000000ffff197224 */ /* 0x000fe400078e00ff */
[----:B------:R-:W-:-:S04]  /*19b0*/  FADD.FTZ R3, R3, R6 ;  /* 0x0000000603037221 */ /* 0x000fc80000010000 */
[----:B------:R-:W-:Y:S01]  /*19c0*/  FADD.FTZ R24, R3, R0 ;  /* 0x0000000003187221 */ /* 0x000fe20000010000 */
[----:B------:R-:W-:Y:S06]  /*19d0*/  BRA `(.L_x_5438) ;  /* 0x000000ac00307947 */ /* 0x000fec0003800000 */
.L_x_5439:
        /* <DEDUP_REMOVED lines=42> */
.L_x_5454:
        /* <DEDUP_REMOVED lines=15> */
[----:B------:R-:W-:-:S05]  /*1d70*/  IADD3 R4, PT, PT, R4, R3, RZ ;  /* 0x0000000304047210 */ /* 0x000fca0007ffe0ff */
[----:B------:R-:W-:-:S05]  /*1d80*/  IMAD R43, R3, 0x3, R4 ;  /* 0x00000003032b7824 */ /* 0x000fca00078e0204 */
[----:B------:R-:W-:Y:S02]  /*1d90*/  ISETP.GE.U32.AND P0, PT, R43, R30, PT ;  /* 0x0000001e2b00720c */ /* 0x000fe40003f06070 */
[C---:B--2---:R-:W-:Y:S01]  /*1da0*/  PRMT R36, R20.reuse, 0x7632, R36 ;  /* 0x0000763214247816 */ /* 0x044fe20000000024 */
[----:B------:R-:W-:Y:S01]  /*1db0*/  IMAD.U32 R39, R20, 0x10000, RZ ;  /* 0x0001000014277824 */ /* 0x000fe200078e00ff */
[C---:B------:R-:W-:Y:S02]  /*1dc0*/  PRMT R37, R21.reuse, 0x7632, R37 ;  /* 0x0000763215257816 */ /* 0x040fe40000000025 */
[----:B------:R-:W-:Y:S01]  /*1dd0*/  SHF.L.U32 R41, R21, 0x10, RZ ;  /* 0x0000001015297819 */ /* 0x000fe200000006ff */
[----:B------:R-:W-:Y:S02]  /*1de0*/  IMAD.U32 R36, R36, 0x10000, RZ ;  /* 0x0001000024247824 */ /* 0x000fe400078e00ff */
[----:B------:R-:W-:Y:S01]  /*1df0*/  FADD.FTZ R14, R39, R14 ;  /* 0x0000000e270e7221 */ /* 0x000fe20000010000 */
[----:B------:R-:W-:Y:S01]  /*1e00*/  SHF.L.U32 R38, R37, 0x10, RZ ;  /* 0x0000001025267819 */ /* 0x000fe200000006ff */
[----:B---3--:R-:W-:-:S02]  /*1e10*/  IMAD.U32 R40, R28, 0x10000, RZ ;  /* 0x000100001c287824 */ /* 0x008fc400078e00ff */
[----:B------:R-:W-:Y:S01]  /*1e20*/  FADD.FTZ R15, R36, R15 ;  /* 0x0000000f240f7221 */ /* 0x000fe20000010000 */
[----:B------:R-:W-:Y:S01]  /*1e30*/  PRMT R36, R28, 0x7632, R36 ;  /* 0x000076321c247816 */ /* 0x000fe20000000024 */
[----:B------:R-:W-:Y:S01]  /*1e40*/  FADD.FTZ R18, R41, R18 ;  /* 0x0000001229127221 */ /* 0x000fe20000010000 */
[----:B------:R-:W-:Y:S01]  /*1e50*/  PRMT R37, R29, 0x7632, R37 ;  /* 0x000076321d257816 */ /* 0x000fe20000000025 */
[----:B------:R-:W-:Y:S01]  /*1e60*/  FADD.FTZ R31, R38, R31 ;  /* 0x0000001f261f7221 */ /* 0x000fe20000010000 */
[----:B----4-:R-:W-:Y:S02]  /*1e70*/  IMAD.U32 R38, R32, 0x10000, RZ ;  /* 0x0001000020267824 */ /* 0x010fe400078e00ff */
[----:B------:R-:W-:Y:S01]  /*1e80*/  FADD.FTZ R13, R40, R13 ;  /* 0x0000000d280d7221 */ /* 0x000fe20000010000 */
[----:B------:R-:W-:Y:S01]  /*1e90*/  IMAD.U32 R39, R36, 0x10000, RZ ;  /* 0x0001000024277824 */ /* 0x000fe200078e00ff */
[----:B------:R-:W-:Y:S01]  /*1ea0*/  PRMT R36, R32, 0x7632, R36 ;  /* 0x0000763220247816 */ /* 0x000fe20000000024 */
[----:B------:R-:W-:Y:S01]  /*1eb0*/  FADD.FTZ R9, R38, R9 ;  /* 0x0000000926097221 */ /* 0x000fe20000010000 */
[----:B------:R-:W-:Y:S01]  /*1ec0*/  SHF.L.U32 R37, R37, 0x10, RZ ;  /* 0x0000001025257819 */ /* 0x000fe200000006ff */
[----:B------:R-:W-:Y:S01]  /*1ed0*/  FADD.FTZ R12, R39, R12 ;  /* 0x0000000c270c7221 */ /* 0x000fe20000010000 */
[----:B------:R-:W-:Y:S01]  /*1ee0*/  SHF.L.U32 R42, R29, 0x10, RZ ;  /* 0x000000101d2a7819 */ /* 0x000fe200000006ff */
[----:B------:R-:W-:Y:S01]  /*1ef0*/  IMAD.U32 R39, R36, 0x10000, RZ ;  /* 0x0001000024277824 */ /* 0x000fe200078e00ff */
[----:B------:R-:W-:Y:S01]  /*1f00*/  PRMT R36, R33, 0x7632, R36 ;  /* 0x0000763221247816 */ /* 0x000fe20000000024 */
[----:B------:R-:W-:Y:S01]  /*1f10*/  FADD.FTZ R10, R37, R10 ;  /* 0x0000000a250a7221 */ /* 0x000fe20000010000 */
[----:B-----5:R-:W-:Y:S01]  /*1f20*/  PRMT R37, R35, 0x7632, R37 ;  /* 0x0000763223257816 */ /* 0x020fe20000000025 */
[----:B------:R-:W-:Y:S01]  /*1f30*/  FADD.FTZ R8, R39, R8 ;  /* 0x0000000827087221 */ /* 0x000fe20000010000 */
[----:B------:R-:W-:Y:S01]  /*1f40*/  SHF.L.U32 R39, R36, 0x10, RZ ;  /* 0x0000001024277819 */ /* 0x000fe200000006ff */
[C---:B------:R-:W-:Y:S01]  /*1f50*/  IMAD.U32 R38, R34.reuse, 0x10000, RZ ;  /* 0x0001000022267824 */ /* 0x040fe200078e00ff */
[----:B------:R-:W-:Y:S01]  /*1f60*/  PRMT R36, R34, 0x7632, R36 ;  /* 0x0000763222247816 */ /* 0x000fe20000000024 */
[----:B------:R-:W-:Y:S01]  /*1f70*/  FADD.FTZ R11, R42, R11 ;  /* 0x0000000b2a0b7221 */ /* 0x000fe20000010000 */
[----:B------:R-:W-:Y:S01]  /*1f80*/  SHF.L.U32 R40, R33, 0x10, RZ ;  /* 0x0000001021287819 */ /* 0x000fe200000006ff */
[----:B------:R-:W-:Y:S01]  /*1f90*/  FADD.FTZ R6, R39, R6 ;  /* 0x0000000627067221 */ /* 0x000fe20000010000 */
        /* <DEDUP_REMOVED lines=8> */
[----:B------:R-:W-:Y:S06]  /*2020*/  @!P0 BRA `(.L_x_5454) ;  /* 0xfffffffc00148947 */ /* 0x000fec000383ffff */
[----:B------:R-:W-:Y:S05]  /*2030*/  BSYNC.RECONVERGENT B1 ;  /* 0x0000000000017941 */ /* 0x000fea0003800200 */
.L_x_5453:
        /* <DEDUP_REMOVED lines=14> */
.L_x_5452:
[----:B------:R-:W-:Y:S05]  /*2120*/  BSYNC.RECONVERGENT B0 ;  /* 0x0000000000007941 */ /* 0x000fea0003800200 */
.L_x_5451:
        /* <DEDUP_REMOVED lines=39> */
.L_x_5456:
[----:B------:R-:W-:Y:S05]  /*23a0*/  BSYNC.RECONVERGENT B0 ;  /* 0x0000000000007941 */ /* 0x000fea0003800200 */
.L_x_5455:
[----:B------:R-:W-:Y:S04]  /*23b0*/  BSSY.RECONVERGENT B0, `(.L_x_5457) ;  /* 0x000002a000007945 */ /* 0x000fe80003800200 */
[----:B------:R-:W-:Y:S05]  /*23c0*/  @P0 BRA `(.L_x_5458) ;  /* 0x0000000000a00947 */ /* 0x000fea0003800000 */
[----:B------:R-:W-:Y:S01]  /*23d0*/  IADD3 R24, PT, PT, R4, R3, RZ ;  /* 0x0000000304187210 */ /* 0x000fe20007ffe0ff */
[----:B------:R-:W-:Y:S01]  /*23e0*/  IMAD.U32 R21, R36, 0x10000, RZ ;  /* 0x0001000024157824 */ /* 0x000fe200078e00ff */
[----:B------:R-:W-:Y:S01]  /*23f0*/  SHF.L.U32 R4, R37, 0x10, RZ ;  /* 0x0000001025047819 */ /* 0x000fe200000006ff */
[----:B------:R-:W-:Y:S01]  /*2400*/  IMAD.U32 R25, R38, 0x10000, RZ ;  /* 0x0001000026197824 */ /* 0x000fe200078e00ff */
[----:B------:R-:W-:Y:S01]  /*2410*/  ISETP.GE.U32.AND P0, PT, R24, R30, PT ;  /* 0x0000001e1800720c */ /* 0x000fe20003f06070 */
[----:B------:R-:W-:Y:S01]  /*2420*/  FADD.FTZ R14, R14, R21 ;  /* 0x000000150e0e7221 */ /* 0x000fe20000010000 */
[----:B------:R-:W-:Y:S01]  /*2430*/  SHF.L.U32 R20, R39, 0x10, RZ ;  /* 0x0000001027147819 */ /* 0x000fe200000006ff */
[----:B------:R-:W-:Y:S01]  /*2440*/  FADD.FTZ R15, R15, R4 ;  /* 0x000000040f0f7221 */ /* 0x000fe20000010000 */
[----:B------:R-:W-:-:S03]  /*2450*/  FADD.FTZ R18, R18, R25 ;  /* 0x0000001912127221 */ /* 0x000fc60000010000 */
[----:B------:R-:W-:-:S06]  /*2460*/  FADD.FTZ R31, R31, R20 ;  /* 0x000000141f1f7221 */ /* 0x000fcc0000010000 */
[----:B------:R-:W-:Y:S05]  /*2470*/  @P0 BRA `(.L_x_5458) ;  /* 0x0000000000740947 */ /* 0x000fea0003800000 */
[----:B------:R-:W-:Y:S01]  /*2480*/  IMAD.IADD R20, R24, 0x1, R3 ;  /* 0x0000000118147824 */ /* 0x000fe200078e0203 */
[----:B------:R-:W-:Y:S01]  /*2490*/  SHF.L.U32 R28, R28, 0x10, RZ ;  /* 0x000000101c1c7819 */ /* 0x000fe200000006ff */
[----:B------:R-:W-:Y:S01]  /*24a0*/  IMAD.U32 R21, R40, 0x10000, RZ ;  /* 0x0001000028157824 */ /* 0x000fe200078e00ff */
[----:B------:R-:W-:Y:S01]  /*24b0*/  SHF.L.U32 R4, R41, 0x10, RZ ;  /* 0x0000001029047819 */ /* 0x000fe200000006ff */
[----:B------:R-:W-:Y:S01]  /*24c0*/  IMAD.U32 R25, R42, 0x10000, RZ ;  /* 0x000100002a197824 */ /* 0x000fe200078e00ff */
[----:B------:R-:W-:Y:S01]  /*24d0*/  ISETP.GE.U32.AND P0, PT, R20, R30, PT ;  /* 0x0000001e1400720c */ /* 0x000fe20003f06070 */
[----:B------:R-:W-:Y:S01]  /*24e0*/  FADD.FTZ R13, R13, R28 ;  /* 0x0000001c0d0d7221 */ /* 0x000fe20000010000 */
[----:B------:R-:W-:Y:S01]  /*24f0*/  FADD.FTZ R12, R12, R21 ;  /* 0x000000150c0c7221 */ /* 0x000fe20000010000 */
[----:B------:R-:W-:Y:S01]  /*2500*/  FADD.FTZ R11, R11, R4 ;  /* 0x000000040b0b7221 */ /* 0x000fe20000010000 */
[----:B------:R-:W-:-:S09]  /*2510*/  FADD.FTZ R10, R10, R25 ;  /* 0x000000190a0a7221 */ /* 0x000fd20000010000 */
        /* <DEDUP_REMOVED lines=11> */
[----:B------:R-:W-:Y:S01]  /*25d0*/  @!P0 SHF.L.U32 R3, R34, 0x10, RZ ;  /* 0x0000001022038819 */ /* 0x000fe200000006ff */
[----:B------:R-:W-:Y:S01]  /*25e0*/  @!P0 IMAD.U32 R4, R29, 0x10000, RZ ;  /* 0x000100001d048824 */ /* 0x000fe200078e00ff */
[----:B------:R-:W-:Y:S01]  /*25f0*/  @!P0 SHF.L.U32 R20, R35, 0x10, RZ ;  /* 0x0000001023148819 */ /* 0x000fe200000006ff */
[----:B------:R-:W-:Y:S02]  /*2600*/  @!P0 IMAD.U32 R21, R32, 0x10000, RZ ;  /* 0x0001000020158824 */ /* 0x000fe400078e00ff */
[----:B------:R-:W-:Y:S01]  /*2610*/  @!P0 FADD.FTZ R5, R5, R4 ;  /* 0x0000000405058221 */ /* 0x000fe20000010000 */
[----:B------:R-:W-:Y:S01]  /*2620*/  @!P0 FADD.FTZ R0, R0, R3 ;  /* 0x0000000300008221 */ /* 0x000fe20000010000 */
[----:B------:R-:W-:Y:S01]  /*2630*/  @!P0 FADD.FTZ R26, R26, R21 ;  /* 0x000000151a1a8221 */ /* 0x000fe20000010000 */
[----:B------:R-:W-:-:S07]  /*2640*/  @!P0 FADD.FTZ R27, R27, R20 ;  /* 0x000000141b1b8221 */ /* 0x000fce0000010000 */
.L_x_5458:
[----:B------:R-:W-:Y:S05]  /*2650*/  BSYNC.RECONVERGENT B0 ;  /* 0x0000000000007941 */ /* 0x000fea0003800200 */
.L_x_5457:
[----:B------:R-:W-:Y:S01]  /*2660*/  FADD.FTZ R14, R14, R13 ;  /* 0x0000000d0e0e7221 */ /* 0x000fe20000010000 */
        /* <DEDUP_REMOVED lines=11> */
[----:B------:R-:W-:Y:S06]  /*2720*/  BRA `(.L_x_5438) ;  /* 0x0000009c00dc7947 */ /* 0x000fec0003800000 */
.L_x_5450:
[----:B------:R-:W-:-:S13]  /*2730*/  ISETP.NE.AND P0, PT, R5, 0x1, PT ;  /* 0x000000010500780c */ /* 0x000fda0003f05270 */
[----:B------:R-:W-:Y:S05]  /*2740*/  @P0 BRA `(.L_x_5459) ;  /* 0x0000000c005c0947 */ /* 0x000fea0003800000 */
[----:B------:R-:W0:Y:S01]  /*2750*/  LDC R3, c[0x0][0x394] ;  /* 0x0000e500ff037b82 */ /* 0x000e220000000800 */
[----:B------:R-:W-:Y:S07]  /*2760*/  BSSY.RECONVERGENT B0, `(.L_x_5460) ;  /* 0x0000071000007945 */ /* 0x000fee0003800200 */
[----:B------:R-:W1:Y:S01]  /*2770*/  LDC R0, c[0x0][0x384] ;  /* 0x0000e100ff007b82 */ /* 0x000e620000000800 */
        /* <DEDUP_REMOVED lines=33> */
.L_x_5463:
        /* <DEDUP_REMOVED lines=19> */
[----:B------:R-:W-:-:S04]  /*2ac0*/  IMAD.IADD R4, R4, 0x1, R3 ;  /* 0x0000000104047824 */ /* 0x000fc800078e0203 */
[----:B------:R-:W-:-:S05]  /*2ad0*/  IMAD R45, R3, 0x3, R4 ;  /* 0x00000003032d7824 */ /* 0x000fca00078e0204 */
[----:B------:R-:W-:Y:S02]  /*2ae0*/  ISETP.GE.U32.AND P0, PT, R45, R30, PT ;  /* 0x0000001e2d00720c */ /* 0x000fe40003f06070 */
[C---:B--2---:R-:W-:Y:S01]  /*2af0*/  PRMT R36, R20.reuse, 0x7632, R36 ;  /* 0x0000763214247816 */ /* 0x044fe20000000024 */
[----:B------:R-:W-:Y:S01]  /*2b00*/  IMAD.U32 R43, R21, 0x10000, RZ ;  /* 0x00010000152b7824 */ /* 0x000fe200078e00ff */
[----:B------:R-:W-:Y:S02]  /*2b10*/  SHF.L.U32 R39, R20, 0x10, RZ ;  /* 0x0000001014277819 */ /* 0x000fe400000006ff */
[----:B------:R-:W-:Y:S01]  /*2b20*/  SHF.L.U32 R36, R36, 0x10, RZ ;  /* 0x0000001024247819 */ /* 0x000fe200000006ff */
[----:B------:R-:W-:Y:S01]  /*2b30*/  FADD.FTZ R14, R43, R14 ;  /* 0x0000000e2b0e7221 */ /* 0x000fe20000010000 */
[----:B------:R-:W-:Y:S01]  /*2b40*/  PRMT R37, R21, 0x7632, R37 ;  /* 0x0000763215257816 */ /* 0x000fe20000000025 */
[----:B------:R-:W-:Y:S01]  /*2b50*/  FADD.FTZ R18, R39, R18 ;  /* 0x0000001227127221 */ /* 0x000fe20000010000 */
[----:B---3--:R-:W-:Y:S01]  /*2b60*/  SHF.L.U32 R40, R28, 0x10, RZ ;  /* 0x000000101c287819 */ /* 0x008fe200000006ff */
[----:B------:R-:W-:Y:S01]  /*2b70*/  FADD.FTZ R31, R36, R31 ;  /* 0x0000001f241f7221 */ /* 0x000fe20000010000 */
[----:B------:R-:W-:Y:S01]  /*2b80*/  PRMT R36, R28, 0x7632, R36 ;  /* 0x000076321c247816 */ /* 0x000fe20000000024 */
[----:B------:R-:W-:Y:S01]  /*2b90*/  IMAD.U32 R38, R37, 0x10000, RZ ;  /* 0x0001000025267824 */ /* 0x000fe200078e00ff */
[----:B------:R-:W-:Y:S01]  /*2ba0*/  PRMT R37, R29, 0x7632, R37 ;  /* 0x000076321d257816 */ /* 0x000fe20000000025 */
[----:B------:R-:W-:Y:S01]  /*2bb0*/  FADD.FTZ R13, R40, R13 ;  /* 0x0000000d280d7221 */ /* 0x000fe20000010000 */
[----:B------:R-:W-:Y:S01]  /*2bc0*/  SHF.L.U32 R39, R36, 0x10, RZ ;  /* 0x0000001024277819 */ /* 0x000fe200000006ff */
[----:B------:R-:W-:Y:S01]  /*2bd0*/  FADD.FTZ R15, R38, R15 ;  /* 0x0000000f260f7221 */ /* 0x000fe20000010000 */
[C---:B----4-:R-:W-:Y:S01]  /*2be0*/  PRMT R36, R32.reuse, 0x7632, R36 ;  /* 0x0000763220247816 */ /* 0x050fe20000000024 */
[----:B------:R-:W-:Y:S01]  /*2bf0*/  IMAD.U32 R37, R37, 0x10000, RZ ;  /* 0x0001000025257824 */ /* 0x000fe200078e00ff */
[----:B------:R-:W-:Y:S01]  /*2c00*/  SHF.L.U32 R38, R32, 0x10, RZ ;  /* 0x0000001020267819 */ /* 0x000fe200000006ff */
[----:B------:R-:W-:Y:S01]  /*2c10*/  FADD.FTZ R12, R39, R12 ;  /* 0x0000000c270c7221 */ /* 0x000fe20000010000 */
[----:B------:R-:W-:Y:S01]  /*2c20*/  SHF.L.U32 R39, R36, 0x10, RZ ;  /* 0x0000001024277819 */ /* 0x000fe200000006ff */
[----:B------:R-:W-:Y:S01]  /*2c30*/  FADD.FTZ R10, R37, R10 ;  /* 0x0000000a250a7221 */ /* 0x000fe20000010000 */
[----:B------:R-:W-:Y:S01]  /*2c40*/  PRMT R36, R33, 0x7632, R36 ;  /* 0x0000763221247816 */ /* 0x000fe20000000024 */
[----:B------:R-:W-:Y:S01]  /*2c50*/  FADD.FTZ R9, R38, R9 ;  /* 0x0000000926097221 */ /* 0x000fe20000010000 */
[----:B-----5:R-:W-:Y:S01]  /*2c60*/  PRMT R37, R35, 0x7632, R37 ;  /* 0x0000763223257816 */ /* 0x020fe20000000025 */
[----:B------:R-:W-:Y:S01]  /*2c70*/  FADD.FTZ R8, R39, R8 ;  /* 0x0000000827087221 */ /* 0x000fe20000010000 */
[----:B------:R-:W-:Y:S01]  /*2c80*/  SHF.L.U32 R38, R34, 0x10, RZ ;  /* 0x0000001022267819 */ /* 0x000fe200000006ff */
[----:B------:R-:W-:Y:S01]  /*2c90*/  IMAD.U32 R39, R36, 0x10000, RZ ;  /* 0x0001000024277824 */ /* 0x000fe200078e00ff */
[----:B------:R-:W-:Y:S01]  /*2ca0*/  PRMT R36, R34, 0x7632, R36 ;  /* 0x0000763222247816 */ /* 0x000fe20000000024 */
[----:B------:R-:W-:-:S02]  /*2cb0*/  IMAD.U32 R42, R29, 0x10000, RZ ;  /* 0x000100001d2a7824 */ /* 0x000fc400078e00ff */
[----:B------:R-:W-:Y:S01]  /*2cc0*/  IMAD.U32 R40, R33, 0x10000, RZ ;  /* 0x0001000021287824 */ /* 0x000fe200078e00ff */
[----:B------:R-:W-:Y:S01]  /*2cd0*/  SHF.L.U32 R43, R36, 0x10, RZ ;  /* 0x00000010242b7819 */ /* 0x000fe200000006ff */
[----:B------:R-:W-:Y:S02]  /*2ce0*/  IMAD.U32 R45, R35, 0x10000, RZ ;  /* 0x00010000232d7824 */ /* 0x000fe400078e00ff */
[----:B------:R-:W-:Y:S01]  /*2cf0*/  FADD.FTZ R11, R42, R11 ;  /* 0x0000000b2a0b7221 */ /* 0x000fe20000010000 */
[----:B------:R-:W-:Y:S02]  /*2d00*/  IMAD.U32 R36, R37, 0x10000, RZ ;  /* 0x0001000025247824 */ /* 0x000fe400078e00ff */
        /* <DEDUP_REMOVED lines=8> */
.L_x_5462:
        /* <DEDUP_REMOVED lines=14> */
.L_x_5461:
[----:B------:R-:W-:Y:S05]  /*2e70*/  BSYNC.RECONVERGENT B0 ;  /* 0x0000000000007941 */ /* 0x000fea0003800200 */
.L_x_5460:
[----:B------:R-:W-:Y:S01]  /*2e80*/  ISETP.GE.U32.AND P0, PT, R4, R30, PT ;  /* 0x0000001e0400720c */ /* 0x000fe20003f06070 */
[----:B------:R-:W-:-:S12]  /*2e90*/  BSSY.RECONVERGENT B0, `(.L_x_5464) ;  /* 0x000002a000007945 */ /* 0x000fd80003800200 */
        /* <DEDUP_REMOVED lines=41> */
.L_x_5465:
[----:B------:R-:W-:Y:S05]  /*3130*/  BSYNC.RECONVERGENT B0 ;  /* 0x0000000000007941 */ /* 0x000fea0003800200 */
.L_x_5464:
        /* <DEDUP_REMOVED lines=25> */
[----:B------:R-:W-:Y:S02]  /*32d0*/  SHF.L.U32 R4, R43, 0x10, RZ ;  /* 0x000000102b047819 */ /* 0x000fe400000006ff */
[----:B------:R-:W-:Y:S02]  /*32e0*/  SHF.L.U32 R20, R45, 0x10, RZ ;  /* 0x000000102d147819 */ /* 0x000fe400000006ff */
[----:B------:R-:W-:Y:S01]  /*32f0*/  ISETP.GE.U32.AND P0, PT, R3, R30, PT ;  /* 0x0000001e0300720c */ /* 0x000fe20003f06070 */
[----:B------:R-:W-:Y:S02]  /*3300*/  IMAD.U32 R3, R44, 0x10000, RZ ;  /* 0x000100002c037824 */ /* 0x000fe400078e00ff */
[----:B------:R-:W-:Y:S01]  /*3310*/  FADD.FTZ R9, R9, R4 ;  /* 0x0000000409097221 */ /* 0x000fe20000010000 */
[----:B------:R-:W-:Y:S01]  /*3320*/  FADD.FTZ R7, R7, R20 ;  /* 0x0000001407077221 */ /* 0x000fe20000010000 */
[----:B------:R-:W-:Y:S01]  /*3330*/  FADD.FTZ R8, R8, R3 ;  /* 0x0000000308087221 */ /* 0x000fe20000010000 */
[----:B------:R-:W-:-:S04]  /*3340*/  IMAD.U32 R3, R46, 0x10000, RZ ;  /* 0x000100002e037824 */ /* 0x000fc800078e00ff */
[----:B------:R-:W-:-:S03]  /*3350*/  FADD.FTZ R6, R6, R3 ;  /* 0x0000000306067221 */ /* 0x000fc60000010000 */
        /* <DEDUP_REMOVED lines=8> */
.L_x_5467:
[----:B------:R-:W-:Y:S05]  /*33e0*/  BSYNC.RECONVERGENT B0 ;  /* 0x0000000000007941 */ /* 0x000fea0003800200 */
.L_x_5466:
        /* <DEDUP_REMOVED lines=13> */
.L_x_5459:
[----:B------:R-:W0:Y:S01]  /*34c0*/  LDCU UR4, c[0x0][0x394] ;  /* 0x00007280ff0477ac */ /* 0x000e220008000800 */
[----:B------:R-:W1:Y:S01]  /*34d0*/  LDC R0, c[0x0][0x384] ;  /* 0x0000e100ff007b82 */ /* 0x000e620000000800 */
[----:B------:R-:W-:Y:S01]  /*34e0*/  BSSY.RECONVERGENT B0, `(.L_x_5468) ;  /* 0x000045a000007945 */ /* 0x000fe20003800200 */
[----:B------:R-:W-:Y:S01]  /*34f0*/  IMAD.MOV.U32 R33, RZ, RZ, R4 ;  /* 0x000000ffff217224 */ /* 0x000fe200078e0004 */
        /* <DEDUP_REMOVED lines=39> */
.L_x_5475:
[----:B0-----:R-:W0:Y:S01]  /*3770*/  LDCU UR4, c[0x0][0x394] ;  /* 0x00007280ff0477ac */ /* 0x001e220008000800 */
        /* <DEDUP_REMOVED lines=16> */
[----:B0-----:R-:W-:Y:S06]  /*3880*/  @!P0 BRA `(.L_x_5470) ;  /* 0x0000003c00e08947 */ /* 0x001fec0003800000 */
[----:B------:R-:W0:Y:S01]  /*3890*/  LDCU.64 UR30, c[0x0][0x3d0] ;  /* 0x00007a00ff1e77ac */ /* 0x000e220008000a00 */
[----:B------:R-:W-:Y:S01]  /*38a0*/  HFMA2 R32, -RZ, RZ, 0, 0 ;  /* 0x00000000ff207431 */ /* 0x000fe200000001ff */
[----:B------:R-:W-:Y:S01]  /*38b0*/  ISETP.NE.AND P1, PT, R4, RZ, PT ;  /* 0x000000ff0400720c */ /* 0x000fe20003f25270 */
[----:B------:R-:W1:Y:S01]  /*38c0*/  LDCU UR76, c[0x0][0x3cc] ;  /* 0x00007980ff4c77ac */ /* 0x000e620008000800 */
[----:B------:R-:W2:Y:S01]  /*38d0*/  LDCU UR5, c[0x0][0x4f8] ;  /* 0x00009f00ff0577ac */ /* 0x000ea20008000800 */
[----:B------:R-:W3:Y:S01]  /*38e0*/  LDCU UR75, c[0x0][0x3e0] ;  /* 0x00007c00ff4b77ac */ /* 0x000ee20008000800 */
[----:B------:R-:W4:Y:S01]  /*38f0*/  LDCU UR74, c[0x0][0x4fc] ;  /* 0x00009f80ff4a77ac */ /* 0x000f220008000800 */
[----:B0-----:R-:W-:Y:S01]  /*3900*/  IMAD.HI.U32 R30, R33, UR30, R32 ;  /* 0x0000001e211e7c27 */ /* 0x001fe2000f8e0020 */
[----:B------:R-:W0:Y:S04]  /*3910*/  LDCU UR73, c[0x0][0x3e4] ;  /* 0x00007c80ff4977ac */ /* 0x000e280008000800 */
[----:B------:R-:W-:Y:S01]  /*3920*/  SHF.R.U32.HI R34, RZ, UR31, R30 ;  /* 0x0000001fff227c19 */ /* 0x000fe2000801161e */
[----:B------:R-:W0:Y:S04]  /*3930*/  LDCU UR72, c[0x0][0x500] ;  /* 0x0000a000ff4877ac */ /* 0x000e280008000800 */
[----:B------:R-:W-:Y:S01]  /*3940*/  IMAD.MOV R32, RZ, RZ, -R34 ;  /* 0x000000ffff207224 */ /* 0x000fe200078e0a22 */
[----:B------:R-:W0:Y:S03]  /*3950*/  LDCU UR71, c[0x0][0x3f8] ;  /* 0x00007f00ff4777ac */ /* 0x000e260008000800 */
[----:B-1----:R-:W-:Y:S01]  /*3960*/  IMAD R32, R32, UR76, R33 ;  /* 0x0000004c20207c24 */ /* 0x002fe2000f8e0221 */
[----:B------:R-:W1:Y:S03]  /*3970*/  LDCU UR70, c[0x0][0x504] ;  /* 0x0000a080ff4677ac */ /* 0x000e660008000800 */
        /* <DEDUP_REMOVED lines=280> */
.L_x_5471:
        /* <DEDUP_REMOVED lines=234> */
.L_x_5472:
        /* <DEDUP_REMOVED lines=234> */
.L_x_5473:
        /* <DEDUP_REMOVED lines=245> */
.L_x_5474:
[----:B------:R-:W-:-:S04]  /*7790*/  LOP3.LUT R31, R42, 0xfffffff8, RZ, 0xc0, !PT ;  /* 0xfffffff82a1f7812 */ /* 0x000fc800078ec0ff */
[----:B------:R-:W-:-:S04]  /*77a0*/  IADD3 R30, P1, PT, R31, R24, RZ ;  /* 0x000000181f1e7210 */ /* 0x000fc80007f3e0ff */
[----:B------:R-:W-:-:S06]  /*77b0*/  IADD3.X R31, PT, PT, RZ, R25, RZ, P1, !PT ;  /* 0x00000019ff1f7210 */ /* 0x000fcc0000ffe4ff */
[----:B------:R-:W2:Y:S02]  /*77c0*/  LDG.E.64 R30, desc[UR36][R30.64] ;  /* 0x000000241e1e7981 */ /* 0x000ea4000c1e1b00 */
[C---:B--2---:R-:W-:Y:S02]  /*77d0*/  PRMT R49, R30.reuse, 0x7610, R49 ;  /* 0x000076101e317816 */ /* 0x044fe40000000031 */
[----:B------:R-:W-:Y:S02]  /*77e0*/  PRMT R44, R30, 0x7632, R44 ;  /* 0x000076321e2c7816 */ /* 0x000fe4000000002c */
[C---:B------:R-:W-:Y:S02]  /*77f0*/  PRMT R48, R31.reuse, 0x7610, R48 ;  /* 0x000076101f307816 */ /* 0x040fe40000000030 */
[----:B------:R-:W-:-:S07]  /*7800*/  PRMT R47, R31, 0x7632, R47 ;  /* 0x000076321f2f7816 */ /* 0x000fce000000002f */
.L_x_5470:
[----:B------:R-:W1:Y:S01]  /*7810*/  LDCU UR5, c[0x0][0x38c] ;  /* 0x00007180ff0577ac */ /* 0x000e620008000800 */
[----:B------:R-:W-:Y:S01]  /*7820*/  IMAD.U32 R42, R35, 0x10000, RZ ;  /* 0x00010000232a7824 */ /* 0x000fe200078e00ff */
[----:B------:R-:W-:Y:S01]  /*7830*/  SHF.L.U32 R30, R32, 0x10, RZ ;  /* 0x00000010201e7819 */ /* 0x000fe200000006ff */
[----:B------:R-:W-:Y:S01]  /*7840*/  IMAD.U32 R31, R34, 0x10000, RZ ;  /* 0x00010000221f7824 */ /* 0x000fe200078e00ff */
[----:B------:R-:W-:Y:S01]  /*7850*/  SHF.L.U32 R51, R36, 0x10, RZ ;  /* 0x0000001024337819 */ /* 0x000fe200000006ff */
[----:B------:R-:W-:Y:S01]  /*7860*/  FADD.FTZ R9, R42, R9 ;  /* 0x000000092a097221 */ /* 0x000fe20000010000 */
[----:B------:R-:W-:Y:S01]  /*7870*/  MOV R42, UR4 ;  /* 0x00000004002a7c02 */ /* 0x000fe20008000f00 */
[----:B------:R-:W-:Y:S01]  /*7880*/  FADD.FTZ R7, R30, R7 ;  /* 0x000000071e077221 */ /* 0x000fe20000010000 */
[----:B------:R-:W-:Y:S01]  /*7890*/  SHF.L.U32 R30, R38, 0x10, RZ ;  /* 0x00000010261e7819 */ /* 0x000fe200000006ff */
[----:B------:R-:W-:Y:S01]  /*78a0*/  FADD.FTZ R6, R31, R6 ;  /* 0x000000061f067221 */ /* 0x000fe20000010000 */
[----:B------:R-:W-:Y:S01]  /*78b0*/  FADD.FTZ R8, R51, R8 ;  /* 0x0000000833087221 */ /* 0x000fe20000010000 */
[----:B------:R-:W-:Y:S01]  /*78c0*/  IMAD R33, R42, 0x4, R33 ;  /* 0x000000042a217824 */ /* 0x000fe200078e0221 */
[----:B------:R-:W-:Y:S01]  /*78d0*/  SHF.L.U32 R31, R37, 0x10, RZ ;  /* 0x00000010251f7819 */ /* 0x000fe200000006ff */
[----:B------:R-:W-:Y:S01]  /*78e0*/  FADD.FTZ R11, R30, R11 ;  /* 0x0000000b1e0b7221 */ /* 0x000fe20000010000 */
[----:B------:R-:W-:Y:S01]  /*78f0*/  SHF.L.U32 R51, R39, 0x10, RZ ;  /* 0x0000001027337819 */ /* 0x000fe200000006ff */
[----:B------:R-:W-:-:S02]  /*7900*/  IMAD R53, R42, 0x3, R33 ;  /* 0x000000032a357824 */ /* 0x000fc400078e0221 */
[----:B------:R-:W-:Y:S01]  /*7910*/  IMAD.U32 R50, R40, 0x10000, RZ ;  /* 0x0001000028327824 */ /* 0x000fe200078e00ff */
[----:B-1----:R-:W-:Y:S01]  /*7920*/  MOV R30, UR5 ;  /* 0x00000005001e7c02 */ /* 0x002fe20008000f00 */
[----:B------:R-:W-:Y:S01]  /*7930*/  FADD.FTZ R10, R31, R10 ;  /* 0x0000000a1f0a7221 */ /* 0x000fe20000010000 */
[----:B------:R-:W-:Y:S01]  /*7940*/  FADD.FTZ R12, R51, R12 ;  /* 0x0000000c330c7221 */ /* 0x000fe20000010000 */
[----:B------:R-:W-:Y:S01]  /*7950*/  FADD.FTZ R13, R50, R13 ;  /* 0x0000000d320d7221 */ /* 0x000fe20000010000 */
[----:B------:R-:W-:Y:S01]  /*7960*/  ISETP.GE.U32.AND P1, PT, R53, R30, PT ;  /* 0x0000001e3500720c */ /* 0x000fe20003f26070 */
[----:B------:R-:W-:Y:S01]  /*7970*/  IMAD.U32 R51, R46, 0x10000, RZ ;  /* 0x000100002e337824 */ /* 0x000fe200078e00ff */
[----:B------:R-:W-:Y:S01]  /*7980*/  SHF.L.U32 R31, R43, 0x10, RZ ;  /* 0x000000102b1f7819 */ /* 0x000fe200000006ff */
[----:B------:R-:W-:Y:S01]  /*7990*/  IMAD.U32 R52, R47, 0x10000, RZ ;  /* 0x000100002f347824 */ /* 0x000fe200078e00ff */
[----:B------:R-:W-:Y:S01]  /*79a0*/  SHF.L.U32 R50, R41, 0x10, RZ ;  /* 0x0000001029327819 */ /* 0x000fe200000006ff */
[----:B------:R-:W-:Y:S01]  /*79b0*/  FADD.FTZ R18, R51, R18 ;  /* 0x0000001233127221 */ /* 0x000fe20000010000 */
[----:B------:R-:W-:Y:S01]  /*79c0*/  SHF.L.U32 R51, R44, 0x10, RZ ;  /* 0x000000102c337819 */ /* 0x000fe200000006ff */
[----:B------:R-:W-:Y:S01]  /*79d0*/  FADD.FTZ R14, R31, R14 ;  /* 0x0000000e1f0e7221 */ /* 0x000fe20000010000 */
[----:B------:R-:W-:Y:S01]  /*79e0*/  SHF.L.U32 R31, R45, 0x10, RZ ;  /* 0x000000102d1f7819 */ /* 0x000fe200000006ff */
[----:B------:R-:W-:Y:S01]  /*79f0*/  FADD.FTZ R15, R50, R15 ;  /* 0x0000000f320f7221 */ /* 0x000fe20000010000 */
[----:B------:R-:W-:Y:S01]  /*7a00*/  SHF.L.U32 R53, R48, 0x10, RZ ;  /* 0x0000001030357819 */ /* 0x000fe200000006ff */
[----:B------:R-:W-:-:S02]  /*7a10*/  IMAD.U32 R50, R49, 0x10000, RZ ;  /* 0x0001000031327824 */ /* 0x000fc400078e00ff */
[----:B------:R-:W-:Y:S01]  /*7a20*/  FADD.FTZ R0, R51, R0 ;  /* 0x0000000033007221 */ /* 0x000fe20000010000 */
[----:B------:R-:W-:Y:S01]  /*7a30*/  FADD.FTZ R20, R31, R20 ;  /* 0x000000141f147221 */ /* 0x000fe20000010000 */
[----:B------:R-:W-:Y:S01]  /*7a40*/  FADD.FTZ R27, R52, R27 ;  /* 0x0000001b341b7221 */ /* 0x000fe20000010000 */
[----:B------:R-:W-:Y:S01]  /*7a50*/  FADD.FTZ R21, R50, R21 ;  /* 0x0000001532157221 */ /* 0x000fe20000010000 */
[----:B------:R-:W-:Y:S01]  /*7a60*/  FADD.FTZ R26, R53, R26 ;  /* 0x0000001a351a7221 */ /* 0x000fe20000010000 */
[----:B------:R-:W-:Y:S06]  /*7a70*/  @!P1 BRA `(.L_x_5475) ;  /* 0xffffffbc003c9947 */ /* 0x000fec000383ffff */
.L_x_5469:
[----:B0-----:R-:W-:Y:S05]  /*7a80*/  BSYNC.RECONVERGENT B0 ;  /* 0x0000000000007941 */ /* 0x001fea0003800200 */
.L_x_5468:
[----:B------:R-:W-:Y:S01]  /*7a90*/  ISETP.GE.U32.AND P0, PT, R33, R30, PT ;  /* 0x0000001e2100720c */ /* 0x000fe20003f06070 */
[----:B------:R-:W-:Y:S01]  /*7aa0*/  BSSY.RECONVERGENT B0, `(.L_x_5476) ;  /* 0x0000487000007945 */ /* 0x000fe20003800200 */
[----:B------:R-:W-:Y:S02]  /*7ab0*/  PRMT R28, R44, 0x7610, R28 ;  /* 0x000076102c1c7816 */ /* 0x000fe4000000001c */
[----:B------:R-:W-:Y:S02]  /*7ac0*/  PRMT R31, R49, 0x7610, R31 ;  /* 0x00007610311f7816 */ /* 0x000fe4000000001f */
[----:B------:R-:W-:Y:S02]  /*7ad0*/  PRMT R44, R48, 0x7610, R44 ;  /* 0x00007610302c7816 */ /* 0x000fe4000000002c */
[----:B------:R-:W-:-:S05]  /*7ae0*/  PRMT R29, R47, 0x7610, R29 ;  /* 0x000076102f1d7816 */ /* 0x000fca000000001d */
        /* <DEDUP_REMOVED lines=281> */
.L_x_5479:
[----:B------:R-:W-:Y:S02]  /*8c80*/  SHF.R.U32.HI R4, RZ, 0x3, R32 ;  /* 0x00000003ff047819 */ /* 0x000fe40000011620 */
[----:B------:R-:W-:-:S07]  /*8c90*/  MOV R5, RZ ;  /* 0x000000ff00057202 */ /* 0x000fce0000000f00 */
.L_x_5478:
        /* <DEDUP_REMOVED lines=288> */
.L_x_5481:
[----:B------:R-:W-:Y:S02]  /*9ea0*/  SHF.R.U32.HI R4, RZ, 0x3, R37 ;  /* 0x00000003ff047819 */ /* 0x000fe40000011625 */
[----:B------:R-:W-:-:S07]  /*9eb0*/  MOV R5, RZ ;  /* 0x000000ff00057202 */ /* 0x000fce0000000f00 */
.L_x_5480:
        /* <DEDUP_REMOVED lines=285> */
.L_x_5483:
[----:B------:R-:W-:Y:S02]  /*b090*/  SHF.R.U32.HI R50, RZ, 0x3, R41 ;  /* 0x00000003ff327819 */ /* 0x000fe40000011629 */
[----:B------:R-:W-:-:S07]  /*b0a0*/  MOV R51, RZ ;  /* 0x000000ff00337202 */ /* 0x000fce0000000f00 */
.L_x_5482:
[----:B------:R-:W-:-:S04]  /*b0b0*/  LEA R24, P1, R50, R49, 0x3 ;  /* 0x0000003132187211 */ /* 0x000fc800078218ff */
[----:B------:R-:W-:-:S06]  /*b0c0*/  LEA.HI.X R25, R50, R3, R51, 0x3, P1 ;  /* 0x0000000332197211 */ /* 0x000fcc00008f1c33 */
        /* <DEDUP_REMOVED lines=283> */
.L_x_5485:
[----:B------:R-:W-:Y:S01]  /*c280*/  SHF.R.U32.HI R28, RZ, 0x3, R28 ;  /* 0x00000003ff1c7819 */ /* 0x000fe2000001161c */
[----:B------:R-:W-:-:S07]  /*c290*/  IMAD.MOV.U32 R29, RZ, RZ, RZ ;  /* 0x000000ffff1d7224 */ /* 0x000fce00078e00ff */
.L_x_5484:
[----:B------:R-:W-:-:S04]  /*c2a0*/  LEA R4, P0, R28, R49, 0x3 ;  /* 0x000000311c047211 */ /* 0x000fc800078018ff */
[----:B------:R-:W-:-:S05]  /*c2b0*/  LEA.HI.X R5, R28, R3, R29, 0x3, P0 ;  /* 0x000000031c057211 */ /* 0x000fca00000f1c1d */
[----:B------:R-:W2:Y:S02]  /*c2c0*/  LDG.E.64 R28, desc[UR36][R4.64] ;  /* 0x00000024041c7981 */ /* 0x000ea4000c1e1b00 */
[C---:B--2---:R-:W-:Y:S02]  /*c2d0*/  PRMT R31, R28.reuse, 0x7610, R31 ;  /* 0x000076101c1f7816 */ /* 0x044fe4000000001f */
[C---:B------:R-:W-:Y:S02]  /*c2e0*/  PRMT R44, R29.reuse, 0x7610, R44 ;  /* 0x000076101d2c7816 */ /* 0x040fe4000000002c */
[----:B------:R-:W-:Y:S02]  /*c2f0*/  PRMT R28, R28, 0x7632, R28 ;  /* 0x000076321c1c7816 */ /* 0x000fe4000000001c */
[----:B------:R-:W-:-:S07]  /*c300*/  PRMT R29, R29, 0x7632, R29 ;  /* 0x000076321d1d7816 */ /* 0x000fce000000001d */
.L_x_5477:
[----:B------:R-:W-:Y:S05]  /*c310*/  BSYNC.RECONVERGENT B0 ;  /* 0x0000000000007941 */ /* 0x000fea0003800200 */
.L_x_5476:
[----:B------:R-:W-:Y:S01]  /*c320*/  ISETP.GE.U32.AND P0, PT, R33, R30, PT ;  /* 0x0000001e2100720c */ /* 0x000fe20003f06070 */
[----:B------:R-:W-:-:S12]  /*c330*/  BSSY.RECONVERGENT B0, `(.L_x_5486) ;  /* 0x000002a000007945 */ /* 0x000fd80003800200 */
[----:B------:R-:W-:Y:S05]  /*c340*/  @P0 BRA `(.L_x_5487) ;  /* 0x0000000000a00947 */ /* 0x000fea0003800000 */
[----:B------:R-:W-:Y:S01]  /*c350*/  IADD3 R33, PT, PT, R33, R42, RZ ;  /* 0x0000002a21217210 */ /* 0x000fe20007ffe0ff */
[----:B------:R-:W-:Y:S01]  /*c360*/  IMAD.U32 R32, R32, 0x10000, RZ ;  /* 0x0001000020207824 */ /* 0x000fe200078e00ff */
[----:B------:R-:W-:Y:S02]  /*c370*/  SHF.L.U32 R3, R34, 0x10, RZ ;  /* 0x0000001022037819 */ /* 0x000fe400000006ff */
[----:B------:R-:W-:Y:S01]  /*c380*/  ISETP.GE.U32.AND P0, PT, R33, R30, PT ;  /* 0x0000001e2100720c */ /* 0x000fe20003f06070 */
[----:B------:R-:W-:Y:S01]  /*c390*/  FADD.FTZ R7, R7, R32 ;  /* 0x0000002007077221 */ /* 0x000fe20000010000 */
[----:B------:R-:W-:Y:S01]  /*c3a0*/  SHF.L.U32 R5, R36, 0x10, RZ ;  /* 0x0000001024057819 */ /* 0x000fe200000006ff */
[----:B------:R-:W-:Y:S01]  /*c3b0*/  FADD.FTZ R6, R6, R3 ;  /* 0x0000000306067221 */ /* 0x000fe20000010000 */
[----:B------:R-:W-:-:S03]  /*c3c0*/  SHF.L.U32 R4, R35, 0x10, RZ ;  /* 0x0000001023047819 */ /* 0x000fc600000006ff */
[----:B------:R-:W-:Y:S02]  /*c3d0*/  FADD.FTZ R8, R8, R5 ;  /* 0x0000000508087221 */ /* 0x000fe40000010000 */
[----:B------:R-:W-:-:S04]  /*c3e0*/  FADD.FTZ R9, R9, R4 ;  /* 0x0000000409097221 */ /* 0x000fc80000010000 */
[----:B------:R-:W-:Y:S05]  /*c3f0*/  @P0 BRA `(.L_x_5487) ;  /* 0x0000000000740947 */ /* 0x000fea0003800000 */
[----:B------:R-:W-:Y:S01]  /*c400*/  IMAD.IADD R3, R33, 0x1, R42 ;  /* 0x0000000121037824 */ /* 0x000fe200078e022a */
[----:B------:R-:W-:Y:S01]  /*c410*/  SHF.L.U32 R38, R38, 0x10, RZ ;  /* 0x0000001026267819 */ /* 0x000fe200000006ff */
[----:B------:R-:W-:Y:S01]  /*c420*/  IMAD.U32 R40, R40, 0x10000, RZ ;  /* 0x0001000028287824 */ /* 0x000fe200078e00ff */
[----:B------:R-:W-:Y:S02]  /*c430*/  SHF.L.U32 R37, R37, 0x10, RZ ;  /* 0x0000001025257819 */ /* 0x000fe400000006ff */
[----:B------:R-:W-:Y:S01]  /*c440*/  ISETP.GE.U32.AND P0, PT, R3, R30, PT ;  /* 0x0000001e0300720c */ /* 0x000fe20003f06070 */
[----:B------:R-:W-:Y:S01]  /*c450*/  FADD.FTZ R11, R11, R38 ;  /* 0x000000260b0b7221 */ /* 0x000fe20000010000 */
[----:B------:R-:W-:Y:S01]  /*c460*/  SHF.L.U32 R39, R39, 0x10, RZ ;  /* 0x0000001027277819 */ /* 0x000fe200000006ff */
[----:B------:R-:W-:Y:S01]  /*c470*/  FADD.FTZ R10, R10, R37 ;  /* 0x000000250a0a7221 */ /* 0x000fe20000010000 */
[----:B------:R-:W-:-:S03]  /*c480*/  FADD.FTZ R13, R13, R40 ;  /* 0x000000280d0d7221 */ /* 0x000fc60000010000 */
[----:B------:R-:W-:-:S06]  /*c490*/  FADD.FTZ R12, R12, R39 ;  /* 0x000000270c0c7221 */ /* 0x000fcc0000010000 */
        /* <DEDUP_REMOVED lines=13> */
[----:B------:R-:W-:Y:S02]  /*c570*/  @!P0 SHF.L.U32 R3, R28, 0x10, RZ ;  /* 0x000000101c038819 */ /* 0x000fe400000006ff */
[----:B------:R-:W-:Y:S01]  /*c580*/  @!P0 SHF.L.U32 R24, R29, 0x10, RZ ;  /* 0x000000101d188819 */ /* 0x000fe200000006ff */
[----:B------:R-:W-:Y:S01]  /*c590*/  @!P0 FADD.FTZ R21, R21, R4 ;  /* 0x0000000415158221 */ /* 0x000fe20000010000 */
[----:B------:R-:W-:Y:S01]  /*c5a0*/  @!P0 FADD.FTZ R26, R26, R5 ;  /* 0x000000051a1a8221 */ /* 0x000fe20000010000 */
[----:B------:R-:W-:Y:S02]  /*c5b0*/  @!P0 FADD.FTZ R0, R0, R3 ;  /* 0x0000000300008221 */ /* 0x000fe40000010000 */
[----:B------:R-:W-:-:S07]  /*c5c0*/  @!P0 FADD.FTZ R27, R27, R24 ;  /* 0x000000181b1b8221 */ /* 0x000fce0000010000 */
.L_x_5487:
[----:B------:R-:W-:Y:S05]  /*c5d0*/  BSYNC.RECONVERGENT B0 ;  /* 0x0000000000007941 */ /* 0x000fea0003800200 */
.L_x_5486:
        /* <DEDUP_REMOVED lines=11> */
[----:B------:R-:W-:-:S07]  /*c690*/  FADD.FTZ R27, R20, R27 ;  /* 0x0000001b141b7221 */ /* 0x000fce0000010000 */
.L_x_5438:
[----:B------:R-:W-:Y:S05]  /*c6a0*/  BSYNC.RECONVERGENT B6 ;  /* 0x0000000000067941 */ /* 0x000fea0003800200 */
.L_x_5437:
[----:B------:R-:W0:Y:S02]  /*c6b0*/  LDCU UR4, c[0x0][0x3a4] ;  /* 0x00007480ff0477ac */ /* 0x000e240008000800 */
[----:B0-----:R-:W-:-:S09]  /*c6c0*/  UISETP.NE.AND UP0, UPT, UR4, URZ, UPT ;  /* 0x000000ff0400728c */ /* 0x001fd2000bf05270 */
[----:B------:R-:W-:Y:S05]  /*c6d0*/  BRA.U !UP0, `(.L_x_5488) ;  /* 0x0000000108747547 */ /* 0x000fea000b800000 */
[----:B------:R-:W0:Y:S01]  /*c6e0*/  S2R R4, SR_CgaCtaId ;  /* 0x0000000000047919 */ /* 0x000e220000008800 */
[----:B------:R-:W1:Y:S01]  /*c6f0*/  LDC R10, c[0x0][0x360] ;  /* 0x0000d800ff0a7b82 */ /* 0x000e620000000800 */
[----:B------:R-:W-:-:S04]  /*c700*/  MOV R0, 0x400 ;  /* 0x0000040000007802 */ /* 0x000fc80000000f00 */
[----:B------:R-:W-:-:S03]  /*c710*/  IADD3 R3, PT, PT, R0, 0x10, RZ ;  /* 0x0000001000037810 */ /* 0x000fc60007ffe0ff */
[----:B------:R-:W2:Y:S01]  /*c720*/  LDC R9, c[0x0][0x364] ;  /* 0x0000d900ff097b82 */ /* 0x000ea20000000800 */
[----:B-1----:R-:W-:Y:S01]  /*c730*/  IMAD R0, R2, R10, R17 ;  /* 0x0000000a02007224 */ /* 0x002fe200078e0211 */
[----:B0-----:R-:W-:Y:S02]  /*c740*/  LEA R3, R4, R3, 0x18 ;  /* 0x0000000304037211 */ /* 0x001fe400078ec0ff */
[----:B--2---:R-:W-:-:S03]  /*c750*/  ISETP.GE.U32.AND P0, PT, R9, 0x2, PT ;  /* 0x000000020900780c */ /* 0x004fc60003f06070 */
[----:B------:R-:W-:-:S05]  /*c760*/  IMAD R0, R0, 0x10, R3 ;  /* 0x0000001000007824 */ /* 0x000fca00078e0203 */
[----:B------:R0:W-:Y:S05]  /*c770*/  STS.128 [R0], R24 ;  /* 0x0000001800007388 */ /* 0x0001ea0000000c00 */
[----:B------:R-:W-:Y:S05]  /*c780*/  @!P0 BRA `(.L_x_5488) ;  /* 0x0000000000488947 */ /* 0x000fea0003800000 */
[----:B------:R-:W-:-:S07]  /*c790*/  MOV R8, R9 ;  /* 0x0000000900087202 */ /* 0x000fce0000000f00 */
.L_x_5489:
[----:B------:R-:W-:Y:S01]  /*c7a0*/  SHF.R.U32.HI R11, RZ, 0x1, R8 ;  /* 0x00000001ff0b7819 */ /* 0x000fe20000011608 */
[----:B------:R-:W-:Y:S05]  /*c7b0*/  WARPSYNC.ALL ;  /* 0x0000000000007948 */ /* 0x000fea0003800000 */
[----:B------:R-:W-:Y:S01]  /*c7c0*/  IADD3 R4, PT, PT, R11, R2, RZ ;  /* 0x000000020b047210 */ /* 0x000fe20007ffe0ff */
[----:B------:R-:W-:Y:S03]  /*c7d0*/  BAR.SYNC.DEFER_BLOCKING 0x0 ;  /* 0x0000000000007b1d */ /* 0x000fe60000010000 */
[----:B------:R-:W-:-:S04]  /*c7e0*/  ISETP.GE.U32.AND P0, PT, R4, R9, PT ;  /* 0x000000090400720c */ /* 0x000fc80003f06070 */
[----:B------:R-:W-:-:S13]  /*c7f0*/  ISETP.GE.U32.OR P0, PT, R2, R11, P0 ;  /* 0x0000000b0200720c */ /* 0x000fda0000706470 */
[----:B------:R-:W-:-:S04]  /*c800*/  @!P0 IMAD R4, R4, R10, R17 ;  /* 0x0000000a04048224 */ /* 0x000fc800078e0211 */
[----:B------:R-:W-:-:S06]  /*c810*/  @!P0 IMAD R4, R4, 0x10, R3 ;  /* 0x0000001004048824 */ /* 0x000fcc00078e0203 */
[----:B------:R-:W0:Y:S02]  /*c820*/  @!P0 LDS.128 R4, [R4] ;  /* 0x0000000004048984 */ /* 0x000e240000000c00 */
[----:B01----:R-:W-:Y:S01]  /*c830*/  @!P0 FADD.FTZ R24, R24, R4 ;  /* 0x0000000418188221 */ /* 0x003fe20000010000 */
[----:B------:R-:W-:Y:S01]  /*c840*/  @!P0 FADD.FTZ R25, R25, R5 ;  /* 0x0000000519198221 */ /* 0x000fe20000010000 */
[----:B------:R-:W-:Y:S01]  /*c850*/  @!P0 FADD.FTZ R26, R26, R6 ;  /* 0x000000061a1a8221 */ /* 0x000fe20000010000 */
[----:B------:R-:W-:-:S05]  /*c860*/  @!P0 FADD.FTZ R27, R27, R7 ;  /* 0x000000071b1b8221 */ /* 0x000fca0000010000 */
[----:B------:R1:W-:Y:S01]  /*c870*/  @!P0 STS.128 [R0], R24 ;  /* 0x0000001800008388 */ /* 0x0003e20000000c00 */
[----:B------:R-:W-:Y:S02]  /*c880*/  ISETP.GT.U32.AND P0, PT, R8, 0x3, PT ;  /* 0x000000030800780c */ /* 0x000fe40003f04070 */
[----:B------:R-:W-:-:S11]  /*c890*/  MOV R8, R11 ;  /* 0x0000000b00087202 */ /* 0x000fd60000000f00 */
[----:B------:R-:W-:Y:S05]  /*c8a0*/  @P0 BRA `(.L_x_5489) ;  /* 0xfffffffc00bc0947 */ /* 0x000fea000383ffff */
.L_x_5488:
[----:B------:R-:W2:Y:S02]  /*c8b0*/  LDCU UR4, c[0x0][0x3a0] ;  /* 0x00007400ff0477ac */ /* 0x000ea40008000800 */
[----:B--2---:R-:W-:-:S09]  /*c8c0*/  UISETP.NE.AND UP0, UPT, UR4, URZ, UPT ;  /* 0x000000ff0400728c */ /* 0x004fd2000bf05270 */
[----:B------:R-:W-:Y:S05]  /*c8d0*/  BRA.U !UP0, `(.L_x_5490) ;  /* 0x0000000108bc7547 */ /* 0x000fea000b800000 */
[----:B------:R-:W2:Y:S02]  /*c8e0*/  LDC R6, c[0x0][0x360] ;  /* 0x0000d800ff067b82 */ /* 0x000ea40000000800 */
[----:B--2---:R-:W-:Y:S02]  /*c8f0*/  ISETP.GE.U32.AND P0, PT, R6, 0x21, PT ;  /* 0x000000210600780c */ /* 0x004fe40003f06070 */
[----:B01----:R-:W-:-:S11]  /*c900*/  MOV R0, R6 ;  /* 0x0000000600007202 */ /* 0x003fd60000000f00 */
[----:B------:R-:W-:Y:S05]  /*c910*/  @!P0 BRA `(.L_x_5491) ;  /* 0x00000000006c8947 */ /* 0x000fea0003800000 */
[----:B------:R-:W0:Y:S01]  /*c920*/  S2UR UR5, SR_CgaCtaId ;  /* 0x00000000000579c3 */ /* 0x000e220000008800 */
[----:B------:R-:W-:Y:S01]  /*c930*/  UMOV UR4, 0x400 ;  /* 0x0000040000047882 */ /* 0x000fe20000000000 */
[----:B------:R-:W-:Y:S01]  /*c940*/  IMAD R0, R2, R6, R17 ;  /* 0x0000000602007224 */ /* 0x000fe200078e0211 */
[----:B------:R-:W-:Y:S01]  /*c950*/  UIADD3 UR4, UPT, UPT, UR4, 0x10, URZ ;  /* 0x0000001004047890 */ /* 0x000fe2000fffe0ff */
[----:B------:R-:W-:-:S03]  /*c960*/  ISETP.GE.U32.AND P0, PT, R6, 0x40, PT ;  /* 0x000000400600780c */ /* 0x000fc60003f06070 */
[----:B0-----:R-:W-:-:S06]  /*c970*/  ULEA UR4, UR5, UR4, 0x18 ;  /* 0x0000000405047291 */ /* 0x001fcc000f8ec0ff */
[----:B------:R-:W-:Y:S01]  /*c980*/  LEA R3, R0, UR4, 0x4 ;  /* 0x0000000400037c11 */ /* 0x000fe2000f8e20ff */
[----:B------:R-:W-:-:S04]  /*c990*/  IMAD.MOV.U32 R0, RZ, RZ, 0x20 ;  /* 0x00000020ff007424 */ /* 0x000fc800078e00ff */
[----:B------:R0:W-:Y:S01]  /*c9a0*/  STS.128 [R3], R24 ;  /* 0x0000001803007388 */ /* 0x0001e20000000c00 */
[----:B------:R-:W-:Y:S05]  /*c9b0*/  @!P0 BRA `(.L_x_5491) ;  /* 0x0000000000448947 */ /* 0x000fea0003800000 */
[----:B------:R-:W-:-:S07]  /*c9c0*/  MOV R4, R6 ;  /* 0x0000000600047202 */ /* 0x000fce0000000f00 */
.L_x_5492:
[----:B------:R-:W-:Y:S01]  /*c9d0*/  SHF.R.U32.HI R12, RZ, 0x1, R4 ;  /* 0x00000001ff0c7819 */ /* 0x000fe20000011604 */
[----:B------:R-:W-:Y:S05]  /*c9e0*/  WARPSYNC.ALL ;  /* 0x0000000000007948 */ /* 0x000fea0003800000 */
[----:B------:R-:W-:Y:S01]  /*c9f0*/  IADD3 R5, PT, PT, R12, R17, RZ ;  /* 0x000000110c057210 */ /* 0x000fe20007ffe0ff */
[----:B------:R-:W-:Y:S03]  /*ca00*/  BAR.SYNC.DEFER_BLOCKING 0x0 ;  /* 0x0000000000007b1d */ /* 0x000fe60000010000 */
[----:B------:R-:W-:-:S04]  /*ca10*/  ISETP.GE.U32.AND P0, PT, R5, R6, PT ;  /* 0x000000060500720c */ /* 0x000fc80003f06070 */
[----:B------:R-:W-:-:S13]  /*ca20*/  ISETP.GE.U32.OR P0, PT, R17, R12, P0 ;  /* 0x0000000c1100720c */ /* 0x000fda0000706470 */
[----:B------:R-:W-:-:S05]  /*ca30*/  @!P0 IMAD R5, R12, 0x10, R3 ;  /* 0x000000100c058824 */ /* 0x000fca00078e0203 */
        /* <DEDUP_REMOVED lines=9> */
.L_x_5491:
[----:B------:R-:W-:Y:S01]  /*cad0*/  ISETP.GE.U32.AND P0, PT, R0, 0x2, PT ;  /* 0x000000020000780c */ /* 0x000fe20003f06070 */
[----:B------:R-:W-:Y:S05]  /*cae0*/  WARPSYNC.ALL ;  /* 0x0000000000007948 */ /* 0x000fea0003800000 */
[----:B------:R-:W-:Y:S07]  /*caf0*/  BAR.SYNC.DEFER_BLOCKING 0x0 ;  /* 0x0000000000007b1d */ /* 0x000fee0000010000 */
[----:B------:R-:W-:Y:S05]  /*cb00*/  @!P0 BRA `(.L_x_5490) ;  /* 0x0000000000308947 */ /* 0x000fea0003800000 */
[----:B01----:R-:W-:-:S07]  /*cb10*/  HFMA2 R3, -RZ, RZ, 0, 5.9604644775390625e-08 ;  /* 0x00000001ff037431 */ /* 0x003fce00000001ff */
.L_x_5493:
[----:B------:R-:W0:Y:S04]  /*cb20*/  SHFL.DOWN PT, R5, R24, R3, 0x1f ;  /* 0x08001f0318057589 */ /* 0x000e2800000e0000 */
[----:B------:R-:W1:Y:S04]  /*cb30*/  SHFL.DOWN PT, R4, R25, R3, 0x1f ;  /* 0x08001f0319047589 */ /* 0x000e6800000e0000 */
[----:B------:R-:W2:Y:S04]  /*cb40*/  SHFL.DOWN PT, R7, R26, R3, 0x1f ;  /* 0x08001f031a077589 */ /* 0x000ea800000e0000 */
[----:B------:R3:W4:Y:S02]  /*cb50*/  SHFL.DOWN PT, R6, R27, R3, 0x1f ;  /* 0x08001f031b067589 */ /* 0x00072400000e0000 */
[----:B---3--:R-:W-:-:S02]  /*cb60*/  IMAD.SHL.U32 R3, R3, 0x2, RZ ;  /* 0x0000000203037824 */ /* 0x008fc400078e00ff */
[----:B0-----:R-:W-:-:S03]  /*cb70*/  FADD.FTZ R24, R5, R24 ;  /* 0x0000001805187221 */ /* 0x001fc60000010000 */
[----:B------:R-:W-:Y:S01]  /*cb80*/  ISETP.GE.AND P0, PT, R3, R0, PT ;  /* 0x000000000300720c */ /* 0x000fe20003f06270 */
[----:B-1----:R-:W-:Y:S01]  /*cb90*/  FADD.FTZ R25, R4, R25 ;  /* 0x0000001904197221 */ /* 0x002fe20000010000 */
[----:B--2---:R-:W-:Y:S01]  /*cba0*/  FADD.FTZ R26, R7, R26 ;  /* 0x0000001a071a7221 */ /* 0x004fe20000010000 */
[----:B----4-:R-:W-:-:S10]  /*cbb0*/  FADD.FTZ R27, R6, R27 ;  /* 0x0000001b061b7221 */ /* 0x010fd40000010000 */
[----:B------:R-:W-:Y:S05]  /*cbc0*/  @!P0 BRA `(.L_x_5493) ;  /* 0xfffffffc00d48947 */ /* 0x000fea000383ffff */
.L_x_5490:
[----:B01----:R-:W0:Y:S01]  /*cbd0*/  LDC R0, c[0x0][0x55c] ;  /* 0x00015700ff007b82 */ /* 0x003e220000000800 */
[----:B------:R-:W-:Y:S02]  /*cbe0*/  MOV R30, RZ ;  /* 0x000000ff001e7202 */ /* 0x000fe40000000f00 */
        /* <DEDUP_REMOVED lines=279> */
.L_x_5494:
[----:B------:R-:W-:Y:S01]  /*dd60*/  MOV R29, RZ ;  /* 0x000000ff001d7202 */ /* 0x000fe20000000f00 */
[----:B------:R-:W-:Y:S06]  /*dd70*/  @!P0 BRA `(.L_x_5495) ;  /* 0x0000001000488947 */ /* 0x000fec0003800000 */
[----:B------:R-:W0:Y:S01]  /*dd80*/  LDCU.64 UR6, c[0x0][0x560] ;  /* 0x0000ac00ff0677ac */ /* 0x000e220008000a00 */
[----:B------:R-:W-:Y:S01]  /*dd90*/  IADD3 R5, PT, PT, R23, 0x1, RZ ;  /* 0x0000000117057810 */ /* 0x000fe20007ffe0ff */
        /* <DEDUP_REMOVED lines=272> */
.L_x_5495:
[----:B------:R-:W-:Y:S01]  /*eea0*/  MOV R28, RZ ;  /* 0x000000ff001c7202 */ /* 0x000fe20000000f00 */
[----:B------:R-:W-:Y:S06]  /*eeb0*/  @!P0 BRA `(.L_x_5496) ;  /* 0x0000001000488947 */ /* 0x000fec0003800000 */
[----:B------:R-:W0:Y:S01]  /*eec0*/  LDCU.64 UR6, c[0x0][0x560] ;  /* 0x0000ac00ff0677ac */ /* 0x000e220008000a00 */
[----:B------:R-:W-:Y:S01]  /*eed0*/  MOV R4, RZ ;  /* 0x000000ff00047202 */ /* 0x000fe20000000f00 */
[----:B------:R-:W-:Y:S01]  /*eee0*/  VIADD R5, R23, 0x2 ;  /* 0x0000000217057836 */ /* 0x000fe20000000000 */
        /* <DEDUP_REMOVED lines=271> */
.L_x_5496:
[----:B------:R-:W-:Y:S01]  /*ffe0*/  IMAD.MOV.U32 R18, RZ, RZ, RZ ;  /* 0x000000ffff127224 */ /* 0x000fe200078e00ff */
[----:B------:R-:W-:Y:S06]  /*fff0*/  @!P0 BRA `(.L_x_5497) ;  /* 0x0000001000488947 */ /* 0x000fec0003800000 */
[----:B------:R-:W0:Y:S01]  /*10000*/  LDCU.64 UR6, c[0x0][0x560] ;  /* 0x0000ac00ff0677ac */ /* 0x000e220008000a00 */
[----:B------:R-:W-:Y:S02]  /*10010*/  IADD3 R5, PT, PT, R23, 0x3, RZ ;  /* 0x0000000317057810 */ /* 0x000fe40007ffe0ff */
[----:B------:R-:W-:Y:S01]  /*10020*/  MOV R4, RZ ;  /* 0x000000ff00047202 */ /* 0x000fe20000000f00 */
[----:B------:R-:W1:Y:S01]  /*10030*/  LDCU UR4, c[0x0][0x568] ;  /* 0x0000ad00ff0477ac */ /* 0x000e620008000800 */
[----:B------:R-:W-:Y:S01]  /*10040*/  ISETP.NE.AND P0, PT, R14, RZ, PT ;  /* 0x000000ff0e00720c */ /* 0x000fe20003f05270 */
        /* <DEDUP_REMOVED lines=269> */
.L_x_5497:
[----:B------:R-:W0:Y:S01]  /*11120*/  LDCU.64 UR4, c[0x0][0x770] ;  /* 0x0000ee00ff0477ac */ /* 0x000e220008000a00 */
[----:B------:R-:W-:Y:S02]  /*11130*/  PLOP3.LUT P0, PT, PT, PT, PT, 0x80, 0x8 ;  /* 0x000000000008781c */ /* 0x000fe40003f0f070 */
[----:B------:R-:W-:Y:S01]  /*11140*/  CS2R R4, SRZ ;  /* 0x0000000000047805 */ /* 0x000fe2000001ff00 */
[----:B0-----:R-:W-:-:S04]  /*11150*/  UISETP.NE.U32.AND UP0, UPT, UR4, URZ, UPT ;  /* 0x000000ff0400728c */ /* 0x001fc8000bf05070 */
[----:B------:R-:W-:-:S09]  /*11160*/  UISETP.NE.AND.EX UP0, UPT, UR5, URZ, UPT, UP0 ;  /* 0x000000ff0500728c */ /* 0x000fd2000bf05300 */
[----:B------:R-:W-:Y:S05]  /*11170*/  BRA.U !UP0, `(.L_x_5498) ;  /* 0x00000005083c7547 */ /* 0x000fea000b800000 */
[----:B------:R-:W-:Y:S01]  /*11180*/  HFMA2 R8, -RZ, RZ, 0, 1.1920928955078125e-07 ;  /* 0x00000002ff087431 */ /* 0x000fe200000001ff */
[----:B------:R-:W-:Y:S01]  /*11190*/  BSSY.RECONVERGENT B0, `(.L_x_5499) ;  /* 0x0000018000007945 */ /* 0x000fe20003800200 */
[----:B------:R-:W-:-:S07]  /*111a0*/  MOV R3, 0x4 ;  /* 0x0000000400037802 */ /* 0x000fce0000000f00 */
.L_x_5500:
[----:B------:R-:W0:Y:S08]  /*111b0*/  I2F.U32.RP R6, R3 ;  /* 0x0000000300067306 */ /* 0x000e300000209000 */
[----:B0-----:R-:W0:Y:S02]  /*111c0*/  MUFU.RCP R6, R6 ;  /* 0x0000000600067308 */ /* 0x001e240000001000 */
[----:B0-----:R-:W-:-:S06]  /*111d0*/  VIADD R4, R6, 0xffffffe ;  /* 0x0ffffffe06047836 */ /* 0x001fcc0000000000 */
[----:B------:R0:W1:Y:S02]  /*111e0*/  F2I.FTZ.U32.TRUNC.NTZ R5, R4 ;  /* 0x0000000400057305 */ /* 0x000064000021f000 */
[----:B0-----:R-:W-:Y:S02]  /*111f0*/  MOV R4, RZ ;  /* 0x000000ff00047202 */ /* 0x001fe40000000f00 */
[----:B-1----:R-:W-:-:S05]  /*11200*/  IADD3 R10, PT, PT, RZ, -R5, RZ ;  /* 0x80000005ff0a7210 */ /* 0x002fca0007ffe0ff */
[----:B------:R-:W-:Y:S02]  /*11210*/  IMAD R7, R10, R3, RZ ;  /* 0x000000030a077224 */ /* 0x000fe400078e02ff */
[----:B------:R-:W-:Y:S02]  /*11220*/  IMAD.MOV.U32 R10, RZ, RZ, R3 ;  /* 0x000000ffff0a7224 */ /* 0x000fe400078e0003 */
[----:B------:R-:W-:-:S06]  /*11230*/  IMAD.HI.U32 R5, R5, R7, R4 ;  /* 0x0000000705057227 */ /* 0x000fcc00078e0004 */
[----:B------:R-:W-:-:S04]  /*11240*/  IMAD.HI.U32 R7, R5, R8, RZ ;  /* 0x0000000805077227 */ /* 0x000fc800078e00ff */
[----:B------:R-:W-:-:S04]  /*11250*/  IMAD.MOV R7, RZ, RZ, -R7 ;  /* 0x000000ffff077224 */ /* 0x000fc800078e0a07 */
[----:B------:R-:W-:Y:S01]  /*11260*/  IMAD R8, R3, R7, R8 ;  /* 0x0000000703087224 */ /* 0x000fe200078e0208 */
[----:B------:R-:W-:-:S04]  /*11270*/  LOP3.LUT R7, RZ, R3, RZ, 0x33, !PT ;  /* 0x00000003ff077212 */ /* 0x000fc800078e33ff */
[----:B------:R-:W-:-:S13]  /*11280*/  ISETP.GE.U32.AND P0, PT, R8, R3, PT ;  /* 0x000000030800720c */ /* 0x000fda0003f06070 */
[-C--:B------:R-:W-:Y:S02]  /*11290*/  @P0 IADD3 R8, PT, PT, R8, -R3.reuse, RZ ;  /* 0x8000000308080210 */ /* 0x080fe40007ffe0ff */
[----:B------:R-:W-:Y:S02]  /*112a0*/  ISETP.NE.U32.AND P0, PT, R3, RZ, PT ;  /* 0x000000ff0300720c */ /* 0x000fe40003f05070 */
[----:B------:R-:W-:-:S13]  /*112b0*/  ISETP.GE.U32.AND P1, PT, R8, R3, PT ;  /* 0x000000030800720c */ /* 0x000fda0003f26070 */
[----:B------:R-:W-:-:S04]  /*112c0*/  @P1 IADD3 R8, PT, PT, R8, -R3, RZ ;  /* 0x8000000308081210 */ /* 0x000fc80007ffe0ff */
[----:B------:R-:W-:Y:S02]  /*112d0*/  SEL R3, R7, R8, !P0 ;  /* 0x0000000807037207 */ /* 0x000fe40004000000 */
[----:B------:R-:W-:Y:S02]  /*112e0*/  MOV R8, R10 ;  /* 0x0000000a00087202 */ /* 0x000fe40000000f00 */
[----:B------:R-:W-:-:S13]  /*112f0*/  ISETP.NE.AND P1, PT, R3, RZ, PT ;  /* 0x000000ff0300720c */ /* 0x000fda0003f25270 */
[----:B------:R-:W-:Y:S05]  /*11300*/  @P1 BRA `(.L_x_5500) ;  /* 0xfffffffc00a81947 */ /* 0x000fea000383ffff */
[----:B------:R-:W-:Y:S05]  /*11310*/  BSYNC.RECONVERGENT B0 ;  /* 0x0000000000007941 */ /* 0x000fea0003800200 */
.L_x_5499:
[C---:B------:R-:W-:Y:S01]  /*11320*/  IMAD.HI.U32 R4, R5.reuse, 0x4, RZ ;  /* 0x0000000405047827 */ /* 0x040fe200078e00ff */
[----:B------:R-:W-:Y:S03]  /*11330*/  BSSY.RECONVERGENT B0, `(.L_x_5501) ;  /* 0x000002c000007945 */ /* 0x000fe60003800200 */
[----:B------:R-:W-:Y:S01]  /*11340*/  IMAD.HI.U32 R6, R5, 0x2, RZ ;  /* 0x0000000205067827 */ /* 0x000fe200078e00ff */
[----:B------:R-:W-:-:S03]  /*11350*/  IADD3 R3, PT, PT, -R4, RZ, RZ ;  /* 0x000000ff04037210 */ /* 0x000fc60007ffe1ff */
[----:B------:R-:W-:Y:S02]  /*11360*/  IMAD.MOV R5, RZ, RZ, -R6 ;  /* 0x000000ffff057224 */ /* 0x000fe400078e0a06 */
[C---:B------:R-:W-:Y:S02]  /*11370*/  IMAD R3, R10.reuse, R3, 0x4 ;  /* 0x000000040a037424 */ /* 0x040fe400078e0203 */
[----:B------:R-:W-:-:S03]  /*11380*/  IMAD R5, R10, R5, 0x2 ;  /* 0x000000020a057424 */ /* 0x000fc600078e0205 */
[-C--:B------:R-:W-:Y:S02]  /*11390*/  ISETP.GE.U32.AND P1, PT, R3, R10.reuse, PT ;  /* 0x0000000a0300720c */ /* 0x080fe40003f26070 */
[----:B------:R-:W-:-:S11]  /*113a0*/  ISETP.GE.U32.AND P3, PT, R5, R10, PT ;  /* 0x0000000a0500720c */ /* 0x000fd60003f66070 */
[-C--:B------:R-:W-:Y:S02]  /*113b0*/  @P1 IADD3 R3, PT, PT, R3, -R10.reuse, RZ ;  /* 0x8000000a03031210 */ /* 0x080fe40007ffe0ff */
[----:B------:R-:W-:Y:S01]  /*113c0*/  @P1 IADD3 R4, PT, PT, R4, 0x1, RZ ;  /* 0x0000000104041810 */ /* 0x000fe20007ffe0ff */
[----:B------:R-:W-:Y:S01]  /*113d0*/  @P3 IMAD.IADD R5, R5, 0x1, -R10 ;  /* 0x0000000105053824 */ /* 0x000fe200078e0a0a */
[-C--:B------:R-:W-:Y:S02]  /*113e0*/  ISETP.GE.U32.AND P2, PT, R3, R10.reuse, PT ;  /* 0x0000000a0300720c */ /* 0x080fe40003f46070 */
[----:B------:R-:W-:Y:S02]  /*113f0*/  @P3 IADD3 R6, PT, PT, R6, 0x1, RZ ;  /* 0x0000000106063810 */ /* 0x000fe40007ffe0ff */
[----:B------:R-:W-:-:S09]  /*11400*/  ISETP.GE.U32.AND P1, PT, R5, R10, PT ;  /* 0x0000000a0500720c */ /* 0x000fd20003f26070 */
[----:B------:R-:W-:-:S04]  /*11410*/  @P2 IADD3 R4, PT, PT, R4, 0x1, RZ ;  /* 0x0000000104042810 */ /* 0x000fc80007ffe0ff */
[----:B------:R-:W-:Y:S01]  /*11420*/  SEL R5, R7, R4, !P0 ;  /* 0x0000000407057207 */ /* 0x000fe20004000000 */
[----:B------:R-:W-:-:S04]  /*11430*/  @P1 VIADD R6, R6, 0x1 ;  /* 0x0000000106061836 */ /* 0x000fc80000000000 */
[----:B------:R-:W-:Y:S01]  /*11440*/  IMAD.WIDE.U32 R4, R5, R30, RZ ;  /* 0x0000001e05047225 */ /* 0x000fe200078e00ff */
[----:B------:R-:W-:-:S04]  /*11450*/  SEL R3, R7, R6, !P0 ;  /* 0x0000000607037207 */ /* 0x000fc80004000000 */
[----:B------:R-:W-:-:S13]  /*11460*/  LOP3.LUT P2, RZ, R5, 0x7, RZ, 0xc0, !PT ;  /* 0x0000000705ff7812 */ /* 0x000fda000784c0ff */
[----:B------:R-:W-:Y:S05]  /*11470*/  @P2 BRA `(.L_x_5502) ;  /* 0x0000000000542947 */ /* 0x000fea0003800000 */
[----:B------:R-:W0:Y:S01]  /*11480*/  I2F.U32.RP R5, R3 ;  /* 0x0000000300057306 */ /* 0x000e220000209000 */
[----:B------:R-:W-:Y:S02]  /*11490*/  IADD3 R9, PT, PT, RZ, -R3, RZ ;  /* 0x80000003ff097210 */ /* 0x000fe40007ffe0ff */
[----:B------:R-:W-:-:S05]  /*114a0*/  ISETP.NE.U32.AND P2, PT, R3, RZ, PT ;  /* 0x000000ff0300720c */ /* 0x000fca0003f45070 */
[----:B0-----:R-:W0:Y:S02]  /*114b0*/  MUFU.RCP R5, R5 ;  /* 0x0000000500057308 */ /* 0x001e240000001000 */
[----:B0-----:R-:W-:Y:S01]  /*114c0*/  IADD3 R6, PT, PT, R5, 0xffffffe, RZ ;  /* 0x0ffffffe05067810 */ /* 0x001fe20007ffe0ff */
[----:B------:R-:W-:-:S05]  /*114d0*/  IMAD.MOV.U32 R5, RZ, RZ, RZ ;  /* 0x000000ffff057224 */ /* 0x000fca00078e00ff */
[----:B------:R0:W1:Y:S02]  /*114e0*/  F2I.FTZ.U32.TRUNC.NTZ R7, R6 ;  /* 0x0000000600077305 */ /* 0x000064000021f000 */
[----:B0-----:R-:W-:Y:S02]  /*114f0*/  IMAD.MOV.U32 R6, RZ, RZ, RZ ;  /* 0x000000ffff067224 */ /* 0x001fe400078e00ff */
[----:B-1----:R-:W-:-:S04]  /*11500*/  IMAD R9, R9, R7, RZ ;  /* 0x0000000709097224 */ /* 0x002fc800078e02ff */
[----:B------:R-:W-:-:S06]  /*11510*/  IMAD.HI.U32 R7, R7, R9, R6 ;  /* 0x0000000907077227 */ /* 0x000fcc00078e0006 */
[----:B------:R-:W-:-:S05]  /*11520*/  IMAD.HI.U32 R7, R7, R4, RZ ;  /* 0x0000000407077227 */ /* 0x000fca00078e00ff */
[----:B------:R-:W-:-:S05]  /*11530*/  IADD3 R8, PT, PT, -R7, RZ, RZ ;  /* 0x000000ff07087210 */ /* 0x000fca0007ffe1ff */
[----:B------:R-:W-:-:S05]  /*11540*/  IMAD R4, R3, R8, R4 ;  /* 0x0000000803047224 */ /* 0x000fca00078e0204 */
[----:B------:R-:W-:-:S13]  /*11550*/  ISETP.GE.U32.AND P0, PT, R4, R3, PT ;  /* 0x000000030400720c */ /* 0x000fda0003f06070 */
[----:B------:R-:W-:Y:S01]  /*11560*/  @P0 IADD3 R4, PT, PT, -R3, R4, RZ ;  /* 0x0000000403040210 */ /* 0x000fe20007ffe1ff */
[----:B------:R-:W-:-:S03]  /*11570*/  @P0 VIADD R7, R7, 0x1 ;  /* 0x0000000107070836 */ /* 0x000fc60000000000 */
[----:B------:R-:W-:-:S13]  /*11580*/  ISETP.GE.U32.AND P1, PT, R4, R3, PT ;  /* 0x000000030400720c */ /* 0x000fda0003f26070 */
[----:B------:R-:W-:Y:S02]  /*11590*/  @P1 IADD3 R7, PT, PT, R7, 0x1, RZ ;  /* 0x0000000107071810 */ /* 0x000fe40007ffe0ff */
[----:B------:R-:W-:-:S04]  /*115a0*/  @!P2 LOP3.LUT R7, RZ, R3, RZ, 0x33, !PT ;  /* 0x00000003ff07a212 */ /* 0x000fc800078e33ff */
[----:B------:R-:W-:Y:S01]  /*115b0*/  MOV R4, R7 ;  /* 0x0000000700047202 */ /* 0x000fe20000000f00 */
[----:B------:R-:W-:Y:S06]  /*115c0*/  BRA `(.L_x_5503) ;  /* 0x0000000000087947 */ /* 0x000fec0003800000 */
.L_x_5502:
[----:B------:R-:W-:-:S07]  /*115d0*/  MOV R6, 0x115f0 ;  /* 0x000115f000067802 */ /* 0x000fce0000000f00 */
[----:B------:R-:W-:Y:S05]  /*115e0*/  CALL.REL.NOINC `($__internal_12_$__cuda_sm20_div_u64) ;  /* 0x0000007000d87944 */ /* 0x000fea0003c00000 */
.L_x_5503:
[----:B------:R-:W-:Y:S05]  /*115f0*/  BSYNC.RECONVERGENT B0 ;  /* 0x0000000000007941 */ /* 0x000fea0003800200 */
.L_x_5501:
[----:B------:R-:W0:Y:S02]  /*11600*/  LDCU.64 UR4, c[0x0][0x770] ;  /* 0x0000ee00ff0477ac */ /* 0x000e240008000a00 */
[----:B0-----:R-:W-:Y:S02]  /*11610*/  UISETP.NE.U32.AND UP0, UPT, UR4, URZ, UPT ;  /* 0x000000ff0400728c */ /* 0x001fe4000bf05070 */
[----:B------:R-:W-:Y:S02]  /*11620*/  IADD3 R4, P1, PT, R4, UR4, RZ ;  /* 0x0000000404047c10 */ /* 0x000fe4000ff3e0ff */
[----:B------:R-:W-:Y:S02]  /*11630*/  UISETP.NE.AND.EX UP0, UPT, UR5, URZ, UPT, UP0 ;  /* 0x000000ff0500728c */ /* 0x000fe4000bf05300 */
[----:B------:R-:W-:-:S04]  /*11640*/  IADD3.X R5, PT, PT, R5, UR5, RZ, P1, !PT ;  /* 0x0000000505057c10 */ /* 0x000fc80008ffe4ff */
[----:B------:R-:W-:-:S04]  /*11650*/  PLOP3.LUT P0, PT, PT, PT, UP0, 0x80, 0x8 ;  /* 0x000000000008781c */ /* 0x000fc80003f0f008 */
[----:B------:R-:W-:-:S13]  /*11660*/  PLOP3.LUT P0, PT, P0, PT, PT, 0x8, 0x80 ;  /* 0x000000000080781c */ /* 0x000fda000070e170 */
.L_x_5498:
[----:B------:R-:W0:Y:S02]  /*11670*/  LDCU UR4, c[0x0][0x3a8] ;  /* 0x00007500ff0477ac */ /* 0x000e240008000800 */
[----:B0-----:R-:W-:-:S09]  /*11680*/  UISETP.NE.AND UP0, UPT, UR4, URZ, UPT ;  /* 0x000000ff0400728c */ /* 0x001fd2000bf05270 */
[----:B------:R-:W-:Y:S05]  /*11690*/  BRA.U !UP0, `(.L_x_5504) ;  /* 0x00000061089c7547 */ /* 0x000fea000b800000 */
[----:B------:R-:W0:Y:S01]  /*116a0*/  LDCU UR4, c[0x0][0x3ac] ;  /* 0x00007580ff0477ac */ /* 0x000e220008000800 */
[----:B------:R-:W-:Y:S01]  /*116b0*/  HFMA2 R28, -RZ, RZ, 0, 0 ;  /* 0x00000000ff1c7431 */ /* 0x000fe200000001ff */
[----:B------:R-:W1:Y:S01]  /*116c0*/  LDCU UR7, c[0x0][0x55c] ;  /* 0x0000ab80ff0777ac */ /* 0x000e620008000800 */
[----:B------:R-:W2:Y:S01]  /*116d0*/  LDCU UR5, c[0x0][0x3b0] ;  /* 0x00007600ff0577ac */ /* 0x000ea20008000800 */
[----:B------:R-:W3:Y:S01]  /*116e0*/  LDCU UR6, c[0x0][0x398] ;  /* 0x00007300ff0677ac */ /* 0x000ee20008000800 */
[----:B0-----:R-:W-:Y:S01]  /*116f0*/  IMAD R3, R17, UR4, RZ ;  /* 0x0000000411037c24 */ /* 0x001fe2000f8e02ff */
[----:B-1----:R-:W-:-:S03]  /*11700*/  UISETP.NE.AND UP0, UPT, UR7, URZ, UPT ;  /* 0x000000ff0700728c */ /* 0x002fc6000bf05270 */
[----:B--2---:R-:W-:-:S04]  /*11710*/  IMAD R3, R2, UR5, R3 ;  /* 0x0000000502037c24 */ /* 0x004fc8000f8e0203 */
[----:B---3--:R-:W-:-:S05]  /*11720*/  IMAD R3, R16, UR6, R3 ;  /* 0x0000000610037c24 */ /* 0x008fca000f8e0203 */
[----:B------:R-:W-:Y:S01]  /*11730*/  SHF.L.U32 R7, R3, 0x2, RZ ;  /* 0x0000000203077819 */ /* 0x000fe200000006ff */
[----:B------:R-:W-:Y:S06]  /*11740*/  BRA.U !UP0, `(.L_x_5505) ;  /* 0x0000001108447547 */ /* 0x000fec000b800000 */
        /* <DEDUP_REMOVED lines=273> */
.L_x_5505:
[----:B------:R-:W-:Y:S01]  /*12860*/  MOV R23, RZ ;  /* 0x000000ff00177202 */ /* 0x000fe20000000f00 */
[----:B------:R-:W-:Y:S06]  /*12870*/  BRA.U !UP0, `(.L_x_5506) ;  /* 0x0000001108487547 */ /* 0x000fec000b800000 */
        /* <DEDUP_REMOVED lines=274> */
.L_x_5506:
[----:B------:R-:W-:Y:S01]  /*139a0*/  IMAD.MOV.U32 R22, RZ, RZ, RZ ;  /* 0x000000ffff167224 */ /* 0x000fe200078e00ff */
[----:B------:R-:W-:Y:S06]  /*139b0*/  BRA.U !UP0, `(.L_x_5507) ;  /* 0x0000001108487547 */ /* 0x000fec000b800000 */
        /* <DEDUP_REMOVED lines=274> */
.L_x_5507:
[----:B------:R-:W-:Y:S01]  /*14ae0*/  MOV R18, RZ ;  /* 0x000000ff00127202 */ /* 0x000fe20000000f00 */
[----:B------:R-:W-:Y:S06]  /*14af0*/  BRA.U !UP0, `(.L_x_5508) ;  /* 0x0000001108487547 */ /* 0x000fec000b800000 */
        /* <DEDUP_REMOVED lines=274> */
.L_x_5508:
        /* <DEDUP_REMOVED lines=21> */
[----:B------:R0:W-:Y:S04]  /*15d70*/  STG.E desc[UR36][R6.64], R24 ;  /* 0x0000001806007986 */ /* 0x0001e8000c101924 */
[----:B------:R0:W-:Y:S04]  /*15d80*/  STG.E desc[UR36][R6.64+0x4], R25 ;  /* 0x0000041906007986 */ /* 0x0001e8000c101924 */
[----:B------:R0:W-:Y:S04]  /*15d90*/  STG.E desc[UR36][R6.64+0x8], R26 ;  /* 0x0000081a06007986 */ /* 0x0001e8000c101924 */
[----:B------:R0:W-:Y:S02]  /*15da0*/  STG.E desc[UR36][R6.64+0xc], R27 ;  /* 0x00000c1b06007986 */ /* 0x0001e4000c101924 */
.L_x_5510:
[----:B------:R-:W-:Y:S05]  /*15db0*/  BSYNC.RECONVERGENT B0 ;  /* 0x0000000000007941 */ /* 0x000fea0003800200 */
.L_x_5509:
        /* <DEDUP_REMOVED lines=35> */
.L_x_5512:
[----:B------:R-:W-:Y:S05]  /*15ff0*/  BSYNC.RECONVERGENT B0 ;  /* 0x0000000000007941 */ /* 0x000fea0003800200 */
.L_x_5511:
[----:B------:R-:W2:Y:S08]  /*16000*/  S2UR UR7, SR_CgaCtaId ;  /* 0x00000000000779c3 */ /* 0x000eb00000008800 */
[----:B------:R-:W-:Y:S06]  /*16010*/  BAR.SYNC.DEFER_BLOCKING 0x0 ;  /* 0x0000000000007b1d */ /* 0x000fec0000010000 */
[----:B------:R-:W-:-:S02]  /*16020*/  UMOV UR4, 0x400 ;  /* 0x0000040000047882 */ /* 0x000fc40000000000 */
[----:B--2---:R-:W-:-:S09]  /*16030*/  ULEA UR5, UR7, UR4, 0x18 ;  /* 0x0000000407057291 */ /* 0x004fd2000f8ec0ff */
        /* <DEDUP_REMOVED lines=16> */
[----:B0-----:R-:W-:-:S08]  /*16140*/  IMAD.U32 R24, RZ, RZ, UR9 ;  /* 0x00000009ff187e24 */ /* 0x001fd0000f8e00ff */
[----:B------:R-:W-:Y:S05]  /*16150*/  BRA.U !UP0, `(.L_x_5514) ;  /* 0x0000000108807547 */ /* 0x000fea000b800000 */
[----:B------:R-:W0:Y:S01]  /*16160*/  LDCU UR5, c[0x0][0x360] ;  /* 0x00006c00ff0577ac */ /* 0x000e220008000800 */
[----:B------:R-:W-:Y:S01]  /*16170*/  MOV R25, UR9 ;  /* 0x0000000900197c02 */ /* 0x000fe20008000f00 */
[----:B------:R-:W-:Y:S01]  /*16180*/  IMAD.U32 R27, RZ, RZ, UR9 ;  /* 0x00000009ff1b7e24 */ /* 0x000fe2000f8e00ff */
[----:B------:R-:W-:Y:S01]  /*16190*/  MOV R26, UR9 ;  /* 0x00000009001a7c02 */ /* 0x000fe20008000f00 */
[----:B------:R-:W1:Y:S01]  /*161a0*/  LDCU UR8, c[0x0][0x39c] ;  /* 0x00007380ff0877ac */ /* 0x000e620008000800 */
[----:B0-----:R-:W-:-:S05]  /*161b0*/  IMAD R0, R2, UR5, R17 ;  /* 0x0000000502007c24 */ /* 0x001fca000f8e0211 */
[----:B-1----:R-:W-:-:S13]  /*161c0*/  ISETP.GE.U32.AND P2, PT, R0, UR8, PT ;  /* 0x0000000800007c0c */ /* 0x002fda000bf46070 */
[----:B------:R-:W-:Y:S05]  /*161d0*/  @P2 BRA `(.L_x_5515) ;  /* 0x0000000000d42947 */ /* 0x000fea0003800000 */
[----:B------:R-:W0:Y:S01]  /*161e0*/  LDCU UR6, c[0x0][0x374] ;  /* 0x00006e80ff0677ac */ /* 0x000e220008000800 */
[----:B------:R-:W1:Y:S01]  /*161f0*/  LDC R9, c[0x0][0x364] ;  /* 0x0000d900ff097b82 */ /* 0x000e620000000800 */
[----:B------:R-:W-:Y:S01]  /*16200*/  BSSY.RECONVERGENT B1, `(.L_x_5516) ;  /* 0x0000014000017945 */ /* 0x000fe20003800200 */
[----:B------:R-:W-:Y:S01]  /*16210*/  MOV R25, UR9 ;  /* 0x0000000900197c02 */ /* 0x000fe20008000f00 */
[----:B------:R-:W-:Y:S01]  /*16220*/  IMAD.U32 R27, RZ, RZ, UR9 ;  /* 0x00000009ff1b7e24 */ /* 0x000fe2000f8e00ff */
[----:B------:R-:W-:Y:S01]  /*16230*/  MOV R26, UR9 ;  /* 0x00000009001a7c02 */ /* 0x000fe20008000f00 */
[----:B0-----:R-:W-:Y:S02]  /*16240*/  IMAD R3, R16, UR6, RZ ;  /* 0x0000000610037c24 */ /* 0x001fe4000f8e02ff */
[----:B-1----:R-:W-:-:S07]  /*16250*/  IMAD R9, R9, UR5, RZ ;  /* 0x0000000509097c24 */ /* 0x002fce000f8e02ff */
.L_x_5517:
[----:B------:R-:W0:Y:S01]  /*16260*/  LDC.64 R6, c[0x0][0x778] ;  /* 0x0001de00ff067b82 */ /* 0x000e220000000a00 */
[----:B------:R-:W-:-:S05]  /*16270*/  IADD3 R11, PT, PT, R3, R0, RZ ;  /* 0x00000000030b7210 */ /* 0x000fca0007ffe0ff */
[----:B0-----:R-:W-:-:S05]  /*16280*/  IMAD.WIDE.U32 R6, R11, 0x10, R6 ;  /* 0x000000100b067825 */ /* 0x001fca00078e0006 */
[----:B------:R-:W2:Y:S04]  /*16290*/  LDG.E R11, desc[UR36][R6.64] ;  /* 0x00000024060b7981 */ /* 0x000ea8000c1e1900 */
[----:B------:R-:W3:Y:S04]  /*162a0*/  LDG.E R8, desc[UR36][R6.64+0x4] ;  /* 0x0000042406087981 */ /* 0x000ee8000c1e1900 */
[----:B------:R-:W4:Y:S04]  /*162b0*/  LDG.E R13, desc[UR36][R6.64+0x8] ;  /* 0x00000824060d7981 */ /* 0x000f28000c1e1900 */
[----:B------:R-:W5:Y:S01]  /*162c0*/  LDG.E R10, desc[UR36][R6.64+0xc] ;  /* 0x00000c24060a7981 */ /* 0x000f62000c1e1900 */
[----:B------:R-:W-:-:S04]  /*162d0*/  IADD3 R0, PT, PT, R9, R0, RZ ;  /* 0x0000000009007210 */ /* 0x000fc80007ffe0ff */
[----:B------:R-:W-:Y:S01]  /*162e0*/  ISETP.GE.U32.AND P2, PT, R0, UR8, PT ;  /* 0x0000000800007c0c */ /* 0x000fe2000bf46070 */
[----:B--2---:R-:W-:Y:S01]  /*162f0*/  FADD.FTZ R24, R11, R24 ;  /* 0x000000180b187221 */ /* 0x004fe20000010000 */
[----:B---3--:R-:W-:Y:S01]  /*16300*/  FADD.FTZ R25, R8, R25 ;  /* 0x0000001908197221 */ /* 0x008fe20000010000 */
[----:B----4-:R-:W-:Y:S01]  /*16310*/  FADD.FTZ R26, R13, R26 ;  /* 0x0000001a0d1a7221 */ /* 0x010fe20000010000 */
[----:B-----5:R-:W-:-:S09]  /*16320*/  FADD.FTZ R27, R10, R27 ;  /* 0x0000001b0a1b7221 */ /* 0x020fd20000010000 */
[----:B------:R-:W-:Y:S05]  /*16330*/  @!P2 BRA `(.L_x_5517) ;  /* 0xfffffffc00c8a947 */ /* 0x000fea000383ffff */
[----:B------:R-:W-:Y:S05]  /*16340*/  BSYNC.RECONVERGENT B1 ;  /* 0x0000000000017941 */ /* 0x000fea0003800200 */
.L_x_5516:
[----:B------:R-:W-:Y:S05]  /*16350*/  BRA `(.L_x_5515) ;  /* 0x0000000000747947 */ /* 0x000fea0003800000 */
.L_x_5514:
[----:B------:R-:W0:Y:S01]  /*16360*/  LDCU UR6, c[0x0][0x39c] ;  /* 0x00007380ff0677ac */ /* 0x000e220008000800 */
[----:B------:R-:W-:Y:S01]  /*16370*/  IMAD.U32 R25, RZ, RZ, UR9 ;  /* 0x00000009ff197e24 */ /* 0x000fe2000f8e00ff */
[----:B------:R-:W-:Y:S02]  /*16380*/  MOV R26, UR9 ;  /* 0x00000009001a7c02 */ /* 0x000fe40008000f00 */
[----:B------:R-:W-:Y:S02]  /*16390*/  MOV R27, UR9 ;  /* 0x00000009001b7c02 */ /* 0x000fe40008000f00 */
[----:B0-----:R-:W-:-:S13]  /*163a0*/  ISETP.GE.U32.AND P2, PT, R2, UR6, PT ;  /* 0x0000000602007c0c */ /* 0x001fda000bf46070 */
[----:B------:R-:W-:Y:S05]  /*163b0*/  @P2 BRA `(.L_x_5515) ;  /* 0x00000000005c2947 */ /* 0x000fea0003800000 */
[----:B------:R-:W0:Y:S01]  /*163c0*/  LDCU UR5, c[0x0][0x374] ;  /* 0x00006e80ff0577ac */ /* 0x000e220008000800 */
[----:B------:R-:W1:Y:S01]  /*163d0*/  LDC R12, c[0x0][0x360] ;  /* 0x0000d800ff0c7b82 */ /* 0x000e620000000800 */
[----:B------:R-:W-:Y:S01]  /*163e0*/  IMAD.MOV.U32 R3, RZ, RZ, R2 ;  /* 0x000000ffff037224 */ /* 0x000fe200078e0002 */
[----:B------:R-:W-:Y:S01]  /*163f0*/  MOV R25, UR9 ;  /* 0x0000000900197c02 */ /* 0x000fe20008000f00 */
[----:B------:R-:W-:Y:S01]  /*16400*/  IMAD.U32 R27, RZ, RZ, UR9 ;  /* 0x00000009ff1b7e24 */ /* 0x000fe2000f8e00ff */
[----:B------:R-:W-:-:S04]  /*16410*/  MOV R26, UR9 ;  /* 0x00000009001a7c02 */ /* 0x000fc80008000f00 */
[----:B------:R-:W2:Y:S08]  /*16420*/  LDC.64 R8, c[0x0][0x778] ;  /* 0x0001de00ff087b82 */ /* 0x000eb00000000a00 */
[----:B------:R-:W3:Y:S01]  /*16430*/  LDC R14, c[0x0][0x364] ;  /* 0x0000d900ff0e7b82 */ /* 0x000ee20000000800 */
[----:B0-----:R-:W-:-:S07]  /*16440*/  IMAD R16, R16, UR5, RZ ;  /* 0x0000000510107c24 */ /* 0x001fce000f8e02ff */
.L_x_5518:
[----:B------:R-:W-:-:S05]  /*16450*/  IADD3 R0, PT, PT, R16, R3, RZ ;  /* 0x0000000310007210 */ /* 0x000fca0007ffe0ff */
[----:B-1----:R-:W-:-:S04]  /*16460*/  IMAD R7, R0, R12, R17 ;  /* 0x0000000c00077224 */ /* 0x002fc800078e0211 */
[----:B--2---:R-:W-:-:S05]  /*16470*/  IMAD.WIDE.U32 R6, R7, 0x10, R8 ;  /* 0x0000001007067825 */ /* 0x004fca00078e0008 */
[----:B------:R-:W2:Y:S04]  /*16480*/  LDG.E R11, desc[UR36][R6.64] ;  /* 0x00000024060b7981 */ /* 0x000ea8000c1e1900 */
[----:B------:R-:W4:Y:S04]  /*16490*/  LDG.E R0, desc[UR36][R6.64+0x4] ;  /* 0x0000042406007981 */ /* 0x000f28000c1e1900 */
[----:B------:R-:W5:Y:S04]  /*164a0*/  LDG.E R13, desc[UR36][R6.64+0x8] ;  /* 0x00000824060d7981 */ /* 0x000f68000c1e1900 */
[----:B------:R-:W5:Y:S01]  /*164b0*/  LDG.E R10, desc[UR36][R6.64+0xc] ;  /* 0x00000c24060a7981 */ /* 0x000f62000c1e1900 */
[----:B---3--:R-:W-:-:S04]  /*164c0*/  IADD3 R3, PT, PT, R14, R3, RZ ;  /* 0x000000030e037210 */ /* 0x008fc80007ffe0ff */
[----:B------:R-:W-:Y:S01]  /*164d0*/  ISETP.GE.U32.AND P2, PT, R3, UR6, PT ;  /* 0x0000000603007c0c */ /* 0x000fe2000bf46070 */
[----:B--2---:R-:W-:Y:S01]  /*164e0*/  FADD.FTZ R24, R11, R24 ;  /* 0x000000180b187221 */ /* 0x004fe20000010000 */
[----:B----4-:R-:W-:Y:S01]  /*164f0*/  FADD.FTZ R25, R0, R25 ;  /* 0x0000001900197221 */ /* 0x010fe20000010000 */
[----:B-----5:R-:W-:Y:S01]  /*16500*/  FADD.FTZ R26, R13, R26 ;  /* 0x0000001a0d1a7221 */ /* 0x020fe20000010000 */
[----:B------:R-:W-:-:S09]  /*16510*/  FADD.FTZ R27, R10, R27 ;  /* 0x0000001b0a1b7221 */ /* 0x000fd20000010000 */
[----:B------:R-:W-:Y:S05]  /*16520*/  @!P2 BRA `(.L_x_5518) ;  /* 0xfffffffc00c8a947 */ /* 0x000fea000383ffff */
.L_x_5515:
[----:B------:R-:W-:Y:S05]  /*16530*/  BSYNC.RECONVERGENT B0 ;  /* 0x0000000000007941 */ /* 0x000fea0003800200 */
.L_x_5513:
        /* <DEDUP_REMOVED lines=12> */
.L_x_5520:
        /* <DEDUP_REMOVED lines=9> */
[----:B------:R-:W0:Y:S02]  /*16690*/  @!P2 LDS.128 R8, [R3] ;  /* 0x000000000308a984 */ /* 0x000e240000000c00 */
[----:B01----:R-:W-:Y:S01]  /*166a0*/  @!P2 FADD.FTZ R24, R24, R8 ;  /* 0x000000081818a221 */ /* 0x003fe20000010000 */
[----:B------:R-:W-:Y:S01]  /*166b0*/  @!P2 FADD.FTZ R25, R25, R9 ;  /* 0x000000091919a221 */ /* 0x000fe20000010000 */
[----:B------:R-:W-:Y:S01]  /*166c0*/  @!P2 FADD.FTZ R26, R26, R10 ;  /* 0x0000000a1a1aa221 */ /* 0x000fe20000010000 */
[----:B------:R-:W-:-:S05]  /*166d0*/  @!P2 FADD.FTZ R27, R27, R11 ;  /* 0x0000000b1b1ba221 */ /* 0x000fca0000010000 */
[----:B------:R1:W-:Y:S01]  /*166e0*/  @!P2 STS.128 [R0], R24 ;  /* 0x000000180000a388 */ /* 0x0003e20000000c00 */
[----:B------:R-:W-:Y:S05]  /*166f0*/  BRA.U UP1, `(.L_x_5520) ;  /* 0xfffffffd01c07547 */ /* 0x000fea000b83ffff */
.L_x_5519:
        /* <DEDUP_REMOVED lines=9> */
.L_x_5523:
[----:B------:R-:W-:Y:S01]  /*16790*/  SHF.R.U32.HI R6, RZ, 0x1, R2 ;  /* 0x00000001ff067819 */ /* 0x000fe20000011602 */
[----:B------:R-:W-:Y:S03]  /*167a0*/  BAR.SYNC.DEFER_BLOCKING 0x0 ;  /* 0x0000000000007b1d */ /* 0x000fe60000010000 */
[----:B------:R-:W-:-:S04]  /*167b0*/  IADD3 R3, PT, PT, R6, R17, RZ ;  /* 0x0000001106037210 */ /* 0x000fc80007ffe0ff */
[----:B------:R-:W-:-:S04]  /*167c0*/  ISETP.GE.U32.AND P2, PT, R3, UR5, PT ;  /* 0x0000000503007c0c */ /* 0x000fc8000bf46070 */
[----:B------:R-:W-:-:S13]  /*167d0*/  ISETP.GE.U32.OR P2, PT, R17, R6, P2 ;  /* 0x000000061100720c */ /* 0x000fda0001746470 */
[----:B------:R-:W-:-:S05]  /*167e0*/  @!P2 IMAD R3, R6, 0x10, R0 ;  /* 0x000000100603a824 */ /* 0x000fca00078e0200 */
[----:B------:R-:W0:Y:S02]  /*167f0*/  @!P2 LDS.128 R8, [R3] ;  /* 0x000000000308a984 */ /* 0x000e240000000c00 */
[----:B0123--:R-:W-:Y:S01]  /*16800*/  @!P2 FADD.FTZ R24, R24, R8 ;  /* 0x000000081818a221 */ /* 0x00ffe20000010000 */
[----:B------:R-:W-:Y:S01]  /*16810*/  @!P2 FADD.FTZ R25, R25, R9 ;  /* 0x000000091919a221 */ /* 0x000fe20000010000 */
[----:B------:R-:W-:Y:S01]  /*16820*/  @!P2 FADD.FTZ R26, R26, R10 ;  /* 0x0000000a1a1aa221 */ /* 0x000fe20000010000 */
[----:B------:R-:W-:-:S05]  /*16830*/  @!P2 FADD.FTZ R27, R27, R11 ;  /* 0x0000000b1b1ba221 */ /* 0x000fca0000010000 */
[----:B------:R3:W-:Y:S01]  /*16840*/  @!P2 STS.128 [R0], R24 ;  /* 0x000000180000a388 */ /* 0x0007e20000000c00 */
[----:B------:R-:W-:Y:S02]  /*16850*/  ISETP.GT.U32.AND P2, PT, R2, 0x7f, PT ;  /* 0x0000007f0200780c */ /* 0x000fe40003f44070 */
[----:B------:R-:W-:-:S11]  /*16860*/  MOV R2, R6 ;  /* 0x0000000600027202 */ /* 0x000fd60000000f00 */
[----:B------:R-:W-:Y:S05]  /*16870*/  @P2 BRA `(.L_x_5523) ;  /* 0xfffffffc00c42947 */ /* 0x000fea000383ffff */
.L_x_5522:
[----:B------:R-:W-:Y:S01]  /*16880*/  BAR.SYNC.DEFER_BLOCKING 0x0 ;  /* 0x0000000000007b1d */ /* 0x000fe20000010000 */
[----:B------:R-:W-:-:S09]  /*16890*/  UISETP.GE.U32.AND UP0, UPT, UR4, 0x2, UPT ;  /* 0x000000020400788c */ /* 0x000fd2000bf06070 */
[----:B------:R-:W-:Y:S05]  /*168a0*/  BRA.U !UP0, `(.L_x_5521) ;  /* 0x0000000108307547 */ /* 0x000fea000b800000 */
[----:B0123--:R-:W-:-:S07]  /*168b0*/  HFMA2 R0, -RZ, RZ, 0, 5.9604644775390625e-08 ;  /* 0x00000001ff007431 */ /* 0x00ffce00000001ff */
.L_x_5524:
[----:B------:R-:W0:Y:S04]  /*168c0*/  SHFL.DOWN PT, R3, R24, R0, 0x1f ;  /* 0x08001f0018037589 */ /* 0x000e2800000e0000 */
[----:B------:R-:W1:Y:S04]  /*168d0*/  SHFL.DOWN PT, R2, R25, R0, 0x1f ;  /* 0x08001f0019027589 */ /* 0x000e6800000e0000 */
[----:B------:R-:W2:Y:S04]  /*168e0*/  SHFL.DOWN PT, R7, R26, R0, 0x1f ;  /* 0x08001f001a077589 */ /* 0x000ea800000e0000 */
[----:B------:R3:W4:Y:S02]  /*168f0*/  SHFL.DOWN PT, R6, R27, R0, 0x1f ;  /* 0x08001f001b067589 */ /* 0x00072400000e0000 */
[----:B---3--:R-:W-:-:S02]  /*16900*/  IMAD.SHL.U32 R0, R0, 0x2, RZ ;  /* 0x0000000200007824 */ /* 0x008fc400078e00ff */
[----:B0-----:R-:W-:-:S03]  /*16910*/  FADD.FTZ R24, R3, R24 ;  /* 0x0000001803187221 */ /* 0x001fc60000010000 */
[----:B------:R-:W-:Y:S01]  /*16920*/  ISETP.GE.AND P2, PT, R0, UR4, PT ;  /* 0x0000000400007c0c */ /* 0x000fe2000bf46270 */
[----:B-1----:R-:W-:Y:S01]  /*16930*/  FADD.FTZ R25, R2, R25 ;  /* 0x0000001902197221 */ /* 0x002fe20000010000 */
[----:B--2---:R-:W-:Y:S01]  /*16940*/  FADD.FTZ R26, R7, R26 ;  /* 0x0000001a071a7221 */ /* 0x004fe20000010000 */
[----:B----4-:R-:W-:-:S10]  /*16950*/  FADD.FTZ R27, R6, R27 ;  /* 0x0000001b061b7221 */ /* 0x010fd40000010000 */
[----:B------:R-:W-:Y:S05]  /*16960*/  @!P2 BRA `(.L_x_5524) ;  /* 0xfffffffc00d4a947 */ /* 0x000fea000383ffff */
.L_x_5521:
[----:B------:R-:W-:Y:S05]  /*16970*/  @!P1 EXIT ;  /* 0x000000000000994d */ /* 0x000fea0003800000 */
[----:B------:R-:W-:Y:S05]  /*16980*/  @!P0 BRA `(.L_x_5525) ;  /* 0x0000000800108947 */ /* 0x000fea0003800000 */
[----:B------:R-:W4:Y:S01]  /*16990*/  LDCU.U8 UR6, c[0x0][0x790] ;  /* 0x0000f200ff0677ac */ /* 0x000f220008000000 */
[----:B------:R-:W5:Y:S01]  /*169a0*/  LDCU.64 UR4, c[0x0][0x760] ;  /* 0x0000ec00ff0477ac */ /* 0x000f620008000a00 */
[----:B----4-:R-:W-:Y:S02]  /*169b0*/  ISETP.NE.AND P0, PT, RZ, UR6, PT ;  /* 0x00000006ff007c0c */ /* 0x010fe4000bf05270 */
[----:B-----5:R-:W-:Y:S02]  /*169c0*/  IADD3 R4, P2, PT, R22, UR4, RZ ;  /* 0x0000000416047c10 */ /* 0x020fe4000ff5e0ff */
[----:B------:R-:W-:Y:S02]  /*169d0*/  IADD3 R8, P4, PT, R28, UR4, RZ ;  /* 0x000000041c087c10 */ /* 0x000fe4000ff9e0ff */
[----:B------:R-:W-:Y:S01]  /*169e0*/  IADD3 R2, P1, PT, R18, UR4, RZ ;  /* 0x0000000412027c10 */ /* 0x000fe2000ff3e0ff */
[----:B------:R-:W-:Y:S01]  /*169f0*/  IMAD.X R5, RZ, RZ, UR5, P2 ;  /* 0x00000005ff057e24 */ /* 0x000fe200090e06ff */
[----:B------:R-:W-:-:S02]  /*16a00*/  IADD3 R6, P3, PT, R23, UR4, RZ ;  /* 0x0000000417067c10 */ /* 0x000fc4000ff7e0ff */
[----:B------:R-:W-:Y:S02]  /*16a10*/  IADD3.X R9, PT, PT, RZ, UR5, RZ, P4, !PT ;  /* 0x00000005ff097c10 */ /* 0x000fe4000a7fe4ff */
[----:B------:R-:W-:Y:S01]  /*16a20*/  IADD3.X R3, PT, PT, RZ, UR5, RZ, P1, !PT ;  /* 0x00000005ff037c10 */ /* 0x000fe20008ffe4ff */
[----:B------:R-:W4:Y:S01]  /*16a30*/  @P0 LDG.E.U16 R12, desc[UR36][R4.64] ;  /* 0x00000024040c0981 */ /* 0x000f22000c1e1500 */
[----:B------:R-:W-:-:S03]  /*16a40*/  IADD3.X R7, PT, PT, RZ, UR5, RZ, P3, !PT ;  /* 0x00000005ff077c10 */ /* 0x000fc60009ffe4ff */
[----:B0123--:R-:W2:Y:S04]  /*16a50*/  @P0 LDG.E.U16 R0, desc[UR36][R8.64] ;  /* 0x0000002408000981 */ /* 0x00fea8000c1e1500 */
[----:B------:R-:W3:Y:S04]  /*16a60*/  @P0 LDG.E.U16 R14, desc[UR36][R2.64] ;  /* 0x00000024020e0981 */ /* 0x000ee8000c1e1500 */
[----:B------:R-:W5:Y:S01]  /*16a70*/  @P0 LDG.E.U16 R10, desc[UR36][R6.64] ;  /* 0x00000024060a0981 */ /* 0x000f62000c1e1500 */
[----:B------:R-:W0:Y:S02]  /*16a80*/  LDCU.U8 UR4, c[0x0][0x791] ;  /* 0x0000f220ff0477ac */ /* 0x000e240008000000 */
[----:B0-----:R-:W-:Y:S01]  /*16a90*/  UISETP.NE.AND UP0, UPT, UR4, URZ, UPT ;  /* 0x000000ff0400728c */ /* 0x001fe2000bf05270 */
[----:B----4-:R-:W-:-:S02]  /*16aa0*/  @P0 SHF.L.U32 R13, R12, 0x10, RZ ;  /* 0x000000100c0d0819 */ /* 0x010fc400000006ff */
[----:B--2---:R-:W-:Y:S02]  /*16ab0*/  @P0 SHF.L.U32 R11, R0, 0x10, RZ ;  /* 0x00000010000b0819 */ /* 0x004fe400000006ff */
[----:B---3--:R-:W-:Y:S01]  /*16ac0*/  @P0 SHF.L.U32 R14, R14, 0x10, RZ ;  /* 0x000000100e0e0819 */ /* 0x008fe200000006ff */
[----:B-----5:R-:W-:Y:S02]  /*16ad0*/  @P0 IMAD.U32 R10, R10, 0x10000, RZ ;  /* 0x000100000a0a0824 */ /* 0x020fe400078e00ff */
[----:B------:R-:W-:Y:S01]  /*16ae0*/  @P0 FADD.FTZ R24, R24, R11 ;  /* 0x0000000b18180221 */ /* 0x000fe20000010000 */
[----:B------:R-:W-:Y:S01]  /*16af0*/  @P0 FADD.FTZ R26, R26, R13 ;  /* 0x0000000d1a1a0221 */ /* 0x000fe20000010000 */
[----:B------:R-:W-:Y:S01]  /*16b00*/  @P0 FADD.FTZ R27, R27, R14 ;  /* 0x0000000e1b1b0221 */ /* 0x000fe20000010000 */
[----:B------:R-:W-:Y:S01]  /*16b10*/  @P0 FADD.FTZ R25, R25, R10 ;  /* 0x0000000a19190221 */ /* 0x000fe20000010000 */
[----:B------:R-:W-:Y:S06]  /*16b20*/  BRA.U UP0, `(.L_x_5526) ;  /* 0x0000000100247547 */ /* 0x000fec000b800000 */
[----:B------:R-:W-:Y:S02]  /*16b30*/  F2FP.BF16.F32.PACK_AB R24, R25, R24 ;  /* 0x000000181918723e */ /* 0x000fe400000010ff */
[----:B------:R-:W-:Y:S02]  /*16b40*/  F2FP.BF16.F32.PACK_AB R26, R27, R26 ;  /* 0x0000001a1b1a723e */ /* 0x000fe400000010ff */
[----:B------:R-:W-:Y:S01]  /*16b50*/  PRMT R0, R24, 0x7632, R0 ;  /* 0x0000763218007816 */ /* 0x000fe20000000000 */
[----:B------:R-:W-:Y:S01]  /*16b60*/  STG.E.U16 desc[UR36][R8.64], R24 ;  /* 0x0000001808007986 */ /* 0x000fe2000c101524 */
[----:B------:R-:W-:-:S03]  /*16b70*/  PRMT R10, R26, 0x7632, R10 ;  /* 0x000076321a0a7816 */ /* 0x000fc6000000000a */
[----:B------:R-:W-:Y:S04]  /*16b80*/  STG.E.U16 desc[UR36][R6.64], R0 ;  /* 0x0000000006007986 */ /* 0x000fe8000c101524 */
[----:B------:R-:W-:Y:S04]  /*16b90*/  STG.E.U16 desc[UR36][R4.64], R26 ;  /* 0x0000001a04007986 */ /* 0x000fe8000c101524 */
[----:B------:R-:W-:Y:S01]  /*16ba0*/  STG.E.U16 desc[UR36][R2.64], R10 ;  /* 0x0000000a02007986 */ /* 0x000fe2000c101524 */
[----:B------:R-:W-:Y:S05]  /*16bb0*/  EXIT ;  /* 0x000000000000794d */ /* 0x000fea0003800000 */
.L_x_5526:
        /* <DEDUP_REMOVED lines=14> */
[----:B---3--:R-:W-:Y:S01]  /*16ca0*/  MOV R6, UR8 ;  /* 0x0000000800067c02 */ /* 0x008fe20008000f00 */
[----:B------:R-:W-:Y:S01]  /*16cb0*/  IMAD.U32 R7, RZ, RZ, UR9 ;  /* 0x00000009ff077e24 */ /* 0x000fe2000f8e00ff */
[----:B----4-:R-:W-:Y:S02]  /*16cc0*/  MOV R10, UR6 ;  /* 0x00000006000a7c02 */ /* 0x010fe40008000f00 */
[----:B-1----:R-:W-:-:S07]  /*16cd0*/  MOV R11, UR7 ;  /* 0x00000007000b7c02 */ /* 0x002fce0008000f00 */
[----:B------:R-:W-:-:S07]  /*16ce0*/  LEPC R20, `(.L_x_5527) ;  /* 0x000000001014794e */ /* 0x000fce0000000000 */
[----:B--2---:R-:W-:Y:S05]  /*16cf0*/  CALL.ABS.NOINC R2 ;  /* 0x0000000002007343 */ /* 0x004fea0003c00000 */
.L_x_5527:
[----:B------:R-:W0:Y:S01]  /*16d00*/  LDCU.64 UR4, c[0x0][0x760] ;  /* 0x0000ec00ff0477ac */ /* 0x000e220008000a00 */
[----:B------:R-:W-:Y:S02]  /*16d10*/  F2FP.BF16.F32.PACK_AB R25, RZ, R25 ;  /* 0x00000019ff19723e */ /* 0x000fe400000010ff */
[----:B0-----:R-:W-:Y:S01]  /*16d20*/  IADD3 R28, P0, PT, R28, UR4, RZ ;  /* 0x000000041c1c7c10 */ /* 0x001fe2000ff1e0ff */
[----:B------:R-:W0:Y:S04]  /*16d30*/  LDCU UR4, c[0x0][0x794] ;  /* 0x0000f280ff0477ac */ /* 0x000e280008000800 */
[----:B------:R-:W-:-:S05]  /*16d40*/  IMAD.X R29, RZ, RZ, UR5, P0 ;  /* 0x00000005ff1d7e24 */ /* 0x000fca00080e06ff */
[----:B------:R1:W-:Y:S01]  /*16d50*/  STG.E.U16 desc[UR36][R28.64], R24 ;  /* 0x000000181c007986 */ /* 0x0003e2000c101524 */
[----:B0-----:R-:W-:-:S09]  /*16d60*/  UISETP.NE.AND UP0, UPT, UR4, 0x1, UPT ;  /* 0x000000010400788c */ /* 0x001fd2000bf05270 */
[----:B-1----:R-:W-:Y:S05]  /*16d70*/  BRA.U !UP0, `(.L_x_5528) ;  /* 0x0000000108407547 */ /* 0x002fea000b800000 */
        /* <DEDUP_REMOVED lines=16> */
.L_x_5528:
[----:B------:R-:W0:Y:S01]  /*16e80*/  LDCU.64 UR4, c[0x0][0x760] ;  /* 0x0000ec00ff0477ac */ /* 0x000e220008000a00 */
[----:B------:R-:W-:Y:S02]  /*16e90*/  F2FP.BF16.F32.PACK_AB R26, RZ, R26 ;  /* 0x0000001aff1a723e */ /* 0x000fe400000010ff */
[----:B0-----:R-:W-:Y:S01]  /*16ea0*/  IADD3 R2, P0, PT, R23, UR4, RZ ;  /* 0x0000000417027c10 */ /* 0x001fe2000ff1e0ff */
[----:B------:R-:W0:Y:S03]  /*16eb0*/  LDCU UR4, c[0x0][0x794] ;  /* 0x0000f280ff0477ac */ /* 0x000e260008000800 */
[----:B------:R-:W-:-:S05]  /*16ec0*/  IADD3.X R3, PT, PT, RZ, UR5, RZ, P0, !PT ;  /* 0x00000005ff037c10 */ /* 0x000fca00087fe4ff */
[----:B------:R1:W-:Y:S01]  /*16ed0*/  STG.E.U16 desc[UR36][R2.64], R25 ;  /* 0x0000001902007986 */ /* 0x0003e2000c101524 */
[----:B0-----:R-:W-:-:S09]  /*16ee0*/  UISETP.NE.AND UP0, UPT, UR4, 0x1, UPT ;  /* 0x000000010400788c */ /* 0x001fd2000bf05270 */
[----:B-1----:R-:W-:Y:S05]  /*16ef0*/  BRA.U !UP0, `(.L_x_5529) ;  /* 0x0000000108407547 */ /* 0x002fea000b800000 */
[----:B------:R-:W-:Y:S01]  /*16f00*/  MOV R0, 0x660 ;  /* 0x0000066000007802 */ /* 0x000fe20000000f00 */
[----:B------:R-:W0:Y:S01]  /*16f10*/  LDCU.64 UR4, c[0x4][0x650] ;  /* 0x0100ca00ff0477ac */ /* 0x000e220008000a00 */
[----:B------:R-:W-:Y:S02]  /*16f20*/  HFMA2 R8, -RZ, RZ, 0, 4.4763088226318359375e-05 ;  /* 0x000002efff087431 */ /* 0x000fe400000001ff */
[----:B------:R-:W-:Y:S01]  /*16f30*/  IMAD.MOV.U32 R12, RZ, RZ, 0x1 ;  /* 0x00000001ff0c7424 */ /* 0x000fe200078e00ff */
[----:B------:R1:W2:Y:S01]  /*16f40*/  LDC.64 R2, c[0x4][R0] ;  /* 0x0100000000027b82 */ /* 0x0002a20000000a00 */
[----:B------:R-:W3:Y:S01]  /*16f50*/  LDCU.64 UR6, c[0x4][0x640] ;  /* 0x0100c800ff0677ac */ /* 0x000ee20008000a00 */
[----:B------:R-:W-:Y:S01]  /*16f60*/  MOV R13, RZ ;  /* 0x000000ff000d7202 */ /* 0x000fe20000000f00 */
[----:B------:R-:W4:Y:S01]  /*16f70*/  LDCU.64 UR8, c[0x4][0x240] ;  /* 0x01004800ff0877ac */ /* 0x000f220008000a00 */
[----:B0-----:R-:W-:Y:S01]  /*16f80*/  MOV R4, UR4 ;  /* 0x0000000400047c02 */ /* 0x001fe20008000f00 */
[----:B------:R-:W-:Y:S01]  /*16f90*/  IMAD.U32 R5, RZ, RZ, UR5 ;  /* 0x00000005ff057e24 */ /* 0x000fe2000f8e00ff */
[----:B---3--:R-:W-:-:S02]  /*16fa0*/  MOV R6, UR6 ;  /* 0x0000000600067c02 */ /* 0x008fc40008000f00 */
[----:B------:R-:W-:Y:S01]  /*16fb0*/  MOV R7, UR7 ;  /* 0x0000000700077c02 */ /* 0x000fe20008000f00 */
[----:B----4-:R-:W-:Y:S01]  /*16fc0*/  IMAD.U32 R10, RZ, RZ, UR8 ;  /* 0x00000008ff0a7e24 */ /* 0x010fe2000f8e00ff */
[----:B-1----:R-:W-:-:S07]  /*16fd0*/  MOV R11, UR9 ;  /* 0x00000009000b7c02 */ /* 0x002fce0008000f00 */
[----:B------:R-:W-:-:S07]  /*16fe0*/  LEPC R20, `(.L_x_5529) ;  /* 0x000000001014794e */ /* 0x000fce0000000000 */
[----:B--2---:R-:W-:Y:S05]  /*16ff0*/  CALL.ABS.NOINC R2 ;  /* 0x0000000002007343 */ /* 0x004fea0003c00000 */
.L_x_5529:
        /* <DEDUP_REMOVED lines=24> */
.L_x_5530:
[----:B------:R-:W0:Y:S02]  /*17180*/  LDCU.64 UR4, c[0x0][0x760] ;  /* 0x0000ec00ff0477ac */ /* 0x000e240008000a00 */
[----:B0-----:R-:W-:-:S05]  /*17190*/  IADD3 R18, P0, PT, R18, UR4, RZ ;  /* 0x0000000412127c10 */ /* 0x001fca000ff1e0ff */
[----:B------:R-:W-:-:S05]  /*171a0*/  IMAD.X R19, RZ, RZ, UR5, P0 ;  /* 0x00000005ff137e24 */ /* 0x000fca00080e06ff */
[----:B------:R-:W-:Y:S01]  /*171b0*/  STG.E.U16 desc[UR36][R18.64], R27 ;  /* 0x0000001b12007986 */ /* 0x000fe2000c101524 */
[----:B------:R-:W-:Y:S05]  /*171c0*/  EXIT ;  /* 0x000000000000794d */ /* 0x000fea0003800000 */
.L_x_5525:
[----:B------:R-:W4:Y:S01]  /*171d0*/  LDCU.U8 UR4, c[0x0][0x790] ;  /* 0x0000f200ff0477ac */ /* 0x000f220008000000 */
[----:B------:R-:W5:Y:S01]  /*171e0*/  LDCU.U8 UR5, c[0x0][0x791] ;  /* 0x0000f220ff0577ac */ /* 0x000f620008000000 */
[----:B----4-:R-:W-:Y:S02]  /*171f0*/  UISETP.NE.AND UP1, UPT, UR4, URZ, UPT ;  /* 0x000000ff0400728c */ /* 0x010fe4000bf25270 */
[----:B-----5:R-:W-:-:S07]  /*17200*/  UISETP.NE.AND UP0, UPT, UR5, URZ, UPT ;  /* 0x000000ff0500728c */ /* 0x020fce000bf05270 */
[----:B------:R-:W-:Y:S05]  /*17210*/  BRA.U !UP1, `(.L_x_5531) ;  /* 0x0000000109207547 */ /* 0x000fea000b800000 */
[----:B------:R-:W4:Y:S04]  /*17220*/  LDG.E R3, desc[UR36][R4.64] ;  /* 0x0000002404037981 */ /* 0x000f28000c1e1900 */
[----:B0123--:R-:W2:Y:S04]  /*17230*/  LDG.E R0, desc[UR36][R4.64+0x4] ;  /* 0x0000042404007981 */ /* 0x00fea8000c1e1900 */
[----:B------:R-:W3:Y:S04]  /*17240*/  LDG.E R7, desc[UR36][R4.64+0x8] ;  /* 0x0000082404077981 */ /* 0x000ee8000c1e1900 */
[----:B------:R-:W5:Y:S01]  /*17250*/  LDG.E R2, desc[UR36][R4.64+0xc] ;  /* 0x00000c2404027981 */ /* 0x000f62000c1e1900 */
[----:B----4-:R-:W-:Y:S01]  /*17260*/  FADD.FTZ R24, R24, R3 ;  /* 0x0000000318187221 */ /* 0x010fe20000010000 */
[----:B--2---:R-:W-:Y:S01]  /*17270*/  FADD.FTZ R25, R25, R0 ;  /* 0x0000000019197221 */ /* 0x004fe20000010000 */
[----:B---3--:R-:W-:Y:S01]  /*17280*/  FADD.FTZ R26, R26, R7 ;  /* 0x000000071a1a7221 */ /* 0x008fe20000010000 */
[----:B-----5:R-:W-:-:S07]  /*17290*/  FADD.FTZ R27, R27, R2 ;  /* 0x000000021b1b7221 */ /* 0x020fce0000010000 */
.L_x_5531:
[----:B------:R-:W-:Y:S05]  /*172a0*/  BRA.U !UP0, `(.L_x_5532) ;  /* 0x0000000508847547 */ /* 0x000fea000b800000 */
[----:B------:R-:W4:Y:S01]  /*172b0*/  LDCU UR4, c[0x0][0x794] ;  /* 0x0000f280ff0477ac */ /* 0x000f220008000800 */
[----:B0123--:R-:W-:Y:S01]  /*172c0*/  F2FP.BF16.F32.PACK_AB R24, RZ, R24 ;  /* 0x00000018ff18723e */ /* 0x00ffe200000010ff */
[----:B----4-:R-:W-:-:S09]  /*172d0*/  UISETP.NE.AND UP0, UPT, UR4, 0x1, UPT ;  /* 0x000000010400788c */ /* 0x010fd2000bf05270 */
        /* <DEDUP_REMOVED lines=17> */
.L_x_5533:
        /* <DEDUP_REMOVED lines=24> */
.L_x_5534:
        /* <DEDUP_REMOVED lines=24> */
.L_x_5535:
        /* <DEDUP_REMOVED lines=24> */
.L_x_5536:
[----:B------:R-:W0:Y:S02]  /*17870*/  LDCU.64 UR4, c[0x0][0x760] ;  /* 0x0000ec00ff0477ac */ /* 0x000e240008000a00 */
[----:B0-----:R-:W-:-:S04]  /*17880*/  IADD3 R18, P0, PT, R18, UR4, RZ ;  /* 0x0000000412127c10 */ /* 0x001fc8000ff1e0ff */
[----:B------:R-:W-:-:S05]  /*17890*/  IADD3.X R19, PT, PT, RZ, UR5, RZ, P0, !PT ;  /* 0x00000005ff137c10 */ /* 0x000fca00087fe4ff */
[----:B------:R-:W-:Y:S01]  /*178a0*/  STG.E.U16 desc[UR36][R18.64], R27 ;  /* 0x0000001b12007986 */ /* 0x000fe2000c101524 */
[----:B------:R-:W-:Y:S05]  /*178b0*/  EXIT ;  /* 0x000000000000794d */ /* 0x000fea0003800000 */
.L_x_5532:
[----:B------:R-:W-:Y:S04]  /*178c0*/  STG.E desc[UR36][R4.64], R24 ;  /* 0x0000001804007986 */ /* 0x000fe8000c101924 */
[----:B------:R-:W-:Y:S04]  /*178d0*/  STG.E desc[UR36][R4.64+0x4], R25 ;  /* 0x0000041904007986 */ /* 0x000fe8000c101924 */
[----:B------:R-:W-:Y:S04]  /*178e0*/  STG.E desc[UR36][R4.64+0x8], R26 ;  /* 0x0000081a04007986 */ /* 0x000fe8000c101924 */
[----:B------:R-:W-:Y:S01]  /*178f0*/  STG.E desc[UR36][R4.64+0xc], R27 ;  /* 0x00000c1b04007986 */ /* 0x000fe2000c101924 */
[----:B------:R-:W-:Y:S05]  /*17900*/  EXIT ;  /* 0x000000000000794d */ /* 0x000fea0003800000 */
.L_x_5504:
        /* <DEDUP_REMOVED lines=11> */
[----:B------:R-:W-:Y:S05]  /*179c0*/  @!P0 BRA `(.L_x_5537) ;  /* 0x0000000800108947 */ /* 0x000fea0003800000 */
        /* <DEDUP_REMOVED lines=15> */
[----:B------:R-:W0:Y:S02]  /*17ac0*/  LDCU.U8 UR4, c[0x0][0x791] ;  /* 0x0000f220ff0477ac */ /* 0x000e240008000000 */
[----:B0-----:R-:W-:Y:S01]  /*17ad0*/  UISETP.NE.AND UP0, UPT, UR4, URZ, UPT ;  /* 0x000000ff0400728c */ /* 0x001fe2000bf05270 */
[----:B--2---:R-:W-:-:S02]  /*17ae0*/  @P4 SHF.L.U32 R10, R10, 0x10, RZ ;  /* 0x000000100a0a4819 */ /* 0x004fc400000006ff */
[----:B---3--:R-:W-:Y:S01]  /*17af0*/  @P4 SHF.L.U32 R13, R12, 0x10, RZ ;  /* 0x000000100c0d4819 */ /* 0x008fe200000006ff */
[----:B----4-:R-:W-:Y:S02]  /*17b00*/  @P4 IMAD.U32 R11, R0, 0x10000, RZ ;  /* 0x00010000000b4824 */ /* 0x010fe400078e00ff */
        /* <DEDUP_REMOVED lines=15> */
.L_x_5538:
        /* <DEDUP_REMOVED lines=20> */
.L_x_5539:
        /* <DEDUP_REMOVED lines=24> */
.L_x_5540:
        /* <DEDUP_REMOVED lines=24> */
.L_x_5541:
        /* <DEDUP_REMOVED lines=24> */
.L_x_5542:
[----:B------:R-:W0:Y:S02]  /*181c0*/  LDCU.64 UR4, c[0x0][0x760] ;  /* 0x0000ec00ff0477ac */ /* 0x000e240008000a00 */
[----:B0-----:R-:W-:-:S04]  /*181d0*/  IADD3 R18, P0, PT, R18, UR4, RZ ;  /* 0x0000000412127c10 */ /* 0x001fc8000ff1e0ff */
[----:B------:R-:W-:-:S05]  /*181e0*/  IADD3.X R19, PT, PT, RZ, UR5, RZ, P0, !PT ;  /* 0x00000005ff137c10 */ /* 0x000fca00087fe4ff */
[----:B------:R-:W-:Y:S01]  /*181f0*/  STG.E.U16 desc[UR36][R18.64], R27 ;  /* 0x0000001b12007986 */ /* 0x000fe2000c101524 */
[----:B------:R-:W-:Y:S05]  /*18200*/  EXIT ;  /* 0x000000000000794d */ /* 0x000fea0003800000 */
.L_x_5537:
[----:B------:R-:W0:Y:S01]  /*18210*/  LDCU.U8 UR4, c[0x0][0x790] ;  /* 0x0000f200ff0477ac */ /* 0x000e220008000000 */
[----:B------:R-:W1:Y:S01]  /*18220*/  LDCU.U8 UR5, c[0x0][0x791] ;  /* 0x0000f220ff0577ac */ /* 0x000e620008000000 */
[----:B0-----:R-:W-:Y:S02]  /*18230*/  UISETP.NE.AND UP0, UPT, UR4, URZ, UPT ;  /* 0x000000ff0400728c */ /* 0x001fe4000bf05270 */
[----:B-1----:R-:W-:-:S07]  /*18240*/  UISETP.NE.AND UP1, UPT, UR5, URZ, UPT ;  /* 0x000000ff0500728c */ /* 0x002fce000bf25270 */
[----:B------:R-:W-:Y:S05]  /*18250*/  BRA.U !UP0, `(.L_x_5543) ;  /* 0x0000000108207547 */ /* 0x000fea000b800000 */
[----:B------:R-:W2:Y:S04]  /*18260*/  LDG.E R3, desc[UR36][R4.64] ;  /* 0x0000002404037981 */ /* 0x000ea8000c1e1900 */
[----:B------:R-:W3:Y:S04]  /*18270*/  LDG.E R0, desc[UR36][R4.64+0x4] ;  /* 0x0000042404007981 */ /* 0x000ee8000c1e1900 */
[----:B------:R-:W4:Y:S04]  /*18280*/  LDG.E R7, desc[UR36][R4.64+0x8] ;  /* 0x0000082404077981 */ /* 0x000f28000c1e1900 */
[----:B------:R-:W5:Y:S01]  /*18290*/  LDG.E R2, desc[UR36][R4.64+0xc] ;  /* 0x00000c2404027981 */ /* 0x000f62000c1e1900 */
[----:B--2---:R-:W-:Y:S01]  /*182a0*/  FADD.FTZ R24, R24, R3 ;  /* 0x0000000318187221 */ /* 0x004fe20000010000 */
[----:B---3--:R-:W-:Y:S01]  /*182b0*/  FADD.FTZ R25, R25, R0 ;  /* 0x0000000019197221 */ /* 0x008fe20000010000 */
[----:B----4-:R-:W-:Y:S01]  /*182c0*/  FADD.FTZ R26, R26, R7 ;  /* 0x000000071a1a7221 */ /* 0x010fe20000010000 */
[----:B-----5:R-:W-:-:S07]  /*182d0*/  FADD.FTZ R27, R27, R2 ;  /* 0x000000021b1b7221 */ /* 0x020fce0000010000 */
.L_x_5543:
[----:B------:R-:W-:Y:S05]  /*182e0*/  BRA.U !UP1, `(.L_x_5544) ;  /* 0x0000000509847547 */ /* 0x000fea000b800000 */
[----:B------:R-:W0:Y:S01]  /*182f0*/  LDCU UR4, c[0x0][0x794] ;  /* 0x0000f280ff0477ac */ /* 0x000e220008000800 */
[----:B------:R-:W-:Y:S01]  /*18300*/  F2FP.BF16.F32.PACK_AB R24, RZ, R24 ;  /* 0x00000018ff18723e */ /* 0x000fe200000010ff */
[----:B0-----:R-:W-:-:S09]  /*18310*/  UISETP.NE.AND UP0, UPT, UR4, 0x1, UPT ;  /* 0x000000010400788c */ /* 0x001fd2000bf05270 */
[----:B------:R-:W-:Y:S05]  /*18320*/  BRA.U !UP0, `(.L_x_5545) ;  /* 0x0000000108407547 */ /* 0x000fea000b800000 */
        /* <DEDUP_REMOVED lines=16> */
.L_x_5545:
        /* <DEDUP_REMOVED lines=24> */
.L_x_5546:
        /* <DEDUP_REMOVED lines=24> */
.L_x_5547:
        /* <DEDUP_REMOVED lines=24> */
.L_x_5548:
[----:B------:R-:W0:Y:S02]  /*188b0*/  LDCU.64 UR4, c[0x0][0x760] ;  /* 0x0000ec00ff0477ac */ /* 0x000e240008000a00 */
[----:B0-----:R-:W-:-:S04]  /*188c0*/  IADD3 R18, P0, PT, R18, UR4, RZ ;  /* 0x0000000412127c10 */ /* 0x001fc8000ff1e0ff */
[----:B------:R-:W-:-:S05]  /*188d0*/  IADD3.X R19, PT, PT, RZ, UR5, RZ, P0, !PT ;  /* 0x00000005ff137c10 */ /* 0x000fca00087fe4ff */
[----:B------:R-:W-:Y:S01]  /*188e0*/  STG.E.U16 desc[UR36][R18.64], R27 ;  /* 0x0000001b12007986 */ /* 0x000fe2000c101524 */
[----:B------:R-:W-:Y:S05]  /*188f0*/  EXIT ;  /* 0x000000000000794d */ /* 0x000fea0003800000 */
.L_x_5544:
[----:B------:R-:W-:Y:S04]  /*18900*/  STG.E desc[UR36][R4.64], R24 ;  /* 0x0000001804007986 */ /* 0x000fe8000c101924 */
[----:B------:R-:W-:Y:S04]  /*18910*/  STG.E desc[UR36][R4.64+0x4], R25 ;  /* 0x0000041904007986 */ /* 0x000fe8000c101924 */
[----:B------:R-:W-:Y:S04]  /*18920*/  STG.E desc[UR36][R4.64+0x8], R26 ;  /* 0x0000081a04007986 */ /* 0x000fe8000c101924 */
[----:B------:R-:W-:Y:S01]  /*18930*/  STG.E desc[UR36][R4.64+0xc], R27 ;  /* 0x00000c1b04007986 */ /* 0x000fe2000c101924 */
[----:B------:R-:W-:Y:S05]  /*18940*/  EXIT ;  /* 0x000000000000794d */ /* 0x000fea0003800000 */
        .weak           $__internal_12_$__cuda_sm20_div_u64
        .type           $__internal_12_$__cuda_sm20_div_u64,@function
        .size           $__internal_12_$__cuda_sm20_div_u64,(.L_x_8888 - $__internal_12_$__cuda_sm20_div_u64)
$__internal_12_$__cuda_sm20_div_u64:
        /* <DEDUP_REMOVED lines=65> */
[----:B------:R-:W-:Y:S06]  /*18d60*/  RET.REL.NODEC R6 `(_ZN2at6native13reduce_kernelILi128ELi4ENS0_8ReduceOpIN3c108BFloat16ENS0_14func_wrapper_tIS4_NS0_55_GLOBAL__N__0955718d_22_SparseCsrTensorMath_cu_868dd54514ReductionAddOpIfEEEEjS4_Li4ELi4EEEEEvT1_) ;  /* 0xfffffe7006a47950 */ /* 0x000fec0003c3ffff */
.L_x_5549:
        /* <DEDUP_REMOVED lines=9> */
.L_x_8888:


//--------------------- .text._ZN2at6native13reduce_kernelILi512ELi1ENS0_8ReduceOpIN3c104HalfENS0_14func_wrapper_tIS4_NS0_55_GLOBAL__N__0955718d_22_SparseCsrTensorMath_cu_868dd54514ReductionAddOpIfEEEEjS4_Li4ELi4EEEEEvT1_ --------------------------
	.section	.text._ZN2at6native13reduce_kernelILi512ELi1ENS0_8ReduceOpIN3c104HalfENS0_14func_wrapper_tIS4_NS0_55_GLOBAL__N__0955718d_22_SparseCsrTensorMath_cu_868dd54514ReductionAddOpIfEEEEjS4_Li4ELi4EEEEEvT1_,"ax",@progbits
	.align	128
.text._ZN2at6native13reduce_kernelILi512ELi1ENS0_8ReduceOpIN3c104HalfENS0_14func_wrapper_tIS4_NS0_55_GLOBAL__N__0955718d_22_SparseCsrTensorMath_cu_868dd54514ReductionAddOpIfEEEEjS4_Li4ELi4EEEEEvT1_:
        .type           _ZN2at6native13reduce_kernelILi512ELi1ENS0_8ReduceOpIN3c104HalfENS0_14func_wrapper_tIS4_NS0_55_GLOBAL__N__0955718d_22_SparseCsrTensorMath_cu_868dd54514ReductionAddOpIfEEEEjS4_Li4ELi4EEEEEvT1_,@function
        .size           _ZN2at6native13reduce_kernelILi512ELi1ENS0_8ReduceOpIN3c104HalfENS0_14func_wrapper_tIS4_NS0_55_GLOBAL__N__0955718d_22_SparseCsrTensorMath_cu_868dd54514ReductionAddOpIfEEEEjS4_Li4ELi4EEEEEvT1_,(.L_x_8890 - _ZN2at6native13reduce_kernelILi512ELi1ENS0_8ReduceOpIN3c104HalfENS0_14func_wrapper_tIS4_NS0_55_GLOBAL__N__0955718d_22_SparseCsrTensorMath_cu_868dd54514ReductionAddOpIfEEEEjS4_Li4ELi4EEEEEvT1_)
        .other          _ZN2at6native13reduce_kernelILi512ELi1ENS0_8ReduceOpIN3c104HalfENS0_14func_wrapper_tIS4_NS0_55_GLOBAL__N__0955718d_22_SparseCsrTensorMath_cu_868dd54514ReductionAddOpIfEEEEjS4_Li4ELi4EEEEEvT1_,@"STO_CUDA_ENTRY STV_DEFAULT"
_ZN2at6native13reduce_kernelILi512ELi1ENS0_8ReduceOpIN3c104HalfENS0_14func_wrapper_tIS4_NS0_55_GLOBAL__N__0955718d_22_SparseCsrTensorMath_cu_868dd54514ReductionAddOpIfEEEEjS4_Li4ELi4EEEEEvT1_:
        /* <DEDUP_REMOVED lines=295> */
.L_x_5550:
        /* <DEDUP_REMOVED lines=43> */
[----:B--2---:R-:W-:-:S05]  /*1520*/  HADD2.F32 R5, -RZ, R8.H0_H0 ;  /* 0x20000008ff057230 */ /* 0x004fca0000004100 */
[----:B0-----:R-:W-:-:S07]  /*1530*/  FADD.FTZ R5, R5, UR4 ;  /* 0x0000000405057e21 */ /* 0x001fce0008010000 */
.L_x_5557:
[----:B------:R-:W-:Y:S05]  /*1540*/  BSYNC.RECONVERGENT B2 ;  /* 0x0000000000027941 */ /* 0x000fea0003800200 */
.L_x_5556:
[----:B------:R-:W-:Y:S02]  /*1550*/  IADD3 R2, P0, PT, R2, 0x8, RZ ;  /* 0x0000000802027810 */ /* 0x000fe40007f1e0ff */
[----:B------:R-:W-:-:S03]  /*1560*/  IADD3 R8, PT, PT, R11, -0x4, R24 ;  /* 0xfffffffc0b087810 */ /* 0x000fc60007ffe018 */
[----:B------:R-:W-:-:S08]  /*1570*/  IMAD.X R3, RZ, RZ, R3, P0 ;  /* 0x000000ffff037224 */ /* 0x000fd000000e0603 */
.L_x_5555:
[----:B------:R-:W-:Y:S05]  /*1580*/  BSYNC.RECONVERGENT B1 ;  /* 0x0000000000017941 */ /* 0x000fea0003800200 */
.L_x_5554:
        /* <DEDUP_REMOVED lines=11> */
.L_x_5560:
[C---:B------:R-:W-:Y:S01]  /*1640*/  IMAD.WIDE.U32 R6, R21.reuse, 0x8, R2 ;  /* 0x0000000815067825 */ /* 0x040fe200078e0002 */
[----:B------:R-:W0:Y:S05]  /*1650*/  LDCU UR4, c[0x0][0x394] ;  /* 0x00007280ff0477ac */ /* 0x000e2a0008000800 */
[----:B------:R-:W2:Y:S01]  /*1660*/  LDG.E.64 R6, desc[UR36][R6.64] ;  /* 0x0000002406067981 */ /* 0x000ea2000c1e1b00 */
[----:B0-----:R-:W-:-:S05]  /*1670*/  VIADD R21, R21, UR4 ;  /* 0x0000000415157c36 */ /* 0x001fca0008000000 */
[----:B------:R-:W-:-:S04]  /*1680*/  LEA R13, R21, 0x3, 0x2 ;  /* 0x00000003150d7811 */ /* 0x000fc800078e10ff */
[----:B------:R-:W-:Y:S01]  /*1690*/  ISETP.GE.U32.AND P1, PT, R13, R8, PT ;  /* 0x000000080d00720c */ /* 0x000fe20003f26070 */
[--C-:B--2---:R-:W-:Y:S02]  /*16a0*/  HADD2.F32 R12, -RZ, R6.reuse.H0_H0 ;  /* 0x20000006ff0c7230 */ /* 0x104fe40000004100 */
[----:B------:R-:W-:Y:S02]  /*16b0*/  HADD2.F32 R11, -RZ, R6.H1_H1 ;  /* 0x30000006ff0b7230 */ /* 0x000fe40000004100 */
[--C-:B------:R-:W-:Y:S02]  /*16c0*/  HADD2.F32 R14, -RZ, R7.reuse.H0_H0 ;  /* 0x20000007ff0e7230 */ /* 0x100fe40000004100 */
[----:B------:R-:W-:Y:S01]  /*16d0*/  FADD.FTZ R5, R12, R5 ;  /* 0x000000050c057221 */ /* 0x000fe20000010000 */
[----:B------:R-:W-:Y:S02]  /*16e0*/  HADD2.F32 R13, -RZ, R7.H1_H1 ;  /* 0x30000007ff0d7230 */ /* 0x000fe40000004100 */
[----:B------:R-:W-:Y:S01]  /*16f0*/  FADD.FTZ R10, R11, R10 ;  /* 0x0000000a0b0a7221 */ /* 0x000fe20000010000 */
[----:B------:R-:W-:-:S02]  /*1700*/  FADD.FTZ R9, R14, R9 ;  /* 0x000000090e097221 */ /* 0x000fc40000010000 */
[----:B------:R-:W-:Y:S01]  /*1710*/  FADD.FTZ R4, R13, R4 ;  /* 0x000000040d047221 */ /* 0x000fe20000010000 */
[----:B------:R-:W-:Y:S06]  /*1720*/  @!P1 BRA `(.L_x_5560) ;  /* 0xfffffffc00c49947 */ /* 0x000fec000383ffff */
.L_x_5559:
[----:B------:R-:W-:Y:S05]  /*1730*/  BSYNC.RECONVERGENT B1 ;  /* 0x0000000000017941 */ /* 0x000fea0003800200 */
.L_x_5558:
[----:B------:R-:W-:Y:S04]  /*1740*/  BSSY.RECONVERGENT B1, `(.L_x_5561) ;  /* 0x000000a000017945 */ /* 0x000fe80003800200 */
[----:B------:R-:W-:Y:S05]  /*1750*/  @P0 BRA `(.L_x_5562) ;  /* 0x0000000000200947 */ /* 0x000fea0003800000 */
[----:B------:R-:W-:-:S04]  /*1760*/  LOP3.LUT R7, R8, 0xfffffffc, RZ, 0xc0, !PT ;  /* 0xfffffffc08077812 */ /* 0x000fc800078ec0ff */
[----:B------:R-:W-:-:S04]  /*1770*/  IADD3 R7, PT, PT, R7, R0, RZ ;  /* 0x0000000007077210 */ /* 0x000fc80007ffe0ff */
[----:B------:R-:W-:-:S13]  /*1780*/  ISETP.GE.U32.AND P0, PT, R7, R8, PT ;  /* 0x000000080700720c */ /* 0x000fda0003f06070 */
[----:B------:R-:W-:Y:S05]  /*1790*/  @P0 BRA `(.L_x_5562) ;  /* 0x0000000000100947 */ /* 0x000fea0003800000 */
[----:B------:R-:W-:-:S06]  /*17a0*/  IMAD.WIDE R2, R7, 0x2, R2 ;  /* 0x0000000207027825 */ /* 0x000fcc00078e0202 */
[----:B------:R-:W2:Y:S02]  /*17b0*/  LDG.E.U16 R2, desc[UR36][R2.64] ;  /* 0x0000002402027981 */ /* 0x000ea4000c1e1500 */
[----:B--2---:R-:W-:-:S05]  /*17c0*/  HADD2.F32 R0, -RZ, R2.H0_H0 ;  /* 0x20000002ff007230 */ /* 0x004fca0000004100 */
[----:B------:R-:W-:-:S07]  /*17d0*/  FADD.FTZ R5, R5, R0 ;  /* 0x0000000005057221 */ /* 0x000fce0000010000 */
.L_x_5562:
[----:B------:R-:W-:Y:S05]  /*17e0*/  BSYNC.RECONVERGENT B1 ;  /* 0x0000000000017941 */ /* 0x000fea0003800200 */
.L_x_5561:
[----:B------:R-:W-:-:S04]  /*17f0*/  FADD.FTZ R10, R10, R5 ;  /* 0x000000050a0a7221 */ /* 0x000fc80000010000 */
[----:B------:R-:W-:-:S04]  /*1800*/  FADD.FTZ R7, R10, R9 ;  /* 0x000000090a077221 */ /* 0x000fc80000010000 */
[----:B------:R-:W-:Y:S01]  /*1810*/  FADD.FTZ R7, R7, R4 ;  /* 0x0000000407077221 */ /* 0x000fe20000010000 */
[----:B------:R-:W-:Y:S06]  /*1820*/  BRA `(.L_x_5552) ;  /* 0x00000094005c7947 */ /* 0x000fec0003800000 */
.L_x_5553:
        /* <DEDUP_REMOVED lines=18> */
.L_x_5567:
        /* <DEDUP_REMOVED lines=13> */
[----:B------:R-:W-:Y:S01]  /*1a20*/  ISETP.GE.U32.AND P0, PT, R23, R24, PT ;  /* 0x000000181700720c */ /* 0x000fe20003f06070 */
[----:B--2---:R-:W-:Y:S02]  /*1a30*/  HADD2.F32 R23, -RZ, R12.H0_H0 ;  /* 0x2000000cff177230 */ /* 0x004fe40000004100 */
[----:B---3--:R-:W-:Y:S02]  /*1a40*/  HADD2.F32 R6, -RZ, R14.H0_H0 ;  /* 0x2000000eff067230 */ /* 0x008fe40000004100 */
[----:B----4-:R-:W-:Y:S02]  /*1a50*/  HADD2.F32 R8, -RZ, R18.H0_H0 ;  /* 0x20000012ff087230 */ /* 0x010fe40000004100 */
[----:B-----5:R-:W-:Y:S02]  /*1a60*/  HADD2.F32 R20, -RZ, R10.H0_H0 ;  /* 0x2000000aff147230 */ /* 0x020fe40000004100 */
[----:B------:R-:W-:Y:S01]  /*1a70*/  FADD.FTZ R4, R23, R4 ;  /* 0x0000000417047221 */ /* 0x000fe20000010000 */
[----:B------:R-:W-:Y:S01]  /*1a80*/  FADD.FTZ R9, R6, R9 ;  /* 0x0000000906097221 */ /* 0x000fe20000010000 */
[----:B------:R-:W-:Y:S01]  /*1a90*/  FADD.FTZ R5, R8, R5 ;  /* 0x0000000508057221 */ /* 0x000fe20000010000 */
[----:B------:R-:W-:Y:S01]  /*1aa0*/  FADD.FTZ R7, R20, R7 ;  /* 0x0000000714077221 */ /* 0x000fe20000010000 */
[----:B------:R-:W-:Y:S06]  /*1ab0*/  @!P0 BRA `(.L_x_5567) ;  /* 0xfffffffc00a48947 */ /* 0x000fec000383ffff */
[----:B------:R-:W-:Y:S05]  /*1ac0*/  BSYNC.RECONVERGENT B2 ;  /* 0x0000000000027941 */ /* 0x000fea0003800200 */
.L_x_5566:
[----:B------:R-:W-:-:S07]  /*1ad0*/  PRMT R6, R10, 0x7610, R6 ;  /* 0x000076100a067816 */ /* 0x000fce0000000006 */
.L_x_5565:
[----:B------:R-:W-:Y:S05]  /*1ae0*/  BSYNC.RECONVERGENT B1 ;  /* 0x0000000000017941 */ /* 0x000fea0003800200 */
.L_x_5564:
[----:B------:R-:W-:Y:S01]  /*1af0*/  ISETP.GE.U32.AND P0, PT, R21, R24, PT ;  /* 0x000000181500720c */ /* 0x000fe20003f06070 */
[----:B------:R-:W-:-:S12]  /*1b00*/  BSSY.RECONVERGENT B1, `(.L_x_5568) ;  /* 0x0000012000017945 */ /* 0x000fd80003800200 */
[----:B------:R-:W-:Y:S05]  /*1b10*/  @P0 BRA `(.L_x_5569) ;  /* 0x0000000000400947 */ /* 0x000fea0003800000 */
[----:B------:R-:W-:-:S05]  /*1b20*/  IMAD.WIDE.U32 R10, R21, 0x2, R2 ;  /* 0x00000002150a7825 */ /* 0x000fca00078e0002 */
[----:B------:R0:W5:Y:S01]  /*1b30*/  LDG.E.U16 R12, desc[UR36][R10.64] ;  /* 0x000000240a0c7981 */ /* 0x000162000c1e1500 */
[----:B------:R-:W-:-:S04]  /*1b40*/  IADD3 R13, PT, PT, R21, R0, RZ ;  /* 0x00000000150d7210 */ /* 0x000fc80007ffe0ff */
[----:B------:R-:W-:-:S13]  /*1b50*/  ISETP.GE.U32.AND P1, PT, R13, R24, PT ;  /* 0x000000180d00720c */ /* 0x000fda0003f26070 */
[----:B0-----:R-:W-:Y:S05]  /*1b60*/  @P1 BRA `(.L_x_5569) ;  /* 0x00000000002c1947 */ /* 0x001fea0003800000 */
[----:B------:R-:W-:-:S05]  /*1b70*/  IMAD.WIDE.U32 R10, R13, 0x2, R2 ;  /* 0x000000020d0a7825 */ /* 0x000fca00078e0002 */
[----:B------:R0:W5:Y:S01]  /*1b80*/  LDG.E.U16 R14, desc[UR36][R10.64] ;  /* 0x000000240a0e7981 */ /* 0x000162000c1e1500 */
[----:B------:R-:W-:-:S05]  /*1b90*/  IMAD.IADD R13, R13, 0x1, R0 ;  /* 0x000000010d0d7824 */ /* 0x000fca00078e0200 */
        /* <DEDUP_REMOVED lines=8> */
.L_x_5569:
[----:B------:R-:W-:Y:S05]  /*1c20*/  BSYNC.RECONVERGENT B1 ;  /* 0x0000000000017941 */ /* 0x000fea0003800200 */
.L_x_5568:
[----:B------:R-:W-:Y:S04]  /*1c30*/  BSSY.RECONVERGENT B1, `(.L_x_5570) ;  /* 0x0000012000017945 */ /* 0x000fe80003800200 */
[----:B------:R-:W-:Y:S05]  /*1c40*/  @P0 BRA `(.L_x_5571) ;  /* 0x0000000000400947 */ /* 0x000fea0003800000 */
[----:B------:R-:W-:Y:S01]  /*1c50*/  IADD3 R21, PT, PT, R21, R0, RZ ;  /* 0x0000000015157210 */ /* 0x000fe20007ffe0ff */
[----:B0----5:R-:W-:-:S03]  /*1c60*/  HADD2.F32 R3, -RZ, R12.H0_H0 ;  /* 0x2000000cff037230 */ /* 0x021fc60000004100 */
[----:B------:R-:W-:Y:S02]  /*1c70*/  ISETP.GE.U32.AND P0, PT, R21, R24, PT ;  /* 0x000000181500720c */ /* 0x000fe40003f06070 */
[----:B------:R-:W-:-:S11]  /*1c80*/  FADD.FTZ R4, R4, R3 ;  /* 0x0000000304047221 */ /* 0x000fd60000010000 */
[----:B------:R-:W-:Y:S05]  /*1c90*/  @P0 BRA `(.L_x_5571) ;  /* 0x00000000002c0947 */ /* 0x000fea0003800000 */
[----:B------:R-:W-:Y:S02]  /*1ca0*/  IMAD.IADD R3, R21, 0x1, R0 ;  /* 0x0000000115037824 */ /* 0x000fe400078e0200 */
[----:B------:R-:W-:-:S03]  /*1cb0*/  HADD2.F32 R14, -RZ, R14.H0_H0 ;  /* 0x2000000eff0e7230 */ /* 0x000fc60000004100 */
[----:B------:R-:W-:Y:S02]  /*1cc0*/  ISETP.GE.U32.AND P0, PT, R3, R24, PT ;  /* 0x000000180300720c */ /* 0x000fe40003f06070 */
[----:B------:R-:W-:-:S11]  /*1cd0*/  FADD.FTZ R9, R9, R14 ;  /* 0x0000000e09097221 */ /* 0x000fd60000010000 */
[----:B------:R-:W-:Y:S05]  /*1ce0*/  @P0 BRA `(.L_x_5571) ;  /* 0x0000000000180947 */ /* 0x000fea0003800000 */
[----:B------:R-:W-:Y:S01]  /*1cf0*/  IADD3 R3, PT, PT, R3, R0, RZ ;  /* 0x0000000003037210 */ /* 0x000fe20007ffe0ff */
[----:B------:R-:W-:-:S03]  /*1d00*/  HADD2.F32 R18, -RZ, R18.H0_H0 ;  /* 0x20000012ff127230 */ /* 0x000fc60000004100 */
[----:B------:R-:W-:Y:S02]  /*1d10*/  ISETP.GE.U32.AND P0, PT, R3, R24, PT ;  /* 0x000000180300720c */ /* 0x000fe40003f06070 */
[----:B------:R-:W-:-:S11]  /*1d20*/  FADD.FTZ R5, R5, R18 ;  /* 0x0000001205057221 */ /* 0x000fd60000010000 */
[----:B------:R-:W-:-:S05]  /*1d30*/  @!P0 HADD2.F32 R6, -RZ, R6.H0_H0 ;  /* 0x20000006ff068230 */ /* 0x000fca0000004100 */
[----:B------:R-:W-:-:S07]  /*1d40*/  @!P0 FADD.FTZ R7, R7, R6 ;  /* 0x0000000607078221 */ /* 0x000fce0000010000 */
.L_x_5571:
[----:B------:R-:W-:Y:S05]  /*1d50*/  BSYNC.RECONVERGENT B1 ;  /* 0x0000000000017941 */ /* 0x000fea0003800200 */
.L_x_5570:
[----:B------:R-:W-:-:S04]  /*1d60*/  FADD.FTZ R4, R4, R9 ;  /* 0x0000000904047221 */ /* 0x000fc80000010000 */
[----:B------:R-:W-:-:S04]  /*1d70*/  FADD.FTZ R4, R4, R5 ;  /* 0x0000000504047221 */ /* 0x000fc80000010000 */
[----:B------:R-:W-:Y:S01]  /*1d80*/  FADD.FTZ R7, R4, R7 ;  /* 0x0000000704077221 */ /* 0x000fe20000010000 */
[----:B------:R-:W-:Y:S06]  /*1d90*/  BRA `(.L_x_5552) ;  /* 0x0000009000007947 */ /* 0x000fec0003800000 */
.L_x_5563:
        /* <DEDUP_REMOVED lines=14> */
.L_x_5576:
        /* <DEDUP_REMOVED lines=28> */
.L_x_5575:
[----:B------:R-:W-:Y:S02]  /*2040*/  PRMT R14, R18, 0x7610, R14 ;  /* 0x00007610120e7816 */ /* 0x000fe4000000000e */
[----:B------:R-:W-:Y:S02]  /*2050*/  PRMT R13, R10, 0x7610, R13 ;  /* 0x000076100a0d7816 */ /* 0x000fe4000000000d */
[----:B------:R-:W-:-:S07]  /*2060*/  PRMT R9, R15, 0x7610, R9 ;  /* 0x000076100f097816 */ /* 0x000fce0000000009 */
.L_x_5574:
[----:B------:R-:W-:Y:S05]  /*2070*/  BSYNC.RECONVERGENT B1 ;  /* 0x0000000000017941 */ /* 0x000fea0003800200 */
.L_x_5573:
        /* <DEDUP_REMOVED lines=23> */
.L_x_5578:
[----:B------:R-:W-:Y:S05]  /*21f0*/  BSYNC.RECONVERGENT B1 ;  /* 0x0000000000017941 */ /* 0x000fea0003800200 */
.L_x_5577:
        /* <DEDUP_REMOVED lines=12> */
[----:B------:R-:W-:-:S04]  /*22c0*/  IADD3 R3, PT, PT, R3, R4, RZ ;  /* 0x0000000403037210 */ /* 0x000fc80007ffe0ff */
[----:B------:R-:W-:Y:S01]  /*22d0*/  ISETP.GE.U32.AND P0, PT, R3, R24, PT ;  /* 0x000000180300720c */ /* 0x000fe20003f06070 */
[----:B------:R-:W-:-:S05]  /*22e0*/  HADD2.F32 R3, -RZ, R12.H0_H0 ;  /* 0x2000000cff037230 */ /* 0x000fca0000004100 */
[----:B------:R-:W-:-:S07]  /*22f0*/  FADD.FTZ R6, R6, R3 ;  /* 0x0000000306067221 */ /* 0x000fce0000010000 */
[----:B------:R-:W-:-:S05]  /*2300*/  @!P0 HADD2.F32 R0, -RZ, R9.H0_H0 ;  /* 0x20000009ff008230 */ /* 0x000fca0000004100 */
[----:B------:R-:W-:-:S07]  /*2310*/  @!P0 FADD.FTZ R5, R5, R0 ;  /* 0x0000000005058221 */ /* 0x000fce0000010000 */
.L_x_5580:
[----:B------:R-:W-:Y:S05]  /*2320*/  BSYNC.RECONVERGENT B1 ;  /* 0x0000000000017941 */ /* 0x000fea0003800200 */
.L_x_5579:
[----:B------:R-:W-:-:S04]  /*2330*/  FADD.FTZ R7, R8, R7 ;  /* 0x0000000708077221 */ /* 0x000fc80000010000 */
[----:B------:R-:W-:-:S04]  /*2340*/  FADD.FTZ R6, R7, R6 ;  /* 0x0000000607067221 */ /* 0x000fc80000010000 */
[----:B------:R-:W-:Y:S01]  /*2350*/  FADD.FTZ R7, R6, R5 ;  /* 0x0000000506077221 */ /* 0x000fe20000010000 */
[----:B------:R-:W-:Y:S06]  /*2360*/  BRA `(.L_x_5552) ;  /* 0x00000088008c7947 */ /* 0x000fec0003800000 */
.L_x_5572:
[----:B------:R-:W0:Y:S01]  /*2370*/  LDCU UR4, c[0x0][0x394] ;  /* 0x00007280ff0477ac */ /* 0x000e220008000800 */
[----:B------:R-:W1:Y:S01]  /*2380*/  LDC R9, c[0x0][0x384] ;  /* 0x0000e100ff097b82 */ /* 0x000e620000000800 */
        /* <DEDUP_REMOVED lines=16> */
.L_x_5588:
        /* <DEDUP_REMOVED lines=302> */
.L_x_5584:
[----:B------:R-:W-:-:S04]  /*3770*/  LOP3.LUT R7, R0, 0xfffffffe, RZ, 0xc0, !PT ;  /* 0xfffffffe00077812 */ /* 0x000fc800078ec0ff */
[----:B------:R-:W-:-:S04]  /*3780*/  IADD3 R6, P1, PT, R7, R4, RZ ;  /* 0x0000000407067210 */ /* 0x000fc80007f3e0ff */
[----:B------:R-:W-:-:S05]  /*3790*/  IADD3.X R7, PT, PT, RZ, R5, RZ, P1, !PT ;  /* 0x00000005ff077210 */ /* 0x000fca0000ffe4ff */
[----:B------:R1:W5:Y:S01]  /*37a0*/  LDG.E.U16 R6, desc[UR36][R6.64] ;  /* 0x0000002406067981 */ /* 0x000362000c1e1500 */
        /* <DEDUP_REMOVED lines=228> */
.L_x_5585:
[----:B------:R-:W-:Y:S01]  /*45f0*/  LOP3.LUT R19, R0, 0xfffffffe, RZ, 0xc0, !PT ;  /* 0xfffffffe00137812 */ /* 0x000fe200078ec0ff */
[----:B------:R-:W-:Y:S01]  /*4600*/  VIADD R13, R13, UR4 ;  /* 0x000000040d0d7c36 */ /* 0x000fe20008000000 */
[----:B------:R-:W-:Y:S02]  /*4610*/  MOV R12, RZ ;  /* 0x000000ff000c7202 */ /* 0x000fe40000000f00 */
[----:B------:R-:W-:-:S03]  /*4620*/  IADD3 R18, P1, PT, R19, R4, RZ ;  /* 0x0000000413127210 */ /* 0x000fc60007f3e0ff */
[----:B------:R-:W-:Y:S01]  /*4630*/  IMAD.HI.U32 R0, R13, UR30, R12 ;  /* 0x0000001e0d007c27 */ /* 0x000fe2000f8e000c */
[----:B------:R-:W-:-:S05]  /*4640*/  IADD3.X R19, PT, PT, RZ, R5, RZ, P1, !PT ;  /* 0x00000005ff137210 */ /* 0x000fca0000ffe4ff */
[----:B------:R0:W5:Y:S02]  /*4650*/  LDG.E.U16 R7, desc[UR36][R18.64] ;  /* 0x0000002412077981 */ /* 0x000164000c1e1500 */
        /* <DEDUP_REMOVED lines=224> */
.L_x_5586:
[----:B------:R-:W-:-:S04]  /*5460*/  LOP3.LUT R19, R0, 0xfffffffe, RZ, 0xc0, !PT ;  /* 0xfffffffe00137812 */ /* 0x000fc800078ec0ff */
[----:B------:R-:W-:-:S04]  /*5470*/  IADD3 R18, P1, PT, R19, R4, RZ ;  /* 0x0000000413127210 */ /* 0x000fc80007f3e0ff */
[----:B------:R-:W-:-:S05]  /*5480*/  IADD3.X R19, PT, PT, RZ, R5, RZ, P1, !PT ;  /* 0x00000005ff137210 */ /* 0x000fca0000ffe4ff */
[----:B------:R0:W5:Y:S01]  /*5490*/  LDG.E.U16 R0, desc[UR36][R18.64] ;  /* 0x0000002412007981 */ /* 0x000162000c1e1500 */
        /* <DEDUP_REMOVED lines=239> */
.L_x_5587:
[----:B------:R-:W-:-:S04]  /*6390*/  LOP3.LUT R13, R8, 0xfffffffe, RZ, 0xc0, !PT ;  /* 0xfffffffe080d7812 */ /* 0x000fc800078ec0ff */
[----:B------:R-:W-:-:S04]  /*63a0*/  IADD3 R12, P1, PT, R13, R4, RZ ;  /* 0x000000040d0c7210 */ /* 0x000fc80007f3e0ff */
[----:B------:R-:W-:-:S05]  /*63b0*/  IADD3.X R13, PT, PT, RZ, R5, RZ, P1, !PT ;  /* 0x00000005ff0d7210 */ /* 0x000fca0000ffe4ff */
[----:B------:R1:W5:Y:S04]  /*63c0*/  LDG.E.U16 R8, desc[UR36][R12.64] ;  /* 0x000000240c087981 */ /* 0x000368000c1e1500 */
.L_x_5583:
[----:B------:R-:W2:Y:S01]  /*63d0*/  LDCU UR5, c[0x0][0x38c] ;  /* 0x00007180ff0577ac */ /* 0x000ea20008000800 */
[----:B0-----:R-:W-:Y:S02]  /*63e0*/  IMAD.U32 R22, RZ, RZ, UR4 ;  /* 0x00000004ff167e24 */ /* 0x001fe4000f8e00ff */
[----:B-1---5:R-:W-:Y:S02]  /*63f0*/  HADD2.F32 R12, -RZ, R6.H0_H0 ;  /* 0x20000006ff0c7230 */ /* 0x022fe40000004100 */
[----:B------:R-:W-:Y:S01]  /*6400*/  HADD2.F32 R13, -RZ, R7.H0_H0 ;  /* 0x20000007ff0d7230 */ /* 0x000fe20000004100 */
[----:B------:R-:W-:Y:S01]  /*6410*/  LEA R21, R22, R21, 0x2 ;  /* 0x0000001516157211 */ /* 0x000fe200078e10ff */
[----:B------:R-:W-:Y:S02]  /*6420*/  HADD2.F32 R18, -RZ, R0.H0_H0 ;  /* 0x20000000ff127230 */ /* 0x000fe40000004100 */
[----:B------:R-:W-:Y:S01]  /*6430*/  FADD.FTZ R9, R12, R9 ;  /* 0x000000090c097221 */ /* 0x000fe20000010000 */
[----:B------:R-:W-:Y:S01]  /*6440*/  FADD.FTZ R10, R13, R10 ;  /* 0x0000000a0d0a7221 */ /* 0x000fe20000010000 */
[----:B------:R-:W-:-:S02]  /*6450*/  IMAD R15, R22, 0x3, R21 ;  /* 0x00000003160f7824 */ /* 0x000fc400078e0215 */
[----:B------:R-:W-:Y:S01]  /*6460*/  FADD.FTZ R11, R18, R11 ;  /* 0x0000000b120b7221 */ /* 0x000fe20000010000 */
[----:B--2---:R-:W-:-:S04]  /*6470*/  MOV R24, UR5 ;  /* 0x0000000500187c02 */ /* 0x004fc80008000f00 */
[----:B------:R-:W-:Y:S01]  /*6480*/  ISETP.GE.U32.AND P1, PT, R15, R24, PT ;  /* 0x000000180f00720c */ /* 0x000fe20003f26070 */
[----:B------:R-:W-:-:S05]  /*6490*/  HADD2.F32 R15, -RZ, R8.H0_H0 ;  /* 0x20000008ff0f7230 */ /* 0x000fca0000004100 */
[----:B------:R-:W-:-:S07]  /*64a0*/  FADD.FTZ R20, R15, R20 ;  /* 0x000000140f147221 */ /* 0x000fce0000010000 */
[----:B------:R-:W-:Y:S05]  /*64b0*/  @!P1 BRA `(.L_x_5588) ;  /* 0xffffffbc00f49947 */ /* 0x000fea000383ffff */
.L_x_5582:
[----:B------:R-:W-:Y:S05]  /*64c0*/  BSYNC.RECONVERGENT B1 ;  /* 0x0000000000017941 */ /* 0x000fea0003800200 */
.L_x_5581:
        /* <DEDUP_REMOVED lines=284> */
.L_x_5592:
[----:B------:R-:W-:Y:S01]  /*7690*/  SHF.R.U32.HI R12, RZ, 0x1, R6 ;  /* 0x00000001ff0c7819 */ /* 0x000fe20000011606 */
[----:B------:R-:W-:-:S07]  /*76a0*/  IMAD.MOV.U32 R13, RZ, RZ, RZ ;  /* 0x000000ffff0d7224 */ /* 0x000fce00078e00ff */
.L_x_5591:
        /* <DEDUP_REMOVED lines=284> */
.L_x_5594:
[----:B------:R-:W-:Y:S02]  /*8870*/  SHF.R.U32.HI R18, RZ, 0x1, R7 ;  /* 0x00000001ff127819 */ /* 0x000fe40000011607 */
[----:B------:R-:W-:-:S07]  /*8880*/  MOV R19, RZ ;  /* 0x000000ff00137202 */ /* 0x000fce0000000f00 */
.L_x_5593:
        /* <DEDUP_REMOVED lines=281> */
.L_x_5596:
[----:B------:R-:W-:Y:S02]  /*9a20*/  SHF.R.U32.HI R18, RZ, 0x1, R0 ;  /* 0x00000001ff127819 */ /* 0x000fe40000011600 */
[----:B------:R-:W-:-:S07]  /*9a30*/  MOV R19, RZ ;  /* 0x000000ff00137202 */ /* 0x000fce0000000f00 */
.L_x_5595:
        /* <DEDUP_REMOVED lines=281> */
.L_x_5598:
[----:B------:R-:W-:Y:S02]  /*abd0*/  SHF.R.U32.HI R12, RZ, 0x1, R5 ;  /* 0x00000001ff0c7819 */ /* 0x000fe40000011605 */
[----:B------:R-:W-:-:S07]  /*abe0*/  MOV R13, RZ ;  /* 0x000000ff000d7202 */ /* 0x000fce0000000f00 */
.L_x_5597:
[----:B------:R-:W-:-:S04]  /*abf0*/  LEA R4, P0, R12, R3, 0x1 ;  /* 0x000000030c047211 */ /* 0x000fc800078008ff */
[----:B------:R-:W-:-:S05]  /*ac00*/  LEA.HI.X R5, R12, R2, R13, 0x1, P0 ;  /* 0x000000020c057211 */ /* 0x000fca00000f0c0d */
[----:B------:R0:W5:Y:S04]  /*ac10*/  LDG.E.U16 R8, desc[UR36][R4.64] ;  /* 0x0000002404087981 */ /* 0x000168000c1e1500 */
.L_x_5590:
[----:B------:R-:W-:Y:S05]  /*ac20*/  BSYNC.RECONVERGENT B1 ;  /* 0x0000000000017941 */ /* 0x000fea0003800200 */
.L_x_5589:
[----:B------:R-:W-:Y:S01]  /*ac30*/  ISETP.GE.U32.AND P0, PT, R21, R24, PT ;  /* 0x000000181500720c */ /* 0x000fe20003f06070 */
[----:B------:R-:W-:-:S12]  /*ac40*/  BSSY.RECONVERGENT B1, `(.L_x_5599) ;  /* 0x0000012000017945 */ /* 0x000fd80003800200 */
[----:B------:R-:W-:Y:S05]  /*ac50*/  @P0 BRA `(.L_x_5600) ;  /* 0x0000000000400947 */ /* 0x000fea0003800000 */
[----:B------:R-:W-:Y:S01]  /*ac60*/  IADD3 R3, PT, PT, R21, R22, RZ ;  /* 0x0000001615037210 */ /* 0x000fe20007ffe0ff */
[----:B-----5:R-:W-:-:S03]  /*ac70*/  HADD2.F32 R6, -RZ, R6.H0_H0 ;  /* 0x20000006ff067230 */ /* 0x020fc60000004100 */
[----:B------:R-:W-:Y:S02]  /*ac80*/  ISETP.GE.U32.AND P0, PT, R3, R24, PT ;  /* 0x000000180300720c */ /* 0x000fe40003f06070 */
[----:B------:R-:W-:-:S11]  /*ac90*/  FADD.FTZ R9, R9, R6 ;  /* 0x0000000609097221 */ /* 0x000fd60000010000 */
[----:B------:R-:W-:Y:S05]  /*aca0*/  @P0 BRA `(.L_x_5600) ;  /* 0x00000000002c0947 */ /* 0x000fea0003800000 */
[----:B------:R-:W-:Y:S01]  /*acb0*/  IADD3 R3, PT, PT, R3, R22, RZ ;  /* 0x0000001603037210 */ /* 0x000fe20007ffe0ff */
[----:B------:R-:W-:-:S03]  /*acc0*/  HADD2.F32 R7, -RZ, R7.H0_H0 ;  /* 0x20000007ff077230 */ /* 0x000fc60000004100 */
[----:B------:R-:W-:Y:S02]  /*acd0*/  ISETP.GE.U32.AND P0, PT, R3, R24, PT ;  /* 0x000000180300720c */ /* 0x000fe40003f06070 */
[----:B------:R-:W-:-:S11]  /*ace0*/  FADD.FTZ R10, R10, R7 ;  /* 0x000000070a0a7221 */ /* 0x000fd60000010000 */
[----:B------:R-:W-:Y:S05]  /*acf0*/  @P0 BRA `(.L_x_5600) ;  /* 0x0000000000180947 */ /* 0x000fea0003800000 */
[----:B------:R-:W-:Y:S02]  /*ad00*/  IMAD.IADD R3, R3, 0x1, R22 ;  /* 0x0000000103037824 */ /* 0x000fe400078e0216 */
[----:B------:R-:W-:-:S03]  /*ad10*/  HADD2.F32 R0, -RZ, R0.H0_H0 ;  /* 0x20000000ff007230 */ /* 0x000fc60000004100 */
[----:B------:R-:W-:Y:S02]  /*ad20*/  ISETP.GE.U32.AND P0, PT, R3, R24, PT ;  /* 0x000000180300720c */ /* 0x000fe40003f06070 */
[----:B------:R-:W-:-:S11]  /*ad30*/  FADD.FTZ R11, R11, R0 ;  /* 0x000000000b0b7221 */ /* 0x000fd60000010000 */
[----:B------:R-:W-:-:S05]  /*ad40*/  @!P0 HADD2.F32 R3, -RZ, R8.H0_H0 ;  /* 0x20000008ff038230 */ /* 0x000fca0000004100 */
[----:B------:R-:W-:-:S07]  /*ad50*/  @!P0 FADD.FTZ R20, R20, R3 ;  /* 0x0000000314148221 */ /* 0x000fce0000010000 */
.L_x_5600:
[----:B------:R-:W-:Y:S05]  /*ad60*/  BSYNC.RECONVERGENT B1 ;  /* 0x0000000000017941 */ /* 0x000fea0003800200 */
.L_x_5599:
[----:B------:R-:W-:-:S04]  /*ad70*/  FADD.FTZ R10, R10, R9 ;  /* 0x000000090a0a7221 */ /* 0x000fc80000010000 */
[----:B-----5:R-:W-:-:S04]  /*ad80*/  FADD.FTZ R7, R10, R11 ;  /* 0x0000000b0a077221 */ /* 0x020fc80000010000 */
[----:B------:R-:W-:-:S07]  /*ad90*/  FADD.FTZ R7, R7, R20 ;  /* 0x0000001407077221 */ /* 0x000fce0000010000 */
.L_x_5552:
[----:B------:R-:W-:Y:S05]  /*ada0*/  BSYNC.RECONVERGENT B0 ;  /* 0x0000000000007941 */ /* 0x000fea0003800200 */
.L_x_5551:
        /* <DEDUP_REMOVED lines=17> */
.L_x_5602:
        /* <DEDUP_REMOVED lines=13> */
.L_x_5601:
        /* <DEDUP_REMOVED lines=18> */
.L_x_5605:
[----:B-----5:R-:W-:Y:S01]  /*b0b0*/  SHF.R.U32.HI R9, RZ, 0x1, R4 ;  /* 0x00000001ff097819 */ /* 0x020fe20000011604 */
[----:B------:R-:W-:Y:S03]  /*b0c0*/  BAR.SYNC.DEFER_BLOCKING 0x0 ;  /* 0x0000000000007b1d */ /* 0x000fe60000010000 */
[----:B------:R-:W-:-:S04]  /*b0d0*/  IADD3 R5, PT, PT, R9, R0, RZ ;  /* 0x0000000009057210 */ /* 0x000fc80007ffe0ff */
[----:B------:R-:W-:-:S04]  /*b0e0*/  ISETP.GE.U32.AND P0, PT, R5, UR5, PT ;  /* 0x0000000505007c0c */ /* 0x000fc8000bf06070 */
[----:B------:R-:W-:-:S13]  /*b0f0*/  ISETP.GE.U32.OR P0, PT, R0, R9, P0 ;  /* 0x000000090000720c */ /* 0x000fda0000706470 */
[----:B------:R-:W-:-:S05]  /*b100*/  @!P0 IMAD R5, R9, 0x4, R2 ;  /* 0x0000000409058824 */ /* 0x000fca00078e0202 */
[----:B------:R-:W4:Y:S02]  /*b110*/  @!P0 LDS R6, [R5] ;  /* 0x0000000005068984 */ /* 0x000f240000000800 */
[----:B----4-:R-:W-:-:S05]  /*b120*/  @!P0 FADD.FTZ R7, R7, R6 ;  /* 0x0000000607078221 */ /* 0x010fca0000010000 */
[----:B------:R0:W-:Y:S01]  /*b130*/  @!P0 STS [R2], R7 ;  /* 0x0000000702008388 */ /* 0x0001e20000000800 */
[----:B------:R-:W-:Y:S02]  /*b140*/  ISETP.GT.U32.AND P0, PT, R4, 0x7f, PT ;  /* 0x0000007f0400780c */ /* 0x000fe40003f04070 */
[----:B------:R-:W-:-:S11]  /*b150*/  MOV R4, R9 ;  /* 0x0000000900047202 */ /* 0x000fd60000000f00 */
[----:B0-----:R-:W-:Y:S05]  /*b160*/  @P0 BRA `(.L_x_5605) ;  /* 0xfffffffc00d00947 */ /* 0x001fea000383ffff */
.L_x_5604:
[----:B------:R-:W-:Y:S01]  /*b170*/  BAR.SYNC.DEFER_BLOCKING 0x0 ;  /* 0x0000000000007b1d */ /* 0x000fe20000010000 */
[----:B------:R-:W-:-:S09]  /*b180*/  UISETP.GE.U32.AND UP0, UPT, UR4, 0x2, UPT ;  /* 0x000000020400788c */ /* 0x000fd2000bf06070 */
[----:B------:R-:W-:Y:S05]  /*b190*/  BRA.U !UP0, `(.L_x_5603) ;  /* 0x0000000108187547 */ /* 0x000fea000b800000 */
[----:B-1-34-:R-:W-:-:S07]  /*b1a0*/  HFMA2 R2, -RZ, RZ, 0, 5.9604644775390625e-08 ;  /* 0x00000001ff027431 */ /* 0x01afce00000001ff */
.L_x_5606:
[----:B------:R1:W3:Y:S02]  /*b1b0*/  SHFL.DOWN PT, R4, R7, R2, 0x1f ;  /* 0x08001f0207047589 */ /* 0x0002e400000e0000 */
[----:B-1----:R-:W-:-:S04]  /*b1c0*/  SHF.L.U32 R2, R2, 0x1, RZ ;  /* 0x0000000102027819 */ /* 0x002fc800000006ff */
[----:B------:R-:W-:Y:S01]  /*b1d0*/  ISETP.GE.AND P0, PT, R2, UR4, PT ;  /* 0x0000000402007c0c */ /* 0x000fe2000bf06270 */
[----:B---3--:R-:W-:-:S12]  /*b1e0*/  FADD.FTZ R7, R4, R7 ;  /* 0x0000000704077221 */ /* 0x008fd80000010000 */
[----:B------:R-:W-:Y:S05]  /*b1f0*/  @!P0 BRA `(.L_x_5606) ;  /* 0xfffffffc00ec8947 */ /* 0x000fea000383ffff */
.L_x_5603:
        /* <DEDUP_REMOVED lines=273> */
[----:B------:R-:W3:Y:S01]  /*c310*/  LDCU.64 UR6, c[0x0][0x680] ;  /* 0x0000d000ff0677ac */ /* 0x000ee20008000a00 */
[----:B------:R-:W-:Y:S01]  /*c320*/  MOV R8, RZ ;  /* 0x000000ff00087202 */ /* 0x000fe20000000f00 */
[----:B------:R-:W0:Y:S01]  /*c330*/  LDCU UR5, c[0x0][0x688] ;  /* 0x0000d100ff0577ac */ /* 0x000e220008000800 */
[----:B------:R-:W1:Y:S03]  /*c340*/  LDCU UR4, c[0x0][0x74c] ;  /* 0x0000e980ff0477ac */ /* 0x000e660008000800 */
[----:B---34-:R-:W-:-:S05]  /*c350*/  IMAD.HI.U32 R2, R9, UR7, R8 ;  /* 0x0000000709027c27 */ /* 0x018fca000f8e0008 */
[----:B0-----:R-:W-:-:S04]  /*c360*/  SHF.R.U32.HI R2, RZ, UR5, R2 ;  /* 0x00000005ff027c19 */ /* 0x001fc80008011602 */
[----:B------:R-:W-:-:S05]  /*c370*/  IADD3 R5, PT, PT, -R2, RZ, RZ ;  /* 0x000000ff02057210 */ /* 0x000fca0007ffe1ff */
[----:B------:R-:W-:-:S04]  /*c380*/  IMAD R5, R5, UR6, R9 ;  /* 0x0000000605057c24 */ /* 0x000fc8000f8e0209 */
[----:B-1----:R-:W-:-:S07]  /*c390*/  IMAD R18, R5, UR4, R18 ;  /* 0x0000000405127c24 */ /* 0x002fce000f8e0212 */
.L_x_5607:
[----:B------:R-:W0:Y:S01]  /*c3a0*/  LDCU.64 UR4, c[0x0][0x770] ;  /* 0x0000ee00ff0477ac */ /* 0x000e220008000a00 */
[----:B------:R-:W-:Y:S01]  /*c3b0*/  CS2R R4, SRZ ;  /* 0x0000000000047805 */ /* 0x000fe2000001ff00 */
[----:B------:R-:W-:Y:S02]  /*c3c0*/  UPLOP3.LUT UP0, UPT, UPT, UPT, UPT, 0x80, 0x8 ;  /* 0x000000000008789c */ /* 0x000fe40003f0f070 */
[----:B0-----:R-:W-:-:S04]  /*c3d0*/  UISETP.NE.U32.AND UP1, UPT, UR4, URZ, UPT ;  /* 0x000000ff0400728c */ /* 0x001fc8000bf25070 */
[----:B------:R-:W-:-:S09]  /*c3e0*/  UISETP.NE.AND.EX UP1, UPT, UR5, URZ, UPT, UP1 ;  /* 0x000000ff0500728c */ /* 0x000fd2000bf25310 */
[----:B------:R-:W-:Y:S05]  /*c3f0*/  BRA.U !UP1, `(.L_x_5608) ;  /* 0x0000000509387547 */ /* 0x000fea000b800000 */
[----:B-1-34-:R-:W-:Y:S02]  /*c400*/  HFMA2 R2, -RZ, RZ, 0, 2.384185791015625e-07 ;  /* 0x00000004ff027431 */ /* 0x01afe400000001ff */
[----:B------:R-:W-:-:S07]  /*c410*/  IMAD.MOV.U32 R9, RZ, RZ, 0x2 ;  /* 0x00000002ff097424 */ /* 0x000fce00078e00ff */
.L_x_5609:
[----:B------:R-:W0:Y:S01]  /*c420*/  I2F.U32.RP R6, R2 ;  /* 0x0000000200067306 */ /* 0x000e220000209000 */
[----:B------:R-:W-:-:S07]  /*c430*/  IMAD.MOV.U32 R13, RZ, RZ, R2 ;  /* 0x000000ffff0d7224 */ /* 0x000fce00078e0002 */
[----:B0-----:R-:W0:Y:S02]  /*c440*/  MUFU.RCP R6, R6 ;  /* 0x0000000600067308 */ /* 0x001e240000001000 */
[----:B0-----:R-:W-:Y:S02]  /*c450*/  IADD3 R4, PT, PT, R6, 0xffffffe, RZ ;  /* 0x0ffffffe06047810 */ /* 0x001fe40007ffe0ff */
[----:B------:R-:W-:-:S04]  /*c460*/  LOP3.LUT R6, RZ, R2, RZ, 0x33, !PT ;  /* 0x00000002ff067212 */ /* 0x000fc800078e33ff */
[----:B------:R0:W1:Y:S02]  /*c470*/  F2I.FTZ.U32.TRUNC.NTZ R5, R4 ;  /* 0x0000000400057305 */ /* 0x000064000021f000 */
[----:B0-----:R-:W-:Y:S01]  /*c480*/  IMAD.MOV.U32 R4, RZ, RZ, RZ ;  /* 0x000000ffff047224 */ /* 0x001fe200078e00ff */
[----:B-1----:R-:W-:-:S05]  /*c490*/  IADD3 R11, PT, PT, RZ, -R5, RZ ;  /* 0x80000005ff0b7210 */ /* 0x002fca0007ffe0ff */
[----:B------:R-:W-:-:S04]  /*c4a0*/  IMAD R11, R11, R2, RZ ;  /* 0x000000020b0b7224 */ /* 0x000fc800078e02ff */
[----:B------:R-:W-:-:S06]  /*c4b0*/  IMAD.HI.U32 R5, R5, R11, R4 ;  /* 0x0000000b05057227 */ /* 0x000fcc00078e0004 */
[----:B------:R-:W-:-:S05]  /*c4c0*/  IMAD.HI.U32 R8, R5, R9, RZ ;  /* 0x0000000905087227 */ /* 0x000fca00078e00ff */
[----:B------:R-:W-:-:S05]  /*c4d0*/  IADD3 R8, PT, PT, -R8, RZ, RZ ;  /* 0x000000ff08087210 */ /* 0x000fca0007ffe1ff */
[----:B------:R-:W-:-:S05]  /*c4e0*/  IMAD R9, R2, R8, R9 ;  /* 0x0000000802097224 */ /* 0x000fca00078e0209 */
        /* <DEDUP_REMOVED lines=20> */
[-C--:B------:R-:W-:Y:S01]  /*c630*/  @P1 IADD3 R4, PT, PT, R4, -R13.reuse, RZ ;  /* 0x8000000d04041210 */ /* 0x080fe20007ffe0ff */
[----:B------:R-:W-:Y:S01]  /*c640*/  @P1 VIADD R11, R11, 0x1 ;  /* 0x000000010b0b1836 */ /* 0x000fe20000000000 */
[-C--:B------:R-:W-:Y:S02]  /*c650*/  ISETP.GE.U32.AND P3, PT, R2, R13.reuse, PT ;  /* 0x0000000d0200720c */ /* 0x080fe40003f66070 */
[----:B------:R-:W-:-:S11]  /*c660*/  ISETP.GE.U32.AND P2, PT, R4, R13, PT ;  /* 0x0000000d0400720c */ /* 0x000fd60003f46070 */
[----:B------:R-:W-:Y:S02]  /*c670*/  @P3 IADD3 R9, PT, PT, R9, 0x1, RZ ;  /* 0x0000000109093810 */ /* 0x000fe40007ffe0ff */
[----:B------:R-:W-:Y:S02]  /*c680*/  @P2 IADD3 R11, PT, PT, R11, 0x1, RZ ;  /* 0x000000010b0b2810 */ /* 0x000fe40007ffe0ff */
        /* <DEDUP_REMOVED lines=9> */
[----:B0-----:R-:W-:-:S06]  /*c720*/  IADD3 R8, PT, PT, R2, 0xffffffe, RZ ;  /* 0x0ffffffe02087810 */ /* 0x001fcc0007ffe0ff */
        /* <DEDUP_REMOVED lines=8> */
[----:B------:R-:W-:Y:S02]  /*c7b0*/  @P0 IADD3 R5, PT, PT, -R6, R5, RZ ;  /* 0x0000000506050210 */ /* 0x000fe40007ffe1ff */
[----:B------:R-:W-:Y:S02]  /*c7c0*/  @P0 IADD3 R9, PT, PT, R9, 0x1, RZ ;  /* 0x0000000109090810 */ /* 0x000fe40007ffe0ff */
[----:B------:R-:W-:Y:S01]  /*c7d0*/  ISETP.GE.U32.AND P1, PT, R5, R6, PT ;  /* 0x000000060500720c */ /* 0x000fe20003f26070 */
[----:B------:R-:W-:-:S12]  /*c7e0*/  HFMA2 R5, -RZ, RZ, 0, 0 ;  /* 0x00000000ff057431 */ /* 0x000fd800000001ff */
[----:B------:R-:W-:Y:S01]  /*c7f0*/  @P1 VIADD R9, R9, 0x1 ;  /* 0x0000000109091836 */ /* 0x000fe20000000000 */
[----:B------:R-:W-:-:S04]  /*c800*/  @!P2 LOP3.LUT R9, RZ, R6, RZ, 0x33, !PT ;  /* 0x00000006ff09a212 */ /* 0x000fc800078e33ff */
[----:B------:R-:W-:Y:S01]  /*c810*/  MOV R4, R9 ;  /* 0x0000000900047202 */ /* 0x000fe20000000f00 */
[----:B------:R-:W-:Y:S06]  /*c820*/  BRA `(.L_x_5612) ;  /* 0x0000000000107947 */ /* 0x000fec0003800000 */
.L_x_5611:
[----:B------:R-:W-:-:S07]  /*c830*/  MOV R2, 0xc850 ;  /* 0x0000c85000027802 */ /* 0x000fce0000000f00 */
[----:B--2---:R-:W-:Y:S05]  /*c840*/  CALL.REL.NOINC `($__internal_13_$__cuda_sm20_div_u64) ;  /* 0x0000002400f87944 */ /* 0x004fea0003c00000 */
[----:B------:R-:W-:Y:S01]  /*c850*/  MOV R4, R6 ;  /* 0x0000000600047202 */ /* 0x000fe20000000f00 */
[----:B------:R-:W-:-:S07]  /*c860*/  IMAD.MOV.U32 R5, RZ, RZ, R9 ;  /* 0x000000ffff057224 */ /* 0x000fce00078e0009 */
.L_x_5612:
[----:B------:R-:W-:Y:S05]  /*c870*/  BSYNC.RECONVERGENT B0 ;  /* 0x0000000000007941 */ /* 0x000fea0003800200 */
.L_x_5610:
[----:B------:R-:W0:Y:S02]  /*c880*/  LDCU.64 UR4, c[0x0][0x770] ;  /* 0x0000ee00ff0477ac */ /* 0x000e240008000a00 */
[----:B0-----:R-:W-:Y:S02]  /*c890*/  UISETP.NE.U32.AND UP0, UPT, UR4, URZ, UPT ;  /* 0x000000ff0400728c */ /* 0x001fe4000bf05070 */
[----:B------:R-:W-:Y:S02]  /*c8a0*/  IADD3 R4, P0, PT, R4, UR4, RZ ;  /* 0x0000000404047c10 */ /* 0x000fe4000ff1e0ff */
[----:B------:R-:W-:Y:S02]  /*c8b0*/  UISETP.NE.AND.EX UP0, UPT, UR5, URZ, UPT, UP0 ;  /* 0x000000ff0500728c */ /* 0x000fe4000bf05300 */
[----:B------:R-:W-:Y:S02]  /*c8c0*/  IADD3.X R5, PT, PT, R5, UR5, RZ, P0, !PT ;  /* 0x0000000505057c10 */ /* 0x000fe400087fe4ff */
[----:B------:R-:W-:-:S11]  /*c8d0*/  UPLOP3.LUT UP0, UPT, UPT, UPT, UP0, 0x40, 0x4 ;  /* 0x000000000004789c */ /* 0x000fd60003f0e800 */
.L_x_5608:
        /* <DEDUP_REMOVED lines=291> */
.L_x_5614:
        /* <DEDUP_REMOVED lines=24> */
.L_x_5616:
[----:B------:R-:W-:Y:S05]  /*dc90*/  BSYNC.RECONVERGENT B0 ;  /* 0x0000000000007941 */ /* 0x000fea0003800200 */
.L_x_5615:
        /* <DEDUP_REMOVED lines=35> */
.L_x_5618:
[----:B------:R-:W-:Y:S05]  /*ded0*/  BSYNC.RECONVERGENT B0 ;  /* 0x0000000000007941 */ /* 0x000fea0003800200 */
.L_x_5617:
        /* <DEDUP_REMOVED lines=31> */
.L_x_5623:
[----:B------:R-:W-:-:S05]  /*e0d0*/  IADD3 R11, PT, PT, R13, R6, RZ ;  /* 0x000000060d0b7210 */ /* 0x000fca0007ffe0ff */
[----:B--2---:R-:W-:-:S06]  /*e0e0*/  IMAD.WIDE.U32 R10, R11, 0x4, R8 ;  /* 0x000000040b0a7825 */ /* 0x004fcc00078e0008 */
[----:B------:R-:W2:Y:S01]  /*e0f0*/  LDG.E R10, desc[UR36][R10.64] ;  /* 0x000000240a0a7981 */ /* 0x000ea2000c1e1900 */
[----:B------:R-:W-:-:S04]  /*e100*/  IADD3 R6, PT, PT, R15, R6, RZ ;  /* 0x000000060f067210 */ /* 0x000fc80007ffe0ff */
[----:B------:R-:W-:Y:S01]  /*e110*/  ISETP.GE.U32.AND P1, PT, R6, UR6, PT ;  /* 0x0000000606007c0c */ /* 0x000fe2000bf26070 */
[----:B--2---:R-:W-:-:S12]  /*e120*/  FADD.FTZ R7, R10, R7 ;  /* 0x000000070a077221 */ /* 0x004fd80000010000 */
[----:B------:R-:W-:Y:S05]  /*e130*/  @!P1 BRA `(.L_x_5623) ;  /* 0xfffffffc00e49947 */ /* 0x000fea000383ffff */
[----:B------:R-:W-:Y:S05]  /*e140*/  BSYNC.RECONVERGENT B1 ;  /* 0x0000000000017941 */ /* 0x000fea0003800200 */
.L_x_5622:
[----:B------:R-:W-:Y:S05]  /*e150*/  BRA `(.L_x_5621) ;  /* 0x0000000000447947 */ /* 0x000fea0003800000 */
.L_x_5620:
        /* <DEDUP_REMOVED lines=9> */
.L_x_5624:
[----:B------:R-:W-:-:S05]  /*e1f0*/  IADD3 R11, PT, PT, R2, R13, RZ ;  /* 0x0000000d020b7210 */ /* 0x000fca0007ffe0ff */
[----:B-1----:R-:W-:-:S04]  /*e200*/  IMAD R11, R11, R6, R0 ;  /* 0x000000060b0b7224 */ /* 0x002fc800078e0200 */
[----:B--2---:R-:W-:-:S06]  /*e210*/  IMAD.WIDE.U32 R10, R11, 0x4, R8 ;  /* 0x000000040b0a7825 */ /* 0x004fcc00078e0008 */
[----:B------:R-:W2:Y:S01]  /*e220*/  LDG.E R10, desc[UR36][R10.64] ;  /* 0x000000240a0a7981 */ /* 0x000ea2000c1e1900 */
[----:B---3--:R-:W-:-:S04]  /*e230*/  IADD3 R13, PT, PT, R12, R13, RZ ;  /* 0x0000000d0c0d7210 */ /* 0x008fc80007ffe0ff */
[----:B------:R-:W-:Y:S01]  /*e240*/  ISETP.GE.U32.AND P1, PT, R13, UR5, PT ;  /* 0x000000050d007c0c */ /* 0x000fe2000bf26070 */
[----:B--2---:R-:W-:-:S12]  /*e250*/  FADD.FTZ R7, R10, R7 ;  /* 0x000000070a077221 */ /* 0x004fd80000010000 */
[----:B------:R-:W-:Y:S05]  /*e260*/  @!P1 BRA `(.L_x_5624) ;  /* 0xfffffffc00e09947 */ /* 0x000fea000383ffff */
.L_x_5621:
[----:B------:R-:W-:Y:S05]  /*e270*/  BSYNC.RECONVERGENT B0 ;  /* 0x0000000000007941 */ /* 0x000fea0003800200 */
.L_x_5619:
        /* <DEDUP_REMOVED lines=12> */
.L_x_5626:
        /* <DEDUP_REMOVED lines=13> */
.L_x_5625:
        /* <DEDUP_REMOVED lines=9> */
.L_x_5629:
[----:B------:R-:W-:Y:S01]  /*e4a0*/  SHF.R.U32.HI R9, RZ, 0x1, R3 ;  /* 0x00000001ff097819 */ /* 0x000fe20000011603 */
[----:B------:R-:W-:Y:S03]  /*e4b0*/  BAR.SYNC.DEFER_BLOCKING 0x0 ;  /* 0x0000000000007b1d */ /* 0x000fe60000010000 */
[----:B------:R-:W-:-:S04]  /*e4c0*/  IADD3 R6, PT, PT, R9, R0, RZ ;  /* 0x0000000009067210 */ /* 0x000fc80007ffe0ff */
[----:B------:R-:W-:-:S04]  /*e4d0*/  ISETP.GE.U32.AND P1, PT, R6, UR5, PT ;  /* 0x0000000506007c0c */ /* 0x000fc8000bf26070 */
[----:B------:R-:W-:-:S13]  /*e4e0*/  ISETP.GE.U32.OR P1, PT, R0, R9, P1 ;  /* 0x000000090000720c */ /* 0x000fda0000f26470 */
[----:B------:R-:W-:-:S06]  /*e4f0*/  @!P1 LEA R6, R9, R2, 0x2 ;  /* 0x0000000209069211 */ /* 0x000fcc00078e10ff */
[----:B------:R-:W0:Y:S02]  /*e500*/  @!P1 LDS R6, [R6] ;  /* 0x0000000006069984 */ /* 0x000e240000000800 */
[----:B01----:R-:W-:-:S05]  /*e510*/  @!P1 FADD.FTZ R7, R7, R6 ;  /* 0x0000000607079221 */ /* 0x003fca0000010000 */
[----:B------:R2:W-:Y:S01]  /*e520*/  @!P1 STS [R2], R7 ;  /* 0x0000000702009388 */ /* 0x0005e20000000800 */
[----:B------:R-:W-:Y:S02]  /*e530*/  ISETP.GT.U32.AND P1, PT, R3, 0x7f, PT ;  /* 0x0000007f0300780c */ /* 0x000fe40003f24070 */
[----:B------:R-:W-:-:S11]  /*e540*/  MOV R3, R9 ;  /* 0x0000000900037202 */ /* 0x000fd60000000f00 */
[----:B--2---:R-:W-:Y:S05]  /*e550*/  @P1 BRA `(.L_x_5629) ;  /* 0xfffffffc00d01947 */ /* 0x004fea000383ffff */
.L_x_5628:
[----:B------:R-:W-:Y:S01]  /*e560*/  BAR.SYNC.DEFER_BLOCKING 0x0 ;  /* 0x0000000000007b1d */ /* 0x000fe20000010000 */
[----:B------:R-:W-:-:S09]  /*e570*/  UISETP.GE.U32.AND UP1, UPT, UR4, 0x2, UPT ;  /* 0x000000020400788c */ /* 0x000fd2000bf26070 */
[----:B------:R-:W-:Y:S05]  /*e580*/  BRA.U !UP1, `(.L_x_5627) ;  /* 0x0000000109187547 */ /* 0x000fea000b800000 */
[----:B------:R-:W-:-:S07]  /*e590*/  IMAD.MOV.U32 R0, RZ, RZ, 0x1 ;  /* 0x00000001ff007424 */ /* 0x000fce00078e00ff */
.L_x_5630:
[----:B01----:R0:W1:Y:S02]  /*e5a0*/  SHFL.DOWN PT, R2, R7, R0, 0x1f ;  /* 0x08001f0007027589 */ /* 0x00306400000e0000 */
[----:B0-----:R-:W-:-:S04]  /*e5b0*/  SHF.L.U32 R0, R0, 0x1, RZ ;  /* 0x0000000100007819 */ /* 0x001fc800000006ff */
[----:B------:R-:W-:Y:S01]  /*e5c0*/  ISETP.GE.AND P1, PT, R0, UR4, PT ;  /* 0x0000000400007c0c */ /* 0x000fe2000bf26270 */
[----:B-1----:R-:W-:-:S12]  /*e5d0*/  FADD.FTZ R7, R2, R7 ;  /* 0x0000000702077221 */ /* 0x002fd80000010000 */
[----:B------:R-:W-:Y:S05]  /*e5e0*/  @!P1 BRA `(.L_x_5630) ;  /* 0xfffffffc00ec9947 */ /* 0x000fea000383ffff */
.L_x_5627:
[----:B------:R-:W-:Y:S05]  /*e5f0*/  @!P0 EXIT ;  /* 0x000000000000894d */ /* 0x000fea0003800000 */
[----:B------:R-:W-:Y:S05]  /*e600*/  BRA.U !UP0, `(.L_x_5631) ;  /* 0x0000000108a07547 */ /* 0x000fea000b800000 */
[----:B------:R-:W2:Y:S01]  /*e610*/  LDCU.U8 UR6, c[0x0][0x790] ;  /* 0x0000f200ff0677ac */ /* 0x000ea20008000000 */
[----:B------:R-:W0:Y:S01]  /*e620*/  LDCU.64 UR4, c[0x0][0x760] ;  /* 0x0000ec00ff0477ac */ /* 0x000e220008000a00 */
[----:B------:R-:W3:Y:S01]  /*e630*/  LDCU.U8 UR7, c[0x0][0x791] ;  /* 0x0000f220ff0777ac */ /* 0x000ee20008000000 */
[----:B--2---:R-:W-:Y:S01]  /*e640*/  UISETP.NE.AND UP0, UPT, UR6, URZ, UPT ;  /* 0x000000ff0600728c */ /* 0x004fe2000bf05270 */
[----:B01----:R-:W-:-:S04]  /*e650*/  IADD3 R2, P0, PT, R16, UR4, RZ ;  /* 0x0000000410027c10 */ /* 0x003fc8000ff1e0ff */
[----:B------:R-:W-:Y:S01]  /*e660*/  IADD3.X R3, PT, PT, RZ, UR5, RZ, P0, !PT ;  /* 0x00000005ff037c10 */ /* 0x000fe200087fe4ff */
[----:B---3--:R-:W-:-:S03]  /*e670*/  UISETP.NE.AND UP1, UPT, UR7, URZ, UPT ;  /* 0x000000ff0700728c */ /* 0x008fc6000bf25270 */
[----:B------:R-:W-:Y:S08]  /*e680*/  BRA.U !UP0, `(.L_x_5632) ;  /* 0x00000001080c7547 */ /* 0x000ff0000b800000 */
[----:B------:R-:W2:Y:S02]  /*e690*/  LDG.E.U16 R0, desc[UR36][R2.64] ;  /* 0x0000002402007981 */ /* 0x000ea4000c1e1500 */
[----:B--2---:R-:W-:-:S05]  /*e6a0*/  HADD2.F32 R0, -RZ, R0.H0_H0 ;  /* 0x20000000ff007230 */ /* 0x004fca0000004100 */
[----:B------:R-:W-:-:S07]  /*e6b0*/  FADD.FTZ R7, R7, R0 ;  /* 0x0000000007077221 */ /* 0x000fce0000010000 */
.L_x_5632:
[----:B------:R-:W-:Y:S05]  /*e6c0*/  BRA.U !UP1, `(.L_x_5633) ;  /* 0x0000000109647547 */ /* 0x000fea000b800000 */
[----:B------:R-:W0:Y:S01]  /*e6d0*/  LDCU UR4, c[0x0][0x794] ;  /* 0x0000f280ff0477ac */ /* 0x000e220008000800 */
[----:B------:R-:W-:Y:S01]  /*e6e0*/  F2FP.F16.F32.PACK_AB R18, RZ, R7 ;  /* 0x00000007ff12723e */ /* 0x000fe200000000ff */
        /* <DEDUP_REMOVED lines=10> */
[----:B0-----:R-:W-:Y:S01]  /*e790*/  MOV R4, UR4 ;  /* 0x0000000400047c02 */ /* 0x001fe20008000f00 */
[----:B------:R-:W-:Y:S01]  /*e7a0*/  IMAD.U32 R5, RZ, RZ, UR5 ;  /* 0x00000005ff057e24 */ /* 0x000fe2000f8e00ff */
[----:B-1----:R-:W-:-:S02]  /*e7b0*/  MOV R6, UR6 ;  /* 0x0000000600067c02 */ /* 0x002fc40008000f00 */
[----:B------:R-:W-:Y:S02]  /*e7c0*/  MOV R7, UR7 ;  /* 0x0000000700077c02 */ /* 0x000fe40008000f00 */
[----:B---3--:R-:W-:Y:S01]  /*e7d0*/  MOV R10, UR8 ;  /* 0x00000008000a7c02 */ /* 0x008fe20008000f00 */
[----:B------:R-:W-:-:S07]  /*e7e0*/  IMAD.U32 R11, RZ, RZ, UR9 ;  /* 0x00000009ff0b7e24 */ /* 0x000fce000f8e00ff */
[----:B------:R-:W-:-:S07]  /*e7f0*/  LEPC R20, `(.L_x_5634) ;  /* 0x000000001014794e */ /* 0x000fce0000000000 */
[----:B--2---:R-:W-:Y:S05]  /*e800*/  CALL.ABS.NOINC R2 ;  /* 0x0000000002007343 */ /* 0x004fea0003c00000 */
.L_x_5634:
[----:B------:R-:W0:Y:S02]  /*e810*/  LDCU.64 UR4, c[0x0][0x760] ;  /* 0x0000ec00ff0477ac */ /* 0x000e240008000a00 */
[----:B0-----:R-:W-:-:S05]  /*e820*/  IADD3 R16, P0, PT, R16, UR4, RZ ;  /* 0x0000000410107c10 */ /* 0x001fca000ff1e0ff */
[----:B------:R-:W-:-:S05]  /*e830*/  IMAD.X R17, RZ, RZ, UR5, P0 ;  /* 0x00000005ff117e24 */ /* 0x000fca00080e06ff */
[----:B------:R-:W-:Y:S01]  /*e840*/  STG.E.U16 desc[UR36][R16.64], R18 ;  /* 0x0000001210007986 */ /* 0x000fe2000c101524 */
[----:B------:R-:W-:Y:S05]  /*e850*/  EXIT ;  /* 0x000000000000794d */ /* 0x000fea0003800000 */
.L_x_5633:
[----:B------:R-:W-:-:S05]  /*e860*/  F2FP.F16.F32.PACK_AB R7, RZ, R7 ;  /* 0x00000007ff07723e */ /* 0x000fca00000000ff */
[----:B------:R-:W-:Y:S01]  /*e870*/  STG.E.U16 desc[UR36][R2.64], R7 ;  /* 0x0000000702007986 */ /* 0x000fe2000c101524 */
[----:B------:R-:W-:Y:S05]  /*e880*/  EXIT ;  /* 0x000000000000794d */ /* 0x000fea0003800000 */
.L_x_5631:
[----:B------:R-:W2:Y:S01]  /*e890*/  LDCU.U8 UR4, c[0x0][0x790] ;  /* 0x0000f200ff0477ac */ /* 0x000ea20008000000 */
[----:B------:R-:W3:Y:S01]  /*e8a0*/  LDCU.U8 UR5, c[0x0][0x791] ;  /* 0x0000f220ff0577ac */ /* 0x000ee20008000000 */
[----:B--2---:R-:W-:Y:S02]  /*e8b0*/  UISETP.NE.AND UP0, UPT, UR4, URZ, UPT ;  /* 0x000000ff0400728c */ /* 0x004fe4000bf05270 */
[----:B---3--:R-:W-:-:S07]  /*e8c0*/  UISETP.NE.AND UP1, UPT, UR5, URZ, UPT ;  /* 0x000000ff0500728c */ /* 0x008fce000bf25270 */
[----:B------:R-:W-:Y:S05]  /*e8d0*/  BRA.U !UP0, `(.L_x_5635) ;  /* 0x0000000108087547 */ /* 0x000fea000b800000 */
[----:B------:R-:W0:Y:S02]  /*e8e0*/  LDG.E R0, desc[UR36][R4.64] ;  /* 0x0000002404007981 */ /* 0x000e24000c1e1900 */
[----:B01----:R-:W-:-:S07]  /*e8f0*/  FADD.FTZ R7, R7, R0 ;  /* 0x0000000007077221 */ /* 0x003fce0000010000 */
.L_x_5635:
[----:B------:R-:W-:Y:S05]  /*e900*/  BRA.U !UP1, `(.L_x_5636) ;  /* 0x0000000109647547 */ /* 0x000fea000b800000 */
[----:B------:R-:W2:Y:S01]  /*e910*/  LDCU UR4, c[0x0][0x794] ;  /* 0x0000f280ff0477ac */ /* 0x000ea20008000800 */
[----:B------:R-:W-:Y:S01]  /*e920*/  F2FP.F16.F32.PACK_AB R18, RZ, R7 ;  /* 0x00000007ff12723e */ /* 0x000fe200000000ff */
[----:B--2---:R-:W-:-:S09]  /*e930*/  UISETP.NE.AND UP0, UPT, UR4, 0x1, UPT ;  /* 0x000000010400788c */ /* 0x004fd2000bf05270 */
[----:B------:R-:W-:Y:S05]  /*e940*/  BRA.U !UP0, `(.L_x_5637) ;  /* 0x0000000108407547 */ /* 0x000fea000b800000 */
[----:B01----:R-:W-:Y:S01]  /*e950*/  MOV R2, 0x660 ;  /* 0x0000066000027802 */ /* 0x003fe20000000f00 */
        /* <DEDUP_REMOVED lines=8> */
[----:B------:R-:W-:-:S02]  /*e9e0*/  MOV R5, UR5 ;  /* 0x0000000500057c02 */ /* 0x000fc40008000f00 */
[----:B-1----:R-:W-:Y:S01]  /*e9f0*/  MOV R6, UR6 ;  /* 0x0000000600067c02 */ /* 0x002fe20008000f00 */
[----:B------:R-:W-:Y:S01]  /*ea00*/  IMAD.U32 R7, RZ, RZ, UR7 ;  /* 0x00000007ff077e24 */ /* 0x000fe2000f8e00ff */
[----:B---3--:R-:W-:Y:S02]  /*ea10*/  MOV R10, UR8 ;  /* 0x00000008000a7c02 */ /* 0x008fe40008000f00 */
[----:B------:R-:W-:-:S07]  /*ea20*/  MOV R11, UR9 ;  /* 0x00000009000b7c02 */ /* 0x000fce0008000f00 */
[----:B------:R-:W-:-:S07]  /*ea30*/  LEPC R20, `(.L_x_5637) ;  /* 0x000000001014794e */ /* 0x000fce0000000000 */
[----:B--2---:R-:W-:Y:S05]  /*ea40*/  CALL.ABS.NOINC R2 ;  /* 0x0000000002007343 */ /* 0x004fea0003c00000 */
.L_x_5637:
[----:B------:R-:W2:Y:S02]  /*ea50*/  LDCU.64 UR4, c[0x0][0x760] ;  /* 0x0000ec00ff0477ac */ /* 0x000ea40008000a00 */
[----:B--2---:R-:W-:-:S04]  /*ea60*/  IADD3 R16, P0, PT, R16, UR4, RZ ;  /* 0x0000000410107c10 */ /* 0x004fc8000ff1e0ff */
[----:B------:R-:W-:-:S05]  /*ea70*/  IADD3.X R17, PT, PT, RZ, UR5, RZ, P0, !PT ;  /* 0x00000005ff117c10 */ /* 0x000fca00087fe4ff */
[----:B------:R-:W-:Y:S01]  /*ea80*/  STG.E.U16 desc[UR36][R16.64], R18 ;  /* 0x0000001210007986 */ /* 0x000fe2000c101524 */
[----:B------:R-:W-:Y:S05]  /*ea90*/  EXIT ;  /* 0x000000000000794d */ /* 0x000fea0003800000 */
.L_x_5636:
[----:B------:R-:W-:Y:S01]  /*eaa0*/  STG.E desc[UR36][R4.64], R7 ;  /* 0x0000000704007986 */ /* 0x000fe2000c101924 */
[----:B------:R-:W-:Y:S05]  /*eab0*/  EXIT ;  /* 0x000000000000794d */ /* 0x000fea0003800000 */
.L_x_5613:
        /* <DEDUP_REMOVED lines=21> */
[----:B--2---:R-:W-:-:S05]  /*ec10*/  HADD2.F32 R0, -RZ, R0.H0_H0 ;  /* 0x20000000ff007230 */ /* 0x004fca0000004100 */
[----:B------:R-:W-:-:S07]  /*ec20*/  FADD.FTZ R7, R7, R0 ;  /* 0x0000000007077221 */ /* 0x000fce0000010000 */
.L_x_5639:
        /* <DEDUP_REMOVED lines=21> */
.L_x_5641:
[----:B------:R-:W0:Y:S02]  /*ed80*/  LDCU.64 UR4, c[0x0][0x760] ;  /* 0x0000ec00ff0477ac */ /* 0x000e240008000a00 */
[----:B0-----:R-:W-:-:S04]  /*ed90*/  IADD3 R18, P0, PT, R18, UR4, RZ ;  /* 0x0000000412127c10 */ /* 0x001fc8000ff1e0ff */
[----:B------:R-:W-:-:S05]  /*eda0*/  IADD3.X R19, PT, PT, RZ, UR5, RZ, P0, !PT ;  /* 0x00000005ff137c10 */ /* 0x000fca00087fe4ff */
[----:B------:R-:W-:Y:S01]  /*edb0*/  STG.E.U16 desc[UR36][R18.64], R16 ;  /* 0x0000001012007986 */ /* 0x000fe2000c101524 */
[----:B------:R-:W-:Y:S05]  /*edc0*/  EXIT ;  /* 0x000000000000794d */ /* 0x000fea0003800000 */
.L_x_5640:
[----:B------:R-:W-:-:S05]  /*edd0*/  F2FP.F16.F32.PACK_AB R7, RZ, R7 ;  /* 0x00000007ff07723e */ /* 0x000fca00000000ff */
[----:B------:R-:W-:Y:S01]  /*ede0*/  STG.E.U16 desc[UR36][R2.64], R7 ;  /* 0x0000000702007986 */ /* 0x000fe2000c101524 */
[----:B------:R-:W-:Y:S05]  /*edf0*/  EXIT ;  /* 0x000000000000794d */ /* 0x000fea0003800000 */
.L_x_5638:
[----:B------:R-:W0:Y:S01]  /*ee00*/  LDCU.U8 UR4, c[0x0][0x790] ;  /* 0x0000f200ff0477ac */ /* 0x000e220008000000 */
[----:B------:R-:W2:Y:S01]  /*ee10*/  LDCU.U8 UR5, c[0x0][0x791] ;  /* 0x0000f220ff0577ac */ /* 0x000ea20008000000 */
[----:B0-----:R-:W-:Y:S02]  /*ee20*/  UISETP.NE.AND UP0, UPT, UR4, URZ, UPT ;  /* 0x000000ff0400728c */ /* 0x001fe4000bf05270 */
[----:B--2---:R-:W-:-:S07]  /*ee30*/  UISETP.NE.AND UP1, UPT, UR5, URZ, UPT ;  /* 0x000000ff0500728c */ /* 0x004fce000bf25270 */
[----:B------:R-:W-:Y:S05]  /*ee40*/  BRA.U !UP0, `(.L_x_5642) ;  /* 0x0000000108087547 */ /* 0x000fea000b800000 */
[----:B------:R-:W1:Y:S02]  /*ee50*/  LDG.E R0, desc[UR36][R4.64] ;  /* 0x0000002404007981 */ /* 0x000e64000c1e1900 */
[----:B-1-34-:R-:W-:-:S07]  /*ee60*/  FADD.FTZ R7, R7, R0 ;  /* 0x0000000007077221 */ /* 0x01afce0000010000 */
.L_x_5642:
[----:B------:R-:W-:Y:S05]  /*ee70*/  BRA.U !UP1, `(.L_x_5643) ;  /* 0x0000000109647547 */ /* 0x000fea000b800000 */
[----:B------:R-:W0:Y:S01]  /*ee80*/  LDCU UR4, c[0x0][0x794] ;  /* 0x0000f280ff0477ac */ /* 0x000e220008000800 */
[----:B------:R-:W-:Y:S01]  /*ee90*/  F2FP.F16.F32.PACK_AB R16, RZ, R7 ;  /* 0x00000007ff10723e */ /* 0x000fe200000000ff */
        /* <DEDUP_REMOVED lines=18> */
.L_x_5644:
[----:B------:R-:W0:Y:S02]  /*efc0*/  LDCU.64 UR4, c[0x0][0x760] ;  /* 0x0000ec00ff0477ac */ /* 0x000e240008000a00 */
[----:B0-----:R-:W-:-:S04]  /*efd0*/  IADD3 R18, P0, PT, R18, UR4, RZ ;  /* 0x0000000412127c10 */ /* 0x001fc8000ff1e0ff */
[----:B------:R-:W-:-:S05]  /*efe0*/  IADD3.X R19, PT, PT, RZ, UR5, RZ, P0, !PT ;  /* 0x00000005ff137c10 */ /* 0x000fca00087fe4ff */
[----:B------:R-:W-:Y:S01]  /*eff0*/  STG.E.U16 desc[UR36][R18.64], R16 ;  /* 0x0000001012007986 */ /* 0x000fe2000c101524 */
[----:B------:R-:W-:Y:S05]  /*f000*/  EXIT ;  /* 0x000000000000794d */ /* 0x000fea0003800000 */
.L_x_5643:
[----:B------:R-:W-:Y:S01]  /*f010*/  STG.E desc[UR36][R4.64], R7 ;  /* 0x0000000704007986 */ /* 0x000fe2000c101924 */
[----:B------:R-:W-:Y:S05]  /*f020*/  EXIT ;  /* 0x000000000000794d */ /* 0x000fea0003800000 */
        .weak           $__internal_13_$__cuda_sm20_div_u64
        .type           $__internal_13_$__cuda_sm20_div_u64,@function
        .size           $__internal_13_$__cuda_sm20_div_u64,(.L_x_8890 - $__internal_13_$__cuda_sm20_div_u64)
$__internal_13_$__cuda_sm20_div_u64:
        /* <DEDUP_REMOVED lines=66> */
[----:B------:R-:W-:Y:S06]  /*f450*/  RET.REL.NODEC R4 `(_ZN2at6native13reduce_kernelILi512ELi1ENS0_8ReduceOpIN3c104HalfENS0_14func_wrapper_tIS4_NS0_55_GLOBAL__N__0955718d_22_SparseCsrTensorMath_cu_868dd54514ReductionAddOpIfEEEEjS4_Li4ELi4EEEEEvT1_) ;  /* 0xffffff0804e87950 */ /* 0x000fec0003c3ffff */
.L_x_5645:
        /* <DEDUP_REMOVED lines=10> */
.L_x_8890:


//--------------------- .text._ZN2at6native13reduce_kernelILi256ELi2ENS0_8ReduceOpIN3c104HalfENS0_14func_wrapper_tIS4_NS0_55_GLOBAL__N__0955718d_22_SparseCsrTensorMath_cu_868dd54514ReductionAddOpIfEEEEjS4_Li4ELi4EEEEEvT1_ --------------------------
	.section	.text._ZN2at6native13reduce_kernelILi256ELi2ENS0_8ReduceOpIN3c104HalfENS0_14func_wrapper_tIS4_NS0_55_GLOBAL__N__0955718d_22_SparseCsrTensorMath_cu_868dd54514ReductionAddOpIfEEEEjS4_Li4ELi4EEEEEvT1_,"ax",@progbits
	.align	128
.text._ZN2at6native13reduce_kernelILi256ELi2ENS0_8ReduceOpIN3c104HalfENS0_14func_wrapper_tIS4_NS0_55_GLOBAL__N__0955718d_22_SparseCsrTensorMath_cu_868dd54514ReductionAddOpIfEEEEjS4_Li4ELi4EEEEEvT1_:
        .type           _ZN2at6native13reduce_kernelILi256ELi2ENS0_8ReduceOpIN3c104HalfENS0_14func_wrapper_tIS4_NS0_55_GLOBAL__N__0955718d_22_SparseCsrTensorMath_cu_868dd54514ReductionAddOpIfEEEEjS4_Li4ELi4EEEEEvT1_,@function
        .size           _ZN2at6native13reduce_kernelILi256ELi2ENS0_8ReduceOpIN3c104HalfENS0_14func_wrapper_tIS4_NS0_55_GLOBAL__N__0955718d_22_SparseCsrTensorMath_cu_868dd54514ReductionAddOpIfEEEEjS4_Li4ELi4EEEEEvT1_,(.L_x_8892 - _ZN2at6native13reduce_kernelILi256ELi2ENS0_8ReduceOpIN3c104HalfENS0_14func_wrapper_tIS4_NS0_55_GLOBAL__N__0955718d_22_SparseCsrTensorMath_cu_868dd54514ReductionAddOpIfEEEEjS4_Li4ELi4EEEEEvT1_)
        .other          _ZN2at6native13reduce_kernelILi256ELi2ENS0_8ReduceOpIN3c104HalfENS0_14func_wrapper_tIS4_NS0_55_GLOBAL__N__0955718d_22_SparseCsrTensorMath_cu_868dd54514ReductionAddOpIfEEEEjS4_Li4ELi4EEEEEvT1_,@"STO_CUDA_ENTRY STV_DEFAULT"
_ZN2at6native13reduce_kernelILi256ELi2ENS0_8ReduceOpIN3c104HalfENS0_14func_wrapper_tIS4_NS0_55_GLOBAL__N__0955718d_22_SparseCsrTensorMath_cu_868dd54514ReductionAddOpIfEEEEjS4_Li4ELi4EEEEEvT1_:
        /* <DEDUP_REMOVED lines=296> */
.L_x_5646:
[----:B------:R-:W1:Y:S01]  /*1280*/  LDCU UR5, c[0x0][0x38c] ;  /* 0x00007180ff0577ac */ /* 0x000e620008000800 */
[----:B------:R-:W-:Y:S01]  /*1290*/  BSSY.RECONVERGENT B6, `(.L_x_5647) ;  /* 0x0000a61000067945 */ /* 0x000fe20003800200 */
        /* <DEDUP_REMOVED lines=23> */
[----:B--2---:R-:W-:-:S02]  /*1410*/  MOV R6, UR8 ;  /* 0x0000000800067c02 */ /* 0x004fc40008000f00 */
[----:B------:R-:W-:Y:S01]  /*1420*/  MOV R7, UR9 ;  /* 0x0000000900077c02 */ /* 0x000fe20008000f00 */
[----:B----4-:R-:W-:Y:S01]  /*1430*/  IMAD.U32 R10, RZ, RZ, UR10 ;  /* 0x0000000aff0a7e24 */ /* 0x010fe2000f8e00ff */
[----:B------:R-:W-:Y:S02]  /*1440*/  MOV R11, UR11 ;  /* 0x0000000b000b7c02 */ /* 0x000fe40008000f00 */
[----:B-----5:R-:W-:-:S07]  /*1450*/  MOV R25, UR4 ;  /* 0x0000000400197c02 */ /* 0x020fce0008000f00 */
[----:B------:R-:W-:-:S07]  /*1460*/  LEPC R20, `(.L_x_5650) ;  /* 0x000000001014794e */ /* 0x000fce0000000000 */
[----:B0--3--:R-:W-:Y:S05]  /*1470*/  CALL.ABS.NOINC R14 ;  /* 0x000000000e007343 */ /* 0x009fea0003c00000 */
.L_x_5650:
[----:B------:R-:W0:Y:S01]  /*1480*/  LDC R8, c[0x0][0x384] ;  /* 0x0000e100ff087b82 */ /* 0x000e220000000800 */
[----:B------:R-:W-:Y:S01]  /*1490*/  SHF.R.U32.HI R0, RZ, 0x1, R18 ;  /* 0x00000001ff007819 */ /* 0x000fe20000011612 */
[----:B------:R-:W-:Y:S03]  /*14a0*/  BSSY.RECONVERGENT B0, `(.L_x_5651) ;  /* 0x0000020000007945 */ /* 0x000fe60003800200 */
[----:B------:R-:W-:Y:S01]  /*14b0*/  LOP3.LUT P0, R6, R0, 0x3, RZ, 0xc0, !PT ;  /* 0x0000000300067812 */ /* 0x000fe2000780c0ff */
[----:B0-----:R-:W-:Y:S01]  /*14c0*/  IMAD.MOV.U32 R0, RZ, RZ, R8 ;  /* 0x000000ffff007224 */ /* 0x001fe200078e0008 */
[----:B------:R-:W-:-:S11]  /*14d0*/  MOV R3, R8 ;  /* 0x0000000800037202 */ /* 0x000fd60000000f00 */
        /* <DEDUP_REMOVED lines=20> */
[----:B------:R-:W2:Y:S02]  /*1620*/  LDG.E.U16 R4, desc[UR36][R4.64] ;  /* 0x0000002404047981 */ /* 0x000ea4000c1e1500 */
[----:B--2---:R-:W-:-:S05]  /*1630*/  HADD2.F32 R3, -RZ, R4.H0_H0 ;  /* 0x20000004ff037230 */ /* 0x004fca0000004100 */
[----:B0-----:R-:W-:-:S07]  /*1640*/  FADD.FTZ R3, R3, UR4 ;  /* 0x0000000403037e21 */ /* 0x001fce0008010000 */
.L_x_5654:
[----:B------:R-:W-:Y:S05]  /*1650*/  BSYNC.RECONVERGENT B1 ;  /* 0x0000000000017941 */ /* 0x000fea0003800200 */
.L_x_5653:
[----:B------:R-:W0:Y:S01]  /*1660*/  LDC R25, c[0x0][0x38c] ;  /* 0x0000e300ff197b82 */ /* 0x000e220000000800 */
[----:B------:R-:W-:-:S05]  /*1670*/  IADD3 R18, P0, PT, R18, 0x8, RZ ;  /* 0x0000000812127810 */ /* 0x000fca0007f1e0ff */
[----:B------:R-:W-:Y:S01]  /*1680*/  IMAD.X R19, RZ, RZ, R19, P0 ;  /* 0x000000ffff137224 */ /* 0x000fe200000e0613 */
[----:B0-----:R-:W-:-:S07]  /*1690*/  IADD3 R25, PT, PT, R6, -0x4, R25 ;  /* 0xfffffffc06197810 */ /* 0x001fce0007ffe019 */
.L_x_5652:
[----:B------:R-:W-:Y:S05]  /*16a0*/  BSYNC.RECONVERGENT B0 ;  /* 0x0000000000007941 */ /* 0x000fea0003800200 */
.L_x_5651:
        /* <DEDUP_REMOVED lines=15> */
[----:B------:R-:W-:-:S07]  /*17a0*/  MOV R6, R8 ;  /* 0x0000000800067202 */ /* 0x000fce0000000f00 */
.L_x_5657:
        /* <DEDUP_REMOVED lines=15> */
.L_x_5656:
[----:B------:R-:W-:Y:S05]  /*18a0*/  BSYNC.RECONVERGENT B0 ;  /* 0x0000000000007941 */ /* 0x000fea0003800200 */
.L_x_5655:
        /* <DEDUP_REMOVED lines=10> */
.L_x_5659:
[----:B------:R-:W-:Y:S05]  /*1950*/  BSYNC.RECONVERGENT B0 ;  /* 0x0000000000007941 */ /* 0x000fea0003800200 */
.L_x_5658:
[----:B------:R-:W-:Y:S01]  /*1960*/  FADD.FTZ R3, R8, R3 ;  /* 0x0000000308037221 */ /* 0x000fe20000010000 */
[----:B------:R-:W-:-:S03]  /*1970*/  HFMA2 R19, -RZ, RZ, 0, 0 ;  /* 0x00000000ff137431 */ /* 0x000fc600000001ff */
[----:B------:R-:W-:-:S04]  /*1980*/  FADD.FTZ R3, R3, R6 ;  /* 0x0000000603037221 */ /* 0x000fc80000010000 */
[----:B------:R-:W-:Y:S01]  /*1990*/  FADD.FTZ R18, R3, R0 ;  /* 0x0000000003127221 */ /* 0x000fe20000010000 */
[----:B------:R-:W-:Y:S06]  /*19a0*/  BRA `(.L_x_5648) ;  /* 0x0000009c00bc7947 */ /* 0x000fec0003800000 */
.L_x_5649:
        /* <DEDUP_REMOVED lines=27> */
.L_x_5664:
[----:B------:R-:W-:Y:S01]  /*1b60*/  SHF.R.U32.HI R26, RZ, 0x1, R24 ;  /* 0x00000001ff1a7819 */ /* 0x000fe20000011618 */
[----:B------:R-:W-:-:S03]  /*1b70*/  IMAD.IADD R24, R24, 0x1, R3 ;  /* 0x0000000118187824 */ /* 0x000fc600078e0203 */
[C---:B------:R-:W-:Y:S01]  /*1b80*/  IADD3 R4, PT, PT, R26.reuse, R3, RZ ;  /* 0x000000031a047210 */ /* 0x040fe20007ffe0ff */
[----:B------:R-:W-:Y:S01]  /*1b90*/  IMAD.WIDE.U32 R26, R26, 0x4, R18 ;  /* 0x000000041a1a7825 */ /* 0x000fe200078e0012 */
[----:B------:R-:W-:Y:S02]  /*1ba0*/  SHF.R.U32.HI R7, RZ, 0x1, R24 ;  /* 0x00000001ff077819 */ /* 0x000fe40000011618 */
[----:B------:R-:W-:Y:S02]  /*1bb0*/  SHF.L.U32 R5, R4, 0x2, RZ ;  /* 0x0000000204057819 */ /* 0x000fe400000006ff */
[----:B------:R-:W-:Y:S01]  /*1bc0*/  SHF.R.U32.HI R4, RZ, 0x1e, R4 ;  /* 0x0000001eff047819 */ /* 0x000fe20000011604 */
[----:B------:R-:W-:Y:S01]  /*1bd0*/  IMAD.WIDE.U32 R6, R7, 0x4, R18 ;  /* 0x0000000407067825 */ /* 0x000fe200078e0012 */
[----:B------:R-:W-:Y:S01]  /*1be0*/  LEA R24, R3, R24, 0x1 ;  /* 0x0000001803187211 */ /* 0x000fe200078e08ff */
[----:B------:R-:W2:Y:S01]  /*1bf0*/  LDG.E R26, desc[UR36][R26.64] ;  /* 0x000000241a1a7981 */ /* 0x000ea2000c1e1900 */
[----:B------:R-:W-:-:S02]  /*1c00*/  LOP3.LUT R5, R5, 0xfffffffc, RZ, 0xc0, !PT ;  /* 0xfffffffc05057812 */ /* 0x000fc400078ec0ff */
[----:B------:R-:W-:Y:S01]  /*1c10*/  LOP3.LUT R25, R4, 0x1, RZ, 0xc0, !PT ;  /* 0x0000000104197812 */ /* 0x000fe200078ec0ff */
[----:B------:R-:W3:Y:S01]  /*1c20*/  LDG.E R6, desc[UR36][R6.64] ;  /* 0x0000002406067981 */ /* 0x000ee2000c1e1900 */
[----:B------:R-:W-:Y:S02]  /*1c30*/  SHF.R.U32.HI R9, RZ, 0x1, R24 ;  /* 0x00000001ff097819 */ /* 0x000fe40000011618 */
[----:B------:R-:W-:-:S03]  /*1c40*/  IADD3 R4, P0, PT, R18, R5, RZ ;  /* 0x0000000512047210 */ /* 0x000fc60007f1e0ff */
[----:B------:R-:W-:-:S04]  /*1c50*/  IMAD.WIDE.U32 R8, R9, 0x4, R18 ;  /* 0x0000000409087825 */ /* 0x000fc800078e0012 */
[----:B------:R-:W-:Y:S02]  /*1c60*/  IMAD.X R5, R19, 0x1, R25, P0 ;  /* 0x0000000113057824 */ /* 0x000fe400000e0619 */
[----:B------:R-:W4:Y:S04]  /*1c70*/  LDG.E R8, desc[UR36][R8.64] ;  /* 0x0000002408087981 */ /* 0x000f28000c1e1900 */
[----:B------:R1:W5:Y:S01]  /*1c80*/  LDG.E R4, desc[UR36][R4.64] ;  /* 0x0000002404047981 */ /* 0x000362000c1e1900 */
[----:B------:R-:W-:-:S05]  /*1c90*/  IADD3 R24, PT, PT, R24, R3, RZ ;  /* 0x0000000318187210 */ /* 0x000fca0007ffe0ff */
[----:B------:R-:W-:-:S05]  /*1ca0*/  IMAD R29, R3, 0x3, R24 ;  /* 0x00000003031d7824 */ /* 0x000fca00078e0218 */
[----:B------:R-:W-:Y:S01]  /*1cb0*/  ISETP.GE.U32.AND P0, PT, R29, R12, PT ;  /* 0x0000000c1d00720c */ /* 0x000fe20003f06070 */
[----:B--2---:R-:W-:Y:S02]  /*1cc0*/  HADD2.F32 R28, -RZ, R26.H1_H1 ;  /* 0x3000001aff1c7230 */ /* 0x004fe40000004100 */
[----:B---3--:R-:W-:-:S03]  /*1cd0*/  HADD2.F32 R30, -RZ, R6.H0_H0 ;  /* 0x20000006ff1e7230 */ /* 0x008fc60000004100 */
[----:B------:R-:W-:Y:S01]  /*1ce0*/  FADD.FTZ R11, R28, R11 ;  /* 0x0000000b1c0b7221 */ /* 0x000fe20000010000 */
[----:B------:R-:W-:Y:S02]  /*1cf0*/  HADD2.F32 R25, -RZ, R26.H0_H0 ;  /* 0x2000001aff197230 */ /* 0x000fe40000004100 */
[----:B-1----:R-:W-:Y:S02]  /*1d00*/  HADD2.F32 R5, -RZ, R6.H1_H1 ;  /* 0x30000006ff057230 */ /* 0x002fe40000004100 */
[----:B------:R-:W-:Y:S01]  /*1d10*/  FADD.FTZ R13, R30, R13 ;  /* 0x0000000d1e0d7221 */ /* 0x000fe20000010000 */
[----:B------:R-:W-:Y:S01]  /*1d20*/  FADD.FTZ R10, R25, R10 ;  /* 0x0000000a190a7221 */ /* 0x000fe20000010000 */
[--C-:B----4-:R-:W-:Y:S02]  /*1d30*/  HADD2.F32 R30, -RZ, R8.reuse.H0_H0 ;  /* 0x20000008ff1e7230 */ /* 0x110fe40000004100 */
[----:B------:R-:W-:Y:S02]  /*1d40*/  HADD2.F32 R9, -RZ, R8.H1_H1 ;  /* 0x30000008ff097230 */ /* 0x000fe40000004100 */
[----:B-----5:R-:W-:-:S02]  /*1d50*/  HADD2.F32 R28, -RZ, R4.H0_H0 ;  /* 0x20000004ff1c7230 */ /* 0x020fc40000004100 */
[----:B------:R-:W-:Y:S02]  /*1d60*/  HADD2.F32 R7, -RZ, R4.H1_H1 ;  /* 0x30000004ff077230 */ /* 0x000fe40000004100 */
[----:B------:R-:W-:Y:S01]  /*1d70*/  FADD.FTZ R14, R5, R14 ;  /* 0x0000000e050e7221 */ /* 0x000fe20000010000 */
[----:B------:R-:W-:Y:S01]  /*1d80*/  FADD.FTZ R21, R30, R21 ;  /* 0x000000151e157221 */ /* 0x000fe20000010000 */
[----:B------:R-:W-:Y:S01]  /*1d90*/  FADD.FTZ R15, R28, R15 ;  /* 0x0000000f1c0f7221 */ /* 0x000fe20000010000 */
[----:B------:R-:W-:Y:S01]  /*1da0*/  FADD.FTZ R0, R9, R0 ;  /* 0x0000000009007221 */ /* 0x000fe20000010000 */
[----:B------:R-:W-:Y:S01]  /*1db0*/  FADD.FTZ R20, R7, R20 ;  /* 0x0000001407147221 */ /* 0x000fe20000010000 */
[----:B------:R-:W-:Y:S06]  /*1dc0*/  @!P0 BRA `(.L_x_5664) ;  /* 0xfffffffc00648947 */ /* 0x000fec000383ffff */
[----:B------:R-:W-:Y:S05]  /*1dd0*/  BSYNC.RECONVERGENT B1 ;  /* 0x0000000000017941 */ /* 0x000fea0003800200 */
.L_x_5663:
[----:B------:R-:W-:Y:S02]  /*1de0*/  PRMT R7, R6, 0x5410, R4 ;  /* 0x0000541006077816 */ /* 0x000fe40000000004 */
[----:B------:R-:W-:Y:S02]  /*1df0*/  PRMT R9, R4, 0x5432, R26 ;  /* 0x0000543204097816 */ /* 0x000fe4000000001a */
[----:B------:R-:W-:Y:S02]  /*1e00*/  PRMT R6, R8, 0x7610, R6 ;  /* 0x0000761008067816 */ /* 0x000fe40000000006 */
[----:B------:R-:W-:Y:S02]  /*1e10*/  PRMT R26, R26, 0x7632, R26 ;  /* 0x000076321a1a7816 */ /* 0x000fe4000000001a */
[----:B------:R-:W-:-:S07]  /*1e20*/  PRMT R8, R8, 0x7632, R8 ;  /* 0x0000763208087816 */ /* 0x000fce0000000008 */
.L_x_5662:
[----:B------:R-:W-:Y:S05]  /*1e30*/  BSYNC.RECONVERGENT B0 ;  /* 0x0000000000007941 */ /* 0x000fea0003800200 */
.L_x_5661:
        /* <DEDUP_REMOVED lines=16> */
[----:B--2---:R-:W-:Y:S02]  /*1f40*/  PRMT R7, R4, 0x7610, R7 ;  /* 0x0000761004077816 */ /* 0x004fe40000000007 */
        /* <DEDUP_REMOVED lines=12> */
[C---:B---3--:R-:W-:Y:S02]  /*2010*/  @!P1 PRMT R6, R18.reuse, 0x7610, R6 ;  /* 0x0000761012069816 */ /* 0x048fe40000000006 */
[----:B------:R-:W-:-:S07]  /*2020*/  @!P1 PRMT R8, R18, 0x7632, R8 ;  /* 0x0000763212089816 */ /* 0x000fce0000000008 */
.L_x_5666:
[----:B------:R-:W-:Y:S05]  /*2030*/  BSYNC.RECONVERGENT B0 ;  /* 0x0000000000007941 */ /* 0x000fea0003800200 */
.L_x_5665:
[----:B------:R-:W-:Y:S04]  /*2040*/  BSSY.RECONVERGENT B0, `(.L_x_5667) ;  /* 0x000001a000007945 */ /* 0x000fe80003800200 */
[----:B------:R-:W-:Y:S05]  /*2050*/  @P0 BRA `(.L_x_5668) ;  /* 0x0000000000600947 */ /* 0x000fea0003800000 */
[----:B------:R-:W-:Y:S01]  /*2060*/  IADD3 R18, PT, PT, R24, R3, RZ ;  /* 0x0000000318127210 */ /* 0x000fe20007ffe0ff */
[----:B------:R-:W-:Y:S02]  /*2070*/  HADD2.F32 R5, -RZ, R9.H1_H1 ;  /* 0x30000009ff057230 */ /* 0x000fe40000004100 */
[----:B------:R-:W-:Y:S01]  /*2080*/  HADD2.F32 R26, -RZ, R26.H0_H0 ;  /* 0x2000001aff1a7230 */ /* 0x000fe20000004100 */
[----:B------:R-:W-:Y:S02]  /*2090*/  ISETP.GE.U32.AND P0, PT, R18, R12, PT ;  /* 0x0000000c1200720c */ /* 0x000fe40003f06070 */
[----:B------:R-:W-:Y:S02]  /*20a0*/  FADD.FTZ R10, R10, R5 ;  /* 0x000000050a0a7221 */ /* 0x000fe40000010000 */
[----:B------:R-:W-:-:S09]  /*20b0*/  FADD.FTZ R11, R11, R26 ;  /* 0x0000001a0b0b7221 */ /* 0x000fd20000010000 */
[----:B------:R-:W-:Y:S05]  /*20c0*/  @P0 BRA `(.L_x_5668) ;  /* 0x0000000000440947 */ /* 0x000fea0003800000 */
[----:B------:R-:W-:Y:S02]  /*20d0*/  IMAD.IADD R18, R18, 0x1, R3 ;  /* 0x0000000112127824 */ /* 0x000fe400078e0203 */
[----:B------:R-:W-:Y:S02]  /*20e0*/  HADD2.F32 R4, -RZ, R7.H0_H0 ;  /* 0x20000007ff047230 */ /* 0x000fe40000004100 */
[----:B------:R-:W-:Y:S01]  /*20f0*/  HADD2.F32 R5, -RZ, R6.H1_H1 ;  /* 0x30000006ff057230 */ /* 0x000fe20000004100 */
[----:B------:R-:W-:Y:S02]  /*2100*/  ISETP.GE.U32.AND P0, PT, R18, R12, PT ;  /* 0x0000000c1200720c */ /* 0x000fe40003f06070 */
[----:B------:R-:W-:Y:S02]  /*2110*/  FADD.FTZ R13, R13, R4 ;  /* 0x000000040d0d7221 */ /* 0x000fe40000010000 */
[----:B------:R-:W-:-:S09]  /*2120*/  FADD.FTZ R14, R14, R5 ;  /* 0x000000050e0e7221 */ /* 0x000fd20000010000 */
[----:B------:R-:W-:Y:S05]  /*2130*/  @P0 BRA `(.L_x_5668) ;  /* 0x0000000000280947 */ /* 0x000fea0003800000 */
[----:B------:R-:W-:Y:S01]  /*2140*/  IADD3 R3, PT, PT, R18, R3, RZ ;  /* 0x0000000312037210 */ /* 0x000fe20007ffe0ff */
[----:B------:R-:W-:Y:S02]  /*2150*/  HADD2.F32 R4, -RZ, R7.H1_H1 ;  /* 0x30000007ff047230 */ /* 0x000fe40000004100 */
[----:B------:R-:W-:Y:S01]  /*2160*/  HADD2.F32 R9, -RZ, R9.H0_H0 ;  /* 0x20000009ff097230 */ /* 0x000fe20000004100 */
[----:B------:R-:W-:Y:S02]  /*2170*/  ISETP.GE.U32.AND P0, PT, R3, R12, PT ;  /* 0x0000000c0300720c */ /* 0x000fe40003f06070 */
[----:B------:R-:W-:Y:S02]  /*2180*/  FADD.FTZ R15, R15, R4 ;  /* 0x000000040f0f7221 */ /* 0x000fe40000010000 */
[----:B------:R-:W-:-:S09]  /*2190*/  FADD.FTZ R20, R20, R9 ;  /* 0x0000000914147221 */ /* 0x000fd20000010000 */
[----:B------:R-:W-:Y:S02]  /*21a0*/  @!P0 HADD2.F32 R6, -RZ, R6.H0_H0 ;  /* 0x20000006ff068230 */ /* 0x000fe40000004100 */
[----:B------:R-:W-:-:S03]  /*21b0*/  @!P0 HADD2.F32 R3, -RZ, R8.H0_H0 ;  /* 0x20000008ff038230 */ /* 0x000fc60000004100 */
[----:B------:R-:W-:Y:S02]  /*21c0*/  @!P0 FADD.FTZ R21, R21, R6 ;  /* 0x0000000615158221 */ /* 0x000fe40000010000 */
[----:B------:R-:W-:-:S07]  /*21d0*/  @!P0 FADD.FTZ R0, R0, R3 ;  /* 0x0000000300008221 */ /* 0x000fce0000010000 */
.L_x_5668:
[----:B------:R-:W-:Y:S05]  /*21e0*/  BSYNC.RECONVERGENT B0 ;  /* 0x0000000000007941 */ /* 0x000fea0003800200 */
.L_x_5667:
[----:B------:R-:W-:Y:S01]  /*21f0*/  FADD.FTZ R10, R10, R13 ;  /* 0x0000000d0a0a7221 */ /* 0x000fe20000010000 */
[----:B------:R-:W-:-:S03]  /*2200*/  FADD.FTZ R11, R11, R14 ;  /* 0x0000000e0b0b7221 */ /* 0x000fc60000010000 */
[----:B------:R-:W-:Y:S01]  /*2210*/  FADD.FTZ R10, R10, R15 ;  /* 0x0000000f0a0a7221 */ /* 0x000fe20000010000 */
[----:B------:R-:W-:-:S03]  /*2220*/  FADD.FTZ R11, R11, R20 ;  /* 0x000000140b0b7221 */ /* 0x000fc60000010000 */
[----:B------:R-:W-:Y:S01]  /*2230*/  FADD.FTZ R18, R10, R21 ;  /* 0x000000150a127221 */ /* 0x000fe20000010000 */
[----:B------:R-:W-:Y:S01]  /*2240*/  FADD.FTZ R19, R11, R0 ;  /* 0x000000000b137221 */ /* 0x000fe20000010000 */
[----:B------:R-:W-:Y:S06]  /*2250*/  BRA `(.L_x_5648) ;  /* 0x0000009400907947 */ /* 0x000fec0003800000 */
.L_x_5660:
[----:B------:R-:W-:-:S13]  /*2260*/  ISETP.NE.AND P0, PT, R13, 0x1, PT ;  /* 0x000000010d00780c */ /* 0x000fda0003f05270 */
        /* <DEDUP_REMOVED lines=22> */
.L_x_5673:
[----:B------:R-:W-:Y:S01]  /*23d0*/  IADD3 R4, PT, PT, R28, R3, RZ ;  /* 0x000000031c047210 */ /* 0x000fe20007ffe0ff */
[----:B------:R-:W-:-:S04]  /*23e0*/  IMAD R28, R26, R28, RZ ;  /* 0x0000001c1a1c7224 */ /* 0x000fc800078e02ff */
[----:B------:R-:W-:Y:S01]  /*23f0*/  IMAD R6, R26, R4, RZ ;  /* 0x000000041a067224 */ /* 0x000fe200078e02ff */
[----:B------:R-:W-:Y:S02]  /*2400*/  IADD3 R4, PT, PT, R4, R3, RZ ;  /* 0x0000000304047210 */ /* 0x000fe40007ffe0ff */
[----:B------:R-:W-:Y:S02]  /*2410*/  SHF.R.U32.HI R5, RZ, 0x1, R28 ;  /* 0x00000001ff057819 */ /* 0x000fe4000001161c */
[----:B------:R-:W-:Y:S01]  /*2420*/  SHF.R.U32.HI R7, RZ, 0x1, R6 ;  /* 0x00000001ff077819 */ /* 0x000fe20000011606 */
[----:B------:R-:W-:Y:S02]  /*2430*/  IMAD.IADD R28, R4, 0x1, R3 ;  /* 0x00000001041c7824 */ /* 0x000fe400078e0203 */
[C---:B------:R-:W-:Y:S02]  /*2440*/  IMAD R8, R26.reuse, R4, RZ ;  /* 0x000000041a087224 */ /* 0x040fe400078e02ff */
[----:B------:R-:W-:-:S02]  /*2450*/  IMAD R10, R26, R28, RZ ;  /* 0x0000001c1a0a7224 */ /* 0x000fc400078e02ff */
[----:B------:R-:W-:Y:S01]  /*2460*/  IMAD.WIDE.U32 R4, R5, 0x4, R18 ;  /* 0x0000000405047825 */ /* 0x000fe200078e0012 */
[----:B------:R-:W-:Y:S02]  /*2470*/  SHF.R.U32.HI R9, RZ, 0x1, R8 ;  /* 0x00000001ff097819 */ /* 0x000fe40000011608 */
[----:B------:R-:W-:Y:S01]  /*2480*/  SHF.R.U32.HI R11, RZ, 0x1, R10 ;  /* 0x00000001ff0b7819 */ /* 0x000fe2000001160a */
[--C-:B------:R-:W-:Y:S02]  /*2490*/  IMAD.WIDE.U32 R6, R7, 0x4, R18.reuse ;  /* 0x0000000407067825 */ /* 0x100fe400078e0012 */
[----:B------:R-:W2:Y:S02]  /*24a0*/  LDG.E R4, desc[UR36][R4.64] ;  /* 0x0000002404047981 */ /* 0x000ea4000c1e1900 */
[--C-:B------:R-:W-:Y:S02]  /*24b0*/  IMAD.WIDE.U32 R8, R9, 0x4, R18.reuse ;  /* 0x0000000409087825 */ /* 0x100fe400078e0012 */
[----:B------:R-:W3:Y:S02]  /*24c0*/  LDG.E R6, desc[UR36][R6.64] ;  /* 0x0000002406067981 */ /* 0x000ee4000c1e1900 */
[----:B------:R-:W-:-:S02]  /*24d0*/  IMAD.WIDE.U32 R10, R11, 0x4, R18 ;  /* 0x000000040b0a7825 */ /* 0x000fc400078e0012 */
[----:B------:R-:W4:Y:S04]  /*24e0*/  LDG.E R8, desc[UR36][R8.64] ;  /* 0x0000002408087981 */ /* 0x000f28000c1e1900 */
[----:B------:R-:W5:Y:S01]  /*24f0*/  LDG.E R10, desc[UR36][R10.64] ;  /* 0x000000240a0a7981 */ /* 0x000f62000c1e1900 */
[----:B------:R-:W-:-:S05]  /*2500*/  IADD3 R28, PT, PT, R28, R3, RZ ;  /* 0x000000031c1c7210 */ /* 0x000fca0007ffe0ff */
[----:B------:R-:W-:-:S05]  /*2510*/  IMAD R29, R3, 0x3, R28 ;  /* 0x00000003031d7824 */ /* 0x000fca00078e021c */
[----:B------:R-:W-:Y:S01]  /*2520*/  ISETP.GE.U32.AND P0, PT, R29, R12, PT ;  /* 0x0000000c1d00720c */ /* 0x000fe20003f06070 */
[--C-:B--2---:R-:W-:Y:S02]  /*2530*/  HADD2.F32 R30, -RZ, R4.reuse.H0_H0 ;  /* 0x20000004ff1e7230 */ /* 0x104fe40000004100 */
[----:B------:R-:W-:Y:S02]  /*2540*/  HADD2.F32 R27, -RZ, R4.H1_H1 ;  /* 0x30000004ff1b7230 */ /* 0x000fe40000004100 */
[--C-:B---3--:R-:W-:Y:S02]  /*2550*/  HADD2.F32 R5, -RZ, R6.reuse.H0_H0 ;  /* 0x20000006ff057230 */ /* 0x108fe40000004100 */
[----:B------:R-:W-:Y:S01]  /*2560*/  FADD.FTZ R13, R30, R13 ;  /* 0x0000000d1e0d7221 */ /* 0x000fe20000010000 */
[----:B------:R-:W-:Y:S02]  /*2570*/  HADD2.F32 R30, -RZ, R6.H1_H1 ;  /* 0x30000006ff1e7230 */ /* 0x000fe40000004100 */
[----:B------:R-:W-:Y:S01]  /*2580*/  FADD.FTZ R14, R27, R14 ;  /* 0x0000000e1b0e7221 */ /* 0x000fe20000010000 */
[----:B----4-:R-:W-:-:S02]  /*2590*/  HADD2.F32 R32, -RZ, R8.H0_H0 ;  /* 0x20000008ff207230 */ /* 0x010fc40000004100 */
[----:B------:R-:W-:Y:S01]  /*25a0*/  FADD.FTZ R20, R5, R20 ;  /* 0x0000001405147221 */ /* 0x000fe20000010000 */
[----:B------:R-:W-:Y:S02]  /*25b0*/  HADD2.F32 R5, -RZ, R8.H1_H1 ;  /* 0x30000008ff057230 */ /* 0x000fe40000004100 */
[----:B------:R-:W-:Y:S01]  /*25c0*/  FADD.FTZ R15, R30, R15 ;  /* 0x0000000f1e0f7221 */ /* 0x000fe20000010000 */
[--C-:B-----5:R-:W-:Y:S02]  /*25d0*/  HADD2.F32 R34, -RZ, R10.reuse.H0_H0 ;  /* 0x2000000aff227230 */ /* 0x120fe40000004100 */
[----:B------:R-:W-:Y:S01]  /*25e0*/  FADD.FTZ R21, R32, R21 ;  /* 0x0000001520157221 */ /* 0x000fe20000010000 */
[----:B------:R-:W-:Y:S02]  /*25f0*/  HADD2.F32 R7, -RZ, R10.H1_H1 ;  /* 0x3000000aff077230 */ /* 0x000fe40000004100 */
[----:B------:R-:W-:Y:S01]  /*2600*/  FADD.FTZ R24, R5, R24 ;  /* 0x0000001805187221 */ /* 0x000fe20000010000 */
[----:B------:R-:W-:-:S02]  /*2610*/  FADD.FTZ R25, R34, R25 ;  /* 0x0000001922197221 */ /* 0x000fc40000010000 */
[----:B------:R-:W-:Y:S01]  /*2620*/  FADD.FTZ R0, R7, R0 ;  /* 0x0000000007007221 */ /* 0x000fe20000010000 */
[----:B------:R-:W-:Y:S06]  /*2630*/  @!P0 BRA `(.L_x_5673) ;  /* 0xfffffffc00648947 */ /* 0x000fec000383ffff */
[----:B------:R-:W-:Y:S05]  /*2640*/  BSYNC.RECONVERGENT B1 ;  /* 0x0000000000017941 */ /* 0x000fea0003800200 */
.L_x_5672:
[----:B------:R-:W-:Y:S02]  /*2650*/  PRMT R7, R6, 0x5410, R8 ;  /* 0x0000541006077816 */ /* 0x000fe40000000008 */
[----:B------:R-:W-:Y:S02]  /*2660*/  PRMT R6, R10, 0x7610, R6 ;  /* 0x000076100a067816 */ /* 0x000fe40000000006 */
[----:B------:R-:W-:Y:S02]  /*2670*/  PRMT R9, R4, 0x7610, R4 ;  /* 0x0000761004097816 */ /* 0x000fe40000000004 */
[----:B------:R-:W-:Y:S02]  /*2680*/  PRMT R8, R8, 0x7632, R8 ;  /* 0x0000763208087816 */ /* 0x000fe40000000008 */
[----:B------:R-:W-:-:S07]  /*2690*/  PRMT R10, R10, 0x7632, R10 ;  /* 0x000076320a0a7816 */ /* 0x000fce000000000a */
.L_x_5671:
[----:B------:R-:W-:Y:S05]  /*26a0*/  BSYNC.RECONVERGENT B0 ;  /* 0x0000000000007941 */ /* 0x000fea0003800200 */
.L_x_5670:
        /* <DEDUP_REMOVED lines=11> */
[----:B------:R-:W-:-:S05]  /*2760*/  IMAD R4, R26, R11, RZ ;  /* 0x0000000b1a047224 */ /* 0x000fca00078e02ff */
        /* <DEDUP_REMOVED lines=22> */
.L_x_5675:
[----:B------:R-:W-:Y:S05]  /*28d0*/  BSYNC.RECONVERGENT B0 ;  /* 0x0000000000007941 */ /* 0x000fea0003800200 */
.L_x_5674:
[----:B------:R-:W-:Y:S04]  /*28e0*/  BSSY.RECONVERGENT B0, `(.L_x_5676) ;  /* 0x000001a000007945 */ /* 0x000fe80003800200 */
[----:B------:R-:W-:Y:S05]  /*28f0*/  @P0 BRA `(.L_x_5677) ;  /* 0x0000000000600947 */ /* 0x000fea0003800000 */
[----:B------:R-:W-:Y:S01]  /*2900*/  IADD3 R28, PT, PT, R28, R3, RZ ;  /* 0x000000031c1c7210 */ /* 0x000fe20007ffe0ff */
[--C-:B------:R-:W-:Y:S02]  /*2910*/  HADD2.F32 R4, -RZ, R9.reuse.H0_H0 ;  /* 0x20000009ff047230 */ /* 0x100fe40000004100 */
[----:B------:R-:W-:Y:S01]  /*2920*/  HADD2.F32 R9, -RZ, R9.H1_H1 ;  /* 0x30000009ff097230 */ /* 0x000fe20000004100 */
        /* <DEDUP_REMOVED lines=12> */
[----:B------:R-:W-:-:S03]  /*29f0*/  HADD2.F32 R4, -RZ, R7.H1_H1 ;  /* 0x30000007ff047230 */ /* 0x000fc60000004100 */
[----:B------:R-:W-:Y:S01]  /*2a00*/  ISETP.GE.U32.AND P0, PT, R3, R12, PT ;  /* 0x0000000c0300720c */ /* 0x000fe20003f06070 */
[----:B------:R-:W-:Y:S02]  /*2a10*/  HADD2.F32 R3, -RZ, R8.H0_H0 ;  /* 0x20000008ff037230 */ /* 0x000fe40000004100 */
[----:B------:R-:W-:-:S03]  /*2a20*/  FADD.FTZ R21, R21, R4 ;  /* 0x0000000415157221 */ /* 0x000fc60000010000 */
[----:B------:R-:W-:-:S07]  /*2a30*/  FADD.FTZ R24, R24, R3 ;  /* 0x0000000318187221 */ /* 0x000fce0000010000 */
[----:B------:R-:W-:Y:S02]  /*2a40*/  @!P0 HADD2.F32 R6, -RZ, R6.H0_H0 ;  /* 0x20000006ff068230 */ /* 0x000fe40000004100 */
[----:B------:R-:W-:-:S03]  /*2a50*/  @!P0 HADD2.F32 R5, -RZ, R10.H0_H0 ;  /* 0x2000000aff058230 */ /* 0x000fc60000004100 */
[----:B------:R-:W-:Y:S02]  /*2a60*/  @!P0 FADD.FTZ R25, R25, R6 ;  /* 0x0000000619198221 */ /* 0x000fe40000010000 */
[----:B------:R-:W-:-:S07]  /*2a70*/  @!P0 FADD.FTZ R0, R0, R5 ;  /* 0x0000000500008221 */ /* 0x000fce0000010000 */
.L_x_5677:
[----:B------:R-:W-:Y:S05]  /*2a80*/  BSYNC.RECONVERGENT B0 ;  /* 0x0000000000007941 */ /* 0x000fea0003800200 */
.L_x_5676:
[----:B------:R-:W-:Y:S01]  /*2a90*/  FADD.FTZ R20, R13, R20 ;  /* 0x000000140d147221 */ /* 0x000fe20000010000 */
[----:B------:R-:W-:-:S03]  /*2aa0*/  FADD.FTZ R15, R14, R15 ;  /* 0x0000000f0e0f7221 */ /* 0x000fc60000010000 */
[----:B------:R-:W-:Y:S01]  /*2ab0*/  FADD.FTZ R20, R20, R21 ;  /* 0x0000001514147221 */ /* 0x000fe20000010000 */
[----:B------:R-:W-:-:S03]  /*2ac0*/  FADD.FTZ R15, R15, R24 ;  /* 0x000000180f0f7221 */ /* 0x000fc60000010000 */
[----:B------:R-:W-:Y:S01]  /*2ad0*/  FADD.FTZ R18, R20, R25 ;  /* 0x0000001914127221 */ /* 0x000fe20000010000 */
[----:B------:R-:W-:Y:S01]  /*2ae0*/  FADD.FTZ R19, R15, R0 ;  /* 0x000000000f137221 */ /* 0x000fe20000010000 */
[----:B------:R-:W-:Y:S06]  /*2af0*/  BRA `(.L_x_5648) ;  /* 0x0000008c00687947 */ /* 0x000fec0003800000 */
.L_x_5669:
[----:B------:R-:W1:Y:S01]  /*2b00*/  LDCU UR4, c[0x0][0x394] ;  /* 0x00007280ff0477ac */ /* 0x000e620008000800 */
[----:B------:R-:W2:Y:S01]  /*2b10*/  LDC R4, c[0x0][0x384] ;  /* 0x0000e100ff047b82 */ /* 0x000ea20000000800 */
[----:B------:R-:W-:Y:S01]  /*2b20*/  BSSY.RECONVERGENT B0, `(.L_x_5678) ;  /* 0x000043b000007945 */ /* 0x000fe20003800200 */
        /* <DEDUP_REMOVED lines=23> */
.L_x_5685:
        /* <DEDUP_REMOVED lines=299> */
[----:B------:R-:W-:Y:S01]  /*3f50*/  @P1 SHF.R.U32.HI R14, RZ, R15, R14 ;  /* 0x0000000fff0e1219 */ /* 0x000fe2000001160e */
[----:B------:R-:W-:-:S03]  /*3f60*/  IMAD R15, R12, UR52, R29 ;  /* 0x000000340c0f7c24 */ /* 0x000fc6000f8e021d */
[----:B------:R-:W-:Y:S01]  /*3f70*/  @P1 IADD3 R20, PT, PT, -R14, RZ, RZ ;  /* 0x000000ff0e141210 */ /* 0x000fe20007ffe1ff */
[----:B------:R-:W-:-:S04]  /*3f80*/  IMAD R10, R15, UR27, R10 ;  /* 0x0000001b0f0a7c24 */ /* 0x000fc8000f8e020a */
[----:B0-----:R-:W-:-:S04]  /*3f90*/  @P1 IMAD R21, R20, R27, R21 ;  /* 0x0000001b14151224 */ /* 0x001fc800078e0215 */
[----:B---3--:R-:W-:-:S07]  /*3fa0*/  @P1 IMAD R10, R21, R26, R10 ;  /* 0x0000001a150a1224 */ /* 0x008fce00078e020a */
.L_x_5681:
        /* <DEDUP_REMOVED lines=242> */
.L_x_5682:
[----:B------:R-:W-:-:S04]  /*4ed0*/  LOP3.LUT R15, R10, 0xfffffffc, RZ, 0xc0, !PT ;  /* 0xfffffffc0a0f7812 */ /* 0x000fc800078ec0ff */
[----:B------:R-:W-:-:S04]  /*4ee0*/  IADD3 R14, P1, PT, R15, R18, RZ ;  /* 0x000000120f0e7210 */ /* 0x000fc80007f3e0ff */
[----:B------:R-:W-:-:S05]  /*4ef0*/  IADD3.X R15, PT, PT, RZ, R19, RZ, P1, !PT ;  /* 0x00000013ff0f7210 */ /* 0x000fca0000ffe4ff */
[----:B------:R-:W2:Y:S01]  /*4f00*/  LDG.E R14, desc[UR36][R14.64] ;  /* 0x000000240e0e7981 */ /* 0x000ea2000c1e1900 */
[----:B------:R-:W-:Y:S02]  /*4f10*/  HFMA2 R26, -RZ, RZ, 0, 0 ;  /* 0x00000000ff1a7431 */ /* 0x000fe400000001ff */
[----:B------:R-:W-:-:S04]  /*4f20*/  VIADD R27, R27, UR4 ;  /* 0x000000041b1b7c36 */ /* 0x000fc80008000000 */
        /* <DEDUP_REMOVED lines=236> */
.L_x_5683:
[----:B------:R-:W-:-:S04]  /*5df0*/  LOP3.LUT R15, R10, 0xfffffffc, RZ, 0xc0, !PT ;  /* 0xfffffffc0a0f7812 */ /* 0x000fc800078ec0ff */
[----:B------:R-:W-:-:S04]  /*5e00*/  IADD3 R14, P1, PT, R15, R18, RZ ;  /* 0x000000120f0e7210 */ /* 0x000fc80007f3e0ff */
[----:B------:R-:W-:-:S05]  /*5e10*/  IADD3.X R15, PT, PT, RZ, R19, RZ, P1, !PT ;  /* 0x00000013ff0f7210 */ /* 0x000fca0000ffe4ff */
[----:B------:R-:W2:Y:S01]  /*5e20*/  LDG.E R14, desc[UR36][R14.64] ;  /* 0x000000240e0e7981 */ /* 0x000ea2000c1e1900 */
[----:B------:R-:W-:Y:S01]  /*5e30*/  MOV R26, RZ ;  /* 0x000000ff001a7202 */ /* 0x000fe20000000f00 */
        /* <DEDUP_REMOVED lines=237> */
.L_x_5684:
[----:B------:R-:W-:-:S04]  /*6d10*/  LOP3.LUT R15, R10, 0xfffffffc, RZ, 0xc0, !PT ;  /* 0xfffffffc0a0f7812 */ /* 0x000fc800078ec0ff */
[----:B------:R-:W-:-:S04]  /*6d20*/  IADD3 R14, P1, PT, R15, R18, RZ ;  /* 0x000000120f0e7210 */ /* 0x000fc80007f3e0ff */
[----:B------:R-:W-:-:S05]  /*6d30*/  IADD3.X R15, PT, PT, RZ, R19, RZ, P1, !PT ;  /* 0x00000013ff0f7210 */ /* 0x000fca0000ffe4ff */
[----:B------:R-:W2:Y:S02]  /*6d40*/  LDG.E R14, desc[UR36][R14.64] ;  /* 0x000000240e0e7981 */ /* 0x000ea4000c1e1900 */
[----:B--2---:R-:W-:-:S07]  /*6d50*/  PRMT R30, R14, 0x5432, R14 ;  /* 0x000054320e1e7816 */ /* 0x004fce000000000e */
.L_x_5680:
[----:B------:R-:W2:Y:S01]  /*6d60*/  LDCU UR5, c[0x0][0x38c] ;  /* 0x00007180ff0577ac */ /* 0x000ea20008000800 */
[----:B-1----:R-:W-:Y:S02]  /*6d70*/  IMAD.U32 R10, RZ, RZ, UR4 ;  /* 0x00000004ff0a7e24 */ /* 0x002fe4000f8e00ff */
[--C-:B------:R-:W-:Y:S02]  /*6d80*/  HADD2.F32 R15, -RZ, R28.reuse.H0_H0 ;  /* 0x2000001cff0f7230 */ /* 0x100fe40000004100 */
[----:B------:R-:W-:Y:S01]  /*6d90*/  HADD2.F32 R14, -RZ, R28.H1_H1 ;  /* 0x3000001cff0e7230 */ /* 0x000fe20000004100 */
[----:B------:R-:W-:Y:S01]  /*6da0*/  LEA R11, R10, R11, 0x2 ;  /* 0x0000000b0a0b7211 */ /* 0x000fe200078e10ff */
[--C-:B------:R-:W-:Y:S02]  /*6db0*/  HADD2.F32 R20, -RZ, R29.reuse.H0_H0 ;  /* 0x2000001dff147230 */ /* 0x100fe40000004100 */
[----:B------:R-:W-:Y:S01]  /*6dc0*/  FADD.FTZ R0, R15, R0 ;  /* 0x000000000f007221 */ /* 0x000fe20000010000 */
[----:B------:R-:W-:-:S02]  /*6dd0*/  HADD2.F32 R15, -RZ, R29.H1_H1 ;  /* 0x3000001dff0f7230 */ /* 0x000fc40000004100 */
[----:B------:R-:W-:Y:S01]  /*6de0*/  FADD.FTZ R3, R14, R3 ;  /* 0x000000030e037221 */ /* 0x000fe20000010000 */
[----:B------:R-:W-:Y:S02]  /*6df0*/  IMAD R21, R10, 0x3, R11 ;  /* 0x000000030a157824 */ /* 0x000fe400078e020b */
[----:B------:R-:W-:Y:S01]  /*6e00*/  FADD.FTZ R5, R20, R5 ;  /* 0x0000000514057221 */ /* 0x000fe20000010000 */
[----:B------:R-:W-:Y:S02]  /*6e10*/  HADD2.F32 R14, -RZ, R31.H1_H1 ;  /* 0x3000001fff0e7230 */ /* 0x000fe40000004100 */
[----:B------:R-:W-:Y:S01]  /*6e20*/  FADD.FTZ R4, R15, R4 ;  /* 0x000000040f047221 */ /* 0x000fe20000010000 */
[--C-:B------:R-:W-:Y:S02]  /*6e30*/  HADD2.F32 R27, -RZ, R30.reuse.H1_H1 ;  /* 0x3000001eff1b7230 */ /* 0x100fe40000004100 */
[----:B------:R-:W-:Y:S01]  /*6e40*/  HADD2.F32 R20, -RZ, R30.H0_H0 ;  /* 0x2000001eff147230 */ /* 0x000fe20000004100 */
[----:B--2---:R-:W-:Y:S01]  /*6e50*/  MOV R12, UR5 ;  /* 0x00000005000c7c02 */ /* 0x004fe20008000f00 */
[----:B------:R-:W-:Y:S01]  /*6e60*/  FADD.FTZ R7, R14, R7 ;  /* 0x000000070e077221 */ /* 0x000fe20000010000 */
[----:B------:R-:W-:-:S02]  /*6e70*/  FADD.FTZ R8, R27, R8 ;  /* 0x000000081b087221 */ /* 0x000fc40000010000 */
[----:B------:R-:W-:Y:S01]  /*6e80*/  ISETP.GE.U32.AND P1, PT, R21, R12, PT ;  /* 0x0000000c1500720c */ /* 0x000fe20003f26070 */
[----:B------:R-:W-:Y:S02]  /*6e90*/  HADD2.F32 R21, -RZ, R31.H0_H0 ;  /* 0x2000001fff157230 */ /* 0x000fe40000004100 */
[----:B------:R-:W-:-:S03]  /*6ea0*/  FADD.FTZ R9, R20, R9 ;  /* 0x0000000914097221 */ /* 0x000fc60000010000 */
[----:B------:R-:W-:-:S07]  /*6eb0*/  FADD.FTZ R6, R21, R6 ;  /* 0x0000000615067221 */ /* 0x000fce0000010000 */
[----:B------:R-:W-:Y:S05]  /*6ec0*/  @!P1 BRA `(.L_x_5685) ;  /* 0xffffffbc00749947 */ /* 0x000fea000383ffff */
.L_x_5679:
[----:B0-----:R-:W-:Y:S05]  /*6ed0*/  BSYNC.RECONVERGENT B0 ;  /* 0x0000000000007941 */ /* 0x001fea0003800200 */
.L_x_5678:
        /* <DEDUP_REMOVED lines=284> */
.L_x_5689:
[----:B------:R-:W-:Y:S02]  /*80a0*/  SHF.R.U32.HI R14, RZ, 0x2, R13 ;  /* 0x00000002ff0e7819 */ /* 0x000fe4000001160d */
[----:B------:R-:W-:-:S07]  /*80b0*/  MOV R15, RZ ;  /* 0x000000ff000f7202 */ /* 0x000fce0000000f00 */
.L_x_5688:
        /* <DEDUP_REMOVED lines=285> */
.L_x_5691:
[----:B------:R-:W-:Y:S02]  /*9290*/  SHF.R.U32.HI R20, RZ, 0x2, R13 ;  /* 0x00000002ff147819 */ /* 0x000fe4000001160d */
[----:B------:R-:W-:-:S07]  /*92a0*/  MOV R21, RZ ;  /* 0x000000ff00157202 */ /* 0x000fce0000000f00 */
.L_x_5690:
        /* <DEDUP_REMOVED lines=282> */
.L_x_5693:
[----:B------:R-:W-:Y:S02]  /*a450*/  SHF.R.U32.HI R20, RZ, 0x2, R13 ;  /* 0x00000002ff147819 */ /* 0x000fe4000001160d */
[----:B------:R-:W-:-:S07]  /*a460*/  MOV R21, RZ ;  /* 0x000000ff00157202 */ /* 0x000fce0000000f00 */
.L_x_5692:
[----:B------:R-:W-:-:S04]  /*a470*/  LEA R14, P1, R20, R25, 0x2 ;  /* 0x00000019140e7211 */ /* 0x000fc800078210ff */
[----:B------:R-:W-:-:S05]  /*a480*/  LEA.HI.X R15, R20, R24, R21, 0x2, P1 ;  /* 0x00000018140f7211 */ /* 0x000fca00008f1415 */
[----:B------:R-:W2:Y:S01]  /*a490*/  LDG.E R14, desc[UR36][R14.64] ;  /* 0x000000240e0e7981 */ /* 0x000ea2000c1e1900 */
[----:B------:R-:W-:-:S05]  /*a4a0*/  IMAD.IADD R19, R19, 0x1, R10 ;  /* 0x0000000113137824 */ /* 0x000fca00078e020a */
        /* <DEDUP_REMOVED lines=278> */
.L_x_5695:
[----:B------:R-:W-:Y:S01]  /*b610*/  SHF.R.U32.HI R14, RZ, 0x2, R13 ;  /* 0x00000002ff0e7819 */ /* 0x000fe2000001160d */
[----:B------:R-:W-:-:S07]  /*b620*/  IMAD.MOV.U32 R15, RZ, RZ, RZ ;  /* 0x000000ffff0f7224 */ /* 0x000fce00078e00ff */
.L_x_5694:
[----:B------:R-:W-:-:S04]  /*b630*/  LEA R18, P0, R14, R25, 0x2 ;  /* 0x000000190e127211 */ /* 0x000fc800078010ff */
[----:B------:R-:W-:-:S05]  /*b640*/  LEA.HI.X R19, R14, R24, R15, 0x2, P0 ;  /* 0x000000180e137211 */ /* 0x000fca00000f140f */
[----:B------:R-:W2:Y:S02]  /*b650*/  LDG.E R18, desc[UR36][R18.64] ;  /* 0x0000002412127981 */ /* 0x000ea4000c1e1900 */
[----:B--2---:R-:W-:-:S07]  /*b660*/  PRMT R30, R18, 0x5432, R18 ;  /* 0x00005432121e7816 */ /* 0x004fce0000000012 */
.L_x_5687:
[----:B------:R-:W-:Y:S05]  /*b670*/  BSYNC.RECONVERGENT B0 ;  /* 0x0000000000007941 */ /* 0x000fea0003800200 */
.L_x_5686:
[----:B------:R-:W-:Y:S01]  /*b680*/  ISETP.GE.U32.AND P0, PT, R11, R12, PT ;  /* 0x0000000c0b00720c */ /* 0x000fe20003f06070 */
[----:B------:R-:W-:-:S12]  /*b690*/  BSSY.RECONVERGENT B0, `(.L_x_5696) ;  /* 0x000001a000007945 */ /* 0x000fd80003800200 */
        /* <DEDUP_REMOVED lines=16> */
[----:B------:R-:W-:-:S03]  /*b7a0*/  HADD2.F32 R10, -RZ, R31.H1_H1 ;  /* 0x3000001fff0a7230 */ /* 0x000fc60000004100 */
[----:B------:R-:W-:Y:S01]  /*b7b0*/  ISETP.GE.U32.AND P0, PT, R11, R12, PT ;  /* 0x0000000c0b00720c */ /* 0x000fe20003f06070 */
[----:B------:R-:W-:Y:S02]  /*b7c0*/  HADD2.F32 R11, -RZ, R31.H0_H0 ;  /* 0x2000001fff0b7230 */ /* 0x000fe40000004100 */
[----:B------:R-:W-:-:S03]  /*b7d0*/  FADD.FTZ R7, R7, R10 ;  /* 0x0000000a07077221 */ /* 0x000fc60000010000 */
[----:B------:R-:W-:-:S07]  /*b7e0*/  FADD.FTZ R6, R6, R11 ;  /* 0x0000000b06067221 */ /* 0x000fce0000010000 */
[--C-:B------:R-:W-:Y:S02]  /*b7f0*/  @!P0 HADD2.F32 R13, -RZ, R30.reuse.H1_H1 ;  /* 0x3000001eff0d8230 */ /* 0x100fe40000004100 */
[----:B------:R-:W-:-:S03]  /*b800*/  @!P0 HADD2.F32 R30, -RZ, R30.H0_H0 ;  /* 0x2000001eff1e8230 */ /* 0x000fc60000004100 */
[----:B------:R-:W-:Y:S02]  /*b810*/  @!P0 FADD.FTZ R8, R8, R13 ;  /* 0x0000000d08088221 */ /* 0x000fe40000010000 */
[----:B------:R-:W-:-:S07]  /*b820*/  @!P0 FADD.FTZ R9, R9, R30 ;  /* 0x0000001e09098221 */ /* 0x000fce0000010000 */
.L_x_5697:
[----:B------:R-:W-:Y:S05]  /*b830*/  BSYNC.RECONVERGENT B0 ;  /* 0x0000000000007941 */ /* 0x000fea0003800200 */
.L_x_5696:
[----:B------:R-:W-:Y:S01]  /*b840*/  FADD.FTZ R5, R5, R0 ;  /* 0x0000000005057221 */ /* 0x000fe20000010000 */
[----:B------:R-:W-:-:S03]  /*b850*/  FADD.FTZ R4, R4, R3 ;  /* 0x0000000304047221 */ /* 0x000fc60000010000 */
[----:B------:R-:W-:Y:S01]  /*b860*/  FADD.FTZ R5, R5, R6 ;  /* 0x0000000605057221 */ /* 0x000fe20000010000 */
[----:B------:R-:W-:-:S03]  /*b870*/  FADD.FTZ R4, R4, R7 ;  /* 0x0000000704047221 */ /* 0x000fc60000010000 */
[----:B------:R-:W-:Y:S01]  /*b880*/  FADD.FTZ R18, R5, R8 ;  /* 0x0000000805127221 */ /* 0x000fe20000010000 */
[----:B------:R-:W-:-:S07]  /*b890*/  FADD.FTZ R19, R4, R9 ;  /* 0x0000000904137221 */ /* 0x000fce0000010000 */
.L_x_5648:
[----:B------:R-:W-:Y:S05]  /*b8a0*/  BSYNC.RECONVERGENT B6 ;  /* 0x0000000000067941 */ /* 0x000fea0003800200 */
.L_x_5647:
        /* <DEDUP_REMOVED lines=14> */
[----:B------:R-:W-:-:S07]  /*b990*/  IMAD.MOV.U32 R4, RZ, RZ, R5 ;  /* 0x000000ffff047224 */ /* 0x000fce00078e0005 */
.L_x_5699:
        /* <DEDUP_REMOVED lines=12> */
[----:B------:R-:W-:Y:S01]  /*ba60*/  ISETP.GT.U32.AND P0, PT, R4, 0x3, PT ;  /* 0x000000030400780c */ /* 0x000fe20003f04070 */
[----:B------:R-:W-:-:S12]  /*ba70*/  IMAD.MOV.U32 R4, RZ, RZ, R9 ;  /* 0x000000ffff047224 */ /* 0x000fd800078e0009 */
[----:B--2---:R-:W-:Y:S05]  /*ba80*/  @P0 BRA `(.L_x_5699) ;  /* 0xfffffffc00c40947 */ /* 0x004fea000383ffff */
.L_x_5698:
        /* <DEDUP_REMOVED lines=17> */
[----:B------:R-:W-:-:S07]  /*bba0*/  IMAD.MOV.U32 R4, RZ, RZ, R8 ;  /* 0x000000ffff047224 */ /* 0x000fce00078e0008 */
.L_x_5702:
[----:B------:R-:W-:Y:S01]  /*bbb0*/  SHF.R.U32.HI R10, RZ, 0x1, R4 ;  /* 0x00000001ff0a7819 */ /* 0x000fe20000011604 */
[----:B------:R-:W-:Y:S05]  /*bbc0*/  WARPSYNC.ALL ;  /* 0x0000000000007948 */ /* 0x000fea0003800000 */
[----:B------:R-:W-:Y:S01]  /*bbd0*/  IADD3 R5, PT, PT, R10, R23, RZ ;  /* 0x000000170a057210 */ /* 0x000fe20007ffe0ff */
[----:B------:R-:W-:Y:S03]  /*bbe0*/  BAR.SYNC.DEFER_BLOCKING 0x0 ;  /* 0x0000000000007b1d */ /* 0x000fe60000010000 */
[----:B------:R-:W-:-:S04]  /*bbf0*/  ISETP.GE.U32.AND P0, PT, R5, R8, PT ;  /* 0x000000080500720c */ /* 0x000fc80003f06070 */
[----:B------:R-:W-:-:S13]  /*bc00*/  ISETP.GE.U32.OR P0, PT, R23, R10, P0 ;  /* 0x0000000a1700720c */ /* 0x000fda0000706470 */
[----:B------:R-:W-:-:S05]  /*bc10*/  @!P0 LEA R5, R10, R3, 0x3 ;  /* 0x000000030a058211 */ /* 0x000fca00078e18ff */
[----:B------:R-:W1:Y:S02]  /*bc20*/  @!P0 LDS.64 R6, [R5] ;  /* 0x0000000005068984 */ /* 0x000e640000000a00 */
[----:B-1----:R-:W-:Y:S01]  /*bc30*/  @!P0 FADD.FTZ R18, R18, R6 ;  /* 0x0000000612128221 */ /* 0x002fe20000010000 */
[----:B------:R-:W-:-:S05]  /*bc40*/  @!P0 FADD.FTZ R19, R19, R7 ;  /* 0x0000000713138221 */ /* 0x000fca0000010000 */
[----:B------:R2:W-:Y:S01]  /*bc50*/  @!P0 STS.64 [R3], R18 ;  /* 0x0000001203008388 */ /* 0x0005e20000000a00 */
[----:B------:R-:W-:Y:S01]  /*bc60*/  ISETP.GT.U32.AND P0, PT, R4, 0x7f, PT ;  /* 0x0000007f0400780c */ /* 0x000fe20003f04070 */
[----:B------:R-:W-:-:S12]  /*bc70*/  IMAD.MOV.U32 R4, RZ, RZ, R10 ;  /* 0x000000ffff047224 */ /* 0x000fd800078e000a */
[----:B--2---:R-:W-:Y:S05]  /*bc80*/  @P0 BRA `(.L_x_5702) ;  /* 0xfffffffc00c80947 */ /* 0x004fea000383ffff */
.L_x_5701:
[----:B------:R-:W-:Y:S01]  /*bc90*/  ISETP.GE.U32.AND P0, PT, R0, 0x2, PT ;  /* 0x000000020000780c */ /* 0x000fe20003f06070 */
[----:B------:R-:W-:Y:S05]  /*bca0*/  WARPSYNC.ALL ;  /* 0x0000000000007948 */ /* 0x000fea0003800000 */
[----:B------:R-:W-:Y:S07]  /*bcb0*/  BAR.SYNC.DEFER_BLOCKING 0x0 ;  /* 0x0000000000007b1d */ /* 0x000fee0000010000 */
[----:B------:R-:W-:Y:S05]  /*bcc0*/  @!P0 BRA `(.L_x_5700) ;  /* 0x0000000000208947 */ /* 0x000fea0003800000 */
[----:B-1----:R-:W-:-:S07]  /*bcd0*/  MOV R3, 0x1 ;  /* 0x0000000100037802 */ /* 0x002fce0000000f00 */
.L_x_5703:
[----:B------:R-:W1:Y:S04]  /*bce0*/  SHFL.DOWN PT, R5, R18, R3, 0x1f ;  /* 0x08001f0312057589 */ /* 0x000e6800000e0000 */
[----:B------:R2:W3:Y:S02]  /*bcf0*/  SHFL.DOWN PT, R4, R19, R3, 0x1f ;  /* 0x08001f0313047589 */ /* 0x0004e400000e0000 */
[----:B--2---:R-:W-:-:S04]  /*bd00*/  SHF.L.U32 R3, R3, 0x1, RZ ;  /* 0x0000000103037819 */ /* 0x004fc800000006ff */
[----:B------:R-:W-:Y:S01]  /*bd10*/  ISETP.GE.AND P0, PT, R3, R0, PT ;  /* 0x000000000300720c */ /* 0x000fe20003f06270 */
[----:B-1----:R-:W-:Y:S01]  /*bd20*/  FADD.FTZ R18, R5, R18 ;  /* 0x0000001205127221 */ /* 0x002fe20000010000 */
[----:B---3--:R-:W-:-:S11]  /*bd30*/  FADD.FTZ R19, R4, R19 ;  /* 0x0000001304137221 */ /* 0x008fd60000010000 */
[----:B------:R-:W-:Y:S05]  /*bd40*/  @!P0 BRA `(.L_x_5703) ;  /* 0xfffffffc00e48947 */ /* 0x000fea000383ffff */
.L_x_5700:
[----:B-1----:R-:W1:Y:S01]  /*bd50*/  LDC R0, c[0x0][0x55c] ;  /* 0x00015700ff007b82 */ /* 0x002e620000000800 */
[----:B------:R-:W-:Y:S01]  /*bd60*/  HFMA2 R25, -RZ, RZ, 0, 0 ;  /* 0x00000000ff197431 */ /* 0x000fe200000001ff */
[C---:B-1----:R-:W-:Y:S01]  /*bd70*/  ISETP.NE.AND P0, PT, R0.reuse, RZ, PT ;  /* 0x000000ff0000720c */ /* 0x042fe20003f05270 */
[----:B------:R-:W-:-:S05]  /*bd80*/  VIADD R12, R0, 0xffffffff ;  /* 0xffffffff000c7836 */ /* 0x000fca0000000000 */
[----:B------:R-:W-:-:S04]  /*bd90*/  VIMNMX.U32 R0, PT, PT, R12, 0x18, PT ;  /* 0x000000180c007848 */ /* 0x000fc80003fe0000 */
[----:B------:R-:W-:-:S03]  /*bda0*/  IADD3 R0, PT, PT, R0, 0x1, RZ ;  /* 0x0000000100007810 */ /* 0x000fc60007ffe0ff */
[----:B------:R-:W-:Y:S05]  /*bdb0*/  @!P0 BRA `(.L_x_5704) ;  /* 0x0000001000488947 */ /* 0x000fea0003800000 */
[----:B------:R-:W1:Y:S01]  /*bdc0*/  LDCU.64 UR6, c[0x0][0x560] ;  /* 0x0000ac00ff0677ac */ /* 0x000e620008000a00 */
[----:B------:R-:W-:Y:S01]  /*bdd0*/  MOV R5, R17 ;  /* 0x0000001100057202 */ /* 0x000fe20000000f00 */
        /* <DEDUP_REMOVED lines=272> */
.L_x_5704:
[----:B------:R-:W-:Y:S01]  /*cee0*/  IMAD.MOV.U32 R24, RZ, RZ, RZ ;  /* 0x000000ffff187224 */ /* 0x000fe200078e00ff */
[----:B------:R-:W-:Y:S06]  /*cef0*/  @!P0 BRA `(.L_x_5705) ;  /* 0x0000001000488947 */ /* 0x000fec0003800000 */
[----:B------:R-:W1:Y:S01]  /*cf00*/  LDCU.64 UR6, c[0x0][0x560] ;  /* 0x0000ac00ff0677ac */ /* 0x000e620008000a00 */
[----:B------:R-:W-:Y:S02]  /*cf10*/  IADD3 R5, PT, PT, R17, 0x1, RZ ;  /* 0x0000000111057810 */ /* 0x000fe40007ffe0ff */
[----:B------:R-:W-:Y:S01]  /*cf20*/  MOV R4, RZ ;  /* 0x000000ff00047202 */ /* 0x000fe20000000f00 */
[----:B------:R-:W2:Y:S01]  /*cf30*/  LDCU UR4, c[0x0][0x568] ;  /* 0x0000ad00ff0477ac */ /* 0x000ea20008000800 */
[----:B------:R-:W-:Y:S01]  /*cf40*/  ISETP.NE.AND P0, PT, R12, RZ, PT ;  /* 0x000000ff0c00720c */ /* 0x000fe20003f05270 */
        /* <DEDUP_REMOVED lines=269> */
.L_x_5705:
[----:B------:R-:W1:Y:S01]  /*e020*/  LDCU.64 UR4, c[0x0][0x770] ;  /* 0x0000ee00ff0477ac */ /* 0x000e620008000a00 */
[----:B------:R-:W-:Y:S02]  /*e030*/  PLOP3.LUT P0, PT, PT, PT, PT, 0x80, 0x8 ;  /* 0x000000000008781c */ /* 0x000fe40003f0f070 */
[----:B------:R-:W-:Y:S01]  /*e040*/  CS2R R4, SRZ ;  /* 0x0000000000047805 */ /* 0x000fe2000001ff00 */
[----:B-1----:R-:W-:-:S04]  /*e050*/  UISETP.NE.U32.AND UP0, UPT, UR4, URZ, UPT ;  /* 0x000000ff0400728c */ /* 0x002fc8000bf05070 */
[----:B------:R-:W-:-:S09]  /*e060*/  UISETP.NE.AND.EX UP0, UPT, UR5, URZ, UPT, UP0 ;  /* 0x000000ff0500728c */ /* 0x000fd2000bf05300 */
[----:B------:R-:W-:Y:S05]  /*e070*/  BRA.U !UP0, `(.L_x_5706) ;  /* 0x00000005083c7547 */ /* 0x000fea000b800000 */
[----:B------:R-:W-:Y:S01]  /*e080*/  HFMA2 R8, -RZ, RZ, 0, 1.1920928955078125e-07 ;  /* 0x00000002ff087431 */ /* 0x000fe200000001ff */
[----:B------:R-:W-:Y:S01]  /*e090*/  BSSY.RECONVERGENT B0, `(.L_x_5707) ;  /* 0x0000018000007945 */ /* 0x000fe20003800200 */
[----:B------:R-:W-:-:S07]  /*e0a0*/  MOV R3, 0x4 ;  /* 0x0000000400037802 */ /* 0x000fce0000000f00 */
.L_x_5708:
[----:B------:R-:W1:Y:S08]  /*e0b0*/  I2F.U32.RP R6, R3 ;  /* 0x0000000300067306 */ /* 0x000e700000209000 */
[----:B-1----:R-:W1:Y:S02]  /*e0c0*/  MUFU.RCP R6, R6 ;  /* 0x0000000600067308 */ /* 0x002e640000001000 */
[----:B-1----:R-:W-:-:S06]  /*e0d0*/  VIADD R4, R6, 0xffffffe ;  /* 0x0ffffffe06047836 */ /* 0x002fcc0000000000 */
[----:B------:R1:W2:Y:S02]  /*e0e0*/  F2I.FTZ.U32.TRUNC.NTZ R5, R4 ;  /* 0x0000000400057305 */ /* 0x0002a4000021f000 */
[----:B-1----:R-:W-:Y:S02]  /*e0f0*/  MOV R4, RZ ;  /* 0x000000ff00047202 */ /* 0x002fe40000000f00 */
[----:B--2---:R-:W-:-:S05]  /*e100*/  IADD3 R10, PT, PT, RZ, -R5, RZ ;  /* 0x80000005ff0a7210 */ /* 0x004fca0007ffe0ff */
        /* <DEDUP_REMOVED lines=17> */
.L_x_5707:
        /* <DEDUP_REMOVED lines=22> */
[----:B------:R-:W1:Y:S01]  /*e380*/  I2F.U32.RP R5, R3 ;  /* 0x0000000300057306 */ /* 0x000e620000209000 */
[----:B------:R-:W-:Y:S02]  /*e390*/  IADD3 R9, PT, PT, RZ, -R3, RZ ;  /* 0x80000003ff097210 */ /* 0x000fe40007ffe0ff */
[----:B------:R-:W-:-:S05]  /*e3a0*/  ISETP.NE.U32.AND P2, PT, R3, RZ, PT ;  /* 0x000000ff0300720c */ /* 0x000fca0003f45070 */
[----:B-1----:R-:W1:Y:S02]  /*e3b0*/  MUFU.RCP R5, R5 ;  /* 0x0000000500057308 */ /* 0x002e640000001000 */
[----:B-1----:R-:W-:Y:S01]  /*e3c0*/  IADD3 R6, PT, PT, R5, 0xffffffe, RZ ;  /* 0x0ffffffe05067810 */ /* 0x002fe20007ffe0ff */
[----:B------:R-:W-:-:S05]  /*e3d0*/  IMAD.MOV.U32 R5, RZ, RZ, RZ ;  /* 0x000000ffff057224 */ /* 0x000fca00078e00ff */
[----:B------:R1:W2:Y:S02]  /*e3e0*/  F2I.FTZ.U32.TRUNC.NTZ R7, R6 ;  /* 0x0000000600077305 */ /* 0x0002a4000021f000 */
[----:B-1----:R-:W-:Y:S02]  /*e3f0*/  IMAD.MOV.U32 R6, RZ, RZ, RZ ;  /* 0x000000ffff067224 */ /* 0x002fe400078e00ff */
[----:B--2---:R-:W-:-:S04]  /*e400*/  IMAD R9, R9, R7, RZ ;  /* 0x0000000709097224 */ /* 0x004fc800078e02ff */
        /* <DEDUP_REMOVED lines=12> */
.L_x_5710:
[----:B------:R-:W-:-:S07]  /*e4d0*/  MOV R6, 0xe4f0 ;  /* 0x0000e4f000067802 */ /* 0x000fce0000000f00 */
[----:B0-----:R-:W-:Y:S05]  /*e4e0*/  CALL.REL.NOINC `($__internal_14_$__cuda_sm20_div_u64) ;  /* 0x00000040002c7944 */ /* 0x001fea0003c00000 */
.L_x_5711:
[----:B------:R-:W-:Y:S05]  /*e4f0*/  BSYNC.RECONVERGENT B0 ;  /* 0x0000000000007941 */ /* 0x000fea0003800200 */
.L_x_5709:
[----:B------:R-:W1:Y:S02]  /*e500*/  LDCU.64 UR4, c[0x0][0x770] ;  /* 0x0000ee00ff0477ac */ /* 0x000e640008000a00 */
[----:B-1----:R-:W-:Y:S02]  /*e510*/  UISETP.NE.U32.AND UP0, UPT, UR4, URZ, UPT ;  /* 0x000000ff0400728c */ /* 0x002fe4000bf05070 */
[----:B------:R-:W-:Y:S02]  /*e520*/  IADD3 R4, P1, PT, R4, UR4, RZ ;  /* 0x0000000404047c10 */ /* 0x000fe4000ff3e0ff */
[----:B------:R-:W-:Y:S02]  /*e530*/  UISETP.NE.AND.EX UP0, UPT, UR5, URZ, UPT, UP0 ;  /* 0x000000ff0500728c */ /* 0x000fe4000bf05300 */
[----:B------:R-:W-:-:S04]  /*e540*/  IADD3.X R5, PT, PT, R5, UR5, RZ, P1, !PT ;  /* 0x0000000505057c10 */ /* 0x000fc80008ffe4ff */
[----:B------:R-:W-:-:S04]  /*e550*/  PLOP3.LUT P0, PT, PT, PT, UP0, 0x80, 0x8 ;  /* 0x000000000008781c */ /* 0x000fc80003f0f008 */
[----:B------:R-:W-:-:S13]  /*e560*/  PLOP3.LUT P0, PT, P0, PT, PT, 0x8, 0x80 ;  /* 0x000000000080781c */ /* 0x000fda000070e170 */
.L_x_5706:
[----:B------:R-:W1:Y:S02]  /*e570*/  LDCU UR4, c[0x0][0x3a8] ;  /* 0x00007500ff0477ac */ /* 0x000e640008000800 */
[----:B-1----:R-:W-:-:S09]  /*e580*/  UISETP.NE.AND UP0, UPT, UR4, URZ, UPT ;  /* 0x000000ff0400728c */ /* 0x002fd2000bf05270 */
[----:B------:R-:W-:Y:S05]  /*e590*/  BRA.U !UP0, `(.L_x_5712) ;  /* 0x0000003508c47547 */ /* 0x000fea000b800000 */
[----:B------:R-:W1:Y:S01]  /*e5a0*/  LDCU UR4, c[0x0][0x3ac] ;  /* 0x00007580ff0477ac */ /* 0x000e620008000800 */
[----:B------:R-:W-:Y:S01]  /*e5b0*/  HFMA2 R17, -RZ, RZ, 0, 0 ;  /* 0x00000000ff117431 */ /* 0x000fe200000001ff */
        /* <DEDUP_REMOVED lines=282> */
.L_x_5713:
[----:B------:R-:W-:Y:S01]  /*f760*/  MOV R16, RZ ;  /* 0x000000ff00107202 */ /* 0x000fe20000000f00 */
[----:B------:R-:W-:Y:S06]  /*f770*/  BRA.U !UP0, `(.L_x_5714) ;  /* 0x0000001108487547 */ /* 0x000fec000b800000 */
        /* <DEDUP_REMOVED lines=274> */
.L_x_5714:
        /* <DEDUP_REMOVED lines=24> */
.L_x_5716:
[----:B------:R-:W-:Y:S05]  /*10a20*/  BSYNC.RECONVERGENT B0 ;  /* 0x0000000000007941 */ /* 0x000fea0003800200 */
.L_x_5715:
        /* <DEDUP_REMOVED lines=35> */
.L_x_5718:
[----:B------:R-:W-:Y:S05]  /*10c60*/  BSYNC.RECONVERGENT B0 ;  /* 0x0000000000007941 */ /* 0x000fea0003800200 */
.L_x_5717:
        /* <DEDUP_REMOVED lines=31> */
[----:B------:R-:W-:-:S06]  /*10e60*/  IMAD.U32 R19, RZ, RZ, UR9 ;  /* 0x00000009ff137e24 */ /* 0x000fcc000f8e00ff */
[----:B------:R-:W3:Y:S01]  /*10e70*/  LDC.64 R6, c[0x0][0x778] ;  /* 0x0001de00ff067b82 */ /* 0x000ee20000000a00 */
[----:B-1----:R-:W-:Y:S02]  /*10e80*/  IMAD R9, R2, UR6, RZ ;  /* 0x0000000602097c24 */ /* 0x002fe4000f8e02ff */
[----:B--2---:R-:W-:-:S07]  /*10e90*/  IMAD R11, R11, UR5, RZ ;  /* 0x000000050b0b7c24 */ /* 0x004fce000f8e02ff */
.L_x_5723:
[----:B------:R-:W-:-:S05]  /*10ea0*/  IADD3 R3, PT, PT, R9, R0, RZ ;  /* 0x0000000009037210 */ /* 0x000fca0007ffe0ff */
        /* <DEDUP_REMOVED lines=9> */
.L_x_5722:
[----:B------:R-:W-:Y:S05]  /*10f40*/  BRA `(.L_x_5721) ;  /* 0x0000000000547947 */ /* 0x000fea0003800000 */
.L_x_5720:
[----:B------:R-:W1:Y:S01]  /*10f50*/  LDCU UR6, c[0x0][0x39c] ;  /* 0x00007380ff0677ac */ /* 0x000e620008000800 */
[----:B------:R-:W-:Y:S01]  /*10f60*/  IMAD.U32 R19, RZ, RZ, UR9 ;  /* 0x00000009ff137e24 */ /* 0x000fe2000f8e00ff */
[----:B-1----:R-:W-:-:S13]  /*10f70*/  ISETP.GE.U32.AND P2, PT, R22, UR6, PT ;  /* 0x0000000616007c0c */ /* 0x002fda000bf46070 */
[----:B------:R-:W-:Y:S05]  /*10f80*/  @P2 BRA `(.L_x_5721) ;  /* 0x0000000000442947 */ /* 0x000fea0003800000 */
[----:B------:R-:W1:Y:S01]  /*10f90*/  LDCU UR5, c[0x0][0x374] ;  /* 0x00006e80ff0577ac */ /* 0x000e620008000800 */
[----:B------:R-:W2:Y:S01]  /*10fa0*/  LDC R10, c[0x0][0x360] ;  /* 0x0000d800ff0a7b82 */ /* 0x000ea20000000800 */
[----:B------:R-:W-:Y:S02]  /*10fb0*/  MOV R9, R22 ;  /* 0x0000001600097202 */ /* 0x000fe40000000f00 */
[----:B------:R-:W-:-:S05]  /*10fc0*/  MOV R19, UR9 ;  /* 0x0000000900137c02 */ /* 0x000fca0008000f00 */
[----:B------:R-:W3:Y:S08]  /*10fd0*/  LDC.64 R6, c[0x0][0x778] ;  /* 0x0001de00ff067b82 */ /* 0x000ef00000000a00 */
[----:B------:R-:W4:Y:S01]  /*10fe0*/  LDC R12, c[0x0][0x364] ;  /* 0x0000d900ff0c7b82 */ /* 0x000f220000000800 */
[----:B-1----:R-:W-:-:S07]  /*10ff0*/  IMAD R0, R2, UR5, RZ ;  /* 0x0000000502007c24 */ /* 0x002fce000f8e02ff */
.L_x_5724:
[----:B------:R-:W-:-:S04]  /*11000*/  IMAD.IADD R2, R0, 0x1, R9 ;  /* 0x0000000100027824 */ /* 0x000fc800078e0209 */
[----:B--2---:R-:W-:-:S04]  /*11010*/  IMAD R3, R2, R10, R23 ;  /* 0x0000000a02037224 */ /* 0x004fc800078e0217 */
[----:B---3--:R-:W-:-:S05]  /*11020*/  IMAD.WIDE.U32 R2, R3, 0x8, R6 ;  /* 0x0000000803027825 */ /* 0x008fca00078e0006 */
[----:B------:R-:W2:Y:S04]  /*11030*/  LDG.E R11, desc[UR36][R2.64] ;  /* 0x00000024020b7981 */ /* 0x000ea8000c1e1900 */
[----:B------:R-:W3:Y:S01]  /*11040*/  LDG.E R8, desc[UR36][R2.64+0x4] ;  /* 0x0000042402087981 */ /* 0x000ee2000c1e1900 */
[----:B----4-:R-:W-:-:S04]  /*11050*/  IADD3 R9, PT, PT, R12, R9, RZ ;  /* 0x000000090c097210 */ /* 0x010fc80007ffe0ff */
[----:B------:R-:W-:Y:S01]  /*11060*/  ISETP.GE.U32.AND P2, PT, R9, UR6, PT ;  /* 0x0000000609007c0c */ /* 0x000fe2000bf46070 */
[----:B--2---:R-:W-:Y:S01]  /*11070*/  FADD.FTZ R18, R11, R18 ;  /* 0x000000120b127221 */ /* 0x004fe20000010000 */
[----:B---3--:R-:W-:-:S11]  /*11080*/  FADD.FTZ R19, R8, R19 ;  /* 0x0000001308137221 */ /* 0x008fd60000010000 */
[----:B------:R-:W-:Y:S05]  /*11090*/  @!P2 BRA `(.L_x_5724) ;  /* 0xfffffffc00d8a947 */ /* 0x000fea000383ffff */
.L_x_5721:
[----:B------:R-:W-:Y:S05]  /*110a0*/  BSYNC.RECONVERGENT B0 ;  /* 0x0000000000007941 */ /* 0x000fea0003800200 */
.L_x_5719:
        /* <DEDUP_REMOVED lines=12> */
.L_x_5726:
        /* <DEDUP_REMOVED lines=14> */
.L_x_5725:
        /* <DEDUP_REMOVED lines=9> */
.L_x_5729:
[----:B------:R-:W-:Y:S01]  /*112e0*/  SHF.R.U32.HI R8, RZ, 0x1, R2 ;  /* 0x00000001ff087819 */ /* 0x000fe20000011602 */
[----:B------:R-:W-:Y:S03]  /*112f0*/  BAR.SYNC.DEFER_BLOCKING 0x0 ;  /* 0x0000000000007b1d */ /* 0x000fe60000010000 */
[----:B------:R-:W-:-:S04]  /*11300*/  IADD3 R3, PT, PT, R8, R23, RZ ;  /* 0x0000001708037210 */ /* 0x000fc80007ffe0ff */
[----:B------:R-:W-:-:S04]  /*11310*/  ISETP.GE.U32.AND P2, PT, R3, UR5, PT ;  /* 0x0000000503007c0c */ /* 0x000fc8000bf46070 */
[----:B------:R-:W-:-:S13]  /*11320*/  ISETP.GE.U32.OR P2, PT, R23, R8, P2 ;  /* 0x000000081700720c */ /* 0x000fda0001746470 */
[----:B------:R-:W-:-:S05]  /*11330*/  @!P2 LEA R3, R8, R0, 0x3 ;  /* 0x000000000803a211 */ /* 0x000fca00078e18ff */
[----:B------:R-:W1:Y:S02]  /*11340*/  @!P2 LDS.64 R6, [R3] ;  /* 0x000000000306a984 */ /* 0x000e640000000a00 */
[----:B-123--:R-:W-:Y:S01]  /*11350*/  @!P2 FADD.FTZ R18, R18, R6 ;  /* 0x000000061212a221 */ /* 0x00efe20000010000 */
[----:B------:R-:W-:-:S05]  /*11360*/  @!P2 FADD.FTZ R19, R19, R7 ;  /* 0x000000071313a221 */ /* 0x000fca0000010000 */
[----:B------:R4:W-:Y:S01]  /*11370*/  @!P2 STS.64 [R0], R18 ;  /* 0x000000120000a388 */ /* 0x0009e20000000a00 */
[----:B------:R-:W-:Y:S01]  /*11380*/  ISETP.GT.U32.AND P2, PT, R2, 0x7f, PT ;  /* 0x0000007f0200780c */ /* 0x000fe20003f44070 */
[----:B------:R-:W-:-:S12]  /*11390*/  IMAD.MOV.U32 R2, RZ, RZ, R8 ;  /* 0x000000ffff027224 */ /* 0x000fd800078e0008 */
[----:B----4-:R-:W-:Y:S05]  /*113a0*/  @P2 BRA `(.L_x_5729) ;  /* 0xfffffffc00cc2947 */ /* 0x010fea000383ffff */
.L_x_5728:
[----:B------:R-:W-:Y:S01]  /*113b0*/  BAR.SYNC.DEFER_BLOCKING 0x0 ;  /* 0x0000000000007b1d */ /* 0x000fe20000010000 */
[----:B------:R-:W-:-:S09]  /*113c0*/  UISETP.GE.U32.AND UP0, UPT, UR4, 0x2, UPT ;  /* 0x000000020400788c */ /* 0x000fd2000bf06070 */
[----:B------:R-:W-:Y:S05]  /*113d0*/  BRA.U !UP0, `(.L_x_5727) ;  /* 0x0000000108207547 */ /* 0x000fea000b800000 */
[----:B-123--:R-:W-:-:S07]  /*113e0*/  HFMA2 R0, -RZ, RZ, 0, 5.9604644775390625e-08 ;  /* 0x00000001ff007431 */ /* 0x00efce00000001ff */
.L_x_5730:
[----:B------:R-:W1:Y:S04]  /*113f0*/  SHFL.DOWN PT, R3, R18, R0, 0x1f ;  /* 0x08001f0012037589 */ /* 0x000e6800000e0000 */
[----:B------:R2:W3:Y:S02]  /*11400*/  SHFL.DOWN PT, R2, R19, R0, 0x1f ;  /* 0x08001f0013027589 */ /* 0x0004e400000e0000 */
[----:B--2---:R-:W-:-:S04]  /*11410*/  SHF.L.U32 R0, R0, 0x1, RZ ;  /* 0x0000000100007819 */ /* 0x004fc800000006ff */
[----:B------:R-:W-:Y:S01]  /*11420*/  ISETP.GE.AND P2, PT, R0, UR4, PT ;  /* 0x0000000400007c0c */ /* 0x000fe2000bf46270 */
[----:B-1----:R-:W-:Y:S01]  /*11430*/  FADD.FTZ R18, R3, R18 ;  /* 0x0000001203127221 */ /* 0x002fe20000010000 */
[----:B---3--:R-:W-:-:S11]  /*11440*/  FADD.FTZ R19, R2, R19 ;  /* 0x0000001302137221 */ /* 0x008fd60000010000 */
[----:B------:R-:W-:Y:S05]  /*11450*/  @!P2 BRA `(.L_x_5730) ;  /* 0xfffffffc00e4a947 */ /* 0x000fea000383ffff */
.L_x_5727:
[----:B------:R-:W-:Y:S05]  /*11460*/  @!P1 EXIT ;  /* 0x000000000000994d */ /* 0x000fea0003800000 */
[----:B------:R-:W-:Y:S05]  /*11470*/  @!P0 BRA `(.L_x_5731) ;  /* 0x0000000400148947 */ /* 0x000fea0003800000 */
[----:B------:R-:W4:Y:S01]  /*11480*/  LDCU.U8 UR6, c[0x0][0x790] ;  /* 0x0000f200ff0677ac */ /* 0x000f220008000000 */
[----:B------:R-:W5:Y:S01]  /*11490*/  LDCU.64 UR4, c[0x0][0x760] ;  /* 0x0000ec00ff0477ac */ /* 0x000f620008000a00 */
[----:B----4-:R-:W-:Y:S02]  /*114a0*/  ISETP.NE.AND P0, PT, RZ, UR6, PT ;  /* 0x00000006ff007c0c */ /* 0x010fe4000bf05270 */
[----:B-----5:R-:W-:Y:S02]  /*114b0*/  IADD3 R4, P2, PT, R17, UR4, RZ ;  /* 0x0000000411047c10 */ /* 0x020fe4000ff5e0ff */
[----:B------:R-:W-:-:S03]  /*114c0*/  IADD3 R2, P1, PT, R16, UR4, RZ ;  /* 0x0000000410027c10 */ /* 0x000fc6000ff3e0ff */
[----:B------:R-:W-:Y:S01]  /*114d0*/  IMAD.X R5, RZ, RZ, UR5, P2 ;  /* 0x00000005ff057e24 */ /* 0x000fe200090e06ff */
[----:B------:R-:W-:-:S05]  /*114e0*/  IADD3.X R3, PT, PT, RZ, UR5, RZ, P1, !PT ;  /* 0x00000005ff037c10 */ /* 0x000fca0008ffe4ff */
[----:B-123--:R-:W2:Y:S04]  /*114f0*/  @P0 LDG.E.U16 R0, desc[UR36][R4.64] ;  /* 0x0000002404000981 */ /* 0x00eea8000c1e1500 */
[----:B------:R-:W3:Y:S01]  /*11500*/  @P0 LDG.E.U16 R6, desc[UR36][R2.64] ;  /* 0x0000002402060981 */ /* 0x000ee2000c1e1500 */
[----:B------:R-:W1:Y:S02]  /*11510*/  LDCU.U8 UR4, c[0x0][0x791] ;  /* 0x0000f220ff0477ac */ /* 0x000e640008000000 */
[----:B-1----:R-:W-:Y:S01]  /*11520*/  ISETP.NE.AND P1, PT, RZ, UR4, PT ;  /* 0x00000004ff007c0c */ /* 0x002fe2000bf25270 */
[----:B--2---:R-:W-:Y:S02]  /*11530*/  @P0 HADD2.F32 R7, -RZ, R0.H0_H0 ;  /* 0x20000000ff070230 */ /* 0x004fe40000004100 */
[----:B---3--:R-:W-:-:S03]  /*11540*/  @P0 HADD2.F32 R6, -RZ, R6.H0_H0 ;  /* 0x20000006ff060230 */ /* 0x008fc60000004100 */
[----:B------:R-:W-:Y:S02]  /*11550*/  @P0 FADD.FTZ R18, R18, R7 ;  /* 0x0000000712120221 */ /* 0x000fe40000010000 */
[----:B------:R-:W-:-:S05]  /*11560*/  @P0 FADD.FTZ R19, R19, R6 ;  /* 0x0000000613130221 */ /* 0x000fca0000010000 */
[----:B------:R-:W-:Y:S02]  /*11570*/  @!P1 F2FP.F16.F32.PACK_AB R0, RZ, R18 ;  /* 0x00000012ff00923e */ /* 0x000fe400000000ff */
[----:B------:R-:W-:-:S03]  /*11580*/  @!P1 F2FP.F16.F32.PACK_AB R6, RZ, R19 ;  /* 0x00000013ff06923e */ /* 0x000fc600000000ff */
[----:B------:R1:W-:Y:S04]  /*11590*/  @!P1 STG.E.U16 desc[UR36][R4.64], R0 ;  /* 0x0000000004009986 */ /* 0x0003e8000c101524 */
[----:B------:R1:W-:Y:S01]  /*115a0*/  @!P1 STG.E.U16 desc[UR36][R2.64], R6 ;  /* 0x0000000602009986 */ /* 0x0003e2000c101524 */
[----:B------:R-:W-:Y:S05]  /*115b0*/  @!P1 EXIT ;  /* 0x000000000000994d */ /* 0x000fea0003800000 */
[----:B------:R-:W2:Y:S01]  /*115c0*/  LDCU UR4, c[0x0][0x794] ;  /* 0x0000f280ff0477ac */ /* 0x000ea20008000800 */
[----:B------:R-:W-:Y:S01]  /*115d0*/  F2FP.F16.F32.PACK_AB R18, RZ, R18 ;  /* 0x00000012ff12723e */ /* 0x000fe200000000ff */
        /* <DEDUP_REMOVED lines=18> */
.L_x_5732:
[----:B------:R-:W1:Y:S01]  /*11700*/  LDCU.64 UR4, c[0x0][0x760] ;  /* 0x0000ec00ff0477ac */ /* 0x000e620008000a00 */
[----:B------:R-:W-:Y:S02]  /*11710*/  F2FP.F16.F32.PACK_AB R19, RZ, R19 ;  /* 0x00000013ff13723e */ /* 0x000fe400000000ff */
        /* <DEDUP_REMOVED lines=22> */
.L_x_5733:
[----:B------:R-:W1:Y:S02]  /*11880*/  LDCU.64 UR4, c[0x0][0x760] ;  /* 0x0000ec00ff0477ac */ /* 0x000e640008000a00 */
[----:B-1----:R-:W-:-:S05]  /*11890*/  IADD3 R16, P0, PT, R16, UR4, RZ ;  /* 0x0000000410107c10 */ /* 0x002fca000ff1e0ff */
[----:B------:R-:W-:-:S05]  /*118a0*/  IMAD.X R17, RZ, RZ, UR5, P0 ;  /* 0x00000005ff117e24 */ /* 0x000fca00080e06ff */
[----:B------:R-:W-:Y:S01]  /*118b0*/  STG.E.U16 desc[UR36][R16.64], R19 ;  /* 0x0000001310007986 */ /* 0x000fe2000c101524 */
[----:B------:R-:W-:Y:S05]  /*118c0*/  EXIT ;  /* 0x000000000000794d */ /* 0x000fea0003800000 */
.L_x_5731:
        /* <DEDUP_REMOVED lines=9> */
.L_x_5734:
[----:B------:R-:W-:Y:S05]  /*11960*/  BRA.U !UP0, `(.L_x_5735) ;  /* 0x0000000108c47547 */ /* 0x000fea000b800000 */
[----:B------:R-:W4:Y:S01]  /*11970*/  LDCU UR4, c[0x0][0x794] ;  /* 0x0000f280ff0477ac */ /* 0x000f220008000800 */
[----:B-123--:R-:W-:Y:S01]  /*11980*/  F2FP.F16.F32.PACK_AB R18, RZ, R18 ;  /* 0x00000012ff12723e */ /* 0x00efe200000000ff */
[----:B----4-:R-:W-:-:S09]  /*11990*/  UISETP.NE.AND UP0, UPT, UR4, 0x1, UPT ;  /* 0x000000010400788c */ /* 0x010fd2000bf05270 */
        /* <DEDUP_REMOVED lines=17> */
.L_x_5736:
        /* <DEDUP_REMOVED lines=24> */
.L_x_5737:
[----:B------:R-:W1:Y:S02]  /*11c30*/  LDCU.64 UR4, c[0x0][0x760] ;  /* 0x0000ec00ff0477ac */ /* 0x000e640008000a00 */
[----:B-1----:R-:W-:-:S04]  /*11c40*/  IADD3 R16, P0, PT, R16, UR4, RZ ;  /* 0x0000000410107c10 */ /* 0x002fc8000ff1e0ff */
[----:B------:R-:W-:-:S05]  /*11c50*/  IADD3.X R17, PT, PT, RZ, UR5, RZ, P0, !PT ;  /* 0x00000005ff117c10 */ /* 0x000fca00087fe4ff */
[----:B------:R-:W-:Y:S01]  /*11c60*/  STG.E.U16 desc[UR36][R16.64], R19 ;  /* 0x0000001310007986 */ /* 0x000fe2000c101524 */
[----:B------:R-:W-:Y:S05]  /*11c70*/  EXIT ;  /* 0x000000000000794d */ /* 0x000fea0003800000 */
.L_x_5735:
[----:B------:R-:W-:Y:S04]  /*11c80*/  STG.E desc[UR36][R4.64], R18 ;  /* 0x0000001204007986 */ /* 0x000fe8000c101924 */
[----:B------:R-:W-:Y:S01]  /*11c90*/  STG.E desc[UR36][R4.64+0x4], R19 ;  /* 0x0000041304007986 */ /* 0x000fe2000c101924 */
[----:B------:R-:W-:Y:S05]  /*11ca0*/  EXIT ;  /* 0x000000000000794d */ /* 0x000fea0003800000 */
.L_x_5712:
        /* <DEDUP_REMOVED lines=52> */
.L_x_5739:
        /* <DEDUP_REMOVED lines=24> */
.L_x_5740:
[----:B------:R-:W1:Y:S02]  /*12170*/  LDCU.64 UR4, c[0x0][0x760] ;  /* 0x0000ec00ff0477ac */ /* 0x000e640008000a00 */
[----:B-1----:R-:W-:-:S05]  /*12180*/  IADD3 R24, P0, PT, R24, UR4, RZ ;  /* 0x0000000418187c10 */ /* 0x002fca000ff1e0ff */
[----:B------:R-:W-:-:S05]  /*12190*/  IMAD.X R25, RZ, RZ, UR5, P0 ;  /* 0x00000005ff197e24 */ /* 0x000fca00080e06ff */
[----:B------:R-:W-:Y:S01]  /*121a0*/  STG.E.U16 desc[UR36][R24.64], R19 ;  /* 0x0000001318007986 */ /* 0x000fe2000c101524 */
[----:B------:R-:W-:Y:S05]  /*121b0*/  EXIT ;  /* 0x000000000000794d */ /* 0x000fea0003800000 */
.L_x_5738:
        /* <DEDUP_REMOVED lines=9> */
.L_x_5741:
[----:B------:R-:W-:Y:S05]  /*12250*/  BRA.U !UP1, `(.L_x_5742) ;  /* 0x0000000109c47547 */ /* 0x000fea000b800000 */
[----:B------:R-:W1:Y:S01]  /*12260*/  LDCU UR4, c[0x0][0x794] ;  /* 0x0000f280ff0477ac */ /* 0x000e620008000800 */
[----:B------:R-:W-:Y:S01]  /*12270*/  F2FP.F16.F32.PACK_AB R18, RZ, R18 ;  /* 0x00000012ff12723e */ /* 0x000fe200000000ff */
        /* <DEDUP_REMOVED lines=18> */
.L_x_5743:
        /* <DEDUP_REMOVED lines=24> */
.L_x_5744:
[----:B------:R-:W1:Y:S02]  /*12520*/  LDCU.64 UR4, c[0x0][0x760] ;  /* 0x0000ec00ff0477ac */ /* 0x000e640008000a00 */
[----:B-1----:R-:W-:-:S04]  /*12530*/  IADD3 R24, P0, PT, R24, UR4, RZ ;  /* 0x0000000418187c10 */ /* 0x002fc8000ff1e0ff */
[----:B------:R-:W-:-:S05]  /*12540*/  IADD3.X R25, PT, PT, RZ, UR5, RZ, P0, !PT ;  /* 0x00000005ff197c10 */ /* 0x000fca00087fe4ff */
[----:B------:R-:W-:Y:S01]  /*12550*/  STG.E.U16 desc[UR36][R24.64], R19 ;  /* 0x0000001318007986 */ /* 0x000fe2000c101524 */
[----:B------:R-:W-:Y:S05]  /*12560*/  EXIT ;  /* 0x000000000000794d */ /* 0x000fea0003800000 */
.L_x_5742:
[----:B------:R-:W-:Y:S04]  /*12570*/  STG.E desc[UR36][R4.64], R18 ;  /* 0x0000001204007986 */ /* 0x000fe8000c101924 */
[----:B------:R-:W-:Y:S01]  /*12580*/  STG.E desc[UR36][R4.64+0x4], R19 ;  /* 0x0000041304007986 */ /* 0x000fe2000c101924 */
[----:B------:R-:W-:Y:S05]  /*12590*/  EXIT ;  /* 0x000000000000794d */ /* 0x000fea0003800000 */
        .weak           $__internal_14_$__cuda_sm20_div_u64
        .type           $__internal_14_$__cuda_sm20_div_u64,@function
        .size           $__internal_14_$__cuda_sm20_div_u64,(.L_x_8892 - $__internal_14_$__cuda_sm20_div_u64)
$__internal_14_$__cuda_sm20_div_u64:
        /* <DEDUP_REMOVED lines=65> */
[----:B------:R-:W-:Y:S06]  /*129b0*/  RET.REL.NODEC R6 `(_ZN2at6native13reduce_kernelILi256ELi2ENS0_8ReduceOpIN3c104HalfENS0_14func_wrapper_tIS4_NS0_55_GLOBAL__N__0955718d_22_SparseCsrTensorMath_cu_868dd54514ReductionAddOpIfEEEEjS4_Li4ELi4EEEEEvT1_) ;  /* 0xfffffed406907950 */ /* 0x000fec0003c3ffff */
.L_x_5745:
        /* <DEDUP_REMOVED lines=12> */
.L_x_8892:


//--------------------- .text._ZN2at6native13reduce_kernelILi128ELi4ENS0_8ReduceOpIN3c104HalfENS0_14func_wrapper_tIS4_NS0_55_GLOBAL__N__0955718d_22_SparseCsrTensorMath_cu_868dd54514ReductionAddOpIfEEEEjS4_Li4ELi4EEEEEvT1_ --------------------------
	.section	.text._ZN2at6native13reduce_kernelILi128ELi4ENS0_8ReduceOpIN3c104HalfENS0_14func_wrapper_tIS4_NS0_55_GLOBAL__N__0955718d_22_SparseCsrTensorMath_cu_868dd54514ReductionAddOpIfEEEEjS4_Li4ELi4EEEEEvT1_,"ax",@progbits
	.align	128
.text._ZN2at6native13reduce_kernelILi128ELi4ENS0_8ReduceOpIN3c104HalfENS0_14func_wrapper_tIS4_NS0_55_GLOBAL__N__0955718d_22_SparseCsrTensorMath_cu_868dd54514ReductionAddOpIfEEEEjS4_Li4ELi4EEEEEvT1_:
        .type           _ZN2at6native13reduce_kernelILi128ELi4ENS0_8ReduceOpIN3c104HalfENS0_14func_wrapper_tIS4_NS0_55_GLOBAL__N__0955718d_22_SparseCsrTensorMath_cu_868dd54514ReductionAddOpIfEEEEjS4_Li4ELi4EEEEEvT1_,@function
        .size           _ZN2at6native13reduce_kernelILi128ELi4ENS0_8ReduceOpIN3c104HalfENS0_14func_wrapper_tIS4_NS0_55_GLOBAL__N__0955718d_22_SparseCsrTensorMath_cu_868dd54514ReductionAddOpIfEEEEjS4_Li4ELi4EEEEEvT1_,(.L_x_8894 - _ZN2at6native13reduce_kernelILi128ELi4ENS0_8ReduceOpIN3c104HalfENS0_14func_wrapper_tIS4_NS0_55_GLOBAL__N__0955718d_22_SparseCsrTensorMath_cu_868dd54514ReductionAddOpIfEEEEjS4_Li4ELi4EEEEEvT1_)
        .other          _ZN2at6native13reduce_kernelILi128ELi4ENS0_8ReduceOpIN3c104HalfENS0_14func_wrapper_tIS4_NS0_55_GLOBAL__N__0955718d_22_SparseCsrTensorMath_cu_868dd54514ReductionAddOpIfEEEEjS4_Li4ELi4EEEEEvT1_,@"STO_CUDA_ENTRY STV_DEFAULT"
_ZN2at6native13reduce_kernelILi128ELi4ENS0_8ReduceOpIN3c104HalfENS0_14func_wrapper_tIS4_NS0_55_GLOBAL__N__0955718d_22_SparseCsrTensorMath_cu_868dd54514ReductionAddOpIfEEEEjS4_Li4ELi4EEEEEvT1_:
        /* <DEDUP_REMOVED lines=296> */
.L_x_5746:
        /* <DEDUP_REMOVED lines=34> */
.L_x_5750:
[----:B------:R-:W0:Y:S01]  /*14a0*/  LDC R6, c[0x0][0x384] ;  /* 0x0000e100ff067b82 */ /* 0x000e220000000800 */
[----:B------:R-:W-:Y:S01]  /*14b0*/  SHF.R.U32.HI R30, RZ, 0x1, R30 ;  /* 0x00000001ff1e7819 */ /* 0x000fe2000001161e */
[----:B------:R-:W-:Y:S03]  /*14c0*/  BSSY.RECONVERGENT B0, `(.L_x_5751) ;  /* 0x0000020000007945 */ /* 0x000fe60003800200 */
[----:B------:R-:W-:Y:S02]  /*14d0*/  LOP3.LUT P0, R30, R30, 0x3, RZ, 0xc0, !PT ;  /* 0x000000031e1e7812 */ /* 0x000fe4000780c0ff */
        /* <DEDUP_REMOVED lines=23> */
[----:B--2---:R-:W-:-:S05]  /*1650*/  HADD2.F32 R3, -RZ, R4.H0_H0 ;  /* 0x20000004ff037230 */ /* 0x004fca0000004100 */
[----:B0-----:R-:W-:-:S07]  /*1660*/  FADD.FTZ R3, R3, UR4 ;  /* 0x0000000403037e21 */ /* 0x001fce0008010000 */
.L_x_5754:
[----:B------:R-:W-:Y:S05]  /*1670*/  BSYNC.RECONVERGENT B1 ;  /* 0x0000000000017941 */ /* 0x000fea0003800200 */
.L_x_5753:
[----:B------:R-:W0:Y:S01]  /*1680*/  LDC R5, c[0x0][0x38c] ;  /* 0x0000e300ff057b82 */ /* 0x000e220000000800 */
[----:B------:R-:W-:-:S04]  /*1690*/  IADD3 R24, P0, PT, R24, 0x8, RZ ;  /* 0x0000000818187810 */ /* 0x000fc80007f1e0ff */
[----:B------:R-:W-:Y:S02]  /*16a0*/  IADD3.X R25, PT, PT, RZ, R25, RZ, P0, !PT ;  /* 0x00000019ff197210 */ /* 0x000fe400007fe4ff */
[----:B0-----:R-:W-:-:S07]  /*16b0*/  IADD3 R22, PT, PT, R30, -0x4, R5 ;  /* 0xfffffffc1e167810 */ /* 0x001fce0007ffe005 */
.L_x_5752:
[----:B------:R-:W-:Y:S05]  /*16c0*/  BSYNC.RECONVERGENT B0 ;  /* 0x0000000000007941 */ /* 0x000fea0003800200 */
.L_x_5751:
        /* <DEDUP_REMOVED lines=15> */
[----:B------:R-:W-:Y:S01]  /*17c0*/  IMAD.MOV.U32 R7, RZ, RZ, R4 ;  /* 0x000000ffff077224 */ /* 0x000fe200078e0004 */
[----:B------:R-:W-:-:S07]  /*17d0*/  MOV R8, R6 ;  /* 0x0000000600087202 */ /* 0x000fce0000000f00 */
.L_x_5757:
[C---:B------:R-:W-:Y:S01]  /*17e0*/  IMAD.WIDE.U32 R4, R7.reuse, 0x8, R24 ;  /* 0x0000000807047825 */ /* 0x040fe200078e0018 */
[----:B------:R-:W0:Y:S05]  /*17f0*/  LDCU UR4, c[0x0][0x394] ;  /* 0x00007280ff0477ac */ /* 0x000e2a0008000800 */
[----:B------:R-:W2:Y:S01]  /*1800*/  LDG.E.64 R4, desc[UR36][R4.64] ;  /* 0x0000002404047981 */ /* 0x000ea2000c1e1b00 */
[----:B0-----:R-:W-:-:S04]  /*1810*/  IADD3 R7, PT, PT, R7, UR4, RZ ;  /* 0x0000000407077c10 */ /* 0x001fc8000fffe0ff */
        /* <DEDUP_REMOVED lines=11> */
.L_x_5756:
[----:B------:R-:W-:Y:S05]  /*18d0*/  BSYNC.RECONVERGENT B0 ;  /* 0x0000000000007941 */ /* 0x000fea0003800200 */
.L_x_5755:
        /* <DEDUP_REMOVED lines=8> */
[----:B--2---:R-:W-:-:S05]  /*1960*/  HADD2.F32 R4, -RZ, R24.H0_H0 ;  /* 0x20000018ff047230 */ /* 0x004fca0000004100 */
[----:B------:R-:W-:-:S07]  /*1970*/  FADD.FTZ R3, R3, R4 ;  /* 0x0000000403037221 */ /* 0x000fce0000010000 */
.L_x_5759:
[----:B------:R-:W-:Y:S05]  /*1980*/  BSYNC.RECONVERGENT B0 ;  /* 0x0000000000007941 */ /* 0x000fea0003800200 */
.L_x_5758:
[----:B------:R-:W-:Y:S01]  /*1990*/  FADD.FTZ R3, R8, R3 ;  /* 0x0000000308037221 */ /* 0x000fe20000010000 */
[----:B------:R-:W-:Y:S01]  /*19a0*/  HFMA2 R25, -RZ, RZ, 0, 0 ;  /* 0x00000000ff197431 */ /* 0x000fe200000001ff */
[----:B------:R-:W-:Y:S02]  /*19b0*/  CS2R R26, SRZ ;  /* 0x00000000001a7805 */ /* 0x000fe4000001ff00 */
[----:B------:R-:W-:-:S04]  /*19c0*/  FADD.FTZ R3, R3, R6 ;  /* 0x0000000603037221 */ /* 0x000fc80000010000 */
[----:B------:R-:W-:Y:S01]  /*19d0*/  FADD.FTZ R24, R3, R0 ;  /* 0x0000000003187221 */ /* 0x000fe20000010000 */
[----:B------:R-:W-:Y:S06]  /*19e0*/  BRA `(.L_x_5748) ;  /* 0x000000a8000c7947 */ /* 0x000fec0003800000 */
.L_x_5749:
        /* <DEDUP_REMOVED lines=42> */
[----:B------:R-:W-:-:S07]  /*1c90*/  MOV R33, R0 ;  /* 0x0000000000217202 */ /* 0x000fce0000000f00 */
.L_x_5764:
        /* <DEDUP_REMOVED lines=15> */
[----:B------:R-:W-:-:S05]  /*1d90*/  IADD3 R34, PT, PT, R34, R3, RZ ;  /* 0x0000000322227210 */ /* 0x000fca0007ffe0ff */
[----:B------:R-:W-:-:S05]  /*1da0*/  IMAD R35, R3, 0x3, R34 ;  /* 0x0000000303237824 */ /* 0x000fca00078e0222 */
[----:B------:R-:W-:Y:S01]  /*1db0*/  ISETP.GE.U32.AND P0, PT, R35, R36, PT ;  /* 0x000000242300720c */ /* 0x000fe20003f06070 */
[--C-:B--2---:R-:W-:Y:S02]  /*1dc0*/  HADD2.F32 R38, -RZ, R12.reuse.H0_H0 ;  /* 0x2000000cff267230 */ /* 0x104fe40000004100 */
[----:B------:R-:W-:Y:S02]  /*1dd0*/  HADD2.F32 R35, -RZ, R12.H1_H1 ;  /* 0x3000000cff237230 */ /* 0x000fe40000004100 */
[--C-:B------:R-:W-:Y:S02]  /*1de0*/  HADD2.F32 R37, -RZ, R13.reuse.H1_H1 ;  /* 0x3000000dff257230 */ /* 0x100fe40000004100 */
[----:B------:R-:W-:Y:S01]  /*1df0*/  FADD.FTZ R33, R38, R33 ;  /* 0x0000002126217221 */ /* 0x000fe20000010000 */
[----:B------:R-:W-:Y:S02]  /*1e00*/  HADD2.F32 R38, -RZ, R13.H0_H0 ;  /* 0x2000000dff267230 */ /* 0x000fe40000004100 */
[----:B------:R-:W-:Y:S01]  /*1e10*/  FADD.FTZ R32, R35, R32 ;  /* 0x0000002023207221 */ /* 0x000fe20000010000 */
[----:B---3--:R-:W-:-:S02]  /*1e20*/  HADD2.F32 R39, -RZ, R14.H0_H0 ;  /* 0x2000000eff277230 */ /* 0x008fc40000004100 */
[----:B------:R-:W-:Y:S01]  /*1e30*/  FADD.FTZ R30, R37, R30 ;  /* 0x0000001e251e7221 */ /* 0x000fe20000010000 */
[----:B------:R-:W-:Y:S02]  /*1e40*/  HADD2.F32 R40, -RZ, R14.H1_H1 ;  /* 0x3000000eff287230 */ /* 0x000fe40000004100 */
[----:B------:R-:W-:Y:S01]  /*1e50*/  FADD.FTZ R31, R38, R31 ;  /* 0x0000001f261f7221 */ /* 0x000fe20000010000 */
[--C-:B------:R-:W-:Y:S02]  /*1e60*/  HADD2.F32 R35, -RZ, R15.reuse.H0_H0 ;  /* 0x2000000fff237230 */ /* 0x100fe40000004100 */
[----:B------:R-:W-:Y:S01]  /*1e70*/  FADD.FTZ R22, R39, R22 ;  /* 0x0000001627167221 */ /* 0x000fe20000010000 */
[----:B------:R-:W-:Y:S02]  /*1e80*/  HADD2.F32 R38, -RZ, R15.H1_H1 ;  /* 0x3000000fff267230 */ /* 0x000fe40000004100 */
[----:B------:R-:W-:Y:S01]  /*1e90*/  FADD.FTZ R11, R40, R11 ;  /* 0x0000000b280b7221 */ /* 0x000fe20000010000 */
[----:B----4-:R-:W-:-:S02]  /*1ea0*/  HADD2.F32 R37, -RZ, R20.H0_H0 ;  /* 0x20000014ff257230 */ /* 0x010fc40000004100 */
[----:B------:R-:W-:Y:S01]  /*1eb0*/  FADD.FTZ R10, R35, R10 ;  /* 0x0000000a230a7221 */ /* 0x000fe20000010000 */
[----:B------:R-:W-:Y:S02]  /*1ec0*/  HADD2.F32 R40, -RZ, R20.H1_H1 ;  /* 0x30000014ff287230 */ /* 0x000fe40000004100 */
[----:B------:R-:W-:Y:S01]  /*1ed0*/  FADD.FTZ R9, R38, R9 ;  /* 0x0000000926097221 */ /* 0x000fe20000010000 */
[--C-:B------:R-:W-:Y:S02]  /*1ee0*/  HADD2.F32 R39, -RZ, R21.reuse.H0_H0 ;  /* 0x20000015ff277230 */ /* 0x100fe40000004100 */
[----:B------:R-:W-:Y:S01]  /*1ef0*/  FADD.FTZ R8, R37, R8 ;  /* 0x0000000825087221 */ /* 0x000fe20000010000 */
[----:B------:R-:W-:Y:S02]  /*1f00*/  HADD2.F32 R38, -RZ, R21.H1_H1 ;  /* 0x30000015ff267230 */ /* 0x000fe40000004100 */
[----:B------:R-:W-:Y:S01]  /*1f10*/  FADD.FTZ R7, R40, R7 ;  /* 0x0000000728077221 */ /* 0x000fe20000010000 */
[----:B-----5:R-:W-:-:S02]  /*1f20*/  HADD2.F32 R35, -RZ, R28.H0_H0 ;  /* 0x2000001cff237230 */ /* 0x020fc40000004100 */
[----:B------:R-:W-:Y:S01]  /*1f30*/  FADD.FTZ R6, R39, R6 ;  /* 0x0000000627067221 */ /* 0x000fe20000010000 */
[----:B------:R-:W-:Y:S02]  /*1f40*/  HADD2.F32 R37, -RZ, R28.H1_H1 ;  /* 0x3000001cff257230 */ /* 0x000fe40000004100 */
[----:B------:R-:W-:Y:S01]  /*1f50*/  FADD.FTZ R5, R38, R5 ;  /* 0x0000000526057221 */ /* 0x000fe20000010000 */
[--C-:B------:R-:W-:Y:S02]  /*1f60*/  HADD2.F32 R39, -RZ, R29.reuse.H0_H0 ;  /* 0x2000001dff277230 */ /* 0x100fe40000004100 */
[----:B------:R-:W-:Y:S01]  /*1f70*/  FADD.FTZ R4, R35, R4 ;  /* 0x0000000423047221 */ /* 0x000fe20000010000 */
[----:B------:R-:W-:Y:S02]  /*1f80*/  HADD2.F32 R40, -RZ, R29.H1_H1 ;  /* 0x3000001dff287230 */ /* 0x000fe40000004100 */
[----:B------:R-:W-:Y:S01]  /*1f90*/  FADD.FTZ R0, R37, R0 ;  /* 0x0000000025007221 */ /* 0x000fe20000010000 */
[----:B------:R-:W-:-:S02]  /*1fa0*/  FADD.FTZ R26, R39, R26 ;  /* 0x0000001a271a7221 */ /* 0x000fc40000010000 */
[----:B------:R-:W-:Y:S01]  /*1fb0*/  FADD.FTZ R27, R40, R27 ;  /* 0x0000001b281b7221 */ /* 0x000fe20000010000 */
[----:B------:R-:W-:Y:S06]  /*1fc0*/  @!P0 BRA `(.L_x_5764) ;  /* 0xfffffffc00348947 */ /* 0x000fec000383ffff */
[----:B------:R-:W-:Y:S05]  /*1fd0*/  BSYNC.RECONVERGENT B1 ;  /* 0x0000000000017941 */ /* 0x000fea0003800200 */
.L_x_5763:
[----:B------:R-:W-:Y:S02]  /*1fe0*/  PRMT R35, R12, 0x7610, R12 ;  /* 0x000076100c237816 */ /* 0x000fe4000000000c */
[----:B------:R-:W-:Y:S02]  /*1ff0*/  PRMT R37, R13, 0x7610, R13 ;  /* 0x000076100d257816 */ /* 0x000fe4000000000d */
[----:B------:R-:W-:Y:S02]  /*2000*/  PRMT R38, R14, 0x7610, R14 ;  /* 0x000076100e267816 */ /* 0x000fe4000000000e */
[----:B------:R-:W-:-:S07]  /*2010*/  PRMT R39, R15, 0x7610, R15 ;  /* 0x000076100f277816 */ /* 0x000fce000000000f */
.L_x_5762:
[----:B------:R-:W-:Y:S05]  /*2020*/  BSYNC.RECONVERGENT B0 ;  /* 0x0000000000007941 */ /* 0x000fea0003800200 */
.L_x_5761:
        /* <DEDUP_REMOVED lines=23> */
[----:B------:R-:W2:Y:S04]  /*21a0*/  LDG.E.64 R12, desc[UR36][R12.64] ;  /* 0x000000240c0c7981 */ /* 0x000ea8000c1e1b00 */
[----:B------:R-:W-:-:S05]  /*21b0*/  @!P1 SHF.R.U32.HI R15, RZ, 0x2, R15 ;  /* 0x00000002ff0f9819 */ /* 0x000fca000001160f */
[----:B------:R-:W-:-:S06]  /*21c0*/  @!P1 IMAD.WIDE.U32 R14, R15, 0x8, R24 ;  /* 0x000000080f0e9825 */ /* 0x000fcc00078e0018 */
[----:B------:R-:W3:Y:S01]  /*21d0*/  @!P1 LDG.E.64 R14, desc[UR36][R14.64] ;  /* 0x000000240e0e9981 */ /* 0x000ee2000c1e1b00 */
[----:B--2---:R-:W-:Y:S02]  /*21e0*/  PRMT R20, R12, 0x7610, R12 ;  /* 0x000076100c147816 */ /* 0x004fe4000000000c */
[----:B------:R-:W-:Y:S02]  /*21f0*/  PRMT R21, R13, 0x7610, R13 ;  /* 0x000076100d157816 */ /* 0x000fe4000000000d */
[----:B---3--:R-:W-:Y:S02]  /*2200*/  @!P1 PRMT R28, R14, 0x7610, R28 ;  /* 0x000076100e1c9816 */ /* 0x008fe4000000001c */
[----:B------:R-:W-:Y:S02]  /*2210*/  @!P1 PRMT R29, R15, 0x7610, R29 ;  /* 0x000076100f1d9816 */ /* 0x000fe4000000001d */
[----:B------:R-:W-:Y:S02]  /*2220*/  @!P1 PRMT R28, R28, 0x7610, R14 ;  /* 0x000076101c1c9816 */ /* 0x000fe4000000000e */
[----:B------:R-:W-:-:S07]  /*2230*/  @!P1 PRMT R29, R29, 0x7610, R15 ;  /* 0x000076101d1d9816 */ /* 0x000fce000000000f */
.L_x_5766:
[----:B------:R-:W-:Y:S05]  /*2240*/  BSYNC.RECONVERGENT B0 ;  /* 0x0000000000007941 */ /* 0x000fea0003800200 */
.L_x_5765:
[----:B------:R-:W-:Y:S04]  /*2250*/  BSSY.RECONVERGENT B0, `(.L_x_5767) ;  /* 0x000002a000007945 */ /* 0x000fe80003800200 */
[----:B------:R-:W-:Y:S05]  /*2260*/  @P0 BRA `(.L_x_5768) ;  /* 0x0000000000a00947 */ /* 0x000fea0003800000 */
[----:B------:R-:W-:Y:S02]  /*2270*/  IMAD.IADD R34, R34, 0x1, R3 ;  /* 0x0000000122227824 */ /* 0x000fe400078e0203 */
[----:B------:R-:W-:Y:S02]  /*2280*/  HADD2.F32 R12, -RZ, R35.H0_H0 ;  /* 0x20000023ff0c7230 */ /* 0x000fe40000004100 */
[----:B------:R-:W-:Y:S01]  /*2290*/  HADD2.F32 R14, -RZ, R37.H0_H0 ;  /* 0x20000025ff0e7230 */ /* 0x000fe20000004100 */
[----:B------:R-:W-:Y:S01]  /*22a0*/  ISETP.GE.U32.AND P0, PT, R34, R36, PT ;  /* 0x000000242200720c */ /* 0x000fe20003f06070 */
[----:B------:R-:W-:Y:S02]  /*22b0*/  HADD2.F32 R35, -RZ, R35.H1_H1 ;  /* 0x30000023ff237230 */ /* 0x000fe40000004100 */
[----:B------:R-:W-:Y:S01]  /*22c0*/  FADD.FTZ R33, R33, R12 ;  /* 0x0000000c21217221 */ /* 0x000fe20000010000 */
[----:B------:R-:W-:Y:S02]  /*22d0*/  HADD2.F32 R37, -RZ, R37.H1_H1 ;  /* 0x30000025ff257230 */ /* 0x000fe40000004100 */
[----:B------:R-:W-:Y:S01]  /*22e0*/  FADD.FTZ R31, R31, R14 ;  /* 0x0000000e1f1f7221 */ /* 0x000fe20000010000 */
[----:B------:R-:W-:-:S02]  /*22f0*/  FADD.FTZ R32, R32, R35 ;  /* 0x0000002320207221 */ /* 0x000fc40000010000 */
[----:B------:R-:W-:-:S04]  /*2300*/  FADD.FTZ R30, R30, R37 ;  /* 0x000000251e1e7221 */ /* 0x000fc80000010000 */
[----:B------:R-:W-:Y:S05]  /*2310*/  @P0 BRA `(.L_x_5768) ;  /* 0x0000000000740947 */ /* 0x000fea0003800000 */
[----:B------:R-:W-:Y:S01]  /*2320*/  IADD3 R14, PT, PT, R34, R3, RZ ;  /* 0x00000003220e7210 */ /* 0x000fe20007ffe0ff */
[--C-:B------:R-:W-:Y:S02]  /*2330*/  HADD2.F32 R13, -RZ, R38.reuse.H0_H0 ;  /* 0x20000026ff0d7230 */ /* 0x100fe40000004100 */
[----:B------:R-:W-:Y:S01]  /*2340*/  HADD2.F32 R38, -RZ, R38.H1_H1 ;  /* 0x30000026ff267230 */ /* 0x000fe20000004100 */
[----:B------:R-:W-:Y:S01]  /*2350*/  ISETP.GE.U32.AND P0, PT, R14, R36, PT ;  /* 0x000000240e00720c */ /* 0x000fe20003f06070 */
[--C-:B------:R-:W-:Y:S02]  /*2360*/  HADD2.F32 R15, -RZ, R39.reuse.H0_H0 ;  /* 0x20000027ff0f7230 */ /* 0x100fe40000004100 */
        /* <DEDUP_REMOVED lines=16> */
[--C-:B------:R-:W-:Y:S02]  /*2470*/  @!P0 HADD2.F32 R3, -RZ, R28.reuse.H0_H0 ;  /* 0x2000001cff038230 */ /* 0x100fe40000004100 */
[----:B------:R-:W-:Y:S02]  /*2480*/  @!P0 HADD2.F32 R13, -RZ, R28.H1_H1 ;  /* 0x3000001cff0d8230 */ /* 0x000fe40000004100 */
[--C-:B------:R-:W-:Y:S02]  /*2490*/  @!P0 HADD2.F32 R15, -RZ, R29.reuse.H0_H0 ;  /* 0x2000001dff0f8230 */ /* 0x100fe40000004100 */
[----:B------:R-:W-:Y:S01]  /*24a0*/  @!P0 FADD.FTZ R4, R4, R3 ;  /* 0x0000000304048221 */ /* 0x000fe20000010000 */
[----:B------:R-:W-:Y:S02]  /*24b0*/  @!P0 HADD2.F32 R14, -RZ, R29.H1_H1 ;  /* 0x3000001dff0e8230 */ /* 0x000fe40000004100 */
[----:B------:R-:W-:Y:S01]  /*24c0*/  @!P0 FADD.FTZ R0, R0, R13 ;  /* 0x0000000d00008221 */ /* 0x000fe20000010000 */
[----:B------:R-:W-:-:S02]  /*24d0*/  @!P0 FADD.FTZ R26, R26, R15 ;  /* 0x0000000f1a1a8221 */ /* 0x000fc40000010000 */
[----:B------:R-:W-:-:S07]  /*24e0*/  @!P0 FADD.FTZ R27, R27, R14 ;  /* 0x0000000e1b1b8221 */ /* 0x000fce0000010000 */
.L_x_5768:
[----:B------:R-:W-:Y:S05]  /*24f0*/  BSYNC.RECONVERGENT B0 ;  /* 0x0000000000007941 */ /* 0x000fea0003800200 */
.L_x_5767:
        /* <DEDUP_REMOVED lines=13> */
.L_x_5760:
        /* <DEDUP_REMOVED lines=39> */
.L_x_5773:
[----:B------:R-:W-:Y:S02]  /*2840*/  IMAD R12, R34, R32, RZ ;  /* 0x00000020220c7224 */ /* 0x000fe400078e02ff */
[----:B------:R-:W-:-:S03]  /*2850*/  IMAD.IADD R32, R32, 0x1, R3 ;  /* 0x0000000120207824 */ /* 0x000fc600078e0203 */
[----:B------:R-:W-:Y:S01]  /*2860*/  SHF.R.U32.HI R13, RZ, 0x2, R12 ;  /* 0x00000002ff0d7819 */ /* 0x000fe2000001160c */
[----:B------:R-:W-:Y:S01]  /*2870*/  IMAD R14, R34, R32, RZ ;  /* 0x00000020220e7224 */ /* 0x000fe200078e02ff */
[----:B------:R-:W-:-:S03]  /*2880*/  IADD3 R32, PT, PT, R32, R3, RZ ;  /* 0x0000000320207210 */ /* 0x000fc60007ffe0ff */
[----:B------:R-:W-:Y:S01]  /*2890*/  IMAD.WIDE.U32 R12, R13, 0x8, R24 ;  /* 0x000000080d0c7825 */ /* 0x000fe200078e0018 */
[----:B------:R-:W-:-:S03]  /*28a0*/  SHF.R.U32.HI R15, RZ, 0x2, R14 ;  /* 0x00000002ff0f7819 */ /* 0x000fc6000001160e */
[----:B------:R-:W-:Y:S01]  /*28b0*/  IMAD R20, R34, R32, RZ ;  /* 0x0000002022147224 */ /* 0x000fe200078e02ff */
[----:B------:R-:W-:Y:S01]  /*28c0*/  IADD3 R32, PT, PT, R32, R3, RZ ;  /* 0x0000000320207210 */ /* 0x000fe20007ffe0ff */
[----:B------:R-:W2:Y:S01]  /*28d0*/  LDG.E.64 R12, desc[UR36][R12.64] ;  /* 0x000000240c0c7981 */ /* 0x000ea2000c1e1b00 */
[----:B------:R-:W-:Y:S02]  /*28e0*/  IMAD.WIDE.U32 R14, R15, 0x8, R24 ;  /* 0x000000080f0e7825 */ /* 0x000fe400078e0018 */
[----:B------:R-:W-:Y:S02]  /*28f0*/  SHF.R.U32.HI R21, RZ, 0x2, R20 ;  /* 0x00000002ff157819 */ /* 0x000fe40000011614 */
[----:B------:R-:W-:Y:S02]  /*2900*/  IMAD R28, R34, R32, RZ ;  /* 0x00000020221c7224 */ /* 0x000fe400078e02ff */
[----:B------:R-:W3:Y:S01]  /*2910*/  LDG.E.64 R14, desc[UR36][R14.64] ;  /* 0x000000240e0e7981 */ /* 0x000ee2000c1e1b00 */
[----:B------:R-:W-:-:S02]  /*2920*/  IMAD.WIDE.U32 R20, R21, 0x8, R24 ;  /* 0x0000000815147825 */ /* 0x000fc400078e0018 */
[----:B------:R-:W-:-:S04]  /*2930*/  SHF.R.U32.HI R29, RZ, 0x2, R28 ;  /* 0x00000002ff1d7819 */ /* 0x000fc8000001161c */
[----:B------:R-:W4:Y:S01]  /*2940*/  LDG.E.64 R20, desc[UR36][R20.64] ;  /* 0x0000002414147981 */ /* 0x000f22000c1e1b00 */
[----:B------:R-:W-:-:S06]  /*2950*/  IMAD.WIDE.U32 R28, R29, 0x8, R24 ;  /* 0x000000081d1c7825 */ /* 0x000fcc00078e0018 */
[----:B------:R-:W5:Y:S01]  /*2960*/  LDG.E.64 R28, desc[UR36][R28.64] ;  /* 0x000000241c1c7981 */ /* 0x000f62000c1e1b00 */
[----:B------:R-:W-:-:S04]  /*2970*/  IMAD.IADD R32, R32, 0x1, R3 ;  /* 0x0000000120207824 */ /* 0x000fc800078e0203 */
        /* <DEDUP_REMOVED lines=8> */
[----:B---3--:R-:W-:-:S02]  /*2a00*/  HADD2.F32 R39, -RZ, R14.H1_H1 ;  /* 0x3000000eff277230 */ /* 0x008fc40000004100 */
[----:B------:R-:W-:Y:S01]  /*2a10*/  FADD.FTZ R33, R40, R33 ;  /* 0x0000002128217221 */ /* 0x000fe20000010000 */
[----:B------:R-:W-:Y:S02]  /*2a20*/  HADD2.F32 R42, -RZ, R14.H0_H0 ;  /* 0x2000000eff2a7230 */ /* 0x000fe40000004100 */
        /* <DEDUP_REMOVED lines=25> */
.L_x_5772:
[----:B------:R-:W-:Y:S02]  /*2bc0*/  PRMT R37, R12, 0x7610, R12 ;  /* 0x000076100c257816 */ /* 0x000fe4000000000c */
[----:B------:R-:W-:Y:S02]  /*2bd0*/  PRMT R38, R13, 0x7610, R13 ;  /* 0x000076100d267816 */ /* 0x000fe4000000000d */
[----:B------:R-:W-:Y:S02]  /*2be0*/  PRMT R39, R14, 0x7610, R14 ;  /* 0x000076100e277816 */ /* 0x000fe4000000000e */
[----:B------:R-:W-:-:S07]  /*2bf0*/  PRMT R40, R15, 0x7610, R15 ;  /* 0x000076100f287816 */ /* 0x000fce000000000f */
.L_x_5771:
[----:B------:R-:W-:Y:S05]  /*2c00*/  BSYNC.RECONVERGENT B0 ;  /* 0x0000000000007941 */ /* 0x000fea0003800200 */
.L_x_5770:
        /* <DEDUP_REMOVED lines=37> */
.L_x_5775:
[----:B------:R-:W-:Y:S05]  /*2e60*/  BSYNC.RECONVERGENT B0 ;  /* 0x0000000000007941 */ /* 0x000fea0003800200 */
.L_x_5774:
[----:B------:R-:W-:Y:S04]  /*2e70*/  BSSY.RECONVERGENT B0, `(.L_x_5776) ;  /* 0x000002a000007945 */ /* 0x000fe80003800200 */
[----:B------:R-:W-:Y:S05]  /*2e80*/  @P0 BRA `(.L_x_5777) ;  /* 0x0000000000a00947 */ /* 0x000fea0003800000 */
[----:B------:R-:W-:Y:S01]  /*2e90*/  IADD3 R32, PT, PT, R32, R3, RZ ;  /* 0x0000000320207210 */ /* 0x000fe20007ffe0ff */
[--C-:B------:R-:W-:Y:S02]  /*2ea0*/  HADD2.F32 R15, -RZ, R38.reuse.H0_H0 ;  /* 0x20000026ff0f7230 */ /* 0x100fe40000004100 */
[--C-:B------:R-:W-:Y:S01]  /*2eb0*/  HADD2.F32 R13, -RZ, R37.reuse.H0_H0 ;  /* 0x20000025ff0d7230 */ /* 0x100fe20000004100 */
        /* <DEDUP_REMOVED lines=19> */
[----:B------:R-:W-:Y:S02]  /*2ff0*/  IMAD.IADD R3, R15, 0x1, R3 ;  /* 0x000000010f037824 */ /* 0x000fe400078e0203 */
        /* <DEDUP_REMOVED lines=17> */
.L_x_5777:
[----:B------:R-:W-:Y:S05]  /*3110*/  BSYNC.RECONVERGENT B0 ;  /* 0x0000000000007941 */ /* 0x000fea0003800200 */
.L_x_5776:
        /* <DEDUP_REMOVED lines=13> */
.L_x_5769:
        /* <DEDUP_REMOVED lines=41> */
[----:B-1----:R-:W-:-:S07]  /*3480*/  MOV R12, R0 ;  /* 0x00000000000c7202 */ /* 0x002fce0000000f00 */
.L_x_5785:
[----:B-----5:R-:W-:Y:S01]  /*3490*/  @!P0 PRMT R40, R14, 0x7632, R40 ;  /* 0x000076320e288816 */ /* 0x020fe20000000028 */
[----:B------:R-:W1:Y:S01]  /*34a0*/  LDCU UR4, c[0x0][0x394] ;  /* 0x00007280ff0477ac */ /* 0x000e620008000800 */
[--C-:B------:R-:W-:Y:S02]  /*34b0*/  @!P0 PRMT R41, R41, 0x7610, R15.reuse ;  /* 0x0000761029298816 */ /* 0x100fe4000000000f */
[--C-:B------:R-:W-:Y:S02]  /*34c0*/  @!P0 PRMT R46, R46, 0x7610, R15.reuse ;  /* 0x000076102e2e8816 */ /* 0x100fe4000000000f */
[----:B------:R-:W-:Y:S02]  /*34d0*/  @!P0 PRMT R43, R43, 0x7610, R14 ;  /* 0x000076102b2b8816 */ /* 0x000fe4000000000e */
[----:B------:R-:W-:Y:S02]  /*34e0*/  @!P0 PRMT R42, R15, 0x7632, R42 ;  /* 0x000076320f2a8816 */ /* 0x000fe4000000002a */
[----:B------:R-:W-:-:S02]  /*34f0*/  @!P0 PRMT R45, R45, 0x5410, R15 ;  /* 0x000054102d2d8816 */ /* 0x000fc4000000000f */
[----:B------:R-:W-:Y:S02]  /*3500*/  @!P0 PRMT R38, R38, 0x7610, R14 ;  /* 0x0000761026268816 */ /* 0x000fe4000000000e */
[C---:B------:R-:W-:Y:S02]  /*3510*/  @!P0 PRMT R37, R14.reuse, 0x7610, R37 ;  /* 0x000076100e258816 */ /* 0x040fe40000000025 */
[----:B------:R-:W-:Y:S02]  /*3520*/  @!P0 PRMT R39, R39, 0x5410, R15 ;  /* 0x0000541027278816 */ /* 0x000fe4000000000f */
[----:B------:R-:W-:Y:S02]  /*3530*/  @!P0 PRMT R46, R15, 0x7610, R46 ;  /* 0x000076100f2e8816 */ /* 0x000fe4000000002e */
[C---:B------:R-:W-:Y:S02]  /*3540*/  @!P0 PRMT R43, R14.reuse, 0x7610, R43 ;  /* 0x000076100e2b8816 */ /* 0x040fe4000000002b */
[----:B------:R-:W-:-:S02]  /*3550*/  @!P0 PRMT R45, R14, 0x7610, R45 ;  /* 0x000076100e2d8816 */ /* 0x000fc4000000002d */
[--C-:B------:R-:W-:Y:S02]  /*3560*/  @!P0 PRMT R42, R42, 0x7610, R15.reuse ;  /* 0x000076102a2a8816 */ /* 0x100fe4000000000f */
[----:B------:R-:W-:Y:S02]  /*3570*/  @!P0 PRMT R40, R40, 0x5410, R15 ;  /* 0x0000541028288816 */ /* 0x000fe4000000000f */
[C---:B------:R-:W-:Y:S02]  /*3580*/  @!P0 PRMT R41, R14.reuse, 0x7632, R41 ;  /* 0x000076320e298816 */ /* 0x040fe40000000029 */
[----:B------:R-:W-:Y:S01]  /*3590*/  @!P0 PRMT R38, R14, 0x7610, R38 ;  /* 0x000076100e268816 */ /* 0x000fe20000000026 */
[----:B01----:R-:W-:Y:S06]  /*35a0*/  @!P0 BRA `(.L_x_5780) ;  /* 0x0000003c00808947 */ /* 0x003fec0003800000 */
[----:B------:R-:W1:Y:S01]  /*35b0*/  LDCU.64 UR30, c[0x0][0x3d0] ;  /* 0x00007a00ff1e77ac */ /* 0x000e620008000a00 */
[----:B------:R-:W-:Y:S01]  /*35c0*/  HFMA2 R20, -RZ, RZ, 0, 0 ;  /* 0x00000000ff147431 */ /* 0x000fe200000001ff */
[----:B------:R-:W-:Y:S01]  /*35d0*/  MOV R21, R29 ;  /* 0x0000001d00157202 */ /* 0x000fe20000000f00 */
[----:B------:R-:W2:Y:S01]  /*35e0*/  LDCU UR76, c[0x0][0x3cc] ;  /* 0x00007980ff4c77ac */ /* 0x000ea20008000800 */
[----:B------:R-:W-:Y:S01]  /*35f0*/  ISETP.NE.AND P1, PT, R22, RZ, PT ;  /* 0x000000ff1600720c */ /* 0x000fe20003f25270 */
[----:B------:R-:W3:Y:S01]  /*3600*/  LDCU UR5, c[0x0][0x4f8] ;  /* 0x00009f00ff0577ac */ /* 0x000ee20008000800 */
[----:B------:R-:W4:Y:S01]  /*3610*/  LDCU UR75, c[0x0][0x3e0] ;  /* 0x00007c00ff4b77ac */ /* 0x000f220008000800 */
[----:B------:R-:W0:Y:S01]  /*3620*/  LDCU UR74, c[0x0][0x4fc] ;  /* 0x00009f80ff4a77ac */ /* 0x000e220008000800 */
[----:B-1----:R-:W-:Y:S01]  /*3630*/  IMAD.HI.U32 R20, R29, UR30, R20 ;  /* 0x0000001e1d147c27 */ /* 0x002fe2000f8e0014 */
[----:B------:R-:W1:Y:S04]  /*3640*/  LDCU UR73, c[0x0][0x3e4] ;  /* 0x00007c80ff4977ac */ /* 0x000e680008000800 */
[----:B------:R-:W-:Y:S01]  /*3650*/  SHF.R.U32.HI R21, RZ, UR31, R20 ;  /* 0x0000001fff157c19 */ /* 0x000fe20008011614 */
[----:B------:R-:W0:Y:S04]  /*3660*/  LDCU UR72, c[0x0][0x500] ;  /* 0x0000a000ff4877ac */ /* 0x000e280008000800 */
[----:B------:R-:W-:Y:S01]  /*3670*/  IMAD.MOV R20, RZ, RZ, -R21 ;  /* 0x000000ffff147224 */ /* 0x000fe200078e0a15 */
[----:B------:R-:W0:Y:S03]  /*3680*/  LDCU UR71, c[0x0][0x3f8] ;  /* 0x00007f00ff4777ac */ /* 0x000e260008000800 */
        /* <DEDUP_REMOVED lines=271> */
.L_x_5781:
        /* <DEDUP_REMOVED lines=13> */
[--C-:B------:R-:W-:Y:S02]  /*4850*/  PRMT R40, R40, 0x5410, R21.reuse ;  /* 0x0000541028287816 */ /* 0x100fe40000000015 */
        /* <DEDUP_REMOVED lines=220> */
.L_x_5782:
        /* <DEDUP_REMOVED lines=11> */
[----:B--2---:R-:W-:Y:S02]  /*56d0*/  PRMT R45, R20, 0x5410, R21 ;  /* 0x00005410142d7816 */ /* 0x004fe40000000015 */
[----:B------:R-:W-:Y:S02]  /*56e0*/  PRMT R38, R38, 0x7610, R20 ;  /* 0x0000761026267816 */ /* 0x000fe40000000014 */
        /* <DEDUP_REMOVED lines=220> */
.L_x_5783:
[----:B------:R-:W-:-:S04]  /*64b0*/  LOP3.LUT R21, R44, 0xfffffff8, RZ, 0xc0, !PT ;  /* 0xfffffff82c157812 */ /* 0x000fc800078ec0ff */
[----:B------:R-:W-:-:S05]  /*64c0*/  IADD3 R20, P2, PT, R21, R30, RZ ;  /* 0x0000001e15147210 */ /* 0x000fca0007f5e0ff */
[----:B------:R-:W-:-:S06]  /*64d0*/  IMAD.X R21, RZ, RZ, R31, P2 ;  /* 0x000000ffff157224 */ /* 0x000fcc00010e061f */
[----:B------:R-:W2:Y:S01]  /*64e0*/  LDG.E.64 R20, desc[UR36][R20.64] ;  /* 0x0000002414147981 */ /* 0x000ea2000c1e1b00 */
[----:B------:R-:W-:Y:S02]  /*64f0*/  IADD3 R35, PT, PT, R35, UR4, RZ ;  /* 0x0000000423237c10 */ /* 0x000fe4000fffe0ff */
[----:B------:R-:W-:-:S05]  /*6500*/  MOV R34, RZ ;  /* 0x000000ff00227202 */ /* 0x000fca0000000f00 */
[----:B------:R-:W-:-:S05]  /*6510*/  IMAD.HI.U32 R33, R35, UR30, R34 ;  /* 0x0000001e23217c27 */ /* 0x000fca000f8e0022 */
[----:B------:R-:W-:-:S05]  /*6520*/  SHF.R.U32.HI R33, RZ, UR31, R33 ;  /* 0x0000001fff217c19 */ /* 0x000fca0008011621 */
[----:B------:R-:W-:-:S04]  /*6530*/  IMAD.MOV R34, RZ, RZ, -R33 ;  /* 0x000000ffff227224 */ /* 0x000fc800078e0a21 */
[----:B------:R-:W-:-:S04]  /*6540*/  IMAD R36, R34, UR76, R35 ;  /* 0x0000004c22247c24 */ /* 0x000fc8000f8e0223 */
[----:B------:R-:W-:Y:S01]  /*6550*/  IMAD R36, R36, UR5, RZ ;  /* 0x0000000524247c24 */ /* 0x000fe2000f8e02ff */
[----:B--2---:R-:W-:Y:S02]  /*6560*/  PRMT R43, R20, 0x7610, R20 ;  /* 0x00007610142b7816 */ /* 0x004fe40000000014 */
[----:B------:R-:W-:Y:S01]  /*6570*/  PRMT R46, R21, 0x7610, R21 ;  /* 0x00007610152e7816 */ /* 0x000fe20000000015 */
[----:B------:R-:W-:Y:S06]  /*6580*/  @!P1 BRA `(.L_x_5784) ;  /* 0x0000000c00689947 */ /* 0x000fec0003800000 */
        /* <DEDUP_REMOVED lines=218> */
.L_x_5784:
[----:B------:R-:W-:-:S04]  /*7330*/  LOP3.LUT R21, R36, 0xfffffff8, RZ, 0xc0, !PT ;  /* 0xfffffff824157812 */ /* 0x000fc800078ec0ff */
[----:B------:R-:W-:-:S04]  /*7340*/  IADD3 R20, P1, PT, R21, R30, RZ ;  /* 0x0000001e15147210 */ /* 0x000fc80007f3e0ff */
[----:B------:R-:W-:-:S06]  /*7350*/  IADD3.X R21, PT, PT, RZ, R31, RZ, P1, !PT ;  /* 0x0000001fff157210 */ /* 0x000fcc0000ffe4ff */
[----:B------:R-:W2:Y:S02]  /*7360*/  LDG.E.64 R20, desc[UR36][R20.64] ;  /* 0x0000002414147981 */ /* 0x000ea4000c1e1b00 */
[C---:B--2---:R-:W-:Y:S02]  /*7370*/  PRMT R37, R20.reuse, 0x7610, R37 ;  /* 0x0000761014257816 */ /* 0x044fe40000000025 */
[----:B------:R-:W-:Y:S02]  /*7380*/  PRMT R40, R20, 0x7632, R40 ;  /* 0x0000763214287816 */ /* 0x000fe40000000028 */
[--C-:B------:R-:W-:Y:S02]  /*7390*/  PRMT R39, R39, 0x5410, R21.reuse ;  /* 0x0000541027277816 */ /* 0x100fe40000000015 */
[----:B------:R-:W-:-:S07]  /*73a0*/  PRMT R41, R41, 0x7610, R21 ;  /* 0x0000761029297816 */ /* 0x000fce0000000015 */
.L_x_5780:
[----:B------:R-:W1:Y:S01]  /*73b0*/  LDCU UR5, c[0x0][0x38c] ;  /* 0x00007180ff0577ac */ /* 0x000e620008000800 */
[----:B------:R-:W-:Y:S02]  /*73c0*/  HADD2.F32 R34, -RZ, R42.H1_H1 ;  /* 0x3000002aff227230 */ /* 0x000fe40000004100 */
[----:B------:R-:W-:Y:S02]  /*73d0*/  HADD2.F32 R33, -RZ, R38.H0_H0 ;  /* 0x20000026ff217230 */ /* 0x000fe40000004100 */
[----:B------:R-:W-:Y:S02]  /*73e0*/  HADD2.F32 R36, -RZ, R45.H1_H1 ;  /* 0x3000002dff247230 */ /* 0x000fe40000004100 */
[----:B------:R-:W-:Y:S01]  /*73f0*/  FADD.FTZ R11, R34, R11 ;  /* 0x0000000b220b7221 */ /* 0x000fe20000010000 */
[----:B------:R-:W-:Y:S01]  /*7400*/  MOV R34, UR4 ;  /* 0x0000000400227c02 */ /* 0x000fe20008000f00 */
[----:B------:R-:W-:Y:S01]  /*7410*/  FADD.FTZ R12, R33, R12 ;  /* 0x0000000c210c7221 */ /* 0x000fe20000010000 */
[----:B------:R-:W-:-:S02]  /*7420*/  HADD2.F32 R33, -RZ, R42.H0_H0 ;  /* 0x2000002aff217230 */ /* 0x000fc40000004100 */
[----:B------:R-:W-:Y:S01]  /*7430*/  FADD.FTZ R7, R36, R7 ;  /* 0x0000000724077221 */ /* 0x000fe20000010000 */
[----:B------:R-:W-:Y:S02]  /*7440*/  HADD2.F32 R20, -RZ, R41.H0_H0 ;  /* 0x20000029ff147230 */ /* 0x000fe40000004100 */
[----:B------:R-:W-:Y:S02]  /*7450*/  IMAD R29, R34, 0x4, R29 ;  /* 0x00000004221d7824 */ /* 0x000fe400078e021d */
[----:B------:R-:W-:Y:S01]  /*7460*/  FADD.FTZ R6, R33, R6 ;  /* 0x0000000621067221 */ /* 0x000fe20000010000 */
[----:B------:R-:W-:Y:S02]  /*7470*/  HADD2.F32 R21, -RZ, R40.H1_H1 ;  /* 0x30000028ff157230 */ /* 0x000fe40000004100 */
[----:B------:R-:W-:Y:S01]  /*7480*/  FADD.FTZ R13, R20, R13 ;  /* 0x0000000d140d7221 */ /* 0x000fe20000010000 */
[----:B------:R-:W-:Y:S01]  /*7490*/  IMAD R33, R34, 0x3, R29 ;  /* 0x0000000322217824 */ /* 0x000fe200078e021d */
[----:B-1----:R-:W-:Y:S01]  /*74a0*/  MOV R36, UR5 ;  /* 0x0000000500247c02 */ /* 0x002fe20008000f00 */
[----:B------:R-:W-:-:S02]  /*74b0*/  HADD2.F32 R20, -RZ, R45.H0_H0 ;  /* 0x2000002dff147230 */ /* 0x000fc40000004100 */
[----:B------:R-:W-:Y:S01]  /*74c0*/  FADD.FTZ R10, R21, R10 ;  /* 0x0000000a150a7221 */ /* 0x000fe20000010000 */
[----:B------:R-:W-:Y:S01]  /*74d0*/  HADD2.F32 R21, -RZ, R38.H1_H1 ;  /* 0x30000026ff157230 */ /* 0x000fe20000004100 */
[----:B------:R-:W-:Y:S01]  /*74e0*/  ISETP.GE.U32.AND P1, PT, R33, R36, PT ;  /* 0x000000242100720c */ /* 0x000fe20003f26070 */
[----:B------:R-:W-:Y:S02]  /*74f0*/  HADD2.F32 R44, -RZ, R46.H0_H0 ;  /* 0x2000002eff2c7230 */ /* 0x000fe40000004100 */
[----:B------:R-:W-:Y:S01]  /*7500*/  FADD.FTZ R9, R20, R9 ;  /* 0x0000000914097221 */ /* 0x000fe20000010000 */
[--C-:B------:R-:W-:Y:S02]  /*7510*/  HADD2.F32 R20, -RZ, R43.reuse.H0_H0 ;  /* 0x2000002bff147230 */ /* 0x100fe40000004100 */
[----:B------:R-:W-:Y:S01]  /*7520*/  FADD.FTZ R8, R21, R8 ;  /* 0x0000000815087221 */ /* 0x000fe20000010000 */
[----:B------:R-:W-:Y:S02]  /*7530*/  HADD2.F32 R21, -RZ, R43.H1_H1 ;  /* 0x3000002bff157230 */ /* 0x000fe40000004100 */
[----:B------:R-:W-:Y:S01]  /*7540*/  FADD.FTZ R3, R44, R3 ;  /* 0x000000032c037221 */ /* 0x000fe20000010000 */
[----:B------:R-:W-:-:S02]  /*7550*/  HADD2.F32 R33, -RZ, R37.H0_H0 ;  /* 0x20000025ff217230 */ /* 0x000fc40000004100 */
[----:B------:R-:W-:Y:S01]  /*7560*/  FADD.FTZ R5, R20, R5 ;  /* 0x0000000514057221 */ /* 0x000fe20000010000 */
[----:B------:R-:W-:Y:S02]  /*7570*/  HADD2.F32 R20, -RZ, R40.H0_H0 ;  /* 0x20000028ff147230 */ /* 0x000fe40000004100 */
[----:B------:R-:W-:Y:S01]  /*7580*/  FADD.FTZ R4, R21, R4 ;  /* 0x0000000415047221 */ /* 0x000fe20000010000 */
[----:B------:R-:W-:Y:S02]  /*7590*/  HADD2.F32 R21, -RZ, R46.H1_H1 ;  /* 0x3000002eff157230 */ /* 0x000fe40000004100 */
[----:B------:R-:W-:Y:S01]  /*75a0*/  FADD.FTZ R24, R33, R24 ;  /* 0x0000001821187221 */ /* 0x000fe20000010000 */
[----:B------:R-:W-:Y:S02]  /*75b0*/  HADD2.F32 R35, -RZ, R39.H1_H1 ;  /* 0x30000027ff237230 */ /* 0x000fe40000004100 */
[----:B------:R-:W-:Y:S01]  /*75c0*/  FADD.FTZ R25, R20, R25 ;  /* 0x0000001914197221 */ /* 0x000fe20000010000 */
[----:B------:R-:W-:-:S02]  /*75d0*/  HADD2.F32 R44, -RZ, R41.H1_H1 ;  /* 0x30000029ff2c7230 */ /* 0x000fc40000004100 */
[----:B------:R-:W-:Y:S01]  /*75e0*/  FADD.FTZ R0, R21, R0 ;  /* 0x0000000015007221 */ /* 0x000fe20000010000 */
[----:B------:R-:W-:Y:S02]  /*75f0*/  FADD.FTZ R26, R35, R26 ;  /* 0x0000001a231a7221 */ /* 0x000fe40000010000 */
[----:B------:R-:W-:Y:S01]  /*7600*/  FADD.FTZ R27, R44, R27 ;  /* 0x0000001b2c1b7221 */ /* 0x000fe20000010000 */
[----:B------:R-:W-:Y:S06]  /*7610*/  @!P1 BRA `(.L_x_5785) ;  /* 0xffffffbc009c9947 */ /* 0x000fec000383ffff */
.L_x_5779:
[----:B0-----:R-:W-:Y:S05]  /*7620*/  BSYNC.RECONVERGENT B0 ;  /* 0x0000000000007941 */ /* 0x001fea0003800200 */
.L_x_5778:
[----:B------:R-:W-:Y:S01]  /*7630*/  ISETP.GE.U32.AND P0, PT, R29, R36, PT ;  /* 0x000000241d00720c */ /* 0x000fe20003f06070 */
[----:B------:R-:W-:Y:S01]  /*7640*/  BSSY.RECONVERGENT B0, `(.L_x_5786) ;  /* 0x0000485000007945 */ /* 0x000fe20003800200 */
[----:B------:R-:W-:Y:S02]  /*7650*/  PRMT R44, R46, 0x7610, R46 ;  /* 0x000076102e2c7816 */ /* 0x000fe4000000002e */
[----:B------:R-:W-:Y:S02]  /*7660*/  PRMT R39, R45, 0x7632, R39 ;  /* 0x000076322d277816 */ /* 0x000fe40000000027 */
[----:B------:R-:W-:-:S07]  /*7670*/  PRMT R37, R37, 0x5410, R45 ;  /* 0x0000541025257816 */ /* 0x000fce000000002d */
        /* <DEDUP_REMOVED lines=282> */
.L_x_5789:
[----:B------:R-:W-:Y:S02]  /*8820*/  SHF.R.U32.HI R20, RZ, 0x3, R20 ;  /* 0x00000003ff147819 */ /* 0x000fe40000011614 */
[----:B------:R-:W-:-:S07]  /*8830*/  MOV R21, RZ ;  /* 0x000000ff00157202 */ /* 0x000fce0000000f00 */
.L_x_5788:
[----:B------:R-:W0:Y:S02]  /*8840*/  LDCU.64 UR4, c[0x0][0x758] ;  /* 0x0000eb00ff0477ac */ /* 0x000e240008000a00 */
[----:B0-----:R-:W-:-:S04]  /*8850*/  IADD3 R33, P1, PT, R32, UR4, RZ ;  /* 0x0000000420217c10 */ /* 0x001fc8000ff3e0ff */
[----:B------:R-:W-:Y:S02]  /*8860*/  IADD3.X R32, PT, PT, RZ, UR5, RZ, P1, !PT ;  /* 0x00000005ff207c10 */ /* 0x000fe40008ffe4ff */
[----:B------:R-:W-:-:S04]  /*8870*/  LEA R14, P1, R20, R33, 0x3 ;  /* 0x00000021140e7211 */ /* 0x000fc800078218ff */
[----:B------:R-:W-:-:S06]  /*8880*/  LEA.HI.X R15, R20, R32, R21, 0x3, P1 ;  /* 0x00000020140f7211 */ /* 0x000fcc00008f1c15 */
[----:B------:R-:W2:Y:S01]  /*8890*/  LDG.E.64 R14, desc[UR36][R14.64] ;  /* 0x000000240e0e7981 */ /* 0x000ea2000c1e1b00 */
[----:B------:R-:W-:-:S05]  /*88a0*/  IMAD.IADD R21, R29, 0x1, R34 ;  /* 0x000000011d157824 */ /* 0x000fca00078e0222 */
[----:B------:R-:W-:Y:S02]  /*88b0*/  ISETP.GE.U32.AND P1, PT, R21, R36, PT ;  /* 0x000000241500720c */ /* 0x000fe40003f26070 */
[C---:B--2---:R-:W-:Y:S02]  /*88c0*/  PRMT R38, R14.reuse, 0x7610, R38 ;  /* 0x000076100e267816 */ /* 0x044fe40000000026 */
[----:B------:R-:W-:Y:S02]  /*88d0*/  PRMT R41, R14, 0x7632, R41 ;  /* 0x000076320e297816 */ /* 0x000fe40000000029 */
[--C-:B------:R-:W-:Y:S02]  /*88e0*/  PRMT R40, R40, 0x5410, R15.reuse ;  /* 0x0000541028287816 */ /* 0x100fe4000000000f */
        /* <DEDUP_REMOVED lines=277> */
.L_x_5791:
[----:B------:R-:W-:Y:S01]  /*9a40*/  SHF.R.U32.HI R30, RZ, 0x3, R35 ;  /* 0x00000003ff1e7819 */ /* 0x000fe20000011623 */
[----:B------:R-:W-:-:S07]  /*9a50*/  IMAD.MOV.U32 R31, RZ, RZ, RZ ;  /* 0x000000ffff1f7224 */ /* 0x000fce00078e00ff */
.L_x_5790:
[----:B------:R-:W-:-:S04]  /*9a60*/  LEA R14, P1, R30, R33, 0x3 ;  /* 0x000000211e0e7211 */ /* 0x000fc800078218ff */
[----:B------:R-:W-:-:S06]  /*9a70*/  LEA.HI.X R15, R30, R32, R31, 0x3, P1 ;  /* 0x000000201e0f7211 */ /* 0x000fcc00008f1c1f */
        /* <DEDUP_REMOVED lines=283> */
.L_x_5793:
[----:B------:R-:W-:Y:S02]  /*ac30*/  SHF.R.U32.HI R30, RZ, 0x3, R35 ;  /* 0x00000003ff1e7819 */ /* 0x000fe40000011623 */
[----:B------:R-:W-:-:S07]  /*ac40*/  MOV R31, RZ ;  /* 0x000000ff001f7202 */ /* 0x000fce0000000f00 */
.L_x_5792:
        /* <DEDUP_REMOVED lines=283> */
.L_x_5795:
[----:B------:R-:W-:Y:S02]  /*be00*/  SHF.R.U32.HI R14, RZ, 0x3, R14 ;  /* 0x00000003ff0e7819 */ /* 0x000fe4000001160e */
[----:B------:R-:W-:-:S07]  /*be10*/  MOV R15, RZ ;  /* 0x000000ff000f7202 */ /* 0x000fce0000000f00 */
.L_x_5794:
[----:B------:R-:W-:-:S04]  /*be20*/  LEA R20, P0, R14, R33, 0x3 ;  /* 0x000000210e147211 */ /* 0x000fc800078018ff */
[----:B------:R-:W-:-:S05]  /*be30*/  LEA.HI.X R21, R14, R32, R15, 0x3, P0 ;  /* 0x000000200e157211 */ /* 0x000fca00000f1c0f */
[----:B------:R-:W2:Y:S02]  /*be40*/  LDG.E.64 R14, desc[UR36][R20.64] ;  /* 0x00000024140e7981 */ /* 0x000ea4000c1e1b00 */
[C---:B--2---:R-:W-:Y:S02]  /*be50*/  PRMT R37, R14.reuse, 0x7610, R37 ;  /* 0x000076100e257816 */ /* 0x044fe40000000025 */
[----:B------:R-:W-:Y:S02]  /*be60*/  PRMT R40, R14, 0x7632, R40 ;  /* 0x000076320e287816 */ /* 0x000fe40000000028 */
[--C-:B------:R-:W-:Y:S02]  /*be70*/  PRMT R39, R39, 0x5410, R15.reuse ;  /* 0x0000541027277816 */ /* 0x100fe4000000000f */
[----:B------:R-:W-:-:S07]  /*be80*/  PRMT R41, R41, 0x7610, R15 ;  /* 0x0000761029297816 */ /* 0x000fce000000000f */
.L_x_5787:
[----:B------:R-:W-:Y:S05]  /*be90*/  BSYNC.RECONVERGENT B0 ;  /* 0x0000000000007941 */ /* 0x000fea0003800200 */
.L_x_5786:
[----:B------:R-:W-:Y:S01]  /*bea0*/  ISETP.GE.U32.AND P0, PT, R29, R36, PT ;  /* 0x000000241d00720c */ /* 0x000fe20003f06070 */
[----:B------:R-:W-:-:S12]  /*beb0*/  BSSY.RECONVERGENT B0, `(.L_x_5796) ;  /* 0x000002a000007945 */ /* 0x000fd80003800200 */
        /* <DEDUP_REMOVED lines=13> */
[----:B------:R-:W-:Y:S02]  /*bf90*/  HADD2.F32 R14, -RZ, R37.H1_H1 ;  /* 0x30000025ff0e7230 */ /* 0x000fe40000004100 */
[----:B------:R-:W-:Y:S01]  /*bfa0*/  HADD2.F32 R15, -RZ, R38.H1_H1 ;  /* 0x30000026ff0f7230 */ /* 0x000fe20000004100 */
[----:B------:R-:W-:Y:S01]  /*bfb0*/  ISETP.GE.U32.AND P0, PT, R29, R36, PT ;  /* 0x000000241d00720c */ /* 0x000fe20003f06070 */
[----:B------:R-:W-:Y:S02]  /*bfc0*/  HADD2.F32 R20, -RZ, R39.H0_H0 ;  /* 0x20000027ff147230 */ /* 0x000fe40000004100 */
[----:B------:R-:W-:Y:S01]  /*bfd0*/  FADD.FTZ R9, R9, R14 ;  /* 0x0000000e09097221 */ /* 0x000fe20000010000 */
[----:B------:R-:W-:Y:S02]  /*bfe0*/  HADD2.F32 R21, -RZ, R42.H0_H0 ;  /* 0x2000002aff157230 */ /* 0x000fe40000004100 */
        /* <DEDUP_REMOVED lines=14> */
[----:B------:R-:W-:Y:S02]  /*c0d0*/  @!P0 HADD2.F32 R37, -RZ, R37.H0_H0 ;  /* 0x20000025ff258230 */ /* 0x000fe40000004100 */
[----:B------:R-:W-:Y:S02]  /*c0e0*/  @!P0 HADD2.F32 R40, -RZ, R40.H0_H0 ;  /* 0x20000028ff288230 */ /* 0x000fe40000004100 */
[----:B------:R-:W-:Y:S02]  /*c0f0*/  @!P0 HADD2.F32 R39, -RZ, R39.H1_H1 ;  /* 0x30000027ff278230 */ /* 0x000fe40000004100 */
[----:B------:R-:W-:Y:S01]  /*c100*/  @!P0 FADD.FTZ R24, R24, R37 ;  /* 0x0000002518188221 */ /* 0x000fe20000010000 */
[----:B------:R-:W-:Y:S02]  /*c110*/  @!P0 HADD2.F32 R14, -RZ, R41.H1_H1 ;  /* 0x30000029ff0e8230 */ /* 0x000fe40000004100 */
[----:B------:R-:W-:Y:S01]  /*c120*/  @!P0 FADD.FTZ R25, R25, R40 ;  /* 0x0000002819198221 */ /* 0x000fe20000010000 */
[----:B------:R-:W-:-:S02]  /*c130*/  @!P0 FADD.FTZ R26, R26, R39 ;  /* 0x000000271a1a8221 */ /* 0x000fc40000010000 */
[----:B------:R-:W-:-:S07]  /*c140*/  @!P0 FADD.FTZ R27, R27, R14 ;  /* 0x0000000e1b1b8221 */ /* 0x000fce0000010000 */
.L_x_5797:
[----:B------:R-:W-:Y:S05]  /*c150*/  BSYNC.RECONVERGENT B0 ;  /* 0x0000000000007941 */ /* 0x000fea0003800200 */
.L_x_5796:
        /* <DEDUP_REMOVED lines=12> */
.L_x_5748:
[----:B------:R-:W-:Y:S05]  /*c220*/  BSYNC.RECONVERGENT B6 ;  /* 0x0000000000067941 */ /* 0x000fea0003800200 */
.L_x_5747:
        /* <DEDUP_REMOVED lines=12> */
[----:B------:R1:W-:Y:S06]  /*c2f0*/  STS.128 [R0], R24 ;  /* 0x0000001800007388 */ /* 0x0003ec0000000c00 */
[----:B------:R-:W-:Y:S05]  /*c300*/  @!P0 BRA `(.L_x_5798) ;  /* 0x0000000000488947 */ /* 0x000fea0003800000 */
[----:B------:R-:W-:-:S07]  /*c310*/  MOV R8, R9 ;  /* 0x0000000900087202 */ /* 0x000fce0000000f00 */
.L_x_5799:
        /* <DEDUP_REMOVED lines=8> */
[----:B------:R-:W1:Y:S02]  /*c3a0*/  @!P0 LDS.128 R4, [R4] ;  /* 0x0000000004048984 */ /* 0x000e640000000c00 */
[----:B-12---:R-:W-:Y:S01]  /*c3b0*/  @!P0 FADD.FTZ R24, R24, R4 ;  /* 0x0000000418188221 */ /* 0x006fe20000010000 */
[----:B------:R-:W-:Y:S01]  /*c3c0*/  @!P0 FADD.FTZ R25, R25, R5 ;  /* 0x0000000519198221 */ /* 0x000fe20000010000 */
[----:B------:R-:W-:Y:S01]  /*c3d0*/  @!P0 FADD.FTZ R26, R26, R6 ;  /* 0x000000061a1a8221 */ /* 0x000fe20000010000 */
[----:B------:R-:W-:-:S05]  /*c3e0*/  @!P0 FADD.FTZ R27, R27, R7 ;  /* 0x000000071b1b8221 */ /* 0x000fca0000010000 */
[----:B------:R2:W-:Y:S01]  /*c3f0*/  @!P0 STS.128 [R0], R24 ;  /* 0x0000001800008388 */ /* 0x0005e20000000c00 */
[----:B------:R-:W-:Y:S02]  /*c400*/  ISETP.GT.U32.AND P0, PT, R8, 0x3, PT ;  /* 0x000000030800780c */ /* 0x000fe40003f04070 */
[----:B------:R-:W-:-:S11]  /*c410*/  MOV R8, R11 ;  /* 0x0000000b00087202 */ /* 0x000fd60000000f00 */
[----:B------:R-:W-:Y:S05]  /*c420*/  @P0 BRA `(.L_x_5799) ;  /* 0xfffffffc00bc0947 */ /* 0x000fea000383ffff */
.L_x_5798:
[----:B------:R-:W3:Y:S02]  /*c430*/  LDCU UR4, c[0x0][0x3a0] ;  /* 0x00007400ff0477ac */ /* 0x000ee40008000800 */
[----:B---3--:R-:W-:-:S09]  /*c440*/  UISETP.NE.AND UP0, UPT, UR4, URZ, UPT ;  /* 0x000000ff0400728c */ /* 0x008fd2000bf05270 */
[----:B------:R-:W-:Y:S05]  /*c450*/  BRA.U !UP0, `(.L_x_5800) ;  /* 0x0000000108bc7547 */ /* 0x000fea000b800000 */
[----:B------:R-:W3:Y:S02]  /*c460*/  LDC R9, c[0x0][0x360] ;  /* 0x0000d800ff097b82 */ /* 0x000ee40000000800 */
[----:B---3--:R-:W-:Y:S01]  /*c470*/  ISETP.GE.U32.AND P0, PT, R9, 0x21, PT ;  /* 0x000000210900780c */ /* 0x008fe20003f06070 */
[----:B-12---:R-:W-:-:S12]  /*c480*/  IMAD.MOV.U32 R0, RZ, RZ, R9 ;  /* 0x000000ffff007224 */ /* 0x006fd800078e0009 */
        /* <DEDUP_REMOVED lines=11> */
[----:B------:R-:W-:-:S07]  /*c540*/  MOV R8, R9 ;  /* 0x0000000900087202 */ /* 0x000fce0000000f00 */
.L_x_5802:
[----:B------:R-:W-:Y:S01]  /*c550*/  SHF.R.U32.HI R10, RZ, 0x1, R8 ;  /* 0x00000001ff0a7819 */ /* 0x000fe20000011608 */
[----:B------:R-:W-:Y:S05]  /*c560*/  WARPSYNC.ALL ;  /* 0x0000000000007948 */ /* 0x000fea0003800000 */
[----:B------:R-:W-:Y:S01]  /*c570*/  IMAD.IADD R4, R10, 0x1, R17 ;  /* 0x000000010a047824 */ /* 0x000fe200078e0211 */
[----:B------:R-:W-:Y:S04]  /*c580*/  BAR.SYNC.DEFER_BLOCKING 0x0 ;  /* 0x0000000000007b1d */ /* 0x000fe80000010000 */
[----:B------:R-:W-:-:S04]  /*c590*/  ISETP.GE.U32.AND P0, PT, R4, R9, PT ;  /* 0x000000090400720c */ /* 0x000fc80003f06070 */
[----:B------:R-:W-:-:S13]  /*c5a0*/  ISETP.GE.U32.OR P0, PT, R17, R10, P0 ;  /* 0x0000000a1100720c */ /* 0x000fda0000706470 */
        /* <DEDUP_REMOVED lines=10> */
.L_x_5801:
[----:B------:R-:W-:Y:S01]  /*c650*/  ISETP.GE.U32.AND P0, PT, R0, 0x2, PT ;  /* 0x000000020000780c */ /* 0x000fe20003f06070 */
[----:B------:R-:W-:Y:S05]  /*c660*/  WARPSYNC.ALL ;  /* 0x0000000000007948 */ /* 0x000fea0003800000 */
[----:B------:R-:W-:Y:S07]  /*c670*/  BAR.SYNC.DEFER_BLOCKING 0x0 ;  /* 0x0000000000007b1d */ /* 0x000fee0000010000 */
[----:B------:R-:W-:Y:S05]  /*c680*/  @!P0 BRA `(.L_x_5800) ;  /* 0x0000000000308947 */ /* 0x000fea0003800000 */
[----:B-12---:R-:W-:-:S07]  /*c690*/  IMAD.MOV.U32 R3, RZ, RZ, 0x1 ;  /* 0x00000001ff037424 */ /* 0x006fce00078e00ff */
.L_x_5803:
[----:B------:R-:W1:Y:S04]  /*c6a0*/  SHFL.DOWN PT, R5, R24, R3, 0x1f ;  /* 0x08001f0318057589 */ /* 0x000e6800000e0000 */
[----:B------:R-:W2:Y:S04]  /*c6b0*/  SHFL.DOWN PT, R4, R25, R3, 0x1f ;  /* 0x08001f0319047589 */ /* 0x000ea800000e0000 */
[----:B------:R-:W3:Y:S04]  /*c6c0*/  SHFL.DOWN PT, R7, R26, R3, 0x1f ;  /* 0x08001f031a077589 */ /* 0x000ee800000e0000 */
[----:B------:R4:W5:Y:S02]  /*c6d0*/  SHFL.DOWN PT, R6, R27, R3, 0x1f ;  /* 0x08001f031b067589 */ /* 0x00096400000e0000 */
[----:B----4-:R-:W-:Y:S01]  /*c6e0*/  SHF.L.U32 R3, R3, 0x1, RZ ;  /* 0x0000000103037819 */ /* 0x010fe200000006ff */
[----:B-1----:R-:W-:-:S03]  /*c6f0*/  FADD.FTZ R24, R5, R24 ;  /* 0x0000001805187221 */ /* 0x002fc60000010000 */
[----:B------:R-:W-:Y:S01]  /*c700*/  ISETP.GE.AND P0, PT, R3, R0, PT ;  /* 0x000000000300720c */ /* 0x000fe20003f06270 */
[----:B--2---:R-:W-:Y:S01]  /*c710*/  FADD.FTZ R25, R4, R25 ;  /* 0x0000001904197221 */ /* 0x004fe20000010000 */
[----:B---3--:R-:W-:Y:S01]  /*c720*/  FADD.FTZ R26, R7, R26 ;  /* 0x0000001a071a7221 */ /* 0x008fe20000010000 */
[----:B-----5:R-:W-:-:S10]  /*c730*/  FADD.FTZ R27, R6, R27 ;  /* 0x0000001b061b7221 */ /* 0x020fd40000010000 */
[----:B------:R-:W-:Y:S05]  /*c740*/  @!P0 BRA `(.L_x_5803) ;  /* 0xfffffffc00d48947 */ /* 0x000fea000383ffff */
.L_x_5800:
[----:B-12---:R-:W1:Y:S01]  /*c750*/  LDC R0, c[0x0][0x55c] ;  /* 0x00015700ff007b82 */ /* 0x006e620000000800 */
        /* <DEDUP_REMOVED lines=280> */
.L_x_5804:
        /* <DEDUP_REMOVED lines=276> */
.L_x_5805:
        /* <DEDUP_REMOVED lines=276> */
.L_x_5806:
[----:B------:R-:W-:Y:S01]  /*fb60*/  MOV R22, RZ ;  /* 0x000000ff00167202 */ /* 0x000fe20000000f00 */
[----:B------:R-:W-:Y:S06]  /*fb70*/  @!P0 BRA `(.L_x_5807) ;  /* 0x0000001000488947 */ /* 0x000fec0003800000 */
        /* <DEDUP_REMOVED lines=274> */
.L_x_5807:
[----:B------:R-:W1:Y:S01]  /*10ca0*/  LDCU.64 UR4, c[0x0][0x770] ;  /* 0x0000ee00ff0477ac */ /* 0x000e620008000a00 */
[----:B------:R-:W-:Y:S02]  /*10cb0*/  PLOP3.LUT P0, PT, PT, PT, PT, 0x80, 0x8 ;  /* 0x000000000008781c */ /* 0x000fe40003f0f070 */
[----:B------:R-:W-:Y:S01]  /*10cc0*/  CS2R R4, SRZ ;  /* 0x0000000000047805 */ /* 0x000fe2000001ff00 */
[----:B-1----:R-:W-:-:S04]  /*10cd0*/  UISETP.NE.U32.AND UP0, UPT, UR4, URZ, UPT ;  /* 0x000000ff0400728c */ /* 0x002fc8000bf05070 */
[----:B------:R-:W-:-:S09]  /*10ce0*/  UISETP.NE.AND.EX UP0, UPT, UR5, URZ, UPT, UP0 ;  /* 0x000000ff0500728c */ /* 0x000fd2000bf05300 */
[----:B------:R-:W-:Y:S05]  /*10cf0*/  BRA.U !UP0, `(.L_x_5808) ;  /* 0x00000005083c7547 */ /* 0x000fea000b800000 */
[----:B------:R-:W-:Y:S01]  /*10d00*/  BSSY.RECONVERGENT B0, `(.L_x_5809) ;  /* 0x0000019000007945 */ /* 0x000fe20003800200 */
[----:B------:R-:W-:Y:S01]  /*10d10*/  MOV R8, 0x2 ;  /* 0x0000000200087802 */ /* 0x000fe20000000f00 */
[----:B------:R-:W-:-:S07]  /*10d20*/  IMAD.MOV.U32 R3, RZ, RZ, 0x4 ;  /* 0x00000004ff037424 */ /* 0x000fce00078e00ff */
.L_x_5810:
[----:B------:R-:W1:Y:S08]  /*10d30*/  I2F.U32.RP R6, R3 ;  /* 0x0000000300067306 */ /* 0x000e700000209000 */
[----:B-1----:R-:W1:Y:S02]  /*10d40*/  MUFU.RCP R6, R6 ;  /* 0x0000000600067308 */ /* 0x002e640000001000 */
[----:B-1----:R-:W-:-:S06]  /*10d50*/  IADD3 R4, PT, PT, R6, 0xffffffe, RZ ;  /* 0x0ffffffe06047810 */ /* 0x002fcc0007ffe0ff */
[----:B------:R1:W2:Y:S02]  /*10d60*/  F2I.FTZ.U32.TRUNC.NTZ R5, R4 ;  /* 0x0000000400057305 */ /* 0x0002a4000021f000 */
[----:B-1----:R-:W-:Y:S01]  /*10d70*/  IMAD.MOV.U32 R4, RZ, RZ, RZ ;  /* 0x000000ffff047224 */ /* 0x002fe200078e00ff */
[----:B--2---:R-:W-:-:S05]  /*10d80*/  IADD3 R10, PT, PT, RZ, -R5, RZ ;  /* 0x80000005ff0a7210 */ /* 0x004fca0007ffe0ff */
        /* <DEDUP_REMOVED lines=8> */
[-C--:B------:R-:W-:Y:S02]  /*10e10*/  @P0 IADD3 R8, PT, PT, R8, -R3.reuse, RZ ;  /* 0x8000000308080210 */ /* 0x080fe40007ffe0ff */
[----:B------:R-:W-:Y:S02]  /*10e20*/  ISETP.NE.U32.AND P0, PT, R3, RZ, PT ;  /* 0x000000ff0300720c */ /* 0x000fe40003f05070 */
[----:B------:R-:W-:-:S13]  /*10e30*/  ISETP.GE.U32.AND P1, PT, R8, R3, PT ;  /* 0x000000030800720c */ /* 0x000fda0003f26070 */
[----:B------:R-:W-:-:S05]  /*10e40*/  @P1 IMAD.IADD R8, R8, 0x1, -R3 ;  /* 0x0000000108081824 */ /* 0x000fca00078e0a03 */
[----:B------:R-:W-:Y:S02]  /*10e50*/  SEL R3, R7, R8, !P0 ;  /* 0x0000000807037207 */ /* 0x000fe40004000000 */
[----:B------:R-:W-:Y:S02]  /*10e60*/  MOV R8, R10 ;  /* 0x0000000a00087202 */ /* 0x000fe40000000f00 */
[----:B------:R-:W-:-:S13]  /*10e70*/  ISETP.NE.AND P1, PT, R3, RZ, PT ;  /* 0x000000ff0300720c */ /* 0x000fda0003f25270 */
[----:B------:R-:W-:Y:S05]  /*10e80*/  @P1 BRA `(.L_x_5810) ;  /* 0xfffffffc00a81947 */ /* 0x000fea000383ffff */
[----:B------:R-:W-:Y:S05]  /*10e90*/  BSYNC.RECONVERGENT B0 ;  /* 0x0000000000007941 */ /* 0x000fea0003800200 */
.L_x_5809:
[C---:B------:R-:W-:Y:S01]  /*10ea0*/  IMAD.HI.U32 R4, R5.reuse, 0x4, RZ ;  /* 0x0000000405047827 */ /* 0x040fe200078e00ff */
[----:B------:R-:W-:Y:S03]  /*10eb0*/  BSSY.RECONVERGENT B0, `(.L_x_5811) ;  /* 0x000002c000007945 */ /* 0x000fe60003800200 */
[----:B------:R-:W-:Y:S02]  /*10ec0*/  IMAD.MOV R3, RZ, RZ, -R4 ;  /* 0x000000ffff037224 */ /* 0x000fe400078e0a04 */
[----:B------:R-:W-:-:S04]  /*10ed0*/  IMAD.HI.U32 R6, R5, 0x2, RZ ;  /* 0x0000000205067827 */ /* 0x000fc800078e00ff */
[----:B------:R-:W-:Y:S01]  /*10ee0*/  IMAD R3, R10, R3, 0x4 ;  /* 0x000000040a037424 */ /* 0x000fe200078e0203 */
[----:B------:R-:W-:-:S04]  /*10ef0*/  IADD3 R5, PT, PT, -R6, RZ, RZ ;  /* 0x000000ff06057210 */ /* 0x000fc80007ffe1ff */
[----:B------:R-:W-:Y:S01]  /*10f00*/  ISETP.GE.U32.AND P1, PT, R3, R10, PT ;  /* 0x0000000a0300720c */ /* 0x000fe20003f26070 */
[----:B------:R-:W-:-:S05]  /*10f10*/  IMAD R5, R10, R5, 0x2 ;  /* 0x000000020a057424 */ /* 0x000fca00078e0205 */
[----:B------:R-:W-:-:S07]  /*10f20*/  ISETP.GE.U32.AND P3, PT, R5, R10, PT ;  /* 0x0000000a0500720c */ /* 0x000fce0003f66070 */
[----:B------:R-:W-:Y:S01]  /*10f30*/  @P1 IADD3 R3, PT, PT, R3, -R10, RZ ;  /* 0x8000000a03031210 */ /* 0x000fe20007ffe0ff */
[----:B------:R-:W-:-:S03]  /*10f40*/  @P1 VIADD R4, R4, 0x1 ;  /* 0x0000000104041836 */ /* 0x000fc60000000000 */
[-C--:B------:R-:W-:Y:S02]  /*10f50*/  ISETP.GE.U32.AND P2, PT, R3, R10.reuse, PT ;  /* 0x0000000a0300720c */ /* 0x080fe40003f46070 */
[----:B------:R-:W-:Y:S01]  /*10f60*/  @P3 IADD3 R5, PT, PT, R5, -R10, RZ ;  /* 0x8000000a05053210 */ /* 0x000fe20007ffe0ff */
[----:B------:R-:W-:-:S03]  /*10f70*/  @P3 VIADD R6, R6, 0x1 ;  /* 0x0000000106063836 */ /* 0x000fc60000000000 */
[----:B------:R-:W-:-:S07]  /*10f80*/  ISETP.GE.U32.AND P1, PT, R5, R10, PT ;  /* 0x0000000a0500720c */ /* 0x000fce0003f26070 */
[----:B------:R-:W-:-:S04]  /*10f90*/  @P2 IADD3 R4, PT, PT, R4, 0x1, RZ ;  /* 0x0000000104042810 */ /* 0x000fc80007ffe0ff */
[----:B------:R-:W-:Y:S02]  /*10fa0*/  SEL R5, R7, R4, !P0 ;  /* 0x0000000407057207 */ /* 0x000fe40004000000 */
[----:B------:R-:W-:-:S03]  /*10fb0*/  @P1 IADD3 R6, PT, PT, R6, 0x1, RZ ;  /* 0x0000000106061810 */ /* 0x000fc60007ffe0ff */
[----:B------:R-:W-:Y:S01]  /*10fc0*/  IMAD.WIDE.U32 R4, R5, R30, RZ ;  /* 0x0000001e05047225 */ /* 0x000fe200078e00ff */
[----:B------:R-:W-:-:S04]  /*10fd0*/  SEL R3, R7, R6, !P0 ;  /* 0x0000000607037207 */ /* 0x000fc80004000000 */
[----:B------:R-:W-:-:S13]  /*10fe0*/  LOP3.LUT P2, RZ, R5, 0x7, RZ, 0xc0, !PT ;  /* 0x0000000705ff7812 */ /* 0x000fda000784c0ff */
[----:B------:R-:W-:Y:S05]  /*10ff0*/  @P2 BRA `(.L_x_5812) ;  /* 0x0000000000542947 */ /* 0x000fea0003800000 */
[----:B------:R-:W1:Y:S01]  /*11000*/  I2F.U32.RP R5, R3 ;  /* 0x0000000300057306 */ /* 0x000e620000209000 */
[----:B------:R-:W-:Y:S01]  /*11010*/  IMAD.MOV R9, RZ, RZ, -R3 ;  /* 0x000000ffff097224 */ /* 0x000fe200078e0a03 */
[----:B------:R-:W-:-:S06]  /*11020*/  ISETP.NE.U32.AND P2, PT, R3, RZ, PT ;  /* 0x000000ff0300720c */ /* 0x000fcc0003f45070 */
[----:B-1----:R-:W1:Y:S02]  /*11030*/  MUFU.RCP R5, R5 ;  /* 0x0000000500057308 */ /* 0x002e640000001000 */
[----:B-1----:R-:W-:Y:S02]  /*11040*/  IADD3 R6, PT, PT, R5, 0xffffffe, RZ ;  /* 0x0ffffffe05067810 */ /* 0x002fe40007ffe0ff */
[----:B------:R-:W-:-:S04]  /*11050*/  MOV R5, RZ ;  /* 0x000000ff00057202 */ /* 0x000fc80000000f00 */
[----:B------:R1:W2:Y:S02]  /*11060*/  F2I.FTZ.U32.TRUNC.NTZ R7, R6 ;  /* 0x0000000600077305 */ /* 0x0002a4000021f000 */
[----:B-1----:R-:W-:Y:S02]  /*11070*/  HFMA2 R6, -RZ, RZ, 0, 0 ;  /* 0x00000000ff067431 */ /* 0x002fe400000001ff */
[----:B--2---:R-:W-:-:S04]  /*11080*/  IMAD R9, R9, R7, RZ ;  /* 0x0000000709097224 */ /* 0x004fc800078e02ff */
[----:B------:R-:W-:-:S06]  /*11090*/  IMAD.HI.U32 R7, R7, R9, R6 ;  /* 0x0000000907077227 */ /* 0x000fcc00078e0006 */
[----:B------:R-:W-:-:S05]  /*110a0*/  IMAD.HI.U32 R7, R7, R4, RZ ;  /* 0x0000000407077227 */ /* 0x000fca00078e00ff */
[----:B------:R-:W-:-:S05]  /*110b0*/  IADD3 R8, PT, PT, -R7, RZ, RZ ;  /* 0x000000ff07087210 */ /* 0x000fca0007ffe1ff */
[----:B------:R-:W-:-:S05]  /*110c0*/  IMAD R4, R3, R8, R4 ;  /* 0x0000000803047224 */ /* 0x000fca00078e0204 */
[----:B------:R-:W-:-:S13]  /*110d0*/  ISETP.GE.U32.AND P0, PT, R4, R3, PT ;  /* 0x000000030400720c */ /* 0x000fda0003f06070 */
[----:B------:R-:W-:Y:S01]  /*110e0*/  @P0 IMAD.IADD R4, R4, 0x1, -R3 ;  /* 0x0000000104040824 */ /* 0x000fe200078e0a03 */
[----:B------:R-:W-:-:S04]  /*110f0*/  @P0 IADD3 R7, PT, PT, R7, 0x1, RZ ;  /* 0x0000000107070810 */ /* 0x000fc80007ffe0ff */
[----:B------:R-:W-:-:S13]  /*11100*/  ISETP.GE.U32.AND P1, PT, R4, R3, PT ;  /* 0x000000030400720c */ /* 0x000fda0003f26070 */
[----:B------:R-:W-:Y:S02]  /*11110*/  @P1 IADD3 R7, PT, PT, R7, 0x1, RZ ;  /* 0x0000000107071810 */ /* 0x000fe40007ffe0ff */
[----:B------:R-:W-:-:S05]  /*11120*/  @!P2 LOP3.LUT R7, RZ, R3, RZ, 0x33, !PT ;  /* 0x00000003ff07a212 */ /* 0x000fca00078e33ff */
[----:B------:R-:W-:Y:S01]  /*11130*/  IMAD.MOV.U32 R4, RZ, RZ, R7 ;  /* 0x000000ffff047224 */ /* 0x000fe200078e0007 */
[----:B------:R-:W-:Y:S06]  /*11140*/  BRA `(.L_x_5813) ;  /* 0x0000000000087947 */ /* 0x000fec0003800000 */
.L_x_5812:
[----:B------:R-:W-:-:S07]  /*11150*/  MOV R6, 0x11170 ;  /* 0x0001117000067802 */ /* 0x000fce0000000f00 */
[----:B0-----:R-:W-:Y:S05]  /*11160*/  CALL.REL.NOINC `($__internal_15_$__cuda_sm20_div_u64) ;  /* 0x0000007000d87944 */ /* 0x001fea0003c00000 */
.L_x_5813:
[----:B------:R-:W-:Y:S05]  /*11170*/  BSYNC.RECONVERGENT B0 ;  /* 0x0000000000007941 */ /* 0x000fea0003800200 */
.L_x_5811:
[----:B------:R-:W1:Y:S02]  /*11180*/  LDCU.64 UR4, c[0x0][0x770] ;  /* 0x0000ee00ff0477ac */ /* 0x000e640008000a00 */
[----:B-1----:R-:W-:Y:S02]  /*11190*/  UISETP.NE.U32.AND UP0, UPT, UR4, URZ, UPT ;  /* 0x000000ff0400728c */ /* 0x002fe4000bf05070 */
[----:B------:R-:W-:Y:S02]  /*111a0*/  IADD3 R4, P1, PT, R4, UR4, RZ ;  /* 0x0000000404047c10 */ /* 0x000fe4000ff3e0ff */
[----:B------:R-:W-:Y:S02]  /*111b0*/  UISETP.NE.AND.EX UP0, UPT, UR5, URZ, UPT, UP0 ;  /* 0x000000ff0500728c */ /* 0x000fe4000bf05300 */
[----:B------:R-:W-:-:S04]  /*111c0*/  IADD3.X R5, PT, PT, R5, UR5, RZ, P1, !PT ;  /* 0x0000000505057c10 */ /* 0x000fc80008ffe4ff */
[----:B------:R-:W-:-:S04]  /*111d0*/  PLOP3.LUT P0, PT, PT, PT, UP0, 0x80, 0x8 ;  /* 0x000000000008781c */ /* 0x000fc80003f0f008 */
[----:B------:R-:W-:-:S13]  /*111e0*/  PLOP3.LUT P0, PT, P0, PT, PT, 0x8, 0x80 ;  /* 0x000000000080781c */ /* 0x000fda000070e170 */
.L_x_5808:
        /* <DEDUP_REMOVED lines=11> */
[----:B----4-:R-:W-:-:S04]  /*112a0*/  IMAD R3, R16, UR6, R3 ;  /* 0x0000000610037c24 */ /* 0x010fc8000f8e0203 */
[----:B------:R-:W-:Y:S01]  /*112b0*/  IMAD.SHL.U32 R7, R3, 0x4, RZ ;  /* 0x0000000403077824 */ /* 0x000fe200078e00ff */
[----:B------:R-:W-:Y:S06]  /*112c0*/  BRA.U !UP0, `(.L_x_5815) ;  /* 0x0000001108447547 */ /* 0x000fec000b800000 */
[----:B------:R-:W1:Y:S01]  /*112d0*/  LDCU.64 UR6, c[0x0][0x560] ;  /* 0x0000ac00ff0677ac */ /* 0x000e620008000a00 */
[----:B------:R-:W-:Y:S02]  /*112e0*/  MOV R6, RZ ;  /* 0x000000ff00067202 */ /* 0x000fe40000000f00 */
        /* <DEDUP_REMOVED lines=271> */
.L_x_5815:
[----:B------:R-:W-:Y:S01]  /*123e0*/  IMAD.MOV.U32 R22, RZ, RZ, RZ ;  /* 0x000000ffff167224 */ /* 0x000fe200078e00ff */
[----:B------:R-:W-:Y:S06]  /*123f0*/  BRA.U !UP0, `(.L_x_5816) ;  /* 0x0000001108487547 */ /* 0x000fec000b800000 */
        /* <DEDUP_REMOVED lines=274> */
.L_x_5816:
[----:B------:R-:W-:Y:S01]  /*13520*/  MOV R19, RZ ;  /* 0x000000ff00137202 */ /* 0x000fe20000000f00 */
[----:B------:R-:W-:Y:S06]  /*13530*/  BRA.U !UP0, `(.L_x_5817) ;  /* 0x0000001108487547 */ /* 0x000fec000b800000 */
[----:B------:R-:W1:Y:S01]  /*13540*/  LDCU.64 UR6, c[0x0][0x560] ;  /* 0x0000ac00ff0677ac */ /* 0x000e620008000a00 */
[----:B------:R-:W-:Y:S02]  /*13550*/  HFMA2 R8, -RZ, RZ, 0, 0 ;  /* 0x00000000ff087431 */ /* 0x000fe400000001ff */
        /* <DEDUP_REMOVED lines=272> */
.L_x_5817:
        /* <DEDUP_REMOVED lines=276> */
.L_x_5818:
        /* <DEDUP_REMOVED lines=22> */
[----:B------:R1:W-:Y:S04]  /*15900*/  STG.E desc[UR36][R6.64+0x4], R25 ;  /* 0x0000041906007986 */ /* 0x0003e8000c101924 */
[----:B------:R1:W-:Y:S04]  /*15910*/  STG.E desc[UR36][R6.64+0x8], R26 ;  /* 0x0000081a06007986 */ /* 0x0003e8000c101924 */
[----:B------:R1:W-:Y:S02]  /*15920*/  STG.E desc[UR36][R6.64+0xc], R27 ;  /* 0x00000c1b06007986 */ /* 0x0003e4000c101924 */
.L_x_5820:
[----:B------:R-:W-:Y:S05]  /*15930*/  BSYNC.RECONVERGENT B0 ;  /* 0x0000000000007941 */ /* 0x000fea0003800200 */
.L_x_5819:
        /* <DEDUP_REMOVED lines=35> */
.L_x_5822:
[----:B------:R-:W-:Y:S05]  /*15b70*/  BSYNC.RECONVERGENT B0 ;  /* 0x0000000000007941 */ /* 0x000fea0003800200 */
.L_x_5821:
        /* <DEDUP_REMOVED lines=35> */
[----:B------:R-:W-:Y:S01]  /*15db0*/  MOV R27, UR9 ;  /* 0x00000009001b7c02 */ /* 0x000fe20008000f00 */
[----:B-1----:R-:W-:Y:S02]  /*15dc0*/  IMAD R3, R16, UR6, RZ ;  /* 0x0000000610037c24 */ /* 0x002fe4000f8e02ff */
[----:B--2---:R-:W-:-:S07]  /*15dd0*/  IMAD R9, R9, UR5, RZ ;  /* 0x0000000509097c24 */ /* 0x004fce000f8e02ff */
.L_x_5827:
[----:B------:R-:W1:Y:S01]  /*15de0*/  LDC.64 R6, c[0x0][0x778] ;  /* 0x0001de00ff067b82 */ /* 0x000e620000000a00 */
[----:B------:R-:W-:-:S05]  /*15df0*/  IADD3 R11, PT, PT, R3, R0, RZ ;  /* 0x00000000030b7210 */ /* 0x000fca0007ffe0ff */
[----:B-1----:R-:W-:-:S05]  /*15e00*/  IMAD.WIDE.U32 R6, R11, 0x10, R6 ;  /* 0x000000100b067825 */ /* 0x002fca00078e0006 */
[----:B------:R-:W2:Y:S04]  /*15e10*/  LDG.E R11, desc[UR36][R6.64] ;  /* 0x00000024060b7981 */ /* 0x000ea8000c1e1900 */
[----:B------:R-:W3:Y:S04]  /*15e20*/  LDG.E R8, desc[UR36][R6.64+0x4] ;  /* 0x0000042406087981 */ /* 0x000ee8000c1e1900 */
[----:B------:R-:W4:Y:S04]  /*15e30*/  LDG.E R13, desc[UR36][R6.64+0x8] ;  /* 0x00000824060d7981 */ /* 0x000f28000c1e1900 */
[----:B------:R-:W5:Y:S01]  /*15e40*/  LDG.E R10, desc[UR36][R6.64+0xc] ;  /* 0x00000c24060a7981 */ /* 0x000f62000c1e1900 */
[----:B------:R-:W-:-:S05]  /*15e50*/  IMAD.IADD R0, R9, 0x1, R0 ;  /* 0x0000000109007824 */ /* 0x000fca00078e0200 */
[----:B------:R-:W-:Y:S01]  /*15e60*/  ISETP.GE.U32.AND P2, PT, R0, UR8, PT ;  /* 0x0000000800007c0c */ /* 0x000fe2000bf46070 */
[----:B--2---:R-:W-:Y:S01]  /*15e70*/  FADD.FTZ R24, R11, R24 ;  /* 0x000000180b187221 */ /* 0x004fe20000010000 */
[----:B---3--:R-:W-:Y:S01]  /*15e80*/  FADD.FTZ R25, R8, R25 ;  /* 0x0000001908197221 */ /* 0x008fe20000010000 */
[----:B----4-:R-:W-:Y:S01]  /*15e90*/  FADD.FTZ R26, R13, R26 ;  /* 0x0000001a0d1a7221 */ /* 0x010fe20000010000 */
[----:B-----5:R-:W-:-:S09]  /*15ea0*/  FADD.FTZ R27, R10, R27 ;  /* 0x0000001b0a1b7221 */ /* 0x020fd20000010000 */
[----:B------:R-:W-:Y:S05]  /*15eb0*/  @!P2 BRA `(.L_x_5827) ;  /* 0xfffffffc00c8a947 */ /* 0x000fea000383ffff */
[----:B------:R-:W-:Y:S05]  /*15ec0*/  BSYNC.RECONVERGENT B1 ;  /* 0x0000000000017941 */ /* 0x000fea0003800200 */
.L_x_5826:
[----:B------:R-:W-:Y:S05]  /*15ed0*/  BRA `(.L_x_5825) ;  /* 0x0000000000747947 */ /* 0x000fea0003800000 */
.L_x_5824:
[----:B------:R-:W1:Y:S01]  /*15ee0*/  LDCU UR6, c[0x0][0x39c] ;  /* 0x00007380ff0677ac */ /* 0x000e620008000800 */
[----:B------:R-:W-:Y:S02]  /*15ef0*/  MOV R25, UR9 ;  /* 0x0000000900197c02 */ /* 0x000fe40008000f00 */
[----:B------:R-:W-:Y:S02]  /*15f00*/  MOV R26, UR9 ;  /* 0x00000009001a7c02 */ /* 0x000fe40008000f00 */
[----:B------:R-:W-:Y:S02]  /*15f10*/  MOV R27, UR9 ;  /* 0x00000009001b7c02 */ /* 0x000fe40008000f00 */
[----:B-1----:R-:W-:-:S13]  /*15f20*/  ISETP.GE.U32.AND P2, PT, R2, UR6, PT ;  /* 0x0000000602007c0c */ /* 0x002fda000bf46070 */
[----:B------:R-:W-:Y:S05]  /*15f30*/  @P2 BRA `(.L_x_5825) ;  /* 0x00000000005c2947 */ /* 0x000fea0003800000 */
[----:B------:R-:W1:Y:S01]  /*15f40*/  LDCU UR5, c[0x0][0x374] ;  /* 0x00006e80ff0577ac */ /* 0x000e620008000800 */
[----:B------:R-:W2:Y:S01]  /*15f50*/  LDC R12, c[0x0][0x360] ;  /* 0x0000d800ff0c7b82 */ /* 0x000ea20000000800 */
[----:B------:R-:W-:Y:S01]  /*15f60*/  IMAD.MOV.U32 R3, RZ, RZ, R2 ;  /* 0x000000ffff037224 */ /* 0x000fe200078e0002 */
[----:B------:R-:W-:Y:S02]  /*15f70*/  MOV R25, UR9 ;  /* 0x0000000900197c02 */ /* 0x000fe40008000f00 */
[----:B------:R-:W-:Y:S02]  /*15f80*/  MOV R26, UR9 ;  /* 0x00000009001a7c02 */ /* 0x000fe40008000f00 */
[----:B------:R-:W-:Y:S02]  /*15f90*/  MOV R27, UR9 ;  /* 0x00000009001b7c02 */ /* 0x000fe40008000f00 */
[----:B------:R-:W3:Y:S08]  /*15fa0*/  LDC.64 R8, c[0x0][0x778] ;  /* 0x0001de00ff087b82 */ /* 0x000ef00000000a00 */
[----:B------:R-:W4:Y:S01]  /*15fb0*/  LDC R14, c[0x0][0x364] ;  /* 0x0000d900ff0e7b82 */ /* 0x000f220000000800 */
[----:B-1----:R-:W-:-:S07]  /*15fc0*/  IMAD R16, R16, UR5, RZ ;  /* 0x0000000510107c24 */ /* 0x002fce000f8e02ff */
.L_x_5828:
[----:B------:R-:W-:-:S04]  /*15fd0*/  IMAD.IADD R0, R16, 0x1, R3 ;  /* 0x0000000110007824 */ /* 0x000fc800078e0203 */
[----:B--2---:R-:W-:-:S04]  /*15fe0*/  IMAD R7, R0, R12, R17 ;  /* 0x0000000c00077224 */ /* 0x004fc800078e0211 */
[----:B---3--:R-:W-:-:S05]  /*15ff0*/  IMAD.WIDE.U32 R6, R7, 0x10, R8 ;  /* 0x0000001007067825 */ /* 0x008fca00078e0008 */
[----:B------:R-:W2:Y:S04]  /*16000*/  LDG.E R11, desc[UR36][R6.64] ;  /* 0x00000024060b7981 */ /* 0x000ea8000c1e1900 */
[----:B------:R-:W3:Y:S04]  /*16010*/  LDG.E R0, desc[UR36][R6.64+0x4] ;  /* 0x0000042406007981 */ /* 0x000ee8000c1e1900 */
[----:B------:R-:W5:Y:S04]  /*16020*/  LDG.E R13, desc[UR36][R6.64+0x8] ;  /* 0x00000824060d7981 */ /* 0x000f68000c1e1900 */
[----:B------:R-:W5:Y:S01]  /*16030*/  LDG.E R10, desc[UR36][R6.64+0xc] ;  /* 0x00000c24060a7981 */ /* 0x000f62000c1e1900 */
[----:B----4-:R-:W-:-:S04]  /*16040*/  IADD3 R3, PT, PT, R14, R3, RZ ;  /* 0x000000030e037210 */ /* 0x010fc80007ffe0ff */
[----:B------:R-:W-:Y:S01]  /*16050*/  ISETP.GE.U32.AND P2, PT, R3, UR6, PT ;  /* 0x0000000603007c0c */ /* 0x000fe2000bf46070 */
[----:B--2---:R-:W-:Y:S01]  /*16060*/  FADD.FTZ R24, R11, R24 ;  /* 0x000000180b187221 */ /* 0x004fe20000010000 */
[----:B---3--:R-:W-:Y:S01]  /*16070*/  FADD.FTZ R25, R0, R25 ;  /* 0x0000001900197221 */ /* 0x008fe20000010000 */
[----:B-----5:R-:W-:Y:S01]  /*16080*/  FADD.FTZ R26, R13, R26 ;  /* 0x0000001a0d1a7221 */ /* 0x020fe20000010000 */
[----:B------:R-:W-:-:S09]  /*16090*/  FADD.FTZ R27, R10, R27 ;  /* 0x0000001b0a1b7221 */ /* 0x000fd20000010000 */
[----:B------:R-:W-:Y:S05]  /*160a0*/  @!P2 BRA `(.L_x_5828) ;  /* 0xfffffffc00c8a947 */ /* 0x000fea000383ffff */
.L_x_5825:
[----:B------:R-:W-:Y:S05]  /*160b0*/  BSYNC.RECONVERGENT B0 ;  /* 0x0000000000007941 */ /* 0x000fea0003800200 */
.L_x_5823:
        /* <DEDUP_REMOVED lines=12> */
.L_x_5830:
        /* <DEDUP_REMOVED lines=9> */
[----:B------:R-:W1:Y:S02]  /*16210*/  @!P2 LDS.128 R8, [R3] ;  /* 0x000000000308a984 */ /* 0x000e640000000c00 */
[----:B-12---:R-:W-:Y:S01]  /*16220*/  @!P2 FADD.FTZ R24, R24, R8 ;  /* 0x000000081818a221 */ /* 0x006fe20000010000 */
[----:B------:R-:W-:Y:S01]  /*16230*/  @!P2 FADD.FTZ R25, R25, R9 ;  /* 0x000000091919a221 */ /* 0x000fe20000010000 */
[----:B------:R-:W-:Y:S01]  /*16240*/  @!P2 FADD.FTZ R26, R26, R10 ;  /* 0x0000000a1a1aa221 */ /* 0x000fe20000010000 */
[----:B------:R-:W-:-:S05]  /*16250*/  @!P2 FADD.FTZ R27, R27, R11 ;  /* 0x0000000b1b1ba221 */ /* 0x000fca0000010000 */
[----:B------:R2:W-:Y:S01]  /*16260*/  @!P2 STS.128 [R0], R24 ;  /* 0x000000180000a388 */ /* 0x0005e20000000c00 */
[----:B------:R-:W-:Y:S05]  /*16270*/  BRA.U UP1, `(.L_x_5830) ;  /* 0xfffffffd01c07547 */ /* 0x000fea000b83ffff */
.L_x_5829:
        /* <DEDUP_REMOVED lines=9> */
.L_x_5833:
[----:B------:R-:W-:Y:S01]  /*16310*/  SHF.R.U32.HI R6, RZ, 0x1, R2 ;  /* 0x00000001ff067819 */ /* 0x000fe20000011602 */
[----:B------:R-:W-:Y:S04]  /*16320*/  BAR.SYNC.DEFER_BLOCKING 0x0 ;  /* 0x0000000000007b1d */ /* 0x000fe80000010000 */
[----:B------:R-:W-:-:S05]  /*16330*/  IMAD.IADD R3, R6, 0x1, R17 ;  /* 0x0000000106037824 */ /* 0x000fca00078e0211 */
[----:B------:R-:W-:-:S04]  /*16340*/  ISETP.GE.U32.AND P2, PT, R3, UR5, PT ;  /* 0x0000000503007c0c */ /* 0x000fc8000bf46070 */
[----:B------:R-:W-:-:S13]  /*16350*/  ISETP.GE.U32.OR P2, PT, R17, R6, P2 ;  /* 0x000000061100720c */ /* 0x000fda0001746470 */
[----:B------:R-:W-:-:S06]  /*16360*/  @!P2 LEA R8, R6, R0, 0x4 ;  /* 0x000000000608a211 */ /* 0x000fcc00078e20ff */
[----:B------:R-:W1:Y:S02]  /*16370*/  @!P2 LDS.128 R8, [R8] ;  /* 0x000000000808a984 */ /* 0x000e640000000c00 */
[----:B-1234-:R-:W-:Y:S01]  /*16380*/  @!P2 FADD.FTZ R24, R24, R8 ;  /* 0x000000081818a221 */ /* 0x01efe20000010000 */
[----:B------:R-:W-:Y:S01]  /*16390*/  @!P2 FADD.FTZ R25, R25, R9 ;  /* 0x000000091919a221 */ /* 0x000fe20000010000 */
[----:B------:R-:W-:Y:S01]  /*163a0*/  @!P2 FADD.FTZ R26, R26, R10 ;  /* 0x0000000a1a1aa221 */ /* 0x000fe20000010000 */
[----:B------:R-:W-:-:S05]  /*163b0*/  @!P2 FADD.FTZ R27, R27, R11 ;  /* 0x0000000b1b1ba221 */ /* 0x000fca0000010000 */
[----:B------:R4:W-:Y:S01]  /*163c0*/  @!P2 STS.128 [R0], R24 ;  /* 0x000000180000a388 */ /* 0x0009e20000000c00 */
[----:B------:R-:W-:Y:S02]  /*163d0*/  ISETP.GT.U32.AND P2, PT, R2, 0x7f, PT ;  /* 0x0000007f0200780c */ /* 0x000fe40003f44070 */
[----:B------:R-:W-:-:S11]  /*163e0*/  MOV R2, R6 ;  /* 0x0000000600027202 */ /* 0x000fd60000000f00 */
[----:B------:R-:W-:Y:S05]  /*163f0*/  @P2 BRA `(.L_x_5833) ;  /* 0xfffffffc00c42947 */ /* 0x000fea000383ffff */
.L_x_5832:
[----:B------:R-:W-:Y:S01]  /*16400*/  BAR.SYNC.DEFER_BLOCKING 0x0 ;  /* 0x0000000000007b1d */ /* 0x000fe20000010000 */
[----:B------:R-:W-:-:S09]  /*16410*/  UISETP.GE.U32.AND UP0, UPT, UR4, 0x2, UPT ;  /* 0x000000020400788c */ /* 0x000fd2000bf06070 */
[----:B------:R-:W-:Y:S05]  /*16420*/  BRA.U !UP0, `(.L_x_5831) ;  /* 0x0000000108307547 */ /* 0x000fea000b800000 */
[----:B-1234-:R-:W-:-:S07]  /*16430*/  HFMA2 R0, -RZ, RZ, 0, 5.9604644775390625e-08 ;  /* 0x00000001ff007431 */ /* 0x01efce00000001ff */
.L_x_5834:
[----:B------:R-:W1:Y:S04]  /*16440*/  SHFL.DOWN PT, R3, R24, R0, 0x1f ;  /* 0x08001f0018037589 */ /* 0x000e6800000e0000 */
[----:B------:R-:W2:Y:S04]  /*16450*/  SHFL.DOWN PT, R2, R25, R0, 0x1f ;  /* 0x08001f0019027589 */ /* 0x000ea800000e0000 */
[----:B------:R-:W3:Y:S04]  /*16460*/  SHFL.DOWN PT, R7, R26, R0, 0x1f ;  /* 0x08001f001a077589 */ /* 0x000ee800000e0000 */
[----:B------:R4:W5:Y:S02]  /*16470*/  SHFL.DOWN PT, R6, R27, R0, 0x1f ;  /* 0x08001f001b067589 */ /* 0x00096400000e0000 */
[----:B----4-:R-:W-:-:S02]  /*16480*/  IMAD.SHL.U32 R0, R0, 0x2, RZ ;  /* 0x0000000200007824 */ /* 0x010fc400078e00ff */
[----:B-1----:R-:W-:-:S03]  /*16490*/  FADD.FTZ R24, R3, R24 ;  /* 0x0000001803187221 */ /* 0x002fc60000010000 */
[----:B------:R-:W-:Y:S01]  /*164a0*/  ISETP.GE.AND P2, PT, R0, UR4, PT ;  /* 0x0000000400007c0c */ /* 0x000fe2000bf46270 */
[----:B--2---:R-:W-:Y:S01]  /*164b0*/  FADD.FTZ R25, R2, R25 ;  /* 0x0000001902197221 */ /* 0x004fe20000010000 */
[----:B---3--:R-:W-:Y:S01]  /*164c0*/  FADD.FTZ R26, R7, R26 ;  /* 0x0000001a071a7221 */ /* 0x008fe20000010000 */
[----:B-----5:R-:W-:-:S10]  /*164d0*/  FADD.FTZ R27, R6, R27 ;  /* 0x0000001b061b7221 */ /* 0x020fd40000010000 */
[----:B------:R-:W-:Y:S05]  /*164e0*/  @!P2 BRA `(.L_x_5834) ;  /* 0xfffffffc00d4a947 */ /* 0x000fea000383ffff */
.L_x_5831:
[----:B------:R-:W-:Y:S05]  /*164f0*/  @!P1 EXIT ;  /* 0x000000000000994d */ /* 0x000fea0003800000 */
[----:B------:R-:W-:Y:S05]  /*16500*/  @!P0 BRA `(.L_x_5835) ;  /* 0x0000000800108947 */ /* 0x000fea0003800000 */
[----:B------:R-:W5:Y:S01]  /*16510*/  LDCU.U8 UR6, c[0x0][0x790] ;  /* 0x0000f200ff0677ac */ /* 0x000f620008000000 */
[----:B------:R-:W0:Y:S01]  /*16520*/  LDCU.64 UR4, c[0x0][0x760] ;  /* 0x0000ec00ff0477ac */ /* 0x000e220008000a00 */
[----:B-----5:R-:W-:Y:S02]  /*16530*/  ISETP.NE.AND P0, PT, RZ, UR6, PT ;  /* 0x00000006ff007c0c */ /* 0x020fe4000bf05270 */
[----:B0-----:R-:W-:Y:S02]  /*16540*/  IADD3 R4, P1, PT, R18, UR4, RZ ;  /* 0x0000000412047c10 */ /* 0x001fe4000ff3e0ff */
[----:B------:R-:W-:Y:S02]  /*16550*/  IADD3 R2, P4, PT, R28, UR4, RZ ;  /* 0x000000041c027c10 */ /* 0x000fe4000ff9e0ff */
[----:B------:R-:W-:Y:S01]  /*16560*/  IADD3 R8, P3, PT, R22, UR4, RZ ;  /* 0x0000000416087c10 */ /* 0x000fe2000ff7e0ff */
[----:B------:R-:W-:Y:S01]  /*16570*/  IMAD.X R5, RZ, RZ, UR5, P1 ;  /* 0x00000005ff057e24 */ /* 0x000fe200088e06ff */
[----:B------:R-:W-:-:S02]  /*16580*/  IADD3 R6, P2, PT, R19, UR4, RZ ;  /* 0x0000000413067c10 */ /* 0x000fc4000ff5e0ff */
[----:B------:R-:W-:Y:S02]  /*16590*/  IADD3.X R3, PT, PT, RZ, UR5, RZ, P4, !PT ;  /* 0x00000005ff037c10 */ /* 0x000fe4000a7fe4ff */
[----:B------:R-:W-:Y:S01]  /*165a0*/  IADD3.X R9, PT, PT, RZ, UR5, RZ, P3, !PT ;  /* 0x00000005ff097c10 */ /* 0x000fe20009ffe4ff */
[----:B------:R-:W5:Y:S01]  /*165b0*/  @P0 LDG.E.U16 R14, desc[UR36][R4.64] ;  /* 0x00000024040e0981 */ /* 0x000f62000c1e1500 */
[----:B------:R-:W-:-:S03]  /*165c0*/  IADD3.X R7, PT, PT, RZ, UR5, RZ, P2, !PT ;  /* 0x00000005ff077c10 */ /* 0x000fc600097fe4ff */
[----:B-1234-:R-:W2:Y:S04]  /*165d0*/  @P0 LDG.E.U16 R0, desc[UR36][R2.64] ;  /* 0x0000002402000981 */ /* 0x01eea8000c1e1500 */
[----:B------:R-:W3:Y:S04]  /*165e0*/  @P0 LDG.E.U16 R10, desc[UR36][R8.64] ;  /* 0x00000024080a0981 */ /* 0x000ee8000c1e1500 */
[----:B------:R-:W4:Y:S01]  /*165f0*/  @P0 LDG.E.U16 R12, desc[UR36][R6.64] ;  /* 0x00000024060c0981 */ /* 0x000f22000c1e1500 */
[----:B------:R-:W0:Y:S02]  /*16600*/  LDCU.U8 UR4, c[0x0][0x791] ;  /* 0x0000f220ff0477ac */ /* 0x000e240008000000 */
[----:B0-----:R-:W-:Y:S01]  /*16610*/  UISETP.NE.AND UP0, UPT, UR4, URZ, UPT ;  /* 0x000000ff0400728c */ /* 0x001fe2000bf05270 */
[----:B-----5:R-:W-:-:S02]  /*16620*/  @P0 HADD2.F32 R14, -RZ, R14.H0_H0 ;  /* 0x2000000eff0e0230 */ /* 0x020fc40000004100 */
[----:B--2---:R-:W-:Y:S02]  /*16630*/  @P0 HADD2.F32 R11, -RZ, R0.H0_H0 ;  /* 0x20000000ff0b0230 */ /* 0x004fe40000004100 */
[----:B---3--:R-:W-:Y:S02]  /*16640*/  @P0 HADD2.F32 R10, -RZ, R10.H0_H0 ;  /* 0x2000000aff0a0230 */ /* 0x008fe40000004100 */
[----:B----4-:R-:W-:Y:S02]  /*16650*/  @P0 HADD2.F32 R13, -RZ, R12.H0_H0 ;  /* 0x2000000cff0d0230 */ /* 0x010fe40000004100 */
[----:B------:R-:W-:Y:S01]  /*16660*/  @P0 FADD.FTZ R24, R24, R11 ;  /* 0x0000000b18180221 */ /* 0x000fe20000010000 */
[----:B------:R-:W-:Y:S01]  /*16670*/  @P0 FADD.FTZ R25, R25, R10 ;  /* 0x0000000a19190221 */ /* 0x000fe20000010000 */
[----:B------:R-:W-:Y:S01]  /*16680*/  @P0 FADD.FTZ R27, R27, R14 ;  /* 0x0000000e1b1b0221 */ /* 0x000fe20000010000 */
[----:B------:R-:W-:Y:S01]  /*16690*/  @P0 FADD.FTZ R26, R26, R13 ;  /* 0x0000000d1a1a0221 */ /* 0x000fe20000010000 */
[----:B------:R-:W-:Y:S06]  /*166a0*/  BRA.U UP0, `(.L_x_5836) ;  /* 0x0000000100247547 */ /* 0x000fec000b800000 */
[----:B------:R-:W-:Y:S02]  /*166b0*/  F2FP.F16.F32.PACK_AB R24, R25, R24 ;  /* 0x000000181918723e */ /* 0x000fe400000000ff */
[----:B------:R-:W-:Y:S02]  /*166c0*/  F2FP.F16.F32.PACK_AB R26, R27, R26 ;  /* 0x0000001a1b1a723e */ /* 0x000fe400000000ff */
[----:B------:R-:W-:Y:S01]  /*166d0*/  PRMT R0, R24, 0x7632, R0 ;  /* 0x0000763218007816 */ /* 0x000fe20000000000 */
[----:B------:R-:W-:Y:S01]  /*166e0*/  STG.E.U16 desc[UR36][R2.64], R24 ;  /* 0x0000001802007986 */ /* 0x000fe2000c101524 */
[----:B------:R-:W-:-:S03]  /*166f0*/  PRMT R10, R26, 0x7632, R10 ;  /* 0x000076321a0a7816 */ /* 0x000fc6000000000a */
[----:B------:R-:W-:Y:S04]  /*16700*/  STG.E.U16 desc[UR36][R8.64], R0 ;  /* 0x0000000008007986 */ /* 0x000fe8000c101524 */
[----:B------:R-:W-:Y:S04]  /*16710*/  STG.E.U16 desc[UR36][R6.64], R26 ;  /* 0x0000001a06007986 */ /* 0x000fe8000c101524 */
[----:B------:R-:W-:Y:S01]  /*16720*/  STG.E.U16 desc[UR36][R4.64], R10 ;  /* 0x0000000a04007986 */ /* 0x000fe2000c101524 */
[----:B------:R-:W-:Y:S05]  /*16730*/  EXIT ;  /* 0x000000000000794d */ /* 0x000fea0003800000 */
.L_x_5836:
[----:B------:R-:W0:Y:S01]  /*16740*/  LDCU UR4, c[0x0][0x794] ;  /* 0x0000f280ff0477ac */ /* 0x000e220008000800 */
[----:B------:R-:W-:Y:S01]  /*16750*/  F2FP.F16.F32.PACK_AB R24, RZ, R24 ;  /* 0x00000018ff18723e */ /* 0x000fe200000000ff */
        /* <DEDUP_REMOVED lines=10> */
[----:B0-----:R-:W-:Y:S02]  /*16800*/  MOV R4, UR4 ;  /* 0x0000000400047c02 */ /* 0x001fe40008000f00 */
[----:B------:R-:W-:-:S02]  /*16810*/  MOV R5, UR5 ;  /* 0x0000000500057c02 */ /* 0x000fc40008000f00 */
[----:B---3--:R-:W-:Y:S01]  /*16820*/  MOV R6, UR8 ;  /* 0x0000000800067c02 */ /* 0x008fe20008000f00 */
[----:B------:R-:W-:Y:S01]  /*16830*/  IMAD.U32 R7, RZ, RZ, UR9 ;  /* 0x00000009ff077e24 */ /* 0x000fe2000f8e00ff */
[----:B----4-:R-:W-:Y:S02]  /*16840*/  MOV R10, UR6 ;  /* 0x00000006000a7c02 */ /* 0x010fe40008000f00 */
[----:B-1----:R-:W-:-:S07]  /*16850*/  MOV R11, UR7 ;  /* 0x00000007000b7c02 */ /* 0x002fce0008000f00 */
[----:B------:R-:W-:-:S07]  /*16860*/  LEPC R20, `(.L_x_5837) ;  /* 0x000000001014794e */ /* 0x000fce0000000000 */
[----:B--2---:R-:W-:Y:S05]  /*16870*/  CALL.ABS.NOINC R2 ;  /* 0x0000000002007343 */ /* 0x004fea0003c00000 */
.L_x_5837:
[----:B------:R-:W0:Y:S01]  /*16880*/  LDCU.64 UR4, c[0x0][0x760] ;  /* 0x0000ec00ff0477ac */ /* 0x000e220008000a00 */
[----:B------:R-:W-:Y:S02]  /*16890*/  F2FP.F16.F32.PACK_AB R25, RZ, R25 ;  /* 0x00000019ff19723e */ /* 0x000fe400000000ff */
        /* <DEDUP_REMOVED lines=12> */
[----:B------:R-:W-:Y:S01]  /*16960*/  HFMA2 R13, -RZ, RZ, 0, 0 ;  /* 0x00000000ff0d7431 */ /* 0x000fe200000001ff */
[----:B------:R-:W4:Y:S01]  /*16970*/  LDCU.64 UR8, c[0x4][0x208] ;  /* 0x01004100ff0877ac */ /* 0x000f220008000a00 */
[----:B0-----:R-:W-:Y:S01]  /*16980*/  MOV R4, UR4 ;  /* 0x0000000400047c02 */ /* 0x001fe20008000f00 */
[----:B------:R-:W-:Y:S01]  /*16990*/  IMAD.U32 R5, RZ, RZ, UR5 ;  /* 0x00000005ff057e24 */ /* 0x000fe2000f8e00ff */
[----:B---3--:R-:W-:-:S02]  /*169a0*/  MOV R6, UR6 ;  /* 0x0000000600067c02 */ /* 0x008fc40008000f00 */
[----:B------:R-:W-:Y:S02]  /*169b0*/  MOV R7, UR7 ;  /* 0x0000000700077c02 */ /* 0x000fe40008000f00 */
[----:B----4-:R-:W-:Y:S01]  /*169c0*/  MOV R10, UR8 ;  /* 0x00000008000a7c02 */ /* 0x010fe20008000f00 */
[----:B-1----:R-:W-:-:S07]  /*169d0*/  IMAD.U32 R11, RZ, RZ, UR9 ;  /* 0x00000009ff0b7e24 */ /* 0x002fce000f8e00ff */
[----:B------:R-:W-:-:S07]  /*169e0*/  LEPC R20, `(.L_x_5838) ;  /* 0x000000001014794e */ /* 0x000fce0000000000 */
[----:B--2---:R-:W-:Y:S05]  /*169f0*/  CALL.ABS.NOINC R2 ;  /* 0x0000000002007343 */ /* 0x004fea0003c00000 */
.L_x_5838:
[----:B------:R-:W0:Y:S01]  /*16a00*/  LDCU.64 UR4, c[0x0][0x760] ;  /* 0x0000ec00ff0477ac */ /* 0x000e220008000a00 */
[----:B------:R-:W-:Y:S02]  /*16a10*/  F2FP.F16.F32.PACK_AB R26, RZ, R26 ;  /* 0x0000001aff1a723e */ /* 0x000fe400000000ff */
        /* <DEDUP_REMOVED lines=22> */
.L_x_5839:
        /* <DEDUP_REMOVED lines=24> */
.L_x_5840:
[----:B------:R-:W0:Y:S02]  /*16d00*/  LDCU.64 UR4, c[0x0][0x760] ;  /* 0x0000ec00ff0477ac */ /* 0x000e240008000a00 */
[----:B0-----:R-:W-:-:S05]  /*16d10*/  IADD3 R18, P0, PT, R18, UR4, RZ ;  /* 0x0000000412127c10 */ /* 0x001fca000ff1e0ff */
[----:B------:R-:W-:-:S05]  /*16d20*/  IMAD.X R19, RZ, RZ, UR5, P0 ;  /* 0x00000005ff137e24 */ /* 0x000fca00080e06ff */
[----:B------:R-:W-:Y:S01]  /*16d30*/  STG.E.U16 desc[UR36][R18.64], R27 ;  /* 0x0000001b12007986 */ /* 0x000fe2000c101524 */
[----:B------:R-:W-:Y:S05]  /*16d40*/  EXIT ;  /* 0x000000000000794d */ /* 0x000fea0003800000 */
.L_x_5835:
[----:B------:R-:W5:Y:S01]  /*16d50*/  LDCU.U8 UR4, c[0x0][0x790] ;  /* 0x0000f200ff0477ac */ /* 0x000f620008000000 */
[----:B------:R-:W0:Y:S01]  /*16d60*/  LDCU.U8 UR5, c[0x0][0x791] ;  /* 0x0000f220ff0577ac */ /* 0x000e220008000000 */
[----:B-----5:R-:W-:Y:S02]  /*16d70*/  UISETP.NE.AND UP1, UPT, UR4, URZ, UPT ;  /* 0x000000ff0400728c */ /* 0x020fe4000bf25270 */
[----:B0-----:R-:W-:-:S07]  /*16d80*/  UISETP.NE.AND UP0, UPT, UR5, URZ, UPT ;  /* 0x000000ff0500728c */ /* 0x001fce000bf05270 */
[----:B------:R-:W-:Y:S05]  /*16d90*/  BRA.U !UP1, `(.L_x_5841) ;  /* 0x0000000109207547 */ /* 0x000fea000b800000 */
[----:B------:R-:W5:Y:S04]  /*16da0*/  LDG.E R3, desc[UR36][R4.64] ;  /* 0x0000002404037981 */ /* 0x000f68000c1e1900 */
[----:B-1234-:R-:W2:Y:S04]  /*16db0*/  LDG.E R0, desc[UR36][R4.64+0x4] ;  /* 0x0000042404007981 */ /* 0x01eea8000c1e1900 */
[----:B------:R-:W3:Y:S04]  /*16dc0*/  LDG.E R7, desc[UR36][R4.64+0x8] ;  /* 0x0000082404077981 */ /* 0x000ee8000c1e1900 */
[----:B------:R-:W4:Y:S01]  /*16dd0*/  LDG.E R2, desc[UR36][R4.64+0xc] ;  /* 0x00000c2404027981 */ /* 0x000f22000c1e1900 */
[----:B-----5:R-:W-:Y:S01]  /*16de0*/  FADD.FTZ R24, R24, R3 ;  /* 0x0000000318187221 */ /* 0x020fe20000010000 */
[----:B--2---:R-:W-:Y:S01]  /*16df0*/  FADD.FTZ R25, R25, R0 ;  /* 0x0000000019197221 */ /* 0x004fe20000010000 */
[----:B---3--:R-:W-:Y:S01]  /*16e00*/  FADD.FTZ R26, R26, R7 ;  /* 0x000000071a1a7221 */ /* 0x008fe20000010000 */
[----:B----4-:R-:W-:-:S07]  /*16e10*/  FADD.FTZ R27, R27, R2 ;  /* 0x000000021b1b7221 */ /* 0x010fce0000010000 */
.L_x_5841:
[----:B------:R-:W-:Y:S05]  /*16e20*/  BRA.U !UP0, `(.L_x_5842) ;  /* 0x0000000508847547 */ /* 0x000fea000b800000 */
[----:B------:R-:W0:Y:S01]  /*16e30*/  LDCU UR4, c[0x0][0x794] ;  /* 0x0000f280ff0477ac */ /* 0x000e220008000800 */
[----:B-1234-:R-:W-:Y:S01]  /*16e40*/  F2FP.F16.F32.PACK_AB R24, RZ, R24 ;  /* 0x00000018ff18723e */ /* 0x01efe200000000ff */
        /* <DEDUP_REMOVED lines=18> */
.L_x_5843:
        /* <DEDUP_REMOVED lines=24> */
.L_x_5844:
        /* <DEDUP_REMOVED lines=24> */
.L_x_5845:
        /* <DEDUP_REMOVED lines=24> */
.L_x_5846:
[----:B------:R-:W0:Y:S02]  /*173f0*/  LDCU.64 UR4, c[0x0][0x760] ;  /* 0x0000ec00ff0477ac */ /* 0x000e240008000a00 */
[----:B0-----:R-:W-:-:S05]  /*17400*/  IADD3 R18, P0, PT, R18, UR4, RZ ;  /* 0x0000000412127c10 */ /* 0x001fca000ff1e0ff */
[----:B------:R-:W-:-:S05]  /*17410*/  IMAD.X R19, RZ, RZ, UR5, P0 ;  /* 0x00000005ff137e24 */ /* 0x000fca00080e06ff */
[----:B------:R-:W-:Y:S01]  /*17420*/  STG.E.U16 desc[UR36][R18.64], R27 ;  /* 0x0000001b12007986 */ /* 0x000fe2000c101524 */
[----:B------:R-:W-:Y:S05]  /*17430*/  EXIT ;  /* 0x000000000000794d */ /* 0x000fea0003800000 */
.L_x_5842:
[----:B------:R-:W-:Y:S04]  /*17440*/  STG.E desc[UR36][R4.64], R24 ;  /* 0x0000001804007986 */ /* 0x000fe8000c101924 */
[----:B------:R-:W-:Y:S04]  /*17450*/  STG.E desc[UR36][R4.64+0x4], R25 ;  /* 0x0000041904007986 */ /* 0x000fe8000c101924 */
[----:B------:R-:W-:Y:S04]  /*17460*/  STG.E desc[UR36][R4.64+0x8], R26 ;  /* 0x0000081a04007986 */ /* 0x000fe8000c101924 */
[----:B------:R-:W-:Y:S01]  /*17470*/  STG.E desc[UR36][R4.64+0xc], R27 ;  /* 0x00000c1b04007986 */ /* 0x000fe2000c101924 */
[----:B------:R-:W-:Y:S05]  /*17480*/  EXIT ;  /* 0x000000000000794d */ /* 0x000fea0003800000 */
.L_x_5814:
        /* <DEDUP_REMOVED lines=27> */
[----:B------:R-:W1:Y:S02]  /*17640*/  LDCU.U8 UR4, c[0x0][0x791] ;  /* 0x0000f220ff0477ac */ /* 0x000e640008000000 */
[----:B-1----:R-:W-:Y:S01]  /*17650*/  UISETP.NE.AND UP0, UPT, UR4, URZ, UPT ;  /* 0x000000ff0400728c */ /* 0x002fe2000bf05270 */
[----:B--2---:R-:W-:-:S02]  /*17660*/  @P4 HADD2.F32 R14, -RZ, R14.H0_H0 ;  /* 0x2000000eff0e4230 */ /* 0x004fc40000004100 */
[----:B---3--:R-:W-:Y:S02]  /*17670*/  @P4 HADD2.F32 R11, -RZ, R0.H0_H0 ;  /* 0x20000000ff0b4230 */ /* 0x008fe40000004100 */
[----:B----4-:R-:W-:Y:S02]  /*17680*/  @P4 HADD2.F32 R10, -RZ, R10.H0_H0 ;  /* 0x2000000aff0a4230 */ /* 0x010fe40000004100 */
[----:B-----5:R-:W-:Y:S02]  /*17690*/  @P4 HADD2.F32 R13, -RZ, R12.H0_H0 ;  /* 0x2000000cff0d4230 */ /* 0x020fe40000004100 */
        /* <DEDUP_REMOVED lines=14> */
.L_x_5848:
[----:B------:R-:W1:Y:S01]  /*17780*/  LDCU UR4, c[0x0][0x794] ;  /* 0x0000f280ff0477ac */ /* 0x000e620008000800 */
[----:B------:R-:W-:Y:S01]  /*17790*/  F2FP.F16.F32.PACK_AB R24, RZ, R24 ;  /* 0x00000018ff18723e */ /* 0x000fe200000000ff */
        /* <DEDUP_REMOVED lines=18> */
.L_x_5849:
        /* <DEDUP_REMOVED lines=24> */
.L_x_5850:
[----:B------:R-:W1:Y:S01]  /*17a40*/  LDCU.64 UR4, c[0x0][0x760] ;  /* 0x0000ec00ff0477ac */ /* 0x000e620008000a00 */
[----:B------:R-:W-:Y:S02]  /*17a50*/  F2FP.F16.F32.PACK_AB R26, RZ, R26 ;  /* 0x0000001aff1a723e */ /* 0x000fe400000000ff */
        /* <DEDUP_REMOVED lines=22> */
.L_x_5851:
        /* <DEDUP_REMOVED lines=24> */
.L_x_5852:
[----:B------:R-:W1:Y:S02]  /*17d40*/  LDCU.64 UR4, c[0x0][0x760] ;  /* 0x0000ec00ff0477ac */ /* 0x000e640008000a00 */
[----:B-1----:R-:W-:-:S05]  /*17d50*/  IADD3 R22, P0, PT, R22, UR4, RZ ;  /* 0x0000000416167c10 */ /* 0x002fca000ff1e0ff */
[----:B------:R-:W-:-:S05]  /*17d60*/  IMAD.X R23, RZ, RZ, UR5, P0 ;  /* 0x00000005ff177e24 */ /* 0x000fca00080e06ff */
[----:B------:R-:W-:Y:S01]  /*17d70*/  STG.E.U16 desc[UR36][R22.64], R27 ;  /* 0x0000001b16007986 */ /* 0x000fe2000c101524 */
[----:B------:R-:W-:Y:S05]  /*17d80*/  EXIT ;  /* 0x000000000000794d */ /* 0x000fea0003800000 */
.L_x_5847:
[----:B------:R-:W1:Y:S01]  /*17d90*/  LDCU.U8 UR4, c[0x0][0x790] ;  /* 0x0000f200ff0477ac */ /* 0x000e620008000000 */
[----:B------:R-:W2:Y:S01]  /*17da0*/  LDCU.U8 UR5, c[0x0][0x791] ;  /* 0x0000f220ff0577ac */ /* 0x000ea20008000000 */
[----:B-1----:R-:W-:Y:S02]  /*17db0*/  UISETP.NE.AND UP0, UPT, UR4, URZ, UPT ;  /* 0x000000ff0400728c */ /* 0x002fe4000bf05270 */
[----:B--2---:R-:W-:-:S07]  /*17dc0*/  UISETP.NE.AND UP1, UPT, UR5, URZ, UPT ;  /* 0x000000ff0500728c */ /* 0x004fce000bf25270 */
        /* <DEDUP_REMOVED lines=9> */
.L_x_5853:
[----:B------:R-:W-:Y:S05]  /*17e60*/  BRA.U !UP1, `(.L_x_5854) ;  /* 0x0000000509847547 */ /* 0x000fea000b800000 */
        /* <DEDUP_REMOVED lines=20> */
.L_x_5855:
        /* <DEDUP_REMOVED lines=24> */
.L_x_5856:
        /* <DEDUP_REMOVED lines=24> */
.L_x_5857:
        /* <DEDUP_REMOVED lines=24> */
.L_x_5858:
[----:B------:R-:W1:Y:S02]  /*18430*/  LDCU.64 UR4, c[0x0][0x760] ;  /* 0x0000ec00ff0477ac */ /* 0x000e640008000a00 */
[----:B-1----:R-:W-:-:S05]  /*18440*/  IADD3 R22, P0, PT, R22, UR4, RZ ;  /* 0x0000000416167c10 */ /* 0x002fca000ff1e0ff */
[----:B------:R-:W-:-:S05]  /*18450*/  IMAD.X R23, RZ, RZ, UR5, P0 ;  /* 0x00000005ff177e24 */ /* 0x000fca00080e06ff */
[----:B------:R-:W-:Y:S01]  /*18460*/  STG.E.U16 desc[UR36][R22.64], R27 ;  /* 0x0000001b16007986 */ /* 0x000fe2000c101524 */
[----:B------:R-:W-:Y:S05]  /*18470*/  EXIT ;  /* 0x000000000000794d */ /* 0x000fea0003800000 */
.L_x_5854:
[----:B------:R-:W-:Y:S04]  /*18480*/  STG.E desc[UR36][R4.64], R24 ;  /* 0x0000001804007986 */ /* 0x000fe8000c101924 */
[----:B------:R-:W-:Y:S04]  /*18490*/  STG.E desc[UR36][R4.64+0x4], R25 ;  /* 0x0000041904007986 */ /* 0x000fe8000c101924 */
[----:B------:R-:W-:Y:S04]  /*184a0*/  STG.E desc[UR36][R4.64+0x8], R26 ;  /* 0x0000081a04007986 */ /* 0x000fe8000c101924 */
[----:B------:R-:W-:Y:S01]  /*184b0*/  STG.E desc[UR36][R4.64+0xc], R27 ;  /* 0x00000c1b04007986 */ /* 0x000fe2000c101924 */
[----:B------:R-:W-:Y:S05]  /*184c0*/  EXIT ;  /* 0x000000000000794d */ /* 0x000fea0003800000 */
        .weak           $__internal_15_$__cuda_sm20_div_u64
        .type           $__internal_15_$__cuda_sm20_div_u64,@function
        .size           $__internal_15_$__cuda_sm20_div_u64,(.L_x_8894 - $__internal_15_$__cuda_sm20_div_u64)
$__internal_15_$__cuda_sm20_div_u64:
[----:B------:R-:W-:Y:S01]  /*184d0*/  HFMA2 R15, -RZ, RZ, 0, 0 ;  /* 0x00000000ff0f7431 */ /* 0x000fe200000001ff */
[----:B------:R-:W-:-:S04]  /*184e0*/  MOV R14, R3 ;  /* 0x00000003000e7202 */ /* 0x000fc80000000f00 */
        /* <DEDUP_REMOVED lines=21> */
[----:B------:R-:W-:Y:S01]  /*18640*/  IMAD.HI.U32 R10, R11, R13, RZ ;  /* 0x0000000d0b0a7227 */ /* 0x000fe200078e00ff */
[----:B------:R-:W-:-:S05]  /*18650*/  IADD3.X R8, PT, PT, RZ, ~R8, RZ, P0, !PT ;  /* 0x80000008ff087210 */ /* 0x000fca00007fe4ff */
        /* <DEDUP_REMOVED lines=8> */
[----:B------:R-:W-:-:S04]  /*186e0*/  IMAD.WIDE.U32 R8, R11, R5, R8 ;  /* 0x000000050b087225 */ /* 0x000fc800078e0008 */
[C---:B------:R-:W-:Y:S02]  /*186f0*/  IMAD R11, R7.reuse, R5, RZ ;  /* 0x00000005070b7224 */ /* 0x040fe400078e02ff */
[----:B------:R-:W-:-:S04]  /*18700*/  IMAD.HI.U32 R8, P0, R7, R4, R8 ;  /* 0x0000000407087227 */ /* 0x000fc80007800008 */
[----:B------:R-:W-:Y:S01]  /*18710*/  IMAD.HI.U32 R7, R7, R5, RZ ;  /* 0x0000000507077227 */ /* 0x000fe200078e00ff */
[----:B------:R-:W-:-:S04]  /*18720*/  IADD3 R10, P1, PT, R11, R8, RZ ;  /* 0x000000080b0a7210 */ /* 0x000fc80007f3e0ff */
[----:B------:R-:W-:Y:S01]  /*18730*/  IADD3.X R7, PT, PT, R7, RZ, RZ, P0, !PT ;  /* 0x000000ff07077210 */ /* 0x000fe200007fe4ff */
[----:B------:R-:W-:-:S03]  /*18740*/  IMAD.WIDE.U32 R8, R10, R3, RZ ;  /* 0x000000030a087225 */ /* 0x000fc600078e00ff */
[----:B------:R-:W-:Y:S02]  /*18750*/  IADD3.X R7, PT, PT, RZ, R7, RZ, P1, !PT ;  /* 0x00000007ff077210 */ /* 0x000fe40000ffe4ff */
[----:B------:R-:W-:-:S03]  /*18760*/  IADD3 R14, P0, PT, -R8, R4, RZ ;  /* 0x00000004080e7210 */ /* 0x000fc60007f1e1ff */
[----:B------:R-:W-:Y:S01]  /*18770*/  IMAD R9, R7, R3, R9 ;  /* 0x0000000307097224 */ /* 0x000fe200078e0209 */
[----:B------:R-:W-:-:S03]  /*18780*/  IADD3 R4, P1, PT, -R3, R14, RZ ;  /* 0x0000000e03047210 */ /* 0x000fc60007f3e1ff */
[----:B------:R-:W-:Y:S01]  /*18790*/  IMAD.X R20, R5, 0x1, ~R9, P0 ;  /* 0x0000000105147824 */ /* 0x000fe200000e0e09 */
[----:B------:R-:W-:Y:S02]  /*187a0*/  ISETP.GE.U32.AND P0, PT, R14, R3, PT ;  /* 0x000000030e00720c */ /* 0x000fe40003f06070 */
[----:B------:R-:W-:Y:S02]  /*187b0*/  IADD3 R9, P2, PT, R10, 0x1, RZ ;  /* 0x000000010a097810 */ /* 0x000fe40007f5e0ff */
[C---:B------:R-:W-:Y:S02]  /*187c0*/  ISETP.GE.U32.AND.EX P0, PT, R20.reuse, RZ, PT, P0 ;  /* 0x000000ff1400720c */ /* 0x040fe40003f06100 */
[----:B------:R-:W-:Y:S02]  /*187d0*/  IADD3.X R5, PT, PT, R20, -0x1, RZ, P1, !PT ;  /* 0xffffffff14057810 */ /* 0x000fe40000ffe4ff */
[----:B------:R-:W-:Y:S02]  /*187e0*/  IADD3.X R8, PT, PT, RZ, R7, RZ, P2, !PT ;  /* 0x00000007ff087210 */ /* 0x000fe400017fe4ff */
        /* <DEDUP_REMOVED lines=15> */
[----:B------:R-:W-:Y:S06]  /*188e0*/  RET.REL.NODEC R6 `(_ZN2at6native13reduce_kernelILi128ELi4ENS0_8ReduceOpIN3c104HalfENS0_14func_wrapper_tIS4_NS0_55_GLOBAL__N__0955718d_22_SparseCsrTensorMath_cu_868dd54514ReductionAddOpIfEEEEjS4_Li4ELi4EEEEEvT1_) ;  /* 0xfffffe7406c47950 */ /* 0x000fec0003c3ffff */
.L_x_5859:
        /* <DEDUP_REMOVED lines=9> */
.L_x_8894:


//--------------------- .text._ZN2at6native13reduce_kernelILi512ELi1ENS0_8ReduceOpIN3c107complexIfEENS0_14func_wrapper_tIS5_NS0_55_GLOBAL__N__0955718d_22_SparseCsrTensorMath_cu_868dd54514ReductionAddOpIS5_EEEEjS5_Li4ELi4EEEEEvT1_ --------------------------
	.section	.text._ZN2at6native13reduce_kernelILi512ELi1ENS0_8ReduceOpIN3c107complexIfEENS0_14func_wrapper_tIS5_NS0_55_GLOBAL__N__0955718d_22_SparseCsrTensorMath_cu_868dd54514ReductionAddOpIS5_EEEEjS5_Li4ELi4EEEEEvT1_,"ax",@progbits
	.align	128
.text._ZN2at6native13reduce_kernelILi512ELi1ENS0_8ReduceOpIN3c107complexIfEENS0_14func_wrapper_tIS5_NS0_55_GLOBAL__N__0955718d_22_SparseCsrTensorMath_cu_868dd54514ReductionAddOpIS5_EEEEjS5_Li4ELi4EEEEEvT1_:
        .type           _ZN2at6native13reduce_kernelILi512ELi1ENS0_8ReduceOpIN3c107complexIfEENS0_14func_wrapper_tIS5_NS0_55_GLOBAL__N__0955718d_22_SparseCsrTensorMath_cu_868dd54514ReductionAddOpIS5_EEEEjS5_Li4ELi4EEEEEvT1_,@function
        .size           _ZN2at6native13reduce_kernelILi512ELi1ENS0_8ReduceOpIN3c107complexIfEENS0_14func_wrapper_tIS5_NS0_55_GLOBAL__N__0955718d_22_SparseCsrTensorMath_cu_868dd54514ReductionAddOpIS5_EEEEjS5_Li4ELi4EEEEEvT1_,(.L_x_8896 - _ZN2at6native13reduce_kernelILi512ELi1ENS0_8ReduceOpIN3c107complexIfEENS0_14func_wrapper_tIS5_NS0_55_GLOBAL__N__0955718d_22_SparseCsrTensorMath_cu_868dd54514ReductionAddOpIS5_EEEEjS5_Li4ELi4EEEEEvT1_)
        .other          _ZN2at6native13reduce_kernelILi512ELi1ENS0_8ReduceOpIN3c107complexIfEENS0_14func_wrapper_tIS5_NS0_55_GLOBAL__N__0955718d_22_SparseCsrTensorMath_cu_868dd54514ReductionAddOpIS5_EEEEjS5_Li4ELi4EEEEEvT1_,@"STO_CUDA_ENTRY STV_DEFAULT"
_ZN2at6native13reduce_kernelILi512ELi1ENS0_8ReduceOpIN3c107complexIfEENS0_14func_wrapper_tIS5_NS0_55_GLOBAL__N__0955718d_22_SparseCsrTensorMath_cu_868dd54514ReductionAddOpIS5_EEEEjS5_Li4ELi4EEEEEvT1_:
        /* <DEDUP_REMOVED lines=19> */
[----:B---3--:R-:W-:-:S02]  /*0130*/  IMAD R4, R5, UR32, R4 ;  /* 0x0000002005047c24 */ /* 0x008fc4000f8e0204 */
[----:B------:R-:W-:Y:S01]  /*0140*/  IMAD.MOV.U32 R11, RZ, RZ, R9 ;  /* 0x000000ffff0b7224 */ /* 0x000fe200078e0009 */
[----:B------:R0:W-:Y:S01]  /*0150*/  STL [R1+0x4], R9 ;  /* 0x0000040901007387 */ /* 0x0001e20000100800 */
[----:B------:R-:W-:Y:S05]  /*0160*/  BRA.U !UP0, `(.L_x_5860) ;  /* 0x0000001108587547 */ /* 0x000fea000b800000 */
[----:B------:R-:W1:Y:S01]  /*0170*/  LDCU.64 UR6, c[0x0][0x568] ;  /* 0x0000ad00ff0677ac */ /* 0x000e620008000a00 */
[----:B------:R-:W-:Y:S01]  /*0180*/  MOV R10, RZ ;  /* 0x000000ff000a7202 */ /* 0x000fe20000000f00 */
[----:B------:R-:W2:Y:S04]  /*0190*/  LDCU UR5, c[0x0][0x570] ;  /* 0x0000ae00ff0577ac */ /* 0x000ea80008000800 */
[----:B------:R3:W-:Y:S01]  /*01a0*/  STL.64 [R1], R10 ;  /* 0x0000000a01007387 */ /* 0x0007e20000100a00 */
[----:B------:R-:W4:Y:S01]  /*01b0*/  LDCU UR8, c[0x0][0x698] ;  /* 0x0000d300ff0877ac */ /* 0x000f220008000800 */
[----:B------:R-:W-:-:S04]  /*01c0*/  UIADD3 UR4, UPT, UPT, UR4, -0x1, URZ ;  /* 0xffffffff04047890 */ /* 0x000fc8000fffe0ff */
[----:B------:R-:W-:Y:S01]  /*01d0*/  UISETP.NE.AND UP0, UPT, UR4, URZ, UPT ;  /* 0x000000ff0400728c */ /* 0x000fe2000bf05270 */
[----:B-1----:R-:W-:-:S05]  /*01e0*/  IMAD.HI.U32 R2, R11, UR7, R10 ;  /* 0x000000070b027c27 */ /* 0x002fca000f8e000a */
[----:B--2---:R-:W-:-:S05]  /*01f0*/  SHF.R.U32.HI R3, RZ, UR5, R2 ;  /* 0x00000005ff037c19 */ /* 0x004fca0008011602 */
[----:B------:R-:W-:-:S04]  /*0200*/  IMAD.MOV R0, RZ, RZ, -R3 ;  /* 0x000000ffff007224 */ /* 0x000fc800078e0a03 */
        /* <DEDUP_REMOVED lines=12> */
[----:B------:R-:W-:-:S03]  /*02d0*/  UISETP.NE.AND UP0, UPT, UR4, 0x2, UPT ;  /* 0x000000020400788c */ /* 0x000fc6000bf05270 */
[----:B------:R-:W-:-:S05]  /*02e0*/  IADD3 R2, PT, PT, -R9, RZ, RZ ;  /* 0x000000ff09027210 */ /* 0x000fca0007ffe1ff */
[----:B--2---:R-:W-:-:S04]  /*02f0*/  IMAD R3, R2, UR5, R3 ;  /* 0x0000000502037c24 */ /* 0x004fc8000f8e0203 */
[----:B-1----:R-:W-:Y:S01]  /*0300*/  IMAD R0, R3, UR6, R0 ;  /* 0x0000000603007c24 */ /* 0x002fe2000f8e0200 */
        /* <DEDUP_REMOVED lines=252> */
.L_x_5860:
[----:B------:R-:W1:Y:S01]  /*12d0*/  LDCU UR5, c[0x0][0x394] ;  /* 0x00007280ff0577ac */ /* 0x000e620008000800 */
[----:B------:R-:W-:Y:S01]  /*12e0*/  BSSY.RECONVERGENT B0, `(.L_x_5861) ;  /* 0x00009ec000007945 */ /* 0x000fe20003800200 */
        /* <DEDUP_REMOVED lines=21> */
[----:B--2---:R-:W-:Y:S01]  /*1440*/  MOV R0, UR4 ;  /* 0x0000000400007c02 */ /* 0x004fe20008000f00 */
[----:B-1----:R-:W-:Y:S01]  /*1450*/  IMAD.MOV.U32 R15, RZ, RZ, R17 ;  /* 0x000000ffff0f7224 */ /* 0x002fe200078e0011 */
[----:B------:R-:W-:-:S02]  /*1460*/  MOV R13, R17 ;  /* 0x00000011000d7202 */ /* 0x000fc40000000f00 */
[----:B---3--:R-:W-:Y:S01]  /*1470*/  MOV R14, R18 ;  /* 0x00000012000e7202 */ /* 0x008fe20000000f00 */
[----:B------:R-:W-:-:S05]  /*1480*/  IMAD.MOV.U32 R16, RZ, RZ, R18 ;  /* 0x000000ffff107224 */ /* 0x000fca00078e0012 */
        /* <DEDUP_REMOVED lines=9> */
[----:B------:R-:W-:Y:S02]  /*1520*/  ISETP.NE.AND P0, PT, RZ, UR31, PT ;  /* 0x0000001fff007c0c */ /* 0x000fe4000bf05270 */
[----:B------:R-:W-:Y:S02]  /*1530*/  ISETP.NE.AND P1, PT, R6, RZ, PT ;  /* 0x000000ff0600720c */ /* 0x000fe40003f25270 */
[----:B------:R-:W-:Y:S02]  /*1540*/  MOV R13, R17 ;  /* 0x00000011000d7202 */ /* 0x000fe40000000f00 */
[----:B------:R-:W-:-:S09]  /*1550*/  MOV R16, R18 ;  /* 0x0000001200107202 */ /* 0x000fd20000000f00 */
[----:B------:R-:W-:Y:S05]  /*1560*/  @P0 BRA P1, `(.L_x_5867) ;  /* 0x0000000000280947 */ /* 0x000fea0000800000 */
[----:B------:R-:W-:Y:S01]  /*1570*/  ISETP.NE.AND P0, PT, RZ, UR32, PT ;  /* 0x00000020ff007c0c */ /* 0x000fe2000bf05270 */
[----:B------:R-:W-:Y:S01]  /*1580*/  IMAD.MOV.U32 R13, RZ, RZ, R17 ;  /* 0x000000ffff0d7224 */ /* 0x000fe200078e0011 */
[----:B------:R-:W-:Y:S02]  /*1590*/  ISETP.NE.AND P1, PT, R5, RZ, PT ;  /* 0x000000ff0500720c */ /* 0x000fe40003f25270 */
[----:B------:R-:W-:-:S11]  /*15a0*/  MOV R16, R18 ;  /* 0x0000001200107202 */ /* 0x000fd60000000f00 */
[----:B------:R-:W-:Y:S05]  /*15b0*/  @P0 BRA P1, `(.L_x_5867) ;  /* 0x0000000000140947 */ /* 0x000fea0000800000 */
[----:B0-----:R-:W-:Y:S01]  /*15c0*/  IMAD.WIDE.U32 R8, R12, 0x8, R2 ;  /* 0x000000080c087825 */ /* 0x001fe200078e0002 */
[----:B------:R-:W0:Y:S05]  /*15d0*/  LDCU.64 UR4, c[0x0][0x388] ;  /* 0x00007100ff0477ac */ /* 0x000e2a0008000a00 */
[----:B------:R-:W0:Y:S02]  /*15e0*/  LDG.E.64 R8, desc[UR36][R8.64] ;  /* 0x0000002408087981 */ /* 0x000e24000c1e1b00 */
[----:B0-----:R-:W-:Y:S01]  /*15f0*/  FADD.FTZ R13, R8, UR4 ;  /* 0x00000004080d7e21 */ /* 0x001fe20008010000 */
[----:B------:R-:W-:-:S07]  /*1600*/  FADD.FTZ R16, R9, UR5 ;  /* 0x0000000509107e21 */ /* 0x000fce0008010000 */
.L_x_5867:
[----:B------:R-:W-:Y:S05]  /*1610*/  BSYNC.RECONVERGENT B2 ;  /* 0x0000000000027941 */ /* 0x000fea0003800200 */
.L_x_5866:
[----:B------:R-:W-:Y:S02]  /*1620*/  IADD3 R2, P0, PT, R2, 0x20, RZ ;  /* 0x0000002002027810 */ /* 0x000fe40007f1e0ff */
[----:B------:R-:W-:Y:S02]  /*1630*/  IADD3 R0, PT, PT, R11, -0x4, R20 ;  /* 0xfffffffc0b007810 */ /* 0x000fe40007ffe014 */
[----:B------:R-:W-:-:S09]  /*1640*/  IADD3.X R3, PT, PT, RZ, R3, RZ, P0, !PT ;  /* 0x00000003ff037210 */ /* 0x000fd200007fe4ff */
.L_x_5865:
[----:B------:R-:W-:Y:S05]  /*1650*/  BSYNC.RECONVERGENT B1 ;  /* 0x0000000000017941 */ /* 0x000fea0003800200 */
.L_x_5864:
[----:B------:R-:W-:Y:S01]  /*1660*/  LEA R7, R4, 0x3, 0x2 ;  /* 0x0000000304077811 */ /* 0x000fe200078e10ff */
[----:B------:R-:W-:Y:S01]  /*1670*/  BSSY.RECONVERGENT B1, `(.L_x_5868) ;  /* 0x000001c000017945 */ /* 0x000fe20003800200 */
[----:B------:R-:W-:Y:S01]  /*1680*/  ISETP.NE.AND P0, PT, RZ, UR31, PT ;  /* 0x0000001fff007c0c */ /* 0x000fe2000bf05270 */
[----:B------:R-:W-:Y:S01]  /*1690*/  IMAD.MOV.U32 R19, RZ, RZ, R18 ;  /* 0x000000ffff137224 */ /* 0x000fe200078e0012 */
[----:B------:R-:W-:Y:S02]  /*16a0*/  ISETP.GE.U32.AND P2, PT, R7, R0, PT ;  /* 0x000000000700720c */ /* 0x000fe40003f46070 */
[----:B------:R-:W-:Y:S02]  /*16b0*/  ISETP.NE.AND P1, PT, RZ, UR32, PT ;  /* 0x00000020ff007c0c */ /* 0x000fe4000bf25270 */
[----:B------:R-:W-:Y:S02]  /*16c0*/  ISETP.NE.AND P0, PT, R6, RZ, P0 ;  /* 0x000000ff0600720c */ /* 0x000fe40000705270 */
[----:B------:R-:W-:-:S02]  /*16d0*/  ISETP.NE.AND P1, PT, R5, RZ, P1 ;  /* 0x000000ff0500720c */ /* 0x000fc40000f25270 */
[----:B------:R-:W-:Y:S02]  /*16e0*/  MOV R20, R17 ;  /* 0x0000001100147202 */ /* 0x000fe40000000f00 */
[----:B------:R-:W-:-:S03]  /*16f0*/  PLOP3.LUT P0, PT, P0, P1, PT, 0xf8, 0x8f ;  /* 0x00000000008f781c */ /* 0x000fc60000703f70 */
[----:B------:R-:W-:Y:S10]  /*1700*/  @P2 BRA `(.L_x_5869) ;  /* 0x0000000000482947 */ /* 0x000ff40003800000 */
[----:B------:R-:W-:Y:S01]  /*1710*/  MOV R21, R4 ;  /* 0x0000000400157202 */ /* 0x000fe20000000f00 */
[----:B------:R-:W-:Y:S01]  /*1720*/  IMAD.MOV.U32 R19, RZ, RZ, R18 ;  /* 0x000000ffff137224 */ /* 0x000fe200078e0012 */
[----:B------:R-:W-:-:S07]  /*1730*/  MOV R20, R17 ;  /* 0x0000001100147202 */ /* 0x000fce0000000f00 */
.L_x_5870:
[C---:B------:R-:W-:Y:S01]  /*1740*/  IMAD.WIDE.U32 R4, R21.reuse, 0x20, R2 ;  /* 0x0000002015047825 */ /* 0x040fe200078e0002 */
[----:B------:R-:W1:Y:S05]  /*1750*/  LDCU UR4, c[0x0][0x39c] ;  /* 0x00007380ff0477ac */ /* 0x000e6a0008000800 */
[----:B0-----:R-:W2:Y:S01]  /*1760*/  LDG.E.ENL2.256 R8, R4, desc[UR36][R4.64] ;  /* 0xfe0000240404797e */ /* 0x001ea20008121908 */
[----:B-1----:R-:W-:-:S04]  /*1770*/  IADD3 R21, PT, PT, R21, UR4, RZ ;  /* 0x0000000415157c10 */ /* 0x002fc8000fffe0ff */
[----:B------:R-:W-:-:S04]  /*1780*/  LEA R23, R21, 0x3, 0x2 ;  /* 0x0000000315177811 */ /* 0x000fc800078e10ff */
[----:B------:R-:W-:Y:S01]  /*1790*/  ISETP.GE.U32.AND P1, PT, R23, R0, PT ;  /* 0x000000001700720c */ /* 0x000fe20003f26070 */
[----:B--2---:R-:W-:Y:S01]  /*17a0*/  FADD.FTZ R13, R4, R13 ;  /* 0x0000000d040d7221 */ /* 0x004fe20000010000 */
[----:B------:R-:W-:Y:S01]  /*17b0*/  FADD.FTZ R16, R5, R16 ;  /* 0x0000001005107221 */ /* 0x000fe20000010000 */
[----:B------:R-:W-:Y:S01]  /*17c0*/  FADD.FTZ R20, R6, R20 ;  /* 0x0000001406147221 */ /* 0x000fe20000010000 */
[----:B------:R-:W-:Y:S01]  /*17d0*/  FADD.FTZ R19, R7, R19 ;  /* 0x0000001307137221 */ /* 0x000fe20000010000 */
[----:B------:R-:W-:Y:S01]  /*17e0*/  FADD.FTZ R17, R8, R17 ;  /* 0x0000001108117221 */ /* 0x000fe20000010000 */
[----:B------:R-:W-:Y:S01]  /*17f0*/  FADD.FTZ R18, R9, R18 ;  /* 0x0000001209127221 */ /* 0x000fe20000010000 */
[----:B------:R-:W-:Y:S01]  /*1800*/  FADD.FTZ R15, R10, R15 ;  /* 0x0000000f0a0f7221 */ /* 0x000fe20000010000 */
[----:B------:R-:W-:-:S05]  /*1810*/  FADD.FTZ R14, R11, R14 ;  /* 0x0000000e0b0e7221 */ /* 0x000fca0000010000 */
[----:B------:R-:W-:Y:S05]  /*1820*/  @!P1 BRA `(.L_x_5870) ;  /* 0xfffffffc00c49947 */ /* 0x000fea000383ffff */
.L_x_5869:
[----:B------:R-:W-:Y:S05]  /*1830*/  BSYNC.RECONVERGENT B1 ;  /* 0x0000000000017941 */ /* 0x000fea0003800200 */
.L_x_5868:
        /* <DEDUP_REMOVED lines=8> */
[----:B--2---:R-:W-:Y:S01]  /*18c0*/  FADD.FTZ R13, R13, R2 ;  /* 0x000000020d0d7221 */ /* 0x004fe20000010000 */
[----:B------:R-:W-:-:S07]  /*18d0*/  FADD.FTZ R16, R16, R3 ;  /* 0x0000000310107221 */ /* 0x000fce0000010000 */
.L_x_5872:
[----:B------:R-:W-:Y:S05]  /*18e0*/  BSYNC.RECONVERGENT B1 ;  /* 0x0000000000017941 */ /* 0x000fea0003800200 */
.L_x_5871:
[----:B------:R-:W-:Y:S01]  /*18f0*/  FADD.FTZ R20, R20, R13 ;  /* 0x0000000d14147221 */ /* 0x000fe20000010000 */
[----:B------:R-:W-:-:S03]  /*1900*/  FADD.FTZ R19, R19, R16 ;  /* 0x0000001013137221 */ /* 0x000fc60000010000 */
[----:B------:R-:W-:Y:S01]  /*1910*/  FADD.FTZ R20, R20, R17 ;  /* 0x0000001114147221 */ /* 0x000fe20000010000 */
[----:B------:R-:W-:-:S03]  /*1920*/  FADD.FTZ R19, R19, R18 ;  /* 0x0000001213137221 */ /* 0x000fc60000010000 */
[----:B------:R-:W-:Y:S01]  /*1930*/  FADD.FTZ R16, R20, R15 ;  /* 0x0000000f14107221 */ /* 0x000fe20000010000 */
[----:B------:R-:W-:Y:S01]  /*1940*/  FADD.FTZ R17, R19, R14 ;  /* 0x0000000e13117221 */ /* 0x000fe20000010000 */
[----:B------:R-:W-:Y:S06]  /*1950*/  BRA `(.L_x_5862) ;  /* 0x0000009800107947 */ /* 0x000fec0003800000 */
.L_x_5863:
        /* <DEDUP_REMOVED lines=12> */
[----:B------:R-:W-:Y:S01]  /*1a20*/  CS2R R14, SRZ ;  /* 0x00000000000e7805 */ /* 0x000fe2000001ff00 */
[----:B------:R-:W2:Y:S08]  /*1a30*/  LDC R6, c[0x0][0x388] ;  /* 0x0000e200ff067b82 */ /* 0x000eb00000000800 */
[----:B------:R-:W0:Y:S01]  /*1a40*/  LDC R10, c[0x0][0x38c] ;  /* 0x0000e300ff0a7b82 */ /* 0x000e220000000800 */
[----:B-1----:R-:W-:-:S05]  /*1a50*/  IMAD R5, R21, 0x3, R4 ;  /* 0x0000000315057824 */ /* 0x002fca00078e0204 */
[----:B------:R-:W-:Y:S02]  /*1a60*/  ISETP.GE.U32.AND P0, PT, R5, R20, PT ;  /* 0x000000140500720c */ /* 0x000fe40003f06070 */
[-C--:B--2---:R-:W-:Y:S01]  /*1a70*/  MOV R5, R6.reuse ;  /* 0x0000000600057202 */ /* 0x084fe20000000f00 */
[----:B------:R-:W-:Y:S01]  /*1a80*/  IMAD.MOV.U32 R7, RZ, RZ, R6 ;  /* 0x000000ffff077224 */ /* 0x000fe200078e0006 */
[----:B------:R-:W-:Y:S02]  /*1a90*/  MOV R8, R6 ;  /* 0x0000000600087202 */ /* 0x000fe40000000f00 */
[-C--:B0-----:R-:W-:Y:S01]  /*1aa0*/  MOV R9, R10.reuse ;  /* 0x0000000a00097202 */ /* 0x081fe20000000f00 */
        /* <DEDUP_REMOVED lines=8> */
.L_x_5876:
[C---:B------:R-:W-:Y:S02]  /*1b30*/  IMAD.IADD R12, R0.reuse, 0x1, R21 ;  /* 0x00000001000c7824 */ /* 0x040fe400078e0215 */
        /* <DEDUP_REMOVED lines=13> */
[----:B--2---:R-:W-:Y:S01]  /*1c10*/  FADD.FTZ R8, R14, R8 ;  /* 0x000000080e087221 */ /* 0x004fe20000010000 */
[----:B------:R-:W-:Y:S01]  /*1c20*/  FADD.FTZ R4, R15, R4 ;  /* 0x000000040f047221 */ /* 0x000fe20000010000 */
[----:B---3--:R-:W-:Y:S01]  /*1c30*/  FADD.FTZ R7, R12, R7 ;  /* 0x000000070c077221 */ /* 0x008fe20000010000 */
[----:B------:R-:W-:Y:S01]  /*1c40*/  FADD.FTZ R11, R13, R11 ;  /* 0x0000000b0d0b7221 */ /* 0x000fe20000010000 */
[----:B----4-:R-:W-:Y:S01]  /*1c50*/  FADD.FTZ R6, R18, R6 ;  /* 0x0000000612067221 */ /* 0x010fe20000010000 */
[----:B------:R-:W-:Y:S01]  /*1c60*/  FADD.FTZ R10, R19, R10 ;  /* 0x0000000a130a7221 */ /* 0x000fe20000010000 */
[----:B-----5:R-:W-:Y:S01]  /*1c70*/  FADD.FTZ R5, R16, R5 ;  /* 0x0000000510057221 */ /* 0x020fe20000010000 */
[----:B------:R-:W-:-:S05]  /*1c80*/  FADD.FTZ R9, R17, R9 ;  /* 0x0000000911097221 */ /* 0x000fca0000010000 */
[----:B------:R-:W-:Y:S05]  /*1c90*/  @!P0 BRA `(.L_x_5876) ;  /* 0xfffffffc00a48947 */ /* 0x000fea000383ffff */
[----:B------:R-:W-:Y:S05]  /*1ca0*/  BSYNC.RECONVERGENT B2 ;  /* 0x0000000000027941 */ /* 0x000fea0003800200 */
.L_x_5875:
[----:B------:R-:W-:Y:S05]  /*1cb0*/  BSYNC.RECONVERGENT B1 ;  /* 0x0000000000017941 */ /* 0x000fea0003800200 */
.L_x_5874:
        /* <DEDUP_REMOVED lines=13> */
[C---:B------:R-:W-:Y:S02]  /*1d90*/  IMAD.IADD R25, R23.reuse, 0x1, R21 ;  /* 0x0000000117197824 */ /* 0x040fe400078e0215 */
[----:B------:R-:W-:-:S03]  /*1da0*/  IMAD.WIDE.U32 R18, R23, 0x8, R2 ;  /* 0x0000000817127825 */ /* 0x000fc600078e0002 */
[----:B------:R-:W-:-:S03]  /*1db0*/  ISETP.GE.U32.AND P1, PT, R25, R20, PT ;  /* 0x000000141900720c */ /* 0x000fc60003f26070 */
[----:B------:R-:W5:Y:S10]  /*1dc0*/  LDG.E.64 R18, desc[UR36][R18.64] ;  /* 0x0000002412127981 */ /* 0x000f74000c1e1b00 */
[----:B------:R-:W-:-:S05]  /*1dd0*/  @!P1 IMAD.WIDE.U32 R2, R25, 0x8, R2 ;  /* 0x0000000819029825 */ /* 0x000fca00078e0002 */
[----:B------:R0:W5:Y:S02]  /*1de0*/  @!P1 LDG.E.64 R16, desc[UR36][R2.64] ;  /* 0x0000002402109981 */ /* 0x000164000c1e1b00 */
.L_x_5878:
[----:B------:R-:W-:Y:S05]  /*1df0*/  BSYNC.RECONVERGENT B1 ;  /* 0x0000000000017941 */ /* 0x000fea0003800200 */
.L_x_5877:
[----:B------:R-:W-:Y:S04]  /*1e00*/  BSSY.RECONVERGENT B1, `(.L_x_5879) ;  /* 0x0000012000017945 */ /* 0x000fe80003800200 */
[----:B------:R-:W-:Y:S05]  /*1e10*/  @P0 BRA `(.L_x_5880) ;  /* 0x0000000000400947 */ /* 0x000fea0003800000 */
[----:B------:R-:W-:Y:S01]  /*1e20*/  IADD3 R0, PT, PT, R0, R21, RZ ;  /* 0x0000001500007210 */ /* 0x000fe20007ffe0ff */
[----:B-----5:R-:W-:Y:S01]  /*1e30*/  FADD.FTZ R8, R8, R14 ;  /* 0x0000000e08087221 */ /* 0x020fe20000010000 */
[----:B------:R-:W-:Y:S02]  /*1e40*/  FADD.FTZ R4, R4, R15 ;  /* 0x0000000f04047221 */ /* 0x000fe40000010000 */
[----:B------:R-:W-:-:S13]  /*1e50*/  ISETP.GE.U32.AND P0, PT, R0, R20, PT ;  /* 0x000000140000720c */ /* 0x000fda0003f06070 */
[----:B------:R-:W-:Y:S05]  /*1e60*/  @P0 BRA `(.L_x_5880) ;  /* 0x00000000002c0947 */ /* 0x000fea0003800000 */
[----:B------:R-:W-:Y:S01]  /*1e70*/  IADD3 R0, PT, PT, R0, R21, RZ ;  /* 0x0000001500007210 */ /* 0x000fe20007ffe0ff */
[----:B------:R-:W-:Y:S01]  /*1e80*/  FADD.FTZ R7, R7, R12 ;  /* 0x0000000c07077221 */ /* 0x000fe20000010000 */
[----:B------:R-:W-:Y:S02]  /*1e90*/  FADD.FTZ R11, R11, R13 ;  /* 0x0000000d0b0b7221 */ /* 0x000fe40000010000 */
[----:B------:R-:W-:-:S13]  /*1ea0*/  ISETP.GE.U32.AND P0, PT, R0, R20, PT ;  /* 0x000000140000720c */ /* 0x000fda0003f06070 */
[----:B------:R-:W-:Y:S05]  /*1eb0*/  @P0 BRA `(.L_x_5880) ;  /* 0x0000000000180947 */ /* 0x000fea0003800000 */
[----:B------:R-:W-:Y:S02]  /*1ec0*/  IMAD.IADD R21, R0, 0x1, R21 ;  /* 0x0000000100157824 */ /* 0x000fe400078e0215 */
[----:B------:R-:W-:Y:S01]  /*1ed0*/  FADD.FTZ R6, R6, R18 ;  /* 0x0000001206067221 */ /* 0x000fe20000010000 */
[----:B------:R-:W-:Y:S02]  /*1ee0*/  FADD.FTZ R10, R10, R19 ;  /* 0x000000130a0a7221 */ /* 0x000fe40000010000 */
[----:B------:R-:W-:-:S13]  /*1ef0*/  ISETP.GE.U32.AND P0, PT, R21, R20, PT ;  /* 0x000000141500720c */ /* 0x000fda0003f06070 */
[----:B------:R-:W-:Y:S01]  /*1f00*/  @!P0 FADD.FTZ R5, R5, R16 ;  /* 0x0000001005058221 */ /* 0x000fe20000010000 */
[----:B------:R-:W-:-:S07]  /*1f10*/  @!P0 FADD.FTZ R9, R9, R17 ;  /* 0x0000001109098221 */ /* 0x000fce0000010000 */
.L_x_5880:
[----:B------:R-:W-:Y:S05]  /*1f20*/  BSYNC.RECONVERGENT B1 ;  /* 0x0000000000017941 */ /* 0x000fea0003800200 */
.L_x_5879:
[----:B------:R-:W-:Y:S01]  /*1f30*/  FADD.FTZ R7, R8, R7 ;  /* 0x0000000708077221 */ /* 0x000fe20000010000 */
[----:B------:R-:W-:-:S03]  /*1f40*/  FADD.FTZ R11, R4, R11 ;  /* 0x0000000b040b7221 */ /* 0x000fc60000010000 */
[----:B------:R-:W-:Y:S01]  /*1f50*/  FADD.FTZ R6, R7, R6 ;  /* 0x0000000607067221 */ /* 0x000fe20000010000 */
[----:B------:R-:W-:-:S03]  /*1f60*/  FADD.FTZ R10, R11, R10 ;  /* 0x0000000a0b0a7221 */ /* 0x000fc60000010000 */
[----:B-----5:R-:W-:Y:S01]  /*1f70*/  FADD.FTZ R16, R6, R5 ;  /* 0x0000000506107221 */ /* 0x020fe20000010000 */
[----:B------:R-:W-:Y:S01]  /*1f80*/  FADD.FTZ R17, R10, R9 ;  /* 0x000000090a117221 */ /* 0x000fe20000010000 */
[----:B------:R-:W-:Y:S06]  /*1f90*/  BRA `(.L_x_5862) ;  /* 0x0000009000807947 */ /* 0x000fec0003800000 */
.L_x_5873:
        /* <DEDUP_REMOVED lines=25> */
.L_x_5884:
[----:B------:R-:W-:Y:S02]  /*2130*/  IMAD.IADD R12, R0, 0x1, R22 ;  /* 0x00000001000c7824 */ /* 0x000fe400078e0216 */
[C---:B------:R-:W-:Y:S02]  /*2140*/  IMAD R15, R21.reuse, R0, RZ ;  /* 0x00000000150f7224 */ /* 0x040fe400078e02ff */
[----:B------:R-:W-:Y:S01]  /*2150*/  IMAD R13, R21, R12, RZ ;  /* 0x0000000c150d7224 */ /* 0x000fe200078e02ff */
[----:B------:R-:W-:Y:S01]  /*2160*/  IADD3 R16, PT, PT, R12, R22, RZ ;  /* 0x000000160c107210 */ /* 0x000fe20007ffe0ff */
[----:B------:R-:W-:-:S03]  /*2170*/  IMAD.WIDE.U32 R14, R15, 0x8, R2 ;  /* 0x000000080f0e7825 */ /* 0x000fc600078e0002 */
[----:B------:R-:W-:Y:S01]  /*2180*/  IADD3 R0, PT, PT, R16, R22, RZ ;  /* 0x0000001610007210 */ /* 0x000fe20007ffe0ff */
[----:B------:R-:W-:Y:S02]  /*2190*/  IMAD R19, R21, R16, RZ ;  /* 0x0000001015137224 */ /* 0x000fe400078e02ff */
[--C-:B------:R-:W-:Y:S01]  /*21a0*/  IMAD.WIDE.U32 R12, R13, 0x8, R2.reuse ;  /* 0x000000080d0c7825 */ /* 0x100fe200078e0002 */
[----:B------:R-:W2:Y:S03]  /*21b0*/  LDG.E.64 R14, desc[UR36][R14.64] ;  /* 0x000000240e0e7981 */ /* 0x000ea6000c1e1b00 */
[----:B------:R-:W-:Y:S02]  /*21c0*/  IMAD R17, R21, R0, RZ ;  /* 0x0000000015117224 */ /* 0x000fe400078e02ff */
[--C-:B------:R-:W-:Y:S01]  /*21d0*/  IMAD.WIDE.U32 R18, R19, 0x8, R2.reuse ;  /* 0x0000000813127825 */ /* 0x100fe200078e0002 */
[----:B------:R-:W3:Y:S03]  /*21e0*/  LDG.E.64 R12, desc[UR36][R12.64] ;  /* 0x000000240c0c7981 */ /* 0x000ee6000c1e1b00 */
[----:B------:R-:W-:-:S02]  /*21f0*/  IMAD.WIDE.U32 R16, R17, 0x8, R2 ;  /* 0x0000000811107825 */ /* 0x000fc400078e0002 */
        /* <DEDUP_REMOVED lines=15> */
.L_x_5883:
[----:B------:R-:W-:Y:S05]  /*22f0*/  BSYNC.RECONVERGENT B1 ;  /* 0x0000000000017941 */ /* 0x000fea0003800200 */
.L_x_5882:
[----:B------:R-:W-:Y:S01]  /*2300*/  ISETP.GE.U32.AND P0, PT, R0, R20, PT ;  /* 0x000000140000720c */ /* 0x000fe20003f06070 */
[----:B------:R-:W-:-:S12]  /*2310*/  BSSY.RECONVERGENT B1, `(.L_x_5885) ;  /* 0x0000016000017945 */ /* 0x000fd80003800200 */
[----:B------:R-:W-:Y:S05]  /*2320*/  @P0 BRA `(.L_x_5886) ;  /* 0x0000000000500947 */ /* 0x000fea0003800000 */
[----:B------:R-:W-:-:S04]  /*2330*/  IMAD R15, R21, R0, RZ ;  /* 0x00000000150f7224 */ /* 0x000fc800078e02ff */
        /* <DEDUP_REMOVED lines=14> */
[----:B------:R-:W-:Y:S02]  /*2420*/  @!P1 IMAD R21, R21, R18, RZ ;  /* 0x0000001215159224 */ /* 0x000fe400078e02ff */
[----:B------:R-:W-:-:S04]  /*2430*/  IMAD.WIDE.U32 R18, R19, 0x8, R2 ;  /* 0x0000000813127825 */ /* 0x000fc800078e0002 */
[----:B------:R-:W-:Y:S02]  /*2440*/  @!P1 IMAD.WIDE.U32 R2, R21, 0x8, R2 ;  /* 0x0000000815029825 */ /* 0x000fe400078e0002 */
[----:B------:R-:W5:Y:S04]  /*2450*/  LDG.E.64 R18, desc[UR36][R18.64] ;  /* 0x0000002412127981 */ /* 0x000f68000c1e1b00 */
[----:B------:R0:W5:Y:S02]  /*2460*/  @!P1 LDG.E.64 R16, desc[UR36][R2.64] ;  /* 0x0000002402109981 */ /* 0x000164000c1e1b00 */
.L_x_5886:
[----:B------:R-:W-:Y:S05]  /*2470*/  BSYNC.RECONVERGENT B1 ;  /* 0x0000000000017941 */ /* 0x000fea0003800200 */
.L_x_5885:
[----:B------:R-:W-:Y:S04]  /*2480*/  BSSY.RECONVERGENT B1, `(.L_x_5887) ;  /* 0x0000012000017945 */ /* 0x000fe80003800200 */
[----:B------:R-:W-:Y:S05]  /*2490*/  @P0 BRA `(.L_x_5888) ;  /* 0x0000000000400947 */ /* 0x000fea0003800000 */
[----:B0-----:R-:W-:Y:S01]  /*24a0*/  IADD3 R3, PT, PT, R0, R22, RZ ;  /* 0x0000001600037210 */ /* 0x001fe20007ffe0ff */
        /* <DEDUP_REMOVED lines=15> */
.L_x_5888:
[----:B------:R-:W-:Y:S05]  /*25a0*/  BSYNC.RECONVERGENT B1 ;  /* 0x0000000000017941 */ /* 0x000fea0003800200 */
.L_x_5887:
[----:B------:R-:W-:Y:S01]  /*25b0*/  FADD.FTZ R7, R8, R7 ;  /* 0x0000000708077221 */ /* 0x000fe20000010000 */
[----:B------:R-:W-:-:S03]  /*25c0*/  FADD.FTZ R11, R4, R11 ;  /* 0x0000000b040b7221 */ /* 0x000fc60000010000 */
[----:B------:R-:W-:Y:S01]  /*25d0*/  FADD.FTZ R6, R7, R6 ;  /* 0x0000000607067221 */ /* 0x000fe20000010000 */
[----:B------:R-:W-:-:S03]  /*25e0*/  FADD.FTZ R10, R11, R10 ;  /* 0x0000000a0b0a7221 */ /* 0x000fc60000010000 */
[----:B-----5:R-:W-:Y:S01]  /*25f0*/  FADD.FTZ R16, R6, R5 ;  /* 0x0000000506107221 */ /* 0x020fe20000010000 */
[----:B------:R-:W-:Y:S01]  /*2600*/  FADD.FTZ R17, R10, R9 ;  /* 0x000000090a117221 */ /* 0x000fe20000010000 */
[----:B------:R-:W-:Y:S06]  /*2610*/  BRA `(.L_x_5862) ;  /* 0x0000008800e07947 */ /* 0x000fec0003800000 */
.L_x_5881:
[----:B------:R-:W1:Y:S01]  /*2620*/  LDCU UR4, c[0x0][0x39c] ;  /* 0x00007380ff0477ac */ /* 0x000e620008000800 */
[----:B------:R-:W2:Y:S01]  /*2630*/  LDC R5, c[0x0][0x388] ;  /* 0x0000e200ff057b82 */ /* 0x000ea20000000800 */
[----:B------:R-:W-:Y:S01]  /*2640*/  BSSY.RECONVERGENT B1, `(.L_x_5889) ;  /* 0x000041a000017945 */ /* 0x000fe20003800200 */
[----:B------:R-:W-:Y:S02]  /*2650*/  MOV R2, R4 ;  /* 0x0000000400027202 */ /* 0x000fe40000000f00 */
[----:B------:R-:W-:Y:S02]  /*2660*/  CS2R R18, SRZ ;  /* 0x0000000000127805 */ /* 0x000fe4000001ff00 */
[----:B------:R-:W-:Y:S02]  /*2670*/  CS2R R14, SRZ ;  /* 0x00000000000e7805 */ /* 0x000fe4000001ff00 */
[----:B------:R-:W-:Y:S02]  /*2680*/  CS2R R12, SRZ ;  /* 0x00000000000c7805 */ /* 0x000fe4000001ff00 */
[----:B------:R-:W-:Y:S01]  /*2690*/  CS2R R10, SRZ ;  /* 0x00000000000a7805 */ /* 0x000fe2000001ff00 */
[----:B------:R-:W3:Y:S01]  /*26a0*/  LDC R6, c[0x0][0x38c] ;  /* 0x0000e300ff067b82 */ /* 0x000ee20000000800 */
[----:B-1----:R-:W-:-:S05]  /*26b0*/  MOV R21, UR4 ;  /* 0x0000000400157c02 */ /* 0x002fca0008000f00 */
[----:B------:R-:W-:Y:S02]  /*26c0*/  IMAD R3, R21, 0x3, R4 ;  /* 0x0000000315037824 */ /* 0x000fe400078e0204 */
[----:B--2---:R-:W-:Y:S01]  /*26d0*/  IMAD.MOV.U32 R25, RZ, RZ, R5 ;  /* 0x000000ffff197224 */ /* 0x004fe200078e0005 */
[-C--:B------:R-:W-:Y:S02]  /*26e0*/  MOV R4, R5.reuse ;  /* 0x0000000500047202 */ /* 0x080fe40000000f00 */
[----:B------:R-:W-:Y:S02]  /*26f0*/  ISETP.GE.U32.AND P0, PT, R3, R20, PT ;  /* 0x000000140300720c */ /* 0x000fe40003f06070 */
[----:B------:R-:W-:Y:S01]  /*2700*/  MOV R3, R5 ;  /* 0x0000000500037202 */ /* 0x000fe20000000f00 */
[----:B---3--:R-:W-:Y:S01]  /*2710*/  IMAD.MOV.U32 R24, RZ, RZ, R6 ;  /* 0x000000ffff187224 */ /* 0x008fe200078e0006 */
[-C--:B------:R-:W-:Y:S02]  /*2720*/  MOV R23, R6.reuse ;  /* 0x0000000600177202 */ /* 0x080fe40000000f00 */
[----:B------:R-:W-:-:S07]  /*2730*/  MOV R26, R6 ;  /* 0x00000006001a7202 */ /* 0x000fce0000000f00 */
[----:B------:R-:W-:Y:S05]  /*2740*/  @P0 BRA `(.L_x_5890) ;  /* 0x0000004000240947 */ /* 0x000fea0003800000 */
[----:B------:R-:W-:-:S13]  /*2750*/  ISETP.NE.AND P0, PT, R7, RZ, PT ;  /* 0x000000ff0700720c */ /* 0x000fda0003f05270 */
[----:B0-----:R0:W5:Y:S01]  /*2760*/  @!P0 LDG.E.64 R8, desc[UR36][R16.64] ;  /* 0x0000002410088981 */ /* 0x001162000c1e1b00 */
[----:B------:R-:W-:Y:S01]  /*2770*/  VIADD R7, R7, 0xffffffff ;  /* 0xffffffff07077836 */ /* 0x000fe20000000000 */
[-C--:B------:R-:W-:Y:S01]  /*2780*/  MOV R24, R6.reuse ;  /* 0x0000000600187202 */ /* 0x080fe20000000f00 */
[----:B------:R-:W-:Y:S01]  /*2790*/  IMAD.MOV.U32 R26, RZ, RZ, R6 ;  /* 0x000000ffff1a7224 */ /* 0x000fe200078e0006 */
[----:B------:R-:W-:Y:S01]  /*27a0*/  MOV R23, R6 ;  /* 0x0000000600177202 */ /* 0x000fe20000000f00 */
[----:B------:R-:W-:Y:S01]  /*27b0*/  IMAD.MOV.U32 R4, RZ, RZ, R5 ;  /* 0x000000ffff047224 */ /* 0x000fe200078e0005 */
[----:B------:R-:W-:Y:S02]  /*27c0*/  VIMNMX.U32 R7, PT, PT, R7, 0x18, PT ;  /* 0x0000001807077848 */ /* 0x000fe40003fe0000 */
[-C--:B------:R-:W-:Y:S02]  /*27d0*/  MOV R25, R5.reuse ;  /* 0x0000000500197202 */ /* 0x080fe40000000f00 */
[----:B------:R-:W-:-:S02]  /*27e0*/  MOV R3, R5 ;  /* 0x0000000500037202 */ /* 0x000fc40000000f00 */
[----:B0-----:R-:W-:-:S07]  /*27f0*/  IADD3 R7, PT, PT, R7, 0x1, RZ ;  /* 0x0000000107077810 */ /* 0x001fce0007ffe0ff */
.L_x_5896:
[----:B------:R-:W0:Y:S01]  /*2800*/  LDCU UR4, c[0x0][0x39c] ;  /* 0x00007380ff0477ac */ /* 0x000e220008000800 */
[-C--:B-----5:R-:W-:Y:S01]  /*2810*/  @!P0 MOV R18, R8.reuse ;  /* 0x0000000800128202 */ /* 0x0a0fe20000000f00 */
[--C-:B------:R-:W-:Y:S01]  /*2820*/  @!P0 IMAD.MOV.U32 R19, RZ, RZ, R9.reuse ;  /* 0x000000ffff138224 */ /* 0x100fe200078e0009 */
[-C--:B------:R-:W-:Y:S01]  /*2830*/  @!P0 MOV R15, R9.reuse ;  /* 0x00000009000f8202 */ /* 0x080fe20000000f00 */
[----:B------:R-:W-:Y:S01]  /*2840*/  @!P0 IMAD.MOV.U32 R13, RZ, RZ, R9 ;  /* 0x000000ffff0d8224 */ /* 0x000fe200078e0009 */
[-C--:B------:R-:W-:Y:S01]  /*2850*/  @!P0 MOV R14, R8.reuse ;  /* 0x00000008000e8202 */ /* 0x080fe20000000f00 */
[----:B------:R-:W-:Y:S01]  /*2860*/  @!P0 IMAD.MOV.U32 R10, RZ, RZ, R8 ;  /* 0x000000ffff0a8224 */ /* 0x000fe200078e0008 */
[----:B------:R-:W-:Y:S02]  /*2870*/  @!P0 MOV R12, R8 ;  /* 0x00000008000c8202 */ /* 0x000fe40000000f00 */
[----:B------:R-:W-:Y:S01]  /*2880*/  @!P0 MOV R11, R9 ;  /* 0x00000009000b8202 */ /* 0x000fe20000000f00 */
[----:B------:R-:W-:Y:S06]  /*2890*/  @!P0 BRA `(.L_x_5891) ;  /* 0x0000003c00948947 */ /* 0x000fec0003800000 */
        /* <DEDUP_REMOVED lines=295> */
.L_x_5892:
        /* <DEDUP_REMOVED lines=232> */
.L_x_5893:
[----:B------:R-:W-:-:S04]  /*4990*/  LOP3.LUT R13, R20, 0xfffffff8, RZ, 0xc0, !PT ;  /* 0xfffffff8140d7812 */ /* 0x000fc800078ec0ff */
[----:B------:R-:W-:-:S04]  /*49a0*/  IADD3 R12, P1, PT, R13, R16, RZ ;  /* 0x000000100d0c7210 */ /* 0x000fc80007f3e0ff */
[----:B------:R-:W-:-:S06]  /*49b0*/  IADD3.X R13, PT, PT, RZ, R17, RZ, P1, !PT ;  /* 0x00000011ff0d7210 */ /* 0x000fcc0000ffe4ff */
[----:B------:R-:W5:Y:S01]  /*49c0*/  LDG.E.64 R12, desc[UR36][R12.64] ;  /* 0x000000240c0c7981 */ /* 0x000f62000c1e1b00 */
        /* <DEDUP_REMOVED lines=228> */
.L_x_5894:
        /* <DEDUP_REMOVED lines=229> */
[----:B------:R-:W0:Y:S03]  /*6660*/  @P1 LDC R21, c[0x0][0x4f4] ;  /* 0x00013d00ff151b82 */ /* 0x000e260000000800 */
[----:B------:R-:W-:-:S04]  /*6670*/  @P1 IMAD.MOV R18, RZ, RZ, -R20 ;  /* 0x000000ffff121224 */ /* 0x000fc800078e0a14 */
[----:B0-----:R-:W-:Y:S02]  /*6680*/  @P1 IMAD R19, R21, R18, R19 ;  /* 0x0000001215131224 */ /* 0x001fe400078e0213 */
[----:B------:R-:W0:Y:S02]  /*6690*/  @P1 LDC R18, c[0x0][0x560] ;  /* 0x00015800ff121b82 */ /* 0x000e240000000800 */
[----:B0-----:R-:W-:-:S07]  /*66a0*/  @P1 IMAD R22, R19, R18, R22 ;  /* 0x0000001213161224 */ /* 0x001fce00078e0216 */
.L_x_5895:
[----:B------:R-:W-:-:S04]  /*66b0*/  LOP3.LUT R19, R22, 0xfffffff8, RZ, 0xc0, !PT ;  /* 0xfffffff816137812 */ /* 0x000fc800078ec0ff */
[----:B------:R-:W-:-:S04]  /*66c0*/  IADD3 R18, P1, PT, R19, R16, RZ ;  /* 0x0000001013127210 */ /* 0x000fc80007f3e0ff */
[----:B------:R-:W-:-:S06]  /*66d0*/  IADD3.X R19, PT, PT, RZ, R17, RZ, P1, !PT ;  /* 0x00000011ff137210 */ /* 0x000fcc0000ffe4ff */
[----:B------:R-:W5:Y:S03]  /*66e0*/  LDG.E.64 R18, desc[UR36][R18.64] ;  /* 0x0000002412127981 */ /* 0x000f66000c1e1b00 */
.L_x_5891:
[----:B------:R-:W1:Y:S01]  /*66f0*/  LDCU UR5, c[0x0][0x394] ;  /* 0x00007280ff0577ac */ /* 0x000e620008000800 */
[----:B0-----:R-:W-:Y:S01]  /*6700*/  MOV R21, UR4 ;  /* 0x0000000400157c02 */ /* 0x001fe20008000f00 */
[----:B-----5:R-:W-:Y:S01]  /*6710*/  FADD.FTZ R4, R10, R4 ;  /* 0x000000040a047221 */ /* 0x020fe20000010000 */
[----:B------:R-:W-:Y:S01]  /*6720*/  FADD.FTZ R6, R11, R6 ;  /* 0x000000060b067221 */ /* 0x000fe20000010000 */
[----:B------:R-:W-:Y:S01]  /*6730*/  FADD.FTZ R3, R12, R3 ;  /* 0x000000030c037221 */ /* 0x000fe20000010000 */
[----:B------:R-:W-:Y:S01]  /*6740*/  LEA R2, R21, R2, 0x2 ;  /* 0x0000000215027211 */ /* 0x000fe200078e10ff */
[----:B------:R-:W-:Y:S01]  /*6750*/  FADD.FTZ R23, R13, R23 ;  /* 0x000000170d177221 */ /* 0x000fe20000010000 */
[----:B------:R-:W-:Y:S01]  /*6760*/  FADD.FTZ R25, R14, R25 ;  /* 0x000000190e197221 */ /* 0x000fe20000010000 */
[----:B------:R-:W-:Y:S01]  /*6770*/  FADD.FTZ R24, R15, R24 ;  /* 0x000000180f187221 */ /* 0x000fe20000010000 */
[----:B------:R-:W-:Y:S01]  /*6780*/  FADD.FTZ R5, R18, R5 ;  /* 0x0000000512057221 */ /* 0x000fe20000010000 */
[----:B------:R-:W-:-:S02]  /*6790*/  IMAD R27, R21, 0x3, R2 ;  /* 0x00000003151b7824 */ /* 0x000fc400078e0202 */
[----:B------:R-:W-:Y:S01]  /*67a0*/  FADD.FTZ R26, R19, R26 ;  /* 0x0000001a131a7221 */ /* 0x000fe20000010000 */
[----:B-1----:R-:W-:-:S05]  /*67b0*/  IMAD.U32 R20, RZ, RZ, UR5 ;  /* 0x00000005ff147e24 */ /* 0x002fca000f8e00ff */
[----:B------:R-:W-:-:S13]  /*67c0*/  ISETP.GE.U32.AND P1, PT, R27, R20, PT ;  /* 0x000000141b00720c */ /* 0x000fda0003f26070 */
[----:B------:R-:W-:Y:S05]  /*67d0*/  @!P1 BRA `(.L_x_5896) ;  /* 0xffffffc000089947 */ /* 0x000fea000383ffff */
.L_x_5890:
[----:B------:R-:W-:Y:S05]  /*67e0*/  BSYNC.RECONVERGENT B1 ;  /* 0x0000000000017941 */ /* 0x000fea0003800200 */
.L_x_5889:
[----:B------:R-:W-:Y:S01]  /*67f0*/  ISETP.GE.U32.AND P0, PT, R2, R20, PT ;  /* 0x000000140200720c */ /* 0x000fe20003f06070 */
[----:B------:R-:W-:Y:S01]  /*6800*/  BSSY.RECONVERGENT B1, `(.L_x_5897) ;  /* 0x000047f000017945 */ /* 0x000fe20003800200 */
[----:B------:R-:W-:Y:S02]  /*6810*/  MOV R29, R19 ;  /* 0x00000013001d7202 */ /* 0x000fe40000000f00 */
[----:B------:R-:W-:Y:S01]  /*6820*/  MOV R28, R18 ;  /* 0x00000012001c7202 */ /* 0x000fe20000000f00 */
[----:B------:R-:W-:Y:S01]  /*6830*/  IMAD.MOV.U32 R18, RZ, RZ, R14 ;  /* 0x000000ffff127224 */ /* 0x000fe200078e000e */
[----:B------:R-:W-:Y:S01]  /*6840*/  MOV R19, R15 ;  /* 0x0000000f00137202 */ /* 0x000fe20000000f00 */
[----:B------:R-:W-:Y:S01]  /*6850*/  IMAD.MOV.U32 R14, RZ, RZ, R10 ;  /* 0x000000ffff0e7224 */ /* 0x000fe200078e000a */
[----:B------:R-:W-:Y:S02]  /*6860*/  MOV R17, R13 ;  /* 0x0000000d00117202 */ /* 0x000fe40000000f00 */
[----:B------:R-:W-:-:S02]  /*6870*/  MOV R16, R12 ;  /* 0x0000000c00107202 */ /* 0x000fc40000000f00 */
[----:B------:R-:W-:Y:S01]  /*6880*/  MOV R15, R11 ;  /* 0x0000000b000f7202 */ /* 0x000fe20000000f00 */
[----:B------:R-:W-:Y:S06]  /*6890*/  @P0 BRA `(.L_x_5898) ;  /* 0x0000004400d40947 */ /* 0x000fec0003800000 */
[----:B------:R-:W1:Y:S01]  /*68a0*/  LDC R10, c[0x0][0x3d0] ;  /* 0x0000f400ff0a7b82 */ /* 0x000e620000000800 */
[----:B------:R-:W-:Y:S02]  /*68b0*/  MOV R7, 0xffffffff ;  /* 0xffffffff00077802 */ /* 0x000fe40000000f00 */
[----:B0-----:R-:W-:Y:S02]  /*68c0*/  CS2R R8, SRZ ;  /* 0x0000000000087805 */ /* 0x001fe4000001ff00 */
[C---:B-1----:R-:W-:Y:S02]  /*68d0*/  ISETP.NE.AND P0, PT, R10.reuse, RZ, PT ;  /* 0x000000ff0a00720c */ /* 0x042fe40003f05270 */
[----:B------:R-:W-:-:S04]  /*68e0*/  VIADDMNMX.U32 R7, R10, R7, 0x18, PT ;  /* 0x000000180a077446 */ /* 0x000fc80003800007 */
[----:B------:R-:W-:-:S07]  /*68f0*/  IADD3 R7, PT, PT, R7, 0x1, RZ ;  /* 0x0000000107077810 */ /* 0x000fce0007ffe0ff */
[----:B------:R-:W-:Y:S05]  /*6900*/  @!P0 BRA `(.L_x_5899) ;  /* 0x0000001000508947 */ /* 0x000fea0003800000 */
[----:B------:R-:W0:Y:S01]  /*6910*/  LDCU.64 UR4, c[0x0][0x3d8] ;  /* 0x00007b00ff0477ac */ /* 0x000e220008000a00 */
[----:B------:R-:W-:Y:S02]  /*6920*/  HFMA2 R8, -RZ, RZ, 0, 0 ;  /* 0x00000000ff087431 */ /* 0x000fe400000001ff */
[----:B------:R-:W-:Y:S01]  /*6930*/  IMAD.MOV.U32 R9, RZ, RZ, R2 ;  /* 0x000000ffff097224 */ /* 0x000fe200078e0002 */
[----:B------:R-:W-:Y:S01]  /*6940*/  ISETP.NE.AND P1, PT, R10, 0x1, PT ;  /* 0x000000010a00780c */ /* 0x000fe20003f25270 */
        /* <DEDUP_REMOVED lines=263> */
[----:B------:R-:W1:Y:S03]  /*79c0*/  LDCU UR6, c[0x0][0x4f4] ;  /* 0x00009e80ff0677ac */ /* 0x000e660008000800 */
[----:B0-----:R-:W-:Y:S01]  /*79d0*/  IMAD.HI.U32 R9, R11, UR4, R10 ;  /* 0x000000040b097c27 */ /* 0x001fe2000f8e000a */
[----:B------:R-:W0:Y:S04]  /*79e0*/  LDCU UR4, c[0x0][0x560] ;  /* 0x0000ac00ff0477ac */ /* 0x000e280008000800 */
[----:B------:R-:W-:-:S04]  /*79f0*/  SHF.R.U32.HI R9, RZ, UR5, R9 ;  /* 0x00000005ff097c19 */ /* 0x000fc80008011609 */
[----:B------:R-:W-:-:S05]  /*7a00*/  IADD3 R9, PT, PT, -R9, RZ, RZ ;  /* 0x000000ff09097210 */ /* 0x000fca0007ffe1ff */
[----:B-1----:R-:W-:-:S04]  /*7a10*/  IMAD R11, R9, UR6, R11 ;  /* 0x00000006090b7c24 */ /* 0x002fc8000f8e020b */
[----:B0-----:R-:W-:-:S07]  /*7a20*/  IMAD R8, R11, UR4, R8 ;  /* 0x000000040b087c24 */ /* 0x001fce000f8e0208 */
.L_x_5900:
[----:B------:R-:W-:Y:S02]  /*7a30*/  SHF.R.U32.HI R8, RZ, 0x3, R8 ;  /* 0x00000003ff087819 */ /* 0x000fe40000011608 */
[----:B------:R-:W-:-:S07]  /*7a40*/  MOV R9, RZ ;  /* 0x000000ff00097202 */ /* 0x000fce0000000f00 */
.L_x_5899:
        /* <DEDUP_REMOVED lines=285> */
.L_x_5902:
[----:B------:R-:W-:Y:S02]  /*8c20*/  SHF.R.U32.HI R10, RZ, 0x3, R0 ;  /* 0x00000003ff0a7819 */ /* 0x000fe40000011600 */
[----:B------:R-:W-:-:S07]  /*8c30*/  MOV R11, RZ ;  /* 0x000000ff000b7202 */ /* 0x000fce0000000f00 */
.L_x_5901:
[----:B------:R-:W-:-:S04]  /*8c40*/  LEA R12, P1, R10, R22, 0x3 ;  /* 0x000000160a0c7211 */ /* 0x000fc800078218ff */
[----:B------:R-:W-:-:S05]  /*8c50*/  LEA.HI.X R13, R10, R27, R11, 0x3, P1 ;  /* 0x0000001b0a0d7211 */ /* 0x000fca00008f1c0b */
[----:B------:R1:W5:Y:S01]  /*8c60*/  LDG.E.64 R16, desc[UR36][R12.64] ;  /* 0x000000240c107981 */ /* 0x000362000c1e1b00 */
[----:B------:R-:W-:-:S05]  /*8c70*/  IMAD.IADD R9, R21, 0x1, R9 ;  /* 0x0000000115097824 */ /* 0x000fca00078e0209 */
[----:B------:R-:W-:-:S13]  /*8c80*/  ISETP.GE.U32.AND P1, PT, R9, R20, PT ;  /* 0x000000140900720c */ /* 0x000fda0003f26070 */
[----:B-1----:R-:W-:Y:S05]  /*8c90*/  @P1 BRA `(.L_x_5898) ;  /* 0x0000002000d41947 */ /* 0x002fea0003800000 */
        /* <DEDUP_REMOVED lines=276> */
.L_x_5904:
[----:B------:R-:W-:Y:S02]  /*9de0*/  SHF.R.U32.HI R10, RZ, 0x3, R0 ;  /* 0x00000003ff0a7819 */ /* 0x000fe40000011600 */
[----:B------:R-:W-:-:S07]  /*9df0*/  MOV R11, RZ ;  /* 0x000000ff000b7202 */ /* 0x000fce0000000f00 */
.L_x_5903:
        /* <DEDUP_REMOVED lines=282> */
.L_x_5906:
[----:B------:R-:W-:Y:S02]  /*afa0*/  SHF.R.U32.HI R10, RZ, 0x3, R0 ;  /* 0x00000003ff0a7819 */ /* 0x000fe40000011600 */
[----:B------:R-:W-:-:S07]  /*afb0*/  MOV R11, RZ ;  /* 0x000000ff000b7202 */ /* 0x000fce0000000f00 */
.L_x_5905:
[----:B------:R-:W-:-:S04]  /*afc0*/  LEA R8, P0, R10, R22, 0x3 ;  /* 0x000000160a087211 */ /* 0x000fc800078018ff */
[----:B------:R-:W-:-:S05]  /*afd0*/  LEA.HI.X R9, R10, R27, R11, 0x3, P0 ;  /* 0x0000001b0a097211 */ /* 0x000fca00000f1c0b */
[----:B------:R1:W5:Y:S04]  /*afe0*/  LDG.E.64 R28, desc[UR36][R8.64] ;  /* 0x00000024081c7981 */ /* 0x000368000c1e1b00 */
.L_x_5898:
[----:B------:R-:W-:Y:S05]  /*aff0*/  BSYNC.RECONVERGENT B1 ;  /* 0x0000000000017941 */ /* 0x000fea0003800200 */
.L_x_5897:
[----:B------:R-:W-:Y:S01]  /*b000*/  ISETP.GE.U32.AND P0, PT, R2, R20, PT ;  /* 0x000000140200720c */ /* 0x000fe20003f06070 */
[----:B------:R-:W-:-:S12]  /*b010*/  BSSY.RECONVERGENT B1, `(.L_x_5907) ;  /* 0x0000012000017945 */ /* 0x000fd80003800200 */
[----:B------:R-:W-:Y:S05]  /*b020*/  @P0 BRA `(.L_x_5908) ;  /* 0x0000000000400947 */ /* 0x000fea0003800000 */
[----:B------:R-:W-:Y:S02]  /*b030*/  IMAD.IADD R0, R2, 0x1, R21 ;  /* 0x0000000102007824 */ /* 0x000fe400078e0215 */
        /* <DEDUP_REMOVED lines=9> */
[----:B------:R-:W-:Y:S01]  /*b0d0*/  IADD3 R21, PT, PT, R0, R21, RZ ;  /* 0x0000001500157210 */ /* 0x000fe20007ffe0ff */
[----:B------:R-:W-:Y:S01]  /*b0e0*/  FADD.FTZ R25, R25, R18 ;  /* 0x0000001219197221 */ /* 0x000fe20000010000 */
[----:B------:R-:W-:Y:S02]  /*b0f0*/  FADD.FTZ R24, R24, R19 ;  /* 0x0000001318187221 */ /* 0x000fe40000010000 */
[----:B------:R-:W-:-:S13]  /*b100*/  ISETP.GE.U32.AND P0, PT, R21, R20, PT ;  /* 0x000000141500720c */ /* 0x000fda0003f06070 */
[----:B------:R-:W-:Y:S01]  /*b110*/  @!P0 FADD.FTZ R5, R5, R28 ;  /* 0x0000001c05058221 */ /* 0x000fe20000010000 */
[----:B------:R-:W-:-:S07]  /*b120*/  @!P0 FADD.FTZ R26, R26, R29 ;  /* 0x0000001d1a1a8221 */ /* 0x000fce0000010000 */
.L_x_5908:
[----:B------:R-:W-:Y:S05]  /*b130*/  BSYNC.RECONVERGENT B1 ;  /* 0x0000000000017941 */ /* 0x000fea0003800200 */
.L_x_5907:
[----:B------:R-:W-:Y:S01]  /*b140*/  FADD.FTZ R4, R3, R4 ;  /* 0x0000000403047221 */ /* 0x000fe20000010000 */
[----:B------:R-:W-:-:S03]  /*b150*/  FADD.FTZ R23, R23, R6 ;  /* 0x0000000617177221 */ /* 0x000fc60000010000 */
[----:B------:R-:W-:Y:S01]  /*b160*/  FADD.FTZ R4, R4, R25 ;  /* 0x0000001904047221 */ /* 0x000fe20000010000 */
[----:B------:R-:W-:-:S03]  /*b170*/  FADD.FTZ R23, R23, R24 ;  /* 0x0000001817177221 */ /* 0x000fc60000010000 */
[----:B-----5:R-:W-:Y:S01]  /*b180*/  FADD.FTZ R16, R4, R5 ;  /* 0x0000000504107221 */ /* 0x020fe20000010000 */
[----:B------:R-:W-:-:S07]  /*b190*/  FADD.FTZ R17, R23, R26 ;  /* 0x0000001a17117221 */ /* 0x000fce0000010000 */
.L_x_5862:
[----:B------:R-:W-:Y:S05]  /*b1a0*/  BSYNC.RECONVERGENT B0 ;  /* 0x0000000000007941 */ /* 0x000fea0003800200 */
.L_x_5861:
[----:B------:R-:W2:Y:S01]  /*b1b0*/  LDCU UR4, c[0x0][0x3ac] ;  /* 0x00007580ff0477ac */ /* 0x000ea20008000800 */
[----:B------:R-:W3:Y:S01]  /*b1c0*/  S2R R0, SR_TID.X ;  /* 0x0000000000007919 */ /* 0x000ee20000002100 */
[----:B------:R-:W4:Y:S01]  /*b1d0*/  S2R R5, SR_TID.Y ;  /* 0x0000000000057919 */ /* 0x000f220000002200 */
[----:B--2---:R-:W-:-:S09]  /*b1e0*/  UISETP.NE.AND UP0, UPT, UR4, URZ, UPT ;  /* 0x000000ff0400728c */ /* 0x004fd2000bf05270 */
[----:B------:R-:W-:Y:S05]  /*b1f0*/  BRA.U !UP0, `(.L_x_5909) ;  /* 0x0000000108687547 */ /* 0x000fea000b800000 */
[----:B------:R-:W2:Y:S01]  /*b200*/  S2UR UR5, SR_CgaCtaId ;  /* 0x00000000000579c3 */ /* 0x000ea20000008800 */
[----:B------:R-:W0:Y:S01]  /*b210*/  LDCU UR8, c[0x0][0x360] ;  /* 0x00006c00ff0877ac */ /* 0x000e220008000800 */
[----:B------:R-:W-:Y:S01]  /*b220*/  UMOV UR4, 0x400 ;  /* 0x0000040000047882 */ /* 0x000fe20000000000 */
[----:B------:R-:W5:Y:S01]  /*b230*/  LDCU UR6, c[0x0][0x364] ;  /* 0x00006c80ff0677ac */ /* 0x000f620008000800 */
[----:B------:R-:W-:Y:S01]  /*b240*/  UIADD3 UR4, UPT, UPT, UR4, 0x10, URZ ;  /* 0x0000001004047890 */ /* 0x000fe2000fffe0ff */
[----:B0--34-:R-:W-:-:S03]  /*b250*/  IMAD R2, R5, UR8, R0 ;  /* 0x0000000805027c24 */ /* 0x019fc6000f8e0200 */
[----:B--2---:R-:W-:Y:S02]  /*b260*/  ULEA UR4, UR5, UR4, 0x18 ;  /* 0x0000000405047291 */ /* 0x004fe4000f8ec0ff */
[----:B-----5:R-:W-:-:S04]  /*b270*/  UISETP.GE.U32.AND UP0, UPT, UR6, 0x2, UPT ;  /* 0x000000020600788c */ /* 0x020fc8000bf06070 */
[----:B------:R-:W-:-:S05]  /*b280*/  LEA R2, R2, UR4, 0x3 ;  /* 0x0000000402027c11 */ /* 0x000fca000f8e18ff */
[----:B------:R2:W-:Y:S01]  /*b290*/  STS.64 [R2], R16 ;  /* 0x0000001002007388 */ /* 0x0005e20000000a00 */
[----:B------:R-:W-:Y:S05]  /*b2a0*/  BRA.U !UP0, `(.L_x_5909) ;  /* 0x00000001083c7547 */ /* 0x000fea000b800000 */
[----:B------:R-:W-:-:S05]  /*b2b0*/  UMOV UR5, UR6 ;  /* 0x0000000600057c82 */ /* 0x000fca0008000000 */
.L_x_5910:
        /* <DEDUP_REMOVED lines=9> */
[----:B------:R-:W2:Y:S02]  /*b350*/  @!P0 LDS.64 R6, [R3] ;  /* 0x0000000003068984 */ /* 0x000ea40000000a00 */
[----:B0-2---:R-:W-:Y:S01]  /*b360*/  @!P0 FADD.FTZ R16, R16, R6 ;  /* 0x0000000610108221 */ /* 0x005fe20000010000 */
[----:B------:R-:W-:-:S05]  /*b370*/  @!P0 FADD.FTZ R17, R17, R7 ;  /* 0x0000000711118221 */ /* 0x000fca0000010000 */
[----:B------:R0:W-:Y:S01]  /*b380*/  @!P0 STS.64 [R2], R16 ;  /* 0x0000001002008388 */ /* 0x0001e20000000a00 */
[----:B------:R-:W-:Y:S05]  /*b390*/  BRA.U UP0, `(.L_x_5910) ;  /* 0xfffffffd00c87547 */ /* 0x000fea000b83ffff */
.L_x_5909:
[----:B------:R-:W5:Y:S02]  /*b3a0*/  LDCU UR4, c[0x0][0x3a8] ;  /* 0x00007500ff0477ac */ /* 0x000f640008000800 */
[----:B-----5:R-:W-:-:S09]  /*b3b0*/  UISETP.NE.AND UP0, UPT, UR4, URZ, UPT ;  /* 0x000000ff0400728c */ /* 0x020fd2000bf05270 */
[----:B------:R-:W-:Y:S05]  /*b3c0*/  BRA.U !UP0, `(.L_x_5911) ;  /* 0x00000001089c7547 */ /* 0x000fea000b800000 */
[----:B------:R-:W5:Y:S02]  /*b3d0*/  LDCU UR5, c[0x0][0x360] ;  /* 0x00006c00ff0577ac */ /* 0x000f640008000800 */
[----:B-----5:R-:W-:Y:S02]  /*b3e0*/  UISETP.GE.U32.AND UP0, UPT, UR5, 0x21, UPT ;  /* 0x000000210500788c */ /* 0x020fe4000bf06070 */
[----:B------:R-:W-:-:S07]  /*b3f0*/  UMOV UR4, UR5 ;  /* 0x0000000500047c82 */ /* 0x000fce0008000000 */
[----:B------:R-:W-:Y:S05]  /*b400*/  BRA.U !UP0, `(.L_x_5912) ;  /* 0x0000000108607547 */ /* 0x000fea000b800000 */
[----:B------:R-:W5:Y:S01]  /*b410*/  S2UR UR6, SR_CgaCtaId ;  /* 0x00000000000679c3 */ /* 0x000f620000008800 */
[----:B------:R-:W-:Y:S01]  /*b420*/  UMOV UR4, 0x400 ;  /* 0x0000040000047882 */ /* 0x000fe20000000000 */
[----:B0-234-:R-:W-:Y:S01]  /*b430*/  IMAD R2, R5, UR5, R0 ;  /* 0x0000000505027c24 */ /* 0x01dfe2000f8e0200 */
[----:B------:R-:W-:Y:S02]  /*b440*/  UIADD3 UR4, UPT, UPT, UR4, 0x10, URZ ;  /* 0x0000001004047890 */ /* 0x000fe4000fffe0ff */
[----:B------:R-:W-:Y:S02]  /*b450*/  UISETP.GE.U32.AND UP0, UPT, UR5, 0x40, UPT ;  /* 0x000000400500788c */ /* 0x000fe4000bf06070 */
[----:B-----5:R-:W-:-:S06]  /*b460*/  ULEA UR4, UR6, UR4, 0x18 ;  /* 0x0000000406047291 */ /* 0x020fcc000f8ec0ff */
[----:B------:R-:W-:Y:S01]  /*b470*/  LEA R2, R2, UR4, 0x3 ;  /* 0x0000000402027c11 */ /* 0x000fe2000f8e18ff */
[----:B------:R-:W-:-:S04]  /*b480*/  UMOV UR4, 0x20 ;  /* 0x0000002000047882 */ /* 0x000fc80000000000 */
[----:B------:R0:W-:Y:S01]  /*b490*/  STS.64 [R2], R16 ;  /* 0x0000001002007388 */ /* 0x0001e20000000a00 */
[----:B------:R-:W-:Y:S05]  /*b4a0*/  BRA.U !UP0, `(.L_x_5912) ;  /* 0x0000000108387547 */ /* 0x000fea000b800000 */
[----:B------:R-:W-:-:S07]  /*b4b0*/  IMAD.U32 R3, RZ, RZ, UR5 ;  /* 0x00000005ff037e24 */ /* 0x000fce000f8e00ff */
.L_x_5913:
[----:B-1----:R-:W-:Y:S01]  /*b4c0*/  SHF.R.U32.HI R9, RZ, 0x1, R3 ;  /* 0x00000001ff097819 */ /* 0x002fe20000011603 */
[----:B------:R-:W-:Y:S03]  /*b4d0*/  BAR.SYNC.DEFER_BLOCKING 0x0 ;  /* 0x0000000000007b1d */ /* 0x000fe60000010000 */
[----:B------:R-:W-:-:S04]  /*b4e0*/  IADD3 R4, PT, PT, R9, R0, RZ ;  /* 0x0000000009047210 */ /* 0x000fc80007ffe0ff */
[----:B------:R-:W-:-:S04]  /*b4f0*/  ISETP.GE.U32.AND P0, PT, R4, UR5, PT ;  /* 0x0000000504007c0c */ /* 0x000fc8000bf06070 */
[----:B------:R-:W-:-:S13]  /*b500*/  ISETP.GE.U32.OR P0, PT, R0, R9, P0 ;  /* 0x000000090000720c */ /* 0x000fda0000706470 */
[----:B------:R-:W-:-:S05]  /*b510*/  @!P0 LEA R4, R9, R2, 0x3 ;  /* 0x0000000209048211 */ /* 0x000fca00078e18ff */
[----:B------:R-:W0:Y:S02]  /*b520*/  @!P0 LDS.64 R6, [R4] ;  /* 0x0000000004068984 */ /* 0x000e240000000a00 */
[----:B0-----:R-:W-:Y:S01]  /*b530*/  @!P0 FADD.FTZ R16, R16, R6 ;  /* 0x0000000610108221 */ /* 0x001fe20000010000 */
[----:B------:R-:W-:-:S05]  /*b540*/  @!P0 FADD.FTZ R17, R17, R7 ;  /* 0x0000000711118221 */ /* 0x000fca0000010000 */
[----:B------:R0:W-:Y:S01]  /*b550*/  @!P0 STS.64 [R2], R16 ;  /* 0x0000001002008388 */ /* 0x0001e20000000a00 */
[----:B------:R-:W-:Y:S02]  /*b560*/  ISETP.GT.U32.AND P0, PT, R3, 0x7f, PT ;  /* 0x0000007f0300780c */ /* 0x000fe40003f04070 */
[----:B------:R-:W-:-:S11]  /*b570*/  MOV R3, R9 ;  /* 0x0000000900037202 */ /* 0x000fd60000000f00 */
[----:B0-----:R-:W-:Y:S05]  /*b580*/  @P0 BRA `(.L_x_5913) ;  /* 0xfffffffc00cc0947 */ /* 0x001fea000383ffff */
.L_x_5912:
[----:B------:R-:W-:Y:S01]  /*b590*/  BAR.SYNC.DEFER_BLOCKING 0x0 ;  /* 0x0000000000007b1d */ /* 0x000fe20000010000 */
[----:B------:R-:W-:-:S09]  /*b5a0*/  UISETP.GE.U32.AND UP0, UPT, UR4, 0x2, UPT ;  /* 0x000000020400788c */ /* 0x000fd2000bf06070 */
[----:B------:R-:W-:Y:S05]  /*b5b0*/  BRA.U !UP0, `(.L_x_5911) ;  /* 0x0000000108207547 */ /* 0x000fea000b800000 */
[----:B0-2---:R-:W-:-:S07]  /*b5c0*/  IMAD.MOV.U32 R2, RZ, RZ, 0x1 ;  /* 0x00000001ff027424 */ /* 0x005fce00078e00ff */
.L_x_5914:
[----:B------:R-:W0:Y:S04]  /*b5d0*/  SHFL.DOWN PT, R3, R16, R2, 0x1f ;  /* 0x08001f0210037589 */ /* 0x000e2800000e0000 */
[----:B------:R2:W5:Y:S02]  /*b5e0*/  SHFL.DOWN PT, R4, R17, R2, 0x1f ;  /* 0x08001f0211047589 */ /* 0x00056400000e0000 */
[----:B--2---:R-:W-:-:S04]  /*b5f0*/  SHF.L.U32 R2, R2, 0x1, RZ ;  /* 0x0000000102027819 */ /* 0x004fc800000006ff */
[----:B------:R-:W-:Y:S01]  /*b600*/  ISETP.GE.AND P0, PT, R2, UR4, PT ;  /* 0x0000000402007c0c */ /* 0x000fe2000bf06270 */
[----:B0-----:R-:W-:Y:S01]  /*b610*/  FADD.FTZ R16, R3, R16 ;  /* 0x0000001003107221 */ /* 0x001fe20000010000 */
[----:B-----5:R-:W-:-:S11]  /*b620*/  FADD.FTZ R17, R4, R17 ;  /* 0x0000001104117221 */ /* 0x020fd60000010000 */
[----:B------:R-:W-:Y:S05]  /*b630*/  @!P0 BRA `(.L_x_5914) ;  /* 0xfffffffc00e48947 */ /* 0x000fea000383ffff */
.L_x_5911:
[----:B------:R-:W5:Y:S01]  /*b640*/  LDCU UR4, c[0x0][0x564] ;  /* 0x0000ac80ff0477ac */ /* 0x000f620008000800 */
[----:B------:R-:W-:Y:S01]  /*b650*/  HFMA2 R18, -RZ, RZ, 0, 0 ;  /* 0x00000000ff127431 */ /* 0x000fe200000001ff */
[----:B-----5:R-:W-:-:S09]  /*b660*/  UISETP.NE.AND UP0, UPT, UR4, URZ, UPT ;  /* 0x000000ff0400728c */ /* 0x020fd2000bf05270 */
[----:B------:R-:W-:Y:S05]  /*b670*/  BRA.U !UP0, `(.L_x_5915) ;  /* 0x00000011085c7547 */ /* 0x000fea000b800000 */
[----:B------:R-:W5:Y:S01]  /*b680*/  LDL.64 R6, [R1] ;  /* 0x0000000001067983 */ /* 0x000f620000100a00 */
[----:B------:R-:W1:Y:S01]  /*b690*/  LDCU.64 UR8, c[0x0][0x568] ;  /* 0x0000ad00ff0877ac */ /* 0x000e620008000a00 */
[----:B0-2---:R-:W-:Y:S01]  /*b6a0*/  MOV R2, RZ ;  /* 0x000000ff00027202 */ /* 0x005fe20000000f00 */
[----:B------:R-:W0:Y:S01]  /*b6b0*/  LDCU UR5, c[0x0][0x570] ;  /* 0x0000ae00ff0577ac */ /* 0x000e220008000800 */
[----:B------:R-:W2:Y:S01]  /*b6c0*/  LDCU UR6, c[0x0][0x694] ;  /* 0x0000d280ff0677ac */ /* 0x000ea20008000800 */
[----:B-----5:R-:W-:Y:S02]  /*b6d0*/  IMAD.MOV.U32 R3, RZ, RZ, R7 ;  /* 0x000000ffff037224 */ /* 0x020fe400078e0007 */
[----:B-1----:R-:W-:-:S05]  /*b6e0*/  IMAD.HI.U32 R2, R7, UR9, R2 ;  /* 0x0000000907027c27 */ /* 0x002fca000f8e0002 */
[----:B0-----:R-:W-:Y:S01]  /*b6f0*/  SHF.R.U32.HI R3, RZ, UR5, R2 ;  /* 0x00000005ff037c19 */ /* 0x001fe20008011602 */
        /* <DEDUP_REMOVED lines=271> */
.L_x_5915:
[----:B------:R-:W5:Y:S01]  /*c7f0*/  LDCU UR5, c[0x0][0x3b0] ;  /* 0x00007600ff0577ac */ /* 0x000f620008000800 */
[----:B------:R-:W0:Y:S01]  /*c800*/  LDCU.64 UR6, c[0x0][0x778] ;  /* 0x0000ef00ff0677ac */ /* 0x000e220008000a00 */
[----:B-----5:R-:W-:Y:S01]  /*c810*/  UISETP.NE.AND UP1, UPT, UR5, URZ, UPT ;  /* 0x000000ff0500728c */ /* 0x020fe2000bf25270 */
[----:B0-----:R-:W-:Y:S02]  /*c820*/  ISETP.NE.U32.AND P0, PT, RZ, UR6, PT ;  /* 0x00000006ff007c0c */ /* 0x001fe4000bf05070 */
[----:B--2---:R-:W-:Y:S02]  /*c830*/  IADD3 R2, P1, PT, R18, UR6, RZ ;  /* 0x0000000612027c10 */ /* 0x004fe4000ff3e0ff */
[----:B------:R-:W-:Y:S02]  /*c840*/  ISETP.NE.AND.EX P0, PT, RZ, UR7, PT, P0 ;  /* 0x00000007ff007c0c */ /* 0x000fe4000bf05300 */
[----:B------:R-:W-:Y:S02]  /*c850*/  IADD3.X R3, PT, PT, RZ, UR7, RZ, P1, !PT ;  /* 0x00000007ff037c10 */ /* 0x000fe40008ffe4ff */
[----:B------:R-:W-:-:S02]  /*c860*/  SEL R2, R2, RZ, P0 ;  /* 0x000000ff02027207 */ /* 0x000fc40000000000 */
[----:B------:R-:W-:Y:S01]  /*c870*/  SEL R3, R3, RZ, P0 ;  /* 0x000000ff03037207 */ /* 0x000fe20000000000 */
[----:B------:R-:W-:Y:S06]  /*c880*/  BRA.U !UP1, `(.L_x_5916) ;  /* 0x0000002109887547 */ /* 0x000fec000b800000 */
[----:B------:R-:W0:Y:S01]  /*c890*/  S2R R4, SR_CTAID.X ;  /* 0x0000000000047919 */ /* 0x000e220000002500 */
[----:B------:R-:W3:Y:S01]  /*c8a0*/  LDCU UR5, c[0x0][0x3b4] ;  /* 0x00007680ff0577ac */ /* 0x000ee20008000800 */
[----:B------:R-:W-:Y:S01]  /*c8b0*/  MOV R18, RZ ;  /* 0x000000ff00127202 */ /* 0x000fe20000000f00 */
[----:B------:R-:W4:Y:S01]  /*c8c0*/  LDCU UR6, c[0x0][0x3b8] ;  /* 0x00007700ff0677ac */ /* 0x000f220008000800 */
[----:B------:R-:W0:Y:S01]  /*c8d0*/  LDCU UR7, c[0x0][0x3a0] ;  /* 0x00007400ff0777ac */ /* 0x000e220008000800 */
[----:B---3--:R-:W-:-:S04]  /*c8e0*/  IMAD R6, R0, UR5, RZ ;  /* 0x0000000500067c24 */ /* 0x008fc8000f8e02ff */
[----:B----4-:R-:W-:-:S04]  /*c8f0*/  IMAD R7, R5, UR6, R6 ;  /* 0x0000000605077c24 */ /* 0x010fc8000f8e0206 */
[----:B0-----:R-:W-:Y:S01]  /*c900*/  IMAD R7, R4, UR7, R7 ;  /* 0x0000000704077c24 */ /* 0x001fe2000f8e0207 */
[----:B------:R-:W-:Y:S06]  /*c910*/  BRA.U !UP0, `(.L_x_5917) ;  /* 0x0000001108547547 */ /* 0x000fec000b800000 */
[----:B------:R-:W1:Y:S01]  /*c920*/  LDCU.64 UR6, c[0x0][0x568] ;  /* 0x0000ad00ff0677ac */ /* 0x000e620008000a00 */
[----:B------:R-:W-:Y:S01]  /*c930*/  IMAD.MOV.U32 R6, RZ, RZ, RZ ;  /* 0x000000ffff067224 */ /* 0x000fe200078e00ff */
[----:B------:R-:W0:Y:S01]  /*c940*/  LDCU UR5, c[0x0][0x570] ;  /* 0x0000ae00ff0577ac */ /* 0x000e220008000800 */
[----:B------:R-:W2:Y:S01]  /*c950*/  LDCU UR8, c[0x0][0x694] ;  /* 0x0000d280ff0877ac */ /* 0x000ea20008000800 */
[----:B------:R-:W-:-:S04]  /*c960*/  UIADD3 UR4, UPT, UPT, UR4, -0x1, URZ ;  /* 0xffffffff04047890 */ /* 0x000fc8000fffe0ff */
[----:B------:R-:W-:Y:S01]  /*c970*/  UISETP.NE.AND UP0, UPT, UR4, URZ, UPT ;  /* 0x000000ff0400728c */ /* 0x000fe2000bf05270 */
[----:B-1----:R-:W-:-:S05]  /*c980*/  IMAD.HI.U32 R8, R7, UR7, R6 ;  /* 0x0000000707087c27 */ /* 0x002fca000f8e0006 */
[----:B0-----:R-:W-:-:S04]  /*c990*/  SHF.R.U32.HI R9, RZ, UR5, R8 ;  /* 0x00000005ff097c19 */ /* 0x001fc80008011608 */
[----:B------:R-:W-:-:S05]  /*c9a0*/  IADD3 R11, PT, PT, -R9, RZ, RZ ;  /* 0x000000ff090b7210 */ /* 0x000fca0007ffe1ff */
        /* <DEDUP_REMOVED lines=268> */
.L_x_5917:
[----:B------:R-:W0:Y:S01]  /*da70*/  LDCU UR4, c[0x0][0x398] ;  /* 0x00007300ff0477ac */ /* 0x000e220008000800 */
[----:B------:R-:W2:Y:S01]  /*da80*/  S2UR UR8, SR_CgaCtaId ;  /* 0x00000000000879c3 */ /* 0x000ea20000008800 */
[----:B------:R-:W-:Y:S01]  /*da90*/  BSSY.RECONVERGENT B0, `(.L_x_5918) ;  /* 0x0000016000007945 */ /* 0x000fe20003800200 */
[----:B------:R-:W-:Y:S02]  /*daa0*/  LOP3.LUT P3, RZ, R0, R5, RZ, 0xfc, !PT ;  /* 0x0000000500ff7212 */ /* 0x000fe4000786fcff */
[----:B------:R-:W-:Y:S02]  /*dab0*/  PLOP3.LUT P0, PT, PT, PT, PT, 0x8, 0x80 ;  /* 0x000000000080781c */ /* 0x000fe40003f0e170 */
[----:B0-----:R-:W-:-:S13]  /*dac0*/  ISETP.GE.AND P1, PT, R7, UR4, PT ;  /* 0x0000000407007c0c */ /* 0x001fda000bf26270 */
[----:B--2---:R-:W-:Y:S05]  /*dad0*/  @P1 BRA `(.L_x_5919) ;  /* 0x0000000000441947 */ /* 0x004fea0003800000 */
[----:B-1----:R-:W0:Y:S02]  /*dae0*/  LDC.64 R8, c[0x0][0x3a8] ;  /* 0x0000ea00ff087b82 */ /* 0x002e240000000a00 */
        /* <DEDUP_REMOVED lines=16> */
.L_x_5919:
[----:B------:R-:W-:Y:S05]  /*dbf0*/  BSYNC.RECONVERGENT B0 ;  /* 0x0000000000007941 */ /* 0x000fea0003800200 */
.L_x_5918:
        /* <DEDUP_REMOVED lines=14> */
[----:B------:R-:W2:Y:S01]  /*dce0*/  S2R R11, SR_LANEID ;  /* 0x00000000000b7919 */ /* 0x000ea20000000000 */
[----:B------:R-:W-:Y:S01]  /*dcf0*/  VOTEU.ANY UR5, UPT, PT ;  /* 0x0000000000057886 */ /* 0x000fe200038e0100 */
[----:B0-----:R-:W0:Y:S01]  /*dd00*/  LDC.64 R6, c[0x0][0x788] ;  /* 0x0001e200ff067b82 */ /* 0x001e220000000a00 */
[----:B------:R-:W2:Y:S08]  /*dd10*/  FLO.U32 R10, UR5 ;  /* 0x00000005000a7d00 */ /* 0x000eb000080e0000 */
[----:B-1----:R-:W1:Y:S01]  /*dd20*/  POPC R9, UR5 ;  /* 0x0000000500097d09 */ /* 0x002e620008000000 */
[----:B0-----:R-:W-:Y:S01]  /*dd30*/  IMAD.WIDE.U32 R6, R4, 0x4, R6 ;  /* 0x0000000404067825 */ /* 0x001fe200078e0006 */
[----:B--2---:R-:W-:-:S13]  /*dd40*/  ISETP.EQ.U32.AND P1, PT, R10, R11, PT ;  /* 0x0000000b0a00720c */ /* 0x004fda0003f22070 */
[----:B-1----:R-:W2:Y:S01]  /*dd50*/  @P1 ATOMG.E.ADD.STRONG.GPU PT, R7, desc[UR36][R6.64], R9 ;  /* 0x80000009060719a8 */ /* 0x002ea200081ef124 */
        /* <DEDUP_REMOVED lines=13> */
.L_x_5921:
[----:B------:R-:W-:Y:S05]  /*de30*/  BSYNC.RECONVERGENT B0 ;  /* 0x0000000000007941 */ /* 0x000fea0003800200 */
.L_x_5920:
[----:B------:R-:W-:Y:S01]  /*de40*/  BAR.SYNC.DEFER_BLOCKING 0x0 ;  /* 0x0000000000007b1d */ /* 0x000fe20000010000 */
[----:B------:R-:W-:-:S09]  /*de50*/  ULEA UR4, UR8, UR7, 0x18 ;  /* 0x0000000708047291 */ /* 0x000fd2000f8ec0ff */
[----:B0-2---:R-:W0:Y:S02]  /*de60*/  LDS.U8 R6, [UR4] ;  /* 0x00000004ff067984 */ /* 0x005e240008000000 */
        /* <DEDUP_REMOVED lines=13> */
[----:B------:R-:W2:Y:S01]  /*df40*/  LDCU.64 UR10, c[0x0][0x388] ;  /* 0x00007100ff0a77ac */ /* 0x000ea20008000a00 */
[----:B0-----:R-:W-:Y:S01]  /*df50*/  UISETP.NE.AND UP0, UPT, UR4, URZ, UPT ;  /* 0x000000ff0400728c */ /* 0x001fe2000bf05270 */
[----:B--2---:R-:W-:Y:S01]  /*df60*/  MOV R16, UR10 ;  /* 0x0000000a00107c02 */ /* 0x004fe20008000f00 */
[----:B------:R-:W-:-:S07]  /*df70*/  IMAD.U32 R17, RZ, RZ, UR11 ;  /* 0x0000000bff117e24 */ /* 0x000fce000f8e00ff */
[----:B------:R-:W-:Y:S05]  /*df80*/  BRA.U !UP0, `(.L_x_5923) ;  /* 0x0000000108587547 */ /* 0x000fea000b800000 */
[----:B------:R-:W1:Y:S01]  /*df90*/  LDCU UR4, c[0x0][0x360] ;  /* 0x00006c00ff0477ac */ /* 0x000e620008000800 */
[----:B------:R-:W0:Y:S01]  /*dfa0*/  LDCU UR6, c[0x0][0x3a4] ;  /* 0x00007480ff0677ac */ /* 0x000e220008000800 */
[----:B-1----:R-:W-:-:S05]  /*dfb0*/  IMAD R8, R5, UR4, R0 ;  /* 0x0000000405087c24 */ /* 0x002fca000f8e0200 */
[----:B0-----:R-:W-:-:S13]  /*dfc0*/  ISETP.GE.U32.AND P1, PT, R8, UR6, PT ;  /* 0x0000000608007c0c */ /* 0x001fda000bf26070 */
        /* <DEDUP_REMOVED lines=8> */
.L_x_5926:
[----:B------:R-:W-:-:S05]  /*e050*/  IADD3 R9, PT, PT, R11, R10, RZ ;  /* 0x0000000a0b097210 */ /* 0x000fca0007ffe0ff */
[----:B--2---:R-:W-:-:S06]  /*e060*/  IMAD.WIDE.U32 R8, R9, 0x8, R6 ;  /* 0x0000000809087825 */ /* 0x004fcc00078e0006 */
[----:B------:R-:W2:Y:S01]  /*e070*/  LDG.E.64 R8, desc[UR36][R8.64] ;  /* 0x0000002408087981 */ /* 0x000ea2000c1e1b00 */
[----:B------:R-:W-:-:S04]  /*e080*/  IADD3 R10, PT, PT, R13, R10, RZ ;  /* 0x0000000a0d0a7210 */ /* 0x000fc80007ffe0ff */
[----:B------:R-:W-:Y:S01]  /*e090*/  ISETP.GE.U32.AND P1, PT, R10, UR6, PT ;  /* 0x000000060a007c0c */ /* 0x000fe2000bf26070 */
[----:B--2---:R-:W-:Y:S01]  /*e0a0*/  FADD.FTZ R16, R8, R16 ;  /* 0x0000001008107221 */ /* 0x004fe20000010000 */
[----:B------:R-:W-:-:S11]  /*e0b0*/  FADD.FTZ R17, R9, R17 ;  /* 0x0000001109117221 */ /* 0x000fd60000010000 */
[----:B------:R-:W-:Y:S05]  /*e0c0*/  @!P1 BRA `(.L_x_5926) ;  /* 0xfffffffc00e09947 */ /* 0x000fea000383ffff */
[----:B------:R-:W-:Y:S05]  /*e0d0*/  BSYNC.RECONVERGENT B1 ;  /* 0x0000000000017941 */ /* 0x000fea0003800200 */
.L_x_5925:
[----:B------:R-:W-:Y:S05]  /*e0e0*/  BRA `(.L_x_5924) ;  /* 0x0000000000487947 */ /* 0x000fea0003800000 */
.L_x_5923:
[----:B------:R-:W0:Y:S02]  /*e0f0*/  LDCU UR5, c[0x0][0x3a4] ;  /* 0x00007480ff0577ac */ /* 0x000e240008000800 */
[----:B0-----:R-:W-:-:S13]  /*e100*/  ISETP.GE.U32.AND P1, PT, R5, UR5, PT ;  /* 0x0000000505007c0c */ /* 0x001fda000bf26070 */
[----:B------:R-:W-:Y:S05]  /*e110*/  @P1 BRA `(.L_x_5924) ;  /* 0x00000000003c1947 */ /* 0x000fea0003800000 */
[----:B------:R-:W0:Y:S01]  /*e120*/  LDCU UR4, c[0x0][0x374] ;  /* 0x00006e80ff0477ac */ /* 0x000e220008000800 */
[----:B------:R-:W2:Y:S01]  /*e130*/  LDC R10, c[0x0][0x360] ;  /* 0x0000d800ff0a7b82 */ /* 0x000ea20000000800 */
[----:B------:R-:W-:-:S07]  /*e140*/  IMAD.MOV.U32 R11, RZ, RZ, R5 ;  /* 0x000000ffff0b7224 */ /* 0x000fce00078e0005 */
[----:B------:R-:W3:Y:S08]  /*e150*/  LDC.64 R6, c[0x0][0x780] ;  /* 0x0001e000ff067b82 */ /* 0x000ef00000000a00 */
[----:B------:R-:W4:Y:S01]  /*e160*/  LDC R12, c[0x0][0x364] ;  /* 0x0000d900ff0c7b82 */ /* 0x000f220000000800 */
[----:B0-----:R-:W-:-:S07]  /*e170*/  IMAD R4, R4, UR4, RZ ;  /* 0x0000000404047c24 */ /* 0x001fce000f8e02ff */
.L_x_5927:
[----:B-1----:R-:W-:-:S05]  /*e180*/  IADD3 R9, PT, PT, R4, R11, RZ ;  /* 0x0000000b04097210 */ /* 0x002fca0007ffe0ff */
[----:B--2---:R-:W-:-:S04]  /*e190*/  IMAD R9, R9, R10, R0 ;  /* 0x0000000a09097224 */ /* 0x004fc800078e0200 */
[----:B---3--:R-:W-:-:S06]  /*e1a0*/  IMAD.WIDE.U32 R8, R9, 0x8, R6 ;  /* 0x0000000809087825 */ /* 0x008fcc00078e0006 */
[----:B------:R-:W2:Y:S01]  /*e1b0*/  LDG.E.64 R8, desc[UR36][R8.64] ;  /* 0x0000002408087981 */ /* 0x000ea2000c1e1b00 */
[----:B----4-:R-:W-:-:S04]  /*e1c0*/  IADD3 R11, PT, PT, R12, R11, RZ ;  /* 0x0000000b0c0b7210 */ /* 0x010fc80007ffe0ff */
[----:B------:R-:W-:Y:S01]  /*e1d0*/  ISETP.GE.U32.AND P1, PT, R11, UR5, PT ;  /* 0x000000050b007c0c */ /* 0x000fe2000bf26070 */
[----:B--2---:R-:W-:Y:S01]  /*e1e0*/  FADD.FTZ R16, R8, R16 ;  /* 0x0000001008107221 */ /* 0x004fe20000010000 */
[----:B------:R-:W-:-:S11]  /*e1f0*/  FADD.FTZ R17, R9, R17 ;  /* 0x0000001109117221 */ /* 0x000fd60000010000 */
[----:B------:R-:W-:Y:S05]  /*e200*/  @!P1 BRA `(.L_x_5927) ;  /* 0xfffffffc00dc9947 */ /* 0x000fea000383ffff */
.L_x_5924:
[----:B------:R-:W-:Y:S05]  /*e210*/  BSYNC.RECONVERGENT B0 ;  /* 0x0000000000007941 */ /* 0x000fea0003800200 */
.L_x_5922:
[----:B------:R-:W0:Y:S01]  /*e220*/  LDCU UR5, c[0x0][0x360] ;  /* 0x00006c00ff0577ac */ /* 0x000e220008000800 */
[----:B------:R-:W-:Y:S01]  /*e230*/  UIADD3 UR7, UPT, UPT, UR7, 0x10, URZ ;  /* 0x0000001007077890 */ /* 0x000fe2000fffe0ff */
[----:B------:R-:W2:Y:S03]  /*e240*/  LDCU UR6, c[0x0][0x364] ;  /* 0x00006c80ff0677ac */ /* 0x000ea60008000800 */
[----:B------:R-:W-:Y:S01]  /*e250*/  ULEA UR8, UR8, UR7, 0x18 ;  /* 0x0000000708087291 */ /* 0x000fe2000f8ec0ff */
[----:B------:R-:W3:Y:S01]  /*e260*/  LDCU UR4, c[0x0][0x3a8] ;  /* 0x00007500ff0477ac */ /* 0x000ee20008000800 */
[----:B0-----:R-:W-:-:S05]  /*e270*/  IMAD R4, R5, UR5, R0 ;  /* 0x0000000505047c24 */ /* 0x001fca000f8e0200 */
[----:B------:R-:W-:Y:S01]  /*e280*/  LEA R4, R4, UR8, 0x3 ;  /* 0x0000000804047c11 */ /* 0x000fe2000f8e18ff */
[----:B--2---:R-:W-:-:S04]  /*e290*/  UISETP.GE.U32.AND UP1, UPT, UR6, 0x2, UPT ;  /* 0x000000020600788c */ /* 0x004fc8000bf26070 */
[----:B------:R0:W-:Y:S01]  /*e2a0*/  STS.64 [R4], R16 ;  /* 0x0000001004007388 */ /* 0x0001e20000000a00 */
[----:B---3--:R-:W-:-:S04]  /*e2b0*/  UISETP.NE.AND UP0, UPT, UR4, URZ, UPT ;  /* 0x000000ff0400728c */ /* 0x008fc8000bf05270 */
[----:B------:R-:W-:Y:S07]  /*e2c0*/  BRA.U !UP1, `(.L_x_5928) ;  /* 0x00000001093c7547 */ /* 0x000fee000b800000 */
[----:B------:R-:W-:-:S05]  /*e2d0*/  UMOV UR4, UR6 ;  /* 0x0000000600047c82 */ /* 0x000fca0008000000 */
.L_x_5929:
        /* <DEDUP_REMOVED lines=9> */
[----:B------:R-:W0:Y:S02]  /*e370*/  @!P1 LDS.64 R6, [R6] ;  /* 0x0000000006069984 */ /* 0x000e240000000a00 */
[----:B0-2---:R-:W-:Y:S01]  /*e380*/  @!P1 FADD.FTZ R16, R16, R6 ;  /* 0x0000000610109221 */ /* 0x005fe20000010000 */
[----:B------:R-:W-:-:S05]  /*e390*/  @!P1 FADD.FTZ R17, R17, R7 ;  /* 0x0000000711119221 */ /* 0x000fca0000010000 */
[----:B------:R2:W-:Y:S01]  /*e3a0*/  @!P1 STS.64 [R4], R16 ;  /* 0x0000001004009388 */ /* 0x0005e20000000a00 */
[----:B------:R-:W-:Y:S05]  /*e3b0*/  BRA.U UP1, `(.L_x_5929) ;  /* 0xfffffffd01c87547 */ /* 0x000fea000b83ffff */
.L_x_5928:
        /* <DEDUP_REMOVED lines=9> */
.L_x_5932:
[----:B-1----:R-:W-:Y:S01]  /*e450*/  SHF.R.U32.HI R9, RZ, 0x1, R5 ;  /* 0x00000001ff097819 */ /* 0x002fe20000011605 */
[----:B------:R-:W-:Y:S03]  /*e460*/  BAR.SYNC.DEFER_BLOCKING 0x0 ;  /* 0x0000000000007b1d */ /* 0x000fe60000010000 */
[----:B------:R-:W-:-:S04]  /*e470*/  IADD3 R6, PT, PT, R9, R0, RZ ;  /* 0x0000000009067210 */ /* 0x000fc80007ffe0ff */
[----:B------:R-:W-:-:S04]  /*e480*/  ISETP.GE.U32.AND P1, PT, R6, UR5, PT ;  /* 0x0000000506007c0c */ /* 0x000fc8000bf26070 */
[----:B------:R-:W-:-:S13]  /*e490*/  ISETP.GE.U32.OR P1, PT, R0, R9, P1 ;  /* 0x000000090000720c */ /* 0x000fda0000f26470 */
[----:B------:R-:W-:-:S06]  /*e4a0*/  @!P1 LEA R6, R9, R4, 0x3 ;  /* 0x0000000409069211 */ /* 0x000fcc00078e18ff */
[----:B------:R-:W0:Y:S02]  /*e4b0*/  @!P1 LDS.64 R6, [R6] ;  /* 0x0000000006069984 */ /* 0x000e240000000a00 */
[----:B0-23--:R-:W-:Y:S01]  /*e4c0*/  @!P1 FADD.FTZ R16, R16, R6 ;  /* 0x0000000610109221 */ /* 0x00dfe20000010000 */
[----:B------:R-:W-:-:S05]  /*e4d0*/  @!P1 FADD.FTZ R17, R17, R7 ;  /* 0x0000000711119221 */ /* 0x000fca0000010000 */
[----:B------:R4:W-:Y:S01]  /*e4e0*/  @!P1 STS.64 [R4], R16 ;  /* 0x0000001004009388 */ /* 0x0009e20000000a00 */
[----:B------:R-:W-:Y:S02]  /*e4f0*/  ISETP.GT.U32.AND P1, PT, R5, 0x7f, PT ;  /* 0x0000007f0500780c */ /* 0x000fe40003f24070 */
[----:B------:R-:W-:-:S11]  /*e500*/  MOV R5, R9 ;  /* 0x0000000900057202 */ /* 0x000fd60000000f00 */
[----:B----4-:R-:W-:Y:S05]  /*e510*/  @P1 BRA `(.L_x_5932) ;  /* 0xfffffffc00cc1947 */ /* 0x010fea000383ffff */
.L_x_5931:
[----:B------:R-:W-:Y:S01]  /*e520*/  BAR.SYNC.DEFER_BLOCKING 0x0 ;  /* 0x0000000000007b1d */ /* 0x000fe20000010000 */
[----:B------:R-:W-:-:S09]  /*e530*/  UISETP.GE.U32.AND UP0, UPT, UR4, 0x2, UPT ;  /* 0x000000020400788c */ /* 0x000fd2000bf06070 */
[----:B------:R-:W-:Y:S05]  /*e540*/  BRA.U !UP0, `(.L_x_5930) ;  /* 0x0000000108207547 */ /* 0x000fea000b800000 */
[----:B------:R-:W-:-:S07]  /*e550*/  IMAD.MOV.U32 R0, RZ, RZ, 0x1 ;  /* 0x00000001ff007424 */ /* 0x000fce00078e00ff */
.L_x_5933:
[----:B------:R-:W4:Y:S04]  /*e560*/  SHFL.DOWN PT, R5, R16, R0, 0x1f ;  /* 0x08001f0010057589 */ /* 0x000f2800000e0000 */
[----:B0-23--:R0:W2:Y:S02]  /*e570*/  SHFL.DOWN PT, R4, R17, R0, 0x1f ;  /* 0x08001f0011047589 */ /* 0x00d0a400000e0000 */
[----:B0-----:R-:W-:-:S04]  /*e580*/  SHF.L.U32 R0, R0, 0x1, RZ ;  /* 0x0000000100007819 */ /* 0x001fc800000006ff */
[----:B------:R-:W-:Y:S01]  /*e590*/  ISETP.GE.AND P1, PT, R0, UR4, PT ;  /* 0x0000000400007c0c */ /* 0x000fe2000bf26270 */
[----:B----4-:R-:W-:Y:S01]  /*e5a0*/  FADD.FTZ R16, R5, R16 ;  /* 0x0000001005107221 */ /* 0x010fe20000010000 */
[----:B--2---:R-:W-:-:S11]  /*e5b0*/  FADD.FTZ R17, R4, R17 ;  /* 0x0000001104117221 */ /* 0x004fd60000010000 */
[----:B------:R-:W-:Y:S05]  /*e5c0*/  @!P1 BRA `(.L_x_5933) ;  /* 0xfffffffc00e49947 */ /* 0x000fea000383ffff */
.L_x_5930:
        /* <DEDUP_REMOVED lines=9> */
[----:B-----5:R-:W-:-:S04]  /*e660*/  IADD3 R2, P0, PT, R18, UR4, RZ ;  /* 0x0000000412027c10 */ /* 0x020fc8000ff1e0ff */
[----:B------:R-:W-:Y:S01]  /*e670*/  IADD3.X R3, PT, PT, RZ, UR5, RZ, P0, !PT ;  /* 0x00000005ff037c10 */ /* 0x000fe200087fe4ff */
[----:B0-----:R-:W-:-:S03]  /*e680*/  UISETP.NE.AND UP1, UPT, UR7, URZ, UPT ;  /* 0x000000ff0700728c */ /* 0x001fc6000bf25270 */
[----:B------:R-:W-:Y:S08]  /*e690*/  BRA.U !UP0, `(.L_x_5935) ;  /* 0x00000001080c7547 */ /* 0x000ff0000b800000 */
[----:B--23--:R-:W2:Y:S02]  /*e6a0*/  LDG.E.64 R4, desc[UR36][R2.64] ;  /* 0x0000002402047981 */ /* 0x00cea4000c1e1b00 */
[----:B--2---:R-:W-:Y:S01]  /*e6b0*/  FADD.FTZ R16, R16, R4 ;  /* 0x0000000410107221 */ /* 0x004fe20000010000 */
[----:B------:R-:W-:-:S07]  /*e6c0*/  FADD.FTZ R17, R17, R5 ;  /* 0x0000000511117221 */ /* 0x000fce0000010000 */
.L_x_5935:
[----:B------:R-:W-:Y:S05]  /*e6d0*/  BRA.U !UP1, `(.L_x_5936) ;  /* 0x0000000109607547 */ /* 0x000fea000b800000 */
[----:B------:R-:W0:Y:S02]  /*e6e0*/  LDCU UR4, c[0x0][0x79c] ;  /* 0x0000f380ff0477ac */ /* 0x000e240008000800 */
[----:B0-----:R-:W-:-:S09]  /*e6f0*/  UISETP.NE.AND UP0, UPT, UR4, 0x1, UPT ;  /* 0x000000010400788c */ /* 0x001fd2000bf05270 */
[----:B------:R-:W-:Y:S05]  /*e700*/  BRA.U !UP0, `(.L_x_5937) ;  /* 0x0000000108407547 */ /* 0x000fea000b800000 */
[----:B------:R-:W-:Y:S01]  /*e710*/  MOV R2, 0x660 ;  /* 0x0000066000027802 */ /* 0x000fe20000000f00 */
[----:B------:R-:W2:Y:S01]  /*e720*/  LDCU.64 UR4, c[0x4][0x650] ;  /* 0x0100ca00ff0477ac */ /* 0x000ea20008000a00 */
[----:B-1----:R-:W-:Y:S01]  /*e730*/  HFMA2 R8, -RZ, RZ, 0, 4.4763088226318359375e-05 ;  /* 0x000002efff087431 */ /* 0x002fe200000001ff */
[----:B------:R-:W-:Y:S01]  /*e740*/  MOV R12, 0x1 ;  /* 0x00000001000c7802 */ /* 0x000fe20000000f00 */
[----:B------:R-:W-:Y:S01]  /*e750*/  HFMA2 R13, -RZ, RZ, 0, 0 ;  /* 0x00000000ff0d7431 */ /* 0x000fe200000001ff */
[----:B------:R-:W0:Y:S01]  /*e760*/  LDCU.64 UR6, c[0x4][0x640] ;  /* 0x0100c800ff0677ac */ /* 0x000e220008000a00 */
[----:B------:R-:W1:Y:S01]  /*e770*/  LDC.64 R2, c[0x4][R2] ;  /* 0x0100000002027b82 */ /* 0x000e620000000a00 */
[----:B------:R-:W4:Y:S01]  /*e780*/  LDCU.64 UR8, c[0x4][0x1d0] ;  /* 0x01003a00ff0877ac */ /* 0x000f220008000a00 */
[----:B--23--:R-:W-:Y:S01]  /*e790*/  MOV R4, UR4 ;  /* 0x0000000400047c02 */ /* 0x00cfe20008000f00 */
[----:B------:R-:W-:Y:S01]  /*e7a0*/  IMAD.U32 R5, RZ, RZ, UR5 ;  /* 0x00000005ff057e24 */ /* 0x000fe2000f8e00ff */
[----:B0-----:R-:W-:-:S02]  /*e7b0*/  MOV R6, UR6 ;  /* 0x0000000600067c02 */ /* 0x001fc40008000f00 */
[----:B------:R-:W-:Y:S02]  /*e7c0*/  MOV R7, UR7 ;  /* 0x0000000700077c02 */ /* 0x000fe40008000f00 */
[----:B----4-:R-:W-:Y:S01]  /*e7d0*/  MOV R10, UR8 ;  /* 0x00000008000a7c02 */ /* 0x010fe20008000f00 */
[----:B------:R-:W-:-:S07]  /*e7e0*/  IMAD.U32 R11, RZ, RZ, UR9 ;  /* 0x00000009ff0b7e24 */ /* 0x000fce000f8e00ff */
[----:B------:R-:W-:-:S07]  /*e7f0*/  LEPC R20, `(.L_x_5937) ;  /* 0x000000001014794e */ /* 0x000fce0000000000 */
[----:B-1----:R-:W-:Y:S05]  /*e800*/  CALL.ABS.NOINC R2 ;  /* 0x0000000002007343 */ /* 0x002fea0003c00000 */
.L_x_5937:
[----:B------:R-:W0:Y:S02]  /*e810*/  LDCU.64 UR4, c[0x0][0x768] ;  /* 0x0000ed00ff0477ac */ /* 0x000e240008000a00 */
[----:B0-----:R-:W-:-:S05]  /*e820*/  IADD3 R18, P0, PT, R18, UR4, RZ ;  /* 0x0000000412127c10 */ /* 0x001fca000ff1e0ff */
[----:B------:R-:W-:-:S05]  /*e830*/  IMAD.X R19, RZ, RZ, UR5, P0 ;  /* 0x00000005ff137e24 */ /* 0x000fca00080e06ff */
[----:B------:R-:W-:Y:S01]  /*e840*/  STG.E.64 desc[UR36][R18.64], R16 ;  /* 0x0000001012007986 */ /* 0x000fe2000c101b24 */
[----:B------:R-:W-:Y:S05]  /*e850*/  EXIT ;  /* 0x000000000000794d */ /* 0x000fea0003800000 */
.L_x_5936:
[----:B------:R-:W-:Y:S01]  /*e860*/  STG.E.64 desc[UR36][R2.64], R16 ;  /* 0x0000001002007986 */ /* 0x000fe2000c101b24 */
[----:B------:R-:W-:Y:S05]  /*e870*/  EXIT ;  /* 0x000000000000794d */ /* 0x000fea0003800000 */
.L_x_5934:
[----:B------:R-:W4:Y:S01]  /*e880*/  LDCU.U8 UR4, c[0x0][0x798] ;  /* 0x0000f300ff0477ac */ /* 0x000f220008000000 */
[----:B------:R-:W5:Y:S01]  /*e890*/  LDCU.U8 UR5, c[0x0][0x799] ;  /* 0x0000f320ff0577ac */ /* 0x000f620008000000 */
[----:B----4-:R-:W-:Y:S02]  /*e8a0*/  UISETP.NE.AND UP0, UPT, UR4, URZ, UPT ;  /* 0x000000ff0400728c */ /* 0x010fe4000bf05270 */
[----:B-----5:R-:W-:-:S07]  /*e8b0*/  UISETP.NE.AND UP1, UPT, UR5, URZ, UPT ;  /* 0x000000ff0500728c */ /* 0x020fce000bf25270 */
[----:B------:R-:W-:Y:S05]  /*e8c0*/  BRA.U !UP0, `(.L_x_5938) ;  /* 0x00000001080c7547 */ /* 0x000fea000b800000 */
[----:B0-23--:R-:W2:Y:S02]  /*e8d0*/  LDG.E.64 R4, desc[UR36][R2.64] ;  /* 0x0000002402047981 */ /* 0x00dea4000c1e1b00 */
[----:B--2---:R-:W-:Y:S01]  /*e8e0*/  FADD.FTZ R16, R16, R4 ;  /* 0x0000000410107221 */ /* 0x004fe20000010000 */
[----:B------:R-:W-:-:S07]  /*e8f0*/  FADD.FTZ R17, R17, R5 ;  /* 0x0000000511117221 */ /* 0x000fce0000010000 */
.L_x_5938:
[----:B------:R-:W-:Y:S05]  /*e900*/  BRA.U !UP1, `(.L_x_5939) ;  /* 0x0000000109607547 */ /* 0x000fea000b800000 */
[----:B------:R-:W4:Y:S02]  /*e910*/  LDCU UR4, c[0x0][0x79c] ;  /* 0x0000f380ff0477ac */ /* 0x000f240008000800 */
[----:B----4-:R-:W-:-:S09]  /*e920*/  UISETP.NE.AND UP0, UPT, UR4, 0x1, UPT ;  /* 0x000000010400788c */ /* 0x010fd2000bf05270 */
[----:B------:R-:W-:Y:S05]  /*e930*/  BRA.U !UP0, `(.L_x_5940) ;  /* 0x0000000108407547 */ /* 0x000fea000b800000 */
[----:B------:R-:W-:Y:S01]  /*e940*/  MOV R2, 0x660 ;  /* 0x0000066000027802 */ /* 0x000fe20000000f00 */
[----:B------:R-:W0:Y:S01]  /*e950*/  LDCU.64 UR4, c[0x4][0x650] ;  /* 0x0100ca00ff0477ac */ /* 0x000e220008000a00 */
[----:B-1----:R-:W-:Y:S02]  /*e960*/  HFMA2 R8, -RZ, RZ, 0, 4.4763088226318359375e-05 ;  /* 0x000002efff087431 */ /* 0x002fe400000001ff */
[----:B------:R-:W-:Y:S01]  /*e970*/  IMAD.MOV.U32 R12, RZ, RZ, 0x1 ;  /* 0x00000001ff0c7424 */ /* 0x000fe200078e00ff */
[----:B------:R-:W-:Y:S01]  /*e980*/  MOV R13, RZ ;  /* 0x000000ff000d7202 */ /* 0x000fe20000000f00 */
[----:B------:R-:W1:Y:S01]  /*e990*/  LDCU.64 UR6, c[0x4][0x640] ;  /* 0x0100c800ff0677ac */ /* 0x000e620008000a00 */
[----:B------:R-:W4:Y:S01]  /*e9a0*/  LDC.64 R2, c[0x4][R2] ;  /* 0x0100000002027b82 */ /* 0x000f220000000a00 */
[----:B------:R-:W5:Y:S01]  /*e9b0*/  LDCU.64 UR8, c[0x4][0x1d0] ;  /* 0x01003a00ff0877ac */ /* 0x000f620008000a00 */
[----:B0-23--:R-:W-:Y:S02]  /*e9c0*/  MOV R4, UR4 ;  /* 0x0000000400047c02 */ /* 0x00dfe40008000f00 */
[----:B------:R-:W-:-:S02]  /*e9d0*/  MOV R5, UR5 ;  /* 0x0000000500057c02 */ /* 0x000fc40008000f00 */
[----:B-1----:R-:W-:Y:S01]  /*e9e0*/  MOV R6, UR6 ;  /* 0x0000000600067c02 */ /* 0x002fe20008000f00 */
[----:B------:R-:W-:Y:S01]  /*e9f0*/  IMAD.U32 R7, RZ, RZ, UR7 ;  /* 0x00000007ff077e24 */ /* 0x000fe2000f8e00ff */
[----:B-----5:R-:W-:Y:S02]  /*ea00*/  MOV R10, UR8 ;  /* 0x00000008000a7c02 */ /* 0x020fe40008000f00 */
[----:B------:R-:W-:-:S07]  /*ea10*/  MOV R11, UR9 ;  /* 0x00000009000b7c02 */ /* 0x000fce0008000f00 */
[----:B------:R-:W-:-:S07]  /*ea20*/  LEPC R20, `(.L_x_5940) ;  /* 0x000000001014794e */ /* 0x000fce0000000000 */
[----:B----4-:R-:W-:Y:S05]  /*ea30*/  CALL.ABS.NOINC R2 ;  /* 0x0000000002007343 */ /* 0x010fea0003c00000 */
.L_x_5940:
[----:B------:R-:W4:Y:S02]  /*ea40*/  LDCU.64 UR4, c[0x0][0x768] ;  /* 0x0000ed00ff0477ac */ /* 0x000f240008000a00 */
[----:B----4-:R-:W-:-:S04]  /*ea50*/  IADD3 R18, P0, PT, R18, UR4, RZ ;  /* 0x0000000412127c10 */ /* 0x010fc8000ff1e0ff */
[----:B------:R-:W-:-:S05]  /*ea60*/  IADD3.X R19, PT, PT, RZ, UR5, RZ, P0, !PT ;  /* 0x00000005ff137c10 */ /* 0x000fca00087fe4ff */
[----:B------:R-:W-:Y:S01]  /*ea70*/  STG.E.64 desc[UR36][R18.64], R16 ;  /* 0x0000001012007986 */ /* 0x000fe2000c101b24 */
[----:B------:R-:W-:Y:S05]  /*ea80*/  EXIT ;  /* 0x000000000000794d */ /* 0x000fea0003800000 */
.L_x_5939:
[----:B------:R-:W-:Y:S01]  /*ea90*/  STG.E.64 desc[UR36][R2.64], R16 ;  /* 0x0000001002007986 */ /* 0x000fe2000c101b24 */
[----:B------:R-:W-:Y:S05]  /*eaa0*/  EXIT ;  /* 0x000000000000794d */ /* 0x000fea0003800000 */
.L_x_5916:
[----:B------:R-:W2:Y:S01]  /*eab0*/  LDL.LU.64 R6, [R1] ;  /* 0x0000000001067983 */ /* 0x000ea20000300a00 */
[----:B------:R-:W2:Y:S02]  /*eac0*/  LDCU UR4, c[0x0][0x398] ;  /* 0x00007300ff0477ac */ /* 0x000ea40008000800 */
[----:B--2---:R-:W-:-:S13]  /*ead0*/  ISETP.GE.AND P0, PT, R7, UR4, PT ;  /* 0x0000000407007c0c */ /* 0x004fda000bf06270 */
[----:B------:R-:W-:Y:S05]  /*eae0*/  @P0 EXIT ;  /* 0x000000000000094d */ /* 0x000fea0003800000 */
[----:B------:R-:W0:Y:S01]  /*eaf0*/  LDCU UR4, c[0x0][0x3a8] ;  /* 0x00007500ff0477ac */ /* 0x000e220008000800 */
[----:B---3--:R-:W-:Y:S02]  /*eb00*/  ISETP.NE.AND P1, PT, R0, RZ, PT ;  /* 0x000000ff0000720c */ /* 0x008fe40003f25270 */
[----:B0-----:R-:W-:-:S13]  /*eb10*/  ISETP.NE.AND P0, PT, RZ, UR4, PT ;  /* 0x00000004ff007c0c */ /* 0x001fda000bf05270 */
[----:B------:R-:W-:Y:S05]  /*eb20*/  @P0 EXIT P1 ;  /* 0x000000000000094d */ /* 0x000fea0000800000 */
[----:B------:R-:W0:Y:S01]  /*eb30*/  LDCU UR4, c[0x0][0x3ac] ;  /* 0x00007580ff0477ac */ /* 0x000e220008000800 */
[----:B----4-:R-:W-:Y:S02]  /*eb40*/  ISETP.NE.AND P1, PT, R5, RZ, PT ;  /* 0x000000ff0500720c */ /* 0x010fe40003f25270 */
[----:B0-----:R-:W-:-:S13]  /*eb50*/  ISETP.NE.AND P0, PT, RZ, UR4, PT ;  /* 0x00000004ff007c0c */ /* 0x001fda000bf05270 */
[----:B------:R-:W-:Y:S05]  /*eb60*/  @P0 EXIT P1 ;  /* 0x000000000000094d */ /* 0x000fea0000800000 */
[----:B------:R-:W-:-:S04]  /*eb70*/  UISETP.NE.U32.AND UP0, UPT, UR6, URZ, UPT ;  /* 0x000000ff0600728c */ /* 0x000fc8000bf05070 */
[----:B------:R-:W-:-:S09]  /*eb80*/  UISETP.NE.AND.EX UP0, UPT, UR7, URZ, UPT, UP0 ;  /* 0x000000ff0700728c */ /* 0x000fd2000bf05300 */
[----:B------:R-:W-:Y:S05]  /*eb90*/  BRA.U UP0, `(.L_x_5941) ;  /* 0x0000000100987547 */ /* 0x000fea000b800000 */
[----:B------:R-:W0:Y:S01]  /*eba0*/  LDCU.U8 UR6, c[0x0][0x798] ;  /* 0x0000f300ff0677ac */ /* 0x000e220008000000 */
[----:B------:R-:W2:Y:S01]  /*ebb0*/  LDCU.64 UR4, c[0x0][0x768] ;  /* 0x0000ed00ff0477ac */ /* 0x000ea20008000a00 */
[----:B------:R-:W3:Y:S01]  /*ebc0*/  LDCU.U8 UR7, c[0x0][0x799] ;  /* 0x0000f320ff0777ac */ /* 0x000ee20008000000 */
[----:B0-----:R-:W-:Y:S01]  /*ebd0*/  UISETP.NE.AND UP0, UPT, UR6, URZ, UPT ;  /* 0x000000ff0600728c */ /* 0x001fe2000bf05270 */
[----:B--2---:R-:W-:-:S04]  /*ebe0*/  IADD3 R2, P0, PT, R18, UR4, RZ ;  /* 0x0000000412027c10 */ /* 0x004fc8000ff1e0ff */
[----:B------:R-:W-:Y:S01]  /*ebf0*/  IADD3.X R3, PT, PT, RZ, UR5, RZ, P0, !PT ;  /* 0x00000005ff037c10 */ /* 0x000fe200087fe4ff */
[----:B---3--:R-:W-:-:S03]  /*ec00*/  UISETP.NE.AND UP1, UPT, UR7, URZ, UPT ;  /* 0x000000ff0700728c */ /* 0x008fc6000bf25270 */
[----:B------:R-:W-:Y:S08]  /*ec10*/  BRA.U !UP0, `(.L_x_5942) ;  /* 0x00000001080c7547 */ /* 0x000ff0000b800000 */
[----:B------:R-:W2:Y:S02]  /*ec20*/  LDG.E.64 R4, desc[UR36][R2.64] ;  /* 0x0000002402047981 */ /* 0x000ea4000c1e1b00 */
[----:B--2---:R-:W-:Y:S01]  /*ec30*/  FADD.FTZ R16, R16, R4 ;  /* 0x0000000410107221 */ /* 0x004fe20000010000 */
[----:B------:R-:W-:-:S07]  /*ec40*/  FADD.FTZ R17, R17, R5 ;  /* 0x0000000511117221 */ /* 0x000fce0000010000 */
.L_x_5942:
[----:B------:R-:W-:Y:S05]  /*ec50*/  BRA.U !UP1, `(.L_x_5943) ;  /* 0x0000000109607547 */ /* 0x000fea000b800000 */
[----:B------:R-:W0:Y:S02]  /*ec60*/  LDCU UR4, c[0x0][0x79c] ;  /* 0x0000f380ff0477ac */ /* 0x000e240008000800 */
[----:B0-----:R-:W-:-:S09]  /*ec70*/  UISETP.NE.AND UP0, UPT, UR4, 0x1, UPT ;  /* 0x000000010400788c */ /* 0x001fd2000bf05270 */
[----:B------:R-:W-:Y:S05]  /*ec80*/  BRA.U !UP0, `(.L_x_5944) ;  /* 0x0000000108407547 */ /* 0x000fea000b800000 */
[----:B------:R-:W-:Y:S01]  /*ec90*/  MOV R2, 0x660 ;  /* 0x0000066000027802 */ /* 0x000fe20000000f00 */
[----:B------:R-:W0:Y:S01]  /*eca0*/  LDCU.64 UR4, c[0x4][0x650] ;  /* 0x0100ca00ff0477ac */ /* 0x000e220008000a00 */
[----:B-1----:R-:W-:Y:S01]  /*ecb0*/  HFMA2 R8, -RZ, RZ, 0, 4.4763088226318359375e-05 ;  /* 0x000002efff087431 */ /* 0x002fe200000001ff */
        /* <DEDUP_REMOVED lines=13> */
.L_x_5944:
[----:B------:R-:W0:Y:S02]  /*ed90*/  LDCU.64 UR4, c[0x0][0x768] ;  /* 0x0000ed00ff0477ac */ /* 0x000e240008000a00 */
[----:B0-----:R-:W-:-:S04]  /*eda0*/  IADD3 R18, P0, PT, R18, UR4, RZ ;  /* 0x0000000412127c10 */ /* 0x001fc8000ff1e0ff */
[----:B------:R-:W-:-:S05]  /*edb0*/  IADD3.X R19, PT, PT, RZ, UR5, RZ, P0, !PT ;  /* 0x00000005ff137c10 */ /* 0x000fca00087fe4ff */
[----:B------:R-:W-:Y:S01]  /*edc0*/  STG.E.64 desc[UR36][R18.64], R16 ;  /* 0x0000001012007986 */ /* 0x000fe2000c101b24 */
[----:B------:R-:W-:Y:S05]  /*edd0*/  EXIT ;  /* 0x000000000000794d */ /* 0x000fea0003800000 */
.L_x_5943:
[----:B------:R-:W-:Y:S01]  /*ede0*/  STG.E.64 desc[UR36][R2.64], R16 ;  /* 0x0000001002007986 */ /* 0x000fe2000c101b24 */
[----:B------:R-:W-:Y:S05]  /*edf0*/  EXIT ;  /* 0x000000000000794d */ /* 0x000fea0003800000 */
.L_x_5941:
[----:B------:R-:W0:Y:S01]  /*ee00*/  LDCU.U8 UR4, c[0x0][0x798] ;  /* 0x0000f300ff0477ac */ /* 0x000e220008000000 */
[----:B------:R-:W2:Y:S01]  /*ee10*/  LDCU.U8 UR5, c[0x0][0x799] ;  /* 0x0000f320ff0577ac */ /* 0x000ea20008000000 */
[----:B0-----:R-:W-:Y:S02]  /*ee20*/  UISETP.NE.AND UP0, UPT, UR4, URZ, UPT ;  /* 0x000000ff0400728c */ /* 0x001fe4000bf05270 */
[----:B--2---:R-:W-:-:S07]  /*ee30*/  UISETP.NE.AND UP1, UPT, UR5, URZ, UPT ;  /* 0x000000ff0500728c */ /* 0x004fce000bf25270 */
[----:B------:R-:W-:Y:S05]  /*ee40*/  BRA.U !UP0, `(.L_x_5945) ;  /* 0x00000001080c7547 */ /* 0x000fea000b800000 */
[----:B------:R-:W2:Y:S02]  /*ee50*/  LDG.E.64 R4, desc[UR36][R2.64] ;  /* 0x0000002402047981 */ /* 0x000ea4000c1e1b00 */
[----:B--2---:R-:W-:Y:S01]  /*ee60*/  FADD.FTZ R16, R16, R4 ;  /* 0x0000000410107221 */ /* 0x004fe20000010000 */
[----:B------:R-:W-:-:S07]  /*ee70*/  FADD.FTZ R17, R17, R5 ;  /* 0x0000000511117221 */ /* 0x000fce0000010000 */
.L_x_5945:
[----:B------:R-:W-:Y:S05]  /*ee80*/  BRA.U !UP1, `(.L_x_5946) ;  /* 0x0000000109607547 */ /* 0x000fea000b800000 */
[----:B------:R-:W0:Y:S02]  /*ee90*/  LDCU UR4, c[0x0][0x79c] ;  /* 0x0000f380ff0477ac */ /* 0x000e240008000800 */
[----:B0-----:R-:W-:-:S09]  /*eea0*/  UISETP.NE.AND UP0, UPT, UR4, 0x1, UPT ;  /* 0x000000010400788c */ /* 0x001fd2000bf05270 */
[----:B------:R-:W-:Y:S05]  /*eeb0*/  BRA.U !UP0, `(.L_x_5947) ;  /* 0x0000000108407547 */ /* 0x000fea000b800000 */
[----:B------:R-:W-:Y:S01]  /*eec0*/  MOV R2, 0x660 ;  /* 0x0000066000027802 */ /* 0x000fe20000000f00 */
[----:B------:R-:W0:Y:S01]  /*eed0*/  LDCU.64 UR4, c[0x4][0x650] ;  /* 0x0100ca00ff0477ac */ /* 0x000e220008000a00 */
[----:B------:R-:W-:Y:S02]  /*eee0*/  HFMA2 R12, -RZ, RZ, 0, 5.9604644775390625e-08 ;  /* 0x00000001ff0c7431 */ /* 0x000fe400000001ff */
[----:B-1----:R-:W-:Y:S01]  /*eef0*/  IMAD.MOV.U32 R8, RZ, RZ, 0x2ef ;  /* 0x000002efff087424 */ /* 0x002fe200078e00ff */
        /* <DEDUP_REMOVED lines=12> */
.L_x_5947:
[----:B------:R-:W0:Y:S02]  /*efc0*/  LDCU.64 UR4, c[0x0][0x768] ;  /* 0x0000ed00ff0477ac */ /* 0x000e240008000a00 */
[----:B0-----:R-:W-:-:S04]  /*efd0*/  IADD3 R18, P0, PT, R18, UR4, RZ ;  /* 0x0000000412127c10 */ /* 0x001fc8000ff1e0ff */
[----:B------:R-:W-:-:S05]  /*efe0*/  IADD3.X R19, PT, PT, RZ, UR5, RZ, P0, !PT ;  /* 0x00000005ff137c10 */ /* 0x000fca00087fe4ff */
[----:B------:R-:W-:Y:S01]  /*eff0*/  STG.E.64 desc[UR36][R18.64], R16 ;  /* 0x0000001012007986 */ /* 0x000fe2000c101b24 */
[----:B------:R-:W-:Y:S05]  /*f000*/  EXIT ;  /* 0x000000000000794d */ /* 0x000fea0003800000 */
.L_x_5946:
[----:B------:R-:W-:Y:S01]  /*f010*/  STG.E.64 desc[UR36][R2.64], R16 ;  /* 0x0000001002007986 */ /* 0x000fe2000c101b24 */
[----:B------:R-:W-:Y:S05]  /*f020*/  EXIT ;  /* 0x000000000000794d */ /* 0x000fea0003800000 */
.L_x_5948:
        /* <DEDUP_REMOVED lines=13> */
.L_x_8896:


//--------------------- .text._ZN2at6native13reduce_kernelILi256ELi2ENS0_8ReduceOpIN3c107complexIfEENS0_14func_wrapper_tIS5_NS0_55_GLOBAL__N__0955718d_22_SparseCsrTensorMath_cu_868dd54514ReductionAddOpIS5_EEEEjS5_Li4ELi4EEEEEvT1_ --------------------------
	.section	.text._ZN2at6native13reduce_kernelILi256ELi2ENS0_8ReduceOpIN3c107complexIfEENS0_14func_wrapper_tIS5_NS0_55_GLOBAL__N__0955718d_22_SparseCsrTensorMath_cu_868dd54514ReductionAddOpIS5_EEEEjS5_Li4ELi4EEEEEvT1_,"ax",@progbits
	.align	128
.text._ZN2at6native13reduce_kernelILi256ELi2ENS0_8ReduceOpIN3c107complexIfEENS0_14func_wrapper_tIS5_NS0_55_GLOBAL__N__0955718d_22_SparseCsrTensorMath_cu_868dd54514ReductionAddOpIS5_EEEEjS5_Li4ELi4EEEEEvT1_:
        .type           _ZN2at6native13reduce_kernelILi256ELi2ENS0_8ReduceOpIN3c107complexIfEENS0_14func_wrapper_tIS5_NS0_55_GLOBAL__N__0955718d_22_SparseCsrTensorMath_cu_868dd54514ReductionAddOpIS5_EEEEjS5_Li4ELi4EEEEEvT1_,@function
        .size           _ZN2at6native13reduce_kernelILi256ELi2ENS0_8ReduceOpIN3c107complexIfEENS0_14func_wrapper_tIS5_NS0_55_GLOBAL__N__0955718d_22_SparseCsrTensorMath_cu_868dd54514ReductionAddOpIS5_EEEEjS5_Li4ELi4EEEEEvT1_,(.L_x_8897 - _ZN2at6native13reduce_kernelILi256ELi2ENS0_8ReduceOpIN3c107complexIfEENS0_14func_wrapper_tIS5_NS0_55_GLOBAL__N__0955718d_22_SparseCsrTensorMath_cu_868dd54514ReductionAddOpIS5_EEEEjS5_Li4ELi4EEEEEvT1_)
        .other          _ZN2at6native13reduce_kernelILi256ELi2ENS0_8ReduceOpIN3c107complexIfEENS0_14func_wrapper_tIS5_NS0_55_GLOBAL__N__0955718d_22_SparseCsrTensorMath_cu_868dd54514ReductionAddOpIS5_EEEEjS5_Li4ELi4EEEEEvT1_,@"STO_CUDA_ENTRY STV_DEFAULT"
_ZN2at6native13reduce_kernelILi256ELi2ENS0_8ReduceOpIN3c107complexIfEENS0_14func_wrapper_tIS5_NS0_55_GLOBAL__N__0955718d_22_SparseCsrTensorMath_cu_868dd54514ReductionAddOpIS5_EEEEjS5_Li4ELi4EEEEEvT1_:
[----:B------:R-:W0:Y:S01]  /*0000*/  LDC R1, c[0x0][0x37c] ;  /* 0x0000df00ff017b82 */ /* 0x000e220000000800 */
[----:B------:R-:W1:Y:S01]  /*0010*/  S2R R23, SR_TID.X ;  /* 0x0000000000177919 */ /* 0x000e620000002100 */
[----:B------:R-:W1:Y:S01]  /*0020*/  LDCU.64 UR10, c[0x0][0x3b0] ;  /* 0x00007600ff0a77ac */ /* 0x000e620008000a00 */
        /* <DEDUP_REMOVED lines=14> */
[----:B-----5:R-:W-:Y:S01]  /*0110*/  IMAD R39, R24, UR10, R5 ;  /* 0x0000000a18277c24 */ /* 0x020fe2000f8e0205 */
        /* <DEDUP_REMOVED lines=279> */
.L_x_5949:
        /* <DEDUP_REMOVED lines=36> */
.L_x_5953:
        /* <DEDUP_REMOVED lines=33> */
[----:B0-----:R-:W-:Y:S01]  /*16e0*/  FADD.FTZ R13, R4, UR4 ;  /* 0x00000004040d7e21 */ /* 0x001fe20008010000 */
[----:B------:R-:W-:-:S07]  /*16f0*/  FADD.FTZ R12, R5, UR5 ;  /* 0x00000005050c7e21 */ /* 0x000fce0008010000 */
.L_x_5957:
[----:B------:R-:W-:Y:S05]  /*1700*/  BSYNC.RECONVERGENT B1 ;  /* 0x0000000000017941 */ /* 0x000fea0003800200 */
.L_x_5956:
[----:B------:R-:W0:Y:S01]  /*1710*/  LDC R5, c[0x0][0x394] ;  /* 0x0000e500ff057b82 */ /* 0x000e220000000800 */
[----:B------:R-:W-:-:S05]  /*1720*/  IADD3 R16, P0, PT, R16, 0x20, RZ ;  /* 0x0000002010107810 */ /* 0x000fca0007f1e0ff */
[----:B------:R-:W-:Y:S01]  /*1730*/  IMAD.X R17, RZ, RZ, R17, P0 ;  /* 0x000000ffff117224 */ /* 0x000fe200000e0611 */
[----:B0-----:R-:W-:-:S07]  /*1740*/  IADD3 R18, PT, PT, R46, -0x4, R5 ;  /* 0xfffffffc2e127810 */ /* 0x001fce0007ffe005 */
.L_x_5955:
[----:B------:R-:W-:Y:S05]  /*1750*/  BSYNC.RECONVERGENT B0 ;  /* 0x0000000000007941 */ /* 0x000fea0003800200 */
.L_x_5954:
        /* <DEDUP_REMOVED lines=16> */
[----:B------:R-:W-:Y:S01]  /*1860*/  IMAD.MOV.U32 R20, RZ, RZ, R14 ;  /* 0x000000ffff147224 */ /* 0x000fe200078e000e */
[----:B------:R-:W-:-:S07]  /*1870*/  MOV R24, R21 ;  /* 0x0000001500187202 */ /* 0x000fce0000000f00 */
.L_x_5960:
[C---:B------:R-:W-:Y:S01]  /*1880*/  IMAD.WIDE.U32 R4, R15.reuse, 0x20, R16 ;  /* 0x000000200f047825 */ /* 0x040fe200078e0010 */
[----:B------:R-:W0:Y:S05]  /*1890*/  LDCU UR4, c[0x0][0x39c] ;  /* 0x00007380ff0477ac */ /* 0x000e2a0008000800 */
[----:B------:R-:W2:Y:S01]  /*18a0*/  LDG.E.ENL2.256 R8, R4, desc[UR36][R4.64] ;  /* 0xfe0000240404797e */ /* 0x000ea20008121908 */
[----:B0-----:R-:W-:-:S04]  /*18b0*/  IADD3 R15, PT, PT, R15, UR4, RZ ;  /* 0x000000040f0f7c10 */ /* 0x001fc8000fffe0ff */
        /* <DEDUP_REMOVED lines=11> */
.L_x_5959:
[----:B------:R-:W-:Y:S05]  /*1970*/  BSYNC.RECONVERGENT B0 ;  /* 0x0000000000007941 */ /* 0x000fea0003800200 */
.L_x_5958:
        /* <DEDUP_REMOVED lines=10> */
.L_x_5962:
[----:B------:R-:W-:Y:S05]  /*1a20*/  BSYNC.RECONVERGENT B0 ;  /* 0x0000000000007941 */ /* 0x000fea0003800200 */
.L_x_5961:
[----:B------:R-:W-:Y:S01]  /*1a30*/  FADD.FTZ R24, R24, R13 ;  /* 0x0000000d18187221 */ /* 0x000fe20000010000 */
[----:B------:R-:W-:Y:S01]  /*1a40*/  FADD.FTZ R5, R20, R12 ;  /* 0x0000000c14057221 */ /* 0x000fe20000010000 */
[----:B------:R-:W-:Y:S02]  /*1a50*/  HFMA2 R18, -RZ, RZ, 0, 0 ;  /* 0x00000000ff127431 */ /* 0x000fe400000001ff */
[----:B------:R-:W-:Y:S01]  /*1a60*/  FADD.FTZ R24, R24, R21 ;  /* 0x0000001518187221 */ /* 0x000fe20000010000 */
[----:B------:R-:W-:-:S03]  /*1a70*/  FADD.FTZ R5, R5, R14 ;  /* 0x0000000e05057221 */ /* 0x000fc60000010000 */
[----:B------:R-:W-:Y:S01]  /*1a80*/  FADD.FTZ R16, R24, R3 ;  /* 0x0000000318107221 */ /* 0x000fe20000010000 */
[----:B------:R-:W-:Y:S01]  /*1a90*/  FADD.FTZ R17, R5, R0 ;  /* 0x0000000005117221 */ /* 0x000fe20000010000 */
[----:B------:R-:W-:Y:S06]  /*1aa0*/  BRA `(.L_x_5951) ;  /* 0x000000a000a87947 */ /* 0x000fec0003800000 */
.L_x_5952:
        /* <DEDUP_REMOVED lines=27> */
[--C-:B---3--:R-:W-:Y:S01]  /*1c60*/  IMAD.MOV.U32 R4, RZ, RZ, R6.reuse ;  /* 0x000000ffff047224 */ /* 0x108fe200078e0006 */
[-C--:B------:R-:W-:Y:S01]  /*1c70*/  MOV R40, R6.reuse ;  /* 0x0000000600287202 */ /* 0x080fe20000000f00 */
[--C-:B------:R-:W-:Y:S01]  /*1c80*/  IMAD.MOV.U32 R20, RZ, RZ, R6.reuse ;  /* 0x000000ffff147224 */ /* 0x100fe200078e0006 */
[-C--:B------:R-:W-:Y:S01]  /*1c90*/  MOV R38, R6.reuse ;  /* 0x0000000600267202 */ /* 0x080fe20000000f00 */
[----:B------:R-:W-:Y:S01]  /*1ca0*/  IMAD.MOV.U32 R36, RZ, RZ, R6 ;  /* 0x000000ffff247224 */ /* 0x000fe200078e0006 */
[----:B------:R-:W-:-:S02]  /*1cb0*/  MOV R32, R6 ;  /* 0x0000000600207202 */ /* 0x000fc40000000f00 */
        /* <DEDUP_REMOVED lines=8> */
[--C-:B------:R-:W-:Y:S01]  /*1d40*/  IMAD.MOV.U32 R33, RZ, RZ, R5.reuse ;  /* 0x000000ffff217224 */ /* 0x100fe200078e0005 */
[----:B------:R-:W-:Y:S01]  /*1d50*/  MOV R34, R6 ;  /* 0x0000000600227202 */ /* 0x000fe20000000f00 */
[----:B------:R-:W-:Y:S01]  /*1d60*/  IMAD.MOV.U32 R7, RZ, RZ, R5 ;  /* 0x000000ffff077224 */ /* 0x000fe200078e0005 */
[-C--:B------:R-:W-:Y:S02]  /*1d70*/  MOV R37, R5.reuse ;  /* 0x0000000500257202 */ /* 0x080fe40000000f00 */
[----:B------:R-:W-:-:S02]  /*1d80*/  MOV R35, R5 ;  /* 0x0000000500237202 */ /* 0x000fc40000000f00 */
[-C--:B------:R-:W-:Y:S02]  /*1d90*/  MOV R21, R5.reuse ;  /* 0x0000000500157202 */ /* 0x080fe40000000f00 */
[----:B------:R-:W-:-:S07]  /*1da0*/  MOV R19, R5 ;  /* 0x0000000500137202 */ /* 0x000fce0000000f00 */
.L_x_5966:
[----:B------:R-:W-:Y:S02]  /*1db0*/  SHF.R.U32.HI R13, RZ, 0x1, R39 ;  /* 0x00000001ff0d7819 */ /* 0x000fe40000011627 */
[-C--:B------:R-:W-:Y:S02]  /*1dc0*/  IADD3 R39, PT, PT, R39, R18.reuse, RZ ;  /* 0x0000001227277210 */ /* 0x080fe40007ffe0ff */
[C---:B------:R-:W-:Y:S01]  /*1dd0*/  IADD3 R8, PT, PT, R13.reuse, R18, RZ ;  /* 0x000000120d087210 */ /* 0x040fe20007ffe0ff */
[----:B------:R-:W-:Y:S01]  /*1de0*/  IMAD.WIDE.U32 R12, R13, 0x10, R16 ;  /* 0x000000100d0c7825 */ /* 0x000fe200078e0010 */
[--C-:B------:R-:W-:Y:S02]  /*1df0*/  SHF.R.U32.HI R9, RZ, 0x1, R39.reuse ;  /* 0x00000001ff097819 */ /* 0x100fe40000011627 */
[----:B------:R-:W-:Y:S01]  /*1e00*/  SHF.L.U32 R10, R8, 0x4, RZ ;  /* 0x00000004080a7819 */ /* 0x000fe200000006ff */
[----:B------:R-:W-:Y:S01]  /*1e10*/  IMAD R39, R18, 0x2, R39 ;  /* 0x0000000212277824 */ /* 0x000fe200078e0227 */
[----:B------:R-:W-:Y:S01]  /*1e20*/  SHF.R.U32.HI R11, RZ, 0x1c, R8 ;  /* 0x0000001cff0b7819 */ /* 0x000fe20000011608 */
[----:B------:R-:W-:Y:S01]  /*1e30*/  IMAD.WIDE.U32 R8, R9, 0x10, R16 ;  /* 0x0000001009087825 */ /* 0x000fe200078e0010 */
[----:B------:R-:W-:Y:S01]  /*1e40*/  LOP3.LUT R29, R10, 0xfffffff0, RZ, 0xc0, !PT ;  /* 0xfffffff00a1d7812 */ /* 0x000fe200078ec0ff */
[----:B------:R-:W2:Y:S01]  /*1e50*/  LDG.E.128 R12, desc[UR36][R12.64] ;  /* 0x000000240c0c7981 */ /* 0x000ea2000c1e1d00 */
[----:B------:R-:W-:-:S02]  /*1e60*/  SHF.R.U32.HI R25, RZ, 0x1, R39 ;  /* 0x00000001ff197819 */ /* 0x000fc40000011627 */
[----:B------:R-:W-:Y:S02]  /*1e70*/  LOP3.LUT R27, R11, 0x7, RZ, 0xc0, !PT ;  /* 0x000000070b1b7812 */ /* 0x000fe400078ec0ff */
[----:B------:R-:W-:Y:S01]  /*1e80*/  IADD3 R28, P0, PT, R16, R29, RZ ;  /* 0x0000001d101c7210 */ /* 0x000fe20007f1e0ff */
[----:B------:R-:W-:Y:S01]  /*1e90*/  IMAD.WIDE.U32 R24, R25, 0x10, R16 ;  /* 0x0000001019187825 */ /* 0x000fe200078e0010 */
[----:B------:R-:W3:Y:S02]  /*1ea0*/  LDG.E.128 R8, desc[UR36][R8.64] ;  /* 0x0000002408087981 */ /* 0x000ee4000c1e1d00 */
[----:B------:R-:W-:-:S03]  /*1eb0*/  IADD3.X R29, PT, PT, R17, R27, RZ, P0, !PT ;  /* 0x0000001b111d7210 */ /* 0x000fc600007fe4ff */
[----:B------:R-:W4:Y:S04]  /*1ec0*/  LDG.E.128 R24, desc[UR36][R24.64] ;  /* 0x0000002418187981 */ /* 0x000f28000c1e1d00 */
[----:B------:R-:W5:Y:S01]  /*1ed0*/  LDG.E.128 R28, desc[UR36][R28.64] ;  /* 0x000000241c1c7981 */ /* 0x000f62000c1e1d00 */
[----:B------:R-:W-:-:S04]  /*1ee0*/  IMAD.IADD R39, R39, 0x1, R18 ;  /* 0x0000000127277824 */ /* 0x000fc800078e0212 */
[----:B------:R-:W-:-:S05]  /*1ef0*/  IMAD R41, R18, 0x3, R39 ;  /* 0x0000000312297824 */ /* 0x000fca00078e0227 */
[----:B------:R-:W-:Y:S01]  /*1f00*/  ISETP.GE.U32.AND P0, PT, R41, R0, PT ;  /* 0x000000002900720c */ /* 0x000fe20003f06070 */
[----:B--2---:R-:W-:Y:S01]  /*1f10*/  FADD.FTZ R5, R12, R5 ;  /* 0x000000050c057221 */ /* 0x004fe20000010000 */
[----:B------:R-:W-:Y:S01]  /*1f20*/  FADD.FTZ R36, R13, R36 ;  /* 0x000000240d247221 */ /* 0x000fe20000010000 */
[----:B------:R-:W-:Y:S01]  /*1f30*/  FADD.FTZ R7, R14, R7 ;  /* 0x000000070e077221 */ /* 0x000fe20000010000 */
[----:B------:R-:W-:Y:S01]  /*1f40*/  FADD.FTZ R34, R15, R34 ;  /* 0x000000220f227221 */ /* 0x000fe20000010000 */
[----:B---3--:R-:W-:Y:S01]  /*1f50*/  FADD.FTZ R19, R8, R19 ;  /* 0x0000001308137221 */ /* 0x008fe20000010000 */
[----:B------:R-:W-:Y:S01]  /*1f60*/  FADD.FTZ R32, R9, R32 ;  /* 0x0000002009207221 */ /* 0x000fe20000010000 */
[----:B------:R-:W-:Y:S01]  /*1f70*/  FADD.FTZ R21, R10, R21 ;  /* 0x000000150a157221 */ /* 0x000fe20000010000 */
[----:B------:R-:W-:Y:S01]  /*1f80*/  FADD.FTZ R20, R11, R20 ;  /* 0x000000140b147221 */ /* 0x000fe20000010000 */
[----:B----4-:R-:W-:Y:S01]  /*1f90*/  FADD.FTZ R37, R24, R37 ;  /* 0x0000002518257221 */ /* 0x010fe20000010000 */
[----:B------:R-:W-:Y:S01]  /*1fa0*/  FADD.FTZ R6, R25, R6 ;  /* 0x0000000619067221 */ /* 0x000fe20000010000 */
[----:B------:R-:W-:Y:S01]  /*1fb0*/  FADD.FTZ R3, R26, R3 ;  /* 0x000000031a037221 */ /* 0x000fe20000010000 */
[----:B------:R-:W-:Y:S01]  /*1fc0*/  FADD.FTZ R4, R27, R4 ;  /* 0x000000041b047221 */ /* 0x000fe20000010000 */
[----:B-----5:R-:W-:Y:S01]  /*1fd0*/  FADD.FTZ R33, R28, R33 ;  /* 0x000000211c217221 */ /* 0x020fe20000010000 */
[----:B------:R-:W-:Y:S01]  /*1fe0*/  FADD.FTZ R38, R29, R38 ;  /* 0x000000261d267221 */ /* 0x000fe20000010000 */
[----:B------:R-:W-:Y:S01]  /*1ff0*/  FADD.FTZ R35, R30, R35 ;  /* 0x000000231e237221 */ /* 0x000fe20000010000 */
[----:B------:R-:W-:Y:S01]  /*2000*/  FADD.FTZ R40, R31, R40 ;  /* 0x000000281f287221 */ /* 0x000fe20000010000 */
[----:B------:R-:W-:Y:S06]  /*2010*/  @!P0 BRA `(.L_x_5966) ;  /* 0xfffffffc00648947 */ /* 0x000fec000383ffff */
[----:B------:R-:W-:Y:S05]  /*2020*/  BSYNC.RECONVERGENT B1 ;  /* 0x0000000000017941 */ /* 0x000fea0003800200 */
.L_x_5965:
[----:B------:R-:W-:Y:S05]  /*2030*/  BSYNC.RECONVERGENT B0 ;  /* 0x0000000000007941 */ /* 0x000fea0003800200 */
.L_x_5964:
        /* <DEDUP_REMOVED lines=23> */
.L_x_5968:
[----:B------:R-:W-:Y:S05]  /*21b0*/  BSYNC.RECONVERGENT B0 ;  /* 0x0000000000007941 */ /* 0x000fea0003800200 */
.L_x_5967:
[----:B------:R-:W-:Y:S04]  /*21c0*/  BSSY.RECONVERGENT B0, `(.L_x_5969) ;  /* 0x000001a000007945 */ /* 0x000fe80003800200 */
[----:B------:R-:W-:Y:S05]  /*21d0*/  @P0 BRA `(.L_x_5970) ;  /* 0x0000000000600947 */ /* 0x000fea0003800000 */
[----:B------:R-:W-:Y:S01]  /*21e0*/  IADD3 R39, PT, PT, R39, R18, RZ ;  /* 0x0000001227277210 */ /* 0x000fe20007ffe0ff */
[----:B-----5:R-:W-:Y:S01]  /*21f0*/  FADD.FTZ R5, R5, R12 ;  /* 0x0000000c05057221 */ /* 0x020fe20000010000 */
[----:B------:R-:W-:Y:S01]  /*2200*/  FADD.FTZ R36, R36, R13 ;  /* 0x0000000d24247221 */ /* 0x000fe20000010000 */
[----:B------:R-:W-:Y:S01]  /*2210*/  FADD.FTZ R7, R7, R14 ;  /* 0x0000000e07077221 */ /* 0x000fe20000010000 */
[----:B------:R-:W-:Y:S01]  /*2220*/  ISETP.GE.U32.AND P0, PT, R39, R0, PT ;  /* 0x000000002700720c */ /* 0x000fe20003f06070 */
[----:B------:R-:W-:-:S12]  /*2230*/  FADD.FTZ R34, R34, R15 ;  /* 0x0000000f22227221 */ /* 0x000fd80000010000 */
[----:B------:R-:W-:Y:S05]  /*2240*/  @P0 BRA `(.L_x_5970) ;  /* 0x0000000000440947 */ /* 0x000fea0003800000 */
[----:B------:R-:W-:Y:S01]  /*2250*/  IADD3 R13, PT, PT, R39, R18, RZ ;  /* 0x00000012270d7210 */ /* 0x000fe20007ffe0ff */
[----:B------:R-:W-:Y:S01]  /*2260*/  FADD.FTZ R19, R19, R8 ;  /* 0x0000000813137221 */ /* 0x000fe20000010000 */
[----:B------:R-:W-:Y:S01]  /*2270*/  FADD.FTZ R32, R32, R9 ;  /* 0x0000000920207221 */ /* 0x000fe20000010000 */
[----:B------:R-:W-:Y:S01]  /*2280*/  FADD.FTZ R21, R21, R10 ;  /* 0x0000000a15157221 */ /* 0x000fe20000010000 */
[----:B------:R-:W-:Y:S01]  /*2290*/  ISETP.GE.U32.AND P0, PT, R13, R0, PT ;  /* 0x000000000d00720c */ /* 0x000fe20003f06070 */
[----:B------:R-:W-:-:S12]  /*22a0*/  FADD.FTZ R20, R20, R11 ;  /* 0x0000000b14147221 */ /* 0x000fd80000010000 */
[----:B------:R-:W-:Y:S05]  /*22b0*/  @P0 BRA `(.L_x_5970) ;  /* 0x0000000000280947 */ /* 0x000fea0003800000 */
[----:B------:R-:W-:Y:S02]  /*22c0*/  IMAD.IADD R9, R13, 0x1, R18 ;  /* 0x000000010d097824 */ /* 0x000fe400078e0212 */
[----:B------:R-:W-:Y:S01]  /*22d0*/  FADD.FTZ R33, R33, R28 ;  /* 0x0000001c21217221 */ /* 0x000fe20000010000 */
[----:B------:R-:W-:Y:S01]  /*22e0*/  FADD.FTZ R38, R38, R29 ;  /* 0x0000001d26267221 */ /* 0x000fe20000010000 */
[----:B------:R-:W-:Y:S01]  /*22f0*/  FADD.FTZ R35, R35, R30 ;  /* 0x0000001e23237221 */ /* 0x000fe20000010000 */
[----:B------:R-:W-:Y:S01]  /*2300*/  FADD.FTZ R40, R40, R31 ;  /* 0x0000001f28287221 */ /* 0x000fe20000010000 */
[----:B------:R-:W-:-:S13]  /*2310*/  ISETP.GE.U32.AND P0, PT, R9, R0, PT ;  /* 0x000000000900720c */ /* 0x000fda0003f06070 */
[----:B------:R-:W-:Y:S01]  /*2320*/  @!P0 FADD.FTZ R37, R37, R24 ;  /* 0x0000001825258221 */ /* 0x000fe20000010000 */
[----:B------:R-:W-:Y:S01]  /*2330*/  @!P0 FADD.FTZ R6, R6, R25 ;  /* 0x0000001906068221 */ /* 0x000fe20000010000 */
[----:B------:R-:W-:Y:S01]  /*2340*/  @!P0 FADD.FTZ R3, R3, R26 ;  /* 0x0000001a03038221 */ /* 0x000fe20000010000 */
[----:B------:R-:W-:-:S07]  /*2350*/  @!P0 FADD.FTZ R4, R4, R27 ;  /* 0x0000001b04048221 */ /* 0x000fce0000010000 */
.L_x_5970:
[----:B------:R-:W-:Y:S05]  /*2360*/  BSYNC.RECONVERGENT B0 ;  /* 0x0000000000007941 */ /* 0x000fea0003800200 */
.L_x_5969:
[----:B------:R-:W-:Y:S01]  /*2370*/  FADD.FTZ R0, R5, R19 ;  /* 0x0000001305007221 */ /* 0x000fe20000010000 */
[----:B-----5:R-:W-:Y:S01]  /*2380*/  FADD.FTZ R8, R7, R21 ;  /* 0x0000001507087221 */ /* 0x020fe20000010000 */
[----:B------:R-:W-:Y:S01]  /*2390*/  FADD.FTZ R5, R36, R32 ;  /* 0x0000002024057221 */ /* 0x000fe20000010000 */
[----:B------:R-:W-:Y:S01]  /*23a0*/  FADD.FTZ R7, R34, R20 ;  /* 0x0000001422077221 */ /* 0x000fe20000010000 */
[----:B------:R-:W-:Y:S01]  /*23b0*/  FADD.FTZ R0, R0, R33 ;  /* 0x0000002100007221 */ /* 0x000fe20000010000 */
[----:B------:R-:W-:Y:S01]  /*23c0*/  FADD.FTZ R8, R8, R35 ;  /* 0x0000002308087221 */ /* 0x000fe20000010000 */
[----:B------:R-:W-:Y:S01]  /*23d0*/  FADD.FTZ R5, R5, R38 ;  /* 0x0000002605057221 */ /* 0x000fe20000010000 */
[----:B------:R-:W-:Y:S01]  /*23e0*/  FADD.FTZ R7, R7, R40 ;  /* 0x0000002807077221 */ /* 0x000fe20000010000 */
[----:B-1----:R-:W-:Y:S01]  /*23f0*/  FADD.FTZ R16, R0, R37 ;  /* 0x0000002500107221 */ /* 0x002fe20000010000 */
[----:B------:R-:W-:Y:S01]  /*2400*/  FADD.FTZ R18, R8, R3 ;  /* 0x0000000308127221 */ /* 0x000fe20000010000 */
[----:B------:R-:W-:Y:S01]  /*2410*/  FADD.FTZ R17, R5, R6 ;  /* 0x0000000605117221 */ /* 0x000fe20000010000 */
[----:B------:R-:W-:Y:S01]  /*2420*/  FADD.FTZ R19, R7, R4 ;  /* 0x0000000407137221 */ /* 0x000fe20000010000 */
[----:B------:R-:W-:Y:S06]  /*2430*/  BRA `(.L_x_5951) ;  /* 0x0000009800447947 */ /* 0x000fec0003800000 */
.L_x_5963:
        /* <DEDUP_REMOVED lines=13> */
[----:B------:R-:W-:-:S03]  /*2510*/  CS2R R12, SRZ ;  /* 0x00000000000c7805 */ /* 0x000fc6000001ff00 */
        /* <DEDUP_REMOVED lines=31> */
.L_x_5974:
[----:B------:R-:W-:Y:S01]  /*2710*/  IADD3 R8, PT, PT, R40, R7, RZ ;  /* 0x0000000728087210 */ /* 0x000fe20007ffe0ff */
[----:B------:R-:W-:-:S03]  /*2720*/  IMAD R40, R5, R40, RZ ;  /* 0x0000002805287224 */ /* 0x000fc600078e02ff */
[----:B------:R-:W-:Y:S01]  /*2730*/  IADD3 R10, PT, PT, R8, R7, RZ ;  /* 0x00000007080a7210 */ /* 0x000fe20007ffe0ff */
[----:B------:R-:W-:Y:S01]  /*2740*/  IMAD R8, R5, R8, RZ ;  /* 0x0000000805087224 */ /* 0x000fe200078e02ff */
[----:B------:R-:W-:-:S03]  /*2750*/  SHF.R.U32.HI R13, RZ, 0x1, R40 ;  /* 0x00000001ff0d7819 */ /* 0x000fc60000011628 */
[----:B------:R-:W-:Y:S01]  /*2760*/  IMAD.IADD R40, R10, 0x1, R7 ;  /* 0x000000010a287824 */ /* 0x000fe200078e0207 */
[----:B------:R-:W-:Y:S01]  /*2770*/  SHF.R.U32.HI R9, RZ, 0x1, R8 ;  /* 0x00000001ff097819 */ /* 0x000fe20000011608 */
[C---:B------:R-:W-:Y:S02]  /*2780*/  IMAD R10, R5.reuse, R10, RZ ;  /* 0x0000000a050a7224 */ /* 0x040fe400078e02ff */
[----:B------:R-:W-:Y:S02]  /*2790*/  IMAD R11, R5, R40, RZ ;  /* 0x00000028050b7224 */ /* 0x000fe400078e02ff */
[----:B------:R-:W-:Y:S01]  /*27a0*/  IMAD.WIDE.U32 R12, R13, 0x10, R16 ;  /* 0x000000100d0c7825 */ /* 0x000fe200078e0010 */
[----:B------:R-:W-:Y:S02]  /*27b0*/  SHF.R.U32.HI R29, RZ, 0x1, R10 ;  /* 0x00000001ff1d7819 */ /* 0x000fe4000001160a */
[----:B------:R-:W-:Y:S01]  /*27c0*/  SHF.R.U32.HI R25, RZ, 0x1, R11 ;  /* 0x00000001ff197819 */ /* 0x000fe2000001160b */
[----:B------:R-:W-:-:S02]  /*27d0*/  IMAD.WIDE.U32 R8, R9, 0x10, R16 ;  /* 0x0000001009087825 */ /* 0x000fc400078e0010 */
[----:B------:R-:W2:Y:S02]  /*27e0*/  LDG.E.128 R12, desc[UR36][R12.64] ;  /* 0x000000240c0c7981 */ /* 0x000ea4000c1e1d00 */
[--C-:B------:R-:W-:Y:S02]  /*27f0*/  IMAD.WIDE.U32 R28, R29, 0x10, R16.reuse ;  /* 0x000000101d1c7825 */ /* 0x100fe400078e0010 */
[----:B------:R-:W3:Y:S02]  /*2800*/  LDG.E.128 R8, desc[UR36][R8.64] ;  /* 0x0000002408087981 */ /* 0x000ee4000c1e1d00 */
[----:B------:R-:W-:Y:S02]  /*2810*/  IMAD.WIDE.U32 R24, R25, 0x10, R16 ;  /* 0x0000001019187825 */ /* 0x000fe400078e0010 */
[----:B------:R-:W4:Y:S04]  /*2820*/  LDG.E.128 R28, desc[UR36][R28.64] ;  /* 0x000000241c1c7981 */ /* 0x000f28000c1e1d00 */
[----:B------:R-:W5:Y:S01]  /*2830*/  LDG.E.128 R24, desc[UR36][R24.64] ;  /* 0x0000002418187981 */ /* 0x000f62000c1e1d00 */
[----:B------:R-:W-:-:S05]  /*2840*/  IADD3 R40, PT, PT, R40, R7, RZ ;  /* 0x0000000728287210 */ /* 0x000fca0007ffe0ff */
        /* <DEDUP_REMOVED lines=20> */
.L_x_5973:
[----:B------:R-:W-:Y:S05]  /*2990*/  BSYNC.RECONVERGENT B0 ;  /* 0x0000000000007941 */ /* 0x000fea0003800200 */
.L_x_5972:
        /* <DEDUP_REMOVED lines=27> */
.L_x_5976:
[----:B------:R-:W-:Y:S05]  /*2b50*/  BSYNC.RECONVERGENT B0 ;  /* 0x0000000000007941 */ /* 0x000fea0003800200 */
.L_x_5975:
        /* <DEDUP_REMOVED lines=22> */
[----:B------:R-:W-:Y:S01]  /*2cc0*/  @!P0 FADD.FTZ R41, R41, R24 ;  /* 0x0000001829298221 */ /* 0x000fe20000010000 */
[----:B------:R-:W-:Y:S01]  /*2cd0*/  @!P0 FADD.FTZ R6, R6, R25 ;  /* 0x0000001906068221 */ /* 0x000fe20000010000 */
[----:B------:R-:W-:Y:S01]  /*2ce0*/  @!P0 FADD.FTZ R3, R3, R26 ;  /* 0x0000001a03038221 */ /* 0x000fe20000010000 */
[----:B------:R-:W-:-:S07]  /*2cf0*/  @!P0 FADD.FTZ R4, R4, R27 ;  /* 0x0000001b04048221 */ /* 0x000fce0000010000 */
.L_x_5978:
[----:B------:R-:W-:Y:S05]  /*2d00*/  BSYNC.RECONVERGENT B0 ;  /* 0x0000000000007941 */ /* 0x000fea0003800200 */
.L_x_5977:
[----:B------:R-:W-:Y:S01]  /*2d10*/  FADD.FTZ R0, R35, R21 ;  /* 0x0000001523007221 */ /* 0x000fe20000010000 */
[----:B------:R-:W-:Y:S01]  /*2d20*/  FADD.FTZ R5, R34, R20 ;  /* 0x0000001422057221 */ /* 0x000fe20000010000 */
[----:B-----5:R-:W-:Y:S01]  /*2d30*/  FADD.FTZ R8, R33, R19 ;  /* 0x0000001321087221 */ /* 0x020fe20000010000 */
        /* <DEDUP_REMOVED lines=10> */
.L_x_5971:
[----:B------:R-:W1:Y:S01]  /*2de0*/  LDCU UR4, c[0x0][0x39c] ;  /* 0x00007380ff0477ac */ /* 0x000e620008000800 */
[----:B------:R-:W2:Y:S01]  /*2df0*/  LDC R7, c[0x0][0x388] ;  /* 0x0000e200ff077b82 */ /* 0x000ea20000000800 */
[----:B------:R-:W-:Y:S01]  /*2e00*/  BSSY.RECONVERGENT B0, `(.L_x_5979) ;  /* 0x0000456000007945 */ /* 0x000fe20003800200 */
[----:B------:R-:W-:Y:S02]  /*2e10*/  MOV R43, R39 ;  /* 0x00000027002b7202 */ /* 0x000fe40000000f00 */
        /* <DEDUP_REMOVED lines=8> */
[----:B------:R-:W-:Y:S01]  /*2ea0*/  CS2R R8, SRZ ;  /* 0x0000000000087805 */ /* 0x000fe2000001ff00 */
[----:B-1----:R-:W-:-:S04]  /*2eb0*/  IMAD.U32 R42, RZ, RZ, UR4 ;  /* 0x00000004ff2a7e24 */ /* 0x002fc8000f8e00ff */
[----:B------:R-:W-:Y:S01]  /*2ec0*/  IMAD R5, R42, 0x3, R39 ;  /* 0x000000032a057824 */ /* 0x000fe200078e0227 */
[----:B--2---:R-:W-:Y:S01]  /*2ed0*/  MOV R41, R7 ;  /* 0x0000000700297202 */ /* 0x004fe20000000f00 */
[----:B------:R-:W-:-:S03]  /*2ee0*/  IMAD.MOV.U32 R39, RZ, RZ, R7 ;  /* 0x000000ffff277224 */ /* 0x000fc600078e0007 */
[----:B------:R-:W-:Y:S01]  /*2ef0*/  ISETP.GE.U32.AND P0, PT, R5, R0, PT ;  /* 0x000000000500720c */ /* 0x000fe20003f06070 */
[----:B------:R-:W-:Y:S01]  /*2f00*/  IMAD.MOV.U32 R21, RZ, RZ, R7 ;  /* 0x000000ffff157224 */ /* 0x000fe200078e0007 */
[-C--:B------:R-:W-:Y:S02]  /*2f10*/  MOV R5, R7.reuse ;  /* 0x0000000700057202 */ /* 0x080fe40000000f00 */
[-C--:B------:R-:W-:Y:S02]  /*2f20*/  MOV R37, R7.reuse ;  /* 0x0000000700257202 */ /* 0x080fe40000000f00 */
[-C--:B------:R-:W-:Y:S01]  /*2f30*/  MOV R35, R7.reuse ;  /* 0x0000000700237202 */ /* 0x080fe20000000f00 */
[----:B---3--:R-:W-:Y:S01]  /*2f40*/  IMAD.MOV.U32 R20, RZ, RZ, R4 ;  /* 0x000000ffff147224 */ /* 0x008fe200078e0004 */
[----:B------:R-:W-:Y:S02]  /*2f50*/  MOV R33, R7 ;  /* 0x0000000700217202 */ /* 0x000fe40000000f00 */
        /* <DEDUP_REMOVED lines=26> */
.L_x_5986:
        /* <DEDUP_REMOVED lines=312> */
.L_x_5982:
        /* <DEDUP_REMOVED lines=241> */
.L_x_5983:
        /* <DEDUP_REMOVED lines=241> */
.L_x_5984:
        /* <DEDUP_REMOVED lines=241> */
.L_x_5985:
[----:B------:R-:W-:-:S04]  /*71b0*/  LOP3.LUT R25, R0, 0xfffffff0, RZ, 0xc0, !PT ;  /* 0xfffffff000197812 */ /* 0x000fc800078ec0ff */
[----:B------:R-:W-:-:S04]  /*71c0*/  IADD3 R24, P1, PT, R25, R46, RZ ;  /* 0x0000002e19187210 */ /* 0x000fc80007f3e0ff */
[----:B------:R-:W-:-:S06]  /*71d0*/  IADD3.X R25, PT, PT, RZ, R47, RZ, P1, !PT ;  /* 0x0000002fff197210 */ /* 0x000fcc0000ffe4ff */
[----:B------:R-:W5:Y:S03]  /*71e0*/  LDG.E.128 R24, desc[UR36][R24.64] ;  /* 0x0000002418187981 */ /* 0x000f66000c1e1d00 */
.L_x_5981:
[----:B------:R-:W1:Y:S01]  /*71f0*/  LDCU UR5, c[0x0][0x394] ;  /* 0x00007280ff0577ac */ /* 0x000e620008000800 */
[----:B------:R-:W-:Y:S01]  /*7200*/  MOV R42, UR4 ;  /* 0x00000004002a7c02 */ /* 0x000fe20008000f00 */
[----:B-----5:R-:W-:Y:S01]  /*7210*/  FADD.FTZ R7, R8, R7 ;  /* 0x0000000708077221 */ /* 0x020fe20000010000 */
[----:B------:R-:W-:Y:S01]  /*7220*/  FADD.FTZ R36, R9, R36 ;  /* 0x0000002409247221 */ /* 0x000fe20000010000 */
[----:B------:R-:W-:Y:S01]  /*7230*/  FADD.FTZ R21, R10, R21 ;  /* 0x000000150a157221 */ /* 0x000fe20000010000 */
[----:B------:R-:W-:Y:S01]  /*7240*/  FADD.FTZ R34, R11, R34 ;  /* 0x000000220b227221 */ /* 0x000fe20000010000 */
[----:B------:R-:W-:Y:S02]  /*7250*/  IMAD R43, R42, 0x4, R43 ;  /* 0x000000042a2b7824 */ /* 0x000fe400078e022b */
[----:B------:R-:W-:Y:S01]  /*7260*/  FADD.FTZ R33, R12, R33 ;  /* 0x000000210c217221 */ /* 0x000fe20000010000 */
[----:B------:R-:W-:Y:S01]  /*7270*/  FADD.FTZ R32, R13, R32 ;  /* 0x000000200d207221 */ /* 0x000fe20000010000 */
[----:B------:R-:W-:Y:S01]  /*7280*/  FADD.FTZ R35, R14, R35 ;  /* 0x000000230e237221 */ /* 0x000fe20000010000 */
[----:B------:R-:W-:-:S02]  /*7290*/  IMAD R49, R42, 0x3, R43 ;  /* 0x000000032a317824 */ /* 0x000fc400078e022b */
[----:B------:R-:W-:Y:S01]  /*72a0*/  FADD.FTZ R20, R15, R20 ;  /* 0x000000140f147221 */ /* 0x000fe20000010000 */
[----:B------:R-:W-:Y:S01]  /*72b0*/  FADD.FTZ R37, R16, R37 ;  /* 0x0000002510257221 */ /* 0x000fe20000010000 */
[----:B------:R-:W-:Y:S01]  /*72c0*/  FADD.FTZ R38, R17, R38 ;  /* 0x0000002611267221 */ /* 0x000fe20000010000 */
[----:B------:R-:W-:Y:S01]  /*72d0*/  FADD.FTZ R39, R18, R39 ;  /* 0x0000002712277221 */ /* 0x000fe20000010000 */
[----:B------:R-:W-:Y:S01]  /*72e0*/  FADD.FTZ R40, R19, R40 ;  /* 0x0000002813287221 */ /* 0x000fe20000010000 */
[----:B------:R-:W-:Y:S01]  /*72f0*/  FADD.FTZ R41, R24, R41 ;  /* 0x0000002918297221 */ /* 0x000fe20000010000 */
[----:B------:R-:W-:Y:S01]  /*7300*/  FADD.FTZ R6, R25, R6 ;  /* 0x0000000619067221 */ /* 0x000fe20000010000 */
[----:B-1----:R-:W-:Y:S01]  /*7310*/  MOV R0, UR5 ;  /* 0x0000000500007c02 */ /* 0x002fe20008000f00 */
[----:B------:R-:W-:Y:S01]  /*7320*/  FADD.FTZ R5, R26, R5 ;  /* 0x000000051a057221 */ /* 0x000fe20000010000 */
[----:B------:R-:W-:Y:S02]  /*7330*/  FADD.FTZ R4, R27, R4 ;  /* 0x000000041b047221 */ /* 0x000fe40000010000 */
[----:B------:R-:W-:-:S13]  /*7340*/  ISETP.GE.U32.AND P1, PT, R49, R0, PT ;  /* 0x000000003100720c */ /* 0x000fda0003f26070 */
[----:B------:R-:W-:Y:S05]  /*7350*/  @!P1 BRA `(.L_x_5986) ;  /* 0xffffffbc00689947 */ /* 0x000fea000383ffff */
.L_x_5980:
[----:B0-----:R-:W-:Y:S05]  /*7360*/  BSYNC.RECONVERGENT B0 ;  /* 0x0000000000007941 */ /* 0x001fea0003800200 */
.L_x_5979:
        /* <DEDUP_REMOVED lines=284> */
.L_x_5990:
[----:B------:R-:W-:Y:S02]  /*8530*/  SHF.R.U32.HI R28, RZ, 0x4, R28 ;  /* 0x00000004ff1c7819 */ /* 0x000fe4000001161c */
[----:B------:R-:W-:-:S07]  /*8540*/  MOV R29, RZ ;  /* 0x000000ff001d7202 */ /* 0x000fce0000000f00 */
.L_x_5989:
        /* <DEDUP_REMOVED lines=284> */
.L_x_5992:
[----:B------:R-:W-:Y:S01]  /*9710*/  SHF.R.U32.HI R14, RZ, 0x4, R47 ;  /* 0x00000004ff0e7819 */ /* 0x000fe2000001162f */
[----:B------:R-:W-:-:S07]  /*9720*/  IMAD.MOV.U32 R15, RZ, RZ, RZ ;  /* 0x000000ffff0f7224 */ /* 0x000fce00078e00ff */
.L_x_5991:
        /* <DEDUP_REMOVED lines=281> */
.L_x_5994:
[----:B------:R-:W-:Y:S01]  /*a8c0*/  SHF.R.U32.HI R18, RZ, 0x4, R47 ;  /* 0x00000004ff127819 */ /* 0x000fe2000001162f */
[----:B------:R-:W-:-:S07]  /*a8d0*/  IMAD.MOV.U32 R19, RZ, RZ, RZ ;  /* 0x000000ffff137224 */ /* 0x000fce00078e00ff */
.L_x_5993:
        /* <DEDUP_REMOVED lines=281> */
.L_x_5996:
[----:B------:R-:W-:Y:S01]  /*ba70*/  SHF.R.U32.HI R24, RZ, 0x4, R28 ;  /* 0x00000004ff187819 */ /* 0x000fe2000001161c */
[----:B------:R-:W-:-:S07]  /*ba80*/  IMAD.MOV.U32 R25, RZ, RZ, RZ ;  /* 0x000000ffff197224 */ /* 0x000fce00078e00ff */
.L_x_5995:
[----:B------:R-:W-:-:S04]  /*ba90*/  LEA R26, P0, R24, R46, 0x4 ;  /* 0x0000002e181a7211 */ /* 0x000fc800078020ff */
[----:B------:R-:W-:-:S06]  /*baa0*/  LEA.HI.X R27, R24, R3, R25, 0x4, P0 ;  /* 0x00000003181b7211 */ /* 0x000fcc00000f2419 */
[----:B------:R-:W5:Y:S03]  /*bab0*/  LDG.E.128 R24, desc[UR36][R26.64] ;  /* 0x000000241a187981 */ /* 0x000f66000c1e1d00 */
.L_x_5988:
[----:B------:R-:W-:Y:S05]  /*bac0*/  BSYNC.RECONVERGENT B0 ;  /* 0x0000000000007941 */ /* 0x000fea0003800200 */
.L_x_5987:
[----:B------:R-:W-:Y:S01]  /*bad0*/  ISETP.GE.U32.AND P0, PT, R43, R0, PT ;  /* 0x000000002b00720c */ /* 0x000fe20003f06070 */
[----:B------:R-:W-:-:S12]  /*bae0*/  BSSY.RECONVERGENT B0, `(.L_x_5997) ;  /* 0x000001a000007945 */ /* 0x000fd80003800200 */
        /* <DEDUP_REMOVED lines=25> */
.L_x_5998:
[----:B------:R-:W-:Y:S05]  /*bc80*/  BSYNC.RECONVERGENT B0 ;  /* 0x0000000000007941 */ /* 0x000fea0003800200 */
.L_x_5997:
        /* <DEDUP_REMOVED lines=12> */
.L_x_5951:
[----:B------:R-:W-:Y:S05]  /*bd50*/  BSYNC.RECONVERGENT B6 ;  /* 0x0000000000067941 */ /* 0x000fea0003800200 */
.L_x_5950:
        /* <DEDUP_REMOVED lines=15> */
.L_x_6000:
[----:B------:R-:W-:Y:S01]  /*be50*/  SHF.R.U32.HI R7, RZ, 0x1, R4 ;  /* 0x00000001ff077819 */ /* 0x000fe20000011604 */
[----:B------:R-:W-:Y:S05]  /*be60*/  WARPSYNC.ALL ;  /* 0x0000000000007948 */ /* 0x000fea0003800000 */
[----:B------:R-:W-:Y:S01]  /*be70*/  IADD3 R6, PT, PT, R7, R22, RZ ;  /* 0x0000001607067210 */ /* 0x000fe20007ffe0ff */
[----:B------:R-:W-:Y:S03]  /*be80*/  BAR.SYNC.DEFER_BLOCKING 0x0 ;  /* 0x0000000000007b1d */ /* 0x000fe60000010000 */
[----:B------:R-:W-:-:S04]  /*be90*/  ISETP.GE.U32.AND P0, PT, R6, R5, PT ;  /* 0x000000050600720c */ /* 0x000fc80003f06070 */
[----:B------:R-:W-:-:S13]  /*bea0*/  ISETP.GE.U32.OR P0, PT, R22, R7, P0 ;  /* 0x000000071600720c */ /* 0x000fda0000706470 */
[----:B------:R-:W-:-:S04]  /*beb0*/  @!P0 IMAD R6, R6, R12, R23 ;  /* 0x0000000c06068224 */ /* 0x000fc800078e0217 */
[----:B------:R-:W-:-:S05]  /*bec0*/  @!P0 IMAD R6, R6, 0x10, R3 ;  /* 0x0000001006068824 */ /* 0x000fca00078e0203 */
        /* <DEDUP_REMOVED lines=9> */
.L_x_5999:
        /* <DEDUP_REMOVED lines=18> */
.L_x_6003:
[----:B------:R-:W-:Y:S01]  /*c080*/  SHF.R.U32.HI R12, RZ, 0x1, R4 ;  /* 0x00000001ff0c7819 */ /* 0x000fe20000011604 */
[----:B------:R-:W-:Y:S05]  /*c090*/  WARPSYNC.ALL ;  /* 0x0000000000007948 */ /* 0x000fea0003800000 */
[----:B------:R-:W-:Y:S01]  /*c0a0*/  IADD3 R5, PT, PT, R12, R23, RZ ;  /* 0x000000170c057210 */ /* 0x000fe20007ffe0ff */
[----:B------:R-:W-:Y:S03]  /*c0b0*/  BAR.SYNC.DEFER_BLOCKING 0x0 ;  /* 0x0000000000007b1d */ /* 0x000fe60000010000 */
[----:B------:R-:W-:-:S04]  /*c0c0*/  ISETP.GE.U32.AND P0, PT, R5, R6, PT ;  /* 0x000000060500720c */ /* 0x000fc80003f06070 */
[----:B------:R-:W-:-:S13]  /*c0d0*/  ISETP.GE.U32.OR P0, PT, R23, R12, P0 ;  /* 0x0000000c1700720c */ /* 0x000fda0000706470 */
[----:B------:R-:W-:-:S05]  /*c0e0*/  @!P0 LEA R5, R12, R3, 0x4 ;  /* 0x000000030c058211 */ /* 0x000fca00078e20ff */
        /* <DEDUP_REMOVED lines=9> */
.L_x_6002:
[----:B------:R-:W-:Y:S01]  /*c180*/  ISETP.GE.U32.AND P0, PT, R0, 0x2, PT ;  /* 0x000000020000780c */ /* 0x000fe20003f06070 */
[----:B------:R-:W-:Y:S05]  /*c190*/  WARPSYNC.ALL ;  /* 0x0000000000007948 */ /* 0x000fea0003800000 */
[----:B------:R-:W-:Y:S07]  /*c1a0*/  BAR.SYNC.DEFER_BLOCKING 0x0 ;  /* 0x0000000000007b1d */ /* 0x000fee0000010000 */
[----:B------:R-:W-:Y:S05]  /*c1b0*/  @!P0 BRA `(.L_x_6001) ;  /* 0x0000000000308947 */ /* 0x000fea0003800000 */
[----:B-12---:R-:W-:-:S07]  /*c1c0*/  IMAD.MOV.U32 R3, RZ, RZ, 0x1 ;  /* 0x00000001ff037424 */ /* 0x006fce00078e00ff */
.L_x_6004:
        /* <DEDUP_REMOVED lines=11> */
.L_x_6001:
        /* <DEDUP_REMOVED lines=9> */
[----:B------:R-:W-:Y:S01]  /*c310*/  MOV R4, RZ ;  /* 0x000000ff00047202 */ /* 0x000fe20000000f00 */
[----:B------:R-:W-:Y:S01]  /*c320*/  IMAD.MOV.U32 R5, RZ, RZ, R45 ;  /* 0x000000ffff057224 */ /* 0x000fe200078e002d */
        /* <DEDUP_REMOVED lines=271> */
.L_x_6005:
        /* <DEDUP_REMOVED lines=276> */
.L_x_6006:
[----:B------:R-:W3:Y:S01]  /*e560*/  LDC.64 R6, c[0x0][0x778] ;  /* 0x0001de00ff067b82 */ /* 0x000ee20000000a00 */
[----:B------:R-:W4:Y:S02]  /*e570*/  LDCU UR6, c[0x0][0x3b0] ;  /* 0x00007600ff0677ac */ /* 0x000f240008000800 */
[----:B----4-:R-:W-:Y:S01]  /*e580*/  UISETP.NE.AND UP1, UPT, UR6, URZ, UPT ;  /* 0x000000ff0600728c */ /* 0x010fe2000bf25270 */
[----:B---3--:R-:W-:Y:S02]  /*e590*/  ISETP.NE.U32.AND P0, PT, R6, RZ, PT ;  /* 0x000000ff0600720c */ /* 0x008fe40003f05070 */
[----:B------:R-:W-:Y:S02]  /*e5a0*/  IADD3 R4, P1, PT, R25, R6, RZ ;  /* 0x0000000619047210 */ /* 0x000fe40007f3e0ff */
[----:B------:R-:W-:Y:S02]  /*e5b0*/  ISETP.NE.AND.EX P0, PT, R7, RZ, PT, P0 ;  /* 0x000000ff0700720c */ /* 0x000fe40003f05300 */
[----:B-12---:R-:W-:-:S02]  /*e5c0*/  IADD3.X R0, PT, PT, RZ, R7, RZ, P1, !PT ;  /* 0x00000007ff007210 */ /* 0x006fc40000ffe4ff */
        /* <DEDUP_REMOVED lines=9> */
[----:B---3--:R-:W-:-:S04]  /*e660*/  IMAD R3, R2, UR8, R3 ;  /* 0x0000000802037c24 */ /* 0x008fc8000f8e0203 */
[----:B------:R-:W-:Y:S01]  /*e670*/  IMAD.SHL.U32 R7, R3, 0x2, RZ ;  /* 0x0000000203077824 */ /* 0x000fe200078e00ff */
        /* <DEDUP_REMOVED lines=274> */
.L_x_6008:
        /* <DEDUP_REMOVED lines=276> */
.L_x_6009:
        /* <DEDUP_REMOVED lines=24> */
.L_x_6011:
[----:B------:R-:W-:Y:S05]  /*10a60*/  BSYNC.RECONVERGENT B0 ;  /* 0x0000000000007941 */ /* 0x000fea0003800200 */
.L_x_6010:
        /* <DEDUP_REMOVED lines=35> */
.L_x_6013:
[----:B------:R-:W-:Y:S05]  /*10ca0*/  BSYNC.RECONVERGENT B0 ;  /* 0x0000000000007941 */ /* 0x000fea0003800200 */
.L_x_6012:
        /* <DEDUP_REMOVED lines=33> */
[----:B------:R-:W-:Y:S01]  /*10ec0*/  IMAD.U32 R18, RZ, RZ, UR10 ;  /* 0x0000000aff127e24 */ /* 0x000fe2000f8e00ff */
[----:B------:R-:W-:-:S05]  /*10ed0*/  MOV R19, UR11 ;  /* 0x0000000b00137c02 */ /* 0x000fca0008000f00 */
[----:B------:R-:W3:Y:S01]  /*10ee0*/  LDC.64 R6, c[0x0][0x780] ;  /* 0x0001e000ff067b82 */ /* 0x000ee20000000a00 */
[----:B-1----:R-:W-:Y:S02]  /*10ef0*/  IMAD R9, R2, UR6, RZ ;  /* 0x0000000602097c24 */ /* 0x002fe4000f8e02ff */
[----:B--2---:R-:W-:-:S07]  /*10f00*/  IMAD R11, R11, UR5, RZ ;  /* 0x000000050b0b7c24 */ /* 0x004fce000f8e02ff */
.L_x_6018:
[----:B------:R-:W-:-:S05]  /*10f10*/  IADD3 R3, PT, PT, R9, R0, RZ ;  /* 0x0000000009037210 */ /* 0x000fca0007ffe0ff */
[----:B---3--:R-:W-:-:S05]  /*10f20*/  IMAD.WIDE.U32 R2, R3, 0x10, R6 ;  /* 0x0000001003027825 */ /* 0x008fca00078e0006 */
[----:B------:R-:W2:Y:S04]  /*10f30*/  LDG.E.64 R12, desc[UR36][R2.64] ;  /* 0x00000024020c7981 */ /* 0x000ea8000c1e1b00 */
[----:B------:R-:W3:Y:S01]  /*10f40*/  LDG.E.64 R14, desc[UR36][R2.64+0x8] ;  /* 0x00000824020e7981 */ /* 0x000ee2000c1e1b00 */
[----:B------:R-:W-:-:S04]  /*10f50*/  IADD3 R0, PT, PT, R11, R0, RZ ;  /* 0x000000000b007210 */ /* 0x000fc80007ffe0ff */
[----:B------:R-:W-:Y:S01]  /*10f60*/  ISETP.GE.U32.AND P1, PT, R0, UR8, PT ;  /* 0x0000000800007c0c */ /* 0x000fe2000bf26070 */
[----:B--2---:R-:W-:Y:S01]  /*10f70*/  FADD.FTZ R16, R12, R16 ;  /* 0x000000100c107221 */ /* 0x004fe20000010000 */
[----:B------:R-:W-:Y:S01]  /*10f80*/  FADD.FTZ R17, R13, R17 ;  /* 0x000000110d117221 */ /* 0x000fe20000010000 */
[----:B---3--:R-:W-:Y:S01]  /*10f90*/  FADD.FTZ R18, R14, R18 ;  /* 0x000000120e127221 */ /* 0x008fe20000010000 */
[----:B------:R-:W-:-:S09]  /*10fa0*/  FADD.FTZ R19, R15, R19 ;  /* 0x000000130f137221 */ /* 0x000fd20000010000 */
[----:B------:R-:W-:Y:S05]  /*10fb0*/  @!P1 BRA `(.L_x_6018) ;  /* 0xfffffffc00d49947 */ /* 0x000fea000383ffff */
[----:B------:R-:W-:Y:S05]  /*10fc0*/  BSYNC.RECONVERGENT B1 ;  /* 0x0000000000017941 */ /* 0x000fea0003800200 */
.L_x_6017:
[----:B------:R-:W-:Y:S05]  /*10fd0*/  BRA `(.L_x_6016) ;  /* 0x0000000000647947 */ /* 0x000fea0003800000 */
.L_x_6015:
[----:B------:R-:W1:Y:S01]  /*10fe0*/  LDCU UR6, c[0x0][0x3a4] ;  /* 0x00007480ff0677ac */ /* 0x000e620008000800 */
[----:B------:R-:W-:Y:S01]  /*10ff0*/  IMAD.U32 R18, RZ, RZ, UR10 ;  /* 0x0000000aff127e24 */ /* 0x000fe2000f8e00ff */
[----:B------:R-:W-:Y:S02]  /*11000*/  MOV R19, UR11 ;  /* 0x0000000b00137c02 */ /* 0x000fe40008000f00 */
[----:B-1----:R-:W-:-:S13]  /*11010*/  ISETP.GE.U32.AND P1, PT, R22, UR6, PT ;  /* 0x0000000616007c0c */ /* 0x002fda000bf26070 */
[----:B------:R-:W-:Y:S05]  /*11020*/  @P1 BRA `(.L_x_6016) ;  /* 0x0000000000501947 */ /* 0x000fea0003800000 */
[----:B------:R-:W1:Y:S01]  /*11030*/  LDCU UR5, c[0x0][0x374] ;  /* 0x00006e80ff0577ac */ /* 0x000e620008000800 */
[----:B------:R-:W2:Y:S01]  /*11040*/  LDC R8, c[0x0][0x360] ;  /* 0x0000d800ff087b82 */ /* 0x000ea20000000800 */
[----:B------:R-:W-:Y:S01]  /*11050*/  MOV R9, R22 ;  /* 0x0000001600097202 */ /* 0x000fe20000000f00 */
[----:B------:R-:W-:Y:S01]  /*11060*/  IMAD.U32 R19, RZ, RZ, UR11 ;  /* 0x0000000bff137e24 */ /* 0x000fe2000f8e00ff */
[----:B------:R-:W-:-:S05]  /*11070*/  MOV R18, UR10 ;  /* 0x0000000a00127c02 */ /* 0x000fca0008000f00 */
[----:B------:R-:W3:Y:S08]  /*11080*/  LDC.64 R6, c[0x0][0x780] ;  /* 0x0001e000ff067b82 */ /* 0x000ef00000000a00 */
[----:B------:R-:W4:Y:S01]  /*11090*/  LDC R14, c[0x0][0x364] ;  /* 0x0000d900ff0e7b82 */ /* 0x000f220000000800 */
[----:B-1----:R-:W-:-:S07]  /*110a0*/  IMAD R0, R2, UR5, RZ ;  /* 0x0000000502007c24 */ /* 0x002fce000f8e02ff */
.L_x_6019:
[----:B------:R-:W-:-:S05]  /*110b0*/  IADD3 R2, PT, PT, R0, R9, RZ ;  /* 0x0000000900027210 */ /* 0x000fca0007ffe0ff */
[----:B--2---:R-:W-:-:S04]  /*110c0*/  IMAD R3, R2, R8, R23 ;  /* 0x0000000802037224 */ /* 0x004fc800078e0217 */
[----:B---3--:R-:W-:-:S05]  /*110d0*/  IMAD.WIDE.U32 R2, R3, 0x10, R6 ;  /* 0x0000001003027825 */ /* 0x008fca00078e0006 */
[----:B------:R-:W2:Y:S04]  /*110e0*/  LDG.E.64 R10, desc[UR36][R2.64] ;  /* 0x00000024020a7981 */ /* 0x000ea8000c1e1b00 */
[----:B------:R-:W3:Y:S01]  /*110f0*/  LDG.E.64 R12, desc[UR36][R2.64+0x8] ;  /* 0x00000824020c7981 */ /* 0x000ee2000c1e1b00 */
[----:B----4-:R-:W-:-:S04]  /*11100*/  IADD3 R9, PT, PT, R14, R9, RZ ;  /* 0x000000090e097210 */ /* 0x010fc80007ffe0ff */
[----:B------:R-:W-:Y:S01]  /*11110*/  ISETP.GE.U32.AND P1, PT, R9, UR6, PT ;  /* 0x0000000609007c0c */ /* 0x000fe2000bf26070 */
[----:B--2---:R-:W-:Y:S01]  /*11120*/  FADD.FTZ R16, R10, R16 ;  /* 0x000000100a107221 */ /* 0x004fe20000010000 */
[----:B------:R-:W-:Y:S01]  /*11130*/  FADD.FTZ R17, R11, R17 ;  /* 0x000000110b117221 */ /* 0x000fe20000010000 */
[----:B---3--:R-:W-:Y:S01]  /*11140*/  FADD.FTZ R18, R12, R18 ;  /* 0x000000120c127221 */ /* 0x008fe20000010000 */
[----:B------:R-:W-:-:S09]  /*11150*/  FADD.FTZ R19, R13, R19 ;  /* 0x000000130d137221 */ /* 0x000fd20000010000 */
[----:B------:R-:W-:Y:S05]  /*11160*/  @!P1 BRA `(.L_x_6019) ;  /* 0xfffffffc00d09947 */ /* 0x000fea000383ffff */
.L_x_6016:
[----:B------:R-:W-:Y:S05]  /*11170*/  BSYNC.RECONVERGENT B0 ;  /* 0x0000000000007941 */ /* 0x000fea0003800200 */
.L_x_6014:
        /* <DEDUP_REMOVED lines=12> */
.L_x_6021:
        /* <DEDUP_REMOVED lines=16> */
.L_x_6020:
        /* <DEDUP_REMOVED lines=9> */
.L_x_6024:
[----:B------:R-:W-:Y:S01]  /*113d0*/  SHF.R.U32.HI R6, RZ, 0x1, R2 ;  /* 0x00000001ff067819 */ /* 0x000fe20000011602 */
[----:B------:R-:W-:Y:S03]  /*113e0*/  BAR.SYNC.DEFER_BLOCKING 0x0 ;  /* 0x0000000000007b1d */ /* 0x000fe60000010000 */
[----:B------:R-:W-:-:S04]  /*113f0*/  IADD3 R3, PT, PT, R6, R23, RZ ;  /* 0x0000001706037210 */ /* 0x000fc80007ffe0ff */
[----:B------:R-:W-:-:S04]  /*11400*/  ISETP.GE.U32.AND P1, PT, R3, UR5, PT ;  /* 0x0000000503007c0c */ /* 0x000fc8000bf26070 */
[----:B------:R-:W-:-:S13]  /*11410*/  ISETP.GE.U32.OR P1, PT, R23, R6, P1 ;  /* 0x000000061700720c */ /* 0x000fda0000f26470 */
[----:B------:R-:W-:-:S05]  /*11420*/  @!P1 LEA R3, R6, R0, 0x4 ;  /* 0x0000000006039211 */ /* 0x000fca00078e20ff */
        /* <DEDUP_REMOVED lines=9> */
.L_x_6023:
[----:B------:R-:W-:Y:S01]  /*114c0*/  BAR.SYNC.DEFER_BLOCKING 0x0 ;  /* 0x0000000000007b1d */ /* 0x000fe20000010000 */
[----:B------:R-:W-:-:S09]  /*114d0*/  UISETP.GE.U32.AND UP0, UPT, UR4, 0x2, UPT ;  /* 0x000000020400788c */ /* 0x000fd2000bf06070 */
[----:B------:R-:W-:Y:S05]  /*114e0*/  BRA.U !UP0, `(.L_x_6022) ;  /* 0x0000000108307547 */ /* 0x000fea000b800000 */
[----:B-1234-:R-:W-:-:S07]  /*114f0*/  IMAD.MOV.U32 R0, RZ, RZ, 0x1 ;  /* 0x00000001ff007424 */ /* 0x01efce00078e00ff */
.L_x_6025:
[----:B------:R-:W1:Y:S04]  /*11500*/  SHFL.DOWN PT, R3, R16, R0, 0x1f ;  /* 0x08001f0010037589 */ /* 0x000e6800000e0000 */
[----:B------:R-:W2:Y:S04]  /*11510*/  SHFL.DOWN PT, R2, R17, R0, 0x1f ;  /* 0x08001f0011027589 */ /* 0x000ea800000e0000 */
[----:B------:R-:W3:Y:S04]  /*11520*/  SHFL.DOWN PT, R7, R18, R0, 0x1f ;  /* 0x08001f0012077589 */ /* 0x000ee800000e0000 */
[----:B------:R4:W5:Y:S02]  /*11530*/  SHFL.DOWN PT, R6, R19, R0, 0x1f ;  /* 0x08001f0013067589 */ /* 0x00096400000e0000 */
[----:B----4-:R-:W-:Y:S01]  /*11540*/  SHF.L.U32 R0, R0, 0x1, RZ ;  /* 0x0000000100007819 */ /* 0x010fe200000006ff */
[----:B-1----:R-:W-:-:S03]  /*11550*/  FADD.FTZ R16, R3, R16 ;  /* 0x0000001003107221 */ /* 0x002fc60000010000 */
[----:B------:R-:W-:Y:S01]  /*11560*/  ISETP.GE.AND P1, PT, R0, UR4, PT ;  /* 0x0000000400007c0c */ /* 0x000fe2000bf26270 */
[----:B--2---:R-:W-:Y:S01]  /*11570*/  FADD.FTZ R17, R2, R17 ;  /* 0x0000001102117221 */ /* 0x004fe20000010000 */
[----:B---3--:R-:W-:Y:S01]  /*11580*/  FADD.FTZ R18, R7, R18 ;  /* 0x0000001207127221 */ /* 0x008fe20000010000 */
[----:B-----5:R-:W-:-:S10]  /*11590*/  FADD.FTZ R19, R6, R19 ;  /* 0x0000001306137221 */ /* 0x020fd40000010000 */
[----:B------:R-:W-:Y:S05]  /*115a0*/  @!P1 BRA `(.L_x_6025) ;  /* 0xfffffffc00d49947 */ /* 0x000fea000383ffff */
.L_x_6022:
        /* <DEDUP_REMOVED lines=12> */
[----:B------:R-:W1:Y:S04]  /*11670*/  @P0 LDG.E.64 R6, desc[UR36][R4.64] ;  /* 0x0000002404060981 */ /* 0x000e68000c1e1b00 */
[----:B------:R-:W5:Y:S01]  /*11680*/  @P0 LDG.E.64 R8, desc[UR36][R2.64] ;  /* 0x0000002402080981 */ /* 0x000f62000c1e1b00 */
[----:B------:R-:W0:Y:S02]  /*11690*/  LDCU.U8 UR4, c[0x0][0x799] ;  /* 0x0000f320ff0477ac */ /* 0x000e240008000000 */
[----:B0-----:R-:W-:Y:S01]  /*116a0*/  ISETP.NE.AND P1, PT, RZ, UR4, PT ;  /* 0x00000004ff007c0c */ /* 0x001fe2000bf25270 */
[----:B-1234-:R-:W-:Y:S01]  /*116b0*/  @P0 FADD.FTZ R16, R16, R6 ;  /* 0x0000000610100221 */ /* 0x01efe20000010000 */
[----:B------:R-:W-:Y:S01]  /*116c0*/  @P0 FADD.FTZ R17, R17, R7 ;  /* 0x0000000711110221 */ /* 0x000fe20000010000 */
[----:B-----5:R-:W-:Y:S01]  /*116d0*/  @P0 FADD.FTZ R18, R18, R8 ;  /* 0x0000000812120221 */ /* 0x020fe20000010000 */
[----:B------:R-:W-:-:S09]  /*116e0*/  @P0 FADD.FTZ R19, R19, R9 ;  /* 0x0000000913130221 */ /* 0x000fd20000010000 */
        /* <DEDUP_REMOVED lines=22> */
.L_x_6028:
        /* <DEDUP_REMOVED lines=19> */
.L_x_6029:
[----:B------:R-:W-:Y:S05]  /*11980*/  BRA `(.L_x_6030) ;  /* 0x0000000000047947 */ /* 0x000fea0003800000 */
.L_x_6027:
[----:B------:R1:W-:Y:S02]  /*11990*/  STG.E.64 desc[UR36][R4.64], R16 ;  /* 0x0000001004007986 */ /* 0x0003e4000c101b24 */
.L_x_6030:
[----:B------:R-:W2:Y:S02]  /*119a0*/  LDCU.64 UR4, c[0x0][0x768] ;  /* 0x0000ed00ff0477ac */ /* 0x000ea40008000a00 */
[----:B--2---:R-:W-:-:S04]  /*119b0*/  IADD3 R24, P0, PT, R24, UR4, RZ ;  /* 0x0000000418187c10 */ /* 0x004fc8000ff1e0ff */
[----:B------:R-:W-:-:S05]  /*119c0*/  IADD3.X R25, PT, PT, RZ, UR5, RZ, P0, !PT ;  /* 0x00000005ff197c10 */ /* 0x000fca00087fe4ff */
[----:B------:R-:W-:Y:S01]  /*119d0*/  STG.E.64 desc[UR36][R24.64], R18 ;  /* 0x0000001218007986 */ /* 0x000fe2000c101b24 */
[----:B------:R-:W-:Y:S05]  /*119e0*/  EXIT ;  /* 0x000000000000794d */ /* 0x000fea0003800000 */
.L_x_6026:
[----:B------:R-:W5:Y:S01]  /*119f0*/  LDCU.U8 UR4, c[0x0][0x798] ;  /* 0x0000f300ff0477ac */ /* 0x000f620008000000 */
[----:B------:R-:W0:Y:S01]  /*11a00*/  LDCU.U8 UR5, c[0x0][0x799] ;  /* 0x0000f320ff0577ac */ /* 0x000e220008000000 */
[----:B-----5:R-:W-:Y:S02]  /*11a10*/  UISETP.NE.AND UP1, UPT, UR4, URZ, UPT ;  /* 0x000000ff0400728c */ /* 0x020fe4000bf25270 */
[----:B0-----:R-:W-:-:S07]  /*11a20*/  UISETP.NE.AND UP0, UPT, UR5, URZ, UPT ;  /* 0x000000ff0500728c */ /* 0x001fce000bf05270 */
[----:B------:R-:W-:Y:S05]  /*11a30*/  BRA.U !UP1, `(.L_x_6031) ;  /* 0x0000000109187547 */ /* 0x000fea000b800000 */
[----:B------:R-:W1:Y:S04]  /*11a40*/  LDG.E.64 R2, desc[UR36][R4.64] ;  /* 0x0000002404027981 */ /* 0x000e68000c1e1b00 */
[----:B------:R-:W5:Y:S01]  /*11a50*/  LDG.E.64 R6, desc[UR36][R4.64+0x8] ;  /* 0x0000082404067981 */ /* 0x000f62000c1e1b00 */
[----:B-1234-:R-:W-:Y:S01]  /*11a60*/  FADD.FTZ R16, R16, R2 ;  /* 0x0000000210107221 */ /* 0x01efe20000010000 */
[----:B------:R-:W-:Y:S01]  /*11a70*/  FADD.FTZ R17, R17, R3 ;  /* 0x0000000311117221 */ /* 0x000fe20000010000 */
[----:B-----5:R-:W-:Y:S01]  /*11a80*/  FADD.FTZ R18, R18, R6 ;  /* 0x0000000612127221 */ /* 0x020fe20000010000 */
[----:B------:R-:W-:-:S07]  /*11a90*/  FADD.FTZ R19, R19, R7 ;  /* 0x0000000713137221 */ /* 0x000fce0000010000 */
.L_x_6031:
        /* <DEDUP_REMOVED lines=12> */
[----:B0-----:R-:W-:Y:S01]  /*11b60*/  IMAD.U32 R4, RZ, RZ, UR4 ;  /* 0x00000004ff047e24 */ /* 0x001fe2000f8e00ff */
[----:B------:R-:W-:Y:S02]  /*11b70*/  MOV R5, UR5 ;  /* 0x0000000500057c02 */ /* 0x000fe40008000f00 */
[----:B-----5:R-:W-:-:S02]  /*11b80*/  MOV R6, UR6 ;  /* 0x0000000600067c02 */ /* 0x020fc40008000f00 */
[----:B------:R-:W-:Y:S01]  /*11b90*/  MOV R7, UR7 ;  /* 0x0000000700077c02 */ /* 0x000fe20008000f00 */
[----:B--2---:R-:W-:Y:S01]  /*11ba0*/  IMAD.U32 R10, RZ, RZ, UR8 ;  /* 0x00000008ff0a7e24 */ /* 0x004fe2000f8e00ff */
[----:B------:R-:W-:-:S07]  /*11bb0*/  MOV R11, UR9 ;  /* 0x00000009000b7c02 */ /* 0x000fce0008000f00 */
[----:B------:R-:W-:-:S07]  /*11bc0*/  LEPC R20, `(.L_x_6034) ;  /* 0x000000001014794e */ /* 0x000fce0000000000 */
[----:B-1-34-:R-:W-:Y:S05]  /*11bd0*/  CALL.ABS.NOINC R14 ;  /* 0x000000000e007343 */ /* 0x01afea0003c00000 */
.L_x_6034:
        /* <DEDUP_REMOVED lines=19> */
.L_x_6035:
[----:B------:R-:W-:Y:S05]  /*11d10*/  BRA `(.L_x_6036) ;  /* 0x0000000000107947 */ /* 0x000fea0003800000 */
.L_x_6033:
[----:B------:R-:W0:Y:S02]  /*11d20*/  LDCU.64 UR4, c[0x0][0x768] ;  /* 0x0000ed00ff0477ac */ /* 0x000e240008000a00 */
[----:B0-----:R-:W-:-:S04]  /*11d30*/  IADD3 R2, P0, PT, R25, UR4, RZ ;  /* 0x0000000419027c10 */ /* 0x001fc8000ff1e0ff */
[----:B------:R-:W-:-:S05]  /*11d40*/  IADD3.X R3, PT, PT, RZ, UR5, RZ, P0, !PT ;  /* 0x00000005ff037c10 */ /* 0x000fca00087fe4ff */
[----:B------:R0:W-:Y:S04]  /*11d50*/  STG.E.64 desc[UR36][R2.64], R16 ;  /* 0x0000001002007986 */ /* 0x0001e8000c101b24 */
.L_x_6036:
[----:B------:R-:W5:Y:S02]  /*11d60*/  LDCU.64 UR4, c[0x0][0x768] ;  /* 0x0000ed00ff0477ac */ /* 0x000f640008000a00 */
[----:B-----5:R-:W-:-:S05]  /*11d70*/  IADD3 R24, P0, PT, R24, UR4, RZ ;  /* 0x0000000418187c10 */ /* 0x020fca000ff1e0ff */
[----:B------:R-:W-:-:S05]  /*11d80*/  IMAD.X R25, RZ, RZ, UR5, P0 ;  /* 0x00000005ff197e24 */ /* 0x000fca00080e06ff */
[----:B------:R-:W-:Y:S01]  /*11d90*/  STG.E.64 desc[UR36][R24.64], R18 ;  /* 0x0000001218007986 */ /* 0x000fe2000c101b24 */
[----:B------:R-:W-:Y:S05]  /*11da0*/  EXIT ;  /* 0x000000000000794d */ /* 0x000fea0003800000 */
.L_x_6032:
[----:B------:R-:W-:Y:S04]  /*11db0*/  STG.E.64 desc[UR36][R4.64], R16 ;  /* 0x0000001004007986 */ /* 0x000fe8000c101b24 */
[----:B------:R-:W-:Y:S01]  /*11dc0*/  STG.E.64 desc[UR36][R4.64+0x8], R18 ;  /* 0x0000081204007986 */ /* 0x000fe2000c101b24 */
[----:B------:R-:W-:Y:S05]  /*11dd0*/  EXIT ;  /* 0x000000000000794d */ /* 0x000fea0003800000 */
.L_x_6007:
        /* <DEDUP_REMOVED lines=25> */
[----:B--2---:R-:W-:Y:S01]  /*11f70*/  @P2 FADD.FTZ R16, R16, R6 ;  /* 0x0000000610102221 */ /* 0x004fe20000010000 */
[----:B------:R-:W-:Y:S01]  /*11f80*/  @P2 FADD.FTZ R17, R17, R7 ;  /* 0x0000000711112221 */ /* 0x000fe20000010000 */
[----:B---3--:R-:W-:Y:S01]  /*11f90*/  @P2 FADD.FTZ R18, R18, R8 ;  /* 0x0000000812122221 */ /* 0x008fe20000010000 */
[----:B------:R-:W-:-:S09]  /*11fa0*/  @P2 FADD.FTZ R19, R19, R9 ;  /* 0x0000000913132221 */ /* 0x000fd20000010000 */
        /* <DEDUP_REMOVED lines=22> */
.L_x_6039:
        /* <DEDUP_REMOVED lines=19> */
.L_x_6040:
[----:B------:R-:W-:Y:S05]  /*12240*/  BRA `(.L_x_6041) ;  /* 0x0000000000047947 */ /* 0x000fea0003800000 */
.L_x_6038:
[----:B------:R2:W-:Y:S02]  /*12250*/  STG.E.64 desc[UR36][R4.64], R16 ;  /* 0x0000001004007986 */ /* 0x0005e4000c101b24 */
.L_x_6041:
[----:B------:R-:W3:Y:S02]  /*12260*/  LDCU.64 UR4, c[0x0][0x768] ;  /* 0x0000ed00ff0477ac */ /* 0x000ee40008000a00 */
[----:B---3--:R-:W-:-:S04]  /*12270*/  IADD3 R24, P0, PT, R24, UR4, RZ ;  /* 0x0000000418187c10 */ /* 0x008fc8000ff1e0ff */
[----:B------:R-:W-:-:S05]  /*12280*/  IADD3.X R25, PT, PT, RZ, UR5, RZ, P0, !PT ;  /* 0x00000005ff197c10 */ /* 0x000fca00087fe4ff */
[----:B------:R-:W-:Y:S01]  /*12290*/  STG.E.64 desc[UR36][R24.64], R18 ;  /* 0x0000001218007986 */ /* 0x000fe2000c101b24 */
[----:B------:R-:W-:Y:S05]  /*122a0*/  EXIT ;  /* 0x000000000000794d */ /* 0x000fea0003800000 */
.L_x_6037:
[----:B------:R-:W1:Y:S01]  /*122b0*/  LDCU.U8 UR4, c[0x0][0x798] ;  /* 0x0000f300ff0477ac */ /* 0x000e620008000000 */
[----:B------:R-:W2:Y:S01]  /*122c0*/  LDCU.U8 UR5, c[0x0][0x799] ;  /* 0x0000f320ff0577ac */ /* 0x000ea20008000000 */
[----:B-1----:R-:W-:Y:S02]  /*122d0*/  UISETP.NE.AND UP0, UPT, UR4, URZ, UPT ;  /* 0x000000ff0400728c */ /* 0x002fe4000bf05270 */
[----:B--2---:R-:W-:-:S07]  /*122e0*/  UISETP.NE.AND UP1, UPT, UR5, URZ, UPT ;  /* 0x000000ff0500728c */ /* 0x004fce000bf25270 */
[----:B------:R-:W-:Y:S05]  /*122f0*/  BRA.U !UP0, `(.L_x_6042) ;  /* 0x0000000108187547 */ /* 0x000fea000b800000 */
[----:B------:R-:W2:Y:S04]  /*12300*/  LDG.E.64 R2, desc[UR36][R4.64] ;  /* 0x0000002404027981 */ /* 0x000ea8000c1e1b00 */
[----:B------:R-:W3:Y:S01]  /*12310*/  LDG.E.64 R6, desc[UR36][R4.64+0x8] ;  /* 0x0000082404067981 */ /* 0x000ee2000c1e1b00 */
[----:B--2---:R-:W-:Y:S01]  /*12320*/  FADD.FTZ R16, R16, R2 ;  /* 0x0000000210107221 */ /* 0x004fe20000010000 */
[----:B------:R-:W-:Y:S01]  /*12330*/  FADD.FTZ R17, R17, R3 ;  /* 0x0000000311117221 */ /* 0x000fe20000010000 */
[----:B---3--:R-:W-:Y:S01]  /*12340*/  FADD.FTZ R18, R18, R6 ;  /* 0x0000000612127221 */ /* 0x008fe20000010000 */
[----:B------:R-:W-:-:S07]  /*12350*/  FADD.FTZ R19, R19, R7 ;  /* 0x0000000713137221 */ /* 0x000fce0000010000 */
.L_x_6042:
        /* <DEDUP_REMOVED lines=20> */
.L_x_6045:
        /* <DEDUP_REMOVED lines=19> */
.L_x_6046:
[----:B------:R-:W-:Y:S05]  /*125d0*/  BRA `(.L_x_6047) ;  /* 0x0000000000107947 */ /* 0x000fea0003800000 */
.L_x_6044:
[----:B------:R-:W1:Y:S02]  /*125e0*/  LDCU.64 UR4, c[0x0][0x768] ;  /* 0x0000ed00ff0477ac */ /* 0x000e640008000a00 */
[----:B-1----:R-:W-:-:S04]  /*125f0*/  IADD3 R2, P0, PT, R25, UR4, RZ ;  /* 0x0000000419027c10 */ /* 0x002fc8000ff1e0ff */
[----:B------:R-:W-:-:S05]  /*12600*/  IADD3.X R3, PT, PT, RZ, UR5, RZ, P0, !PT ;  /* 0x00000005ff037c10 */ /* 0x000fca00087fe4ff */
[----:B------:R1:W-:Y:S04]  /*12610*/  STG.E.64 desc[UR36][R2.64], R16 ;  /* 0x0000001002007986 */ /* 0x0003e8000c101b24 */
.L_x_6047:
[----:B------:R-:W2:Y:S02]  /*12620*/  LDCU.64 UR4, c[0x0][0x768] ;  /* 0x0000ed00ff0477ac */ /* 0x000ea40008000a00 */
[----:B--2---:R-:W-:-:S04]  /*12630*/  IADD3 R24, P0, PT, R24, UR4, RZ ;  /* 0x0000000418187c10 */ /* 0x004fc8000ff1e0ff */
[----:B------:R-:W-:-:S05]  /*12640*/  IADD3.X R25, PT, PT, RZ, UR5, RZ, P0, !PT ;  /* 0x00000005ff197c10 */ /* 0x000fca00087fe4ff */
[----:B------:R-:W-:Y:S01]  /*12650*/  STG.E.64 desc[UR36][R24.64], R18 ;  /* 0x0000001218007986 */ /* 0x000fe2000c101b24 */
[----:B------:R-:W-:Y:S05]  /*12660*/  EXIT ;  /* 0x000000000000794d */ /* 0x000fea0003800000 */
.L_x_6043:
[----:B------:R-:W-:Y:S04]  /*12670*/  STG.E.64 desc[UR36][R4.64], R16 ;  /* 0x0000001004007986 */ /* 0x000fe8000c101b24 */
[----:B------:R-:W-:Y:S01]  /*12680*/  STG.E.64 desc[UR36][R4.64+0x8], R18 ;  /* 0x0000081204007986 */ /* 0x000fe2000c101b24 */
[----:B------:R-:W-:Y:S05]  /*12690*/  EXIT ;  /* 0x000000000000794d */ /* 0x000fea0003800000 */
.L_x_6048:
        /* <DEDUP_REMOVED lines=14> */
.L_x_8897:


//--------------------- .text._ZN2at6native13reduce_kernelILi128ELi4ENS0_8ReduceOpIN3c107complexIfEENS0_14func_wrapper_tIS5_NS0_55_GLOBAL__N__0955718d_22_SparseCsrTensorMath_cu_868dd54514ReductionAddOpIS5_EEEEjS5_Li4ELi4EEEEEvT1_ --------------------------
	.section	.text._ZN2at6native13reduce_kernelILi128ELi4ENS0_8ReduceOpIN3c107complexIfEENS0_14func_wrapper_tIS5_NS0_55_GLOBAL__N__0955718d_22_SparseCsrTensorMath_cu_868dd54514ReductionAddOpIS5_EEEEjS5_Li4ELi4EEEEEvT1_,"ax",@progbits
	.align	128
.text._ZN2at6native13reduce_kernelILi128ELi4ENS0_8ReduceOpIN3c107complexIfEENS0_14func_wrapper_tIS5_NS0_55_GLOBAL__N__0955718d_22_SparseCsrTensorMath_cu_868dd54514ReductionAddOpIS5_EEEEjS5_Li4ELi4EEEEEvT1_:
        .type           _ZN2at6native13reduce_kernelILi128ELi4ENS0_8ReduceOpIN3c107complexIfEENS0_14func_wrapper_tIS5_NS0_55_GLOBAL__N__0955718d_22_SparseCsrTensorMath_cu_868dd54514ReductionAddOpIS5_EEEEjS5_Li4ELi4EEEEEvT1_,@function
        .size           _ZN2at6native13reduce_kernelILi128ELi4ENS0_8ReduceOpIN3c107complexIfEENS0_14func_wrapper_tIS5_NS0_55_GLOBAL__N__0955718d_22_SparseCsrTensorMath_cu_868dd54514ReductionAddOpIS5_EEEEjS5_Li4ELi4EEEEEvT1_,(.L_x_8898 - _ZN2at6native13reduce_kernelILi128ELi4ENS0_8ReduceOpIN3c107complexIfEENS0_14func_wrapper_tIS5_NS0_55_GLOBAL__N__0955718d_22_SparseCsrTensorMath_cu_868dd54514ReductionAddOpIS5_EEEEjS5_Li4ELi4EEEEEvT1_)
        .other          _ZN2at6native13reduce_kernelILi128ELi4ENS0_8ReduceOpIN3c107complexIfEENS0_14func_wrapper_tIS5_NS0_55_GLOBAL__N__0955718d_22_SparseCsrTensorMath_cu_868dd54514ReductionAddOpIS5_EEEEjS5_Li4ELi4EEEEEvT1_,@"STO_CUDA_ENTRY STV_DEFAULT"
_ZN2at6native13reduce_kernelILi128ELi4ENS0_8ReduceOpIN3c107complexIfEENS0_14func_wrapper_tIS5_NS0_55_GLOBAL__N__0955718d_22_SparseCsrTensorMath_cu_868dd54514ReductionAddOpIS5_EEEEjS5_Li4ELi4EEEEEvT1_:
        /* <DEDUP_REMOVED lines=297> */
.L_x_6049:
        /* <DEDUP_REMOVED lines=38> */
.L_x_6053:
        /* <DEDUP_REMOVED lines=35> */
.L_x_6057:
[----:B------:R-:W-:Y:S05]  /*1720*/  BSYNC.RECONVERGENT B1 ;  /* 0x0000000000017941 */ /* 0x000fea0003800200 */
.L_x_6056:
[----:B------:R-:W0:Y:S01]  /*1730*/  LDC R5, c[0x0][0x394] ;  /* 0x0000e500ff057b82 */ /* 0x000e220000000800 */
[----:B------:R-:W-:-:S04]  /*1740*/  IADD3 R74, P0, PT, R74, 0x20, RZ ;  /* 0x000000204a4a7810 */ /* 0x000fc80007f1e0ff */
[----:B------:R-:W-:Y:S02]  /*1750*/  IADD3.X R75, PT, PT, RZ, R75, RZ, P0, !PT ;  /* 0x0000004bff4b7210 */ /* 0x000fe400007fe4ff */
[----:B0-----:R-:W-:-:S07]  /*1760*/  IADD3 R18, PT, PT, R76, -0x4, R5 ;  /* 0xfffffffc4c127810 */ /* 0x001fce0007ffe005 */
.L_x_6055:
[----:B------:R-:W-:Y:S05]  /*1770*/  BSYNC.RECONVERGENT B0 ;  /* 0x0000000000007941 */ /* 0x000fea0003800200 */
.L_x_6054:
        /* <DEDUP_REMOVED lines=16> */
[----:B------:R-:W-:Y:S02]  /*1880*/  MOV R10, R8 ;  /* 0x00000008000a7202 */ /* 0x000fe40000000f00 */
[----:B------:R-:W-:-:S07]  /*1890*/  MOV R12, R11 ;  /* 0x0000000b000c7202 */ /* 0x000fce0000000f00 */
.L_x_6060:
[C---:B------:R-:W-:Y:S01]  /*18a0*/  IMAD.WIDE.U32 R4, R9.reuse, 0x20, R74 ;  /* 0x0000002009047825 */ /* 0x040fe200078e004a */
[----:B------:R-:W0:Y:S04]  /*18b0*/  LDCU UR4, c[0x0][0x39c] ;  /* 0x00007380ff0477ac */ /* 0x000e280008000800 */
        /* <DEDUP_REMOVED lines=13> */
.L_x_6059:
[----:B------:R-:W-:Y:S05]  /*1990*/  BSYNC.RECONVERGENT B0 ;  /* 0x0000000000007941 */ /* 0x000fea0003800200 */
.L_x_6058:
        /* <DEDUP_REMOVED lines=10> */
.L_x_6062:
[----:B------:R-:W-:Y:S05]  /*1a40*/  BSYNC.RECONVERGENT B0 ;  /* 0x0000000000007941 */ /* 0x000fea0003800200 */
.L_x_6061:
[----:B------:R-:W-:Y:S01]  /*1a50*/  FADD.FTZ R12, R12, R7 ;  /* 0x000000070c0c7221 */ /* 0x000fe20000010000 */
[----:B------:R-:W-:Y:S01]  /*1a60*/  FADD.FTZ R5, R10, R6 ;  /* 0x000000060a057221 */ /* 0x000fe20000010000 */
[----:B------:R-:W-:Y:S01]  /*1a70*/  HFMA2 R30, -RZ, RZ, 0, 0 ;  /* 0x00000000ff1e7431 */ /* 0x000fe200000001ff */
[----:B------:R-:W-:Y:S01]  /*1a80*/  CS2R R28, SRZ ;  /* 0x00000000001c7805 */ /* 0x000fe2000001ff00 */
[----:B------:R-:W-:Y:S01]  /*1a90*/  FADD.FTZ R12, R12, R11 ;  /* 0x0000000b0c0c7221 */ /* 0x000fe20000010000 */
[----:B------:R-:W-:Y:S01]  /*1aa0*/  FADD.FTZ R5, R5, R8 ;  /* 0x0000000805057221 */ /* 0x000fe20000010000 */
[----:B------:R-:W-:Y:S02]  /*1ab0*/  CS2R R26, SRZ ;  /* 0x00000000001a7805 */ /* 0x000fe4000001ff00 */
[----:B------:R-:W-:Y:S01]  /*1ac0*/  FADD.FTZ R24, R12, R3 ;  /* 0x000000030c187221 */ /* 0x000fe20000010000 */
[----:B------:R-:W-:Y:S01]  /*1ad0*/  FADD.FTZ R25, R5, R0 ;  /* 0x0000000005197221 */ /* 0x000fe20000010000 */
[----:B------:R-:W-:Y:S06]  /*1ae0*/  BRA `(.L_x_6051) ;  /* 0x000000b000a87947 */ /* 0x000fec0003800000 */
.L_x_6052:
        /* <DEDUP_REMOVED lines=21> */
[----:B------:R-:W-:Y:S01]  /*1c40*/  CS2R R22, SRZ ;  /* 0x0000000000167805 */ /* 0x000fe2000001ff00 */
[----:B------:R-:W2:Y:S01]  /*1c50*/  LDC R4, c[0x0][0x38c] ;  /* 0x0000e300ff047b82 */ /* 0x000ea20000000800 */
        /* <DEDUP_REMOVED lines=65> */
.L_x_6066:
[----:B------:R-:W-:Y:S01]  /*2070*/  SHF.R.U32.HI R21, RZ, 0x2, R69 ;  /* 0x00000002ff157819 */ /* 0x000fe20000011645 */
[----:B------:R-:W-:-:S04]  /*2080*/  IMAD.IADD R69, R69, 0x1, R18 ;  /* 0x0000000145457824 */ /* 0x000fc800078e0212 */
[----:B------:R-:W-:Y:S01]  /*2090*/  IMAD.WIDE.U32 R20, R21, 0x20, R74 ;  /* 0x0000002015147825 */ /* 0x000fe200078e004a */
[----:B------:R-:W-:Y:S02]  /*20a0*/  SHF.R.U32.HI R9, RZ, 0x2, R69 ;  /* 0x00000002ff097819 */ /* 0x000fe40000011645 */
[----:B------:R-:W-:-:S03]  /*20b0*/  IADD3 R69, PT, PT, R69, R18, RZ ;  /* 0x0000001245457210 */ /* 0x000fc60007ffe0ff */
[----:B------:R-:W2:Y:S01]  /*20c0*/  LDG.E.ENL2.256 R20, R24, desc[UR36][R20.64] ;  /* 0xfe0000241418797e */ /* 0x000ea20008121914 */
[----:B------:R-:W-:Y:S01]  /*20d0*/  SHF.R.U32.HI R29, RZ, 0x2, R69 ;  /* 0x00000002ff1d7819 */ /* 0x000fe20000011645 */
[----:B------:R-:W-:Y:S01]  /*20e0*/  IMAD.WIDE.U32 R8, R9, 0x20, R74 ;  /* 0x0000002009087825 */ /* 0x000fe200078e004a */
[----:B------:R-:W-:-:S04]  /*20f0*/  IADD3 R69, PT, PT, R69, R18, RZ ;  /* 0x0000001245457210 */ /* 0x000fc80007ffe0ff */
[----:B------:R-:W-:Y:S01]  /*2100*/  SHF.R.U32.HI R33, RZ, 0x2, R69 ;  /* 0x00000002ff217819 */ /* 0x000fe20000011645 */
[--C-:B------:R-:W-:Y:S01]  /*2110*/  IMAD.WIDE.U32 R28, R29, 0x20, R74.reuse ;  /* 0x000000201d1c7825 */ /* 0x100fe200078e004a */
[----:B------:R-:W3:Y:S03]  /*2120*/  LDG.E.ENL2.256 R8, R12, desc[UR36][R8.64] ;  /* 0xfe000024080c797e */ /* 0x000ee60008121908 */
[----:B------:R-:W-:Y:S02]  /*2130*/  IMAD.WIDE.U32 R32, R33, 0x20, R74 ;  /* 0x0000002021207825 */ /* 0x000fe400078e004a */
[----:B------:R-:W4:Y:S04]  /*2140*/  LDG.E.ENL2.256 R28, R40, desc[UR36][R28.64] ;  /* 0xfe0000241c28797e */ /* 0x000f28000812191c */
[----:B------:R-:W5:Y:S01]  /*2150*/  LDG.E.ENL2.256 R36, R32, desc[UR36][R32.64] ;  /* 0xfe0000242020797e */ /* 0x000f620008121924 */
[----:B------:R-:W-:-:S05]  /*2160*/  IADD3 R69, PT, PT, R69, R18, RZ ;  /* 0x0000001245457210 */ /* 0x000fca0007ffe0ff */
[----:B------:R-:W-:-:S05]  /*2170*/  IMAD R73, R18, 0x3, R69 ;  /* 0x0000000312497824 */ /* 0x000fca00078e0245 */
        /* <DEDUP_REMOVED lines=8> */
[----:B------:R-:W-:Y:S01]  /*2200*/  FADD.FTZ R50, R23, R50 ;  /* 0x0000003217327221 */ /* 0x000fe20000010000 */
[----:B---3--:R-:W-:Y:S01]  /*2210*/  FADD.FTZ R51, R12, R51 ;  /* 0x000000330c337221 */ /* 0x008fe20000010000 */
[----:B------:R-:W-:Y:S01]  /*2220*/  FADD.FTZ R52, R13, R52 ;  /* 0x000000340d347221 */ /* 0x000fe20000010000 */
[----:B------:R-:W-:Y:S01]  /*2230*/  FADD.FTZ R53, R14, R53 ;  /* 0x000000350e357221 */ /* 0x000fe20000010000 */
[----:B------:R-:W-:Y:S01]  /*2240*/  FADD.FTZ R54, R15, R54 ;  /* 0x000000360f367221 */ /* 0x000fe20000010000 */
[----:B------:R-:W-:Y:S01]  /*2250*/  FADD.FTZ R55, R8, R55 ;  /* 0x0000003708377221 */ /* 0x000fe20000010000 */
[----:B------:R-:W-:Y:S01]  /*2260*/  FADD.FTZ R56, R9, R56 ;  /* 0x0000003809387221 */ /* 0x000fe20000010000 */
[----:B------:R-:W-:Y:S01]  /*2270*/  FADD.FTZ R57, R10, R57 ;  /* 0x000000390a397221 */ /* 0x000fe20000010000 */
[----:B------:R-:W-:Y:S01]  /*2280*/  FADD.FTZ R58, R11, R58 ;  /* 0x0000003a0b3a7221 */ /* 0x000fe20000010000 */
[----:B----4-:R-:W-:Y:S01]  /*2290*/  FADD.FTZ R59, R40, R59 ;  /* 0x0000003b283b7221 */ /* 0x010fe20000010000 */
[----:B------:R-:W-:Y:S01]  /*22a0*/  FADD.FTZ R60, R41, R60 ;  /* 0x0000003c293c7221 */ /* 0x000fe20000010000 */
[----:B------:R-:W-:Y:S01]  /*22b0*/  FADD.FTZ R61, R42, R61 ;  /* 0x0000003d2a3d7221 */ /* 0x000fe20000010000 */
[----:B------:R-:W-:Y:S01]  /*22c0*/  FADD.FTZ R62, R43, R62 ;  /* 0x0000003e2b3e7221 */ /* 0x000fe20000010000 */
[----:B------:R-:W-:Y:S01]  /*22d0*/  FADD.FTZ R63, R28, R63 ;  /* 0x0000003f1c3f7221 */ /* 0x000fe20000010000 */
[----:B------:R-:W-:Y:S01]  /*22e0*/  FADD.FTZ R64, R29, R64 ;  /* 0x000000401d407221 */ /* 0x000fe20000010000 */
        /* <DEDUP_REMOVED lines=12> */
.L_x_6065:
[----:B------:R-:W-:Y:S05]  /*23b0*/  BSYNC.RECONVERGENT B0 ;  /* 0x0000000000007941 */ /* 0x000fea0003800200 */
.L_x_6064:
[----:B------:R-:W-:Y:S01]  /*23c0*/  ISETP.GE.U32.AND P0, PT, R69, R68, PT ;  /* 0x000000444500720c */ /* 0x000fe20003f06070 */
[----:B------:R-:W-:-:S12]  /*23d0*/  BSSY.RECONVERGENT B0, `(.L_x_6067) ;  /* 0x0000016000007945 */ /* 0x000fd80003800200 */
[----:B------:R-:W-:Y:S05]  /*23e0*/  @P0 BRA `(.L_x_6068) ;  /* 0x0000000000500947 */ /* 0x000fea0003800000 */
[----:B------:R-:W-:-:S05]  /*23f0*/  SHF.R.U32.HI R21, RZ, 0x2, R69 ;  /* 0x00000002ff157819 */ /* 0x000fca0000011645 */
[----:B------:R-:W-:-:S06]  /*2400*/  IMAD.WIDE.U32 R20, R21, 0x20, R74 ;  /* 0x0000002015147825 */ /* 0x000fcc00078e004a */
[----:B------:R-:W5:Y:S01]  /*2410*/  LDG.E.ENL2.256 R20, R24, desc[UR36][R20.64] ;  /* 0xfe0000241418797e */ /* 0x000f620008121914 */
[----:B------:R-:W-:-:S05]  /*2420*/  IMAD.IADD R73, R69, 0x1, R18 ;  /* 0x0000000145497824 */ /* 0x000fca00078e0212 */
        /* <DEDUP_REMOVED lines=16> */
.L_x_6068:
[----:B------:R-:W-:Y:S05]  /*2530*/  BSYNC.RECONVERGENT B0 ;  /* 0x0000000000007941 */ /* 0x000fea0003800200 */
.L_x_6067:
[----:B------:R-:W-:Y:S04]  /*2540*/  BSSY.RECONVERGENT B0, `(.L_x_6069) ;  /* 0x000002a000007945 */ /* 0x000fe80003800200 */
[----:B------:R-:W-:Y:S05]  /*2550*/  @P0 BRA `(.L_x_6070) ;  /* 0x0000000000a00947 */ /* 0x000fea0003800000 */
[----:B------:R-:W-:Y:S01]  /*2560*/  IADD3 R69, PT, PT, R69, R18, RZ ;  /* 0x0000001245457210 */ /* 0x000fe20007ffe0ff */
[----:B-----5:R-:W-:Y:S01]  /*2570*/  FADD.FTZ R19, R19, R24 ;  /* 0x0000001813137221 */ /* 0x020fe20000010000 */
[----:B------:R-:W-:Y:S01]  /*2580*/  FADD.FTZ R44, R44, R25 ;  /* 0x000000192c2c7221 */ /* 0x000fe20000010000 */
[----:B------:R-:W-:Y:S01]  /*2590*/  FADD.FTZ R45, R45, R26 ;  /* 0x0000001a2d2d7221 */ /* 0x000fe20000010000 */
[----:B------:R-:W-:Y:S01]  /*25a0*/  ISETP.GE.U32.AND P0, PT, R69, R68, PT ;  /* 0x000000444500720c */ /* 0x000fe20003f06070 */
[----:B------:R-:W-:Y:S01]  /*25b0*/  FADD.FTZ R46, R46, R27 ;  /* 0x0000001b2e2e7221 */ /* 0x000fe20000010000 */
[----:B------:R-:W-:Y:S01]  /*25c0*/  FADD.FTZ R47, R47, R20 ;  /* 0x000000142f2f7221 */ /* 0x000fe20000010000 */
[----:B------:R-:W-:Y:S01]  /*25d0*/  FADD.FTZ R48, R48, R21 ;  /* 0x0000001530307221 */ /* 0x000fe20000010000 */
[----:B------:R-:W-:Y:S01]  /*25e0*/  FADD.FTZ R49, R49, R22 ;  /* 0x0000001631317221 */ /* 0x000fe20000010000 */
[----:B------:R-:W-:-:S08]  /*25f0*/  FADD.FTZ R50, R50, R23 ;  /* 0x0000001732327221 */ /* 0x000fd00000010000 */
[----:B------:R-:W-:Y:S05]  /*2600*/  @P0 BRA `(.L_x_6070) ;  /* 0x0000000000740947 */ /* 0x000fea0003800000 */
[----:B------:R-:W-:Y:S02]  /*2610*/  IMAD.IADD R21, R69, 0x1, R18 ;  /* 0x0000000145157824 */ /* 0x000fe400078e0212 */
[----:B------:R-:W-:Y:S01]  /*2620*/  FADD.FTZ R51, R51, R12 ;  /* 0x0000000c33337221 */ /* 0x000fe20000010000 */
[----:B------:R-:W-:Y:S01]  /*2630*/  FADD.FTZ R52, R52, R13 ;  /* 0x0000000d34347221 */ /* 0x000fe20000010000 */
[----:B------:R-:W-:Y:S01]  /*2640*/  FADD.FTZ R53, R53, R14 ;  /* 0x0000000e35357221 */ /* 0x000fe20000010000 */
[----:B------:R-:W-:Y:S01]  /*2650*/  FADD.FTZ R54, R54, R15 ;  /* 0x0000000f36367221 */ /* 0x000fe20000010000 */
[----:B------:R-:W-:Y:S01]  /*2660*/  ISETP.GE.U32.AND P0, PT, R21, R68, PT ;  /* 0x000000441500720c */ /* 0x000fe20003f06070 */
[----:B------:R-:W-:Y:S01]  /*2670*/  FADD.FTZ R55, R55, R8 ;  /* 0x0000000837377221 */ /* 0x000fe20000010000 */
[----:B------:R-:W-:Y:S01]  /*2680*/  FADD.FTZ R56, R56, R9 ;  /* 0x0000000938387221 */ /* 0x000fe20000010000 */
[----:B------:R-:W-:Y:S01]  /*2690*/  FADD.FTZ R57, R57, R10 ;  /* 0x0000000a39397221 */ /* 0x000fe20000010000 */
[----:B------:R-:W-:-:S09]  /*26a0*/  FADD.FTZ R58, R58, R11 ;  /* 0x0000000b3a3a7221 */ /* 0x000fd20000010000 */
[----:B------:R-:W-:Y:S05]  /*26b0*/  @P0 BRA `(.L_x_6070) ;  /* 0x0000000000480947 */ /* 0x000fea0003800000 */
[----:B------:R-:W-:Y:S01]  /*26c0*/  IADD3 R9, PT, PT, R21, R18, RZ ;  /* 0x0000001215097210 */ /* 0x000fe20007ffe0ff */
[----:B------:R-:W-:Y:S01]  /*26d0*/  FADD.FTZ R59, R59, R40 ;  /* 0x000000283b3b7221 */ /* 0x000fe20000010000 */
        /* <DEDUP_REMOVED lines=8> */
[----:B------:R-:W-:Y:S01]  /*2760*/  @!P0 FADD.FTZ R67, R67, R32 ;  /* 0x0000002043438221 */ /* 0x000fe20000010000 */
[----:B------:R-:W-:Y:S01]  /*2770*/  @!P0 FADD.FTZ R16, R16, R33 ;  /* 0x0000002110108221 */ /* 0x000fe20000010000 */
[----:B------:R-:W-:Y:S01]  /*2780*/  @!P0 FADD.FTZ R7, R7, R34 ;  /* 0x0000002207078221 */ /* 0x000fe20000010000 */
[----:B------:R-:W-:Y:S01]  /*2790*/  @!P0 FADD.FTZ R6, R6, R35 ;  /* 0x0000002306068221 */ /* 0x000fe20000010000 */
[----:B------:R-:W-:Y:S01]  /*27a0*/  @!P0 FADD.FTZ R5, R5, R36 ;  /* 0x0000002405058221 */ /* 0x000fe20000010000 */
[----:B------:R-:W-:Y:S01]  /*27b0*/  @!P0 FADD.FTZ R4, R4, R37 ;  /* 0x0000002504048221 */ /* 0x000fe20000010000 */
[----:B------:R-:W-:Y:S01]  /*27c0*/  @!P0 FADD.FTZ R3, R3, R38 ;  /* 0x0000002603038221 */ /* 0x000fe20000010000 */
[----:B------:R-:W-:-:S07]  /*27d0*/  @!P0 FADD.FTZ R0, R0, R39 ;  /* 0x0000002700008221 */ /* 0x000fce0000010000 */
.L_x_6070:
[----:B------:R-:W-:Y:S05]  /*27e0*/  BSYNC.RECONVERGENT B0 ;  /* 0x0000000000007941 */ /* 0x000fea0003800200 */
.L_x_6069:
        /* <DEDUP_REMOVED lines=25> */
.L_x_6063:
[----:B------:R-:W-:-:S13]  /*2980*/  ISETP.NE.AND P0, PT, R73, 0x1, PT ;  /* 0x000000014900780c */ /* 0x000fda0003f05270 */
[----:B------:R-:W-:Y:S05]  /*2990*/  @P0 BRA `(.L_x_6071) ;  /* 0x0000000c00b00947 */ /* 0x000fea0003800000 */
[----:B------:R-:W0:Y:S01]  /*29a0*/  LDC R19, c[0x0][0x39c] ;  /* 0x0000e700ff137b82 */ /* 0x000e220000000800 */
[----:B------:R-:W-:Y:S01]  /*29b0*/  BSSY.RECONVERGENT B0, `(.L_x_6072) ;  /* 0x000008a000007945 */ /* 0x000fe20003800200 */
[----:B------:R-:W-:Y:S02]  /*29c0*/  MOV R72, R69 ;  /* 0x0000004500487202 */ /* 0x000fe40000000f00 */
        /* <DEDUP_REMOVED lines=80> */
.L_x_6074:
        /* <DEDUP_REMOVED lines=9> */
[----:B------:R-:W2:Y:S01]  /*2f60*/  LDG.E.ENL2.256 R20, R24, desc[UR36][R20.64] ;  /* 0xfe0000241418797e */ /* 0x000ea20008121914 */
[----:B------:R-:W-:Y:S02]  /*2f70*/  IMAD.WIDE.U32 R8, R9, 0x20, R74 ;  /* 0x0000002009087825 */ /* 0x000fe400078e004a */
[----:B------:R-:W-:Y:S02]  /*2f80*/  SHF.R.U32.HI R29, RZ, 0x2, R10 ;  /* 0x00000002ff1d7819 */ /* 0x000fe4000001160a */
[----:B------:R-:W-:Y:S02]  /*2f90*/  IMAD R30, R18, R72, RZ ;  /* 0x00000048121e7224 */ /* 0x000fe400078e02ff */
[----:B------:R-:W3:Y:S01]  /*2fa0*/  LDG.E.ENL2.256 R8, R12, desc[UR36][R8.64] ;  /* 0xfe000024080c797e */ /* 0x000ee20008121908 */
[----:B------:R-:W-:-:S02]  /*2fb0*/  IMAD.WIDE.U32 R28, R29, 0x20, R74 ;  /* 0x000000201d1c7825 */ /* 0x000fc400078e004a */
[----:B------:R-:W-:-:S04]  /*2fc0*/  SHF.R.U32.HI R33, RZ, 0x2, R30 ;  /* 0x00000002ff217819 */ /* 0x000fc8000001161e */
[----:B------:R-:W4:Y:S01]  /*2fd0*/  LDG.E.ENL2.256 R28, R40, desc[UR36][R28.64] ;  /* 0xfe0000241c28797e */ /* 0x000f22000812191c */
[----:B------:R-:W-:-:S06]  /*2fe0*/  IMAD.WIDE.U32 R32, R33, 0x20, R74 ;  /* 0x0000002021207825 */ /* 0x000fcc00078e004a */
[----:B------:R-:W5:Y:S01]  /*2ff0*/  LDG.E.ENL2.256 R36, R32, desc[UR36][R32.64] ;  /* 0xfe0000242020797e */ /* 0x000f620008121924 */
[----:B------:R-:W-:-:S04]  /*3000*/  IMAD.IADD R72, R72, 0x1, R19 ;  /* 0x0000000148487824 */ /* 0x000fc800078e0213 */
        /* <DEDUP_REMOVED lines=36> */
.L_x_6073:
[----:B------:R-:W-:Y:S05]  /*3250*/  BSYNC.RECONVERGENT B0 ;  /* 0x0000000000007941 */ /* 0x000fea0003800200 */
.L_x_6072:
        /* <DEDUP_REMOVED lines=27> */
.L_x_6076:
[----:B------:R-:W-:Y:S05]  /*3410*/  BSYNC.RECONVERGENT B0 ;  /* 0x0000000000007941 */ /* 0x000fea0003800200 */
.L_x_6075:
[----:B------:R-:W-:Y:S04]  /*3420*/  BSSY.RECONVERGENT B0, `(.L_x_6077) ;  /* 0x000002a000007945 */ /* 0x000fe80003800200 */
[----:B------:R-:W-:Y:S05]  /*3430*/  @P0 BRA `(.L_x_6078) ;  /* 0x0000000000a00947 */ /* 0x000fea0003800000 */
[----:B------:R-:W-:Y:S02]  /*3440*/  IMAD.IADD R18, R72, 0x1, R19 ;  /* 0x0000000148127824 */ /* 0x000fe400078e0213 */
[----:B-----5:R-:W-:Y:S01]  /*3450*/  FADD.FTZ R45, R45, R24 ;  /* 0x000000182d2d7221 */ /* 0x020fe20000010000 */
        /* <DEDUP_REMOVED lines=38> */
.L_x_6078:
[----:B------:R-:W-:Y:S05]  /*36c0*/  BSYNC.RECONVERGENT B0 ;  /* 0x0000000000007941 */ /* 0x000fea0003800200 */
.L_x_6077:
        /* <DEDUP_REMOVED lines=25> */
.L_x_6071:
[----:B------:R-:W0:Y:S01]  /*3860*/  LDCU UR4, c[0x0][0x39c] ;  /* 0x00007380ff0477ac */ /* 0x000e220008000800 */
        /* <DEDUP_REMOVED lines=20> */
[----:B------:R-:W-:-:S02]  /*39b0*/  IMAD R3, R72, 0x3, R69 ;  /* 0x0000000348037824 */ /* 0x000fc400078e0245 */
[--C-:B-1----:R-:W-:Y:S01]  /*39c0*/  IMAD.MOV.U32 R67, RZ, RZ, R5.reuse ;  /* 0x000000ffff437224 */ /* 0x102fe200078e0005 */
[-C--:B------:R-:W-:Y:S01]  /*39d0*/  MOV R65, R5.reuse ;  /* 0x0000000500417202 */ /* 0x080fe20000000f00 */
        /* <DEDUP_REMOVED lines=62> */
[----:B------:R-:W-:-:S07]  /*3dc0*/  IADD3 R74, PT, PT, R74, 0x1, RZ ;  /* 0x000000014a4a7810 */ /* 0x000fce0007ffe0ff */
.L_x_6087:
        /* <DEDUP_REMOVED lines=29> */
.L_x_6081:
        /* <DEDUP_REMOVED lines=294> */
.L_x_6083:
[----:B------:R-:W-:-:S04]  /*5200*/  LOP3.LUT R29, R24, 0xffffffe0, RZ, 0xc0, !PT ;  /* 0xffffffe0181d7812 */ /* 0x000fc800078ec0ff */
[----:B------:R-:W-:-:S04]  /*5210*/  IADD3 R28, P0, PT, R29, R76, RZ ;  /* 0x0000004c1d1c7210 */ /* 0x000fc80007f1e0ff */
[----:B------:R-:W-:-:S06]  /*5220*/  IADD3.X R29, PT, PT, RZ, R77, RZ, P0, !PT ;  /* 0x0000004dff1d7210 */ /* 0x000fcc00007fe4ff */
[----:B------:R-:W5:Y:S01]  /*5230*/  LDG.E.ENL2.256 R28, R32, desc[UR36][R28.64] ;  /* 0xfe0000241c20797e */ /* 0x000f62000812191c */
        /* <DEDUP_REMOVED lines=237> */
.L_x_6084:
        /* <DEDUP_REMOVED lines=241> */
.L_x_6085:
        /* <DEDUP_REMOVED lines=241> */
.L_x_6086:
[----:B------:R-:W-:-:S04]  /*7f30*/  LOP3.LUT R37, R40, 0xffffffe0, RZ, 0xc0, !PT ;  /* 0xffffffe028257812 */ /* 0x000fc800078ec0ff */
[----:B------:R-:W-:-:S04]  /*7f40*/  IADD3 R36, P0, PT, R37, R76, RZ ;  /* 0x0000004c25247210 */ /* 0x000fc80007f1e0ff */
[----:B------:R-:W-:-:S06]  /*7f50*/  IADD3.X R37, PT, PT, RZ, R77, RZ, P0, !PT ;  /* 0x0000004dff257210 */ /* 0x000fcc00007fe4ff */
[----:B------:R-:W5:Y:S03]  /*7f60*/  LDG.E.ENL2.256 R36, R40, desc[UR36][R36.64] ;  /* 0xfe0000242428797e */ /* 0x000f660008121924 */
.L_x_6082:
[----:B------:R-:W1:Y:S01]  /*7f70*/  LDCU UR5, c[0x0][0x394] ;  /* 0x00007280ff0577ac */ /* 0x000e620008000800 */
[----:B0-----:R-:W-:Y:S01]  /*7f80*/  MOV R72, UR4 ;  /* 0x0000000400487c02 */ /* 0x001fe20008000f00 */
        /* <DEDUP_REMOVED lines=37> */
.L_x_6080:
[----:B------:R-:W-:Y:S05]  /*81e0*/  BSYNC.RECONVERGENT B0 ;  /* 0x0000000000007941 */ /* 0x000fea0003800200 */
.L_x_6079:
        /* <DEDUP_REMOVED lines=284> */
.L_x_6091:
[----:B------:R-:W-:Y:S01]  /*93b0*/  SHF.R.U32.HI R32, RZ, 0x5, R32 ;  /* 0x00000005ff207819 */ /* 0x000fe20000011620 */
[----:B------:R-:W-:-:S07]  /*93c0*/  IMAD.MOV.U32 R33, RZ, RZ, RZ ;  /* 0x000000ffff217224 */ /* 0x000fce00078e00ff */
.L_x_6090:
        /* <DEDUP_REMOVED lines=284> */
.L_x_6093:
[----:B------:R-:W-:Y:S02]  /*a590*/  SHF.R.U32.HI R24, RZ, 0x5, R24 ;  /* 0x00000005ff187819 */ /* 0x000fe40000011618 */
[----:B------:R-:W-:-:S07]  /*a5a0*/  MOV R25, RZ ;  /* 0x000000ff00197202 */ /* 0x000fce0000000f00 */
.L_x_6092:
        /* <DEDUP_REMOVED lines=281> */
.L_x_6095:
[----:B------:R-:W-:Y:S01]  /*b740*/  SHF.R.U32.HI R48, RZ, 0x5, R48 ;  /* 0x00000005ff307819 */ /* 0x000fe20000011630 */
[----:B------:R-:W-:-:S07]  /*b750*/  IMAD.MOV.U32 R49, RZ, RZ, RZ ;  /* 0x000000ffff317224 */ /* 0x000fce00078e00ff */
.L_x_6094:
        /* <DEDUP_REMOVED lines=281> */
.L_x_6097:
[----:B------:R-:W-:Y:S02]  /*c8f0*/  SHF.R.U32.HI R40, RZ, 0x5, R40 ;  /* 0x00000005ff287819 */ /* 0x000fe40000011628 */
[----:B------:R-:W-:-:S07]  /*c900*/  MOV R41, RZ ;  /* 0x000000ff00297202 */ /* 0x000fce0000000f00 */
.L_x_6096:
[----:B------:R-:W-:-:S04]  /*c910*/  LEA R36, P0, R40, R77, 0x5 ;  /* 0x0000004d28247211 */ /* 0x000fc800078028ff */
[----:B------:R-:W-:-:S06]  /*c920*/  LEA.HI.X R37, R40, R66, R41, 0x5, P0 ;  /* 0x0000004228257211 */ /* 0x000fcc00000f2c29 */
[----:B------:R-:W5:Y:S03]  /*c930*/  LDG.E.ENL2.256 R36, R40, desc[UR36][R36.64] ;  /* 0xfe0000242428797e */ /* 0x000f660008121924 */
.L_x_6089:
[----:B------:R-:W-:Y:S05]  /*c940*/  BSYNC.RECONVERGENT B0 ;  /* 0x0000000000007941 */ /* 0x000fea0003800200 */
.L_x_6088:
        /* <DEDUP_REMOVED lines=43> */
.L_x_6099:
[----:B------:R-:W-:Y:S05]  /*cc00*/  BSYNC.RECONVERGENT B0 ;  /* 0x0000000000007941 */ /* 0x000fea0003800200 */
.L_x_6098:
        /* <DEDUP_REMOVED lines=24> */
.L_x_6051:
[----:B------:R-:W-:Y:S05]  /*cd90*/  BSYNC.RECONVERGENT B6 ;  /* 0x0000000000067941 */ /* 0x000fea0003800200 */
.L_x_6050:
        /* <DEDUP_REMOVED lines=15> */
[----:B------:R-:W-:-:S07]  /*ce90*/  MOV R4, R5 ;  /* 0x0000000500047202 */ /* 0x000fce0000000f00 */
.L_x_6103:
        /* <DEDUP_REMOVED lines=9> */
[----:B------:R-:W-:-:S04]  /*cf30*/  IMAD R4, R8, R6, R17 ;  /* 0x0000000608047224 */ /* 0x000fc800078e0211 */
[----:B------:R-:W-:-:S05]  /*cf40*/  IMAD R4, R4, 0x20, R3 ;  /* 0x0000002004047824 */ /* 0x000fca00078e0203 */
[----:B------:R-:W1:Y:S04]  /*cf50*/  LDS.128 R8, [R4] ;  /* 0x0000000004087984 */ /* 0x000e680000000c00 */
[----:B------:R-:W2:Y:S01]  /*cf60*/  LDS.128 R12, [R4+0x10] ;  /* 0x00001000040c7984 */ /* 0x000ea20000000c00 */
[----:B-1----:R-:W-:Y:S01]  /*cf70*/  FADD.FTZ R24, R24, R8 ;  /* 0x0000000818187221 */ /* 0x002fe20000010000 */
[----:B------:R-:W-:Y:S01]  /*cf80*/  FADD.FTZ R25, R25, R9 ;  /* 0x0000000919197221 */ /* 0x000fe20000010000 */
[----:B------:R-:W-:Y:S01]  /*cf90*/  FADD.FTZ R26, R26, R10 ;  /* 0x0000000a1a1a7221 */ /* 0x000fe20000010000 */
[----:B------:R-:W-:Y:S01]  /*cfa0*/  FADD.FTZ R27, R27, R11 ;  /* 0x0000000b1b1b7221 */ /* 0x000fe20000010000 */
[----:B--2---:R-:W-:Y:S01]  /*cfb0*/  FADD.FTZ R28, R28, R12 ;  /* 0x0000000c1c1c7221 */ /* 0x004fe20000010000 */
[----:B------:R-:W-:Y:S01]  /*cfc0*/  FADD.FTZ R29, R29, R13 ;  /* 0x0000000d1d1d7221 */ /* 0x000fe20000010000 */
[----:B------:R-:W-:Y:S01]  /*cfd0*/  FADD.FTZ R30, R30, R14 ;  /* 0x0000000e1e1e7221 */ /* 0x000fe20000010000 */
[----:B------:R-:W-:Y:S01]  /*cfe0*/  FADD.FTZ R31, R31, R15 ;  /* 0x0000000f1f1f7221 */ /* 0x000fe20000010000 */
[----:B------:R2:W-:Y:S04]  /*cff0*/  STS.128 [R0], R24 ;  /* 0x0000001800007388 */ /* 0x0005e80000000c00 */
[----:B------:R2:W-:Y:S02]  /*d000*/  STS.128 [R0+0x10], R28 ;  /* 0x0000101c00007388 */ /* 0x0005e40000000c00 */
.L_x_6102:
[----:B------:R-:W-:Y:S05]  /*d010*/  BSYNC.RECONVERGENT B0 ;  /* 0x0000000000007941 */ /* 0x000fea0003800200 */
.L_x_6101:
[----:B------:R-:W-:Y:S01]  /*d020*/  MOV R4, R7 ;  /* 0x0000000700047202 */ /* 0x000fe20000000f00 */
[----:B------:R-:W-:Y:S06]  /*d030*/  @P1 BRA `(.L_x_6103) ;  /* 0xfffffffc00981947 */ /* 0x000fec000383ffff */
.L_x_6100:
        /* <DEDUP_REMOVED lines=19> */
.L_x_6108:
        /* <DEDUP_REMOVED lines=8> */
[----:B--2---:R-:W-:Y:S05]  /*d1f0*/  @P0 BRA `(.L_x_6107) ;  /* 0x0000000000340947 */ /* 0x004fea0003800000 */
[----:B------:R-:W-:-:S05]  /*d200*/  LEA R4, R16, R3, 0x5 ;  /* 0x0000000310047211 */ /* 0x000fca00078e28ff */
        /* <DEDUP_REMOVED lines=12> */
.L_x_6107:
[----:B------:R-:W-:Y:S05]  /*d2d0*/  BSYNC.RECONVERGENT B0 ;  /* 0x0000000000007941 */ /* 0x000fea0003800200 */
.L_x_6106:
[----:B------:R-:W-:Y:S01]  /*d2e0*/  MOV R4, R16 ;  /* 0x0000001000047202 */ /* 0x000fe20000000f00 */
[----:B------:R-:W-:Y:S06]  /*d2f0*/  @P1 BRA `(.L_x_6108) ;  /* 0xfffffffc009c1947 */ /* 0x000fec000383ffff */
.L_x_6105:
[----:B------:R-:W-:Y:S01]  /*d300*/  ISETP.GE.U32.AND P0, PT, R0, 0x2, PT ;  /* 0x000000020000780c */ /* 0x000fe20003f06070 */
[----:B------:R-:W-:Y:S05]  /*d310*/  WARPSYNC.ALL ;  /* 0x0000000000007948 */ /* 0x000fea0003800000 */
[----:B------:R-:W-:Y:S07]  /*d320*/  BAR.SYNC.DEFER_BLOCKING 0x0 ;  /* 0x0000000000007b1d */ /* 0x000fee0000010000 */
[----:B------:R-:W-:Y:S05]  /*d330*/  @!P0 BRA `(.L_x_6104) ;  /* 0x0000000000508947 */ /* 0x000fea0003800000 */
[----:B-12---:R-:W-:-:S07]  /*d340*/  HFMA2 R3, -RZ, RZ, 0, 5.9604644775390625e-08 ;  /* 0x00000001ff037431 */ /* 0x006fce00000001ff */
.L_x_6109:
[----:B------:R-:W1:Y:S04]  /*d350*/  SHFL.DOWN PT, R5, R24, R3, 0x1f ;  /* 0x08001f0318057589 */ /* 0x000e6800000e0000 */
[----:B------:R-:W2:Y:S04]  /*d360*/  SHFL.DOWN PT, R4, R25, R3, 0x1f ;  /* 0x08001f0319047589 */ /* 0x000ea800000e0000 */
[----:B------:R-:W3:Y:S04]  /*d370*/  SHFL.DOWN PT, R7, R26, R3, 0x1f ;  /* 0x08001f031a077589 */ /* 0x000ee800000e0000 */
[----:B------:R-:W4:Y:S04]  /*d380*/  SHFL.DOWN PT, R6, R27, R3, 0x1f ;  /* 0x08001f031b067589 */ /* 0x000f2800000e0000 */
[----:B------:R-:W5:Y:S04]  /*d390*/  SHFL.DOWN PT, R9, R28, R3, 0x1f ;  /* 0x08001f031c097589 */ /* 0x000f6800000e0000 */
[----:B------:R-:W0:Y:S04]  /*d3a0*/  SHFL.DOWN PT, R8, R29, R3, 0x1f ;  /* 0x08001f031d087589 */ /* 0x000e2800000e0000 */
[----:B------:R-:W0:Y:S01]  /*d3b0*/  SHFL.DOWN PT, R11, R30, R3, 0x1f ;  /* 0x08001f031e0b7589 */ /* 0x000e2200000e0000 */
[----:B-1----:R-:W-:-:S03]  /*d3c0*/  FADD.FTZ R24, R5, R24 ;  /* 0x0000001805187221 */ /* 0x002fc60000010000 */
[----:B------:R1:W0:Y:S01]  /*d3d0*/  SHFL.DOWN PT, R10, R31, R3, 0x1f ;  /* 0x08001f031f0a7589 */ /* 0x00022200000e0000 */
[----:B--2---:R-:W-:Y:S01]  /*d3e0*/  FADD.FTZ R25, R4, R25 ;  /* 0x0000001904197221 */ /* 0x004fe20000010000 */
[----:B---3--:R-:W-:Y:S01]  /*d3f0*/  FADD.FTZ R26, R7, R26 ;  /* 0x0000001a071a7221 */ /* 0x008fe20000010000 */
[----:B----4-:R-:W-:Y:S01]  /*d400*/  FADD.FTZ R27, R6, R27 ;  /* 0x0000001b061b7221 */ /* 0x010fe20000010000 */
[----:B-1----:R-:W-:Y:S01]  /*d410*/  SHF.L.U32 R3, R3, 0x1, RZ ;  /* 0x0000000103037819 */ /* 0x002fe200000006ff */
[----:B-----5:R-:W-:-:S03]  /*d420*/  FADD.FTZ R28, R9, R28 ;  /* 0x0000001c091c7221 */ /* 0x020fc60000010000 */
[----:B------:R-:W-:Y:S01]  /*d430*/  ISETP.GE.AND P0, PT, R3, R0, PT ;  /* 0x000000000300720c */ /* 0x000fe20003f06270 */
[----:B0-----:R-:W-:Y:S01]  /*d440*/  FADD.FTZ R29, R8, R29 ;  /* 0x0000001d081d7221 */ /* 0x001fe20000010000 */
[----:B------:R-:W-:Y:S01]  /*d450*/  FADD.FTZ R30, R11, R30 ;  /* 0x0000001e0b1e7221 */ /* 0x000fe20000010000 */
[----:B------:R-:W-:-:S10]  /*d460*/  FADD.FTZ R31, R10, R31 ;  /* 0x0000001f0a1f7221 */ /* 0x000fd40000010000 */
[----:B------:R-:W-:Y:S05]  /*d470*/  @!P0 BRA `(.L_x_6109) ;  /* 0xfffffffc00b48947 */ /* 0x000fea000383ffff */
.L_x_6104:
        /* <DEDUP_REMOVED lines=282> */
.L_x_6110:
        /* <DEDUP_REMOVED lines=9> */
[----:B----4-:R-:W-:-:S05]  /*e6b0*/  SHF.R.U32.HI R7, RZ, UR6, R6 ;  /* 0x00000006ff077c19 */ /* 0x010fca0008011606 */
[----:B------:R-:W-:-:S04]  /*e6c0*/  IMAD.MOV R4, RZ, RZ, -R7 ;  /* 0x000000ffff047224 */ /* 0x000fc800078e0a07 */
        /* <DEDUP_REMOVED lines=265> */
.L_x_6111:
[----:B------:R-:W-:Y:S01]  /*f760*/  MOV R22, RZ ;  /* 0x000000ff00167202 */ /* 0x000fe20000000f00 */
[----:B------:R-:W-:Y:S06]  /*f770*/  BRA.U !UP0, `(.L_x_6112) ;  /* 0x0000001108487547 */ /* 0x000fec000b800000 */
[----:B------:R-:W3:Y:S01]  /*f780*/  LDCU.64 UR8, c[0x0][0x568] ;  /* 0x0000ad00ff0877ac */ /* 0x000ee20008000a00 */
[----:B------:R-:W-:Y:S01]  /*f790*/  MOV R4, RZ ;  /* 0x000000ff00047202 */ /* 0x000fe20000000f00 */
[----:B------:R-:W-:Y:S01]  /*f7a0*/  VIADD R5, R71, 0x2 ;  /* 0x0000000247057836 */ /* 0x000fe20000000000 */
        /* <DEDUP_REMOVED lines=271> */
.L_x_6112:
        /* <DEDUP_REMOVED lines=276> */
.L_x_6113:
        /* <DEDUP_REMOVED lines=10> */
[----:B------:R-:W1:Y:S01]  /*11a80*/  S2R R0, SR_CTAID.X ;  /* 0x0000000000007919 */ /* 0x000e620000002500 */
[----:B------:R-:W2:Y:S01]  /*11a90*/  LDCU UR6, c[0x0][0x3b4] ;  /* 0x00007680ff0677ac */ /* 0x000ea20008000800 */
[----:B------:R-:W-:Y:S01]  /*11aa0*/  HFMA2 R22, -RZ, RZ, 0, 0 ;  /* 0x00000000ff167431 */ /* 0x000fe200000001ff */
[----:B------:R-:W3:Y:S01]  /*11ab0*/  LDCU UR7, c[0x0][0x3b8] ;  /* 0x00007700ff0777ac */ /* 0x000ee20008000800 */
[----:B------:R-:W1:Y:S01]  /*11ac0*/  LDCU UR8, c[0x0][0x3a0] ;  /* 0x00007400ff0877ac */ /* 0x000e620008000800 */
[----:B--2---:R-:W-:-:S04]  /*11ad0*/  IMAD R3, R17, UR6, RZ ;  /* 0x0000000611037c24 */ /* 0x004fc8000f8e02ff */
[----:B---3--:R-:W-:-:S04]  /*11ae0*/  IMAD R3, R2, UR7, R3 ;  /* 0x0000000702037c24 */ /* 0x008fc8000f8e0203 */
[----:B-1----:R-:W-:-:S04]  /*11af0*/  IMAD R3, R0, UR8, R3 ;  /* 0x0000000800037c24 */ /* 0x002fc8000f8e0203 */
[----:B------:R-:W-:Y:S01]  /*11b00*/  IMAD.SHL.U32 R7, R3, 0x4, RZ ;  /* 0x0000000403077824 */ /* 0x000fe200078e00ff */
        /* <DEDUP_REMOVED lines=274> */
.L_x_6115:
        /* <DEDUP_REMOVED lines=276> */
.L_x_6116:
        /* <DEDUP_REMOVED lines=276> */
.L_x_6117:
        /* <DEDUP_REMOVED lines=276> */
.L_x_6118:
        /* <DEDUP_REMOVED lines=26> */
.L_x_6120:
[----:B------:R-:W-:Y:S05]  /*16190*/  BSYNC.RECONVERGENT B0 ;  /* 0x0000000000007941 */ /* 0x000fea0003800200 */
.L_x_6119:
        /* <DEDUP_REMOVED lines=35> */
.L_x_6122:
[----:B------:R-:W-:Y:S05]  /*163d0*/  BSYNC.RECONVERGENT B0 ;  /* 0x0000000000007941 */ /* 0x000fea0003800200 */
.L_x_6121:
        /* <DEDUP_REMOVED lines=20> */
[----:B-1----:R-:W-:-:S02]  /*16520*/  MOV R28, UR10 ;  /* 0x0000000a001c7c02 */ /* 0x002fc40008000f00 */
[----:B------:R-:W-:-:S06]  /*16530*/  MOV R29, UR11 ;  /* 0x0000000b001d7c02 */ /* 0x000fcc0008000f00 */
[----:B------:R-:W-:Y:S05]  /*16540*/  BRA.U !UP0, `(.L_x_6124) ;  /* 0x0000000108a87547 */ /* 0x000fea000b800000 */
[----:B------:R-:W1:Y:S01]  /*16550*/  LDCU UR5, c[0x0][0x360] ;  /* 0x00006c00ff0577ac */ /* 0x000e620008000800 */
[----:B------:R-:W-:Y:S01]  /*16560*/  IMAD.U32 R30, RZ, RZ, UR10 ;  /* 0x0000000aff1e7e24 */ /* 0x000fe2000f8e00ff */
        /* <DEDUP_REMOVED lines=18> */
[----:B------:R-:W-:Y:S01]  /*16690*/  MOV R27, UR11 ;  /* 0x0000000b001b7c02 */ /* 0x000fe20008000f00 */
[----:B-1----:R-:W-:Y:S02]  /*166a0*/  IMAD R0, R0, UR7, RZ ;  /* 0x0000000700007c24 */ /* 0x002fe4000f8e02ff */
[----:B--2---:R-:W-:-:S07]  /*166b0*/  IMAD R10, R10, UR5, RZ ;  /* 0x000000050a0a7c24 */ /* 0x004fce000f8e02ff */
.L_x_6127:
        /* <DEDUP_REMOVED lines=18> */
.L_x_6126:
[----:B------:R-:W-:Y:S05]  /*167e0*/  BRA `(.L_x_6125) ;  /* 0x00000000009c7947 */ /* 0x000fea0003800000 */
.L_x_6124:
[----:B------:R-:W1:Y:S01]  /*167f0*/  LDCU UR7, c[0x0][0x3a4] ;  /* 0x00007480ff0777ac */ /* 0x000e620008000800 */
[----:B------:R-:W-:Y:S01]  /*16800*/  MOV R30, UR10 ;  /* 0x0000000a001e7c02 */ /* 0x000fe20008000f00 */
        /* <DEDUP_REMOVED lines=10> */
[----:B------:R-:W-:Y:S01]  /*168b0*/  MOV R30, UR10 ;  /* 0x0000000a001e7c02 */ /* 0x000fe20008000f00 */
[----:B------:R-:W-:Y:S01]  /*168c0*/  IMAD.U32 R26, RZ, RZ, UR10 ;  /* 0x0000000aff1a7e24 */ /* 0x000fe2000f8e00ff */
[----:B------:R-:W-:Y:S02]  /*168d0*/  MOV R31, UR11 ;  /* 0x0000000b001f7c02 */ /* 0x000fe40008000f00 */
[----:B------:R-:W-:Y:S02]  /*168e0*/  MOV R24, UR10 ;  /* 0x0000000a00187c02 */ /* 0x000fe40008000f00 */
[----:B------:R-:W3:Y:S01]  /*168f0*/  LDC.64 R8, c[0x0][0x780] ;  /* 0x0001e000ff087b82 */ /* 0x000ee20000000a00 */
[----:B------:R-:W-:-:S02]  /*16900*/  MOV R25, UR11 ;  /* 0x0000000b00197c02 */ /* 0x000fc40008000f00 */
[----:B------:R-:W-:-:S05]  /*16910*/  MOV R27, UR11 ;  /* 0x0000000b001b7c02 */ /* 0x000fca0008000f00 */
[----:B------:R-:W4:Y:S01]  /*16920*/  LDC R32, c[0x0][0x364] ;  /* 0x0000d900ff207b82 */ /* 0x000f220000000800 */
[----:B-1----:R-:W-:-:S07]  /*16930*/  IMAD R0, R0, UR5, RZ ;  /* 0x0000000500007c24 */ /* 0x002fce000f8e02ff */
.L_x_6128:
        /* <DEDUP_REMOVED lines=9> */
[----:B--2---:R-:W-:Y:S01]  /*169d0*/  FADD.FTZ R28, R10, R28 ;  /* 0x0000001c0a1c7221 */ /* 0x004fe20000010000 */
[----:B------:R-:W-:Y:S01]  /*169e0*/  FADD.FTZ R29, R11, R29 ;  /* 0x0000001d0b1d7221 */ /* 0x000fe20000010000 */
[----:B---3--:R-:W-:Y:S01]  /*169f0*/  FADD.FTZ R30, R12, R30 ;  /* 0x0000001e0c1e7221 */ /* 0x008fe20000010000 */
[----:B------:R-:W-:Y:S01]  /*16a00*/  FADD.FTZ R31, R13, R31 ;  /* 0x0000001f0d1f7221 */ /* 0x000fe20000010000 */
[----:B-----5:R-:W-:Y:S01]  /*16a10*/  FADD.FTZ R24, R14, R24 ;  /* 0x000000180e187221 */ /* 0x020fe20000010000 */
[----:B------:R-:W-:Y:S01]  /*16a20*/  FADD.FTZ R25, R15, R25 ;  /* 0x000000190f197221 */ /* 0x000fe20000010000 */
[----:B------:R-:W-:Y:S01]  /*16a30*/  FADD.FTZ R26, R20, R26 ;  /* 0x0000001a141a7221 */ /* 0x000fe20000010000 */
[----:B------:R-:W-:-:S05]  /*16a40*/  FADD.FTZ R27, R21, R27 ;  /* 0x0000001b151b7221 */ /* 0x000fca0000010000 */
[----:B------:R-:W-:Y:S05]  /*16a50*/  @!P1 BRA `(.L_x_6128) ;  /* 0xfffffffc00b89947 */ /* 0x000fea000383ffff */
.L_x_6125:
[----:B------:R-:W-:Y:S05]  /*16a60*/  BSYNC.RECONVERGENT B0 ;  /* 0x0000000000007941 */ /* 0x000fea0003800200 */
.L_x_6123:
        /* <DEDUP_REMOVED lines=11> */
.L_x_6132:
        /* <DEDUP_REMOVED lines=21> */
.L_x_6131:
[----:B------:R-:W-:Y:S05]  /*16c70*/  BSYNC.RECONVERGENT B0 ;  /* 0x0000000000007941 */ /* 0x000fea0003800200 */
.L_x_6130:
[----:B------:R-:W-:-:S03]  /*16c80*/  UISETP.GT.U32.AND UP0, UPT, UR4, 0x3, UPT ;  /* 0x000000030400788c */ /* 0x000fc6000bf04070 */
[----:B------:R-:W-:-:S06]  /*16c90*/  UMOV UR4, UR7 ;  /* 0x0000000700047c82 */ /* 0x000fcc0008000000 */
[----:B------:R-:W-:Y:S05]  /*16ca0*/  BRA.U UP0, `(.L_x_6132) ;  /* 0xfffffffd009c7547 */ /* 0x000fea000b83ffff */
.L_x_6129:
        /* <DEDUP_REMOVED lines=12> */
.L_x_6137:
        /* <DEDUP_REMOVED lines=9> */
[----:B------:R-:W1:Y:S04]  /*16e00*/  LDS.128 R8, [R2] ;  /* 0x0000000002087984 */ /* 0x000e680000000c00 */
[----:B------:R-:W4:Y:S01]  /*16e10*/  LDS.128 R12, [R2+0x10] ;  /* 0x00001000020c7984 */ /* 0x000f220000000c00 */
[----:B-123--:R-:W-:Y:S01]  /*16e20*/  FADD.FTZ R28, R28, R8 ;  /* 0x000000081c1c7221 */ /* 0x00efe20000010000 */
[----:B------:R-:W-:Y:S01]  /*16e30*/  FADD.FTZ R29, R29, R9 ;  /* 0x000000091d1d7221 */ /* 0x000fe20000010000 */
[----:B------:R-:W-:Y:S01]  /*16e40*/  FADD.FTZ R30, R30, R10 ;  /* 0x0000000a1e1e7221 */ /* 0x000fe20000010000 */
[----:B------:R-:W-:Y:S01]  /*16e50*/  FADD.FTZ R31, R31, R11 ;  /* 0x0000000b1f1f7221 */ /* 0x000fe20000010000 */
[----:B----4-:R-:W-:Y:S01]  /*16e60*/  FADD.FTZ R24, R24, R12 ;  /* 0x0000000c18187221 */ /* 0x010fe20000010000 */
[----:B------:R-:W-:Y:S01]  /*16e70*/  FADD.FTZ R25, R25, R13 ;  /* 0x0000000d19197221 */ /* 0x000fe20000010000 */
[----:B------:R-:W-:Y:S01]  /*16e80*/  FADD.FTZ R26, R26, R14 ;  /* 0x0000000e1a1a7221 */ /* 0x000fe20000010000 */
[----:B------:R-:W-:Y:S01]  /*16e90*/  FADD.FTZ R27, R27, R15 ;  /* 0x0000000f1b1b7221 */ /* 0x000fe20000010000 */
[----:B------:R4:W-:Y:S04]  /*16ea0*/  STS.128 [R0], R28 ;  /* 0x0000001c00007388 */ /* 0x0009e80000000c00 */
[----:B------:R4:W-:Y:S02]  /*16eb0*/  STS.128 [R0+0x10], R24 ;  /* 0x0000101800007388 */ /* 0x0009e40000000c00 */
.L_x_6136:
[----:B------:R-:W-:Y:S05]  /*16ec0*/  BSYNC.RECONVERGENT B0 ;  /* 0x0000000000007941 */ /* 0x000fea0003800200 */
.L_x_6135:
[----:B------:R-:W-:Y:S01]  /*16ed0*/  MOV R2, R6 ;  /* 0x0000000600027202 */ /* 0x000fe20000000f00 */
[----:B------:R-:W-:Y:S06]  /*16ee0*/  @P2 BRA `(.L_x_6137) ;  /* 0xfffffffc00a02947 */ /* 0x000fec000383ffff */
.L_x_6134:
[----:B------:R-:W-:Y:S01]  /*16ef0*/  BAR.SYNC.DEFER_BLOCKING 0x0 ;  /* 0x0000000000007b1d */ /* 0x000fe20000010000 */
[----:B------:R-:W-:-:S09]  /*16f00*/  UISETP.GE.U32.AND UP0, UPT, UR4, 0x2, UPT ;  /* 0x000000020400788c */ /* 0x000fd2000bf06070 */
[----:B------:R-:W-:Y:S05]  /*16f10*/  BRA.U !UP0, `(.L_x_6133) ;  /* 0x0000000108507547 */ /* 0x000fea000b800000 */
[----:B-1234-:R-:W-:-:S07]  /*16f20*/  HFMA2 R0, -RZ, RZ, 0, 5.9604644775390625e-08 ;  /* 0x00000001ff007431 */ /* 0x01efce00000001ff */
.L_x_6138:
        /* <DEDUP_REMOVED lines=12> */
[----:B-1----:R-:W-:Y:S02]  /*16ff0*/  IMAD.SHL.U32 R0, R0, 0x2, RZ ;  /* 0x0000000200007824 */ /* 0x002fe400078e00ff */
[----:B-----5:R-:W-:-:S03]  /*17000*/  FADD.FTZ R24, R9, R24 ;  /* 0x0000001809187221 */ /* 0x020fc60000010000 */
[----:B------:R-:W-:Y:S01]  /*17010*/  ISETP.GE.AND P1, PT, R0, UR4, PT ;  /* 0x0000000400007c0c */ /* 0x000fe2000bf26270 */
[----:B0-----:R-:W-:Y:S01]  /*17020*/  FADD.FTZ R25, R8, R25 ;  /* 0x0000001908197221 */ /* 0x001fe20000010000 */
[----:B------:R-:W-:Y:S01]  /*17030*/  FADD.FTZ R26, R11, R26 ;  /* 0x0000001a0b1a7221 */ /* 0x000fe20000010000 */
[----:B------:R-:W-:-:S10]  /*17040*/  FADD.FTZ R27, R10, R27 ;  /* 0x0000001b0a1b7221 */ /* 0x000fd40000010000 */
[----:B------:R-:W-:Y:S05]  /*17050*/  @!P1 BRA `(.L_x_6138) ;  /* 0xfffffffc00b49947 */ /* 0x000fea000383ffff */
.L_x_6133:
        /* <DEDUP_REMOVED lines=15> */
[----:B------:R-:W1:Y:S01]  /*17150*/  @P0 LDG.E.64 R10, desc[UR36][R8.64] ;  /* 0x00000024080a0981 */ /* 0x000e62000c1e1b00 */
[----:B------:R-:W-:-:S03]  /*17160*/  IADD3.X R3, PT, PT, RZ, UR5, RZ, P1, !PT ;  /* 0x00000005ff037c10 */ /* 0x000fc60008ffe4ff */
[----:B------:R-:W5:Y:S04]  /*17170*/  @P0 LDG.E.64 R12, desc[UR36][R6.64] ;  /* 0x00000024060c0981 */ /* 0x000f68000c1e1b00 */
[----:B------:R-:W5:Y:S04]  /*17180*/  @P0 LDG.E.64 R14, desc[UR36][R4.64] ;  /* 0x00000024040e0981 */ /* 0x000f68000c1e1b00 */
[----:B------:R-:W5:Y:S01]  /*17190*/  @P0 LDG.E.64 R20, desc[UR36][R2.64] ;  /* 0x0000002402140981 */ /* 0x000f62000c1e1b00 */
[----:B------:R-:W0:Y:S02]  /*171a0*/  LDCU.U8 UR4, c[0x0][0x799] ;  /* 0x0000f320ff0477ac */ /* 0x000e240008000000 */
[----:B0-----:R-:W-:Y:S01]  /*171b0*/  ISETP.NE.AND P1, PT, RZ, UR4, PT ;  /* 0x00000004ff007c0c */ /* 0x001fe2000bf25270 */
[----:B-1234-:R-:W-:Y:S01]  /*171c0*/  @P0 FADD.FTZ R28, R28, R10 ;  /* 0x0000000a1c1c0221 */ /* 0x01efe20000010000 */
[----:B------:R-:W-:Y:S01]  /*171d0*/  @P0 FADD.FTZ R29, R29, R11 ;  /* 0x0000000b1d1d0221 */ /* 0x000fe20000010000 */
[----:B-----5:R-:W-:Y:S01]  /*171e0*/  @P0 FADD.FTZ R30, R30, R12 ;  /* 0x0000000c1e1e0221 */ /* 0x020fe20000010000 */
[----:B------:R-:W-:Y:S01]  /*171f0*/  @P0 FADD.FTZ R31, R31, R13 ;  /* 0x0000000d1f1f0221 */ /* 0x000fe20000010000 */
[----:B------:R-:W-:Y:S01]  /*17200*/  @P0 FADD.FTZ R24, R24, R14 ;  /* 0x0000000e18180221 */ /* 0x000fe20000010000 */
[----:B------:R-:W-:-:S07]  /*17210*/  @P0 FADD.FTZ R25, R25, R15 ;  /* 0x0000000f19190221 */ /* 0x000fce0000010000 */
[----:B------:R0:W-:Y:S01]  /*17220*/  @!P1 STG.E.64 desc[UR36][R8.64], R28 ;  /* 0x0000001c08009986 */ /* 0x0001e2000c101b24 */
[----:B------:R-:W-:Y:S01]  /*17230*/  @P0 FADD.FTZ R26, R26, R20 ;  /* 0x000000141a1a0221 */ /* 0x000fe20000010000 */
[----:B------:R-:W-:Y:S02]  /*17240*/  @P0 FADD.FTZ R27, R27, R21 ;  /* 0x000000151b1b0221 */ /* 0x000fe40000010000 */
        /* <DEDUP_REMOVED lines=13> */
[----:B------:R-:W-:Y:S01]  /*17320*/  HFMA2 R13, -RZ, RZ, 0, 0 ;  /* 0x00000000ff0d7431 */ /* 0x000fe200000001ff */
[----:B------:R-:W4:Y:S01]  /*17330*/  LDCU.64 UR6, c[0x4][0x1d0] ;  /* 0x01003a00ff0677ac */ /* 0x000f220008000a00 */
[----:B0-----:R-:W-:Y:S01]  /*17340*/  IMAD.U32 R4, RZ, RZ, UR4 ;  /* 0x00000004ff047e24 */ /* 0x001fe2000f8e00ff */
[----:B------:R-:W-:Y:S02]  /*17350*/  MOV R5, UR5 ;  /* 0x0000000500057c02 */ /* 0x000fe40008000f00 */
[----:B---3--:R-:W-:-:S02]  /*17360*/  MOV R6, UR8 ;  /* 0x0000000800067c02 */ /* 0x008fc40008000f00 */
[----:B------:R-:W-:Y:S02]  /*17370*/  MOV R7, UR9 ;  /* 0x0000000900077c02 */ /* 0x000fe40008000f00 */
[----:B----4-:R-:W-:Y:S01]  /*17380*/  MOV R10, UR6 ;  /* 0x00000006000a7c02 */ /* 0x010fe20008000f00 */
[----:B-1----:R-:W-:-:S07]  /*17390*/  IMAD.U32 R11, RZ, RZ, UR7 ;  /* 0x00000007ff0b7e24 */ /* 0x002fce000f8e00ff */
[----:B------:R-:W-:-:S07]  /*173a0*/  LEPC R20, `(.L_x_6141) ;  /* 0x000000001014794e */ /* 0x000fce0000000000 */
[----:B--2---:R-:W-:Y:S05]  /*173b0*/  CALL.ABS.NOINC R14 ;  /* 0x000000000e007343 */ /* 0x004fea0003c00000 */
.L_x_6141:
        /* <DEDUP_REMOVED lines=19> */
.L_x_6142:
[----:B------:R-:W-:Y:S05]  /*174f0*/  BRA `(.L_x_6143) ;  /* 0x0000000000047947 */ /* 0x000fea0003800000 */
.L_x_6140:
[----:B------:R1:W-:Y:S02]  /*17500*/  STG.E.64 desc[UR36][R8.64], R28 ;  /* 0x0000001c08007986 */ /* 0x0003e4000c101b24 */
.L_x_6143:
[----:B------:R-:W0:Y:S01]  /*17510*/  LDCU.64 UR6, c[0x0][0x768] ;  /* 0x0000ed00ff0677ac */ /* 0x000e220008000a00 */
[----:B------:R-:W2:Y:S01]  /*17520*/  LDCU UR4, c[0x0][0x79c] ;  /* 0x0000f380ff0477ac */ /* 0x000ea20008000800 */
[----:B0-----:R-:W-:-:S04]  /*17530*/  IADD3 R2, P0, PT, R19, UR6, RZ ;  /* 0x0000000613027c10 */ /* 0x001fc8000ff1e0ff */
[----:B------:R-:W-:Y:S01]  /*17540*/  IADD3.X R3, PT, PT, RZ, UR7, RZ, P0, !PT ;  /* 0x00000007ff037c10 */ /* 0x000fe200087fe4ff */
[----:B--2---:R-:W-:-:S04]  /*17550*/  UISETP.NE.AND UP0, UPT, UR4, 0x1, UPT ;  /* 0x000000010400788c */ /* 0x004fc8000bf05270 */
[----:B------:R0:W-:Y:S05]  /*17560*/  STG.E.64 desc[UR36][R2.64], R30 ;  /* 0x0000001e02007986 */ /* 0x0001ea000c101b24 */
[----:B------:R-:W-:Y:S05]  /*17570*/  BRA.U !UP0, `(.L_x_6144) ;  /* 0x0000000108907547 */ /* 0x000fea000b800000 */
[----:B0-----:R-:W-:Y:S01]  /*17580*/  MOV R2, 0x660 ;  /* 0x0000066000027802 */ /* 0x001fe20000000f00 */
[----:B------:R-:W0:Y:S01]  /*17590*/  LDCU.64 UR4, c[0x4][0x650] ;  /* 0x0100ca00ff0477ac */ /* 0x000e220008000a00 */
[----:B-1----:R-:W-:Y:S01]  /*175a0*/  HFMA2 R8, -RZ, RZ, 0, 4.4763088226318359375e-05 ;  /* 0x000002efff087431 */ /* 0x002fe200000001ff */
        /* <DEDUP_REMOVED lines=13> */
.L_x_6145:
        /* <DEDUP_REMOVED lines=19> */
.L_x_6146:
[----:B------:R-:W-:Y:S05]  /*177b0*/  BRA `(.L_x_6147) ;  /* 0x00000000000c7947 */ /* 0x000fea0003800000 */
.L_x_6144:
[----:B------:R-:W-:-:S04]  /*177c0*/  IADD3 R18, P0, PT, R18, UR6, RZ ;  /* 0x0000000612127c10 */ /* 0x000fc8000ff1e0ff */
[----:B------:R-:W-:-:S05]  /*177d0*/  IADD3.X R19, PT, PT, RZ, UR7, RZ, P0, !PT ;  /* 0x00000007ff137c10 */ /* 0x000fca00087fe4ff */
[----:B------:R2:W-:Y:S04]  /*177e0*/  STG.E.64 desc[UR36][R18.64], R24 ;  /* 0x0000001812007986 */ /* 0x0005e8000c101b24 */
.L_x_6147:
[----:B------:R-:W3:Y:S02]  /*177f0*/  LDCU.64 UR4, c[0x0][0x768] ;  /* 0x0000ed00ff0477ac */ /* 0x000ee40008000a00 */
[----:B---3--:R-:W-:-:S05]  /*17800*/  IADD3 R16, P0, PT, R16, UR4, RZ ;  /* 0x0000000410107c10 */ /* 0x008fca000ff1e0ff */
[----:B------:R-:W-:-:S05]  /*17810*/  IMAD.X R17, RZ, RZ, UR5, P0 ;  /* 0x00000005ff117e24 */ /* 0x000fca00080e06ff */
[----:B------:R-:W-:Y:S01]  /*17820*/  STG.E.64 desc[UR36][R16.64], R26 ;  /* 0x0000001a10007986 */ /* 0x000fe2000c101b24 */
[----:B------:R-:W-:Y:S05]  /*17830*/  EXIT ;  /* 0x000000000000794d */ /* 0x000fea0003800000 */
.L_x_6139:
        /* <DEDUP_REMOVED lines=9> */
[----:B-1234-:R-:W-:Y:S01]  /*178d0*/  FADD.FTZ R28, R28, R2 ;  /* 0x000000021c1c7221 */ /* 0x01efe20000010000 */
[----:B------:R-:W-:Y:S01]  /*178e0*/  FADD.FTZ R29, R29, R3 ;  /* 0x000000031d1d7221 */ /* 0x000fe20000010000 */
[----:B-----5:R-:W-:Y:S01]  /*178f0*/  FADD.FTZ R30, R30, R6 ;  /* 0x000000061e1e7221 */ /* 0x020fe20000010000 */
[----:B------:R-:W-:Y:S01]  /*17900*/  FADD.FTZ R31, R31, R7 ;  /* 0x000000071f1f7221 */ /* 0x000fe20000010000 */
[----:B------:R-:W-:Y:S01]  /*17910*/  FADD.FTZ R24, R24, R8 ;  /* 0x0000000818187221 */ /* 0x000fe20000010000 */
[----:B------:R-:W-:Y:S01]  /*17920*/  FADD.FTZ R25, R25, R9 ;  /* 0x0000000919197221 */ /* 0x000fe20000010000 */
[----:B------:R-:W-:Y:S01]  /*17930*/  FADD.FTZ R26, R26, R10 ;  /* 0x0000000a1a1a7221 */ /* 0x000fe20000010000 */
[----:B------:R-:W-:-:S07]  /*17940*/  FADD.FTZ R27, R27, R11 ;  /* 0x0000000b1b1b7221 */ /* 0x000fce0000010000 */
.L_x_6148:
        /* <DEDUP_REMOVED lines=20> */
.L_x_6151:
        /* <DEDUP_REMOVED lines=19> */
.L_x_6152:
[----:B------:R-:W-:Y:S05]  /*17bc0*/  BRA `(.L_x_6153) ;  /* 0x0000000000107947 */ /* 0x000fea0003800000 */
.L_x_6150:
[----:B------:R-:W0:Y:S02]  /*17bd0*/  LDCU.64 UR4, c[0x0][0x768] ;  /* 0x0000ed00ff0477ac */ /* 0x000e240008000a00 */
[----:B0-----:R-:W-:-:S05]  /*17be0*/  IADD3 R22, P0, PT, R22, UR4, RZ ;  /* 0x0000000416167c10 */ /* 0x001fca000ff1e0ff */
[----:B------:R-:W-:-:S05]  /*17bf0*/  IMAD.X R23, RZ, RZ, UR5, P0 ;  /* 0x00000005ff177e24 */ /* 0x000fca00080e06ff */
[----:B------:R0:W-:Y:S03]  /*17c00*/  STG.E.64 desc[UR36][R22.64], R28 ;  /* 0x0000001c16007986 */ /* 0x0001e6000c101b24 */
.L_x_6153:
[----:B------:R-:W5:Y:S01]  /*17c10*/  LDCU.64 UR6, c[0x0][0x768] ;  /* 0x0000ed00ff0677ac */ /* 0x000f620008000a00 */
[----:B------:R-:W1:Y:S01]  /*17c20*/  LDCU UR4, c[0x0][0x79c] ;  /* 0x0000f380ff0477ac */ /* 0x000e620008000800 */
[----:B-----5:R-:W-:-:S04]  /*17c30*/  IADD3 R2, P0, PT, R19, UR6, RZ ;  /* 0x0000000613027c10 */ /* 0x020fc8000ff1e0ff */
[----:B------:R-:W-:Y:S01]  /*17c40*/  IADD3.X R3, PT, PT, RZ, UR7, RZ, P0, !PT ;  /* 0x00000007ff037c10 */ /* 0x000fe200087fe4ff */
[----:B-1----:R-:W-:-:S04]  /*17c50*/  UISETP.NE.AND UP0, UPT, UR4, 0x1, UPT ;  /* 0x000000010400788c */ /* 0x002fc8000bf05270 */
[----:B------:R1:W-:Y:S05]  /*17c60*/  STG.E.64 desc[UR36][R2.64], R30 ;  /* 0x0000001e02007986 */ /* 0x0003ea000c101b24 */
        /* <DEDUP_REMOVED lines=17> */
.L_x_6155:
        /* <DEDUP_REMOVED lines=19> */
.L_x_6156:
[----:B------:R-:W-:Y:S05]  /*17eb0*/  BRA `(.L_x_6157) ;  /* 0x00000000000c7947 */ /* 0x000fea0003800000 */
.L_x_6154:
[----:B------:R-:W-:-:S04]  /*17ec0*/  IADD3 R18, P0, PT, R18, UR6, RZ ;  /* 0x0000000612127c10 */ /* 0x000fc8000ff1e0ff */
[----:B------:R-:W-:-:S05]  /*17ed0*/  IADD3.X R19, PT, PT, RZ, UR7, RZ, P0, !PT ;  /* 0x00000007ff137c10 */ /* 0x000fca00087fe4ff */
[----:B------:R0:W-:Y:S04]  /*17ee0*/  STG.E.64 desc[UR36][R18.64], R24 ;  /* 0x0000001812007986 */ /* 0x0001e8000c101b24 */
.L_x_6157:
[----:B------:R-:W5:Y:S02]  /*17ef0*/  LDCU.64 UR4, c[0x0][0x768] ;  /* 0x0000ed00ff0477ac */ /* 0x000f640008000a00 */
[----:B-----5:R-:W-:-:S04]  /*17f00*/  IADD3 R16, P0, PT, R16, UR4, RZ ;  /* 0x0000000410107c10 */ /* 0x020fc8000ff1e0ff */
[----:B------:R-:W-:-:S05]  /*17f10*/  IADD3.X R17, PT, PT, RZ, UR5, RZ, P0, !PT ;  /* 0x00000005ff117c10 */ /* 0x000fca00087fe4ff */
[----:B------:R-:W-:Y:S01]  /*17f20*/  STG.E.64 desc[UR36][R16.64], R26 ;  /* 0x0000001a10007986 */ /* 0x000fe2000c101b24 */
[----:B------:R-:W-:Y:S05]  /*17f30*/  EXIT ;  /* 0x000000000000794d */ /* 0x000fea0003800000 */
.L_x_6149:
[----:B------:R-:W-:Y:S04]  /*17f40*/  STG.E.64 desc[UR36][R4.64], R28 ;  /* 0x0000001c04007986 */ /* 0x000fe8000c101b24 */
[----:B------:R-:W-:Y:S04]  /*17f50*/  STG.E.64 desc[UR36][R4.64+0x8], R30 ;  /* 0x0000081e04007986 */ /* 0x000fe8000c101b24 */
[----:B------:R-:W-:Y:S04]  /*17f60*/  STG.E.64 desc[UR36][R4.64+0x10], R24 ;  /* 0x0000101804007986 */ /* 0x000fe8000c101b24 */
[----:B------:R-:W-:Y:S01]  /*17f70*/  STG.E.64 desc[UR36][R4.64+0x18], R26 ;  /* 0x0000181a04007986 */ /* 0x000fe2000c101b24 */
[----:B------:R-:W-:Y:S05]  /*17f80*/  EXIT ;  /* 0x000000000000794d */ /* 0x000fea0003800000 */
.L_x_6114:
        /* <DEDUP_REMOVED lines=20> */
[----:B------:R-:W-:-:S02]  /*180d0*/  IADD3 R2, P1, PT, R16, UR4, RZ ;  /* 0x0000000410027c10 */ /* 0x000fc4000ff3e0ff */
[----:B------:R-:W-:Y:S01]  /*180e0*/  IADD3.X R9, PT, PT, RZ, UR5, RZ, P4, !PT ;  /* 0x00000005ff097c10 */ /* 0x000fe2000a7fe4ff */
[----:B------:R-:W-:Y:S01]  /*180f0*/  IMAD.X R5, RZ, RZ, UR5, P2 ;  /* 0x00000005ff057e24 */ /* 0x000fe200090e06ff */
[----:B------:R-:W-:Y:S02]  /*18100*/  IADD3.X R7, PT, PT, RZ, UR5, RZ, P3, !PT ;  /* 0x00000005ff077c10 */ /* 0x000fe40009ffe4ff */
[----:B------:R-:W-:Y:S01]  /*18110*/  IADD3.X R3, PT, PT, RZ, UR5, RZ, P1, !PT ;  /* 0x00000005ff037c10 */ /* 0x000fe20008ffe4ff */
[----:B------:R-:W2:Y:S04]  /*18120*/  @P0 LDG.E.64 R10, desc[UR36][R8.64] ;  /* 0x00000024080a0981 */ /* 0x000ea8000c1e1b00 */
[----:B------:R-:W3:Y:S04]  /*18130*/  @P0 LDG.E.64 R12, desc[UR36][R6.64] ;  /* 0x00000024060c0981 */ /* 0x000ee8000c1e1b00 */
[----:B------:R-:W4:Y:S04]  /*18140*/  @P0 LDG.E.64 R14, desc[UR36][R4.64] ;  /* 0x00000024040e0981 */ /* 0x000f28000c1e1b00 */
[----:B------:R-:W5:Y:S01]  /*18150*/  @P0 LDG.E.64 R20, desc[UR36][R2.64] ;  /* 0x0000002402140981 */ /* 0x000f62000c1e1b00 */
[----:B------:R-:W1:Y:S02]  /*18160*/  LDCU.U8 UR4, c[0x0][0x799] ;  /* 0x0000f320ff0477ac */ /* 0x000e640008000000 */
[----:B-1----:R-:W-:Y:S01]  /*18170*/  ISETP.NE.AND P1, PT, RZ, UR4, PT ;  /* 0x00000004ff007c0c */ /* 0x002fe2000bf25270 */
[----:B--2---:R-:W-:Y:S01]  /*18180*/  @P0 FADD.FTZ R24, R24, R10 ;  /* 0x0000000a18180221 */ /* 0x004fe20000010000 */
[----:B------:R-:W-:Y:S01]  /*18190*/  @P0 FADD.FTZ R25, R25, R11 ;  /* 0x0000000b19190221 */ /* 0x000fe20000010000 */
[----:B---3--:R-:W-:Y:S01]  /*181a0*/  @P0 FADD.FTZ R26, R26, R12 ;  /* 0x0000000c1a1a0221 */ /* 0x008fe20000010000 */
[----:B------:R-:W-:-:S09]  /*181b0*/  @P0 FADD.FTZ R27, R27, R13 ;  /* 0x0000000d1b1b0221 */ /* 0x000fd20000010000 */
[----:B------:R1:W-:Y:S01]  /*181c0*/  @!P1 STG.E.64 desc[UR36][R8.64], R24 ;  /* 0x0000001808009986 */ /* 0x0003e2000c101b24 */
[----:B----4-:R-:W-:Y:S01]  /*181d0*/  @P0 FADD.FTZ R28, R28, R14 ;  /* 0x0000000e1c1c0221 */ /* 0x010fe20000010000 */
[----:B------:R-:W-:Y:S02]  /*181e0*/  @P0 FADD.FTZ R29, R29, R15 ;  /* 0x0000000f1d1d0221 */ /* 0x000fe40000010000 */
[----:B------:R1:W-:Y:S01]  /*181f0*/  @!P1 STG.E.64 desc[UR36][R6.64], R26 ;  /* 0x0000001a06009986 */ /* 0x0003e2000c101b24 */
[----:B-----5:R-:W-:Y:S01]  /*18200*/  @P0 FADD.FTZ R30, R30, R20 ;  /* 0x000000141e1e0221 */ /* 0x020fe20000010000 */
[----:B------:R-:W-:Y:S02]  /*18210*/  @P0 FADD.FTZ R31, R31, R21 ;  /* 0x000000151f1f0221 */ /* 0x000fe40000010000 */
        /* <DEDUP_REMOVED lines=22> */
.L_x_6160:
        /* <DEDUP_REMOVED lines=19> */
.L_x_6161:
[----:B------:R-:W-:Y:S05]  /*184b0*/  BRA `(.L_x_6162) ;  /* 0x0000000000047947 */ /* 0x000fea0003800000 */
.L_x_6159:
[----:B------:R2:W-:Y:S02]  /*184c0*/  STG.E.64 desc[UR36][R8.64], R24 ;  /* 0x0000001808007986 */ /* 0x0005e4000c101b24 */
.L_x_6162:
        /* <DEDUP_REMOVED lines=9> */
[----:B--2---:R-:W-:Y:S01]  /*18560*/  HFMA2 R8, -RZ, RZ, 0, 4.4763088226318359375e-05 ;  /* 0x000002efff087431 */ /* 0x004fe200000001ff */
        /* <DEDUP_REMOVED lines=13> */
.L_x_6164:
        /* <DEDUP_REMOVED lines=19> */
.L_x_6165:
[----:B------:R-:W-:Y:S05]  /*18770*/  BRA `(.L_x_6166) ;  /* 0x00000000000c7947 */ /* 0x000fea0003800000 */
.L_x_6163:
[----:B------:R-:W-:-:S04]  /*18780*/  IADD3 R22, P0, PT, R22, UR6, RZ ;  /* 0x0000000616167c10 */ /* 0x000fc8000ff1e0ff */
[----:B------:R-:W-:-:S05]  /*18790*/  IADD3.X R23, PT, PT, RZ, UR7, RZ, P0, !PT ;  /* 0x00000007ff177c10 */ /* 0x000fca00087fe4ff */
[----:B------:R4:W-:Y:S04]  /*187a0*/  STG.E.64 desc[UR36][R22.64], R28 ;  /* 0x0000001c16007986 */ /* 0x0009e8000c101b24 */
.L_x_6166:
[----:B------:R-:W5:Y:S02]  /*187b0*/  LDCU.64 UR4, c[0x0][0x768] ;  /* 0x0000ed00ff0477ac */ /* 0x000f640008000a00 */
[----:B-----5:R-:W-:-:S04]  /*187c0*/  IADD3 R16, P0, PT, R16, UR4, RZ ;  /* 0x0000000410107c10 */ /* 0x020fc8000ff1e0ff */
[----:B------:R-:W-:-:S05]  /*187d0*/  IADD3.X R17, PT, PT, RZ, UR5, RZ, P0, !PT ;  /* 0x00000005ff117c10 */ /* 0x000fca00087fe4ff */
[----:B------:R-:W-:Y:S01]  /*187e0*/  STG.E.64 desc[UR36][R16.64], R30 ;  /* 0x0000001e10007986 */ /* 0x000fe2000c101b24 */
[----:B------:R-:W-:Y:S05]  /*187f0*/  EXIT ;  /* 0x000000000000794d */ /* 0x000fea0003800000 */
.L_x_6158:
        /* <DEDUP_REMOVED lines=9> */
[----:B--2---:R-:W-:Y:S01]  /*18890*/  FADD.FTZ R24, R24, R2 ;  /* 0x0000000218187221 */ /* 0x004fe20000010000 */
[----:B------:R-:W-:Y:S01]  /*188a0*/  FADD.FTZ R25, R25, R3 ;  /* 0x0000000319197221 */ /* 0x000fe20000010000 */
[----:B---3--:R-:W-:Y:S01]  /*188b0*/  FADD.FTZ R26, R26, R6 ;  /* 0x000000061a1a7221 */ /* 0x008fe20000010000 */
[----:B------:R-:W-:Y:S01]  /*188c0*/  FADD.FTZ R27, R27, R7 ;  /* 0x000000071b1b7221 */ /* 0x000fe20000010000 */
[----:B----4-:R-:W-:Y:S01]  /*188d0*/  FADD.FTZ R28, R28, R8 ;  /* 0x000000081c1c7221 */ /* 0x010fe20000010000 */
[----:B------:R-:W-:Y:S01]  /*188e0*/  FADD.FTZ R29, R29, R9 ;  /* 0x000000091d1d7221 */ /* 0x000fe20000010000 */
[----:B-----5:R-:W-:Y:S01]  /*188f0*/  FADD.FTZ R30, R30, R10 ;  /* 0x0000000a1e1e7221 */ /* 0x020fe20000010000 */
[----:B------:R-:W-:-:S07]  /*18900*/  FADD.FTZ R31, R31, R11 ;  /* 0x0000000b1f1f7221 */ /* 0x000fce0000010000 */
.L_x_6167:
        /* <DEDUP_REMOVED lines=20> */
.L_x_6170:
        /* <DEDUP_REMOVED lines=19> */
.L_x_6171:
[----:B------:R-:W-:Y:S05]  /*18b80*/  BRA `(.L_x_6172) ;  /* 0x0000000000107947 */ /* 0x000fea0003800000 */
.L_x_6169:
[----:B------:R-:W1:Y:S02]  /*18b90*/  LDCU.64 UR4, c[0x0][0x768] ;  /* 0x0000ed00ff0477ac */ /* 0x000e640008000a00 */
[----:B-1----:R-:W-:-:S04]  /*18ba0*/  IADD3 R2, P0, PT, R19, UR4, RZ ;  /* 0x0000000413027c10 */ /* 0x002fc8000ff1e0ff */
[----:B------:R-:W-:-:S05]  /*18bb0*/  IADD3.X R3, PT, PT, RZ, UR5, RZ, P0, !PT ;  /* 0x00000005ff037c10 */ /* 0x000fca00087fe4ff */
[----:B------:R1:W-:Y:S04]  /*18bc0*/  STG.E.64 desc[UR36][R2.64], R24 ;  /* 0x0000001802007986 */ /* 0x0003e8000c101b24 */
.L_x_6172:
        /* <DEDUP_REMOVED lines=23> */
.L_x_6174:
        /* <DEDUP_REMOVED lines=19> */
.L_x_6175:
[----:B------:R-:W-:Y:S05]  /*18e70*/  BRA `(.L_x_6176) ;  /* 0x00000000000c7947 */ /* 0x000fea0003800000 */
.L_x_6173:
[----:B------:R-:W-:-:S04]  /*18e80*/  IADD3 R22, P0, PT, R22, UR6, RZ ;  /* 0x0000000616167c10 */ /* 0x000fc8000ff1e0ff */
[----:B------:R-:W-:-:S05]  /*18e90*/  IADD3.X R23, PT, PT, RZ, UR7, RZ, P0, !PT ;  /* 0x00000007ff177c10 */ /* 0x000fca00087fe4ff */
[----:B------:R3:W-:Y:S04]  /*18ea0*/  STG.E.64 desc[UR36][R22.64], R28 ;  /* 0x0000001c16007986 */ /* 0x0007e8000c101b24 */
.L_x_6176:
[----:B------:R-:W4:Y:S02]  /*18eb0*/  LDCU.64 UR4, c[0x0][0x768] ;  /* 0x0000ed00ff0477ac */ /* 0x000f240008000a00 */
[----:B----4-:R-:W-:-:S04]  /*18ec0*/  IADD3 R16, P0, PT, R16, UR4, RZ ;  /* 0x0000000410107c10 */ /* 0x010fc8000ff1e0ff */
[----:B------:R-:W-:-:S05]  /*18ed0*/  IADD3.X R17, PT, PT, RZ, UR5, RZ, P0, !PT ;  /* 0x00000005ff117c10 */ /* 0x000fca00087fe4ff */
[----:B------:R-:W-:Y:S01]  /*18ee0*/  STG.E.64 desc[UR36][R16.64], R30 ;  /* 0x0000001e10007986 */ /* 0x000fe2000c101b24 */
[----:B------:R-:W-:Y:S05]  /*18ef0*/  EXIT ;  /* 0x000000000000794d */ /* 0x000fea0003800000 */
.L_x_6168:
[----:B------:R-:W-:Y:S04]  /*18f00*/  STG.E.64 desc[UR36][R4.64], R24 ;  /* 0x0000001804007986 */ /* 0x000fe8000c101b24 */
[----:B------:R-:W-:Y:S04]  /*18f10*/  STG.E.64 desc[UR36][R4.64+0x8], R26 ;  /* 0x0000081a04007986 */ /* 0x000fe8000c101b24 */
[----:B------:R-:W-:Y:S04]  /*18f20*/  STG.E.64 desc[UR36][R4.64+0x10], R28 ;  /* 0x0000101c04007986 */ /* 0x000fe8000c101b24 */
[----:B------:R-:W-:Y:S01]  /*18f30*/  STG.E.64 desc[UR36][R4.64+0x18], R30 ;  /* 0x0000181e04007986 */ /* 0x000fe2000c101b24 */
[----:B------:R-:W-:Y:S05]  /*18f40*/  EXIT ;  /* 0x000000000000794d */ /* 0x000fea0003800000 */
.L_x_6177:
        /* <DEDUP_REMOVED lines=11> */
.L_x_8898:


//--------------------- .text._ZN2at6native13reduce_kernelILi256ELi1ENS0_8ReduceOpIN3c107complexIdEENS0_14func_wrapper_tIS5_NS0_55_GLOBAL__N__0955718d_22_SparseCsrTensorMath_cu_868dd54514ReductionAddOpIS5_EEEEjS5_Li4ELi4EEEEEvT1_ --------------------------
	.section	.text._ZN2at6native13reduce_kernelILi256ELi1ENS0_8ReduceOpIN3c107complexIdEENS0_14func_wrapper_tIS5_NS0_55_GLOBAL__N__0955718d_22_SparseCsrTensorMath_cu_868dd54514ReductionAddOpIS5_EEEEjS5_Li4ELi4EEEEEvT1_,"ax",@progbits
	.align	128
.text._ZN2at6native13reduce_kernelILi256ELi1ENS0_8ReduceOpIN3c107complexIdEENS0_14func_wrapper_tIS5_NS0_55_GLOBAL__N__0955718d_22_SparseCsrTensorMath_cu_868dd54514ReductionAddOpIS5_EEEEjS5_Li4ELi4EEEEEvT1_:
        .type           _ZN2at6native13reduce_kernelILi256ELi1ENS0_8ReduceOpIN3c107complexIdEENS0_14func_wrapper_tIS5_NS0_55_GLOBAL__N__0955718d_22_SparseCsrTensorMath_cu_868dd54514ReductionAddOpIS5_EEEEjS5_Li4ELi4EEEEEvT1_,@function
        .size           _ZN2at6native13reduce_kernelILi256ELi1ENS0_8ReduceOpIN3c107complexIdEENS0_14func_wrapper_tIS5_NS0_55_GLOBAL__N__0955718d_22_SparseCsrTensorMath_cu_868dd54514ReductionAddOpIS5_EEEEjS5_Li4ELi4EEEEEvT1_,(.L_x_8899 - _ZN2at6native13reduce_kernelILi256ELi1ENS0_8ReduceOpIN3c107complexIdEENS0_14func_wrapper_tIS5_NS0_55_GLOBAL__N__0955718d_22_SparseCsrTensorMath_cu_868dd54514ReductionAddOpIS5_EEEEjS5_Li4ELi4EEEEEvT1_)
        .other          _ZN2at6native13reduce_kernelILi256ELi1ENS0_8ReduceOpIN3c107complexIdEENS0_14func_wrapper_tIS5_NS0_55_GLOBAL__N__0955718d_22_SparseCsrTensorMath_cu_868dd54514ReductionAddOpIS5_EEEEjS5_Li4ELi4EEEEEvT1_,@"STO_CUDA_ENTRY STV_DEFAULT"
_ZN2at6native13reduce_kernelILi256ELi1ENS0_8ReduceOpIN3c107complexIdEENS0_14func_wrapper_tIS5_NS0_55_GLOBAL__N__0955718d_22_SparseCsrTensorMath_cu_868dd54514ReductionAddOpIS5_EEEEjS5_Li4ELi4EEEEEvT1_:
[----:B------:R-:W0:Y:S01]  /*0000*/  LDC R1, c[0x0][0x37c] ;  /* 0x0000df00ff017b82 */ /* 0x000e220000000800 */
[----:B------:R-:W1:Y:S01]  /*0010*/  S2R R3, SR_TID.X ;  /* 0x0000000000037919 */ /* 0x000e620000002100 */
[----:B------:R-:W2:Y:S01]  /*0020*/  LDCU UR4, c[0x0][0x574] ;  /* 0x0000ae80ff0477ac */ /* 0x000ea20008000800 */
        /* <DEDUP_REMOVED lines=11> */
[----:B------:R-:W-:Y:S02]  /*00e0*/  HFMA2 R5, -RZ, RZ, 0, 0 ;  /* 0x00000000ff057431 */ /* 0x000fe400000001ff */
        /* <DEDUP_REMOVED lines=281> */
.L_x_6178:
        /* <DEDUP_REMOVED lines=59> */
[----:B------:R-:W1:Y:S04]  /*1630*/  LDCU.128 UR4, c[0x0][0x390] ;  /* 0x00007200ff0477ac */ /* 0x000e680008000c00 */
[----:B------:R-:W1:Y:S02]  /*1640*/  LDG.E.128 R28, desc[UR36][R6.64] ;  /* 0x00000024061c7981 */ /* 0x000e64000c1e1d00 */
[----:B-1----:R-:W-:Y:S02]  /*1650*/  DADD R28, R28, UR4 ;  /* 0x000000041c1c7e29 */ /* 0x002fe40008000000 */
[----:B------:R-:W-:-:S11]  /*1660*/  DADD R30, R30, UR6 ;  /* 0x000000061e1e7e29 */ /* 0x000fd60008000000 */
.L_x_6185:
[----:B------:R-:W-:Y:S05]  /*1670*/  BSYNC.RECONVERGENT B2 ;  /* 0x0000000000027941 */ /* 0x000fea0003800200 */
.L_x_6184:
[----:B------:R-:W-:Y:S02]  /*1680*/  IADD3 R6, P0, PT, R10, 0x40, RZ ;  /* 0x000000400a067810 */ /* 0x000fe40007f1e0ff */
[----:B------:R-:W-:-:S03]  /*1690*/  IADD3 R5, PT, PT, R46, -0x4, R4 ;  /* 0xfffffffc2e057810 */ /* 0x000fc60007ffe004 */
[----:B------:R-:W-:-:S08]  /*16a0*/  IMAD.X R7, RZ, RZ, R11, P0 ;  /* 0x000000ffff077224 */ /* 0x000fd000000e060b */
.L_x_6183:
[----:B------:R-:W-:Y:S05]  /*16b0*/  BSYNC.RECONVERGENT B1 ;  /* 0x0000000000017941 */ /* 0x000fea0003800200 */
.L_x_6182:
[----:B------:R-:W-:Y:S01]  /*16c0*/  LEA R4, R9, 0x3, 0x2 ;  /* 0x0000000309047811 */ /* 0x000fe200078e10ff */
[----:B------:R-:W-:Y:S01]  /*16d0*/  BSSY.RECONVERGENT B1, `(.L_x_6186) ;  /* 0x0000021000017945 */ /* 0x000fe20003800200 */
[----:B------:R-:W-:Y:S01]  /*16e0*/  ISETP.NE.AND P0, PT, RZ, UR31, PT ;  /* 0x0000001fff007c0c */ /* 0x000fe2000bf05270 */
[----:B------:R-:W-:Y:S01]  /*16f0*/  IMAD.MOV.U32 R39, RZ, RZ, R35 ;  /* 0x000000ffff277224 */ /* 0x000fe200078e0023 */
[----:B------:R-:W-:Y:S01]  /*1700*/  ISETP.GE.U32.AND P2, PT, R4, R5, PT ;  /* 0x000000050400720c */ /* 0x000fe20003f46070 */
[----:B------:R-:W-:Y:S01]  /*1710*/  IMAD.MOV.U32 R41, RZ, RZ, R37 ;  /* 0x000000ffff297224 */ /* 0x000fe200078e0025 */
[----:B------:R-:W-:Y:S02]  /*1720*/  ISETP.NE.AND P1, PT, RZ, UR32, PT ;  /* 0x00000020ff007c0c */ /* 0x000fe4000bf25270 */
[----:B------:R-:W-:Y:S02]  /*1730*/  ISETP.NE.AND P0, PT, R2, RZ, P0 ;  /* 0x000000ff0200720c */ /* 0x000fe40000705270 */
[----:B------:R-:W-:-:S02]  /*1740*/  ISETP.NE.AND P1, PT, R33, RZ, P1 ;  /* 0x000000ff2100720c */ /* 0x000fc40000f25270 */
[----:B------:R-:W-:Y:S02]  /*1750*/  MOV R38, R34 ;  /* 0x0000002200267202 */ /* 0x000fe40000000f00 */
[----:B------:R-:W-:Y:S02]  /*1760*/  PLOP3.LUT P0, PT, P0, P1, PT, 0xf8, 0x8f ;  /* 0x00000000008f781c */ /* 0x000fe40000703f70 */
[----:B------:R-:W-:Y:S01]  /*1770*/  MOV R40, R36 ;  /* 0x0000002400287202 */ /* 0x000fe20000000f00 */
[----:B------:R-:W-:Y:S10]  /*1780*/  @P2 BRA `(.L_x_6187) ;  /* 0x0000000000542947 */ /* 0x000ff40003800000 */
[----:B------:R-:W-:Y:S01]  /*1790*/  MOV R45, R9 ;  /* 0x00000009002d7202 */ /* 0x000fe20000000f00 */
[----:B------:R-:W-:Y:S01]  /*17a0*/  IMAD.MOV.U32 R40, RZ, RZ, R36 ;  /* 0x000000ffff287224 */ /* 0x000fe200078e0024 */
[----:B------:R-:W-:Y:S01]  /*17b0*/  MOV R41, R37 ;  /* 0x0000002500297202 */ /* 0x000fe20000000f00 */
[----:B------:R-:W-:Y:S01]  /*17c0*/  IMAD.MOV.U32 R38, RZ, RZ, R34 ;  /* 0x000000ffff267224 */ /* 0x000fe200078e0022 */
[----:B------:R-:W-:-:S07]  /*17d0*/  MOV R39, R35 ;  /* 0x0000002300277202 */ /* 0x000fce0000000f00 */
.L_x_6188:
[C---:B------:R-:W-:Y:S01]  /*17e0*/  IMAD.WIDE.U32 R42, R45.reuse, 0x40, R6 ;  /* 0x000000402d2a7825 */ /* 0x040fe200078e0006 */
[----:B------:R-:W1:Y:S04]  /*17f0*/  LDCU UR4, c[0x0][0x3ac] ;  /* 0x00007580ff0477ac */ /* 0x000e680008000800 */
[----:B------:R-:W2:Y:S04]  /*1800*/  LDG.E.ENL2.256 R12, R8, desc[UR36][R42.64] ;  /* 0xfe0000242a08797e */ /* 0x000ea8000812190c */
[----:B------:R-:W3:Y:S01]  /*1810*/  LDG.E.ENL2.256 R20, R16, desc[UR36][R42.64+0x20] ;  /* 0xfe0001242a10797e */ /* 0x000ee20008121914 */
[----:B-1----:R-:W-:-:S05]  /*1820*/  VIADD R45, R45, UR4 ;  /* 0x000000042d2d7c36 */ /* 0x002fca0008000000 */
[----:B------:R-:W-:-:S04]  /*1830*/  LEA R4, R45, 0x3, 0x2 ;  /* 0x000000032d047811 */ /* 0x000fc800078e10ff */
[----:B------:R-:W-:Y:S01]  /*1840*/  ISETP.GE.U32.AND P1, PT, R4, R5, PT ;  /* 0x000000050400720c */ /* 0x000fe20003f26070 */
[----:B--2---:R-:W-:Y:S02]  /*1850*/  DADD R28, R8, R28 ;  /* 0x00000000081c7229 */ /* 0x004fe4000000001c */
[----:B------:R-:W-:Y:S02]  /*1860*/  DADD R30, R10, R30 ;  /* 0x000000000a1e7229 */ /* 0x000fe4000000001e */
[----:B------:R-:W-:Y:S02]  /*1870*/  DADD R34, R12, R34 ;  /* 0x000000000c227229 */ /* 0x000fe40000000022 */
[----:B------:R-:W-:Y:S02]  /*1880*/  DADD R40, R14, R40 ;  /* 0x000000000e287229 */ /* 0x000fe40000000028 */
[----:B---3--:R-:W-:Y:S02]  /*1890*/  DADD R38, R16, R38 ;  /* 0x0000000010267229 */ /* 0x008fe40000000026 */
[----:B------:R-:W-:-:S02]  /*18a0*/  DADD R36, R18, R36 ;  /* 0x0000000012247229 */ /* 0x000fc40000000024 */
[----:B------:R-:W-:Y:S02]  /*18b0*/  DADD R26, R20, R26 ;  /* 0x00000000141a7229 */ /* 0x000fe4000000001a */
[----:B------:R-:W-:Y:S01]  /*18c0*/  DADD R24, R22, R24 ;  /* 0x0000000016187229 */ /* 0x000fe20000000018 */
[----:B------:R-:W-:Y:S10]  /*18d0*/  @!P1 BRA `(.L_x_6188) ;  /* 0xfffffffc00c09947 */ /* 0x000ff4000383ffff */
.L_x_6187:
[----:B------:R-:W-:Y:S05]  /*18e0*/  BSYNC.RECONVERGENT B1 ;  /* 0x0000000000017941 */ /* 0x000fea0003800200 */
.L_x_6186:
[----:B------:R-:W-:Y:S04]  /*18f0*/  BSSY.RECONVERGENT B1, `(.L_x_6189) ;  /* 0x000000a000017945 */ /* 0x000fe80003800200 */
[----:B------:R-:W-:Y:S05]  /*1900*/  @P0 BRA `(.L_x_6190) ;  /* 0x0000000000200947 */ /* 0x000fea0003800000 */
[----:B------:R-:W-:-:S04]  /*1910*/  LOP3.LUT R4, R5, 0xfffffffc, RZ, 0xc0, !PT ;  /* 0xfffffffc05047812 */ /* 0x000fc800078ec0ff */
[----:B------:R-:W-:-:S04]  /*1920*/  IADD3 R4, PT, PT, R4, R3, RZ ;  /* 0x0000000304047210 */ /* 0x000fc80007ffe0ff */
[----:B------:R-:W-:-:S13]  /*1930*/  ISETP.GE.U32.AND P0, PT, R4, R5, PT ;  /* 0x000000050400720c */ /* 0x000fda0003f06070 */
[----:B------:R-:W-:Y:S05]  /*1940*/  @P0 BRA `(.L_x_6190) ;  /* 0x0000000000100947 */ /* 0x000fea0003800000 */
[----:B------:R-:W-:-:S06]  /*1950*/  IMAD.WIDE R6, R4, 0x10, R6 ;  /* 0x0000001004067825 */ /* 0x000fcc00078e0206 */
[----:B------:R-:W2:Y:S02]  /*1960*/  LDG.E.128 R4, desc[UR36][R6.64] ;  /* 0x0000002406047981 */ /* 0x000ea4000c1e1d00 */
[----:B--2---:R-:W-:Y:S02]  /*1970*/  DADD R28, R28, R4 ;  /* 0x000000001c1c7229 */ /* 0x004fe40000000004 */
[----:B------:R-:W-:-:S11]  /*1980*/  DADD R30, R30, R6 ;  /* 0x000000001e1e7229 */ /* 0x000fd60000000006 */
.L_x_6190:
[----:B------:R-:W-:Y:S05]  /*1990*/  BSYNC.RECONVERGENT B1 ;  /* 0x0000000000017941 */ /* 0x000fea0003800200 */
.L_x_6189:
[----:B------:R-:W-:Y:S02]  /*19a0*/  DADD R28, R34, R28 ;  /* 0x00000000221c7229 */ /* 0x000fe4000000001c */
[----:B------:R-:W-:-:S06]  /*19b0*/  DADD R30, R40, R30 ;  /* 0x00000000281e7229 */ /* 0x000fcc000000001e */
[----:B------:R-:W-:Y:S02]  /*19c0*/  DADD R28, R28, R38 ;  /* 0x000000001c1c7229 */ /* 0x000fe40000000026 */
[----:B------:R-:W-:-:S06]  /*19d0*/  DADD R30, R30, R36 ;  /* 0x000000001e1e7229 */ /* 0x000fcc0000000024 */
[----:B------:R-:W-:Y:S02]  /*19e0*/  DADD R16, R28, R26 ;  /* 0x000000001c107229 */ /* 0x000fe4000000001a */
[----:B------:R-:W-:Y:S01]  /*19f0*/  DADD R18, R30, R24 ;  /* 0x000000001e127229 */ /* 0x000fe20000000018 */
[----:B------:R-:W-:Y:S10]  /*1a00*/  BRA `(.L_x_6180) ;  /* 0x0000009c002c7947 */ /* 0x000ff40003800000 */
.L_x_6181:
        /* <DEDUP_REMOVED lines=14> */
[----:B------:R-:W2:Y:S01]  /*1af0*/  LDC.64 R10, c[0x0][0x390] ;  /* 0x0000e400ff0a7b82 */ /* 0x000ea20000000a00 */
[----:B------:R-:W-:Y:S02]  /*1b00*/  CS2R R22, SRZ ;  /* 0x0000000000167805 */ /* 0x000fe4000001ff00 */
[----:B------:R-:W-:-:S05]  /*1b10*/  CS2R R20, SRZ ;  /* 0x0000000000147805 */ /* 0x000fca000001ff00 */
[----:B------:R-:W3:Y:S01]  /*1b20*/  LDC.64 R16, c[0x0][0x398] ;  /* 0x0000e600ff107b82 */ /* 0x000ee20000000a00 */
[----:B-1----:R-:W-:-:S05]  /*1b30*/  IMAD R5, R32, 0x3, R9 ;  /* 0x0000000320057824 */ /* 0x002fca00078e0209 */
[----:B------:R-:W-:Y:S01]  /*1b40*/  ISETP.GE.U32.AND P0, PT, R5, R4, PT ;  /* 0x000000040500720c */ /* 0x000fe20003f06070 */
[----:B------:R-:W-:Y:S01]  /*1b50*/  IMAD.MOV.U32 R5, RZ, RZ, R9 ;  /* 0x000000ffff057224 */ /* 0x000fe200078e0009 */
        /* <DEDUP_REMOVED lines=20> */
[----:B------:R-:W-:Y:S01]  /*1ca0*/  MOV R8, R10 ;  /* 0x0000000a00087202 */ /* 0x000fe20000000f00 */
[----:B------:R-:W-:-:S07]  /*1cb0*/  IMAD.MOV.U32 R9, RZ, RZ, R11 ;  /* 0x000000ffff097224 */ /* 0x000fce00078e000b */
.L_x_6194:
[C---:B------:R-:W-:Y:S01]  /*1cc0*/  IADD3 R13, PT, PT, R5.reuse, R32, RZ ;  /* 0x00000020050d7210 */ /* 0x040fe20007ffe0ff */
[----:B------:R-:W-:-:S04]  /*1cd0*/  IMAD.WIDE.U32 R20, R5, 0x10, R6 ;  /* 0x0000001005147825 */ /* 0x000fc800078e0006 */
[C---:B------:R-:W-:Y:S02]  /*1ce0*/  IMAD.IADD R29, R13.reuse, 0x1, R32 ;  /* 0x000000010d1d7824 */ /* 0x040fe400078e0220 */
[--C-:B------:R-:W-:Y:S01]  /*1cf0*/  IMAD.WIDE.U32 R12, R13, 0x10, R6.reuse ;  /* 0x000000100d0c7825 */ /* 0x100fe200078e0006 */
[----:B------:R-:W2:Y:S02]  /*1d00*/  LDG.E.128 R20, desc[UR36][R20.64] ;  /* 0x0000002414147981 */ /* 0x000ea4000c1e1d00 */
[C---:B------:R-:W-:Y:S01]  /*1d10*/  IADD3 R5, PT, PT, R29.reuse, R32, RZ ;  /* 0x000000201d057210 */ /* 0x040fe20007ffe0ff */
        /* <DEDUP_REMOVED lines=8> */
[----:B--2---:R-:W-:Y:S02]  /*1da0*/  DADD R8, R20, R8 ;  /* 0x0000000014087229 */ /* 0x004fe40000000008 */
[----:B------:R-:W-:Y:S02]  /*1db0*/  DADD R16, R22, R16 ;  /* 0x0000000016107229 */ /* 0x000fe40000000010 */
[----:B---3--:R-:W-:Y:S02]  /*1dc0*/  DADD R10, R12, R10 ;  /* 0x000000000c0a7229 */ /* 0x008fe4000000000a */
[----:B------:R-:W-:Y:S02]  /*1dd0*/  DADD R34, R14, R34 ;  /* 0x000000000e227229 */ /* 0x000fe40000000022 */
[----:B----4-:R-:W-:Y:S02]  /*1de0*/  DADD R36, R28, R36 ;  /* 0x000000001c247229 */ /* 0x010fe40000000024 */
[----:B------:R-:W-:-:S02]  /*1df0*/  DADD R38, R30, R38 ;  /* 0x000000001e267229 */ /* 0x000fc40000000026 */
[----:B-----5:R-:W-:Y:S02]  /*1e00*/  DADD R40, R24, R40 ;  /* 0x0000000018287229 */ /* 0x020fe40000000028 */
[----:B------:R-:W-:Y:S01]  /*1e10*/  DADD R18, R26, R18 ;  /* 0x000000001a127229 */ /* 0x000fe20000000012 */
[----:B------:R-:W-:Y:S10]  /*1e20*/  @!P0 BRA `(.L_x_6194) ;  /* 0xfffffffc00a48947 */ /* 0x000ff4000383ffff */
[----:B------:R-:W-:Y:S05]  /*1e30*/  BSYNC.RECONVERGENT B2 ;  /* 0x0000000000027941 */ /* 0x000fea0003800200 */
.L_x_6193:
[----:B------:R-:W-:Y:S05]  /*1e40*/  BSYNC.RECONVERGENT B1 ;  /* 0x0000000000017941 */ /* 0x000fea0003800200 */
.L_x_6192:
[----:B------:R-:W-:Y:S01]  /*1e50*/  ISETP.GE.U32.AND P0, PT, R5, R4, PT ;  /* 0x000000040500720c */ /* 0x000fe20003f06070 */
[----:B------:R-:W-:-:S12]  /*1e60*/  BSSY.RECONVERGENT B1, `(.L_x_6195) ;  /* 0x0000012000017945 */ /* 0x000fd80003800200 */
[----:B------:R-:W-:Y:S05]  /*1e70*/  @P0 BRA `(.L_x_6196) ;  /* 0x0000000000400947 */ /* 0x000fea0003800000 */
[----:B------:R-:W-:-:S06]  /*1e80*/  IMAD.WIDE.U32 R20, R5, 0x10, R6 ;  /* 0x0000001005147825 */ /* 0x000fcc00078e0006 */
[----:B------:R-:W5:Y:S01]  /*1e90*/  LDG.E.128 R20, desc[UR36][R20.64] ;  /* 0x0000002414147981 */ /* 0x000f62000c1e1d00 */
[----:B------:R-:W-:-:S04]  /*1ea0*/  IADD3 R43, PT, PT, R5, R32, RZ ;  /* 0x00000020052b7210 */ /* 0x000fc80007ffe0ff */
[----:B------:R-:W-:-:S13]  /*1eb0*/  ISETP.GE.U32.AND P1, PT, R43, R4, PT ;  /* 0x000000042b00720c */ /* 0x000fda0003f26070 */
[----:B------:R-:W-:Y:S05]  /*1ec0*/  @P1 BRA `(.L_x_6196) ;  /* 0x00000000002c1947 */ /* 0x000fea0003800000 */
[----:B------:R-:W-:-:S06]  /*1ed0*/  IMAD.WIDE.U32 R12, R43, 0x10, R6 ;  /* 0x000000102b0c7825 */ /* 0x000fcc00078e0006 */
[----:B------:R-:W5:Y:S01]  /*1ee0*/  LDG.E.128 R12, desc[UR36][R12.64] ;  /* 0x000000240c0c7981 */ /* 0x000f62000c1e1d00 */
[----:B------:R-:W-:-:S05]  /*1ef0*/  IMAD.IADD R43, R43, 0x1, R32 ;  /* 0x000000012b2b7824 */ /* 0x000fca00078e0220 */
[----:B------:R-:W-:-:S13]  /*1f00*/  ISETP.GE.U32.AND P1, PT, R43, R4, PT ;  /* 0x000000042b00720c */ /* 0x000fda0003f26070 */
[----:B------:R-:W-:Y:S05]  /*1f10*/  @P1 BRA `(.L_x_6196) ;  /* 0x0000000000181947 */ /* 0x000fea0003800000 */
[C---:B------:R-:W-:Y:S01]  /*1f20*/  IADD3 R31, PT, PT, R43.reuse, R32, RZ ;  /* 0x000000202b1f7210 */ /* 0x040fe20007ffe0ff */
[----:B------:R-:W-:-:S03]  /*1f30*/  IMAD.WIDE.U32 R28, R43, 0x10, R6 ;  /* 0x000000102b1c7825 */ /* 0x000fc600078e0006 */
[----:B------:R-:W-:-:S13]  /*1f40*/  ISETP.GE.U32.AND P1, PT, R31, R4, PT ;  /* 0x000000041f00720c */ /* 0x000fda0003f26070 */
[----:B------:R-:W-:Y:S02]  /*1f50*/  @!P1 IMAD.WIDE.U32 R6, R31, 0x10, R6 ;  /* 0x000000101f069825 */ /* 0x000fe400078e0006 */
[----:B------:R-:W5:Y:S04]  /*1f60*/  LDG.E.128 R28, desc[UR36][R28.64] ;  /* 0x000000241c1c7981 */ /* 0x000f68000c1e1d00 */
[----:B------:R1:W5:Y:S02]  /*1f70*/  @!P1 LDG.E.128 R24, desc[UR36][R6.64] ;  /* 0x0000002406189981 */ /* 0x000364000c1e1d00 */
.L_x_6196:
[----:B------:R-:W-:Y:S05]  /*1f80*/  BSYNC.RECONVERGENT B1 ;  /* 0x0000000000017941 */ /* 0x000fea0003800200 */
.L_x_6195:
[----:B------:R-:W-:Y:S04]  /*1f90*/  BSSY.RECONVERGENT B1, `(.L_x_6197) ;  /* 0x0000012000017945 */ /* 0x000fe80003800200 */
[----:B------:R-:W-:Y:S05]  /*1fa0*/  @P0 BRA `(.L_x_6198) ;  /* 0x0000000000400947 */ /* 0x000fea0003800000 */
[----:B------:R-:W-:Y:S01]  /*1fb0*/  IMAD.IADD R5, R5, 0x1, R32 ;  /* 0x0000000105057824 */ /* 0x000fe200078e0220 */
[----:B-----5:R-:W-:Y:S02]  /*1fc0*/  DADD R8, R8, R20 ;  /* 0x0000000008087229 */ /* 0x020fe40000000014 */
[----:B------:R-:W-:Y:S02]  /*1fd0*/  DADD R16, R16, R22 ;  /* 0x0000000010107229 */ /* 0x000fe40000000016 */
[----:B------:R-:W-:-:S13]  /*1fe0*/  ISETP.GE.U32.AND P0, PT, R5, R4, PT ;  /* 0x000000040500720c */ /* 0x000fda0003f06070 */
[----:B------:R-:W-:Y:S05]  /*1ff0*/  @P0 BRA `(.L_x_6198) ;  /* 0x00000000002c0947 */ /* 0x000fea0003800000 */
[----:B------:R-:W-:Y:S01]  /*2000*/  IADD3 R5, PT, PT, R5, R32, RZ ;  /* 0x0000002005057210 */ /* 0x000fe20007ffe0ff */
[----:B------:R-:W-:Y:S02]  /*2010*/  DADD R10, R10, R12 ;  /* 0x000000000a0a7229 */ /* 0x000fe4000000000c */
[----:B------:R-:W-:Y:S01]  /*2020*/  DADD R34, R34, R14 ;  /* 0x0000000022227229 */ /* 0x000fe2000000000e */
[----:B------:R-:W-:-:S13]  /*2030*/  ISETP.GE.U32.AND P0, PT, R5, R4, PT ;  /* 0x000000040500720c */ /* 0x000fda0003f06070 */
[----:B------:R-:W-:Y:S05]  /*2040*/  @P0 BRA `(.L_x_6198) ;  /* 0x0000000000180947 */ /* 0x000fea0003800000 */
[----:B------:R-:W-:Y:S01]  /*2050*/  IMAD.IADD R5, R5, 0x1, R32 ;  /* 0x0000000105057824 */ /* 0x000fe200078e0220 */
[----:B------:R-:W-:Y:S02]  /*2060*/  DADD R36, R36, R28 ;  /* 0x0000000024247229 */ /* 0x000fe4000000001c */
[----:B------:R-:W-:Y:S02]  /*2070*/  DADD R38, R38, R30 ;  /* 0x0000000026267229 */ /* 0x000fe4000000001e */
[----:B------:R-:W-:-:S13]  /*2080*/  ISETP.GE.U32.AND P0, PT, R5, R4, PT ;  /* 0x000000040500720c */ /* 0x000fda0003f06070 */
[----:B------:R-:W-:Y:S02]  /*2090*/  @!P0 DADD R40, R40, R24 ;  /* 0x0000000028288229 */ /* 0x000fe40000000018 */
[----:B------:R-:W-:-:S11]  /*20a0*/  @!P0 DADD R18, R18, R26 ;  /* 0x0000000012128229 */ /* 0x000fd6000000001a */
.L_x_6198:
[----:B------:R-:W-:Y:S05]  /*20b0*/  BSYNC.RECONVERGENT B1 ;  /* 0x0000000000017941 */ /* 0x000fea0003800200 */
.L_x_6197:
[----:B------:R-:W-:Y:S02]  /*20c0*/  DADD R8, R8, R10 ;  /* 0x0000000008087229 */ /* 0x000fe4000000000a */
[----:B------:R-:W-:-:S06]  /*20d0*/  DADD R16, R16, R34 ;  /* 0x0000000010107229 */ /* 0x000fcc0000000022 */
[----:B------:R-:W-:Y:S02]  /*20e0*/  DADD R8, R8, R36 ;  /* 0x0000000008087229 */ /* 0x000fe40000000024 */
[----:B------:R-:W-:-:S06]  /*20f0*/  DADD R38, R16, R38 ;  /* 0x0000000010267229 */ /* 0x000fcc0000000026 */
[----:B------:R-:W-:Y:S02]  /*2100*/  DADD R16, R8, R40 ;  /* 0x0000000008107229 */ /* 0x000fe40000000028 */
[----:B------:R-:W-:Y:S01]  /*2110*/  DADD R18, R38, R18 ;  /* 0x0000000026127229 */ /* 0x000fe20000000012 */
[----:B------:R-:W-:Y:S10]  /*2120*/  BRA `(.L_x_6180) ;  /* 0x0000009400647947 */ /* 0x000ff40003800000 */
.L_x_6191:
[----:B------:R-:W-:-:S13]  /*2130*/  ISETP.NE.AND P0, PT, R36, 0x1, PT ;  /* 0x000000012400780c */ /* 0x000fda0003f05270 */
        /* <DEDUP_REMOVED lines=14> */
[----:B------:R-:W-:Y:S02]  /*2220*/  ISETP.GE.U32.AND P0, PT, R5, R4, PT ;  /* 0x000000040500720c */ /* 0x000fe40003f06070 */
[----:B------:R-:W-:Y:S01]  /*2230*/  MOV R5, R9 ;  /* 0x0000000900057202 */ /* 0x000fe20000000f00 */
        /* <DEDUP_REMOVED lines=20> */
[----:B------:R-:W-:Y:S01]  /*2380*/  IMAD.MOV.U32 R8, RZ, RZ, R10 ;  /* 0x000000ffff087224 */ /* 0x000fe200078e000a */
[----:B------:R-:W-:-:S07]  /*2390*/  MOV R9, R11 ;  /* 0x0000000b00097202 */ /* 0x000fce0000000f00 */
.L_x_6202:
        /* <DEDUP_REMOVED lines=8> */
[----:B------:R-:W2:Y:S01]  /*2420*/  LDG.E.128 R20, desc[UR36][R20.64] ;  /* 0x0000002414147981 */ /* 0x000ea2000c1e1d00 */
[----:B------:R-:W-:-:S04]  /*2430*/  IMAD.WIDE.U32 R12, R13, 0x10, R6 ;  /* 0x000000100d0c7825 */ /* 0x000fc800078e0006 */
        /* <DEDUP_REMOVED lines=18> */
.L_x_6201:
[----:B------:R-:W-:Y:S05]  /*2560*/  BSYNC.RECONVERGENT B1 ;  /* 0x0000000000017941 */ /* 0x000fea0003800200 */
.L_x_6200:
        /* <DEDUP_REMOVED lines=12> */
[----:B------:R-:W-:-:S04]  /*2630*/  IADD3 R37, PT, PT, R37, R36, RZ ;  /* 0x0000002425257210 */ /* 0x000fc80007ffe0ff */
[----:B------:R-:W-:-:S13]  /*2640*/  ISETP.GE.U32.AND P1, PT, R37, R4, PT ;  /* 0x000000042500720c */ /* 0x000fda0003f26070 */
[----:B------:R-:W-:Y:S05]  /*2650*/  @P1 BRA `(.L_x_6204) ;  /* 0x0000000000201947 */ /* 0x000fea0003800000 */
[----:B------:R-:W-:Y:S02]  /*2660*/  IMAD.IADD R31, R37, 0x1, R36 ;  /* 0x00000001251f7824 */ /* 0x000fe400078e0224 */
[----:B------:R-:W-:-:S03]  /*2670*/  IMAD R29, R32, R37, RZ ;  /* 0x00000025201d7224 */ /* 0x000fc600078e02ff */
[----:B------:R-:W-:Y:S01]  /*2680*/  ISETP.GE.U32.AND P1, PT, R31, R4, PT ;  /* 0x000000041f00720c */ /* 0x000fe20003f26070 */
[----:B------:R-:W-:-:S12]  /*2690*/  IMAD.WIDE.U32 R28, R29, 0x10, R6 ;  /* 0x000000101d1c7825 */ /* 0x000fd800078e0006 */
[----:B------:R-:W-:-:S04]  /*26a0*/  @!P1 IMAD R31, R32, R31, RZ ;  /* 0x0000001f201f9224 */ /* 0x000fc800078e02ff */
[----:B------:R-:W-:Y:S02]  /*26b0*/  @!P1 IMAD.WIDE.U32 R6, R31, 0x10, R6 ;  /* 0x000000101f069825 */ /* 0x000fe400078e0006 */
[----:B------:R-:W5:Y:S04]  /*26c0*/  LDG.E.128 R28, desc[UR36][R28.64] ;  /* 0x000000241c1c7981 */ /* 0x000f68000c1e1d00 */
[----:B------:R1:W5:Y:S02]  /*26d0*/  @!P1 LDG.E.128 R24, desc[UR36][R6.64] ;  /* 0x0000002406189981 */ /* 0x000364000c1e1d00 */
.L_x_6204:
[----:B------:R-:W-:Y:S05]  /*26e0*/  BSYNC.RECONVERGENT B1 ;  /* 0x0000000000017941 */ /* 0x000fea0003800200 */
.L_x_6203:
[----:B------:R-:W-:Y:S04]  /*26f0*/  BSSY.RECONVERGENT B1, `(.L_x_6205) ;  /* 0x0000012000017945 */ /* 0x000fe80003800200 */
[----:B------:R-:W-:Y:S05]  /*2700*/  @P0 BRA `(.L_x_6206) ;  /* 0x0000000000400947 */ /* 0x000fea0003800000 */
[----:B------:R-:W-:Y:S01]  /*2710*/  IADD3 R5, PT, PT, R5, R36, RZ ;  /* 0x0000002405057210 */ /* 0x000fe20007ffe0ff */
[----:B-----5:R-:W-:Y:S02]  /*2720*/  DADD R8, R8, R20 ;  /* 0x0000000008087229 */ /* 0x020fe40000000014 */
[----:B------:R-:W-:Y:S01]  /*2730*/  DADD R16, R16, R22 ;  /* 0x0000000010107229 */ /* 0x000fe20000000016 */
        /* <DEDUP_REMOVED lines=13> */
.L_x_6206:
[----:B------:R-:W-:Y:S05]  /*2810*/  BSYNC.RECONVERGENT B1 ;  /* 0x0000000000017941 */ /* 0x000fea0003800200 */
.L_x_6205:
[----:B------:R-:W-:Y:S02]  /*2820*/  DADD R8, R8, R10 ;  /* 0x0000000008087229 */ /* 0x000fe4000000000a */
[----:B------:R-:W-:-:S06]  /*2830*/  DADD R16, R16, R34 ;  /* 0x0000000010107229 */ /* 0x000fcc0000000022 */
[----:B------:R-:W-:Y:S02]  /*2840*/  DADD R8, R8, R38 ;  /* 0x0000000008087229 */ /* 0x000fe40000000026 */
[----:B------:R-:W-:-:S06]  /*2850*/  DADD R40, R16, R40 ;  /* 0x0000000010287229 */ /* 0x000fcc0000000028 */
[----:B------:R-:W-:Y:S02]  /*2860*/  DADD R16, R8, R42 ;  /* 0x0000000008107229 */ /* 0x000fe4000000002a */
[----:B------:R-:W-:Y:S01]  /*2870*/  DADD R18, R40, R18 ;  /* 0x0000000028127229 */ /* 0x000fe20000000012 */
[----:B------:R-:W-:Y:S10]  /*2880*/  BRA `(.L_x_6180) ;  /* 0x0000008c008c7947 */ /* 0x000ff40003800000 */
.L_x_6199:
[----:B------:R-:W1:Y:S01]  /*2890*/  LDCU UR4, c[0x0][0x3ac] ;  /* 0x00007580ff0477ac */ /* 0x000e620008000800 */
[----:B------:R-:W2:Y:S01]  /*28a0*/  LDC.64 R6, c[0x0][0x390] ;  /* 0x0000e400ff067b82 */ /* 0x000ea20000000a00 */
[----:B------:R-:W-:Y:S01]  /*28b0*/  BSSY.RECONVERGENT B1, `(.L_x_6207) ;  /* 0x0000451000017945 */ /* 0x000fe20003800200 */
[----:B------:R-:W-:Y:S02]  /*28c0*/  MOV R37, R9 ;  /* 0x0000000900257202 */ /* 0x000fe40000000f00 */
[----:B------:R-:W-:Y:S02]  /*28d0*/  CS2R R26, SRZ ;  /* 0x00000000001a7805 */ /* 0x000fe4000001ff00 */
[----:B------:R-:W-:Y:S02]  /*28e0*/  CS2R R24, SRZ ;  /* 0x0000000000187805 */ /* 0x000fe4000001ff00 */
[----:B------:R-:W-:Y:S02]  /*28f0*/  CS2R R22, SRZ ;  /* 0x0000000000167805 */ /* 0x000fe4000001ff00 */
[----:B------:R-:W-:-:S02]  /*2900*/  CS2R R20, SRZ ;  /* 0x0000000000147805 */ /* 0x000fc4000001ff00 */
[----:B------:R-:W-:Y:S01]  /*2910*/  CS2R R14, SRZ ;  /* 0x00000000000e7805 */ /* 0x000fe2000001ff00 */
[----:B------:R-:W3:Y:S01]  /*2920*/  LDC.64 R18, c[0x0][0x398] ;  /* 0x0000e600ff127b82 */ /* 0x000ee20000000a00 */
[----:B------:R-:W-:Y:S02]  /*2930*/  CS2R R12, SRZ ;  /* 0x00000000000c7805 */ /* 0x000fe4000001ff00 */
[----:B-1----:R-:W-:-:S05]  /*2940*/  MOV R32, UR4 ;  /* 0x0000000400207c02 */ /* 0x002fca0008000f00 */
[----:B------:R-:W-:Y:S01]  /*2950*/  IMAD R11, R32, 0x3, R9 ;  /* 0x00000003200b7824 */ /* 0x000fe200078e0209 */
[----:B------:R-:W-:Y:S01]  /*2960*/  CS2R R8, SRZ ;  /* 0x0000000000087805 */ /* 0x000fe2000001ff00 */
[----:B--2---:R-:W-:Y:S01]  /*2970*/  IMAD.MOV.U32 R44, RZ, RZ, R6 ;  /* 0x000000ffff2c7224 */ /* 0x004fe200078e0006 */
[-C--:B------:R-:W-:Y:S01]  /*2980*/  MOV R45, R7.reuse ;  /* 0x00000007002d7202 */ /* 0x080fe20000000f00 */
[----:B------:R-:W-:Y:S01]  /*2990*/  IMAD.MOV.U32 R39, RZ, RZ, R7 ;  /* 0x000000ffff277224 */ /* 0x000fe200078e0007 */
[----:B------:R-:W-:Y:S02]  /*29a0*/  ISETP.GE.U32.AND P0, PT, R11, R4, PT ;  /* 0x000000040b00720c */ /* 0x000fe40003f06070 */
[----:B------:R-:W-:Y:S02]  /*29b0*/  CS2R R10, SRZ ;  /* 0x00000000000a7805 */ /* 0x000fe4000001ff00 */
[-C--:B------:R-:W-:Y:S02]  /*29c0*/  MOV R38, R6.reuse ;  /* 0x0000000600267202 */ /* 0x080fe40000000f00 */
[----:B------:R-:W-:Y:S01]  /*29d0*/  MOV R16, R6 ;  /* 0x0000000600107202 */ /* 0x000fe20000000f00 */
[----:B---3--:R-:W-:Y:S01]  /*29e0*/  IMAD.MOV.U32 R42, RZ, RZ, R18 ;  /* 0x000000ffff2a7224 */ /* 0x008fe200078e0012 */
[----:B------:R-:W-:Y:S01]  /*29f0*/  MOV R17, R7 ;  /* 0x0000000700117202 */ /* 0x000fe20000000f00 */
[----:B------:R-:W-:Y:S01]  /*2a00*/  IMAD.MOV.U32 R41, RZ, RZ, R19 ;  /* 0x000000ffff297224 */ /* 0x000fe200078e0013 */
[----:B------:R-:W-:-:S02]  /*2a10*/  MOV R43, R19 ;  /* 0x00000013002b7202 */ /* 0x000fc40000000f00 */
[-C--:B------:R-:W-:Y:S02]  /*2a20*/  MOV R40, R18.reuse ;  /* 0x0000001200287202 */ /* 0x080fe40000000f00 */
[----:B------:R-:W-:Y:S02]  /*2a30*/  MOV R34, R18 ;  /* 0x0000001200227202 */ /* 0x000fe40000000f00 */
        /* <DEDUP_REMOVED lines=8> */
[----:B------:R-:W-:Y:S01]  /*2ac0*/  IMAD.MOV.U32 R35, RZ, RZ, R19 ;  /* 0x000000ffff237224 */ /* 0x000fe200078e0013 */
[----:B------:R-:W-:Y:S01]  /*2ad0*/  VIMNMX.U32 R36, PT, PT, R36, 0x18, PT ;  /* 0x0000001824247848 */ /* 0x000fe20003fe0000 */
[----:B------:R-:W-:Y:S01]  /*2ae0*/  IMAD.MOV.U32 R38, RZ, RZ, R6 ;  /* 0x000000ffff267224 */ /* 0x000fe200078e0006 */
[----:B------:R-:W-:Y:S01]  /*2af0*/  MOV R41, R19 ;  /* 0x0000001300297202 */ /* 0x000fe20000000f00 */
[----:B------:R-:W-:Y:S01]  /*2b00*/  IMAD.MOV.U32 R17, RZ, RZ, R7 ;  /* 0x000000ffff117224 */ /* 0x000fe200078e0007 */
[----:B------:R-:W-:-:S02]  /*2b10*/  MOV R34, R18 ;  /* 0x0000001200227202 */ /* 0x000fc40000000f00 */
[-C--:B------:R-:W-:Y:S02]  /*2b20*/  MOV R44, R6.reuse ;  /* 0x00000006002c7202 */ /* 0x080fe40000000f00 */
[-C--:B------:R-:W-:Y:S02]  /*2b30*/  MOV R45, R7.reuse ;  /* 0x00000007002d7202 */ /* 0x080fe40000000f00 */
[----:B------:R-:W-:Y:S02]  /*2b40*/  MOV R39, R7 ;  /* 0x0000000700277202 */ /* 0x000fe40000000f00 */
[----:B------:R-:W-:Y:S02]  /*2b50*/  MOV R16, R6 ;  /* 0x0000000600107202 */ /* 0x000fe40000000f00 */
[----:B-1----:R-:W-:-:S07]  /*2b60*/  IADD3 R36, PT, PT, R36, 0x1, RZ ;  /* 0x0000000124247810 */ /* 0x002fce0007ffe0ff */
.L_x_6214:
        /* <DEDUP_REMOVED lines=83> */
[----:B------:R-:W-:Y:S01]  /*30a0*/  MOV R9, R10 ;  /* 0x0000000a00097202 */ /* 0x000fe20000000f00 */
        /* <DEDUP_REMOVED lines=215> */
[----:B------:R-:W1:Y:S01]  /*3e20*/  @P1 LDC.64 R12, c[0x0][0x508] ;  /* 0x00014200ff0c1b82 */ /* 0x000e620000000a00 */
[----:B0-----:R-:W-:-:S07]  /*3e30*/  IMAD.HI.U32 R8, R10, UR55, R8 ;  /* 0x000000370a087c27 */ /* 0x001fce000f8e0008 */
[----:B------:R-:W0:Y:S01]  /*3e40*/  @P1 LDC R15, c[0x0][0x504] ;  /* 0x00014100ff0f1b82 */ /* 0x000e220000000800 */
[----:B------:R-:W-:Y:S01]  /*3e50*/  SHF.R.U32.HI R9, RZ, UR28, R8 ;  /* 0x0000001cff097c19 */ /* 0x000fe20008011608 */
[----:B------:R-:W-:-:S03]  /*3e60*/  @P1 IMAD.MOV.U32 R8, RZ, RZ, RZ ;  /* 0x000000ffff081224 */ /* 0x000fc600078e00ff */
[----:B------:R-:W-:-:S05]  /*3e70*/  IADD3 R11, PT, PT, -R9, RZ, RZ ;  /* 0x000000ff090b7210 */ /* 0x000fca0007ffe1ff */
        /* <DEDUP_REMOVED lines=8> */
.L_x_6210:
        /* <DEDUP_REMOVED lines=243> */
.L_x_6211:
        /* <DEDUP_REMOVED lines=243> */
.L_x_6212:
        /* <DEDUP_REMOVED lines=243> */
.L_x_6213:
[----:B------:R-:W-:-:S04]  /*6c90*/  LOP3.LUT R25, R4, 0xfffffff0, RZ, 0xc0, !PT ;  /* 0xfffffff004197812 */ /* 0x000fc800078ec0ff */
[----:B------:R-:W-:-:S04]  /*6ca0*/  IADD3 R24, P1, PT, R25, R46, RZ ;  /* 0x0000002e19187210 */ /* 0x000fc80007f3e0ff */
[----:B------:R-:W-:-:S06]  /*6cb0*/  IADD3.X R25, PT, PT, RZ, R47, RZ, P1, !PT ;  /* 0x0000002fff197210 */ /* 0x000fcc0000ffe4ff */
[----:B------:R-:W5:Y:S03]  /*6cc0*/  LDG.E.128 R24, desc[UR36][R24.64] ;  /* 0x0000002418187981 */ /* 0x000f66000c1e1d00 */
.L_x_6209:
[----:B------:R-:W1:Y:S01]  /*6cd0*/  LDCU UR5, c[0x0][0x3a4] ;  /* 0x00007480ff0577ac */ /* 0x000e620008000800 */
[----:B------:R-:W-:Y:S01]  /*6ce0*/  IMAD.U32 R32, RZ, RZ, UR4 ;  /* 0x00000004ff207e24 */ /* 0x000fe2000f8e00ff */
[----:B-----5:R-:W-:Y:S02]  /*6cf0*/  DADD R6, R8, R6 ;  /* 0x0000000008067229 */ /* 0x020fe40000000006 */
[----:B------:R-:W-:Y:S02]  /*6d00*/  DADD R34, R10, R34 ;  /* 0x000000000a227229 */ /* 0x000fe40000000022 */
[C---:B------:R-:W-:Y:S01]  /*6d10*/  LEA R37, R32.reuse, R37, 0x2 ;  /* 0x0000002520257211 */ /* 0x040fe200078e10ff */
[----:B------:R-:W-:Y:S02]  /*6d20*/  DADD R38, R12, R38 ;  /* 0x000000000c267229 */ /* 0x000fe40000000026 */
[----:B------:R-:W-:Y:S02]  /*6d30*/  DADD R40, R14, R40 ;  /* 0x000000000e287229 */ /* 0x000fe40000000028 */
[----:B------:R-:W-:Y:S01]  /*6d40*/  IMAD R49, R32, 0x3, R37 ;  /* 0x0000000320317824 */ /* 0x000fe200078e0225 */
[----:B------:R-:W-:-:S02]  /*6d50*/  DADD R44, R20, R44 ;  /* 0x00000000142c7229 */ /* 0x000fc4000000002c */
[----:B------:R-:W-:Y:S02]  /*6d60*/  DADD R42, R22, R42 ;  /* 0x00000000162a7229 */ /* 0x000fe4000000002a */
[----:B------:R-:W-:Y:S01]  /*6d70*/  DADD R16, R24, R16 ;  /* 0x0000000018107229 */ /* 0x000fe20000000010 */
[----:B-1----:R-:W-:Y:S01]  /*6d80*/  MOV R4, UR5 ;  /* 0x0000000500047c02 */ /* 0x002fe20008000f00 */
[----:B------:R-:W-:-:S03]  /*6d90*/  DADD R18, R26, R18 ;  /* 0x000000001a127229 */ /* 0x000fc60000000012 */
[----:B------:R-:W-:-:S13]  /*6da0*/  ISETP.GE.U32.AND P1, PT, R49, R4, PT ;  /* 0x000000043100720c */ /* 0x000fda0003f26070 */
[----:B------:R-:W-:Y:S05]  /*6db0*/  @!P1 BRA `(.L_x_6214) ;  /* 0xffffffbc006c9947 */ /* 0x000fea000383ffff */
.L_x_6208:
[----:B0-----:R-:W-:Y:S05]  /*6dc0*/  BSYNC.RECONVERGENT B1 ;  /* 0x0000000000017941 */ /* 0x001fea0003800200 */
.L_x_6207:
        /* <DEDUP_REMOVED lines=283> */
.L_x_6218:
[----:B------:R-:W-:Y:S02]  /*7f80*/  SHF.R.U32.HI R30, RZ, 0x4, R30 ;  /* 0x00000004ff1e7819 */ /* 0x000fe4000001161e */
[----:B------:R-:W-:-:S07]  /*7f90*/  MOV R31, RZ ;  /* 0x000000ff001f7202 */ /* 0x000fce0000000f00 */
.L_x_6217:
[----:B------:R-:W0:Y:S02]  /*7fa0*/  LDCU.64 UR4, c[0x0][0x770] ;  /* 0x0000ee00ff0477ac */ /* 0x000e240008000a00 */
[----:B0-----:R-:W-:-:S04]  /*7fb0*/  IADD3 R36, P1, PT, R5, UR4, RZ ;  /* 0x0000000405247c10 */ /* 0x001fc8000ff3e0ff */
[----:B------:R-:W-:Y:S02]  /*7fc0*/  IADD3.X R5, PT, PT, RZ, UR5, RZ, P1, !PT ;  /* 0x00000005ff057c10 */ /* 0x000fe40008ffe4ff */
        /* <DEDUP_REMOVED lines=281> */
.L_x_6220:
[----:B------:R-:W-:Y:S01]  /*9160*/  SHF.R.U32.HI R46, RZ, 0x4, R46 ;  /* 0x00000004ff2e7819 */ /* 0x000fe2000001162e */
[----:B------:R-:W-:-:S07]  /*9170*/  IMAD.MOV.U32 R47, RZ, RZ, RZ ;  /* 0x000000ffff2f7224 */ /* 0x000fce00078e00ff */
.L_x_6219:
        /* <DEDUP_REMOVED lines=281> */
.L_x_6222:
[----:B------:R-:W-:Y:S02]  /*a310*/  SHF.R.U32.HI R46, RZ, 0x4, R46 ;  /* 0x00000004ff2e7819 */ /* 0x000fe4000001162e */
[----:B------:R-:W-:-:S07]  /*a320*/  MOV R47, RZ ;  /* 0x000000ff002f7202 */ /* 0x000fce0000000f00 */
.L_x_6221:
        /* <DEDUP_REMOVED lines=281> */
.L_x_6224:
[----:B------:R-:W-:Y:S02]  /*b4c0*/  SHF.R.U32.HI R24, RZ, 0x4, R29 ;  /* 0x00000004ff187819 */ /* 0x000fe4000001161d */
[----:B------:R-:W-:-:S07]  /*b4d0*/  MOV R25, RZ ;  /* 0x000000ff00197202 */ /* 0x000fce0000000f00 */
.L_x_6223:
[----:B------:R-:W-:-:S04]  /*b4e0*/  LEA R26, P0, R24, R36, 0x4 ;  /* 0x00000024181a7211 */ /* 0x000fc800078020ff */
[----:B------:R-:W-:-:S06]  /*b4f0*/  LEA.HI.X R27, R24, R5, R25, 0x4, P0 ;  /* 0x00000005181b7211 */ /* 0x000fcc00000f2419 */
[----:B------:R-:W5:Y:S03]  /*b500*/  LDG.E.128 R24, desc[UR36][R26.64] ;  /* 0x000000241a187981 */ /* 0x000f66000c1e1d00 */
.L_x_6216:
[----:B------:R-:W-:Y:S05]  /*b510*/  BSYNC.RECONVERGENT B1 ;  /* 0x0000000000017941 */ /* 0x000fea0003800200 */
.L_x_6215:
[----:B------:R-:W-:Y:S01]  /*b520*/  ISETP.GE.U32.AND P0, PT, R37, R4, PT ;  /* 0x000000042500720c */ /* 0x000fe20003f06070 */
[----:B------:R-:W-:-:S12]  /*b530*/  BSSY.RECONVERGENT B1, `(.L_x_6225) ;  /* 0x0000012000017945 */ /* 0x000fd80003800200 */
        /* <DEDUP_REMOVED lines=11> */
[----:B------:R-:W-:Y:S01]  /*b5f0*/  IADD3 R5, PT, PT, R5, R32, RZ ;  /* 0x0000002005057210 */ /* 0x000fe20007ffe0ff */
[----:B------:R-:W-:Y:S02]  /*b600*/  DADD R44, R44, R20 ;  /* 0x000000002c2c7229 */ /* 0x000fe40000000014 */
[----:B------:R-:W-:Y:S01]  /*b610*/  DADD R42, R42, R22 ;  /* 0x000000002a2a7229 */ /* 0x000fe20000000016 */
[----:B------:R-:W-:-:S13]  /*b620*/  ISETP.GE.U32.AND P0, PT, R5, R4, PT ;  /* 0x000000040500720c */ /* 0x000fda0003f06070 */
[----:B------:R-:W-:Y:S02]  /*b630*/  @!P0 DADD R16, R16, R24 ;  /* 0x0000000010108229 */ /* 0x000fe40000000018 */
[----:B------:R-:W-:-:S11]  /*b640*/  @!P0 DADD R18, R18, R26 ;  /* 0x0000000012128229 */ /* 0x000fd6000000001a */
.L_x_6226:
[----:B------:R-:W-:Y:S05]  /*b650*/  BSYNC.RECONVERGENT B1 ;  /* 0x0000000000017941 */ /* 0x000fea0003800200 */
.L_x_6225:
[----:B------:R-:W-:Y:S02]  /*b660*/  DADD R6, R38, R6 ;  /* 0x0000000026067229 */ /* 0x000fe40000000006 */
[----:B------:R-:W-:-:S06]  /*b670*/  DADD R34, R40, R34 ;  /* 0x0000000028227229 */ /* 0x000fcc0000000022 */
[----:B------:R-:W-:Y:S02]  /*b680*/  DADD R6, R6, R44 ;  /* 0x0000000006067229 */ /* 0x000fe4000000002c */
[----:B------:R-:W-:-:S06]  /*b690*/  DADD R34, R34, R42 ;  /* 0x0000000022227229 */ /* 0x000fcc000000002a */
[----:B------:R-:W-:Y:S02]  /*b6a0*/  DADD R16, R6, R16 ;  /* 0x0000000006107229 */ /* 0x000fe40000000010 */
[----:B------:R-:W-:-:S11]  /*b6b0*/  DADD R18, R34, R18 ;  /* 0x0000000022127229 */ /* 0x000fd60000000012 */
.L_x_6180:
[----:B------:R-:W-:Y:S05]  /*b6c0*/  BSYNC.RECONVERGENT B0 ;  /* 0x0000000000007941 */ /* 0x000fea0003800200 */
.L_x_6179:
[----:B------:R-:W2:Y:S02]  /*b6d0*/  LDCU UR4, c[0x0][0x3bc] ;  /* 0x00007780ff0477ac */ /* 0x000ea40008000800 */
[----:B--2---:R-:W-:-:S09]  /*b6e0*/  UISETP.NE.AND UP0, UPT, UR4, URZ, UPT ;  /* 0x000000ff0400728c */ /* 0x004fd2000bf05270 */
[----:B------:R-:W-:Y:S05]  /*b6f0*/  BRA.U !UP0, `(.L_x_6227) ;  /* 0x0000000108687547 */ /* 0x000fea000b800000 */
[----:B------:R-:W2:Y:S01]  /*b700*/  S2UR UR5, SR_CgaCtaId ;  /* 0x00000000000579c3 */ /* 0x000ea20000008800 */
[----:B------:R-:W3:Y:S01]  /*b710*/  LDCU UR8, c[0x0][0x360] ;  /* 0x00006c00ff0877ac */ /* 0x000ee20008000800 */
[----:B------:R-:W-:Y:S01]  /*b720*/  UMOV UR4, 0x400 ;  /* 0x0000040000047882 */ /* 0x000fe20000000000 */
[----:B------:R-:W4:Y:S01]  /*b730*/  LDCU UR6, c[0x0][0x364] ;  /* 0x00006c80ff0677ac */ /* 0x000f220008000800 */
[----:B------:R-:W-:Y:S01]  /*b740*/  UIADD3 UR4, UPT, UPT, UR4, 0x10, URZ ;  /* 0x0000001004047890 */ /* 0x000fe2000fffe0ff */
[----:B---3--:R-:W-:-:S03]  /*b750*/  IMAD R4, R2, UR8, R3 ;  /* 0x0000000802047c24 */ /* 0x008fc6000f8e0203 */
[----:B--2---:R-:W-:Y:S02]  /*b760*/  ULEA UR4, UR5, UR4, 0x18 ;  /* 0x0000000405047291 */ /* 0x004fe4000f8ec0ff */
[----:B----4-:R-:W-:-:S04]  /*b770*/  UISETP.GE.U32.AND UP0, UPT, UR6, 0x2, UPT ;  /* 0x000000020600788c */ /* 0x010fc8000bf06070 */
[----:B-----5:R-:W-:-:S05]  /*b780*/  LEA R9, R4, UR4, 0x4 ;  /* 0x0000000404097c11 */ /* 0x020fca000f8e20ff */
[----:B------:R2:W-:Y:S01]  /*b790*/  STS.128 [R9], R16 ;  /* 0x0000001009007388 */ /* 0x0005e20000000c00 */
[----:B------:R-:W-:Y:S05]  /*b7a0*/  BRA.U !UP0, `(.L_x_6227) ;  /* 0x00000001083c7547 */ /* 0x000fea000b800000 */
[----:B------:R-:W-:-:S05]  /*b7b0*/  UMOV UR5, UR6 ;  /* 0x0000000600057c82 */ /* 0x000fca0008000000 */
.L_x_6228:
        /* <DEDUP_REMOVED lines=8> */
[----:B------:R-:W-:-:S06]  /*b840*/  @!P0 LEA R4, R4, UR4, 0x4 ;  /* 0x0000000404048c11 */ /* 0x000fcc000f8e20ff */
[----:B-1----:R-:W2:Y:S02]  /*b850*/  @!P0 LDS.128 R4, [R4] ;  /* 0x0000000004048984 */ /* 0x002ea40000000c00 */
[----:B--23--:R-:W-:Y:S02]  /*b860*/  @!P0 DADD R16, R16, R4 ;  /* 0x0000000010108229 */ /* 0x00cfe40000000004 */
[----:B------:R-:W-:-:S07]  /*b870*/  @!P0 DADD R18, R18, R6 ;  /* 0x0000000012128229 */ /* 0x000fce0000000006 */
[----:B------:R3:W-:Y:S01]  /*b880*/  @!P0 STS.128 [R9], R16 ;  /* 0x0000001009008388 */ /* 0x0007e20000000c00 */
[----:B------:R-:W-:Y:S05]  /*b890*/  BRA.U UP0, `(.L_x_6228) ;  /* 0xfffffffd00c87547 */ /* 0x000fea000b83ffff */
.L_x_6227:
        /* <DEDUP_REMOVED lines=10> */
[----:B------:R-:W-:Y:S02]  /*b940*/  UIADD3 UR4, UPT, UPT, UR4, 0x10, URZ ;  /* 0x0000001004047890 */ /* 0x000fe4000fffe0ff */
[----:B------:R-:W-:Y:S02]  /*b950*/  UISETP.GE.U32.AND UP0, UPT, UR5, 0x40, UPT ;  /* 0x000000400500788c */ /* 0x000fe4000bf06070 */
[----:B----4-:R-:W-:-:S06]  /*b960*/  ULEA UR4, UR6, UR4, 0x18 ;  /* 0x0000000406047291 */ /* 0x010fcc000f8ec0ff */
[----:B--23-5:R-:W-:Y:S01]  /*b970*/  LEA R9, R4, UR4, 0x4 ;  /* 0x0000000404097c11 */ /* 0x02cfe2000f8e20ff */
[----:B------:R-:W-:-:S04]  /*b980*/  UMOV UR4, 0x20 ;  /* 0x0000002000047882 */ /* 0x000fc80000000000 */
[----:B------:R4:W-:Y:S01]  /*b990*/  STS.128 [R9], R16 ;  /* 0x0000001009007388 */ /* 0x0009e20000000c00 */
[----:B------:R-:W-:Y:S05]  /*b9a0*/  BRA.U !UP0, `(.L_x_6230) ;  /* 0x0000000108387547 */ /* 0x000fea000b800000 */
[----:B------:R-:W-:-:S07]  /*b9b0*/  MOV R8, UR5 ;  /* 0x0000000500087c02 */ /* 0x000fce0008000f00 */
.L_x_6231:
[----:B------:R-:W-:Y:S01]  /*b9c0*/  SHF.R.U32.HI R10, RZ, 0x1, R8 ;  /* 0x00000001ff0a7819 */ /* 0x000fe20000011608 */
[----:B------:R-:W-:Y:S03]  /*b9d0*/  BAR.SYNC.DEFER_BLOCKING 0x0 ;  /* 0x0000000000007b1d */ /* 0x000fe60000010000 */
[----:B------:R-:W-:-:S04]  /*b9e0*/  IADD3 R4, PT, PT, R10, R3, RZ ;  /* 0x000000030a047210 */ /* 0x000fc80007ffe0ff */
[----:B------:R-:W-:-:S04]  /*b9f0*/  ISETP.GE.U32.AND P0, PT, R4, UR5, PT ;  /* 0x0000000504007c0c */ /* 0x000fc8000bf06070 */
[----:B------:R-:W-:-:S13]  /*ba00*/  ISETP.GE.U32.OR P0, PT, R3, R10, P0 ;  /* 0x0000000a0300720c */ /* 0x000fda0000706470 */
[----:B------:R-:W-:-:S06]  /*ba10*/  @!P0 IMAD R4, R10, 0x10, R9 ;  /* 0x000000100a048824 */ /* 0x000fcc00078e0209 */
[----:B-1----:R-:W4:Y:S02]  /*ba20*/  @!P0 LDS.128 R4, [R4] ;  /* 0x0000000004048984 */ /* 0x002f240000000c00 */
[----:B----4-:R-:W-:Y:S02]  /*ba30*/  @!P0 DADD R16, R16, R4 ;  /* 0x0000000010108229 */ /* 0x010fe40000000004 */
[----:B------:R-:W-:-:S07]  /*ba40*/  @!P0 DADD R18, R18, R6 ;  /* 0x0000000012128229 */ /* 0x000fce0000000006 */
[----:B------:R1:W-:Y:S01]  /*ba50*/  @!P0 STS.128 [R9], R16 ;  /* 0x0000001009008388 */ /* 0x0003e20000000c00 */
[----:B------:R-:W-:Y:S02]  /*ba60*/  ISETP.GT.U32.AND P0, PT, R8, 0x7f, PT ;  /* 0x0000007f0800780c */ /* 0x000fe40003f04070 */
[----:B------:R-:W-:-:S11]  /*ba70*/  MOV R8, R10 ;  /* 0x0000000a00087202 */ /* 0x000fd60000000f00 */
[----:B------:R-:W-:Y:S05]  /*ba80*/  @P0 BRA `(.L_x_6231) ;  /* 0xfffffffc00cc0947 */ /* 0x000fea000383ffff */
.L_x_6230:
[----:B------:R-:W-:Y:S01]  /*ba90*/  BAR.SYNC.DEFER_BLOCKING 0x0 ;  /* 0x0000000000007b1d */ /* 0x000fe20000010000 */
[----:B------:R-:W-:-:S09]  /*baa0*/  UISETP.GE.U32.AND UP0, UPT, UR4, 0x2, UPT ;  /* 0x000000020400788c */ /* 0x000fd2000bf06070 */
[----:B------:R-:W-:Y:S05]  /*bab0*/  BRA.U !UP0, `(.L_x_6229) ;  /* 0x0000000108287547 */ /* 0x000fea000b800000 */
[----:B-12345:R-:W-:-:S07]  /*bac0*/  HFMA2 R9, -RZ, RZ, 0, 5.9604644775390625e-08 ;  /* 0x00000001ff097431 */ /* 0x03efce00000001ff */
.L_x_6232:
[----:B------:R-:W-:Y:S04]  /*bad0*/  SHFL.DOWN PT, R5, R17, R9, 0x1f ;  /* 0x08001f0911057589 */ /* 0x000fe800000e0000 */
[----:B------:R-:W1:Y:S04]  /*bae0*/  SHFL.DOWN PT, R4, R16, R9, 0x1f ;  /* 0x08001f0910047589 */ /* 0x000e6800000e0000 */
[----:B------:R-:W-:Y:S04]  /*baf0*/  SHFL.DOWN PT, R7, R19, R9, 0x1f ;  /* 0x08001f0913077589 */ /* 0x000fe800000e0000 */
[----:B------:R2:W3:Y:S02]  /*bb00*/  SHFL.DOWN PT, R6, R18, R9, 0x1f ;  /* 0x08001f0912067589 */ /* 0x0004e400000e0000 */
[----:B--2---:R-:W-:-:S05]  /*bb10*/  IMAD.SHL.U32 R9, R9, 0x2, RZ ;  /* 0x0000000209097824 */ /* 0x004fca00078e00ff */
[----:B------:R-:W-:Y:S01]  /*bb20*/  ISETP.GE.AND P0, PT, R9, UR4, PT ;  /* 0x0000000409007c0c */ /* 0x000fe2000bf06270 */
[----:B-1----:R-:W-:Y:S02]  /*bb30*/  DADD R16, R4, R16 ;  /* 0x0000000004107229 */ /* 0x002fe40000000010 */
[----:B---3--:R-:W-:-:S10]  /*bb40*/  DADD R18, R6, R18 ;  /* 0x0000000006127229 */ /* 0x008fd40000000012 */
[----:B------:R-:W-:Y:S05]  /*bb50*/  @!P0 BRA `(.L_x_6232) ;  /* 0xfffffffc00dc8947 */ /* 0x000fea000383ffff */
.L_x_6229:
[----:B------:R-:W0:Y:S01]  /*bb60*/  LDCU UR4, c[0x0][0x574] ;  /* 0x0000ae80ff0477ac */ /* 0x000e220008000800 */
[----:B-----5:R-:W-:Y:S01]  /*bb70*/  MOV R22, RZ ;  /* 0x000000ff00167202 */ /* 0x020fe20000000f00 */
[----:B------:R-:W1:Y:S01]  /*bb80*/  LDCU UR5, c[0x0][0x3c4] ;  /* 0x00007880ff0577ac */ /* 0x000e620008000800 */
[----:B------:R-:W2:Y:S01]  /*bb90*/  LDCU UR6, c[0x0][0x3c8] ;  /* 0x00007900ff0677ac */ /* 0x000ea20008000800 */
[----:B------:R-:W3:Y:S01]  /*bba0*/  LDCU UR7, c[0x0][0x3b0] ;  /* 0x00007600ff0777ac */ /* 0x000ee20008000800 */
[----:B0-----:R-:W-:Y:S01]  /*bbb0*/  UISETP.NE.AND UP0, UPT, UR4, URZ, UPT ;  /* 0x000000ff0400728c */ /* 0x001fe2000bf05270 */
[----:B-1----:R-:W-:-:S04]  /*bbc0*/  IMAD R5, R3, UR5, RZ ;  /* 0x0000000503057c24 */ /* 0x002fc8000f8e02ff */
[----:B--2---:R-:W-:-:S04]  /*bbd0*/  IMAD R5, R2, UR6, R5 ;  /* 0x0000000602057c24 */ /* 0x004fc8000f8e0205 */
[----:B---3--:R-:W-:Y:S01]  /*bbe0*/  IMAD R7, R0, UR7, R5 ;  /* 0x0000000700077c24 */ /* 0x008fe2000f8e0205 */
[----:B------:R-:W-:Y:S06]  /*bbf0*/  BRA.U !UP0, `(.L_x_6233) ;  /* 0x0000001108547547 */ /* 0x000fec000b800000 */
[----:B------:R-:W0:Y:S01]  /*bc00*/  LDCU.64 UR8, c[0x0][0x578] ;  /* 0x0000af00ff0877ac */ /* 0x000e220008000a00 */
[----:B------:R-:W-:Y:S01]  /*bc10*/  MOV R6, RZ ;  /* 0x000000ff00067202 */ /* 0x000fe20000000f00 */
[----:B------:R-:W1:Y:S01]  /*bc20*/  LDCU UR5, c[0x0][0x580] ;  /* 0x0000b000ff0577ac */ /* 0x000e620008000800 */
[----:B------:R-:W2:Y:S03]  /*bc30*/  LDCU UR6, c[0x0][0x6a4] ;  /* 0x0000d480ff0677ac */ /* 0x000ea60008000800 */
[----:B0-----:R-:W-:-:S05]  /*bc40*/  IMAD.HI.U32 R4, R7, UR9, R6 ;  /* 0x0000000907047c27 */ /* 0x001fca000f8e0006 */
[----:B-1----:R-:W-:Y:S01]  /*bc50*/  SHF.R.U32.HI R5, RZ, UR5, R4 ;  /* 0x00000005ff057c19 */ /* 0x002fe20008011604 */
[----:B------:R-:W-:-:S04]  /*bc60*/  UIADD3 UR5, UPT, UPT, UR4, -0x1, URZ ;  /* 0xffffffff04057890 */ /* 0x000fc8000fffe0ff */
[----:B------:R-:W-:Y:S01]  /*bc70*/  UISETP.NE.AND UP1, UPT, UR5, URZ, UPT ;  /* 0x000000ff0500728c */ /* 0x000fe2000bf25270 */
[----:B----4-:R-:W-:-:S04]  /*bc80*/  IMAD.MOV R9, RZ, RZ, -R5 ;  /* 0x000000ffff097224 */ /* 0x010fc800078e0a05 */
        /* <DEDUP_REMOVED lines=268> */
.L_x_6233:
        /* <DEDUP_REMOVED lines=13> */
[----:B----4-:R-:W-:Y:S01]  /*ce20*/  MOV R9, R7 ;  /* 0x0000000700097202 */ /* 0x010fe20000000f00 */
        /* <DEDUP_REMOVED lines=276> */
.L_x_6235:
[----:B------:R-:W0:Y:S01]  /*df70*/  LDCU UR4, c[0x0][0x3a8] ;  /* 0x00007500ff0477ac */ /* 0x000e220008000800 */
[----:B------:R-:W1:Y:S01]  /*df80*/  S2UR UR8, SR_CgaCtaId ;  /* 0x00000000000879c3 */ /* 0x000e620000008800 */
[----:B------:R-:W-:Y:S01]  /*df90*/  BSSY.RECONVERGENT B0, `(.L_x_6236) ;  /* 0x0000015000007945 */ /* 0x000fe20003800200 */
[----:B------:R-:W-:Y:S02]  /*dfa0*/  LOP3.LUT P3, RZ, R3, R2, RZ, 0xfc, !PT ;  /* 0x0000000203ff7212 */ /* 0x000fe4000786fcff */
[----:B------:R-:W-:Y:S02]  /*dfb0*/  PLOP3.LUT P0, PT, PT, PT, PT, 0x8, 0x80 ;  /* 0x000000000080781c */ /* 0x000fe40003f0e170 */
[----:B0-----:R-:W-:-:S13]  /*dfc0*/  ISETP.GE.AND P1, PT, R7, UR4, PT ;  /* 0x0000000407007c0c */ /* 0x001fda000bf26270 */
[----:B-1----:R-:W-:Y:S05]  /*dfd0*/  @P1 BRA `(.L_x_6237) ;  /* 0x0000000000401947 */ /* 0x002fea0003800000 */
[----:B----4-:R-:W0:Y:S02]  /*dfe0*/  LDC.64 R8, c[0x0][0x3b8] ;  /* 0x0000ee00ff087b82 */ /* 0x010e240000000a00 */
        /* <DEDUP_REMOVED lines=14> */
[----:B------:R0:W-:Y:S05]  /*e0d0*/  STG.E.128 desc[UR36][R6.64], R16 ;  /* 0x0000001006007986 */ /* 0x0001ea000c101d24 */
.L_x_6237:
[----:B------:R-:W-:Y:S05]  /*e0e0*/  BSYNC.RECONVERGENT B0 ;  /* 0x0000000000007941 */ /* 0x000fea0003800200 */
.L_x_6236:
        /* <DEDUP_REMOVED lines=35> */
.L_x_6239:
[----:B------:R-:W-:Y:S05]  /*e320*/  BSYNC.RECONVERGENT B0 ;  /* 0x0000000000007941 */ /* 0x000fea0003800200 */
.L_x_6238:
        /* <DEDUP_REMOVED lines=17> */
[----:B------:R-:W1:Y:S01]  /*e440*/  LDCU.64 UR12, c[0x0][0x398] ;  /* 0x00007300ff0c77ac */ /* 0x000e620008000a00 */
[----:B0-----:R-:W-:Y:S01]  /*e450*/  UISETP.NE.AND UP0, UPT, UR4, URZ, UPT ;  /* 0x000000ff0400728c */ /* 0x001fe2000bf05270 */
[----:B----4-:R-:W-:-:S02]  /*e460*/  MOV R16, UR10 ;  /* 0x0000000a00107c02 */ /* 0x010fc40008000f00 */
[----:B------:R-:W-:Y:S01]  /*e470*/  MOV R17, UR11 ;  /* 0x0000000b00117c02 */ /* 0x000fe20008000f00 */
[----:B-1----:R-:W-:Y:S01]  /*e480*/  IMAD.U32 R18, RZ, RZ, UR12 ;  /* 0x0000000cff127e24 */ /* 0x002fe2000f8e00ff */
[----:B------:R-:W-:-:S04]  /*e490*/  MOV R19, UR13 ;  /* 0x0000000d00137c02 */ /* 0x000fc80008000f00 */
        /* <DEDUP_REMOVED lines=13> */
.L_x_6244:
[----:B------:R-:W-:-:S04]  /*e570*/  IMAD.IADD R7, R15, 0x1, R14 ;  /* 0x000000010f077824 */ /* 0x000fc800078e020e */
[----:B--2---:R-:W-:-:S05]  /*e580*/  IMAD.WIDE.U32 R6, R7, 0x10, R12 ;  /* 0x0000001007067825 */ /* 0x004fca00078e000c */
[----:B------:R-:W2:Y:S01]  /*e590*/  LDG.E.128 R8, desc[UR36][R6.64] ;  /* 0x0000002406087981 */ /* 0x000ea2000c1e1d00 */
[----:B------:R-:W-:-:S04]  /*e5a0*/  IADD3 R14, PT, PT, R21, R14, RZ ;  /* 0x0000000e150e7210 */ /* 0x000fc80007ffe0ff */
[----:B------:R-:W-:Y:S01]  /*e5b0*/  ISETP.GE.U32.AND P1, PT, R14, UR6, PT ;  /* 0x000000060e007c0c */ /* 0x000fe2000bf26070 */
[----:B--2---:R-:W-:Y:S02]  /*e5c0*/  DADD R16, R8, R16 ;  /* 0x0000000008107229 */ /* 0x004fe40000000010 */
[----:B------:R-:W-:-:S10]  /*e5d0*/  DADD R18, R10, R18 ;  /* 0x000000000a127229 */ /* 0x000fd40000000012 */
[----:B------:R-:W-:Y:S05]  /*e5e0*/  @!P1 BRA `(.L_x_6244) ;  /* 0xfffffffc00e09947 */ /* 0x000fea000383ffff */
[----:B------:R-:W-:Y:S05]  /*e5f0*/  BSYNC.RECONVERGENT B1 ;  /* 0x0000000000017941 */ /* 0x000fea0003800200 */
.L_x_6243:
[----:B------:R-:W-:Y:S05]  /*e600*/  BRA `(.L_x_6242) ;  /* 0x0000000000487947 */ /* 0x000fea0003800000 */
.L_x_6241:
        /* <DEDUP_REMOVED lines=9> */
.L_x_6245:
[----:B------:R-:W-:-:S04]  /*e6a0*/  IMAD.IADD R6, R0, 0x1, R15 ;  /* 0x0000000100067824 */ /* 0x000fc800078e020f */
[----:B-1----:R-:W-:-:S04]  /*e6b0*/  IMAD R7, R6, R14, R3 ;  /* 0x0000000e06077224 */ /* 0x002fc800078e0203 */
[----:B--2---:R-:W-:-:S05]  /*e6c0*/  IMAD.WIDE.U32 R6, R7, 0x10, R12 ;  /* 0x0000001007067825 */ /* 0x004fca00078e000c */
[----:B------:R-:W2:Y:S01]  /*e6d0*/  LDG.E.128 R8, desc[UR36][R6.64] ;  /* 0x0000002406087981 */ /* 0x000ea2000c1e1d00 */
[----:B---3--:R-:W-:-:S04]  /*e6e0*/  IADD3 R15, PT, PT, R20, R15, RZ ;  /* 0x0000000f140f7210 */ /* 0x008fc80007ffe0ff */
[----:B------:R-:W-:Y:S01]  /*e6f0*/  ISETP.GE.U32.AND P1, PT, R15, UR5, PT ;  /* 0x000000050f007c0c */ /* 0x000fe2000bf26070 */
[----:B--2---:R-:W-:Y:S02]  /*e700*/  DADD R16, R8, R16 ;  /* 0x0000000008107229 */ /* 0x004fe40000000010 */
[----:B------:R-:W-:-:S10]  /*e710*/  DADD R18, R10, R18 ;  /* 0x000000000a127229 */ /* 0x000fd40000000012 */
[----:B------:R-:W-:Y:S05]  /*e720*/  @!P1 BRA `(.L_x_6245) ;  /* 0xfffffffc00dc9947 */ /* 0x000fea000383ffff */
.L_x_6242:
[----:B------:R-:W-:Y:S05]  /*e730*/  BSYNC.RECONVERGENT B0 ;  /* 0x0000000000007941 */ /* 0x000fea0003800200 */
.L_x_6240:
        /* <DEDUP_REMOVED lines=12> */
.L_x_6247:
        /* <DEDUP_REMOVED lines=9> */
[----:B------:R-:W0:Y:S02]  /*e890*/  @!P1 LDS.128 R8, [R0] ;  /* 0x0000000000089984 */ /* 0x000e240000000c00 */
[----:B01----:R-:W-:Y:S02]  /*e8a0*/  @!P1 DADD R16, R16, R8 ;  /* 0x0000000010109229 */ /* 0x003fe40000000008 */
[----:B------:R-:W-:-:S07]  /*e8b0*/  @!P1 DADD R18, R18, R10 ;  /* 0x0000000012129229 */ /* 0x000fce000000000a */
[----:B------:R1:W-:Y:S01]  /*e8c0*/  @!P1 STS.128 [R7], R16 ;  /* 0x0000001007009388 */ /* 0x0003e20000000c00 */
[----:B------:R-:W-:Y:S05]  /*e8d0*/  BRA.U UP1, `(.L_x_6247) ;  /* 0xfffffffd01c87547 */ /* 0x000fea000b83ffff */
.L_x_6246:
        /* <DEDUP_REMOVED lines=9> */
.L_x_6250:
[----:B------:R-:W-:Y:S01]  /*e970*/  SHF.R.U32.HI R2, RZ, 0x1, R0 ;  /* 0x00000001ff027819 */ /* 0x000fe20000011600 */
[----:B------:R-:W-:Y:S03]  /*e980*/  BAR.SYNC.DEFER_BLOCKING 0x0 ;  /* 0x0000000000007b1d */ /* 0x000fe60000010000 */
[----:B------:R-:W-:-:S04]  /*e990*/  IADD3 R6, PT, PT, R2, R3, RZ ;  /* 0x0000000302067210 */ /* 0x000fc80007ffe0ff */
[----:B------:R-:W-:-:S04]  /*e9a0*/  ISETP.GE.U32.AND P1, PT, R6, UR5, PT ;  /* 0x0000000506007c0c */ /* 0x000fc8000bf26070 */
[----:B------:R-:W-:-:S13]  /*e9b0*/  ISETP.GE.U32.OR P1, PT, R3, R2, P1 ;  /* 0x000000020300720c */ /* 0x000fda0000f26470 */
[----:B------:R-:W-:-:S06]  /*e9c0*/  @!P1 LEA R8, R2, R7, 0x4 ;  /* 0x0000000702089211 */ /* 0x000fcc00078e20ff */
[----:B------:R-:W0:Y:S02]  /*e9d0*/  @!P1 LDS.128 R8, [R8] ;  /* 0x0000000008089984 */ /* 0x000e240000000c00 */
[----:B0123--:R-:W-:Y:S02]  /*e9e0*/  @!P1 DADD R16, R16, R8 ;  /* 0x0000000010109229 */ /* 0x00ffe40000000008 */
[----:B------:R-:W-:-:S07]  /*e9f0*/  @!P1 DADD R18, R18, R10 ;  /* 0x0000000012129229 */ /* 0x000fce000000000a */
[----:B------:R3:W-:Y:S01]  /*ea00*/  @!P1 STS.128 [R7], R16 ;  /* 0x0000001007009388 */ /* 0x0007e20000000c00 */
[----:B------:R-:W-:Y:S01]  /*ea10*/  ISETP.GT.U32.AND P1, PT, R0, 0x7f, PT ;  /* 0x0000007f0000780c */ /* 0x000fe20003f24070 */
[----:B------:R-:W-:-:S12]  /*ea20*/  IMAD.MOV.U32 R0, RZ, RZ, R2 ;  /* 0x000000ffff007224 */ /* 0x000fd800078e0002 */
[----:B------:R-:W-:Y:S05]  /*ea30*/  @P1 BRA `(.L_x_6250) ;  /* 0xfffffffc00cc1947 */ /* 0x000fea000383ffff */
.L_x_6249:
[----:B------:R-:W-:Y:S01]  /*ea40*/  BAR.SYNC.DEFER_BLOCKING 0x0 ;  /* 0x0000000000007b1d */ /* 0x000fe20000010000 */
[----:B------:R-:W-:-:S09]  /*ea50*/  UISETP.GE.U32.AND UP0, UPT, UR4, 0x2, UPT ;  /* 0x000000020400788c */ /* 0x000fd2000bf06070 */
[----:B------:R-:W-:Y:S05]  /*ea60*/  BRA.U !UP0, `(.L_x_6248) ;  /* 0x0000000108287547 */ /* 0x000fea000b800000 */
[----:B------:R-:W-:-:S07]  /*ea70*/  MOV R9, 0x1 ;  /* 0x0000000100097802 */ /* 0x000fce0000000f00 */
.L_x_6251:
[----:B------:R-:W-:Y:S04]  /*ea80*/  SHFL.DOWN PT, R3, R17, R9, 0x1f ;  /* 0x08001f0911037589 */ /* 0x000fe800000e0000 */
[----:B------:R-:W4:Y:S04]  /*ea90*/  SHFL.DOWN PT, R2, R16, R9, 0x1f ;  /* 0x08001f0910027589 */ /* 0x000f2800000e0000 */
[----:B0123--:R-:W-:Y:S04]  /*eaa0*/  SHFL.DOWN PT, R7, R19, R9, 0x1f ;  /* 0x08001f0913077589 */ /* 0x00ffe800000e0000 */
[----:B------:R0:W1:Y:S02]  /*eab0*/  SHFL.DOWN PT, R6, R18, R9, 0x1f ;  /* 0x08001f0912067589 */ /* 0x00006400000e0000 */
[----:B0-----:R-:W-:-:S04]  /*eac0*/  SHF.L.U32 R9, R9, 0x1, RZ ;  /* 0x0000000109097819 */ /* 0x001fc800000006ff */
[----:B------:R-:W-:Y:S01]  /*ead0*/  ISETP.GE.AND P1, PT, R9, UR4, PT ;  /* 0x0000000409007c0c */ /* 0x000fe2000bf26270 */
[----:B----4-:R-:W-:Y:S02]  /*eae0*/  DADD R16, R2, R16 ;  /* 0x0000000002107229 */ /* 0x010fe40000000010 */
[----:B-1----:R-:W-:-:S10]  /*eaf0*/  DADD R18, R6, R18 ;  /* 0x0000000006127229 */ /* 0x002fd40000000012 */
[----:B------:R-:W-:Y:S05]  /*eb00*/  @!P1 BRA `(.L_x_6251) ;  /* 0xfffffffc00dc9947 */ /* 0x000fea000383ffff */
.L_x_6248:
        /* <DEDUP_REMOVED lines=13> */
[----:B-123--:R-:W2:Y:S02]  /*ebe0*/  LDG.E.128 R4, desc[UR36][R2.64] ;  /* 0x0000002402047981 */ /* 0x00eea4000c1e1d00 */
[----:B--2---:R-:W-:Y:S02]  /*ebf0*/  DADD R16, R16, R4 ;  /* 0x0000000010107229 */ /* 0x004fe40000000004 */
[----:B------:R-:W-:-:S11]  /*ec00*/  DADD R18, R18, R6 ;  /* 0x0000000012127229 */ /* 0x000fd60000000006 */
.L_x_6253:
        /* <DEDUP_REMOVED lines=10> */
[----:B------:R-:W-:Y:S01]  /*ecb0*/  IMAD.MOV.U32 R13, RZ, RZ, RZ ;  /* 0x000000ffff0d7224 */ /* 0x000fe200078e00ff */
[----:B------:R-:W1:Y:S01]  /*ecc0*/  LDCU.64 UR8, c[0x4][0x198] ;  /* 0x01003300ff0877ac */ /* 0x000e620008000a00 */
[----:B0-----:R-:W-:Y:S02]  /*ecd0*/  MOV R4, UR4 ;  /* 0x0000000400047c02 */ /* 0x001fe40008000f00 */
[----:B------:R-:W-:Y:S01]  /*ece0*/  MOV R5, UR5 ;  /* 0x0000000500057c02 */ /* 0x000fe20008000f00 */
[----:B-----5:R-:W-:Y:S01]  /*ecf0*/  IMAD.U32 R6, RZ, RZ, UR6 ;  /* 0x00000006ff067e24 */ /* 0x020fe2000f8e00ff */
[----:B-123--:R-:W-:-:S02]  /*ed00*/  MOV R7, UR7 ;  /* 0x0000000700077c02 */ /* 0x00efc40008000f00 */
[----:B------:R-:W-:Y:S01]  /*ed10*/  MOV R10, UR8 ;  /* 0x00000008000a7c02 */ /* 0x000fe20008000f00 */
[----:B------:R-:W-:-:S07]  /*ed20*/  IMAD.U32 R11, RZ, RZ, UR9 ;  /* 0x00000009ff0b7e24 */ /* 0x000fce000f8e00ff */
[----:B------:R-:W-:-:S07]  /*ed30*/  LEPC R20, `(.L_x_6255) ;  /* 0x000000001014794e */ /* 0x000fce0000000000 */
[----:B----4-:R-:W-:Y:S05]  /*ed40*/  CALL.ABS.NOINC R2 ;  /* 0x0000000002007343 */ /* 0x010fea0003c00000 */
.L_x_6255:
[----:B------:R-:W0:Y:S02]  /*ed50*/  LDCU.64 UR4, c[0x0][0x778] ;  /* 0x0000ef00ff0477ac */ /* 0x000e240008000a00 */
[----:B0-----:R-:W-:-:S04]  /*ed60*/  IADD3 R22, P0, PT, R22, UR4, RZ ;  /* 0x0000000416167c10 */ /* 0x001fc8000ff1e0ff */
[----:B------:R-:W-:-:S05]  /*ed70*/  IADD3.X R23, PT, PT, RZ, UR5, RZ, P0, !PT ;  /* 0x00000005ff177c10 */ /* 0x000fca00087fe4ff */
[----:B------:R-:W-:Y:S01]  /*ed80*/  STG.E.128 desc[UR36][R22.64], R16 ;  /* 0x0000001016007986 */ /* 0x000fe2000c101d24 */
[----:B------:R-:W-:Y:S05]  /*ed90*/  EXIT ;  /* 0x000000000000794d */ /* 0x000fea0003800000 */
.L_x_6254:
[----:B------:R-:W-:Y:S01]  /*eda0*/  STG.E.128 desc[UR36][R2.64], R16 ;  /* 0x0000001002007986 */ /* 0x000fe2000c101d24 */
[----:B------:R-:W-:Y:S05]  /*edb0*/  EXIT ;  /* 0x000000000000794d */ /* 0x000fea0003800000 */
.L_x_6252:
[----:B------:R-:W4:Y:S01]  /*edc0*/  LDCU.U8 UR4, c[0x0][0x7a8] ;  /* 0x0000f500ff0477ac */ /* 0x000f220008000000 */
[----:B------:R-:W5:Y:S01]  /*edd0*/  LDCU.U8 UR5, c[0x0][0x7a9] ;  /* 0x0000f520ff0577ac */ /* 0x000f620008000000 */
[----:B----4-:R-:W-:Y:S02]  /*ede0*/  UISETP.NE.AND UP0, UPT, UR4, URZ, UPT ;  /* 0x000000ff0400728c */ /* 0x010fe4000bf05270 */
[----:B-----5:R-:W-:-:S07]  /*edf0*/  UISETP.NE.AND UP1, UPT, UR5, URZ, UPT ;  /* 0x000000ff0500728c */ /* 0x020fce000bf25270 */
[----:B------:R-:W-:Y:S05]  /*ee00*/  BRA.U !UP0, `(.L_x_6256) ;  /* 0x00000001080c7547 */ /* 0x000fea000b800000 */
[----:B------:R-:W0:Y:S02]  /*ee10*/  LDG.E.128 R8, desc[UR36][R4.64] ;  /* 0x0000002404087981 */ /* 0x000e24000c1e1d00 */
[----:B0123--:R-:W-:Y:S02]  /*ee20*/  DADD R16, R16, R8 ;  /* 0x0000000010107229 */ /* 0x00ffe40000000008 */
[----:B------:R-:W-:-:S11]  /*ee30*/  DADD R18, R18, R10 ;  /* 0x0000000012127229 */ /* 0x000fd6000000000a */
.L_x_6256:
        /* <DEDUP_REMOVED lines=11> */
[----:B------:R-:W0:Y:S01]  /*eef0*/  LDCU.64 UR8, c[0x4][0x198] ;  /* 0x01003300ff0877ac */ /* 0x000e220008000a00 */
[----:B----4-:R-:W-:Y:S01]  /*ef00*/  MOV R4, UR4 ;  /* 0x0000000400047c02 */ /* 0x010fe20008000f00 */
[----:B------:R-:W-:Y:S01]  /*ef10*/  IMAD.U32 R5, RZ, RZ, UR5 ;  /* 0x00000005ff057e24 */ /* 0x000fe2000f8e00ff */
[----:B-----5:R-:W-:-:S02]  /*ef20*/  MOV R6, UR6 ;  /* 0x0000000600067c02 */ /* 0x020fc40008000f00 */
[----:B0123--:R-:W-:Y:S01]  /*ef30*/  MOV R7, UR7 ;  /* 0x0000000700077c02 */ /* 0x00ffe20008000f00 */
[----:B------:R-:W-:Y:S01]  /*ef40*/  IMAD.U32 R10, RZ, RZ, UR8 ;  /* 0x00000008ff0a7e24 */ /* 0x000fe2000f8e00ff */
[----:B------:R-:W-:-:S07]  /*ef50*/  MOV R11, UR9 ;  /* 0x00000009000b7c02 */ /* 0x000fce0008000f00 */
[----:B------:R-:W-:-:S07]  /*ef60*/  LEPC R20, `(.L_x_6258) ;  /* 0x000000001014794e */ /* 0x000fce0000000000 */
[----:B------:R-:W-:Y:S05]  /*ef70*/  CALL.ABS.NOINC R2 ;  /* 0x0000000002007343 */ /* 0x000fea0003c00000 */
.L_x_6258:
[----:B------:R-:W4:Y:S02]  /*ef80*/  LDCU.64 UR4, c[0x0][0x778] ;  /* 0x0000ef00ff0477ac */ /* 0x000f240008000a00 */
[----:B----4-:R-:W-:-:S04]  /*ef90*/  IADD3 R22, P0, PT, R22, UR4, RZ ;  /* 0x0000000416167c10 */ /* 0x010fc8000ff1e0ff */
[----:B------:R-:W-:-:S05]  /*efa0*/  IADD3.X R23, PT, PT, RZ, UR5, RZ, P0, !PT ;  /* 0x00000005ff177c10 */ /* 0x000fca00087fe4ff */
[----:B------:R-:W-:Y:S01]  /*efb0*/  STG.E.128 desc[UR36][R22.64], R16 ;  /* 0x0000001016007986 */ /* 0x000fe2000c101d24 */
[----:B------:R-:W-:Y:S05]  /*efc0*/  EXIT ;  /* 0x000000000000794d */ /* 0x000fea0003800000 */
.L_x_6257:
[----:B------:R-:W-:Y:S01]  /*efd0*/  STG.E.128 desc[UR36][R4.64], R16 ;  /* 0x0000001004007986 */ /* 0x000fe2000c101d24 */
[----:B------:R-:W-:Y:S05]  /*efe0*/  EXIT ;  /* 0x000000000000794d */ /* 0x000fea0003800000 */
.L_x_6234:
        /* <DEDUP_REMOVED lines=22> */
[----:B------:R-:W4:Y:S02]  /*f150*/  LDG.E.128 R4, desc[UR36][R2.64] ;  /* 0x0000002402047981 */ /* 0x000f24000c1e1d00 */
[----:B----4-:R-:W-:Y:S02]  /*f160*/  DADD R16, R16, R4 ;  /* 0x0000000010107229 */ /* 0x010fe40000000004 */
[----:B------:R-:W-:-:S11]  /*f170*/  DADD R18, R18, R6 ;  /* 0x0000000012127229 */ /* 0x000fd60000000006 */
.L_x_6260:
        /* <DEDUP_REMOVED lines=11> */
[----:B------:R-:W5:Y:S01]  /*f230*/  LDCU.64 UR8, c[0x4][0x198] ;  /* 0x01003300ff0877ac */ /* 0x000f620008000a00 */
[----:B0-----:R-:W-:Y:S02]  /*f240*/  MOV R4, UR4 ;  /* 0x0000000400047c02 */ /* 0x001fe40008000f00 */
[----:B------:R-:W-:Y:S01]  /*f250*/  MOV R5, UR5 ;  /* 0x0000000500057c02 */ /* 0x000fe20008000f00 */
[----:B---3--:R-:W-:Y:S01]  /*f260*/  IMAD.U32 R6, RZ, RZ, UR6 ;  /* 0x00000006ff067e24 */ /* 0x008fe2000f8e00ff */
[----:B------:R-:W-:-:S02]  /*f270*/  MOV R7, UR7 ;  /* 0x0000000700077c02 */ /* 0x000fc40008000f00 */
[----:B-----5:R-:W-:Y:S01]  /*f280*/  MOV R10, UR8 ;  /* 0x00000008000a7c02 */ /* 0x020fe20008000f00 */
[----:B-1----:R-:W-:-:S07]  /*f290*/  IMAD.U32 R11, RZ, RZ, UR9 ;  /* 0x00000009ff0b7e24 */ /* 0x002fce000f8e00ff */
[----:B------:R-:W-:-:S07]  /*f2a0*/  LEPC R20, `(.L_x_6262) ;  /* 0x000000001014794e */ /* 0x000fce0000000000 */
[----:B--2-4-:R-:W-:Y:S05]  /*f2b0*/  CALL.ABS.NOINC R2 ;  /* 0x0000000002007343 */ /* 0x014fea0003c00000 */
.L_x_6262:
[----:B------:R-:W0:Y:S02]  /*f2c0*/  LDCU.64 UR4, c[0x0][0x778] ;  /* 0x0000ef00ff0477ac */ /* 0x000e240008000a00 */
[----:B0-----:R-:W-:-:S04]  /*f2d0*/  IADD3 R22, P0, PT, R22, UR4, RZ ;  /* 0x0000000416167c10 */ /* 0x001fc8000ff1e0ff */
[----:B------:R-:W-:-:S05]  /*f2e0*/  IADD3.X R23, PT, PT, RZ, UR5, RZ, P0, !PT ;  /* 0x00000005ff177c10 */ /* 0x000fca00087fe4ff */
[----:B------:R-:W-:Y:S01]  /*f2f0*/  STG.E.128 desc[UR36][R22.64], R16 ;  /* 0x0000001016007986 */ /* 0x000fe2000c101d24 */
[----:B------:R-:W-:Y:S05]  /*f300*/  EXIT ;  /* 0x000000000000794d */ /* 0x000fea0003800000 */
.L_x_6261:
[----:B------:R-:W-:Y:S01]  /*f310*/  STG.E.128 desc[UR36][R2.64], R16 ;  /* 0x0000001002007986 */ /* 0x000fe2000c101d24 */
[----:B------:R-:W-:Y:S05]  /*f320*/  EXIT ;  /* 0x000000000000794d */ /* 0x000fea0003800000 */
.L_x_6259:
[----:B------:R-:W0:Y:S01]  /*f330*/  LDCU.U8 UR4, c[0x0][0x7a8] ;  /* 0x0000f500ff0477ac */ /* 0x000e220008000000 */
[----:B------:R-:W1:Y:S01]  /*f340*/  LDCU.U8 UR5, c[0x0][0x7a9] ;  /* 0x0000f520ff0577ac */ /* 0x000e620008000000 */
[----:B0-----:R-:W-:Y:S02]  /*f350*/  UISETP.NE.AND UP0, UPT, UR4, URZ, UPT ;  /* 0x000000ff0400728c */ /* 0x001fe4000bf05270 */
[----:B-1----:R-:W-:-:S07]  /*f360*/  UISETP.NE.AND UP1, UPT, UR5, URZ, UPT ;  /* 0x000000ff0500728c */ /* 0x002fce000bf25270 */
[----:B------:R-:W-:Y:S05]  /*f370*/  BRA.U !UP0, `(.L_x_6263) ;  /* 0x00000001080c7547 */ /* 0x000fea000b800000 */
[----:B----4-:R-:W2:Y:S02]  /*f380*/  LDG.E.128 R8, desc[UR36][R4.64] ;  /* 0x0000002404087981 */ /* 0x010ea4000c1e1d00 */
[----:B--2---:R-:W-:Y:S02]  /*f390*/  DADD R16, R16, R8 ;  /* 0x0000000010107229 */ /* 0x004fe40000000008 */
[----:B------:R-:W-:-:S11]  /*f3a0*/  DADD R18, R18, R10 ;  /* 0x0000000012127229 */ /* 0x000fd6000000000a */
.L_x_6263:
        /* <DEDUP_REMOVED lines=11> */
[----:B------:R-:W5:Y:S01]  /*f460*/  LDCU.64 UR8, c[0x4][0x198] ;  /* 0x01003300ff0877ac */ /* 0x000f620008000a00 */
[----:B0-----:R-:W-:Y:S01]  /*f470*/  MOV R4, UR4 ;  /* 0x0000000400047c02 */ /* 0x001fe20008000f00 */
[----:B------:R-:W-:Y:S01]  /*f480*/  IMAD.U32 R5, RZ, RZ, UR5 ;  /* 0x00000005ff057e24 */ /* 0x000fe2000f8e00ff */
[----:B---3--:R-:W-:-:S02]  /*f490*/  MOV R6, UR6 ;  /* 0x0000000600067c02 */ /* 0x008fc40008000f00 */
[----:B------:R-:W-:Y:S01]  /*f4a0*/  MOV R7, UR7 ;  /* 0x0000000700077c02 */ /* 0x000fe20008000f00 */
[----:B-----5:R-:W-:Y:S01]  /*f4b0*/  IMAD.U32 R10, RZ, RZ, UR8 ;  /* 0x00000008ff0a7e24 */ /* 0x020fe2000f8e00ff */
[----:B-1----:R-:W-:-:S07]  /*f4c0*/  MOV R11, UR9 ;  /* 0x00000009000b7c02 */ /* 0x002fce0008000f00 */
[----:B------:R-:W-:-:S07]  /*f4d0*/  LEPC R20, `(.L_x_6265) ;  /* 0x000000001014794e */ /* 0x000fce0000000000 */
[----:B--2-4-:R-:W-:Y:S05]  /*f4e0*/  CALL.ABS.NOINC R2 ;  /* 0x0000000002007343 */ /* 0x014fea0003c00000 */
.L_x_6265:
[----:B------:R-:W0:Y:S02]  /*f4f0*/  LDCU.64 UR4, c[0x0][0x778] ;  /* 0x0000ef00ff0477ac */ /* 0x000e240008000a00 */
[----:B0-----:R-:W-:-:S04]  /*f500*/  IADD3 R22, P0, PT, R22, UR4, RZ ;  /* 0x0000000416167c10 */ /* 0x001fc8000ff1e0ff */
[----:B------:R-:W-:-:S05]  /*f510*/  IADD3.X R23, PT, PT, RZ, UR5, RZ, P0, !PT ;  /* 0x00000005ff177c10 */ /* 0x000fca00087fe4ff */
[----:B------:R-:W-:Y:S01]  /*f520*/  STG.E.128 desc[UR36][R22.64], R16 ;  /* 0x0000001016007986 */ /* 0x000fe2000c101d24 */
[----:B------:R-:W-:Y:S05]  /*f530*/  EXIT ;  /* 0x000000000000794d */ /* 0x000fea0003800000 */
.L_x_6264:
[----:B------:R-:W-:Y:S01]  /*f540*/  STG.E.128 desc[UR36][R4.64], R16 ;  /* 0x0000001004007986 */ /* 0x000fe2000c101d24 */
[----:B------:R-:W-:Y:S05]  /*f550*/  EXIT ;  /* 0x000000000000794d */ /* 0x000fea0003800000 */
.L_x_6266:
        /* <DEDUP_REMOVED lines=10> */
.L_x_8899:


//--------------------- .text._ZN2at6native13reduce_kernelILi128ELi2ENS0_8ReduceOpIN3c107complexIdEENS0_14func_wrapper_tIS5_NS0_55_GLOBAL__N__0955718d_22_SparseCsrTensorMath_cu_868dd54514ReductionAddOpIS5_EEEEjS5_Li4ELi4EEEEEvT1_ --------------------------
	.section	.text._ZN2at6native13reduce_kernelILi128ELi2ENS0_8ReduceOpIN3c107complexIdEENS0_14func_wrapper_tIS5_NS0_55_GLOBAL__N__0955718d_22_SparseCsrTensorMath_cu_868dd54514ReductionAddOpIS5_EEEEjS5_Li4ELi4EEEEEvT1_,"ax",@progbits
	.align	128
.text._ZN2at6native13reduce_kernelILi128ELi2ENS0_8ReduceOpIN3c107complexIdEENS0_14func_wrapper_tIS5_NS0_55_GLOBAL__N__0955718d_22_SparseCsrTensorMath_cu_868dd54514ReductionAddOpIS5_EEEEjS5_Li4ELi4EEEEEvT1_:
        .type           _ZN2at6native13reduce_kernelILi128ELi2ENS0_8ReduceOpIN3c107complexIdEENS0_14func_wrapper_tIS5_NS0_55_GLOBAL__N__0955718d_22_SparseCsrTensorMath_cu_868dd54514ReductionAddOpIS5_EEEEjS5_Li4ELi4EEEEEvT1_,@function
        .size           _ZN2at6native13reduce_kernelILi128ELi2ENS0_8ReduceOpIN3c107complexIdEENS0_14func_wrapper_tIS5_NS0_55_GLOBAL__N__0955718d_22_SparseCsrTensorMath_cu_868dd54514ReductionAddOpIS5_EEEEjS5_Li4ELi4EEEEEvT1_,(.L_x_8900 - _ZN2at6native13reduce_kernelILi128ELi2ENS0_8ReduceOpIN3c107complexIdEENS0_14func_wrapper_tIS5_NS0_55_GLOBAL__N__0955718d_22_SparseCsrTensorMath_cu_868dd54514ReductionAddOpIS5_EEEEjS5_Li4ELi4EEEEEvT1_)
        .other          _ZN2at6native13reduce_kernelILi128ELi2ENS0_8ReduceOpIN3c107complexIdEENS0_14func_wrapper_tIS5_NS0_55_GLOBAL__N__0955718d_22_SparseCsrTensorMath_cu_868dd54514ReductionAddOpIS5_EEEEjS5_Li4ELi4EEEEEvT1_,@"STO_CUDA_ENTRY STV_DEFAULT"
_ZN2at6native13reduce_kernelILi128ELi2ENS0_8ReduceOpIN3c107complexIdEENS0_14func_wrapper_tIS5_NS0_55_GLOBAL__N__0955718d_22_SparseCsrTensorMath_cu_868dd54514ReductionAddOpIS5_EEEEjS5_Li4ELi4EEEEEvT1_:
        /* <DEDUP_REMOVED lines=17> */
[----:B------:R-:W-:-:S02]  /*0110*/  HFMA2 R5, -RZ, RZ, 0, 0 ;  /* 0x00000000ff057431 */ /* 0x000fc400000001ff */
        /* <DEDUP_REMOVED lines=279> */
.L_x_6267:
        /* <DEDUP_REMOVED lines=36> */
.L_x_6271:
        /* <DEDUP_REMOVED lines=43> */
[----:B0-----:R-:W-:Y:S02]  /*1780*/  DADD R4, R4, UR4 ;  /* 0x0000000404047e29 */ /* 0x001fe40008000000 */
[----:B------:R-:W-:-:S11]  /*1790*/  DADD R6, R6, UR6 ;  /* 0x0000000606067e29 */ /* 0x000fd60008000000 */
.L_x_6275:
[----:B------:R-:W-:Y:S05]  /*17a0*/  BSYNC.RECONVERGENT B1 ;  /* 0x0000000000017941 */ /* 0x000fea0003800200 */
.L_x_6274:
[----:B------:R-:W0:Y:S01]  /*17b0*/  LDC R3, c[0x0][0x3a4] ;  /* 0x0000e900ff037b82 */ /* 0x000e220000000800 */
[----:B------:R-:W-:-:S05]  /*17c0*/  IADD3 R18, P0, PT, R18, 0x40, RZ ;  /* 0x0000004012127810 */ /* 0x000fca0007f1e0ff */
[----:B------:R-:W-:Y:S01]  /*17d0*/  IMAD.X R19, RZ, RZ, R19, P0 ;  /* 0x000000ffff137224 */ /* 0x000fe200000e0613 */
[----:B0-----:R-:W-:-:S07]  /*17e0*/  IADD3 R22, PT, PT, R0, -0x4, R3 ;  /* 0xfffffffc00167810 */ /* 0x001fce0007ffe003 */
.L_x_6273:
[----:B------:R-:W-:Y:S05]  /*17f0*/  BSYNC.RECONVERGENT B0 ;  /* 0x0000000000007941 */ /* 0x000fea0003800200 */
.L_x_6272:
        /* <DEDUP_REMOVED lines=20> */
[----:B------:R-:W-:Y:S01]  /*1940*/  MOV R9, R13 ;  /* 0x0000000d00097202 */ /* 0x000fe20000000f00 */
[----:B------:R-:W-:Y:S01]  /*1950*/  IMAD.MOV.U32 R14, RZ, RZ, R10 ;  /* 0x000000ffff0e7224 */ /* 0x000fe200078e000a */
[----:B------:R-:W-:-:S07]  /*1960*/  MOV R15, R11 ;  /* 0x0000000b000f7202 */ /* 0x000fce0000000f00 */
.L_x_6278:
[C---:B------:R-:W-:Y:S01]  /*1970*/  IMAD.WIDE.U32 R20, R3.reuse, 0x40, R18 ;  /* 0x0000004003147825 */ /* 0x040fe200078e0012 */
[----:B------:R-:W0:Y:S04]  /*1980*/  LDCU UR4, c[0x0][0x3ac] ;  /* 0x00007580ff0477ac */ /* 0x000e280008000800 */
[----:B------:R-:W2:Y:S04]  /*1990*/  LDG.E.ENL2.256 R32, R28, desc[UR36][R20.64] ;  /* 0xfe000024141c797e */ /* 0x000ea80008121920 */
[----:B------:R-:W3:Y:S01]  /*19a0*/  LDG.E.ENL2.256 R40, R36, desc[UR36][R20.64+0x20] ;  /* 0xfe0001241424797e */ /* 0x000ee20008121928 */
[----:B0-----:R-:W-:-:S05]  /*19b0*/  VIADD R3, R3, UR4 ;  /* 0x0000000403037c36 */ /* 0x001fca0008000000 */
        /* <DEDUP_REMOVED lines=11> */
.L_x_6277:
[----:B------:R-:W-:Y:S05]  /*1a70*/  BSYNC.RECONVERGENT B0 ;  /* 0x0000000000007941 */ /* 0x000fea0003800200 */
.L_x_6276:
[----:B------:R-:W-:Y:S04]  /*1a80*/  BSSY.RECONVERGENT B0, `(.L_x_6279) ;  /* 0x000000a000007945 */ /* 0x000fe80003800200 */
[----:B------:R-:W-:Y:S05]  /*1a90*/  @P0 BRA `(.L_x_6280) ;  /* 0x0000000000200947 */ /* 0x000fea0003800000 */
[----:B------:R-:W-:-:S04]  /*1aa0*/  LOP3.LUT R0, R22, 0xfffffffc, RZ, 0xc0, !PT ;  /* 0xfffffffc16007812 */ /* 0x000fc800078ec0ff */
[----:B------:R-:W-:-:S04]  /*1ab0*/  IADD3 R3, PT, PT, R0, R17, RZ ;  /* 0x0000001100037210 */ /* 0x000fc80007ffe0ff */
[----:B------:R-:W-:-:S13]  /*1ac0*/  ISETP.GE.U32.AND P0, PT, R3, R22, PT ;  /* 0x000000160300720c */ /* 0x000fda0003f06070 */
[----:B------:R-:W-:Y:S05]  /*1ad0*/  @P0 BRA `(.L_x_6280) ;  /* 0x0000000000100947 */ /* 0x000fea0003800000 */
[----:B------:R-:W-:-:S05]  /*1ae0*/  IMAD.WIDE R18, R3, 0x10, R18 ;  /* 0x0000001003127825 */ /* 0x000fca00078e0212 */
[----:B------:R-:W2:Y:S02]  /*1af0*/  LDG.E.128 R20, desc[UR36][R18.64] ;  /* 0x0000002412147981 */ /* 0x000ea4000c1e1d00 */
[----:B--2---:R-:W-:Y:S02]  /*1b00*/  DADD R4, R4, R20 ;  /* 0x0000000004047229 */ /* 0x004fe40000000014 */
[----:B------:R-:W-:-:S11]  /*1b10*/  DADD R6, R6, R22 ;  /* 0x0000000006067229 */ /* 0x000fd60000000016 */
.L_x_6280:
[----:B------:R-:W-:Y:S05]  /*1b20*/  BSYNC.RECONVERGENT B0 ;  /* 0x0000000000007941 */ /* 0x000fea0003800200 */
.L_x_6279:
[----:B------:R-:W-:Y:S01]  /*1b30*/  DADD R4, R14, R4 ;  /* 0x000000000e047229 */ /* 0x000fe20000000004 */
[----:B------:R-:W-:Y:S01]  /*1b40*/  CS2R R68, SRZ ;  /* 0x0000000000447805 */ /* 0x000fe2000001ff00 */
[----:B------:R-:W-:-:S06]  /*1b50*/  DADD R6, R12, R6 ;  /* 0x000000000c067229 */ /* 0x000fcc0000000006 */
[----:B------:R-:W-:Y:S02]  /*1b60*/  DADD R4, R4, R10 ;  /* 0x0000000004047229 */ /* 0x000fe4000000000a */
[----:B------:R-:W-:-:S06]  /*1b70*/  DADD R6, R6, R8 ;  /* 0x0000000006067229 */ /* 0x000fcc0000000008 */
[----:B------:R-:W-:Y:S02]  /*1b80*/  DADD R24, R4, R24 ;  /* 0x0000000004187229 */ /* 0x000fe40000000018 */
[----:B------:R-:W-:Y:S01]  /*1b90*/  DADD R26, R6, R26 ;  /* 0x00000000061a7229 */ /* 0x000fe2000000001a */
[----:B------:R-:W-:Y:S10]  /*1ba0*/  BRA `(.L_x_6269) ;  /* 0x000000a800847947 */ /* 0x000ff40003800000 */
.L_x_6270:
        /* <DEDUP_REMOVED lines=82> */
.L_x_6284:
[----:B------:R-:W-:Y:S01]  /*20d0*/  SHF.R.U32.HI R41, RZ, 0x1, R3 ;  /* 0x00000001ff297819 */ /* 0x000fe20000011603 */
[----:B------:R-:W-:-:S03]  /*20e0*/  IMAD.IADD R3, R3, 0x1, R0 ;  /* 0x0000000103037824 */ /* 0x000fc600078e0200 */
        /* <DEDUP_REMOVED lines=8> */
[----:B------:R-:W2:Y:S01]  /*2170*/  LDG.E.ENL2.256 R40, R44, desc[UR36][R40.64] ;  /* 0xfe000024282c797e */ /* 0x000ea20008121928 */
[----:B------:R-:W-:-:S02]  /*2180*/  SHF.R.U32.HI R49, RZ, 0x1, R3 ;  /* 0x00000001ff317819 */ /* 0x000fc40000011603 */
[----:B------:R-:W-:Y:S01]  /*2190*/  LOP3.LUT R5, R5, 0xf, RZ, 0xc0, !PT ;  /* 0x0000000f05057812 */ /* 0x000fe200078ec0ff */
[----:B------:R-:W3:Y:S01]  /*21a0*/  LDG.E.ENL2.256 R32, R36, desc[UR36][R32.64] ;  /* 0xfe0000242024797e */ /* 0x000ee20008121920 */
[----:B------:R-:W-:Y:S01]  /*21b0*/  IADD3 R56, P0, PT, R18, R57, RZ ;  /* 0x0000003912387210 */ /* 0x000fe20007f1e0ff */
[----:B------:R-:W-:-:S04]  /*21c0*/  IMAD.WIDE.U32 R48, R49, 0x20, R18 ;  /* 0x0000002031307825 */ /* 0x000fc800078e0012 */
[----:B------:R-:W-:Y:S02]  /*21d0*/  IMAD.X R57, R19, 0x1, R5, P0 ;  /* 0x0000000113397824 */ /* 0x000fe400000e0605 */
[----:B------:R-:W4:Y:S04]  /*21e0*/  LDG.E.ENL2.256 R52, R48, desc[UR36][R48.64] ;  /* 0xfe0000243030797e */ /* 0x000f280008121934 */
[----:B------:R-:W5:Y:S01]  /*21f0*/  LDG.E.ENL2.256 R56, R60, desc[UR36][R56.64] ;  /* 0xfe000024383c797e */ /* 0x000f620008121938 */
[----:B------:R-:W-:-:S05]  /*2200*/  IADD3 R3, PT, PT, R3, R0, RZ ;  /* 0x0000000003037210 */ /* 0x000fca0007ffe0ff */
[----:B------:R-:W-:-:S05]  /*2210*/  IMAD R5, R0, 0x3, R3 ;  /* 0x0000000300057824 */ /* 0x000fca00078e0203 */
        /* <DEDUP_REMOVED lines=8> */
[----:B------:R-:W-:Y:S02]  /*22a0*/  DADD R30, R34, R30 ;  /* 0x00000000221e7229 */ /* 0x000fe4000000001e */
[----:B----4-:R-:W-:Y:S02]  /*22b0*/  DADD R72, R48, R72 ;  /* 0x0000000030487229 */ /* 0x010fe40000000048 */
[----:B------:R-:W-:Y:S02]  /*22c0*/  DADD R26, R50, R26 ;  /* 0x00000000321a7229 */ /* 0x000fe4000000001a */
[----:B------:R-:W-:Y:S02]  /*22d0*/  DADD R8, R52, R8 ;  /* 0x0000000034087229 */ /* 0x000fe40000000008 */
[----:B------:R-:W-:-:S02]  /*22e0*/  DADD R6, R54, R6 ;  /* 0x0000000036067229 */ /* 0x000fc40000000006 */
[----:B-----5:R-:W-:Y:S02]  /*22f0*/  DADD R64, R60, R64 ;  /* 0x000000003c407229 */ /* 0x020fe40000000040 */
[----:B------:R-:W-:Y:S02]  /*2300*/  DADD R66, R62, R66 ;  /* 0x000000003e427229 */ /* 0x000fe40000000042 */
[----:B------:R-:W-:Y:S02]  /*2310*/  DADD R68, R56, R68 ;  /* 0x0000000038447229 */ /* 0x000fe40000000044 */
[----:B------:R-:W-:Y:S01]  /*2320*/  DADD R70, R58, R70 ;  /* 0x000000003a467229 */ /* 0x000fe20000000046 */
[----:B------:R-:W-:Y:S10]  /*2330*/  @!P0 BRA `(.L_x_6284) ;  /* 0xfffffffc00648947 */ /* 0x000ff4000383ffff */
[----:B------:R-:W-:Y:S05]  /*2340*/  BSYNC.RECONVERGENT B1 ;  /* 0x0000000000017941 */ /* 0x000fea0003800200 */
.L_x_6283:
[----:B------:R-:W-:Y:S05]  /*2350*/  BSYNC.RECONVERGENT B0 ;  /* 0x0000000000007941 */ /* 0x000fea0003800200 */
.L_x_6282:
        /* <DEDUP_REMOVED lines=15> */
[----:B------:R-:W-:Y:S01]  /*2450*/  IMAD.IADD R59, R5, 0x1, R0 ;  /* 0x00000001053b7824 */ /* 0x000fe200078e0200 */
[----:B------:R-:W-:-:S04]  /*2460*/  SHF.R.U32.HI R57, RZ, 0x1, R5 ;  /* 0x00000001ff397819 */ /* 0x000fc80000011605 */
[----:B------:R-:W-:Y:S01]  /*2470*/  ISETP.GE.U32.AND P1, PT, R59, R4, PT ;  /* 0x000000043b00720c */ /* 0x000fe20003f26070 */
[----:B------:R-:W-:-:S12]  /*2480*/  IMAD.WIDE.U32 R56, R57, 0x20, R18 ;  /* 0x0000002039387825 */ /* 0x000fd800078e0012 */
[----:B------:R-:W-:Y:S02]  /*2490*/  @!P1 SHF.R.U32.HI R5, RZ, 0x1, R59 ;  /* 0x00000001ff059819 */ /* 0x000fe4000001163b */
[----:B------:R-:W5:Y:S03]  /*24a0*/  LDG.E.ENL2.256 R56, R60, desc[UR36][R56.64] ;  /* 0xfe000024383c797e */ /* 0x000f660008121938 */
[----:B------:R-:W-:-:S05]  /*24b0*/  @!P1 IMAD.WIDE.U32 R18, R5, 0x20, R18 ;  /* 0x0000002005129825 */ /* 0x000fca00078e0012 */
[----:B------:R0:W5:Y:S02]  /*24c0*/  @!P1 LDG.E.ENL2.256 R52, R48, desc[UR36][R18.64] ;  /* 0xfe0000241230997e */ /* 0x0001640008121934 */
.L_x_6286:
[----:B------:R-:W-:Y:S05]  /*24d0*/  BSYNC.RECONVERGENT B0 ;  /* 0x0000000000007941 */ /* 0x000fea0003800200 */
.L_x_6285:
[----:B------:R-:W-:Y:S04]  /*24e0*/  BSSY.RECONVERGENT B0, `(.L_x_6287) ;  /* 0x000001a000007945 */ /* 0x000fe80003800200 */
[----:B------:R-:W-:Y:S05]  /*24f0*/  @P0 BRA `(.L_x_6288) ;  /* 0x0000000000600947 */ /* 0x000fea0003800000 */
[----:B------:R-:W-:Y:S01]  /*2500*/  IADD3 R3, PT, PT, R3, R0, RZ ;  /* 0x0000000003037210 */ /* 0x000fe20007ffe0ff */
[----:B-----5:R-:W-:Y:S02]  /*2510*/  DADD R10, R10, R44 ;  /* 0x000000000a0a7229 */ /* 0x020fe4000000002c */
[----:B------:R-:W-:Y:S01]  /*2520*/  DADD R28, R28, R46 ;  /* 0x000000001c1c7229 */ /* 0x000fe2000000002e */
[----:B------:R-:W-:Y:S01]  /*2530*/  ISETP.GE.U32.AND P0, PT, R3, R4, PT ;  /* 0x000000040300720c */ /* 0x000fe20003f06070 */
[----:B------:R-:W-:Y:S02]  /*2540*/  DADD R12, R12, R40 ;  /* 0x000000000c0c7229 */ /* 0x000fe40000000028 */
[----:B------:R-:W-:-:S10]  /*2550*/  DADD R24, R24, R42 ;  /* 0x0000000018187229 */ /* 0x000fd4000000002a */
[----:B------:R-:W-:Y:S05]  /*2560*/  @P0 BRA `(.L_x_6288) ;  /* 0x0000000000440947 */ /* 0x000fea0003800000 */
[----:B------:R-:W-:Y:S01]  /*2570*/  IMAD.IADD R3, R3, 0x1, R0 ;  /* 0x0000000103037824 */ /* 0x000fe200078e0200 */
[----:B------:R-:W-:Y:S02]  /*2580*/  DADD R14, R14, R36 ;  /* 0x000000000e0e7229 */ /* 0x000fe40000000024 */
[----:B------:R-:W-:Y:S02]  /*2590*/  DADD R22, R22, R38 ;  /* 0x0000000016167229 */ /* 0x000fe40000000026 */
[----:B------:R-:W-:Y:S01]  /*25a0*/  ISETP.GE.U32.AND P0, PT, R3, R4, PT ;  /* 0x000000040300720c */ /* 0x000fe20003f06070 */
[----:B------:R-:W-:Y:S02]  /*25b0*/  DADD R20, R20, R32 ;  /* 0x0000000014147229 */ /* 0x000fe40000000020 */
[----:B------:R-:W-:-:S10]  /*25c0*/  DADD R30, R30, R34 ;  /* 0x000000001e1e7229 */ /* 0x000fd40000000022 */
[----:B------:R-:W-:Y:S05]  /*25d0*/  @P0 BRA `(.L_x_6288) ;  /* 0x0000000000280947 */ /* 0x000fea0003800000 */
[----:B------:R-:W-:Y:S01]  /*25e0*/  IADD3 R3, PT, PT, R3, R0, RZ ;  /* 0x0000000003037210 */ /* 0x000fe20007ffe0ff */
[----:B------:R-:W-:Y:S02]  /*25f0*/  DADD R64, R64, R60 ;  /* 0x0000000040407229 */ /* 0x000fe4000000003c */
[----:B------:R-:W-:Y:S01]  /*2600*/  DADD R66, R66, R62 ;  /* 0x0000000042427229 */ /* 0x000fe2000000003e */
[----:B------:R-:W-:Y:S01]  /*2610*/  ISETP.GE.U32.AND P0, PT, R3, R4, PT ;  /* 0x000000040300720c */ /* 0x000fe20003f06070 */
[----:B------:R-:W-:Y:S02]  /*2620*/  DADD R68, R68, R56 ;  /* 0x0000000044447229 */ /* 0x000fe40000000038 */
[----:B------:R-:W-:-:S10]  /*2630*/  DADD R70, R70, R58 ;  /* 0x0000000046467229 */ /* 0x000fd4000000003a */
[----:B------:R-:W-:Y:S02]  /*2640*/  @!P0 DADD R72, R72, R48 ;  /* 0x0000000048488229 */ /* 0x000fe40000000030 */
[----:B------:R-:W-:Y:S02]  /*2650*/  @!P0 DADD R26, R26, R50 ;  /* 0x000000001a1a8229 */ /* 0x000fe40000000032 */
[----:B------:R-:W-:Y:S02]  /*2660*/  @!P0 DADD R8, R8, R52 ;  /* 0x0000000008088229 */ /* 0x000fe40000000034 */
[----:B------:R-:W-:-:S11]  /*2670*/  @!P0 DADD R6, R6, R54 ;  /* 0x0000000006068229 */ /* 0x000fd60000000036 */
.L_x_6288:
[----:B------:R-:W-:Y:S05]  /*2680*/  BSYNC.RECONVERGENT B0 ;  /* 0x0000000000007941 */ /* 0x000fea0003800200 */
.L_x_6287:
[----:B------:R-:W-:Y:S02]  /*2690*/  DADD R10, R10, R14 ;  /* 0x000000000a0a7229 */ /* 0x000fe4000000000e */
[----:B------:R-:W-:Y:S02]  /*26a0*/  DADD R22, R28, R22 ;  /* 0x000000001c167229 */ /* 0x000fe40000000016 */
[----:B------:R-:W-:Y:S02]  /*26b0*/  DADD R12, R12, R20 ;  /* 0x000000000c0c7229 */ /* 0x000fe40000000014 */
[----:B------:R-:W-:Y:S02]  /*26c0*/  DADD R24, R24, R30 ;  /* 0x0000000018187229 */ /* 0x000fe4000000001e */
[----:B------:R-:W-:Y:S02]  /*26d0*/  DADD R10, R10, R64 ;  /* 0x000000000a0a7229 */ /* 0x000fe40000000040 */
[----:B------:R-:W-:-:S02]  /*26e0*/  DADD R22, R22, R66 ;  /* 0x0000000016167229 */ /* 0x000fc40000000042 */
[----:B------:R-:W-:Y:S02]  /*26f0*/  DADD R12, R12, R68 ;  /* 0x000000000c0c7229 */ /* 0x000fe40000000044 */
[----:B------:R-:W-:Y:S02]  /*2700*/  DADD R70, R24, R70 ;  /* 0x0000000018467229 */ /* 0x000fe40000000046 */
[----:B------:R-:W-:Y:S02]  /*2710*/  DADD R24, R10, R72 ;  /* 0x000000000a187229 */ /* 0x000fe40000000048 */
[----:B------:R-:W-:Y:S02]  /*2720*/  DADD R26, R22, R26 ;  /* 0x00000000161a7229 */ /* 0x000fe4000000001a */
[----:B------:R-:W-:Y:S02]  /*2730*/  DADD R68, R12, R8 ;  /* 0x000000000c447229 */ /* 0x000fe40000000008 */
[----:B------:R-:W-:Y:S01]  /*2740*/  DADD R70, R70, R6 ;  /* 0x0000000046467229 */ /* 0x000fe20000000006 */
[----:B------:R-:W-:Y:S10]  /*2750*/  BRA `(.L_x_6269) ;  /* 0x0000009c00987947 */ /* 0x000ff40003800000 */
.L_x_6281:
        /* <DEDUP_REMOVED lines=78> */
.L_x_6292:
[----:B------:R-:W-:Y:S02]  /*2c40*/  IMAD.IADD R5, R3, 0x1, R16 ;  /* 0x0000000103057824 */ /* 0x000fe400078e0210 */
[----:B------:R-:W-:-:S03]  /*2c50*/  IMAD R3, R0, R3, RZ ;  /* 0x0000000300037224 */ /* 0x000fc600078e02ff */
[----:B------:R-:W-:Y:S01]  /*2c60*/  IADD3 R33, PT, PT, R5, R16, RZ ;  /* 0x0000001005217210 */ /* 0x000fe20007ffe0ff */
[----:B------:R-:W-:Y:S01]  /*2c70*/  IMAD R5, R0, R5, RZ ;  /* 0x0000000500057224 */ /* 0x000fe200078e02ff */
[----:B------:R-:W-:-:S03]  /*2c80*/  SHF.R.U32.HI R3, RZ, 0x1, R3 ;  /* 0x00000001ff037819 */ /* 0x000fc60000011603 */
[----:B------:R-:W-:Y:S01]  /*2c90*/  IMAD.IADD R75, R33, 0x1, R16 ;  /* 0x00000001214b7824 */ /* 0x000fe200078e0210 */
[----:B------:R-:W-:Y:S01]  /*2ca0*/  SHF.R.U32.HI R5, RZ, 0x1, R5 ;  /* 0x00000001ff057819 */ /* 0x000fe20000011605 */
[----:B------:R-:W-:-:S04]  /*2cb0*/  IMAD.WIDE.U32 R40, R3, 0x20, R18 ;  /* 0x0000002003287825 */ /* 0x000fc800078e0012 */
[C---:B------:R-:W-:Y:S02]  /*2cc0*/  IMAD R33, R0.reuse, R33, RZ ;  /* 0x0000002100217224 */ /* 0x040fe400078e02ff */
[----:B------:R-:W-:Y:S01]  /*2cd0*/  IMAD R3, R0, R75, RZ ;  /* 0x0000004b00037224 */ /* 0x000fe200078e02ff */
[----:B------:R-:W2:Y:S02]  /*2ce0*/  LDG.E.ENL2.256 R40, R44, desc[UR36][R40.64] ;  /* 0xfe000024282c797e */ /* 0x000ea40008121928 */
[----:B------:R-:W-:Y:S01]  /*2cf0*/  SHF.R.U32.HI R49, RZ, 0x1, R33 ;  /* 0x00000001ff317819 */ /* 0x000fe20000011621 */
[----:B------:R-:W-:Y:S01]  /*2d00*/  IMAD.WIDE.U32 R32, R5, 0x20, R18 ;  /* 0x0000002005207825 */ /* 0x000fe200078e0012 */
[----:B------:R-:W-:-:S03]  /*2d10*/  SHF.R.U32.HI R3, RZ, 0x1, R3 ;  /* 0x00000001ff037819 */ /* 0x000fc60000011603 */
[--C-:B------:R-:W-:Y:S02]  /*2d20*/  IMAD.WIDE.U32 R48, R49, 0x20, R18.reuse ;  /* 0x0000002031307825 */ /* 0x100fe400078e0012 */
[----:B------:R-:W3:Y:S02]  /*2d30*/  LDG.E.ENL2.256 R32, R36, desc[UR36][R32.64] ;  /* 0xfe0000242024797e */ /* 0x000ee40008121920 */
[----:B------:R-:W-:Y:S02]  /*2d40*/  IMAD.WIDE.U32 R52, R3, 0x20, R18 ;  /* 0x0000002003347825 */ /* 0x000fe400078e0012 */
        /* <DEDUP_REMOVED lines=23> */
.L_x_6291:
[----:B------:R-:W-:Y:S05]  /*2ec0*/  BSYNC.RECONVERGENT B0 ;  /* 0x0000000000007941 */ /* 0x000fea0003800200 */
.L_x_6290:
[----:B------:R-:W-:Y:S01]  /*2ed0*/  ISETP.GE.U32.AND P0, PT, R3, R4, PT ;  /* 0x000000040300720c */ /* 0x000fe20003f06070 */
[----:B------:R-:W-:-:S12]  /*2ee0*/  BSSY.RECONVERGENT B0, `(.L_x_6293) ;  /* 0x000001a000007945 */ /* 0x000fd80003800200 */
        /* <DEDUP_REMOVED lines=25> */
.L_x_6294:
[----:B------:R-:W-:Y:S05]  /*3080*/  BSYNC.RECONVERGENT B0 ;  /* 0x0000000000007941 */ /* 0x000fea0003800200 */
.L_x_6293:
        /* <DEDUP_REMOVED lines=26> */
.L_x_6296:
[----:B------:R-:W-:Y:S05]  /*3230*/  BSYNC.RECONVERGENT B0 ;  /* 0x0000000000007941 */ /* 0x000fea0003800200 */
.L_x_6295:
        /* <DEDUP_REMOVED lines=13> */
.L_x_6289:
        /* <DEDUP_REMOVED lines=18> */
[----:B0-----:R-:W-:Y:S01]  /*3430*/  IMAD.U32 R0, RZ, RZ, UR4 ;  /* 0x00000004ff007e24 */ /* 0x001fe2000f8e00ff */
[----:B------:R-:W-:-:S03]  /*3440*/  CS2R R20, SRZ ;  /* 0x0000000000147805 */ /* 0x000fc6000001ff00 */
[----:B------:R-:W-:Y:S01]  /*3450*/  IMAD R7, R0, 0x3, R3 ;  /* 0x0000000300077824 */ /* 0x000fe200078e0203 */
[----:B-1----:R-:W-:Y:S01]  /*3460*/  MOV R80, R14 ;  /* 0x0000000e00507202 */ /* 0x002fe20000000f00 */
[----:B------:R-:W-:-:S03]  /*3470*/  IMAD.MOV.U32 R81, RZ, RZ, R15 ;  /* 0x000000ffff517224 */ /* 0x000fc600078e000f */
[----:B------:R-:W-:Y:S01]  /*3480*/  ISETP.GE.U32.AND P0, PT, R7, R4, PT ;  /* 0x000000040700720c */ /* 0x000fe20003f06070 */
[--C-:B------:R-:W-:Y:S01]  /*3490*/  IMAD.MOV.U32 R75, RZ, RZ, R15.reuse ;  /* 0x000000ffff4b7224 */ /* 0x100fe200078e000f */
[----:B------:R-:W0:Y:S01]  /*34a0*/  LDC.64 R6, c[0x0][0x398] ;  /* 0x0000e600ff067b82 */ /* 0x000e220000000a00 */
        /* <DEDUP_REMOVED lines=11> */
[-C--:B0-----:R-:W-:Y:S01]  /*3560*/  MOV R78, R6.reuse ;  /* 0x00000006004e7202 */ /* 0x081fe20000000f00 */
        /* <DEDUP_REMOVED lines=47> */
.L_x_6304:
        /* <DEDUP_REMOVED lines=329> */
.L_x_6300:
        /* <DEDUP_REMOVED lines=241> */
.L_x_6301:
        /* <DEDUP_REMOVED lines=241> */
.L_x_6302:
        /* <DEDUP_REMOVED lines=236> */
[----:B------:R-:W-:-:S04]  /*79d0*/  IMAD R47, R4, UR6, R49 ;  /* 0x00000006042f7c24 */ /* 0x000fc8000f8e0231 */
[----:B------:R-:W-:Y:S02]  /*79e0*/  @P1 IMAD.MOV R44, RZ, RZ, -R46 ;  /* 0x000000ffff2c1224 */ /* 0x000fe400078e0a2e */
[----:B------:R-:W-:Y:S02]  /*79f0*/  IMAD R0, R47, UR31, R0 ;  /* 0x0000001f2f007c24 */ /* 0x000fe4000f8e0200 */
[----:B0-----:R-:W-:-:S04]  /*7a00*/  @P1 IMAD R45, R51, R44, R45 ;  /* 0x0000002c332d1224 */ /* 0x001fc800078e022d */
[----:B--2---:R-:W-:-:S07]  /*7a10*/  @P1 IMAD R0, R45, R48, R0 ;  /* 0x000000302d001224 */ /* 0x004fce00078e0200 */
.L_x_6303:
[----:B------:R-:W-:-:S04]  /*7a20*/  LOP3.LUT R45, R0, 0xffffffe0, RZ, 0xc0, !PT ;  /* 0xffffffe0002d7812 */ /* 0x000fc800078ec0ff */
[----:B------:R-:W-:-:S04]  /*7a30*/  IADD3 R44, P1, PT, R45, R18, RZ ;  /* 0x000000122d2c7210 */ /* 0x000fc80007f3e0ff */
[----:B------:R-:W-:-:S06]  /*7a40*/  IADD3.X R45, PT, PT, RZ, R19, RZ, P1, !PT ;  /* 0x00000013ff2d7210 */ /* 0x000fcc0000ffe4ff */
[----:B------:R-:W5:Y:S03]  /*7a50*/  LDG.E.ENL2.256 R48, R44, desc[UR36][R44.64] ;  /* 0xfe0000242c2c797e */ /* 0x000f660008121930 */
.L_x_6299:
[----:B------:R-:W1:Y:S01]  /*7a60*/  LDCU UR5, c[0x0][0x3a4] ;  /* 0x00007480ff0577ac */ /* 0x000e620008000800 */
[----:B------:R-:W-:Y:S01]  /*7a70*/  MOV R0, UR4 ;  /* 0x0000000400007c02 */ /* 0x000fe20008000f00 */
[----:B-----5:R-:W-:Y:S02]  /*7a80*/  DADD R14, R20, R14 ;  /* 0x00000000140e7229 */ /* 0x020fe4000000000e */
[----:B------:R-:W-:Y:S02]  /*7a90*/  DADD R6, R22, R6 ;  /* 0x0000000016067229 */ /* 0x000fe40000000006 */
[C---:B------:R-:W-:Y:S01]  /*7aa0*/  IMAD R3, R0.reuse, 0x4, R3 ;  /* 0x0000000400037824 */ /* 0x040fe200078e0203 */
[----:B------:R-:W-:Y:S02]  /*7ab0*/  DADD R60, R24, R60 ;  /* 0x00000000183c7229 */ /* 0x000fe4000000003c */
[----:B------:R-:W-:Y:S01]  /*7ac0*/  DADD R8, R26, R8 ;  /* 0x000000001a087229 */ /* 0x000fe20000000008 */
[----:B------:R-:W-:Y:S01]  /*7ad0*/  IMAD R83, R0, 0x3, R3 ;  /* 0x0000000300537824 */ /* 0x000fe200078e0203 */
[----:B------:R-:W-:-:S02]  /*7ae0*/  DADD R62, R28, R62 ;  /* 0x000000001c3e7229 */ /* 0x000fc4000000003e */
[----:B------:R-:W-:Y:S02]  /*7af0*/  DADD R10, R30, R10 ;  /* 0x000000001e0a7229 */ /* 0x000fe4000000000a */
[----:B------:R-:W-:Y:S02]  /*7b00*/  DADD R64, R32, R64 ;  /* 0x0000000020407229 */ /* 0x000fe40000000040 */
[----:B------:R-:W-:Y:S01]  /*7b10*/  DADD R12, R34, R12 ;  /* 0x00000000220c7229 */ /* 0x000fe2000000000c */
[----:B-1----:R-:W-:Y:S01]  /*7b20*/  MOV R4, UR5 ;  /* 0x0000000500047c02 */ /* 0x002fe20008000f00 */
[----:B------:R-:W-:Y:S02]  /*7b30*/  DADD R66, R36, R66 ;  /* 0x0000000024427229 */ /* 0x000fe40000000042 */
[----:B------:R-:W-:Y:S01]  /*7b40*/  DADD R68, R38, R68 ;  /* 0x0000000026447229 */ /* 0x000fe20000000044 */
[----:B------:R-:W-:Y:S01]  /*7b50*/  ISETP.GE.U32.AND P1, PT, R83, R4, PT ;  /* 0x000000045300720c */ /* 0x000fe20003f26070 */
[----:B------:R-:W-:-:S02]  /*7b60*/  DADD R70, R40, R70 ;  /* 0x0000000028467229 */ /* 0x000fc40000000046 */
[----:B------:R-:W-:Y:S02]  /*7b70*/  DADD R72, R42, R72 ;  /* 0x000000002a487229 */ /* 0x000fe40000000048 */
[----:B------:R-:W-:Y:S02]  /*7b80*/  DADD R74, R44, R74 ;  /* 0x000000002c4a7229 */ /* 0x000fe4000000004a */
[----:B------:R-:W-:Y:S02]  /*7b90*/  DADD R76, R46, R76 ;  /* 0x000000002e4c7229 */ /* 0x000fe4000000004c */
[----:B------:R-:W-:Y:S02]  /*7ba0*/  DADD R80, R48, R80 ;  /* 0x0000000030507229 */ /* 0x000fe40000000050 */
[----:B------:R-:W-:Y:S02]  /*7bb0*/  DADD R78, R50, R78 ;  /* 0x00000000324e7229 */ /* 0x000fe4000000004e */
[----:B------:R-:W-:Y:S09]  /*7bc0*/  @!P1 BRA `(.L_x_6304) ;  /* 0xffffffbc00249947 */ /* 0x000ff2000383ffff */
.L_x_6298:
[----:B0-----:R-:W-:Y:S05]  /*7bd0*/  BSYNC.RECONVERGENT B0 ;  /* 0x0000000000007941 */ /* 0x001fea0003800200 */
.L_x_6297:
        /* <DEDUP_REMOVED lines=284> */
.L_x_6308:
[----:B------:R-:W-:Y:S02]  /*8da0*/  SHF.R.U32.HI R20, RZ, 0x5, R18 ;  /* 0x00000005ff147819 */ /* 0x000fe40000011612 */
[----:B------:R-:W-:-:S07]  /*8db0*/  MOV R21, RZ ;  /* 0x000000ff00157202 */ /* 0x000fce0000000f00 */
.L_x_6307:
[----:B------:R-:W0:Y:S02]  /*8dc0*/  LDCU.64 UR4, c[0x0][0x770] ;  /* 0x0000ee00ff0477ac */ /* 0x000e240008000a00 */
[----:B0-----:R-:W-:-:S04]  /*8dd0*/  IADD3 R5, P1, PT, R5, UR4, RZ ;  /* 0x0000000405057c10 */ /* 0x001fc8000ff3e0ff */
[----:B------:R-:W-:Y:S02]  /*8de0*/  IADD3.X R18, PT, PT, RZ, UR5, RZ, P1, !PT ;  /* 0x00000005ff127c10 */ /* 0x000fe40008ffe4ff */
        /* <DEDUP_REMOVED lines=281> */
.L_x_6310:
[----:B------:R-:W-:Y:S01]  /*9f80*/  SHF.R.U32.HI R28, RZ, 0x5, R19 ;  /* 0x00000005ff1c7819 */ /* 0x000fe20000011613 */
[----:B------:R-:W-:-:S07]  /*9f90*/  IMAD.MOV.U32 R29, RZ, RZ, RZ ;  /* 0x000000ffff1d7224 */ /* 0x000fce00078e00ff */
.L_x_6309:
        /* <DEDUP_REMOVED lines=281> */
.L_x_6312:
[----:B------:R-:W-:Y:S02]  /*b130*/  SHF.R.U32.HI R36, RZ, 0x5, R19 ;  /* 0x00000005ff247819 */ /* 0x000fe40000011613 */
[----:B------:R-:W-:-:S07]  /*b140*/  MOV R37, RZ ;  /* 0x000000ff00257202 */ /* 0x000fce0000000f00 */
.L_x_6311:
        /* <DEDUP_REMOVED lines=281> */
.L_x_6314:
[----:B------:R-:W-:Y:S02]  /*c2e0*/  SHF.R.U32.HI R44, RZ, 0x5, R19 ;  /* 0x00000005ff2c7819 */ /* 0x000fe40000011613 */
[----:B------:R-:W-:-:S07]  /*c2f0*/  MOV R45, RZ ;  /* 0x000000ff002d7202 */ /* 0x000fce0000000f00 */
.L_x_6313:
[----:B------:R-:W-:-:S04]  /*c300*/  LEA R46, P0, R44, R5, 0x5 ;  /* 0x000000052c2e7211 */ /* 0x000fc800078028ff */
[----:B------:R-:W-:-:S06]  /*c310*/  LEA.HI.X R47, R44, R18, R45, 0x5, P0 ;  /* 0x000000122c2f7211 */ /* 0x000fcc00000f2c2d */
[----:B------:R-:W5:Y:S03]  /*c320*/  LDG.E.ENL2.256 R48, R44, desc[UR36][R46.64] ;  /* 0xfe0000242e2c797e */ /* 0x000f660008121930 */
.L_x_6306:
[----:B------:R-:W-:Y:S05]  /*c330*/  BSYNC.RECONVERGENT B0 ;  /* 0x0000000000007941 */ /* 0x000fea0003800200 */
.L_x_6305:
[----:B------:R-:W-:Y:S01]  /*c340*/  ISETP.GE.U32.AND P0, PT, R3, R4, PT ;  /* 0x000000040300720c */ /* 0x000fe20003f06070 */
[----:B------:R-:W-:-:S12]  /*c350*/  BSSY.RECONVERGENT B0, `(.L_x_6315) ;  /* 0x000001a000007945 */ /* 0x000fd80003800200 */
[----:B------:R-:W-:Y:S05]  /*c360*/  @P0 BRA `(.L_x_6316) ;  /* 0x0000000000600947 */ /* 0x000fea0003800000 */
[----:B------:R-:W-:Y:S01]  /*c370*/  IMAD.IADD R3, R3, 0x1, R0 ;  /* 0x0000000103037824 */ /* 0x000fe200078e0200 */
[----:B-----5:R-:W-:Y:S02]  /*c380*/  DADD R14, R14, R20 ;  /* 0x000000000e0e7229 */ /* 0x020fe40000000014 */
        /* <DEDUP_REMOVED lines=22> */
.L_x_6316:
[----:B------:R-:W-:Y:S05]  /*c4f0*/  BSYNC.RECONVERGENT B0 ;  /* 0x0000000000007941 */ /* 0x000fea0003800200 */
.L_x_6315:
        /* <DEDUP_REMOVED lines=8> */
[----:B-----5:R-:W-:Y:S02]  /*c580*/  DADD R24, R14, R74 ;  /* 0x000000000e187229 */ /* 0x020fe4000000004a */
[----:B------:R-:W-:Y:S02]  /*c590*/  DADD R26, R6, R76 ;  /* 0x00000000061a7229 */ /* 0x000fe4000000004c */
[----:B------:R-:W-:Y:S02]  /*c5a0*/  DADD R68, R60, R80 ;  /* 0x000000003c447229 */ /* 0x000fe40000000050 */
[----:B------:R-:W-:-:S11]  /*c5b0*/  DADD R70, R8, R78 ;  /* 0x0000000008467229 */ /* 0x000fd6000000004e */
.L_x_6269:
[----:B------:R-:W-:Y:S05]  /*c5c0*/  BSYNC.RECONVERGENT B6 ;  /* 0x0000000000067941 */ /* 0x000fea0003800200 */
.L_x_6268:
        /* <DEDUP_REMOVED lines=16> */
.L_x_6320:
        /* <DEDUP_REMOVED lines=9> */
[----:B------:R-:W-:-:S05]  /*c760*/  IMAD R0, R5, R12, R17 ;  /* 0x0000000c05007224 */ /* 0x000fca00078e0211 */
[----:B------:R-:W-:-:S05]  /*c770*/  LEA R0, R0, R3, 0x5 ;  /* 0x0000000300007211 */ /* 0x000fca00078e28ff */
[----:B------:R-:W1:Y:S04]  /*c780*/  LDS.128 R4, [R0] ;  /* 0x0000000000047984 */ /* 0x000e680000000c00 */
[----:B------:R-:W2:Y:S01]  /*c790*/  LDS.128 R8, [R0+0x10] ;  /* 0x0000100000087984 */ /* 0x000ea20000000c00 */
[----:B-1----:R-:W-:Y:S02]  /*c7a0*/  DADD R24, R24, R4 ;  /* 0x0000000018187229 */ /* 0x002fe40000000004 */
[----:B------:R-:W-:Y:S02]  /*c7b0*/  DADD R26, R26, R6 ;  /* 0x000000001a1a7229 */ /* 0x000fe40000000006 */
[----:B--2---:R-:W-:Y:S02]  /*c7c0*/  DADD R68, R68, R8 ;  /* 0x0000000044447229 */ /* 0x004fe40000000008 */
[----:B------:R-:W-:-:S03]  /*c7d0*/  DADD R70, R70, R10 ;  /* 0x0000000046467229 */ /* 0x000fc6000000000a */
[----:B------:R2:W-:Y:S04]  /*c7e0*/  STS.128 [R13], R24 ;  /* 0x000000180d007388 */ /* 0x0005e80000000c00 */
[----:B------:R2:W-:Y:S04]  /*c7f0*/  STS.128 [R13+0x10], R68 ;  /* 0x000010440d007388 */ /* 0x0005e80000000c00 */
.L_x_6319:
[----:B------:R-:W-:Y:S05]  /*c800*/  BSYNC.RECONVERGENT B0 ;  /* 0x0000000000007941 */ /* 0x000fea0003800200 */
.L_x_6318:
[----:B------:R-:W-:Y:S01]  /*c810*/  MOV R0, R15 ;  /* 0x0000000f00007202 */ /* 0x000fe20000000f00 */
[----:B------:R-:W-:Y:S06]  /*c820*/  @P1 BRA `(.L_x_6320) ;  /* 0xfffffffc00a81947 */ /* 0x000fec000383ffff */
.L_x_6317:
[----:B------:R-:W3:Y:S02]  /*c830*/  LDCU UR4, c[0x0][0x3b8] ;  /* 0x00007700ff0477ac */ /* 0x000ee40008000800 */
[----:B---3--:R-:W-:-:S09]  /*c840*/  UISETP.NE.AND UP0, UPT, UR4, URZ, UPT ;  /* 0x000000ff0400728c */ /* 0x008fd2000bf05270 */
[----:B------:R-:W-:Y:S05]  /*c850*/  BRA.U !UP0, `(.L_x_6321) ;  /* 0x0000000108e47547 */ /* 0x000fea000b800000 */
[----:B------:R-:W3:Y:S02]  /*c860*/  LDC R14, c[0x0][0x360] ;  /* 0x0000d800ff0e7b82 */ /* 0x000ee40000000800 */
[----:B---3--:R-:W-:Y:S01]  /*c870*/  ISETP.GE.U32.AND P0, PT, R14, 0x21, PT ;  /* 0x000000210e00780c */ /* 0x008fe20003f06070 */
[----:B------:R-:W-:-:S12]  /*c880*/  IMAD.MOV.U32 R0, RZ, RZ, R14 ;  /* 0x000000ffff007224 */ /* 0x000fd800078e000e */
        /* <DEDUP_REMOVED lines=12> */
[----:B------:R-:W-:-:S07]  /*c950*/  MOV R4, R14 ;  /* 0x0000000e00047202 */ /* 0x000fce0000000f00 */
.L_x_6325:
        /* <DEDUP_REMOVED lines=8> */
[----:B----4-:R-:W-:Y:S05]  /*c9e0*/  @P0 BRA `(.L_x_6324) ;  /* 0x0000000000240947 */ /* 0x010fea0003800000 */
[----:B------:R-:W-:-:S05]  /*c9f0*/  LEA R12, R16, R3, 0x5 ;  /* 0x00000003100c7211 */ /* 0x000fca00078e28ff */
[----:B------:R-:W1:Y:S04]  /*ca00*/  LDS.128 R4, [R12] ;  /* 0x000000000c047984 */ /* 0x000e680000000c00 */
[----:B------:R-:W4:Y:S01]  /*ca10*/  LDS.128 R8, [R12+0x10] ;  /* 0x000010000c087984 */ /* 0x000f220000000c00 */
[----:B-123--:R-:W-:Y:S02]  /*ca20*/  DADD R24, R24, R4 ;  /* 0x0000000018187229 */ /* 0x00efe40000000004 */
[----:B------:R-:W-:Y:S02]  /*ca30*/  DADD R26, R26, R6 ;  /* 0x000000001a1a7229 */ /* 0x000fe40000000006 */
[----:B----4-:R-:W-:Y:S02]  /*ca40*/  DADD R68, R68, R8 ;  /* 0x0000000044447229 */ /* 0x010fe40000000008 */
[----:B------:R-:W-:-:S03]  /*ca50*/  DADD R70, R70, R10 ;  /* 0x0000000046467229 */ /* 0x000fc6000000000a */
[----:B------:R4:W-:Y:S04]  /*ca60*/  STS.128 [R3], R24 ;  /* 0x0000001803007388 */ /* 0x0009e80000000c00 */
[----:B------:R4:W-:Y:S04]  /*ca70*/  STS.128 [R3+0x10], R68 ;  /* 0x0000104403007388 */ /* 0x0009e80000000c00 */
.L_x_6324:
[----:B------:R-:W-:Y:S05]  /*ca80*/  BSYNC.RECONVERGENT B0 ;  /* 0x0000000000007941 */ /* 0x000fea0003800200 */
.L_x_6323:
[----:B------:R-:W-:Y:S01]  /*ca90*/  MOV R4, R16 ;  /* 0x0000001000047202 */ /* 0x000fe20000000f00 */
[----:B------:R-:W-:Y:S06]  /*caa0*/  @P1 BRA `(.L_x_6325) ;  /* 0xfffffffc00ac1947 */ /* 0x000fec000383ffff */
.L_x_6322:
[----:B------:R-:W-:Y:S01]  /*cab0*/  ISETP.GE.U32.AND P0, PT, R0, 0x2, PT ;  /* 0x000000020000780c */ /* 0x000fe20003f06070 */
[----:B------:R-:W-:Y:S05]  /*cac0*/  WARPSYNC.ALL ;  /* 0x0000000000007948 */ /* 0x000fea0003800000 */
[----:B------:R-:W-:Y:S07]  /*cad0*/  BAR.SYNC.DEFER_BLOCKING 0x0 ;  /* 0x0000000000007b1d */ /* 0x000fee0000010000 */
[----:B------:R-:W-:Y:S05]  /*cae0*/  @!P0 BRA `(.L_x_6321) ;  /* 0x0000000000408947 */ /* 0x000fea0003800000 */
[----:B---34-:R-:W-:-:S07]  /*caf0*/  IMAD.MOV.U32 R3, RZ, RZ, 0x1 ;  /* 0x00000001ff037424 */ /* 0x018fce00078e00ff */
.L_x_6326:
        /* <DEDUP_REMOVED lines=8> */
[----:B-12---:R-:W-:-:S02]  /*cb80*/  DADD R24, R4, R24 ;  /* 0x0000000004187229 */ /* 0x006fc40000000018 */
[----:B---3--:R-:W-:Y:S01]  /*cb90*/  DADD R26, R6, R26 ;  /* 0x00000000061a7229 */ /* 0x008fe2000000001a */
[----:B0-----:R-:W-:-:S04]  /*cba0*/  SHF.L.U32 R3, R3, 0x1, RZ ;  /* 0x0000000103037819 */ /* 0x001fc800000006ff */
[----:B------:R-:W-:Y:S01]  /*cbb0*/  ISETP.GE.AND P0, PT, R3, R0, PT ;  /* 0x000000000300720c */ /* 0x000fe20003f06270 */
[----:B----4-:R-:W-:Y:S02]  /*cbc0*/  DADD R68, R8, R68 ;  /* 0x0000000008447229 */ /* 0x010fe40000000044 */
[----:B------:R-:W-:-:S10]  /*cbd0*/  DADD R70, R10, R70 ;  /* 0x000000000a467229 */ /* 0x000fd40000000046 */
[----:B------:R-:W-:Y:S05]  /*cbe0*/  @!P0 BRA `(.L_x_6326) ;  /* 0xfffffffc00c48947 */ /* 0x000fea000383ffff */
.L_x_6321:
[----:B------:R-:W1:Y:S01]  /*cbf0*/  LDCU UR8, c[0x0][0x574] ;  /* 0x0000ae80ff0877ac */ /* 0x000e620008000800 */
[----:B------:R-:W2:Y:S01]  /*cc00*/  S2R R0, SR_CTAID.X ;  /* 0x0000000000007919 */ /* 0x000ea20000002500 */
[----:B0-----:R-:W-:Y:S01]  /*cc10*/  MOV R19, RZ ;  /* 0x000000ff00137202 */ /* 0x001fe20000000f00 */
[----:B------:R-:W3:Y:S01]  /*cc20*/  LDCU UR4, c[0x0][0x3c4] ;  /* 0x00007880ff0477ac */ /* 0x000ee20008000800 */
[----:B------:R-:W0:Y:S01]  /*cc30*/  LDCU UR6, c[0x0][0x3c8] ;  /* 0x00007900ff0677ac */ /* 0x000e220008000800 */
[----:B------:R-:W2:Y:S01]  /*cc40*/  LDCU UR7, c[0x0][0x3b0] ;  /* 0x00007600ff0777ac */ /* 0x000ea20008000800 */
[----:B-1----:R-:W-:-:S04]  /*cc50*/  UIADD3 UR5, UPT, UPT, UR8, -0x1, URZ ;  /* 0xffffffff08057890 */ /* 0x002fc8000fffe0ff */
[----:B------:R-:W-:Y:S01]  /*cc60*/  UISETP.LT.U32.AND UP0, UPT, UR5, 0x18, UPT ;  /* 0x000000180500788c */ /* 0x000fe2000bf01070 */
[----:B---34-:R-:W-:-:S03]  /*cc70*/  IMAD R3, R17, UR4, RZ ;  /* 0x0000000411037c24 */ /* 0x018fc6000f8e02ff */
[----:B------:R-:W-:Y:S01]  /*cc80*/  USEL UR4, UR5, 0x18, UP0 ;  /* 0x0000001805047887 */ /* 0x000fe20008000000 */
[----:B0-----:R-:W-:Y:S01]  /*cc90*/  IMAD R3, R2, UR6, R3 ;  /* 0x0000000602037c24 */ /* 0x001fe2000f8e0203 */
[----:B------:R-:W-:Y:S02]  /*cca0*/  UISETP.NE.AND UP0, UPT, UR8, URZ, UPT ;  /* 0x000000ff0800728c */ /* 0x000fe4000bf05270 */
[----:B------:R-:W-:Y:S01]  /*ccb0*/  UIADD3 UR4, UPT, UPT, UR4, 0x1, URZ ;  /* 0x0000000104047890 */ /* 0x000fe2000fffe0ff */
[----:B--2---:R-:W-:-:S04]  /*ccc0*/  IMAD R3, R0, UR7, R3 ;  /* 0x0000000700037c24 */ /* 0x004fc8000f8e0203 */
[----:B------:R-:W-:Y:S02]  /*ccd0*/  IMAD.SHL.U32 R7, R3, 0x2, RZ ;  /* 0x0000000203077824 */ /* 0x000fe400078e00ff */
[----:B------:R-:W-:Y:S05]  /*cce0*/  BRA.U !UP0, `(.L_x_6327) ;  /* 0x0000001108447547 */ /* 0x000fea000b800000 */
[----:B------:R-:W0:Y:S01]  /*ccf0*/  LDCU.64 UR8, c[0x0][0x578] ;  /* 0x0000af00ff0877ac */ /* 0x000e220008000a00 */
[----:B------:R-:W-:Y:S01]  /*cd00*/  MOV R6, RZ ;  /* 0x000000ff00067202 */ /* 0x000fe20000000f00 */
[----:B------:R-:W1:Y:S01]  /*cd10*/  LDCU UR7, c[0x0][0x580] ;  /* 0x0000b000ff0777ac */ /* 0x000e620008000800 */
[----:B------:R-:W2:Y:S01]  /*cd20*/  LDCU UR6, c[0x0][0x6a4] ;  /* 0x0000d480ff0677ac */ /* 0x000ea20008000800 */
[----:B------:R-:W-:Y:S02]  /*cd30*/  UISETP.NE.AND UP1, UPT, UR5, URZ, UPT ;  /* 0x000000ff0500728c */ /* 0x000fe4000bf25270 */
        /* <DEDUP_REMOVED lines=268> */
.L_x_6327:
        /* <DEDUP_REMOVED lines=276> */
.L_x_6328:
        /* <DEDUP_REMOVED lines=12> */
[----:B------:R-:W0:Y:S01]  /*f000*/  LDCU.64 UR8, c[0x0][0x578] ;  /* 0x0000af00ff0877ac */ /* 0x000e220008000a00 */
[----:B------:R-:W-:Y:S01]  /*f010*/  MOV R9, R7 ;  /* 0x0000000700097202 */ /* 0x000fe20000000f00 */
        /* <DEDUP_REMOVED lines=272> */
.L_x_6330:
        /* <DEDUP_REMOVED lines=276> */
.L_x_6331:
        /* <DEDUP_REMOVED lines=22> */
[----:B------:R0:W-:Y:S04]  /*113c0*/  STG.E.128 desc[UR36][R6.64], R24 ;  /* 0x0000001806007986 */ /* 0x0001e8000c101d24 */
[----:B------:R0:W-:Y:S02]  /*113d0*/  STG.E.128 desc[UR36][R6.64+0x10], R68 ;  /* 0x0000104406007986 */ /* 0x0001e4000c101d24 */
.L_x_6333:
[----:B------:R-:W-:Y:S05]  /*113e0*/  BSYNC.RECONVERGENT B0 ;  /* 0x0000000000007941 */ /* 0x000fea0003800200 */
.L_x_6332:
        /* <DEDUP_REMOVED lines=35> */
.L_x_6335:
[----:B------:R-:W-:Y:S05]  /*11620*/  BSYNC.RECONVERGENT B0 ;  /* 0x0000000000007941 */ /* 0x000fea0003800200 */
.L_x_6334:
        /* <DEDUP_REMOVED lines=18> */
[----:B------:R-:W0:Y:S01]  /*11750*/  LDCU.64 UR10, c[0x0][0x390] ;  /* 0x00007200ff0a77ac */ /* 0x000e220008000a00 */
[----:B------:R-:W2:Y:S01]  /*11760*/  LDCU.64 UR12, c[0x0][0x398] ;  /* 0x00007300ff0c77ac */ /* 0x000ea20008000a00 */
[----:B-1----:R-:W-:Y:S01]  /*11770*/  UISETP.NE.AND UP0, UPT, UR5, URZ, UPT ;  /* 0x000000ff0500728c */ /* 0x002fe2000bf05270 */
[----:B0-----:R-:W-:Y:S01]  /*11780*/  MOV R24, UR10 ;  /* 0x0000000a00187c02 */ /* 0x001fe20008000f00 */
        /* <DEDUP_REMOVED lines=18> */
[----:B------:R-:W-:Y:S02]  /*118b0*/  MOV R29, UR11 ;  /* 0x0000000b001d7c02 */ /* 0x000fe40008000f00 */
[----:B------:R-:W-:Y:S02]  /*118c0*/  MOV R31, UR13 ;  /* 0x0000000d001f7c02 */ /* 0x000fe40008000f00 */
[----:B------:R-:W2:Y:S01]  /*118d0*/  LDC.64 R20, c[0x0][0x790] ;  /* 0x0001e400ff147b82 */ /* 0x000ea20000000a00 */
[----:B0-----:R-:W-:-:S02]  /*118e0*/  IMAD R0, R0, UR7, RZ ;  /* 0x0000000700007c24 */ /* 0x001fc4000f8e02ff */
[----:B-1----:R-:W-:-:S07]  /*118f0*/  IMAD R22, R22, UR5, RZ ;  /* 0x0000000516167c24 */ /* 0x002fce000f8e02ff */
.L_x_6340:
[----:B------:R-:W-:-:S05]  /*11900*/  IADD3 R7, PT, PT, R0, R3, RZ ;  /* 0x0000000300077210 */ /* 0x000fca0007ffe0ff */
[----:B--2---:R-:W-:-:S05]  /*11910*/  IMAD.WIDE.U32 R6, R7, 0x20, R20 ;  /* 0x0000002007067825 */ /* 0x004fca00078e0014 */
[----:B------:R-:W2:Y:S04]  /*11920*/  LDG.E.128 R8, desc[UR36][R6.64] ;  /* 0x0000002406087981 */ /* 0x000ea8000c1e1d00 */
[----:B------:R-:W3:Y:S01]  /*11930*/  LDG.E.128 R12, desc[UR36][R6.64+0x10] ;  /* 0x00001024060c7981 */ /* 0x000ee2000c1e1d00 */
[----:B------:R-:W-:-:S05]  /*11940*/  IMAD.IADD R3, R22, 0x1, R3 ;  /* 0x0000000116037824 */ /* 0x000fca00078e0203 */
[----:B------:R-:W-:Y:S01]  /*11950*/  ISETP.GE.U32.AND P1, PT, R3, UR8, PT ;  /* 0x0000000803007c0c */ /* 0x000fe2000bf26070 */
[----:B--2---:R-:W-:Y:S02]  /*11960*/  DADD R24, R8, R24 ;  /* 0x0000000008187229 */ /* 0x004fe40000000018 */
[----:B------:R-:W-:Y:S02]  /*11970*/  DADD R26, R10, R26 ;  /* 0x000000000a1a7229 */ /* 0x000fe4000000001a */
[----:B---3--:R-:W-:Y:S02]  /*11980*/  DADD R28, R12, R28 ;  /* 0x000000000c1c7229 */ /* 0x008fe4000000001c */
[----:B------:R-:W-:-:S06]  /*11990*/  DADD R30, R14, R30 ;  /* 0x000000000e1e7229 */ /* 0x000fcc000000001e */
[----:B------:R-:W-:Y:S05]  /*119a0*/  @!P1 BRA `(.L_x_6340) ;  /* 0xfffffffc00d49947 */ /* 0x000fea000383ffff */
[----:B------:R-:W-:Y:S05]  /*119b0*/  BSYNC.RECONVERGENT B1 ;  /* 0x0000000000017941 */ /* 0x000fea0003800200 */
.L_x_6339:
[----:B------:R-:W-:Y:S05]  /*119c0*/  BRA `(.L_x_6338) ;  /* 0x0000000000747947 */ /* 0x000fea0003800000 */
.L_x_6337:
        /* <DEDUP_REMOVED lines=9> */
[----:B------:R-:W-:Y:S01]  /*11a60*/  MOV R3, R2 ;  /* 0x0000000200037202 */ /* 0x000fe20000000f00 */
[----:B------:R-:W-:Y:S01]  /*11a70*/  IMAD.U32 R28, RZ, RZ, UR10 ;  /* 0x0000000aff1c7e24 */ /* 0x000fe2000f8e00ff */
[----:B------:R-:W-:Y:S01]  /*11a80*/  MOV R29, UR11 ;  /* 0x0000000b001d7c02 */ /* 0x000fe20008000f00 */
[----:B------:R-:W-:Y:S01]  /*11a90*/  IMAD.U32 R31, RZ, RZ, UR13 ;  /* 0x0000000dff1f7e24 */ /* 0x000fe2000f8e00ff */
[----:B------:R-:W-:-:S03]  /*11aa0*/  MOV R30, UR12 ;  /* 0x0000000c001e7c02 */ /* 0x000fc60008000f00 */
[----:B------:R-:W2:Y:S08]  /*11ab0*/  LDC.64 R20, c[0x0][0x790] ;  /* 0x0001e400ff147b82 */ /* 0x000eb00000000a00 */
[----:B------:R-:W3:Y:S01]  /*11ac0*/  LDC R22, c[0x0][0x364] ;  /* 0x0000d900ff167b82 */ /* 0x000ee20000000800 */
[----:B0-----:R-:W-:-:S07]  /*11ad0*/  IMAD R0, R0, UR5, RZ ;  /* 0x0000000500007c24 */ /* 0x001fce000f8e02ff */
.L_x_6341:
[----:B------:R-:W-:-:S05]  /*11ae0*/  IADD3 R6, PT, PT, R0, R3, RZ ;  /* 0x0000000300067210 */ /* 0x000fca0007ffe0ff */
[----:B-1----:R-:W-:-:S04]  /*11af0*/  IMAD R7, R6, R19, R17 ;  /* 0x0000001306077224 */ /* 0x002fc800078e0211 */
[----:B--2---:R-:W-:-:S05]  /*11b00*/  IMAD.WIDE.U32 R6, R7, 0x20, R20 ;  /* 0x0000002007067825 */ /* 0x004fca00078e0014 */
[----:B------:R-:W2:Y:S04]  /*11b10*/  LDG.E.128 R8, desc[UR36][R6.64] ;  /* 0x0000002406087981 */ /* 0x000ea8000c1e1d00 */
[----:B------:R-:W4:Y:S01]  /*11b20*/  LDG.E.128 R12, desc[UR36][R6.64+0x10] ;  /* 0x00001024060c7981 */ /* 0x000f22000c1e1d00 */
[----:B---3--:R-:W-:-:S04]  /*11b30*/  IADD3 R3, PT, PT, R22, R3, RZ ;  /* 0x0000000316037210 */ /* 0x008fc80007ffe0ff */
[----:B------:R-:W-:Y:S01]  /*11b40*/  ISETP.GE.U32.AND P1, PT, R3, UR7, PT ;  /* 0x0000000703007c0c */ /* 0x000fe2000bf26070 */
[----:B--2---:R-:W-:Y:S02]  /*11b50*/  DADD R24, R8, R24 ;  /* 0x0000000008187229 */ /* 0x004fe40000000018 */
[----:B------:R-:W-:Y:S02]  /*11b60*/  DADD R26, R10, R26 ;  /* 0x000000000a1a7229 */ /* 0x000fe4000000001a */
[----:B----4-:R-:W-:Y:S02]  /*11b70*/  DADD R28, R12, R28 ;  /* 0x000000000c1c7229 */ /* 0x010fe4000000001c */
[----:B------:R-:W-:-:S06]  /*11b80*/  DADD R30, R14, R30 ;  /* 0x000000000e1e7229 */ /* 0x000fcc000000001e */
[----:B------:R-:W-:Y:S05]  /*11b90*/  @!P1 BRA `(.L_x_6341) ;  /* 0xfffffffc00d09947 */ /* 0x000fea000383ffff */
.L_x_6338:
[----:B------:R-:W-:Y:S05]  /*11ba0*/  BSYNC.RECONVERGENT B0 ;  /* 0x0000000000007941 */ /* 0x000fea0003800200 */
.L_x_6336:
        /* <DEDUP_REMOVED lines=11> */
.L_x_6345:
        /* <DEDUP_REMOVED lines=9> */
[----:B------:R-:W0:Y:S04]  /*11cf0*/  LDS.128 R8, [R0] ;  /* 0x0000000000087984 */ /* 0x000e280000000c00 */
[----:B------:R-:W1:Y:S01]  /*11d00*/  LDS.128 R12, [R0+0x10] ;  /* 0x00001000000c7984 */ /* 0x000e620000000c00 */
[----:B0-----:R-:W-:Y:S02]  /*11d10*/  DADD R24, R24, R8 ;  /* 0x0000000018187229 */ /* 0x001fe40000000008 */
[----:B------:R-:W-:Y:S02]  /*11d20*/  DADD R26, R26, R10 ;  /* 0x000000001a1a7229 */ /* 0x000fe4000000000a */
[----:B-1----:R-:W-:Y:S02]  /*11d30*/  DADD R28, R28, R12 ;  /* 0x000000001c1c7229 */ /* 0x002fe4000000000c */
[----:B------:R-:W-:-:S03]  /*11d40*/  DADD R30, R30, R14 ;  /* 0x000000001e1e7229 */ /* 0x000fc6000000000e */
[----:B------:R1:W-:Y:S04]  /*11d50*/  STS.128 [R3], R24 ;  /* 0x0000001803007388 */ /* 0x0003e80000000c00 */
[----:B------:R1:W-:Y:S04]  /*11d60*/  STS.128 [R3+0x10], R28 ;  /* 0x0000101c03007388 */ /* 0x0003e80000000c00 */
.L_x_6344:
[----:B------:R-:W-:Y:S05]  /*11d70*/  BSYNC.RECONVERGENT B0 ;  /* 0x0000000000007941 */ /* 0x000fea0003800200 */
.L_x_6343:
[----:B------:R-:W-:-:S03]  /*11d80*/  UISETP.GT.U32.AND UP0, UPT, UR4, 0x3, UPT ;  /* 0x000000030400788c */ /* 0x000fc6000bf04070 */
[----:B------:R-:W-:-:S06]  /*11d90*/  UMOV UR4, UR7 ;  /* 0x0000000700047c82 */ /* 0x000fcc0008000000 */
[----:B------:R-:W-:Y:S05]  /*11da0*/  BRA.U UP0, `(.L_x_6345) ;  /* 0xfffffffd00ac7547 */ /* 0x000fea000b83ffff */
.L_x_6342:
        /* <DEDUP_REMOVED lines=12> */
.L_x_6350:
        /* <DEDUP_REMOVED lines=8> */
[----:B------:R-:W-:-:S05]  /*11ef0*/  IMAD R0, R2, 0x20, R3 ;  /* 0x0000002002007824 */ /* 0x000fca00078e0203 */
[----:B------:R-:W0:Y:S04]  /*11f00*/  LDS.128 R8, [R0] ;  /* 0x0000000000087984 */ /* 0x000e280000000c00 */
[----:B------:R-:W3:Y:S01]  /*11f10*/  LDS.128 R12, [R0+0x10] ;  /* 0x00001000000c7984 */ /* 0x000ee20000000c00 */
[----:B012---:R-:W-:Y:S02]  /*11f20*/  DADD R24, R24, R8 ;  /* 0x0000000018187229 */ /* 0x007fe40000000008 */
[----:B------:R-:W-:Y:S02]  /*11f30*/  DADD R26, R26, R10 ;  /* 0x000000001a1a7229 */ /* 0x000fe4000000000a */
[----:B---3--:R-:W-:Y:S02]  /*11f40*/  DADD R28, R28, R12 ;  /* 0x000000001c1c7229 */ /* 0x008fe4000000000c */
[----:B------:R-:W-:-:S03]  /*11f50*/  DADD R30, R30, R14 ;  /* 0x000000001e1e7229 */ /* 0x000fc6000000000e */
[----:B------:R3:W-:Y:S04]  /*11f60*/  STS.128 [R3], R24 ;  /* 0x0000001803007388 */ /* 0x0007e80000000c00 */
[----:B------:R3:W-:Y:S04]  /*11f70*/  STS.128 [R3+0x10], R28 ;  /* 0x0000101c03007388 */ /* 0x0007e80000000c00 */
.L_x_6349:
[----:B------:R-:W-:Y:S05]  /*11f80*/  BSYNC.RECONVERGENT B0 ;  /* 0x0000000000007941 */ /* 0x000fea0003800200 */
.L_x_6348:
[----:B------:R-:W-:Y:S01]  /*11f90*/  MOV R0, R2 ;  /* 0x0000000200007202 */ /* 0x000fe20000000f00 */
[----:B------:R-:W-:Y:S06]  /*11fa0*/  @P2 BRA `(.L_x_6350) ;  /* 0xfffffffc00b02947 */ /* 0x000fec000383ffff */
.L_x_6347:
[----:B------:R-:W-:Y:S01]  /*11fb0*/  BAR.SYNC.DEFER_BLOCKING 0x0 ;  /* 0x0000000000007b1d */ /* 0x000fe20000010000 */
[----:B------:R-:W-:-:S09]  /*11fc0*/  UISETP.GE.U32.AND UP0, UPT, UR4, 0x2, UPT ;  /* 0x000000020400788c */ /* 0x000fd2000bf06070 */
[----:B------:R-:W-:Y:S05]  /*11fd0*/  BRA.U !UP0, `(.L_x_6346) ;  /* 0x0000000108407547 */ /* 0x000fea000b800000 */
[----:B------:R-:W-:-:S07]  /*11fe0*/  HFMA2 R13, -RZ, RZ, 0, 5.9604644775390625e-08 ;  /* 0x00000001ff0d7431 */ /* 0x000fce00000001ff */
.L_x_6351:
[----:B0123--:R-:W-:Y:S04]  /*11ff0*/  SHFL.DOWN PT, R3, R25, R13, 0x1f ;  /* 0x08001f0d19037589 */ /* 0x00ffe800000e0000 */
[----:B------:R-:W0:Y:S04]  /*12000*/  SHFL.DOWN PT, R2, R24, R13, 0x1f ;  /* 0x08001f0d18027589 */ /* 0x000e2800000e0000 */
[----:B------:R-:W-:Y:S04]  /*12010*/  SHFL.DOWN PT, R7, R27, R13, 0x1f ;  /* 0x08001f0d1b077589 */ /* 0x000fe800000e0000 */
[----:B------:R-:W1:Y:S04]  /*12020*/  SHFL.DOWN PT, R6, R26, R13, 0x1f ;  /* 0x08001f0d1a067589 */ /* 0x000e6800000e0000 */
[----:B------:R-:W-:Y:S04]  /*12030*/  SHFL.DOWN PT, R9, R29, R13, 0x1f ;  /* 0x08001f0d1d097589 */ /* 0x000fe800000e0000 */
[----:B------:R-:W2:Y:S04]  /*12040*/  SHFL.DOWN PT, R8, R28, R13, 0x1f ;  /* 0x08001f0d1c087589 */ /* 0x000ea800000e0000 */
[----:B------:R-:W-:Y:S04]  /*12050*/  SHFL.DOWN PT, R11, R31, R13, 0x1f ;  /* 0x08001f0d1f0b7589 */ /* 0x000fe800000e0000 */
[----:B------:R3:W4:Y:S01]  /*12060*/  SHFL.DOWN PT, R10, R30, R13, 0x1f ;  /* 0x08001f0d1e0a7589 */ /* 0x00072200000e0000 */
[----:B0-----:R-:W-:-:S02]  /*12070*/  DADD R24, R2, R24 ;  /* 0x0000000002187229 */ /* 0x001fc40000000018 */
[----:B-1----:R-:W-:Y:S01]  /*12080*/  DADD R26, R6, R26 ;  /* 0x00000000061a7229 */ /* 0x002fe2000000001a */
[----:B---3--:R-:W-:-:S05]  /*12090*/  IMAD.SHL.U32 R13, R13, 0x2, RZ ;  /* 0x000000020d0d7824 */ /* 0x008fca00078e00ff */
[----:B------:R-:W-:Y:S01]  /*120a0*/  ISETP.GE.AND P1, PT, R13, UR4, PT ;  /* 0x000000040d007c0c */ /* 0x000fe2000bf26270 */
[----:B--2---:R-:W-:Y:S02]  /*120b0*/  DADD R28, R8, R28 ;  /* 0x00000000081c7229 */ /* 0x004fe4000000001c */
[----:B----4-:R-:W-:-:S10]  /*120c0*/  DADD R30, R10, R30 ;  /* 0x000000000a1e7229 */ /* 0x010fd4000000001e */
[----:B------:R-:W-:Y:S05]  /*120d0*/  @!P1 BRA `(.L_x_6351) ;  /* 0xfffffffc00c49947 */ /* 0x000fea000383ffff */
.L_x_6346:
[----:B------:R-:W-:Y:S05]  /*120e0*/  @!P0 EXIT ;  /* 0x000000000000894d */ /* 0x000fea0003800000 */
[----:B------:R-:W4:Y:S02]  /*120f0*/  LDCU.64 UR4, c[0x0][0x788] ;  /* 0x0000f100ff0477ac */ /* 0x000f240008000a00 */
[----:B----4-:R-:W-:-:S04]  /*12100*/  UISETP.NE.U32.AND UP0, UPT, UR4, URZ, UPT ;  /* 0x000000ff0400728c */ /* 0x010fc8000bf05070 */
[----:B------:R-:W-:-:S09]  /*12110*/  UISETP.NE.AND.EX UP0, UPT, UR5, URZ, UPT, UP0 ;  /* 0x000000ff0500728c */ /* 0x000fd2000bf05300 */
[----:B------:R-:W-:Y:S05]  /*12120*/  BRA.U UP0, `(.L_x_6352) ;  /* 0x0000000100fc7547 */ /* 0x000fea000b800000 */
[----:B------:R-:W4:Y:S01]  /*12130*/  LDCU.U8 UR6, c[0x0][0x7a8] ;  /* 0x0000f500ff0677ac */ /* 0x000f220008000000 */
[----:B------:R-:W0:Y:S01]  /*12140*/  LDCU.64 UR4, c[0x0][0x778] ;  /* 0x0000ef00ff0477ac */ /* 0x000e220008000a00 */
[----:B----4-:R-:W-:Y:S02]  /*12150*/  ISETP.NE.AND P0, PT, RZ, UR6, PT ;  /* 0x00000006ff007c0c */ /* 0x010fe4000bf05270 */
[----:B0-----:R-:W-:Y:S02]  /*12160*/  IADD3 R12, P2, PT, R18, UR4, RZ ;  /* 0x00000004120c7c10 */ /* 0x001fe4000ff5e0ff */
[----:B------:R-:W-:Y:S02]  /*12170*/  IADD3 R2, P1, PT, R16, UR4, RZ ;  /* 0x0000000410027c10 */ /* 0x000fe4000ff3e0ff */
[----:B------:R-:W-:Y:S02]  /*12180*/  IADD3.X R13, PT, PT, RZ, UR5, RZ, P2, !PT ;  /* 0x00000005ff0d7c10 */ /* 0x000fe400097fe4ff */
[----:B-123--:R-:W-:-:S05]  /*12190*/  IADD3.X R3, PT, PT, RZ, UR5, RZ, P1, !PT ;  /* 0x00000005ff037c10 */ /* 0x00efca0008ffe4ff */
[----:B------:R-:W2:Y:S04]  /*121a0*/  @P0 LDG.E.128 R4, desc[UR36][R12.64] ;  /* 0x000000240c040981 */ /* 0x000ea8000c1e1d00 */
[----:B------:R-:W3:Y:S01]  /*121b0*/  @P0 LDG.E.128 R8, desc[UR36][R2.64] ;  /* 0x0000002402080981 */ /* 0x000ee2000c1e1d00 */
[----:B------:R-:W0:Y:S02]  /*121c0*/  LDCU.U8 UR4, c[0x0][0x7a9] ;  /* 0x0000f520ff0477ac */ /* 0x000e240008000000 */
[----:B0-----:R-:W-:Y:S01]  /*121d0*/  ISETP.NE.AND P1, PT, RZ, UR4, PT ;  /* 0x00000004ff007c0c */ /* 0x001fe2000bf25270 */
[----:B--2---:R-:W-:Y:S02]  /*121e0*/  @P0 DADD R24, R24, R4 ;  /* 0x0000000018180229 */ /* 0x004fe40000000004 */
[----:B------:R-:W-:-:S02]  /*121f0*/  @P0 DADD R26, R26, R6 ;  /* 0x000000001a1a0229 */ /* 0x000fc40000000006 */
[----:B---3--:R-:W-:Y:S02]  /*12200*/  @P0 DADD R28, R28, R8 ;  /* 0x000000001c1c0229 */ /* 0x008fe40000000008 */
[----:B------:R-:W-:-:S06]  /*12210*/  @P0 DADD R30, R30, R10 ;  /* 0x000000001e1e0229 */ /* 0x000fcc000000000a */
[----:B------:R0:W-:Y:S04]  /*12220*/  @!P1 STG.E.128 desc[UR36][R12.64], R24 ;  /* 0x000000180c009986 */ /* 0x0001e8000c101d24 */
[----:B------:R0:W-:Y:S01]  /*12230*/  @!P1 STG.E.128 desc[UR36][R2.64], R28 ;  /* 0x0000001c02009986 */ /* 0x0001e2000c101d24 */
        /* <DEDUP_REMOVED lines=19> */
[----:B--2--5:R-:W-:Y:S05]  /*12370*/  CALL.ABS.NOINC R14 ;  /* 0x000000000e007343 */ /* 0x024fea0003c00000 */
.L_x_6354:
        /* <DEDUP_REMOVED lines=19> */
.L_x_6355:
[----:B------:R-:W-:Y:S05]  /*124b0*/  BRA `(.L_x_6356) ;  /* 0x0000000000047947 */ /* 0x000fea0003800000 */
.L_x_6353:
[----:B------:R1:W-:Y:S02]  /*124c0*/  STG.E.128 desc[UR36][R12.64], R24 ;  /* 0x000000180c007986 */ /* 0x0003e4000c101d24 */
.L_x_6356:
[----:B------:R-:W2:Y:S02]  /*124d0*/  LDCU.64 UR4, c[0x0][0x778] ;  /* 0x0000ef00ff0477ac */ /* 0x000ea40008000a00 */
[----:B--2---:R-:W-:-:S04]  /*124e0*/  IADD3 R16, P0, PT, R16, UR4, RZ ;  /* 0x0000000410107c10 */ /* 0x004fc8000ff1e0ff */
[----:B------:R-:W-:-:S05]  /*124f0*/  IADD3.X R17, PT, PT, RZ, UR5, RZ, P0, !PT ;  /* 0x00000005ff117c10 */ /* 0x000fca00087fe4ff */
[----:B------:R-:W-:Y:S01]  /*12500*/  STG.E.128 desc[UR36][R16.64], R28 ;  /* 0x0000001c10007986 */ /* 0x000fe2000c101d24 */
[----:B------:R-:W-:Y:S05]  /*12510*/  EXIT ;  /* 0x000000000000794d */ /* 0x000fea0003800000 */
.L_x_6352:
[----:B------:R-:W4:Y:S01]  /*12520*/  LDCU.U8 UR4, c[0x0][0x7a8] ;  /* 0x0000f500ff0477ac */ /* 0x000f220008000000 */
[----:B------:R-:W0:Y:S01]  /*12530*/  LDCU.U8 UR5, c[0x0][0x7a9] ;  /* 0x0000f520ff0577ac */ /* 0x000e220008000000 */
[----:B----4-:R-:W-:Y:S02]  /*12540*/  UISETP.NE.AND UP1, UPT, UR4, URZ, UPT ;  /* 0x000000ff0400728c */ /* 0x010fe4000bf25270 */
[----:B0-----:R-:W-:-:S07]  /*12550*/  UISETP.NE.AND UP0, UPT, UR5, URZ, UPT ;  /* 0x000000ff0500728c */ /* 0x001fce000bf05270 */
[----:B------:R-:W-:Y:S05]  /*12560*/  BRA.U !UP1, `(.L_x_6357) ;  /* 0x0000000109187547 */ /* 0x000fea000b800000 */
[----:B------:R-:W1:Y:S04]  /*12570*/  LDG.E.128 R8, desc[UR36][R4.64] ;  /* 0x0000002404087981 */ /* 0x000e68000c1e1d00 */
[----:B------:R-:W4:Y:S01]  /*12580*/  LDG.E.128 R12, desc[UR36][R4.64+0x10] ;  /* 0x00001024040c7981 */ /* 0x000f22000c1e1d00 */
[----:B-123--:R-:W-:Y:S02]  /*12590*/  DADD R24, R24, R8 ;  /* 0x0000000018187229 */ /* 0x00efe40000000008 */
[----:B------:R-:W-:Y:S02]  /*125a0*/  DADD R26, R26, R10 ;  /* 0x000000001a1a7229 */ /* 0x000fe4000000000a */
[----:B----4-:R-:W-:Y:S02]  /*125b0*/  DADD R28, R28, R12 ;  /* 0x000000001c1c7229 */ /* 0x010fe4000000000c */
[----:B------:R-:W-:-:S11]  /*125c0*/  DADD R30, R30, R14 ;  /* 0x000000001e1e7229 */ /* 0x000fd6000000000e */
.L_x_6357:
        /* <DEDUP_REMOVED lines=17> */
[----:B----4-:R-:W-:-:S07]  /*126e0*/  MOV R11, UR9 ;  /* 0x00000009000b7c02 */ /* 0x010fce0008000f00 */
[----:B------:R-:W-:-:S07]  /*126f0*/  LEPC R20, `(.L_x_6360) ;  /* 0x000000001014794e */ /* 0x000fce0000000000 */
[----:B-1---5:R-:W-:Y:S05]  /*12700*/  CALL.ABS.NOINC R14 ;  /* 0x000000000e007343 */ /* 0x022fea0003c00000 */
.L_x_6360:
        /* <DEDUP_REMOVED lines=19> */
.L_x_6361:
[----:B------:R-:W-:Y:S05]  /*12840*/  BRA `(.L_x_6362) ;  /* 0x0000000000107947 */ /* 0x000fea0003800000 */
.L_x_6359:
[----:B------:R-:W0:Y:S02]  /*12850*/  LDCU.64 UR4, c[0x0][0x778] ;  /* 0x0000ef00ff0477ac */ /* 0x000e240008000a00 */
[----:B0-----:R-:W-:-:S05]  /*12860*/  IADD3 R18, P0, PT, R18, UR4, RZ ;  /* 0x0000000412127c10 */ /* 0x001fca000ff1e0ff */
[----:B------:R-:W-:-:S05]  /*12870*/  IMAD.X R19, RZ, RZ, UR5, P0 ;  /* 0x00000005ff137e24 */ /* 0x000fca00080e06ff */
[----:B------:R0:W-:Y:S03]  /*12880*/  STG.E.128 desc[UR36][R18.64], R24 ;  /* 0x0000001812007986 */ /* 0x0001e6000c101d24 */
.L_x_6362:
[----:B------:R-:W4:Y:S02]  /*12890*/  LDCU.64 UR4, c[0x0][0x778] ;  /* 0x0000ef00ff0477ac */ /* 0x000f240008000a00 */
[----:B----4-:R-:W-:-:S04]  /*128a0*/  IADD3 R16, P0, PT, R16, UR4, RZ ;  /* 0x0000000410107c10 */ /* 0x010fc8000ff1e0ff */
[----:B------:R-:W-:-:S05]  /*128b0*/  IADD3.X R17, PT, PT, RZ, UR5, RZ, P0, !PT ;  /* 0x00000005ff117c10 */ /* 0x000fca00087fe4ff */
[----:B------:R-:W-:Y:S01]  /*128c0*/  STG.E.128 desc[UR36][R16.64], R28 ;  /* 0x0000001c10007986 */ /* 0x000fe2000c101d24 */
[----:B------:R-:W-:Y:S05]  /*128d0*/  EXIT ;  /* 0x000000000000794d */ /* 0x000fea0003800000 */
.L_x_6358:
[----:B------:R-:W-:Y:S04]  /*128e0*/  STG.E.128 desc[UR36][R4.64], R24 ;  /* 0x0000001804007986 */ /* 0x000fe8000c101d24 */
[----:B------:R-:W-:Y:S01]  /*128f0*/  STG.E.128 desc[UR36][R4.64+0x10], R28 ;  /* 0x0000101c04007986 */ /* 0x000fe2000c101d24 */
[----:B------:R-:W-:Y:S05]  /*12900*/  EXIT ;  /* 0x000000000000794d */ /* 0x000fea0003800000 */
.L_x_6329:
        /* <DEDUP_REMOVED lines=19> */
[----:B------:R-:W-:-:S03]  /*12a40*/  IADD3.X R13, PT, PT, RZ, UR5, RZ, P1, !PT ;  /* 0x00000005ff0d7c10 */ /* 0x000fc60008ffe4ff */
[----:B------:R-:W-:-:S04]  /*12a50*/  IMAD.X R3, RZ, RZ, UR5, P0 ;  /* 0x00000005ff037e24 */ /* 0x000fc800080e06ff */
        /* <DEDUP_REMOVED lines=29> */
[----:B--2--5:R-:W-:Y:S05]  /*12c30*/  CALL.ABS.NOINC R14 ;  /* 0x000000000e007343 */ /* 0x024fea0003c00000 */
.L_x_6365:
        /* <DEDUP_REMOVED lines=19> */
.L_x_6366:
[----:B------:R-:W-:Y:S05]  /*12d70*/  BRA `(.L_x_6367) ;  /* 0x0000000000047947 */ /* 0x000fea0003800000 */
.L_x_6364:
[----:B------:R1:W-:Y:S02]  /*12d80*/  STG.E.128 desc[UR36][R12.64], R24 ;  /* 0x000000180c007986 */ /* 0x0003e4000c101d24 */
.L_x_6367:
[----:B------:R-:W2:Y:S02]  /*12d90*/  LDCU.64 UR4, c[0x0][0x778] ;  /* 0x0000ef00ff0477ac */ /* 0x000ea40008000a00 */
[----:B--2---:R-:W-:-:S04]  /*12da0*/  IADD3 R16, P0, PT, R16, UR4, RZ ;  /* 0x0000000410107c10 */ /* 0x004fc8000ff1e0ff */
[----:B------:R-:W-:-:S05]  /*12db0*/  IADD3.X R17, PT, PT, RZ, UR5, RZ, P0, !PT ;  /* 0x00000005ff117c10 */ /* 0x000fca00087fe4ff */
[----:B------:R-:W-:Y:S01]  /*12dc0*/  STG.E.128 desc[UR36][R16.64], R68 ;  /* 0x0000004410007986 */ /* 0x000fe2000c101d24 */
[----:B------:R-:W-:Y:S05]  /*12dd0*/  EXIT ;  /* 0x000000000000794d */ /* 0x000fea0003800000 */
.L_x_6363:
[----:B------:R-:W0:Y:S01]  /*12de0*/  LDCU.U8 UR4, c[0x0][0x7a8] ;  /* 0x0000f500ff0477ac */ /* 0x000e220008000000 */
[----:B------:R-:W1:Y:S01]  /*12df0*/  LDCU.U8 UR5, c[0x0][0x7a9] ;  /* 0x0000f520ff0577ac */ /* 0x000e620008000000 */
[----:B0-----:R-:W-:Y:S02]  /*12e00*/  UISETP.NE.AND UP0, UPT, UR4, URZ, UPT ;  /* 0x000000ff0400728c */ /* 0x001fe4000bf05270 */
[----:B-1----:R-:W-:-:S07]  /*12e10*/  UISETP.NE.AND UP1, UPT, UR5, URZ, UPT ;  /* 0x000000ff0500728c */ /* 0x002fce000bf25270 */
[----:B------:R-:W-:Y:S05]  /*12e20*/  BRA.U !UP0, `(.L_x_6368) ;  /* 0x0000000108187547 */ /* 0x000fea000b800000 */
[----:B------:R-:W2:Y:S04]  /*12e30*/  LDG.E.128 R8, desc[UR36][R4.64] ;  /* 0x0000002404087981 */ /* 0x000ea8000c1e1d00 */
[----:B------:R-:W3:Y:S01]  /*12e40*/  LDG.E.128 R12, desc[UR36][R4.64+0x10] ;  /* 0x00001024040c7981 */ /* 0x000ee2000c1e1d00 */
[----:B--2---:R-:W-:Y:S02]  /*12e50*/  DADD R24, R24, R8 ;  /* 0x0000000018187229 */ /* 0x004fe40000000008 */
[----:B------:R-:W-:Y:S02]  /*12e60*/  DADD R26, R26, R10 ;  /* 0x000000001a1a7229 */ /* 0x000fe4000000000a */
[----:B---3--:R-:W-:Y:S02]  /*12e70*/  DADD R68, R68, R12 ;  /* 0x0000000044447229 */ /* 0x008fe4000000000c */
[----:B------:R-:W-:-:S11]  /*12e80*/  DADD R70, R70, R14 ;  /* 0x0000000046467229 */ /* 0x000fd6000000000e */
.L_x_6368:
        /* <DEDUP_REMOVED lines=20> */
.L_x_6371:
        /* <DEDUP_REMOVED lines=19> */
.L_x_6372:
[----:B------:R-:W-:Y:S05]  /*13100*/  BRA `(.L_x_6373) ;  /* 0x0000000000107947 */ /* 0x000fea0003800000 */
.L_x_6370:
[----:B------:R-:W0:Y:S02]  /*13110*/  LDCU.64 UR4, c[0x0][0x778] ;  /* 0x0000ef00ff0477ac */ /* 0x000e240008000a00 */
[----:B0-----:R-:W-:-:S04]  /*13120*/  IADD3 R2, P0, PT, R19, UR4, RZ ;  /* 0x0000000413027c10 */ /* 0x001fc8000ff1e0ff */
[----:B------:R-:W-:-:S05]  /*13130*/  IADD3.X R3, PT, PT, RZ, UR5, RZ, P0, !PT ;  /* 0x00000005ff037c10 */ /* 0x000fca00087fe4ff */
[----:B------:R0:W-:Y:S04]  /*13140*/  STG.E.128 desc[UR36][R2.64], R24 ;  /* 0x0000001802007986 */ /* 0x0001e8000c101d24 */
.L_x_6373:
[----:B------:R-:W1:Y:S02]  /*13150*/  LDCU.64 UR4, c[0x0][0x778] ;  /* 0x0000ef00ff0477ac */ /* 0x000e640008000a00 */
[----:B-1----:R-:W-:-:S04]  /*13160*/  IADD3 R16, P0, PT, R16, UR4, RZ ;  /* 0x0000000410107c10 */ /* 0x002fc8000ff1e0ff */
[----:B------:R-:W-:-:S05]  /*13170*/  IADD3.X R17, PT, PT, RZ, UR5, RZ, P0, !PT ;  /* 0x00000005ff117c10 */ /* 0x000fca00087fe4ff */
[----:B------:R-:W-:Y:S01]  /*13180*/  STG.E.128 desc[UR36][R16.64], R68 ;  /* 0x0000004410007986 */ /* 0x000fe2000c101d24 */
[----:B------:R-:W-:Y:S05]  /*13190*/  EXIT ;  /* 0x000000000000794d */ /* 0x000fea0003800000 */
.L_x_6369:
[----:B------:R-:W-:Y:S04]  /*131a0*/  STG.E.128 desc[UR36][R4.64], R24 ;  /* 0x0000001804007986 */ /* 0x000fe8000c101d24 */
[----:B------:R-:W-:Y:S01]  /*131b0*/  STG.E.128 desc[UR36][R4.64+0x10], R68 ;  /* 0x0000104404007986 */ /* 0x000fe2000c101d24 */
[----:B------:R-:W-:Y:S05]  /*131c0*/  EXIT ;  /* 0x000000000000794d */ /* 0x000fea0003800000 */
.L_x_6374:
        /* <DEDUP_REMOVED lines=11> */
.L_x_8900:


//--------------------- .text._ZN2at6native13reduce_kernelILi64ELi4ENS0_8ReduceOpIN3c107complexIdEENS0_14func_wrapper_tIS5_NS0_55_GLOBAL__N__0955718d_22_SparseCsrTensorMath_cu_868dd54514ReductionAddOpIS5_EEEEjS5_Li4ELi4EEEEEvT1_ --------------------------
	.section	.text._ZN2at6native13reduce_kernelILi64ELi4ENS0_8ReduceOpIN3c107complexIdEENS0_14func_wrapper_tIS5_NS0_55_GLOBAL__N__0955718d_22_SparseCsrTensorMath_cu_868dd54514ReductionAddOpIS5_EEEEjS5_Li4ELi4EEEEEvT1_,"ax",@progbits
	.align	128
.text._ZN2at6native13reduce_kernelILi64ELi4ENS0_8ReduceOpIN3c107complexIdEENS0_14func_wrapper_tIS5_NS0_55_GLOBAL__N__0955718d_22_SparseCsrTensorMath_cu_868dd54514ReductionAddOpIS5_EEEEjS5_Li4ELi4EEEEEvT1_:
        .type           _ZN2at6native13reduce_kernelILi64ELi4ENS0_8ReduceOpIN3c107complexIdEENS0_14func_wrapper_tIS5_NS0_55_GLOBAL__N__0955718d_22_SparseCsrTensorMath_cu_868dd54514ReductionAddOpIS5_EEEEjS5_Li4ELi4EEEEEvT1_,@function
        .size           _ZN2at6native13reduce_kernelILi64ELi4ENS0_8ReduceOpIN3c107complexIdEENS0_14func_wrapper_tIS5_NS0_55_GLOBAL__N__0955718d_22_SparseCsrTensorMath_cu_868dd54514ReductionAddOpIS5_EEEEjS5_Li4ELi4EEEEEvT1_,(.L_x_8901 - _ZN2at6native13reduce_kernelILi64ELi4ENS0_8ReduceOpIN3c107complexIdEENS0_14func_wrapper_tIS5_NS0_55_GLOBAL__N__0955718d_22_SparseCsrTensorMath_cu_868dd54514ReductionAddOpIS5_EEEEjS5_Li4ELi4EEEEEvT1_)
        .other          _ZN2at6native13reduce_kernelILi64ELi4ENS0_8ReduceOpIN3c107complexIdEENS0_14func_wrapper_tIS5_NS0_55_GLOBAL__N__0955718d_22_SparseCsrTensorMath_cu_868dd54514ReductionAddOpIS5_EEEEjS5_Li4ELi4EEEEEvT1_,@"STO_CUDA_ENTRY STV_DEFAULT"
_ZN2at6native13reduce_kernelILi64ELi4ENS0_8ReduceOpIN3c107complexIdEENS0_14func_wrapper_tIS5_NS0_55_GLOBAL__N__0955718d_22_SparseCsrTensorMath_cu_868dd54514ReductionAddOpIS5_EEEEjS5_Li4ELi4EEEEEvT1_:
        /* <DEDUP_REMOVED lines=297> */
.L_x_6375:
        /* <DEDUP_REMOVED lines=40> */
.L_x_6379:
        /* <DEDUP_REMOVED lines=45> */
.L_x_6383:
[----:B------:R-:W-:Y:S05]  /*17e0*/  BSYNC.RECONVERGENT B1 ;  /* 0x0000000000017941 */ /* 0x000fea0003800200 */
.L_x_6382:
[----:B------:R-:W0:Y:S01]  /*17f0*/  LDC R3, c[0x0][0x3a4] ;  /* 0x0000e900ff037b82 */ /* 0x000e220000000800 */
[----:B------:R-:W-:-:S05]  /*1800*/  IADD3 R18, P0, PT, R18, 0x40, RZ ;  /* 0x0000004012127810 */ /* 0x000fca0007f1e0ff */
[----:B------:R-:W-:Y:S01]  /*1810*/  IMAD.X R19, RZ, RZ, R19, P0 ;  /* 0x000000ffff137224 */ /* 0x000fe200000e0613 */
[----:B0-----:R-:W-:-:S07]  /*1820*/  IADD3 R40, PT, PT, R0, -0x4, R3 ;  /* 0xfffffffc00287810 */ /* 0x001fce0007ffe003 */
.L_x_6381:
[----:B------:R-:W-:Y:S05]  /*1830*/  BSYNC.RECONVERGENT B0 ;  /* 0x0000000000007941 */ /* 0x000fea0003800200 */
.L_x_6380:
        /* <DEDUP_REMOVED lines=23> */
.L_x_6386:
[C---:B------:R-:W-:Y:S01]  /*19b0*/  IMAD.WIDE.U32 R20, R3.reuse, 0x40, R18 ;  /* 0x0000004003147825 */ /* 0x040fe200078e0012 */
[----:B------:R-:W0:Y:S04]  /*19c0*/  LDCU UR4, c[0x0][0x3ac] ;  /* 0x00007580ff0477ac */ /* 0x000e280008000800 */
[----:B------:R-:W2:Y:S04]  /*19d0*/  LDG.E.ENL2.256 R28, R24, desc[UR36][R20.64] ;  /* 0xfe0000241418797e */ /* 0x000ea8000812191c */
[----:B------:R-:W3:Y:S01]  /*19e0*/  LDG.E.ENL2.256 R36, R32, desc[UR36][R20.64+0x20] ;  /* 0xfe0001241420797e */ /* 0x000ee20008121924 */
[----:B0-----:R-:W-:Y:S01]  /*19f0*/  VIADD R3, R3, UR4 ;  /* 0x0000000403037c36 */ /* 0x001fe20008000000 */
[----:B--2---:R-:W-:-:S04]  /*1a00*/  DADD R4, R24, R4 ;  /* 0x0000000018047229 */ /* 0x004fc80000000004 */
[----:B------:R-:W-:Y:S01]  /*1a10*/  LEA R25, R3, 0x3, 0x2 ;  /* 0x0000000303197811 */ /* 0x000fe200078e10ff */
[----:B------:R-:W-:Y:S02]  /*1a20*/  DADD R6, R26, R6 ;  /* 0x000000001a067229 */ /* 0x000fe40000000006 */
[----:B------:R-:W-:Y:S01]  /*1a30*/  DADD R14, R28, R14 ;  /* 0x000000001c0e7229 */ /* 0x000fe2000000000e */
[----:B------:R-:W-:Y:S01]  /*1a40*/  ISETP.GE.U32.AND P1, PT, R25, R40, PT ;  /* 0x000000281900720c */ /* 0x000fe20003f26070 */
[----:B------:R-:W-:Y:S02]  /*1a50*/  DADD R12, R30, R12 ;  /* 0x000000001e0c7229 */ /* 0x000fe4000000000c */
[----:B---3--:R-:W-:Y:S02]  /*1a60*/  DADD R10, R32, R10 ;  /* 0x00000000200a7229 */ /* 0x008fe4000000000a */
[----:B------:R-:W-:Y:S02]  /*1a70*/  DADD R8, R34, R8 ;  /* 0x0000000022087229 */ /* 0x000fe40000000008 */
[----:B------:R-:W-:-:S02]  /*1a80*/  DADD R124, R36, R124 ;  /* 0x00000000247c7229 */ /* 0x000fc4000000007c */
[----:B------:R-:W-:-:S04]  /*1a90*/  DADD R126, R38, R126 ;  /* 0x00000000267e7229 */ /* 0x000fc8000000007e */
[----:B------:R-:W-:Y:S07]  /*1aa0*/  @!P1 BRA `(.L_x_6386) ;  /* 0xfffffffc00c09947 */ /* 0x000fee000383ffff */
.L_x_6385:
[----:B------:R-:W-:Y:S05]  /*1ab0*/  BSYNC.RECONVERGENT B0 ;  /* 0x0000000000007941 */ /* 0x000fea0003800200 */
.L_x_6384:
        /* <DEDUP_REMOVED lines=10> */
.L_x_6388:
[----:B------:R-:W-:Y:S05]  /*1b60*/  BSYNC.RECONVERGENT B0 ;  /* 0x0000000000007941 */ /* 0x000fea0003800200 */
.L_x_6387:
[----:B------:R-:W-:Y:S01]  /*1b70*/  DADD R4, R14, R4 ;  /* 0x000000000e047229 */ /* 0x000fe20000000004 */
[----:B------:R-:W-:Y:S01]  /*1b80*/  CS2R R140, SRZ ;  /* 0x00000000008c7805 */ /* 0x000fe2000001ff00 */
[----:B------:R-:W-:Y:S01]  /*1b90*/  DADD R6, R12, R6 ;  /* 0x000000000c067229 */ /* 0x000fe20000000006 */
[----:B------:R-:W-:Y:S02]  /*1ba0*/  CS2R R134, SRZ ;  /* 0x0000000000867805 */ /* 0x000fe4000001ff00 */
[----:B------:R-:W-:Y:S02]  /*1bb0*/  CS2R R132, SRZ ;  /* 0x0000000000847805 */ /* 0x000fe4000001ff00 */
[----:B------:R-:W-:Y:S02]  /*1bc0*/  CS2R R130, SRZ ;  /* 0x0000000000827805 */ /* 0x000fe4000001ff00 */
[----:B------:R-:W-:Y:S01]  /*1bd0*/  CS2R R128, SRZ ;  /* 0x0000000000807805 */ /* 0x000fe2000001ff00 */
[----:B------:R-:W-:-:S02]  /*1be0*/  DADD R4, R4, R10 ;  /* 0x0000000004047229 */ /* 0x000fc4000000000a */
[----:B------:R-:W-:-:S06]  /*1bf0*/  DADD R6, R6, R8 ;  /* 0x0000000006067229 */ /* 0x000fcc0000000008 */
[----:B------:R-:W-:Y:S02]  /*1c00*/  DADD R124, R4, R124 ;  /* 0x00000000047c7229 */ /* 0x000fe4000000007c */
[----:B------:R-:W-:Y:S01]  /*1c10*/  DADD R126, R6, R126 ;  /* 0x00000000067e7229 */ /* 0x000fe2000000007e */
[----:B------:R-:W-:Y:S10]  /*1c20*/  BRA `(.L_x_6377) ;  /* 0x000000c000247947 */ /* 0x000ff40003800000 */
.L_x_6378:
        /* <DEDUP_REMOVED lines=31> */
[----:B------:R-:W-:Y:S02]  /*1e20*/  CS2R R56, SRZ ;  /* 0x0000000000387805 */ /* 0x000fe4000001ff00 */
[----:B------:R-:W-:-:S02]  /*1e30*/  CS2R R62, SRZ ;  /* 0x00000000003e7805 */ /* 0x000fc4000001ff00 */
[----:B------:R-:W-:Y:S02]  /*1e40*/  CS2R R60, SRZ ;  /* 0x00000000003c7805 */ /* 0x000fe4000001ff00 */
[----:B------:R-:W-:Y:S02]  /*1e50*/  CS2R R66, SRZ ;  /* 0x0000000000427805 */ /* 0x000fe4000001ff00 */
[----:B------:R-:W-:Y:S02]  /*1e60*/  ISETP.GE.U32.AND P0, PT, R4, R7, PT ;  /* 0x000000070400720c */ /* 0x000fe40003f06070 */
[----:B------:R-:W-:Y:S01]  /*1e70*/  CS2R R64, SRZ ;  /* 0x0000000000407805 */ /* 0x000fe2000001ff00 */
[----:B------:R-:W0:Y:S01]  /*1e80*/  LDC.64 R4, c[0x0][0x398] ;  /* 0x0000e600ff047b82 */ /* 0x000e220000000a00 */
[----:B------:R-:W-:Y:S02]  /*1e90*/  CS2R R70, SRZ ;  /* 0x0000000000467805 */ /* 0x000fe4000001ff00 */
[----:B------:R-:W-:-:S02]  /*1ea0*/  CS2R R68, SRZ ;  /* 0x0000000000447805 */ /* 0x000fc4000001ff00 */
        /* <DEDUP_REMOVED lines=122> */
.L_x_6392:
[----:B------:R-:W-:Y:S01]  /*2650*/  SHF.R.U32.HI R101, RZ, 0x2, R0 ;  /* 0x00000002ff657819 */ /* 0x000fe20000011600 */
[----:B------:R-:W-:-:S04]  /*2660*/  IMAD.IADD R0, R0, 0x1, R3 ;  /* 0x0000000100007824 */ /* 0x000fc800078e0203 */
[----:B------:R-:W-:Y:S01]  /*2670*/  IMAD.WIDE.U32 R100, R101, 0x40, R18 ;  /* 0x0000004065647825 */ /* 0x000fe200078e0012 */
[----:B------:R-:W-:Y:S02]  /*2680*/  SHF.R.U32.HI R141, RZ, 0x2, R0 ;  /* 0x00000002ff8d7819 */ /* 0x000fe40000011600 */
[----:B------:R-:W-:Y:S02]  /*2690*/  IADD3 R0, PT, PT, R0, R3, RZ ;  /* 0x0000000300007210 */ /* 0x000fe40007ffe0ff */
[----:B------:R-:W2:Y:S01]  /*26a0*/  LDG.E.ENL2.256 R72, R76, desc[UR36][R100.64] ;  /* 0xfe000024644c797e */ /* 0x000ea20008121948 */
[----:B------:R-:W-:Y:S01]  /*26b0*/  IMAD.WIDE.U32 R140, R141, 0x40, R18 ;  /* 0x000000408d8c7825 */ /* 0x000fe200078e0012 */
[----:B------:R-:W-:Y:S02]  /*26c0*/  SHF.R.U32.HI R143, RZ, 0x2, R0 ;  /* 0x00000002ff8f7819 */ /* 0x000fe40000011600 */
[----:B------:R-:W3:Y:S01]  /*26d0*/  LDG.E.ENL2.256 R64, R68, desc[UR36][R100.64+0x20] ;  /* 0xfe0001246444797e */ /* 0x000ee20008121940 */
[----:B------:R-:W-:-:S03]  /*26e0*/  IMAD.IADD R0, R0, 0x1, R3 ;  /* 0x0000000100007824 */ /* 0x000fc600078e0203 */
[----:B------:R-:W4:Y:S01]  /*26f0*/  LDG.E.ENL2.256 R56, R60, desc[UR36][R140.64] ;  /* 0xfe0000248c3c797e */ /* 0x000f220008121938 */
[----:B------:R-:W-:Y:S01]  /*2700*/  IMAD.WIDE.U32 R142, R143, 0x40, R18 ;  /* 0x000000408f8e7825 */ /* 0x000fe200078e0012 */
[----:B------:R-:W-:Y:S02]  /*2710*/  SHF.R.U32.HI R145, RZ, 0x2, R0 ;  /* 0x00000002ff917819 */ /* 0x000fe40000011600 */
[----:B------:R-:W5:Y:S03]  /*2720*/  LDG.E.ENL2.256 R48, R52, desc[UR36][R140.64+0x20] ;  /* 0xfe0001248c34797e */ /* 0x000f660008121930 */
[----:B------:R-:W-:Y:S01]  /*2730*/  IMAD.WIDE.U32 R144, R145, 0x40, R18 ;  /* 0x0000004091907825 */ /* 0x000fe200078e0012 */
[----:B------:R-:W5:Y:S04]  /*2740*/  LDG.E.ENL2.256 R80, R108, desc[UR36][R142.64] ;  /* 0xfe0000248e6c797e */ /* 0x000f680008121950 */
[----:B------:R-:W5:Y:S04]  /*2750*/  LDG.E.ENL2.256 R88, R84, desc[UR36][R142.64+0x20] ;  /* 0xfe0001248e54797e */ /* 0x000f680008121958 */
[----:B------:R-:W5:Y:S04]  /*2760*/  LDG.E.ENL2.256 R96, R92, desc[UR36][R144.64] ;  /* 0xfe000024905c797e */ /* 0x000f680008121960 */
        /* <DEDUP_REMOVED lines=35> */
[----:B------:R-:W-:Y:S01]  /*29a0*/  DADD R136, R106, R136 ;  /* 0x000000006a887229 */ /* 0x000fe20000000088 */
[----:B------:R-:W-:Y:S10]  /*29b0*/  @!P0 BRA `(.L_x_6392) ;  /* 0xfffffffc00248947 */ /* 0x000ff4000383ffff */
[----:B------:R-:W-:Y:S05]  /*29c0*/  BSYNC.RECONVERGENT B1 ;  /* 0x0000000000017941 */ /* 0x000fea0003800200 */
.L_x_6391:
[----:B------:R-:W-:Y:S05]  /*29d0*/  BSYNC.RECONVERGENT B0 ;  /* 0x0000000000007941 */ /* 0x000fea0003800200 */
.L_x_6390:
        /* <DEDUP_REMOVED lines=27> */
.L_x_6394:
[----:B------:R-:W-:Y:S05]  /*2b90*/  BSYNC.RECONVERGENT B0 ;  /* 0x0000000000007941 */ /* 0x000fea0003800200 */
.L_x_6393:
[----:B------:R-:W-:Y:S04]  /*2ba0*/  BSSY.RECONVERGENT B0, `(.L_x_6395) ;  /* 0x000002a000007945 */ /* 0x000fe80003800200 */
[----:B------:R-:W-:Y:S05]  /*2bb0*/  @P0 BRA `(.L_x_6396) ;  /* 0x0000000000a00947 */ /* 0x000fea0003800000 */
[----:B------:R-:W-:Y:S01]  /*2bc0*/  IADD3 R0, PT, PT, R0, R3, RZ ;  /* 0x0000000300007210 */ /* 0x000fe20007ffe0ff */
[----:B-----5:R-:W-:Y:S02]  /*2bd0*/  DADD R28, R28, R76 ;  /* 0x000000001c1c7229 */ /* 0x020fe4000000004c */
[----:B------:R-:W-:Y:S01]  /*2be0*/  DADD R4, R4, R78 ;  /* 0x0000000004047229 */ /* 0x000fe2000000004e */
[----:B------:R-:W-:Y:S01]  /*2bf0*/  ISETP.GE.U32.AND P0, PT, R0, R7, PT ;  /* 0x000000070000720c */ /* 0x000fe20003f06070 */
[----:B------:R-:W-:Y:S02]  /*2c00*/  DADD R30, R30, R72 ;  /* 0x000000001e1e7229 */ /* 0x000fe40000000048 */
[----:B------:R-:W-:Y:S02]  /*2c10*/  DADD R8, R8, R74 ;  /* 0x0000000008087229 */ /* 0x000fe4000000004a */
[----:B------:R-:W-:Y:S02]  /*2c20*/  DADD R32, R32, R68 ;  /* 0x0000000020207229 */ /* 0x000fe40000000044 */
[----:B------:R-:W-:-:S02]  /*2c30*/  DADD R10, R10, R70 ;  /* 0x000000000a0a7229 */ /* 0x000fc40000000046 */
[----:B------:R-:W-:Y:S02]  /*2c40*/  DADD R34, R34, R64 ;  /* 0x0000000022227229 */ /* 0x000fe40000000040 */
[----:B------:R-:W-:Y:S02]  /*2c50*/  DADD R12, R12, R66 ;  /* 0x000000000c0c7229 */ /* 0x000fe40000000042 */
[----:B------:R-:W-:Y:S09]  /*2c60*/  @P0 BRA `(.L_x_6396) ;  /* 0x0000000000740947 */ /* 0x000ff20003800000 */
[----:B------:R-:W-:Y:S01]  /*2c70*/  IMAD.IADD R0, R0, 0x1, R3 ;  /* 0x0000000100007824 */ /* 0x000fe200078e0203 */
[----:B------:R-:W-:Y:S02]  /*2c80*/  DADD R36, R36, R60 ;  /* 0x0000000024247229 */ /* 0x000fe4000000003c */
[----:B------:R-:W-:Y:S02]  /*2c90*/  DADD R14, R14, R62 ;  /* 0x000000000e0e7229 */ /* 0x000fe4000000003e */
[----:B------:R-:W-:Y:S01]  /*2ca0*/  ISETP.GE.U32.AND P0, PT, R0, R7, PT ;  /* 0x000000070000720c */ /* 0x000fe20003f06070 */
[----:B------:R-:W-:Y:S02]  /*2cb0*/  DADD R38, R38, R56 ;  /* 0x0000000026267229 */ /* 0x000fe40000000038 */
[----:B------:R-:W-:Y:S02]  /*2cc0*/  DADD R20, R20, R58 ;  /* 0x0000000014147229 */ /* 0x000fe4000000003a */
[----:B------:R-:W-:-:S02]  /*2cd0*/  DADD R40, R40, R52 ;  /* 0x0000000028287229 */ /* 0x000fc40000000034 */
[----:B------:R-:W-:Y:S02]  /*2ce0*/  DADD R24, R24, R54 ;  /* 0x0000000018187229 */ /* 0x000fe40000000036 */
[----:B------:R-:W-:Y:S02]  /*2cf0*/  DADD R42, R42, R48 ;  /* 0x000000002a2a7229 */ /* 0x000fe40000000030 */
[----:B------:R-:W-:Y:S02]  /*2d00*/  DADD R26, R26, R50 ;  /* 0x000000001a1a7229 */ /* 0x000fe40000000032 */
[----:B------:R-:W-:Y:S09]  /*2d10*/  @P0 BRA `(.L_x_6396) ;  /* 0x0000000000480947 */ /* 0x000ff20003800000 */
[----:B------:R-:W-:Y:S01]  /*2d20*/  IADD3 R0, PT, PT, R0, R3, RZ ;  /* 0x0000000300007210 */ /* 0x000fe20007ffe0ff */
[----:B------:R-:W-:Y:S02]  /*2d30*/  DADD R44, R44, R108 ;  /* 0x000000002c2c7229 */ /* 0x000fe4000000006c */
        /* <DEDUP_REMOVED lines=8> */
[----:B------:R-:W-:Y:S02]  /*2dc0*/  @!P0 DADD R124, R124, R92 ;  /* 0x000000007c7c8229 */ /* 0x000fe4000000005c */
[----:B------:R-:W-:Y:S02]  /*2dd0*/  @!P0 DADD R126, R126, R94 ;  /* 0x000000007e7e8229 */ /* 0x000fe4000000005e */
[----:B------:R-:W-:Y:S02]  /*2de0*/  @!P0 DADD R128, R128, R96 ;  /* 0x0000000080808229 */ /* 0x000fe40000000060 */
[----:B------:R-:W-:-:S02]  /*2df0*/  @!P0 DADD R130, R130, R98 ;  /* 0x0000000082828229 */ /* 0x000fc40000000062 */
[----:B------:R-:W-:Y:S02]  /*2e00*/  @!P0 DADD R132, R132, R100 ;  /* 0x0000000084848229 */ /* 0x000fe40000000064 */
[----:B------:R-:W-:Y:S02]  /*2e10*/  @!P0 DADD R134, R134, R102 ;  /* 0x0000000086868229 */ /* 0x000fe40000000066 */
[----:B------:R-:W-:Y:S02]  /*2e20*/  @!P0 DADD R138, R138, R104 ;  /* 0x000000008a8a8229 */ /* 0x000fe40000000068 */
[----:B------:R-:W-:-:S11]  /*2e30*/  @!P0 DADD R136, R136, R106 ;  /* 0x0000000088888229 */ /* 0x000fd6000000006a */
.L_x_6396:
[----:B------:R-:W-:Y:S05]  /*2e40*/  BSYNC.RECONVERGENT B0 ;  /* 0x0000000000007941 */ /* 0x000fea0003800200 */
.L_x_6395:
        /* <DEDUP_REMOVED lines=22> */
[----:B0-----:R-:W-:Y:S02]  /*2fb0*/  DADD R140, R34, R138 ;  /* 0x00000000228c7229 */ /* 0x001fe4000000008a */
[----:B------:R-:W-:Y:S01]  /*2fc0*/  DADD R142, R12, R136 ;  /* 0x000000000c8e7229 */ /* 0x000fe20000000088 */
[----:B------:R-:W-:Y:S10]  /*2fd0*/  BRA `(.L_x_6377) ;  /* 0x000000ac00387947 */ /* 0x000ff40003800000 */
.L_x_6389:
        /* <DEDUP_REMOVED lines=21> */
[----:B------:R-:W-:Y:S02]  /*3130*/  CS2R R108, SRZ ;  /* 0x00000000006c7805 */ /* 0x000fe4000001ff00 */
[----:B------:R-:W-:-:S02]  /*3140*/  CS2R R50, SRZ ;  /* 0x0000000000327805 */ /* 0x000fc4000001ff00 */
[----:B------:R-:W-:Y:S02]  /*3150*/  CS2R R48, SRZ ;  /* 0x0000000000307805 */ /* 0x000fe4000001ff00 */
[----:B------:R-:W-:Y:S02]  /*3160*/  CS2R R54, SRZ ;  /* 0x0000000000367805 */ /* 0x000fe4000001ff00 */
[----:B------:R-:W-:Y:S01]  /*3170*/  CS2R R52, SRZ ;  /* 0x0000000000347805 */ /* 0x000fe2000001ff00 */
[----:B0-----:R-:W-:Y:S01]  /*3180*/  IMAD R4, R3, 0x3, R0 ;  /* 0x0000000303047824 */ /* 0x001fe200078e0200 */
[----:B------:R-:W-:Y:S02]  /*3190*/  CS2R R58, SRZ ;  /* 0x00000000003a7805 */ /* 0x000fe4000001ff00 */
[----:B------:R-:W-:Y:S02]  /*31a0*/  CS2R R56, SRZ ;  /* 0x0000000000387805 */ /* 0x000fe4000001ff00 */
[----:B------:R-:W-:-:S02]  /*31b0*/  CS2R R62, SRZ ;  /* 0x00000000003e7805 */ /* 0x000fc4000001ff00 */
[----:B------:R-:W-:Y:S02]  /*31c0*/  CS2R R60, SRZ ;  /* 0x00000000003c7805 */ /* 0x000fe4000001ff00 */
[----:B------:R-:W-:Y:S02]  /*31d0*/  ISETP.GE.U32.AND P0, PT, R4, R7, PT ;  /* 0x000000070400720c */ /* 0x000fe40003f06070 */
        /* <DEDUP_REMOVED lines=126> */
.L_x_6400:
        /* <DEDUP_REMOVED lines=8> */
[----:B------:R-:W2:Y:S01]  /*3a40*/  LDG.E.ENL2.256 R72, R76, desc[UR36][R100.64] ;  /* 0xfe000024644c797e */ /* 0x000ea20008121948 */
[----:B------:R-:W-:Y:S02]  /*3a50*/  IMAD.IADD R0, R0, 0x1, R3 ;  /* 0x0000000100007824 */ /* 0x000fe400078e0203 */
[----:B------:R-:W-:Y:S01]  /*3a60*/  IMAD.WIDE.U32 R142, R143, 0x40, R18 ;  /* 0x000000408f8e7825 */ /* 0x000fe200078e0012 */
[----:B------:R-:W-:Y:S01]  /*3a70*/  SHF.R.U32.HI R145, RZ, 0x2, R4 ;  /* 0x00000002ff917819 */ /* 0x000fe20000011604 */
[----:B------:R-:W3:Y:S02]  /*3a80*/  LDG.E.ENL2.256 R64, R68, desc[UR36][R100.64+0x20] ;  /* 0xfe0001246444797e */ /* 0x000ee40008121940 */
[----:B------:R-:W-:Y:S02]  /*3a90*/  IMAD R4, R5, R0, RZ ;  /* 0x0000000005047224 */ /* 0x000fe400078e02ff */
[----:B------:R-:W4:Y:S01]  /*3aa0*/  LDG.E.ENL2.256 R56, R60, desc[UR36][R142.64] ;  /* 0xfe0000248e3c797e */ /* 0x000f220008121938 */
[----:B------:R-:W-:-:S02]  /*3ab0*/  IMAD.WIDE.U32 R144, R145, 0x40, R18 ;  /* 0x0000004091907825 */ /* 0x000fc400078e0012 */
[----:B------:R-:W-:Y:S01]  /*3ac0*/  SHF.R.U32.HI R147, RZ, 0x2, R4 ;  /* 0x00000002ff937819 */ /* 0x000fe20000011604 */
[----:B------:R-:W5:Y:S04]  /*3ad0*/  LDG.E.ENL2.256 R48, R52, desc[UR36][R142.64+0x20] ;  /* 0xfe0001248e34797e */ /* 0x000f680008121930 */
        /* <DEDUP_REMOVED lines=42> */
.L_x_6399:
[----:B------:R-:W-:Y:S05]  /*3d80*/  BSYNC.RECONVERGENT B0 ;  /* 0x0000000000007941 */ /* 0x000fea0003800200 */
.L_x_6398:
        /* <DEDUP_REMOVED lines=19> */
[----:B------:R-:W-:Y:S02]  /*3ec0*/  IMAD.IADD R6, R4, 0x1, R3 ;  /* 0x0000000104067824 */ /* 0x000fe400078e0203 */
[----:B------:R-:W-:-:S03]  /*3ed0*/  IMAD R4, R5, R4, RZ ;  /* 0x0000000405047224 */ /* 0x000fc600078e02ff */
[----:B------:R-:W-:-:S13]  /*3ee0*/  ISETP.GE.U32.AND P1, PT, R6, R7, PT ;  /* 0x000000070600720c */ /* 0x000fda0003f26070 */
[----:B------:R-:W-:Y:S01]  /*3ef0*/  @!P1 IMAD R6, R5, R6, RZ ;  /* 0x0000000605069224 */ /* 0x000fe200078e02ff */
[----:B------:R-:W-:-:S04]  /*3f00*/  SHF.R.U32.HI R5, RZ, 0x2, R4 ;  /* 0x00000002ff057819 */ /* 0x000fc80000011604 */
[----:B------:R-:W-:Y:S01]  /*3f10*/  @!P1 SHF.R.U32.HI R81, RZ, 0x2, R6 ;  /* 0x00000002ff519819 */ /* 0x000fe20000011606 */
[----:B------:R-:W-:-:S04]  /*3f20*/  IMAD.WIDE.U32 R4, R5, 0x40, R18 ;  /* 0x0000004005047825 */ /* 0x000fc800078e0012 */
[----:B------:R-:W-:Y:S01]  /*3f30*/  @!P1 IMAD.WIDE.U32 R18, R81, 0x40, R18 ;  /* 0x0000004051129825 */ /* 0x000fe200078e0012 */
[----:B------:R0:W5:Y:S04]  /*3f40*/  LDG.E.ENL2.256 R88, R84, desc[UR36][R4.64+0x20] ;  /* 0xfe0001240454797e */ /* 0x0001680008121958 */
[----:B------:R0:W5:Y:S04]  /*3f50*/  LDG.E.ENL2.256 R80, R108, desc[UR36][R4.64] ;  /* 0xfe000024046c797e */ /* 0x0001680008121950 */
[----:B------:R0:W5:Y:S04]  /*3f60*/  @!P1 LDG.E.ENL2.256 R96, R92, desc[UR36][R18.64] ;  /* 0xfe000024125c997e */ /* 0x0001680008121960 */
[----:B------:R0:W5:Y:S02]  /*3f70*/  @!P1 LDG.E.ENL2.256 R104, R100, desc[UR36][R18.64+0x20] ;  /* 0xfe0001241264997e */ /* 0x0001640008121968 */
.L_x_6402:
[----:B------:R-:W-:Y:S05]  /*3f80*/  BSYNC.RECONVERGENT B0 ;  /* 0x0000000000007941 */ /* 0x000fea0003800200 */
.L_x_6401:
        /* <DEDUP_REMOVED lines=42> */
.L_x_6404:
[----:B------:R-:W-:Y:S05]  /*4230*/  BSYNC.RECONVERGENT B0 ;  /* 0x0000000000007941 */ /* 0x000fea0003800200 */
.L_x_6403:
        /* <DEDUP_REMOVED lines=25> */
.L_x_6397:
        /* <DEDUP_REMOVED lines=19> */
[----:B------:R-:W-:Y:S02]  /*4500*/  CS2R R108, SRZ ;  /* 0x00000000006c7805 */ /* 0x000fe4000001ff00 */
[----:B------:R-:W-:-:S02]  /*4510*/  CS2R R50, SRZ ;  /* 0x0000000000327805 */ /* 0x000fc4000001ff00 */
[----:B------:R-:W-:Y:S01]  /*4520*/  CS2R R48, SRZ ;  /* 0x0000000000307805 */ /* 0x000fe2000001ff00 */
[----:B------:R-:W-:Y:S01]  /*4530*/  IMAD R4, R3, 0x3, R0 ;  /* 0x0000000303047824 */ /* 0x000fe200078e0200 */
[----:B------:R-:W-:Y:S02]  /*4540*/  CS2R R54, SRZ ;  /* 0x0000000000367805 */ /* 0x000fe4000001ff00 */
[----:B------:R-:W-:Y:S02]  /*4550*/  CS2R R52, SRZ ;  /* 0x0000000000347805 */ /* 0x000fe4000001ff00 */
[----:B------:R-:W-:Y:S02]  /*4560*/  CS2R R58, SRZ ;  /* 0x00000000003a7805 */ /* 0x000fe4000001ff00 */
[----:B------:R-:W-:Y:S02]  /*4570*/  CS2R R56, SRZ ;  /* 0x0000000000387805 */ /* 0x000fe4000001ff00 */
[----:B------:R-:W-:-:S02]  /*4580*/  ISETP.GE.U32.AND P0, PT, R4, R7, PT ;  /* 0x000000070400720c */ /* 0x000fc40003f06070 */
[----:B------:R-:W-:Y:S01]  /*4590*/  CS2R R62, SRZ ;  /* 0x00000000003e7805 */ /* 0x000fe2000001ff00 */
[----:B------:R-:W0:Y:S01]  /*45a0*/  LDC.64 R4, c[0x0][0x398] ;  /* 0x0000e600ff047b82 */ /* 0x000e220000000a00 */
        /* <DEDUP_REMOVED lines=128> */
[----:B------:R-:W-:-:S07]  /*4db0*/  MOV R31, R29 ;  /* 0x0000001d001f7202 */ /* 0x000fce0000000f00 */
.L_x_6413:
[----:B------:R-:W-:Y:S01]  /*4dc0*/  ISETP.NE.AND P0, PT, R16, RZ, PT ;  /* 0x000000ff1000720c */ /* 0x000fe20003f05270 */
[----:B------:R-:W0:-:S12]  /*4dd0*/  LDCU UR4, c[0x0][0x3ac] ;  /* 0x00007580ff0477ac */ /* 0x000e180008000800 */
[----:B------:R-:W-:Y:S05]  /*4de0*/  @P0 BRA `(.L_x_6407) ;  /* 0x0000000000cc0947 */ /* 0x000fea0003800000 */
[----:B------:R-:W2:Y:S04]  /*4df0*/  LDG.E.ENL2.256 R88, R92, desc[UR36][R18.64] ;  /* 0xfe000024125c797e */ /* 0x000ea80008121958 */
[----:B------:R-:W3:Y:S01]  /*4e00*/  LDG.E.ENL2.256 R80, R84, desc[UR36][R18.64+0x20] ;  /* 0xfe0001241254797e */ /* 0x000ee20008121950 */
        /* <DEDUP_REMOVED lines=48> */
[----:B------:R-:W-:Y:S06]  /*5110*/  BRA `(.L_x_6408) ;  /* 0x0000003c005c7947 */ /* 0x000fec0003800000 */
.L_x_6407:
        /* <DEDUP_REMOVED lines=285> */
.L_x_6409:
[----:B------:R-:W-:-:S04]  /*62f0*/  LOP3.LUT R3, R3, 0xffffffc0, RZ, 0xc0, !PT ;  /* 0xffffffc003037812 */ /* 0x000fc800078ec0ff */
[----:B------:R-:W-:-:S04]  /*6300*/  IADD3 R48, P1, PT, R18, R3, RZ ;  /* 0x0000000312307210 */ /* 0x000fc80007f3e0ff */
[----:B------:R-:W-:-:S05]  /*6310*/  IADD3.X R49, PT, PT, RZ, R19, RZ, P1, !PT ;  /* 0x00000013ff317210 */ /* 0x000fca0000ffe4ff */
[----:B------:R1:W5:Y:S04]  /*6320*/  LDG.E.ENL2.256 R72, R76, desc[UR36][R48.64] ;  /* 0xfe000024304c797e */ /* 0x0003680008121948 */
[----:B------:R1:W5:Y:S01]  /*6330*/  LDG.E.ENL2.256 R64, R68, desc[UR36][R48.64+0x20] ;  /* 0xfe0001243044797e */ /* 0x0003620008121940 */
[----:B0-----:R-:W-:Y:S01]  /*6340*/  IADD3 R81, PT, PT, R0, UR4, RZ ;  /* 0x0000000400517c10 */ /* 0x001fe2000fffe0ff */
[----:B------:R-:W-:-:S04]  /*6350*/  IMAD.MOV.U32 R80, RZ, RZ, RZ ;  /* 0x000000ffff507224 */ /* 0x000fc800078e00ff */
[----:B------:R-:W-:-:S05]  /*6360*/  IMAD.HI.U32 R3, R81, UR30, R80 ;  /* 0x0000001e51037c27 */ /* 0x000fca000f8e0050 */
[----:B------:R-:W-:-:S04]  /*6370*/  SHF.R.U32.HI R51, RZ, UR31, R3 ;  /* 0x0000001fff337c19 */ /* 0x000fc80008011603 */
[----:B------:R-:W-:-:S05]  /*6380*/  IADD3 R3, PT, PT, -R51, RZ, RZ ;  /* 0x000000ff33037210 */ /* 0x000fca0007ffe1ff */
[----:B------:R-:W-:-:S04]  /*6390*/  IMAD R3, R3, UR76, R81 ;  /* 0x0000004c03037c24 */ /* 0x000fc8000f8e0251 */
[----:B------:R-:W-:Y:S01]  /*63a0*/  IMAD R3, R3, UR5, RZ ;  /* 0x0000000503037c24 */ /* 0x000fe2000f8e02ff */
[----:B-1----:R-:W-:Y:S06]  /*63b0*/  @!P0 BRA `(.L_x_6410) ;  /* 0x0000000c00688947 */ /* 0x002fec0003800000 */
        /* <DEDUP_REMOVED lines=218> */
.L_x_6410:
[----:B------:R-:W-:-:S04]  /*7160*/  LOP3.LUT R3, R3, 0xffffffc0, RZ, 0xc0, !PT ;  /* 0xffffffc003037812 */ /* 0x000fc800078ec0ff */
[----:B------:R-:W-:-:S04]  /*7170*/  IADD3 R82, P1, PT, R18, R3, RZ ;  /* 0x0000000312527210 */ /* 0x000fc80007f3e0ff */
[----:B------:R-:W-:-:S05]  /*7180*/  IADD3.X R83, PT, PT, RZ, R19, RZ, P1, !PT ;  /* 0x00000013ff537210 */ /* 0x000fca0000ffe4ff */
[----:B------:R0:W5:Y:S04]  /*7190*/  LDG.E.ENL2.256 R56, R60, desc[UR36][R82.64] ;  /* 0xfe000024523c797e */ /* 0x0001680008121938 */
[----:B------:R0:W5:Y:S01]  /*71a0*/  LDG.E.ENL2.256 R48, R52, desc[UR36][R82.64+0x20] ;  /* 0xfe0001245234797e */ /* 0x0001620008121930 */
[----:B------:R-:W-:Y:S01]  /*71b0*/  MOV R80, RZ ;  /* 0x000000ff00507202 */ /* 0x000fe20000000f00 */
[----:B------:R-:W-:-:S04]  /*71c0*/  VIADD R81, R81, UR4 ;  /* 0x0000000451517c36 */ /* 0x000fc80008000000 */
[----:B------:R-:W-:-:S05]  /*71d0*/  IMAD.HI.U32 R3, R81, UR30, R80 ;  /* 0x0000001e51037c27 */ /* 0x000fca000f8e0050 */
[----:B------:R-:W-:-:S04]  /*71e0*/  SHF.R.U32.HI R85, RZ, UR31, R3 ;  /* 0x0000001fff557c19 */ /* 0x000fc80008011603 */
[----:B------:R-:W-:-:S05]  /*71f0*/  IADD3 R3, PT, PT, -R85, RZ, RZ ;  /* 0x000000ff55037210 */ /* 0x000fca0007ffe1ff */
[----:B------:R-:W-:-:S04]  /*7200*/  IMAD R3, R3, UR76, R81 ;  /* 0x0000004c03037c24 */ /* 0x000fc8000f8e0251 */
[----:B------:R-:W-:Y:S01]  /*7210*/  IMAD R3, R3, UR5, RZ ;  /* 0x0000000503037c24 */ /* 0x000fe2000f8e02ff */
[----:B0-----:R-:W-:Y:S06]  /*7220*/  @!P0 BRA `(.L_x_6411) ;  /* 0x0000000c00688947 */ /* 0x001fec0003800000 */
        /* <DEDUP_REMOVED lines=218> */
.L_x_6411:
        /* <DEDUP_REMOVED lines=231> */
.L_x_6412:
[----:B------:R-:W-:-:S04]  /*8e40*/  LOP3.LUT R3, R3, 0xffffffc0, RZ, 0xc0, !PT ;  /* 0xffffffc003037812 */ /* 0x000fc800078ec0ff */
[----:B------:R-:W-:-:S04]  /*8e50*/  IADD3 R140, P0, PT, R18, R3, RZ ;  /* 0x00000003128c7210 */ /* 0x000fc80007f1e0ff */
[----:B------:R-:W-:-:S05]  /*8e60*/  IADD3.X R141, PT, PT, RZ, R19, RZ, P0, !PT ;  /* 0x00000013ff8d7210 */ /* 0x000fca00007fe4ff */
[----:B------:R0:W5:Y:S04]  /*8e70*/  LDG.E.ENL2.256 R88, R92, desc[UR36][R140.64] ;  /* 0xfe0000248c5c797e */ /* 0x0001680008121958 */
[----:B------:R0:W5:Y:S02]  /*8e80*/  LDG.E.ENL2.256 R80, R84, desc[UR36][R140.64+0x20] ;  /* 0xfe0001248c54797e */ /* 0x0001640008121950 */
.L_x_6408:
[----:B------:R-:W1:Y:S01]  /*8e90*/  LDCU UR5, c[0x0][0x3a4] ;  /* 0x00007480ff0577ac */ /* 0x000e620008000800 */
[----:B0-----:R-:W-:Y:S01]  /*8ea0*/  MOV R3, UR4 ;  /* 0x0000000400037c02 */ /* 0x001fe20008000f00 */
        /* <DEDUP_REMOVED lines=35> */
[----:B------:R-:W-:Y:S01]  /*90e0*/  DADD R136, R82, R136 ;  /* 0x0000000052887229 */ /* 0x000fe20000000088 */
[----:B------:R-:W-:Y:S10]  /*90f0*/  @!P0 BRA `(.L_x_6413) ;  /* 0xffffffbc00308947 */ /* 0x000ff4000383ffff */
.L_x_6406:
[----:B------:R-:W-:Y:S05]  /*9100*/  BSYNC.RECONVERGENT B0 ;  /* 0x0000000000007941 */ /* 0x000fea0003800200 */
.L_x_6405:
        /* <DEDUP_REMOVED lines=284> */
.L_x_6417:
[----:B------:R-:W-:Y:S02]  /*a2d0*/  SHF.R.U32.HI R64, RZ, 0x6, R16 ;  /* 0x00000006ff407819 */ /* 0x000fe40000011610 */
[----:B------:R-:W-:-:S07]  /*a2e0*/  MOV R65, RZ ;  /* 0x000000ff00417202 */ /* 0x000fce0000000f00 */
.L_x_6416:
        /* <DEDUP_REMOVED lines=282> */
.L_x_6419:
[----:B------:R-:W-:Y:S02]  /*b490*/  SHF.R.U32.HI R48, RZ, 0x6, R16 ;  /* 0x00000006ff307819 */ /* 0x000fe40000011610 */
[----:B------:R-:W-:-:S07]  /*b4a0*/  MOV R49, RZ ;  /* 0x000000ff00317202 */ /* 0x000fce0000000f00 */
.L_x_6418:
        /* <DEDUP_REMOVED lines=282> */
.L_x_6421:
[----:B------:R-:W-:Y:S01]  /*c650*/  SHF.R.U32.HI R96, RZ, 0x6, R16 ;  /* 0x00000006ff607819 */ /* 0x000fe20000011610 */
[----:B------:R-:W-:-:S07]  /*c660*/  IMAD.MOV.U32 R97, RZ, RZ, RZ ;  /* 0x000000ffff617224 */ /* 0x000fce00078e00ff */
.L_x_6420:
        /* <DEDUP_REMOVED lines=282> */
.L_x_6423:
[----:B------:R-:W-:Y:S02]  /*d810*/  SHF.R.U32.HI R80, RZ, 0x6, R16 ;  /* 0x00000006ff507819 */ /* 0x000fe40000011610 */
[----:B------:R-:W-:-:S07]  /*d820*/  MOV R81, RZ ;  /* 0x000000ff00517202 */ /* 0x000fce0000000f00 */
.L_x_6422:
[----:B------:R-:W-:-:S04]  /*d830*/  LEA R18, P0, R80, R18, 0x6 ;  /* 0x0000001250127211 */ /* 0x000fc800078030ff */
[----:B------:R-:W-:-:S05]  /*d840*/  LEA.HI.X R19, R80, R19, R81, 0x6, P0 ;  /* 0x0000001350137211 */ /* 0x000fca00000f3451 */
[----:B------:R0:W5:Y:S04]  /*d850*/  LDG.E.ENL2.256 R88, R92, desc[UR36][R18.64] ;  /* 0xfe000024125c797e */ /* 0x0001680008121958 */
[----:B------:R0:W5:Y:S02]  /*d860*/  LDG.E.ENL2.256 R80, R84, desc[UR36][R18.64+0x20] ;  /* 0xfe0001241254797e */ /* 0x0001640008121950 */
.L_x_6415:
[----:B------:R-:W-:Y:S05]  /*d870*/  BSYNC.RECONVERGENT B0 ;  /* 0x0000000000007941 */ /* 0x000fea0003800200 */
.L_x_6414:
[----:B------:R-:W-:Y:S01]  /*d880*/  ISETP.GE.U32.AND P0, PT, R0, R7, PT ;  /* 0x000000070000720c */ /* 0x000fe20003f06070 */
[----:B------:R-:W-:-:S12]  /*d890*/  BSSY.RECONVERGENT B0, `(.L_x_6424) ;  /* 0x000002a000007945 */ /* 0x000fd80003800200 */
        /* <DEDUP_REMOVED lines=41> */
.L_x_6425:
[----:B------:R-:W-:Y:S05]  /*db30*/  BSYNC.RECONVERGENT B0 ;  /* 0x0000000000007941 */ /* 0x000fea0003800200 */
.L_x_6424:
        /* <DEDUP_REMOVED lines=23> */
[----:B------:R-:W-:-:S11]  /*dcb0*/  DADD R142, R12, R136 ;  /* 0x000000000c8e7229 */ /* 0x000fd60000000088 */
.L_x_6377:
[----:B------:R-:W-:Y:S05]  /*dcc0*/  BSYNC.RECONVERGENT B6 ;  /* 0x0000000000067941 */ /* 0x000fea0003800200 */
.L_x_6376:
[----:B------:R-:W1:Y:S02]  /*dcd0*/  LDCU UR4, c[0x0][0x3bc] ;  /* 0x00007780ff0477ac */ /* 0x000e640008000800 */
[----:B-1----:R-:W-:-:S09]  /*dce0*/  UISETP.NE.AND UP0, UPT, UR4, URZ, UPT ;  /* 0x000000ff0400728c */ /* 0x002fd2000bf05270 */
[----:B------:R-:W-:Y:S05]  /*dcf0*/  BRA.U !UP0, `(.L_x_6426) ;  /* 0x0000000108b47547 */ /* 0x000fea000b800000 */
[----:B0-----:R-:W0:Y:S01]  /*dd00*/  S2R R4, SR_CgaCtaId ;  /* 0x0000000000047919 */ /* 0x001e220000008800 */
        /* <DEDUP_REMOVED lines=8> */
[----:B------:R1:W-:Y:S04]  /*dd90*/  STS.128 [R19], R124 ;  /* 0x0000007c13007388 */ /* 0x0003e80000000c00 */
[----:B------:R1:W-:Y:S04]  /*dda0*/  STS.128 [R19+0x10], R128 ;  /* 0x0000108013007388 */ /* 0x0003e80000000c00 */
[----:B------:R1:W-:Y:S04]  /*ddb0*/  STS.128 [R19+0x20], R132 ;  /* 0x0000208413007388 */ /* 0x0003e80000000c00 */
[----:B------:R1:W-:Y:S01]  /*ddc0*/  STS.128 [R19+0x30], R140 ;  /* 0x0000308c13007388 */ /* 0x0003e20000000c00 */
[----:B------:R-:W-:Y:S05]  /*ddd0*/  @!P0 BRA `(.L_x_6426) ;  /* 0x00000000007c8947 */ /* 0x000fea0003800000 */
[----:B------:R-:W-:-:S07]  /*dde0*/  MOV R0, R18 ;  /* 0x0000001200007202 */ /* 0x000fce0000000f00 */
.L_x_6429:
        /* <DEDUP_REMOVED lines=8> */
[----:B0-----:R-:W-:Y:S05]  /*de70*/  @P0 BRA `(.L_x_6428) ;  /* 0x0000000000480947 */ /* 0x001fea0003800000 */
[----:B------:R-:W-:-:S04]  /*de80*/  IMAD R0, R5, R16, R17 ;  /* 0x0000001005007224 */ /* 0x000fc800078e0211 */
[----:B------:R-:W-:-:S05]  /*de90*/  IMAD R0, R0, 0x40, R3 ;  /* 0x0000004000007824 */ /* 0x000fca00078e0203 */
[----:B------:R-:W1:Y:S04]  /*dea0*/  LDS.128 R4, [R0] ;  /* 0x0000000000047984 */ /* 0x000e680000000c00 */
[----:B------:R-:W0:Y:S04]  /*deb0*/  LDS.128 R8, [R0+0x10] ;  /* 0x0000100000087984 */ /* 0x000e280000000c00 */
[----:B------:R-:W2:Y:S04]  /*dec0*/  LDS.128 R12, [R0+0x20] ;  /* 0x00002000000c7984 */ /* 0x000ea80000000c00 */
[----:B------:R-:W3:Y:S01]  /*ded0*/  LDS.128 R24, [R0+0x30] ;  /* 0x0000300000187984 */ /* 0x000ee20000000c00 */
[----:B-1----:R-:W-:-:S02]  /*dee0*/  DADD R124, R124, R4 ;  /* 0x000000007c7c7229 */ /* 0x002fc40000000004 */
[----:B------:R-:W-:Y:S02]  /*def0*/  DADD R126, R126, R6 ;  /* 0x000000007e7e7229 */ /* 0x000fe40000000006 */
[----:B0-----:R-:W-:Y:S02]  /*df00*/  DADD R128, R128, R8 ;  /* 0x0000000080807229 */ /* 0x001fe40000000008 */
[----:B------:R-:W-:Y:S02]  /*df10*/  DADD R130, R130, R10 ;  /* 0x0000000082827229 */ /* 0x000fe4000000000a */
[----:B--2---:R-:W-:Y:S01]  /*df20*/  DADD R132, R132, R12 ;  /* 0x0000000084847229 */ /* 0x004fe2000000000c */
[----:B------:R0:W-:Y:S01]  /*df30*/  STS.128 [R19], R124 ;  /* 0x0000007c13007388 */ /* 0x0001e20000000c00 */
[----:B------:R-:W-:Y:S02]  /*df40*/  DADD R134, R134, R14 ;  /* 0x0000000086867229 */ /* 0x000fe4000000000e */
[----:B---3--:R-:W-:Y:S01]  /*df50*/  DADD R140, R140, R24 ;  /* 0x000000008c8c7229 */ /* 0x008fe20000000018 */
[----:B------:R0:W-:Y:S01]  /*df60*/  STS.128 [R19+0x10], R128 ;  /* 0x0000108013007388 */ /* 0x0001e20000000c00 */
[----:B------:R-:W-:-:S03]  /*df70*/  DADD R142, R142, R26 ;  /* 0x000000008e8e7229 */ /* 0x000fc6000000001a */
[----:B------:R0:W-:Y:S04]  /*df80*/  STS.128 [R19+0x20], R132 ;  /* 0x0000208413007388 */ /* 0x0001e80000000c00 */
[----:B------:R0:W-:Y:S04]  /*df90*/  STS.128 [R19+0x30], R140 ;  /* 0x0000308c13007388 */ /* 0x0001e80000000c00 */
.L_x_6428:
[----:B------:R-:W-:Y:S05]  /*dfa0*/  BSYNC.RECONVERGENT B0 ;  /* 0x0000000000007941 */ /* 0x000fea0003800200 */
.L_x_6427:
[----:B------:R-:W-:Y:S01]  /*dfb0*/  MOV R0, R21 ;  /* 0x0000001500007202 */ /* 0x000fe20000000f00 */
[----:B------:R-:W-:Y:S06]  /*dfc0*/  @P1 BRA `(.L_x_6429) ;  /* 0xfffffffc00881947 */ /* 0x000fec000383ffff */
.L_x_6426:
        /* <DEDUP_REMOVED lines=15> */
[----:B------:R0:W-:Y:S04]  /*e0c0*/  STS.128 [R3], R124 ;  /* 0x0000007c03007388 */ /* 0x0001e80000000c00 */
[----:B------:R0:W-:Y:S04]  /*e0d0*/  STS.128 [R3+0x10], R128 ;  /* 0x0000108003007388 */ /* 0x0001e80000000c00 */
[----:B------:R0:W-:Y:S04]  /*e0e0*/  STS.128 [R3+0x20], R132 ;  /* 0x0000208403007388 */ /* 0x0001e80000000c00 */
[----:B------:R0:W-:Y:S01]  /*e0f0*/  STS.128 [R3+0x30], R140 ;  /* 0x0000308c03007388 */ /* 0x0001e20000000c00 */
[----:B------:R-:W-:Y:S05]  /*e100*/  @!P0 BRA `(.L_x_6431) ;  /* 0x0000000000788947 */ /* 0x000fea0003800000 */
[----:B------:R-:W-:-:S07]  /*e110*/  MOV R4, R18 ;  /* 0x0000001200047202 */ /* 0x000fce0000000f00 */
.L_x_6434:
        /* <DEDUP_REMOVED lines=10> */
[----:B------:R-:W0:Y:S04]  /*e1c0*/  LDS.128 R4, [R16] ;  /* 0x0000000010047984 */ /* 0x000e280000000c00 */
[----:B------:R-:W2:Y:S04]  /*e1d0*/  LDS.128 R8, [R16+0x10] ;  /* 0x0000100010087984 */ /* 0x000ea80000000c00 */
[----:B------:R-:W3:Y:S04]  /*e1e0*/  LDS.128 R12, [R16+0x20] ;  /* 0x00002000100c7984 */ /* 0x000ee80000000c00 */
[----:B------:R-:W4:Y:S01]  /*e1f0*/  LDS.128 R24, [R16+0x30] ;  /* 0x0000300010187984 */ /* 0x000f220000000c00 */
[----:B01----:R-:W-:-:S02]  /*e200*/  DADD R124, R124, R4 ;  /* 0x000000007c7c7229 */ /* 0x003fc40000000004 */
[----:B------:R-:W-:Y:S02]  /*e210*/  DADD R126, R126, R6 ;  /* 0x000000007e7e7229 */ /* 0x000fe40000000006 */
[----:B--2---:R-:W-:Y:S02]  /*e220*/  DADD R128, R128, R8 ;  /* 0x0000000080807229 */ /* 0x004fe40000000008 */
[----:B------:R-:W-:Y:S02]  /*e230*/  DADD R130, R130, R10 ;  /* 0x0000000082827229 */ /* 0x000fe4000000000a */
[----:B---3--:R-:W-:Y:S01]  /*e240*/  DADD R132, R132, R12 ;  /* 0x0000000084847229 */ /* 0x008fe2000000000c */
[----:B------:R2:W-:Y:S01]  /*e250*/  STS.128 [R3], R124 ;  /* 0x0000007c03007388 */ /* 0x0005e20000000c00 */
[----:B------:R-:W-:Y:S02]  /*e260*/  DADD R134, R134, R14 ;  /* 0x0000000086867229 */ /* 0x000fe4000000000e */
[----:B----4-:R-:W-:Y:S01]  /*e270*/  DADD R140, R140, R24 ;  /* 0x000000008c8c7229 */ /* 0x010fe20000000018 */
[----:B------:R2:W-:Y:S01]  /*e280*/  STS.128 [R3+0x10], R128 ;  /* 0x0000108003007388 */ /* 0x0005e20000000c00 */
[----:B------:R-:W-:-:S03]  /*e290*/  DADD R142, R142, R26 ;  /* 0x000000008e8e7229 */ /* 0x000fc6000000001a */
[----:B------:R2:W-:Y:S04]  /*e2a0*/  STS.128 [R3+0x20], R132 ;  /* 0x0000208403007388 */ /* 0x0005e80000000c00 */
[----:B------:R2:W-:Y:S04]  /*e2b0*/  STS.128 [R3+0x30], R140 ;  /* 0x0000308c03007388 */ /* 0x0005e80000000c00 */
.L_x_6433:
[----:B------:R-:W-:Y:S05]  /*e2c0*/  BSYNC.RECONVERGENT B0 ;  /* 0x0000000000007941 */ /* 0x000fea0003800200 */
.L_x_6432:
[----:B------:R-:W-:Y:S01]  /*e2d0*/  MOV R4, R20 ;  /* 0x0000001400047202 */ /* 0x000fe20000000f00 */
[----:B------:R-:W-:Y:S06]  /*e2e0*/  @P1 BRA `(.L_x_6434) ;  /* 0xfffffffc008c1947 */ /* 0x000fec000383ffff */
.L_x_6431:
[----:B------:R-:W-:Y:S01]  /*e2f0*/  ISETP.GE.U32.AND P0, PT, R0, 0x2, PT ;  /* 0x000000020000780c */ /* 0x000fe20003f06070 */
[----:B------:R-:W-:Y:S05]  /*e300*/  WARPSYNC.ALL ;  /* 0x0000000000007948 */ /* 0x000fea0003800000 */
[----:B------:R-:W-:Y:S07]  /*e310*/  BAR.SYNC.DEFER_BLOCKING 0x0 ;  /* 0x0000000000007b1d */ /* 0x000fee0000010000 */
[----:B------:R-:W-:Y:S05]  /*e320*/  @!P0 BRA `(.L_x_6430) ;  /* 0x0000000000708947 */ /* 0x000fea0003800000 */
[----:B0-2---:R-:W-:-:S07]  /*e330*/  HFMA2 R3, -RZ, RZ, 0, 5.9604644775390625e-08 ;  /* 0x00000001ff037431 */ /* 0x005fce00000001ff */
.L_x_6435:
[----:B------:R-:W-:Y:S04]  /*e340*/  SHFL.DOWN PT, R5, R125, R3, 0x1f ;  /* 0x08001f037d057589 */ /* 0x000fe800000e0000 */
[----:B------:R-:W1:Y:S04]  /*e350*/  SHFL.DOWN PT, R4, R124, R3, 0x1f ;  /* 0x08001f037c047589 */ /* 0x000e6800000e0000 */
[----:B------:R-:W-:Y:S04]  /*e360*/  SHFL.DOWN PT, R7, R127, R3, 0x1f ;  /* 0x08001f037f077589 */ /* 0x000fe800000e0000 */
[----:B------:R-:W0:Y:S04]  /*e370*/  SHFL.DOWN PT, R6, R126, R3, 0x1f ;  /* 0x08001f037e067589 */ /* 0x000e2800000e0000 */
[----:B------:R-:W-:Y:S04]  /*e380*/  SHFL.DOWN PT, R9, R129, R3, 0x1f ;  /* 0x08001f0381097589 */ /* 0x000fe800000e0000 */
[----:B------:R-:W2:Y:S04]  /*e390*/  SHFL.DOWN PT, R8, R128, R3, 0x1f ;  /* 0x08001f0380087589 */ /* 0x000ea800000e0000 */
[----:B------:R-:W-:Y:S04]  /*e3a0*/  SHFL.DOWN PT, R11, R131, R3, 0x1f ;  /* 0x08001f03830b7589 */ /* 0x000fe800000e0000 */
[----:B------:R-:W3:Y:S01]  /*e3b0*/  SHFL.DOWN PT, R10, R130, R3, 0x1f ;  /* 0x08001f03820a7589 */ /* 0x000ee200000e0000 */
[----:B-1----:R-:W-:-:S03]  /*e3c0*/  DADD R124, R4, R124 ;  /* 0x00000000047c7229 */ /* 0x002fc6000000007c */
[----:B------:R-:W-:Y:S04]  /*e3d0*/  SHFL.DOWN PT, R13, R133, R3, 0x1f ;  /* 0x08001f03850d7589 */ /* 0x000fe800000e0000 */
[----:B------:R-:W1:Y:S01]  /*e3e0*/  SHFL.DOWN PT, R12, R132, R3, 0x1f ;  /* 0x08001f03840c7589 */ /* 0x000e6200000e0000 */
[----:B0-----:R-:W-:-:S03]  /*e3f0*/  DADD R126, R6, R126 ;  /* 0x00000000067e7229 */ /* 0x001fc6000000007e */
[----:B------:R-:W-:Y:S04]  /*e400*/  SHFL.DOWN PT, R15, R135, R3, 0x1f ;  /* 0x08001f03870f7589 */ /* 0x000fe800000e0000 */
[----:B------:R-:W0:Y:S01]  /*e410*/  SHFL.DOWN PT, R14, R134, R3, 0x1f ;  /* 0x08001f03860e7589 */ /* 0x000e2200000e0000 */
[----:B--2---:R-:W-:-:S03]  /*e420*/  DADD R128, R8, R128 ;  /* 0x0000000008807229 */ /* 0x004fc60000000080 */
[----:B------:R-:W-:Y:S04]  /*e430*/  SHFL.DOWN PT, R19, R141, R3, 0x1f ;  /* 0x08001f038d137589 */ /* 0x000fe800000e0000 */
[----:B------:R-:W2:Y:S01]  /*e440*/  SHFL.DOWN PT, R18, R140, R3, 0x1f ;  /* 0x08001f038c127589 */ /* 0x000ea200000e0000 */
[----:B---3--:R-:W-:-:S03]  /*e450*/  DADD R130, R10, R130 ;  /* 0x000000000a827229 */ /* 0x008fc60000000082 */
[----:B------:R-:W-:Y:S04]  /*e460*/  SHFL.DOWN PT, R21, R143, R3, 0x1f ;  /* 0x08001f038f157589 */ /* 0x000fe800000e0000 */
[----:B------:R3:W4:Y:S01]  /*e470*/  SHFL.DOWN PT, R20, R142, R3, 0x1f ;  /* 0x08001f038e147589 */ /* 0x00072200000e0000 */
[----:B-1----:R-:W-:Y:S02]  /*e480*/  DADD R132, R12, R132 ;  /* 0x000000000c847229 */ /* 0x002fe40000000084 */
[----:B0-----:R-:W-:Y:S01]  /*e490*/  DADD R134, R14, R134 ;  /* 0x000000000e867229 */ /* 0x001fe20000000086 */
[----:B---3--:R-:W-:-:S05]  /*e4a0*/  IMAD.SHL.U32 R3, R3, 0x2, RZ ;  /* 0x0000000203037824 */ /* 0x008fca00078e00ff */
[----:B------:R-:W-:Y:S01]  /*e4b0*/  ISETP.GE.AND P0, PT, R3, R0, PT ;  /* 0x000000000300720c */ /* 0x000fe20003f06270 */
[----:B--2---:R-:W-:Y:S02]  /*e4c0*/  DADD R140, R18, R140 ;  /* 0x00000000128c7229 */ /* 0x004fe4000000008c */
[----:B----4-:R-:W-:-:S10]  /*e4d0*/  DADD R142, R20, R142 ;  /* 0x00000000148e7229 */ /* 0x010fd4000000008e */
[----:B------:R-:W-:Y:S05]  /*e4e0*/  @!P0 BRA `(.L_x_6435) ;  /* 0xfffffffc00948947 */ /* 0x000fea000383ffff */
.L_x_6430:
[----:B------:R-:W3:Y:S01]  /*e4f0*/  LDCU UR6, c[0x0][0x574] ;  /* 0x0000ae80ff0677ac */ /* 0x000ee20008000800 */
[----:B01----:R-:W-:Y:S01]  /*e500*/  MOV R19, RZ ;  /* 0x000000ff00137202 */ /* 0x003fe20000000f00 */
[----:B---3--:R-:W-:-:S04]  /*e510*/  UIADD3 UR5, UPT, UPT, UR6, -0x1, URZ ;  /* 0xffffffff06057890 */ /* 0x008fc8000fffe0ff */
        /* <DEDUP_REMOVED lines=8> */
[----:B------:R-:W1:Y:S01]  /*e5a0*/  LDCU UR7, c[0x0][0x580] ;  /* 0x0000b000ff0777ac */ /* 0x000e620008000800 */
[----:B------:R-:W3:Y:S01]  /*e5b0*/  LDCU UR6, c[0x0][0x6a4] ;  /* 0x0000d480ff0677ac */ /* 0x000ee20008000800 */
[----:B------:R-:W-:Y:S01]  /*e5c0*/  UISETP.NE.AND UP1, UPT, UR5, URZ, UPT ;  /* 0x000000ff0500728c */ /* 0x000fe2000bf25270 */
[----:B0-----:R-:W-:-:S05]  /*e5d0*/  IMAD.HI.U32 R4, R23, UR9, R4 ;  /* 0x0000000917047c27 */ /* 0x001fca000f8e0004 */
[----:B-1----:R-:W-:-:S04]  /*e5e0*/  SHF.R.U32.HI R5, RZ, UR7, R4 ;  /* 0x00000007ff057c19 */ /* 0x002fc80008011604 */
[----:B--2---:R-:W-:-:S05]  /*e5f0*/  IADD3 R3, PT, PT, -R5, RZ, RZ ;  /* 0x000000ff05037210 */ /* 0x004fca0007ffe1ff */
[----:B------:R-:W-:-:S04]  /*e600*/  IMAD R3, R3, UR8, R23 ;  /* 0x0000000803037c24 */ /* 0x000fc8000f8e0217 */
[----:B---3--:R-:W-:Y:S01]  /*e610*/  IMAD R19, R3, UR6, RZ ;  /* 0x0000000603137c24 */ /* 0x008fe2000f8e02ff */
        /* <DEDUP_REMOVED lines=263> */
.L_x_6436:
        /* <DEDUP_REMOVED lines=21> */
[----:B--2---:R-:W-:-:S05]  /*f7e0*/  IADD3 R3, PT, PT, -R5, RZ, RZ ;  /* 0x000000ff05037210 */ /* 0x004fca0007ffe1ff */
[----:B-1----:R-:W-:-:S04]  /*f7f0*/  IMAD R7, R3, UR8, R7 ;  /* 0x0000000803077c24 */ /* 0x002fc8000f8e0207 */
[----:B---3--:R-:W-:Y:S01]  /*f800*/  IMAD R16, R7, UR9, R16 ;  /* 0x0000000907107c24 */ /* 0x008fe2000f8e0210 */
        /* <DEDUP_REMOVED lines=252> */
.L_x_6437:
        /* <DEDUP_REMOVED lines=21> */
[----:B--2---:R-:W-:-:S05]  /*10920*/  IADD3 R3, PT, PT, -R5, RZ, RZ ;  /* 0x000000ff05037210 */ /* 0x004fca0007ffe1ff */
[----:B-1----:R-:W-:-:S04]  /*10930*/  IMAD R7, R3, UR8, R7 ;  /* 0x0000000803077c24 */ /* 0x002fc8000f8e0207 */
[----:B---3--:R-:W-:Y:S01]  /*10940*/  IMAD R18, R7, UR9, R18 ;  /* 0x0000000907127c24 */ /* 0x008fe2000f8e0212 */
        /* <DEDUP_REMOVED lines=252> */
.L_x_6438:
        /* <DEDUP_REMOVED lines=21> */
[----:B--2---:R-:W-:-:S04]  /*11a60*/  IMAD.MOV R3, RZ, RZ, -R5 ;  /* 0x000000ffff037224 */ /* 0x004fc800078e0a05 */
[----:B-1----:R-:W-:-:S04]  /*11a70*/  IMAD R7, R3, UR8, R7 ;  /* 0x0000000803077c24 */ /* 0x002fc8000f8e0207 */
[----:B---3--:R-:W-:Y:S01]  /*11a80*/  IMAD R24, R7, UR9, R24 ;  /* 0x0000000907187c24 */ /* 0x008fe2000f8e0218 */
        /* <DEDUP_REMOVED lines=252> */
.L_x_6439:
        /* <DEDUP_REMOVED lines=17> */
[----:B0-----:R-:W-:-:S05]  /*12b60*/  IMAD R3, R0, UR8, R3 ;  /* 0x0000000800037c24 */ /* 0x001fca000f8e0203 */
[----:B------:R-:W-:Y:S01]  /*12b70*/  SHF.L.U32 R7, R3, 0x2, RZ ;  /* 0x0000000203077819 */ /* 0x000fe200000006ff */
[----:B------:R-:W-:Y:S06]  /*12b80*/  BRA.U !UP0, `(.L_x_6441) ;  /* 0x0000001108447547 */ /* 0x000fec000b800000 */
[----:B------:R-:W0:Y:S01]  /*12b90*/  LDCU.64 UR8, c[0x0][0x578] ;  /* 0x0000af00ff0877ac */ /* 0x000e220008000a00 */
        /* <DEDUP_REMOVED lines=272> */
.L_x_6441:
        /* <DEDUP_REMOVED lines=276> */
.L_x_6442:
        /* <DEDUP_REMOVED lines=276> */
.L_x_6443:
        /* <DEDUP_REMOVED lines=276> */
.L_x_6444:
        /* <DEDUP_REMOVED lines=23> */
[----:B------:R0:W-:Y:S04]  /*171d0*/  STG.E.128 desc[UR36][R6.64+0x10], R128 ;  /* 0x0000108006007986 */ /* 0x0001e8000c101d24 */
[----:B------:R0:W-:Y:S04]  /*171e0*/  STG.E.128 desc[UR36][R6.64+0x20], R132 ;  /* 0x0000208406007986 */ /* 0x0001e8000c101d24 */
[----:B------:R0:W-:Y:S02]  /*171f0*/  STG.E.128 desc[UR36][R6.64+0x30], R140 ;  /* 0x0000308c06007986 */ /* 0x0001e4000c101d24 */
.L_x_6446:
[----:B------:R-:W-:Y:S05]  /*17200*/  BSYNC.RECONVERGENT B0 ;  /* 0x0000000000007941 */ /* 0x000fea0003800200 */
.L_x_6445:
        /* <DEDUP_REMOVED lines=35> */
.L_x_6448:
[----:B------:R-:W-:Y:S05]  /*17440*/  BSYNC.RECONVERGENT B0 ;  /* 0x0000000000007941 */ /* 0x000fea0003800200 */
.L_x_6447:
        /* <DEDUP_REMOVED lines=19> */
[----:B------:R-:W3:Y:S01]  /*17580*/  LDCU.64 UR12, c[0x0][0x398] ;  /* 0x00007300ff0c77ac */ /* 0x000ee20008000a00 */
[----:B-1----:R-:W-:Y:S01]  /*17590*/  UISETP.NE.AND UP0, UPT, UR5, URZ, UPT ;  /* 0x000000ff0500728c */ /* 0x002fe2000bf05270 */
[----:B--2---:R-:W-:Y:S01]  /*175a0*/  MOV R28, UR10 ;  /* 0x0000000a001c7c02 */ /* 0x004fe20008000f00 */
[----:B------:R-:W-:Y:S01]  /*175b0*/  IMAD.U32 R29, RZ, RZ, UR11 ;  /* 0x0000000bff1d7e24 */ /* 0x000fe2000f8e00ff */
[----:B---3--:R-:W-:-:S02]  /*175c0*/  MOV R30, UR12 ;  /* 0x0000000c001e7c02 */ /* 0x008fc40008000f00 */
[----:B------:R-:W-:-:S04]  /*175d0*/  MOV R31, UR13 ;  /* 0x0000000d001f7c02 */ /* 0x000fc80008000f00 */
[----:B------:R-:W-:Y:S05]  /*175e0*/  BRA.U !UP0, `(.L_x_6450) ;  /* 0x0000000108d87547 */ /* 0x000fea000b800000 */
[----:B------:R-:W1:Y:S01]  /*175f0*/  LDCU UR5, c[0x0][0x360] ;  /* 0x00006c00ff0577ac */ /* 0x000e620008000800 */
[----:B------:R-:W-:Y:S01]  /*17600*/  IMAD.U32 R36, RZ, RZ, UR10 ;  /* 0x0000000aff247e24 */ /* 0x000fe2000f8e00ff */
[----:B------:R-:W-:Y:S01]  /*17610*/  MOV R37, UR11 ;  /* 0x0000000b00257c02 */ /* 0x000fe20008000f00 */
[----:B------:R-:W-:Y:S01]  /*17620*/  IMAD.U32 R39, RZ, RZ, UR13 ;  /* 0x0000000dff277e24 */ /* 0x000fe2000f8e00ff */
[----:B------:R-:W2:Y:S01]  /*17630*/  LDCU UR8, c[0x0][0x3b4] ;  /* 0x00007680ff0877ac */ /* 0x000ea20008000800 */
        /* <DEDUP_REMOVED lines=9> */
[----:B-1----:R-:W-:-:S05]  /*176d0*/  IMAD R3, R2, UR5, R17 ;  /* 0x0000000502037c24 */ /* 0x002fca000f8e0211 */
[----:B--2---:R-:W-:-:S13]  /*176e0*/  ISETP.GE.U32.AND P1, PT, R3, UR8, PT ;  /* 0x0000000803007c0c */ /* 0x004fda000bf26070 */
[----:B------:R-:W-:Y:S05]  /*176f0*/  @P1 BRA `(.L_x_6451) ;  /* 0x0000000400601947 */ /* 0x000fea0003800000 */
[----:B------:R-:W1:Y:S01]  /*17700*/  LDCU UR7, c[0x0][0x374] ;  /* 0x00006e80ff0777ac */ /* 0x000e620008000800 */
[----:B-----5:R-:W2:Y:S01]  /*17710*/  LDC R48, c[0x0][0x364] ;  /* 0x0000d900ff307b82 */ /* 0x020ea20000000800 */
[----:B------:R-:W-:Y:S01]  /*17720*/  BSSY.RECONVERGENT B1, `(.L_x_6452) ;  /* 0x0000021000017945 */ /* 0x000fe20003800200 */
[----:B------:R-:W-:Y:S01]  /*17730*/  IMAD.U32 R36, RZ, RZ, UR10 ;  /* 0x0000000aff247e24 */ /* 0x000fe2000f8e00ff */
[----:B------:R-:W-:Y:S01]  /*17740*/  MOV R37, UR11 ;  /* 0x0000000b00257c02 */ /* 0x000fe20008000f00 */
[----:B------:R-:W-:Y:S01]  /*17750*/  IMAD.U32 R39, RZ, RZ, UR13 ;  /* 0x0000000dff277e24 */ /* 0x000fe2000f8e00ff */
[----:B------:R-:W-:Y:S01]  /*17760*/  MOV R38, UR12 ;  /* 0x0000000c00267c02 */ /* 0x000fe20008000f00 */
[----:B------:R-:W-:Y:S01]  /*17770*/  IMAD.U32 R26, RZ, RZ, UR12 ;  /* 0x0000000cff1a7e24 */ /* 0x000fe2000f8e00ff */
[----:B------:R-:W-:Y:S01]  /*17780*/  MOV R24, UR10 ;  /* 0x0000000a00187c02 */ /* 0x000fe20008000f00 */
[----:B------:R-:W3:Y:S01]  /*17790*/  LDC.64 R20, c[0x0][0x790] ;  /* 0x0001e400ff147b82 */ /* 0x000ee20000000a00 */
[----:B------:R-:W-:Y:S01]  /*177a0*/  MOV R25, UR11 ;  /* 0x0000000b00197c02 */ /* 0x000fe20008000f00 */
[----:B------:R-:W-:Y:S01]  /*177b0*/  IMAD.U32 R33, RZ, RZ, UR11 ;  /* 0x0000000bff217e24 */ /* 0x000fe2000f8e00ff */
[----:B------:R-:W-:-:S02]  /*177c0*/  MOV R27, UR13 ;  /* 0x0000000d001b7c02 */ /* 0x000fc40008000f00 */
[----:B------:R-:W-:Y:S02]  /*177d0*/  MOV R32, UR10 ;  /* 0x0000000a00207c02 */ /* 0x000fe40008000f00 */
[----:B------:R-:W-:Y:S02]  /*177e0*/  MOV R34, UR12 ;  /* 0x0000000c00227c02 */ /* 0x000fe40008000f00 */
[----:B------:R-:W-:Y:S01]  /*177f0*/  MOV R35, UR13 ;  /* 0x0000000d00237c02 */ /* 0x000fe20008000f00 */
[----:B-1----:R-:W-:Y:S02]  /*17800*/  IMAD R0, R0, UR7, RZ ;  /* 0x0000000700007c24 */ /* 0x002fe4000f8e02ff */
[----:B--2---:R-:W-:-:S07]  /*17810*/  IMAD R48, R48, UR5, RZ ;  /* 0x0000000530307c24 */ /* 0x004fce000f8e02ff */
.L_x_6453:
[----:B0-----:R-:W-:-:S04]  /*17820*/  IMAD.IADD R7, R0, 0x1, R3 ;  /* 0x0000000100077824 */ /* 0x001fc800078e0203 */
[----:B---3--:R-:W-:-:S05]  /*17830*/  IMAD.WIDE.U32 R6, R7, 0x40, R20 ;  /* 0x0000004007067825 */ /* 0x008fca00078e0014 */
[----:B------:R-:W2:Y:S04]  /*17840*/  LDG.E.128 R8, desc[UR36][R6.64] ;  /* 0x0000002406087981 */ /* 0x000ea8000c1e1d00 */
[----:B------:R-:W3:Y:S04]  /*17850*/  LDG.E.128 R12, desc[UR36][R6.64+0x10] ;  /* 0x00001024060c7981 */ /* 0x000ee8000c1e1d00 */
[----:B------:R-:W4:Y:S04]  /*17860*/  LDG.E.128 R40, desc[UR36][R6.64+0x20] ;  /* 0x0000202406287981 */ /* 0x000f28000c1e1d00 */
[----:B------:R-:W5:Y:S01]  /*17870*/  LDG.E.128 R44, desc[UR36][R6.64+0x30] ;  /* 0x00003024062c7981 */ /* 0x000f62000c1e1d00 */
[----:B------:R-:W-:-:S04]  /*17880*/  IADD3 R3, PT, PT, R48, R3, RZ ;  /* 0x0000000330037210 */ /* 0x000fc80007ffe0ff */
[----:B------:R-:W-:Y:S01]  /*17890*/  ISETP.GE.U32.AND P1, PT, R3, UR8, PT ;  /* 0x0000000803007c0c */ /* 0x000fe2000bf26070 */
        /* <DEDUP_REMOVED lines=10> */
.L_x_6452:
[----:B------:R-:W-:Y:S05]  /*17940*/  BRA `(.L_x_6451) ;  /* 0x0000000000cc7947 */ /* 0x000fea0003800000 */
.L_x_6450:
[----:B------:R-:W1:Y:S01]  /*17950*/  LDCU UR7, c[0x0][0x3b4] ;  /* 0x00007680ff0777ac */ /* 0x000e620008000800 */
[----:B------:R-:W-:Y:S01]  /*17960*/  MOV R36, UR10 ;  /* 0x0000000a00247c02 */ /* 0x000fe20008000f00 */
        /* <DEDUP_REMOVED lines=11> */
[----:B-1----:R-:W-:-:S13]  /*17a20*/  ISETP.GE.U32.AND P1, PT, R2, UR7, PT ;  /* 0x0000000702007c0c */ /* 0x002fda000bf26070 */
[----:B------:R-:W-:Y:S05]  /*17a30*/  @P1 BRA `(.L_x_6451) ;  /* 0x0000000000901947 */ /* 0x000fea0003800000 */
[----:B------:R-:W1:Y:S01]  /*17a40*/  LDCU UR5, c[0x0][0x374] ;  /* 0x00006e80ff0577ac */ /* 0x000e620008000800 */
[----:B------:R-:W2:Y:S01]  /*17a50*/  LDC R23, c[0x0][0x360] ;  /* 0x0000d800ff177b82 */ /* 0x000ea20000000800 */
[----:B------:R-:W-:Y:S01]  /*17a60*/  MOV R3, R2 ;  /* 0x0000000200037202 */ /* 0x000fe20000000f00 */
        /* <DEDUP_REMOVED lines=11> */
[----:B------:R-:W-:Y:S01]  /*17b20*/  MOV R34, UR12 ;  /* 0x0000000c00227c02 */ /* 0x000fe20008000f00 */
[----:B-----5:R-:W4:Y:S01]  /*17b30*/  LDC R48, c[0x0][0x364] ;  /* 0x0000d900ff307b82 */ /* 0x020f220000000800 */
[----:B------:R-:W-:Y:S01]  /*17b40*/  MOV R35, UR13 ;  /* 0x0000000d00237c02 */ /* 0x000fe20008000f00 */
[----:B-1----:R-:W-:-:S07]  /*17b50*/  IMAD R0, R0, UR5, RZ ;  /* 0x0000000500007c24 */ /* 0x002fce000f8e02ff */
.L_x_6454:
[----:B0-----:R-:W-:-:S04]  /*17b60*/  IMAD.IADD R6, R0, 0x1, R3 ;  /* 0x0000000100067824 */ /* 0x001fc800078e0203 */
[----:B--2---:R-:W-:-:S04]  /*17b70*/  IMAD R7, R6, R23, R17 ;  /* 0x0000001706077224 */ /* 0x004fc800078e0211 */
[----:B---3--:R-:W-:-:S05]  /*17b80*/  IMAD.WIDE.U32 R6, R7, 0x40, R20 ;  /* 0x0000004007067825 */ /* 0x008fca00078e0014 */
[----:B------:R-:W2:Y:S04]  /*17b90*/  LDG.E.128 R8, desc[UR36][R6.64] ;  /* 0x0000002406087981 */ /* 0x000ea8000c1e1d00 */
[----:B------:R-:W3:Y:S04]  /*17ba0*/  LDG.E.128 R12, desc[UR36][R6.64+0x10] ;  /* 0x00001024060c7981 */ /* 0x000ee8000c1e1d00 */
[----:B------:R-:W5:Y:S04]  /*17bb0*/  LDG.E.128 R40, desc[UR36][R6.64+0x20] ;  /* 0x0000202406287981 */ /* 0x000f68000c1e1d00 */
[----:B------:R-:W5:Y:S01]  /*17bc0*/  LDG.E.128 R44, desc[UR36][R6.64+0x30] ;  /* 0x00003024062c7981 */ /* 0x000f62000c1e1d00 */
[----:B----4-:R-:W-:-:S04]  /*17bd0*/  IADD3 R3, PT, PT, R48, R3, RZ ;  /* 0x0000000330037210 */ /* 0x010fc80007ffe0ff */
[----:B------:R-:W-:Y:S01]  /*17be0*/  ISETP.GE.U32.AND P1, PT, R3, UR7, PT ;  /* 0x0000000703007c0c */ /* 0x000fe2000bf26070 */
[----:B--2---:R-:W-:Y:S02]  /*17bf0*/  DADD R28, R8, R28 ;  /* 0x00000000081c7229 */ /* 0x004fe4000000001c */
[----:B------:R-:W-:Y:S02]  /*17c00*/  DADD R30, R10, R30 ;  /* 0x000000000a1e7229 */ /* 0x000fe4000000001e */
[----:B---3--:R-:W-:Y:S02]  /*17c10*/  DADD R36, R12, R36 ;  /* 0x000000000c247229 */ /* 0x008fe40000000024 */
[----:B------:R-:W-:Y:S02]  /*17c20*/  DADD R38, R14, R38 ;  /* 0x000000000e267229 */ /* 0x000fe40000000026 */
[----:B-----5:R-:W-:Y:S02]  /*17c30*/  DADD R24, R40, R24 ;  /* 0x0000000028187229 */ /* 0x020fe40000000018 */
[----:B------:R-:W-:-:S02]  /*17c40*/  DADD R26, R42, R26 ;  /* 0x000000002a1a7229 */ /* 0x000fc4000000001a */
[----:B------:R-:W-:Y:S02]  /*17c50*/  DADD R32, R44, R32 ;  /* 0x000000002c207229 */ /* 0x000fe40000000020 */
[----:B------:R-:W-:Y:S01]  /*17c60*/  DADD R34, R46, R34 ;  /* 0x000000002e227229 */ /* 0x000fe20000000022 */
[----:B------:R-:W-:Y:S10]  /*17c70*/  @!P1 BRA `(.L_x_6454) ;  /* 0xfffffffc00b89947 */ /* 0x000ff4000383ffff */
.L_x_6451:
[----:B------:R-:W-:Y:S05]  /*17c80*/  BSYNC.RECONVERGENT B0 ;  /* 0x0000000000007941 */ /* 0x000fea0003800200 */
.L_x_6449:
        /* <DEDUP_REMOVED lines=8> */
[----:B------:R1:W-:Y:S04]  /*17d10*/  STS.128 [R3+0x10], R36 ;  /* 0x0000102403007388 */ /* 0x0003e80000000c00 */
[----:B------:R1:W-:Y:S04]  /*17d20*/  STS.128 [R3+0x20], R24 ;  /* 0x0000201803007388 */ /* 0x0003e80000000c00 */
[----:B------:R1:W-:Y:S01]  /*17d30*/  STS.128 [R3+0x30], R32 ;  /* 0x0000302003007388 */ /* 0x0003e20000000c00 */
[----:B------:R-:W-:Y:S05]  /*17d40*/  BRA.U !UP0, `(.L_x_6455) ;  /* 0x0000000108787547 */ /* 0x000fea000b800000 */
[----:B------:R-:W-:-:S05]  /*17d50*/  UMOV UR4, UR6 ;  /* 0x0000000600047c82 */ /* 0x000fca0008000000 */
.L_x_6458:
        /* <DEDUP_REMOVED lines=10> */
[----:B------:R-:W2:Y:S04]  /*17e00*/  LDS.128 R12, [R0+0x10] ;  /* 0x00001000000c7984 */ /* 0x000ea80000000c00 */
[----:B------:R-:W3:Y:S04]  /*17e10*/  LDS.128 R40, [R0+0x20] ;  /* 0x0000200000287984 */ /* 0x000ee80000000c00 */
[----:B------:R-:W4:Y:S01]  /*17e20*/  LDS.128 R44, [R0+0x30] ;  /* 0x00003000002c7984 */ /* 0x000f220000000c00 */
[----:B-1----:R-:W-:-:S02]  /*17e30*/  DADD R28, R28, R8 ;  /* 0x000000001c1c7229 */ /* 0x002fc40000000008 */
        /* <DEDUP_REMOVED lines=11> */
.L_x_6457:
[----:B------:R-:W-:Y:S05]  /*17ef0*/  BSYNC.RECONVERGENT B0 ;  /* 0x0000000000007941 */ /* 0x000fea0003800200 */
.L_x_6456:
[----:B------:R-:W-:-:S03]  /*17f00*/  UISETP.GT.U32.AND UP0, UPT, UR4, 0x3, UPT ;  /* 0x000000030400788c */ /* 0x000fc6000bf04070 */
[----:B------:R-:W-:-:S06]  /*17f10*/  UMOV UR4, UR7 ;  /* 0x0000000700047c82 */ /* 0x000fcc0008000000 */
[----:B------:R-:W-:Y:S05]  /*17f20*/  BRA.U UP0, `(.L_x_6458) ;  /* 0xfffffffd008c7547 */ /* 0x000fea000b83ffff */
.L_x_6455:
        /* <DEDUP_REMOVED lines=14> */
.L_x_6463:
        /* <DEDUP_REMOVED lines=10> */
[----:B------:R-:W0:Y:S04]  /*180b0*/  LDS.128 R12, [R0+0x10] ;  /* 0x00001000000c7984 */ /* 0x000e280000000c00 */
[----:B------:R-:W4:Y:S04]  /*180c0*/  LDS.128 R40, [R0+0x20] ;  /* 0x0000200000287984 */ /* 0x000f280000000c00 */
[----:B------:R-:W4:Y:S01]  /*180d0*/  LDS.128 R44, [R0+0x30] ;  /* 0x00003000002c7984 */ /* 0x000f220000000c00 */
[----:B-123--:R-:W-:-:S02]  /*180e0*/  DADD R28, R28, R8 ;  /* 0x000000001c1c7229 */ /* 0x00efc40000000008 */
[----:B------:R-:W-:Y:S02]  /*180f0*/  DADD R30, R30, R10 ;  /* 0x000000001e1e7229 */ /* 0x000fe4000000000a */
[----:B0-----:R-:W-:Y:S02]  /*18100*/  DADD R36, R36, R12 ;  /* 0x0000000024247229 */ /* 0x001fe4000000000c */
[----:B------:R-:W-:Y:S02]  /*18110*/  DADD R38, R38, R14 ;  /* 0x0000000026267229 */ /* 0x000fe4000000000e */
[----:B----4-:R-:W-:Y:S01]  /*18120*/  DADD R24, R24, R40 ;  /* 0x0000000018187229 */ /* 0x010fe20000000028 */
[----:B------:R0:W-:Y:S01]  /*18130*/  STS.128 [R3], R28 ;  /* 0x0000001c03007388 */ /* 0x0001e20000000c00 */
[----:B------:R-:W-:Y:S02]  /*18140*/  DADD R26, R26, R42 ;  /* 0x000000001a1a7229 */ /* 0x000fe4000000002a */
[----:B------:R-:W-:Y:S01]  /*18150*/  DADD R32, R32, R44 ;  /* 0x0000000020207229 */ /* 0x000fe2000000002c */
[----:B------:R0:W-:Y:S01]  /*18160*/  STS.128 [R3+0x10], R36 ;  /* 0x0000102403007388 */ /* 0x0001e20000000c00 */
[----:B------:R-:W-:-:S03]  /*18170*/  DADD R34, R34, R46 ;  /* 0x0000000022227229 */ /* 0x000fc6000000002e */
[----:B------:R0:W-:Y:S04]  /*18180*/  STS.128 [R3+0x20], R24 ;  /* 0x0000201803007388 */ /* 0x0001e80000000c00 */
[----:B------:R0:W-:Y:S04]  /*18190*/  STS.128 [R3+0x30], R32 ;  /* 0x0000302003007388 */ /* 0x0001e80000000c00 */
.L_x_6462:
[----:B------:R-:W-:Y:S05]  /*181a0*/  BSYNC.RECONVERGENT B0 ;  /* 0x0000000000007941 */ /* 0x000fea0003800200 */
.L_x_6461:
[----:B------:R-:W-:Y:S01]  /*181b0*/  IMAD.MOV.U32 R0, RZ, RZ, R2 ;  /* 0x000000ffff007224 */ /* 0x000fe200078e0002 */
[----:B------:R-:W-:Y:S06]  /*181c0*/  @P2 BRA `(.L_x_6463) ;  /* 0xfffffffc00902947 */ /* 0x000fec000383ffff */
.L_x_6460:
[----:B------:R-:W-:Y:S01]  /*181d0*/  BAR.SYNC.DEFER_BLOCKING 0x0 ;  /* 0x0000000000007b1d */ /* 0x000fe20000010000 */
[----:B------:R-:W-:-:S09]  /*181e0*/  UISETP.GE.U32.AND UP0, UPT, UR4, 0x2, UPT ;  /* 0x000000020400788c */ /* 0x000fd2000bf06070 */
[----:B------:R-:W-:Y:S05]  /*181f0*/  BRA.U !UP0, `(.L_x_6459) ;  /* 0x0000000108707547 */ /* 0x000fea000b800000 */
[----:B------:R-:W-:-:S07]  /*18200*/  MOV R17, 0x1 ;  /* 0x0000000100117802 */ /* 0x000fce0000000f00 */
.L_x_6464:
[----:B0123--:R-:W-:Y:S04]  /*18210*/  SHFL.DOWN PT, R3, R29, R17, 0x1f ;  /* 0x08001f111d037589 */ /* 0x00ffe800000e0000 */
[----:B------:R-:W0:Y:S04]  /*18220*/  SHFL.DOWN PT, R2, R28, R17, 0x1f ;  /* 0x08001f111c027589 */ /* 0x000e2800000e0000 */
[----:B------:R-:W-:Y:S04]  /*18230*/  SHFL.DOWN PT, R7, R31, R17, 0x1f ;  /* 0x08001f111f077589 */ /* 0x000fe800000e0000 */
[----:B------:R-:W1:Y:S04]  /*18240*/  SHFL.DOWN PT, R6, R30, R17, 0x1f ;  /* 0x08001f111e067589 */ /* 0x000e6800000e0000 */
[----:B------:R-:W-:Y:S04]  /*18250*/  SHFL.DOWN PT, R9, R37, R17, 0x1f ;  /* 0x08001f1125097589 */ /* 0x000fe800000e0000 */
[----:B------:R-:W2:Y:S04]  /*18260*/  SHFL.DOWN PT, R8, R36, R17, 0x1f ;  /* 0x08001f1124087589 */ /* 0x000ea800000e0000 */
[----:B------:R-:W-:Y:S04]  /*18270*/  SHFL.DOWN PT, R11, R39, R17, 0x1f ;  /* 0x08001f11270b7589 */ /* 0x000fe800000e0000 */
[----:B------:R-:W3:Y:S01]  /*18280*/  SHFL.DOWN PT, R10, R38, R17, 0x1f ;  /* 0x08001f11260a7589 */ /* 0x000ee200000e0000 */
[----:B0-----:R-:W-:-:S03]  /*18290*/  DADD R28, R2, R28 ;  /* 0x00000000021c7229 */ /* 0x001fc6000000001c */
[----:B------:R-:W-:Y:S04]  /*182a0*/  SHFL.DOWN PT, R13, R25, R17, 0x1f ;  /* 0x08001f11190d7589 */ /* 0x000fe800000e0000 */
[----:B------:R-:W0:Y:S01]  /*182b0*/  SHFL.DOWN PT, R12, R24, R17, 0x1f ;  /* 0x08001f11180c7589 */ /* 0x000e2200000e0000 */
[----:B-1----:R-:W-:-:S03]  /*182c0*/  DADD R30, R6, R30 ;  /* 0x00000000061e7229 */ /* 0x002fc6000000001e */
[----:B------:R-:W-:Y:S04]  /*182d0*/  SHFL.DOWN PT, R15, R27, R17, 0x1f ;  /* 0x08001f111b0f7589 */ /* 0x000fe800000e0000 */
[----:B------:R-:W1:Y:S01]  /*182e0*/  SHFL.DOWN PT, R14, R26, R17, 0x1f ;  /* 0x08001f111a0e7589 */ /* 0x000e6200000e0000 */
[----:B--2---:R-:W-:-:S03]  /*182f0*/  DADD R36, R8, R36 ;  /* 0x0000000008247229 */ /* 0x004fc60000000024 */
[----:B------:R-:W-:Y:S04]  /*18300*/  SHFL.DOWN PT, R21, R33, R17, 0x1f ;  /* 0x08001f1121157589 */ /* 0x000fe800000e0000 */
[----:B------:R-:W2:Y:S01]  /*18310*/  SHFL.DOWN PT, R20, R32, R17, 0x1f ;  /* 0x08001f1120147589 */ /* 0x000ea200000e0000 */
[----:B---3--:R-:W-:-:S03]  /*18320*/  DADD R38, R10, R38 ;  /* 0x000000000a267229 */ /* 0x008fc60000000026 */
[----:B------:R-:W-:Y:S04]  /*18330*/  SHFL.DOWN PT, R41, R35, R17, 0x1f ;  /* 0x08001f1123297589 */ /* 0x000fe800000e0000 */
[----:B------:R3:W4:Y:S01]  /*18340*/  SHFL.DOWN PT, R40, R34, R17, 0x1f ;  /* 0x08001f1122287589 */ /* 0x00072200000e0000 */
[----:B0-----:R-:W-:Y:S02]  /*18350*/  DADD R24, R12, R24 ;  /* 0x000000000c187229 */ /* 0x001fe40000000018 */
[----:B-1----:R-:W-:Y:S01]  /*18360*/  DADD R26, R14, R26 ;  /* 0x000000000e1a7229 */ /* 0x002fe2000000001a */
[----:B---3--:R-:W-:-:S04]  /*18370*/  SHF.L.U32 R17, R17, 0x1, RZ ;  /* 0x0000000111117819 */ /* 0x008fc800000006ff */
[----:B------:R-:W-:Y:S01]  /*18380*/  ISETP.GE.AND P1, PT, R17, UR4, PT ;  /* 0x0000000411007c0c */ /* 0x000fe2000bf26270 */
[----:B--2---:R-:W-:Y:S02]  /*18390*/  DADD R32, R20, R32 ;  /* 0x0000000014207229 */ /* 0x004fe40000000020 */
[----:B----4-:R-:W-:-:S10]  /*183a0*/  DADD R34, R40, R34 ;  /* 0x0000000028227229 */ /* 0x010fd40000000022 */
[----:B------:R-:W-:Y:S05]  /*183b0*/  @!P1 BRA `(.L_x_6464) ;  /* 0xfffffffc00949947 */ /* 0x000fea000383ffff */
.L_x_6459:
        /* <DEDUP_REMOVED lines=10> */
[----:B------:R-:W-:Y:S01]  /*18460*/  IADD3 R20, P2, PT, R18, UR4, RZ ;  /* 0x0000000412147c10 */ /* 0x000fe2000ff5e0ff */
[----:B------:R-:W-:Y:S01]  /*18470*/  IMAD.X R47, RZ, RZ, UR5, P4 ;  /* 0x00000005ff2f7e24 */ /* 0x000fe2000a0e06ff */
[----:B------:R-:W-:-:S02]  /*18480*/  IADD3 R2, P1, PT, R16, UR4, RZ ;  /* 0x0000000410027c10 */ /* 0x000fc4000ff3e0ff */
[----:B------:R-:W-:Y:S02]  /*18490*/  IADD3.X R45, PT, PT, RZ, UR5, RZ, P3, !PT ;  /* 0x00000005ff2d7c10 */ /* 0x000fe40009ffe4ff */
[----:B------:R-:W-:Y:S01]  /*184a0*/  IADD3.X R21, PT, PT, RZ, UR5, RZ, P2, !PT ;  /* 0x00000005ff157c10 */ /* 0x000fe200097fe4ff */
[----:B-123--:R-:W-:Y:S01]  /*184b0*/  IMAD.X R3, RZ, RZ, UR5, P1 ;  /* 0x00000005ff037e24 */ /* 0x00efe200088e06ff */
[----:B------:R-:W2:Y:S04]  /*184c0*/  @P0 LDG.E.128 R4, desc[UR36][R46.64] ;  /* 0x000000242e040981 */ /* 0x000ea8000c1e1d00 */
[----:B------:R-:W3:Y:S04]  /*184d0*/  @P0 LDG.E.128 R8, desc[UR36][R44.64] ;  /* 0x000000242c080981 */ /* 0x000ee8000c1e1d00 */
[----:B------:R-:W4:Y:S04]  /*184e0*/  @P0 LDG.E.128 R12, desc[UR36][R20.64] ;  /* 0x00000024140c0981 */ /* 0x000f28000c1e1d00 */
[----:B------:R-:W4:Y:S01]  /*184f0*/  @P0 LDG.E.128 R40, desc[UR36][R2.64] ;  /* 0x0000002402280981 */ /* 0x000f22000c1e1d00 */
[----:B------:R-:W0:Y:S02]  /*18500*/  LDCU.U8 UR4, c[0x0][0x7a9] ;  /* 0x0000f520ff0477ac */ /* 0x000e240008000000 */
[----:B0-----:R-:W-:Y:S01]  /*18510*/  ISETP.NE.AND P1, PT, RZ, UR4, PT ;  /* 0x00000004ff007c0c */ /* 0x001fe2000bf25270 */
[----:B--2---:R-:W-:-:S02]  /*18520*/  @P0 DADD R28, R28, R4 ;  /* 0x000000001c1c0229 */ /* 0x004fc40000000004 */
[----:B------:R-:W-:Y:S02]  /*18530*/  @P0 DADD R30, R30, R6 ;  /* 0x000000001e1e0229 */ /* 0x000fe40000000006 */
[----:B---3--:R-:W-:Y:S02]  /*18540*/  @P0 DADD R36, R36, R8 ;  /* 0x0000000024240229 */ /* 0x008fe40000000008 */
[----:B------:R-:W-:Y:S02]  /*18550*/  @P0 DADD R38, R38, R10 ;  /* 0x0000000026260229 */ /* 0x000fe4000000000a */
[----:B----4-:R-:W-:-:S04]  /*18560*/  @P0 DADD R24, R24, R12 ;  /* 0x0000000018180229 */ /* 0x010fc8000000000c */
[----:B------:R0:W-:Y:S01]  /*18570*/  @!P1 STG.E.128 desc[UR36][R46.64], R28 ;  /* 0x0000001c2e009986 */ /* 0x0001e2000c101d24 */
[----:B------:R-:W-:Y:S02]  /*18580*/  @P0 DADD R26, R26, R14 ;  /* 0x000000001a1a0229 */ /* 0x000fe4000000000e */
[----:B------:R-:W-:Y:S01]  /*18590*/  @P0 DADD R32, R32, R40 ;  /* 0x0000000020200229 */ /* 0x000fe20000000028 */
[----:B------:R0:W-:Y:S01]  /*185a0*/  @!P1 STG.E.128 desc[UR36][R44.64], R36 ;  /* 0x000000242c009986 */ /* 0x0001e2000c101d24 */
[----:B------:R-:W-:-:S03]  /*185b0*/  @P0 DADD R34, R34, R42 ;  /* 0x0000000022220229 */ /* 0x000fc6000000002a */
        /* <DEDUP_REMOVED lines=22> */
.L_x_6467:
        /* <DEDUP_REMOVED lines=19> */
.L_x_6468:
[----:B------:R-:W-:Y:S05]  /*18850*/  BRA `(.L_x_6469) ;  /* 0x0000000000047947 */ /* 0x000fea0003800000 */
.L_x_6466:
[----:B------:R1:W-:Y:S02]  /*18860*/  STG.E.128 desc[UR36][R46.64], R28 ;  /* 0x0000001c2e007986 */ /* 0x0003e4000c101d24 */
.L_x_6469:
[----:B------:R-:W0:Y:S01]  /*18870*/  LDCU.64 UR6, c[0x0][0x778] ;  /* 0x0000ef00ff0677ac */ /* 0x000e220008000a00 */
[----:B------:R-:W2:Y:S01]  /*18880*/  LDCU UR4, c[0x0][0x7ac] ;  /* 0x0000f580ff0477ac */ /* 0x000ea20008000800 */
[----:B0-----:R-:W-:-:S04]  /*18890*/  IADD3 R2, P0, PT, R19, UR6, RZ ;  /* 0x0000000613027c10 */ /* 0x001fc8000ff1e0ff */
[----:B------:R-:W-:Y:S01]  /*188a0*/  IADD3.X R3, PT, PT, RZ, UR7, RZ, P0, !PT ;  /* 0x00000007ff037c10 */ /* 0x000fe200087fe4ff */
[----:B--2---:R-:W-:-:S04]  /*188b0*/  UISETP.NE.AND UP0, UPT, UR4, 0x1, UPT ;  /* 0x000000010400788c */ /* 0x004fc8000bf05270 */
[----:B------:R0:W-:Y:S05]  /*188c0*/  STG.E.128 desc[UR36][R2.64], R36 ;  /* 0x0000002402007986 */ /* 0x0001ea000c101d24 */
[----:B------:R-:W-:Y:S05]  /*188d0*/  BRA.U !UP0, `(.L_x_6470) ;  /* 0x0000000108907547 */ /* 0x000fea000b800000 */
[----:B0-----:R-:W-:Y:S01]  /*188e0*/  MOV R2, 0x660 ;  /* 0x0000066000027802 */ /* 0x001fe20000000f00 */
[----:B------:R-:W0:Y:S01]  /*188f0*/  LDCU.64 UR4, c[0x4][0x650] ;  /* 0x0100ca00ff0477ac */ /* 0x000e220008000a00 */
[----:B------:R-:W-:Y:S02]  /*18900*/  HFMA2 R12, -RZ, RZ, 0, 5.9604644775390625e-08 ;  /* 0x00000001ff0c7431 */ /* 0x000fe400000001ff */
[----:B------:R-:W-:Y:S01]  /*18910*/  IMAD.MOV.U32 R8, RZ, RZ, 0x2ef ;  /* 0x000002efff087424 */ /* 0x000fe200078e00ff */
[----:B------:R2:W3:Y:S01]  /*18920*/  LDC.64 R14, c[0x4][R2] ;  /* 0x01000000020e7b82 */ /* 0x0004e20000000a00 */
[----:B------:R-:W4:Y:S01]  /*18930*/  LDCU.64 UR6, c[0x4][0x640] ;  /* 0x0100c800ff0677ac */ /* 0x000f220008000a00 */
[----:B------:R-:W-:Y:S01]  /*18940*/  MOV R13, RZ ;  /* 0x000000ff000d7202 */ /* 0x000fe20000000f00 */
[----:B------:R-:W1:Y:S01]  /*18950*/  LDCU.64 UR8, c[0x4][0x198] ;  /* 0x01003300ff0877ac */ /* 0x000e620008000a00 */
[----:B0-----:R-:W-:Y:S01]  /*18960*/  IMAD.U32 R4, RZ, RZ, UR4 ;  /* 0x00000004ff047e24 */ /* 0x001fe2000f8e00ff */
[----:B------:R-:W-:-:S02]  /*18970*/  MOV R5, UR5 ;  /* 0x0000000500057c02 */ /* 0x000fc40008000f00 */
[----:B----4-:R-:W-:Y:S01]  /*18980*/  MOV R6, UR6 ;  /* 0x0000000600067c02 */ /* 0x010fe20008000f00 */
[----:B------:R-:W-:Y:S01]  /*18990*/  IMAD.U32 R7, RZ, RZ, UR7 ;  /* 0x00000007ff077e24 */ /* 0x000fe2000f8e00ff */
[----:B-1----:R-:W-:Y:S02]  /*189a0*/  MOV R10, UR8 ;  /* 0x00000008000a7c02 */ /* 0x002fe40008000f00 */
[----:B--2---:R-:W-:-:S07]  /*189b0*/  MOV R11, UR9 ;  /* 0x00000009000b7c02 */ /* 0x004fce0008000f00 */
[----:B------:R-:W-:-:S07]  /*189c0*/  LEPC R20, `(.L_x_6471) ;  /* 0x000000001014794e */ /* 0x000fce0000000000 */
[----:B---3-5:R-:W-:Y:S05]  /*189d0*/  CALL.ABS.NOINC R14 ;  /* 0x000000000e007343 */ /* 0x028fea0003c00000 */
.L_x_6471:
        /* <DEDUP_REMOVED lines=19> */
.L_x_6472:
[----:B------:R-:W-:Y:S05]  /*18b10*/  BRA `(.L_x_6473) ;  /* 0x00000000000c7947 */ /* 0x000fea0003800000 */
.L_x_6470:
[----:B------:R-:W-:-:S04]  /*18b20*/  IADD3 R18, P0, PT, R18, UR6, RZ ;  /* 0x0000000612127c10 */ /* 0x000fc8000ff1e0ff */
[----:B------:R-:W-:-:S05]  /*18b30*/  IADD3.X R19, PT, PT, RZ, UR7, RZ, P0, !PT ;  /* 0x00000007ff137c10 */ /* 0x000fca00087fe4ff */
[----:B------:R2:W-:Y:S04]  /*18b40*/  STG.E.128 desc[UR36][R18.64], R24 ;  /* 0x0000001812007986 */ /* 0x0005e8000c101d24 */
.L_x_6473:
[----:B------:R-:W3:Y:S02]  /*18b50*/  LDCU.64 UR4, c[0x0][0x778] ;  /* 0x0000ef00ff0477ac */ /* 0x000ee40008000a00 */
[----:B---3--:R-:W-:-:S04]  /*18b60*/  IADD3 R16, P0, PT, R16, UR4, RZ ;  /* 0x0000000410107c10 */ /* 0x008fc8000ff1e0ff */
[----:B------:R-:W-:-:S05]  /*18b70*/  IADD3.X R17, PT, PT, RZ, UR5, RZ, P0, !PT ;  /* 0x00000005ff117c10 */ /* 0x000fca00087fe4ff */
[----:B------:R-:W-:Y:S01]  /*18b80*/  STG.E.128 desc[UR36][R16.64], R32 ;  /* 0x0000002010007986 */ /* 0x000fe2000c101d24 */
[----:B------:R-:W-:Y:S05]  /*18b90*/  EXIT ;  /* 0x000000000000794d */ /* 0x000fea0003800000 */
.L_x_6465:
[----:B------:R-:W4:Y:S01]  /*18ba0*/  LDCU.U8 UR4, c[0x0][0x7a8] ;  /* 0x0000f500ff0477ac */ /* 0x000f220008000000 */
[----:B------:R-:W0:Y:S01]  /*18bb0*/  LDCU.U8 UR5, c[0x0][0x7a9] ;  /* 0x0000f520ff0577ac */ /* 0x000e220008000000 */
[----:B----4-:R-:W-:Y:S02]  /*18bc0*/  UISETP.NE.AND UP1, UPT, UR4, URZ, UPT ;  /* 0x000000ff0400728c */ /* 0x010fe4000bf25270 */
[----:B0-----:R-:W-:-:S07]  /*18bd0*/  UISETP.NE.AND UP0, UPT, UR5, URZ, UPT ;  /* 0x000000ff0500728c */ /* 0x001fce000bf05270 */
[----:B------:R-:W-:Y:S05]  /*18be0*/  BRA.U !UP1, `(.L_x_6474) ;  /* 0x0000000109307547 */ /* 0x000fea000b800000 */
[----:B------:R-:W1:Y:S04]  /*18bf0*/  LDG.E.128 R8, desc[UR36][R4.64] ;  /* 0x0000002404087981 */ /* 0x000e68000c1e1d00 */
[----:B------:R-:W4:Y:S04]  /*18c00*/  LDG.E.128 R12, desc[UR36][R4.64+0x10] ;  /* 0x00001024040c7981 */ /* 0x000f28000c1e1d00 */
[----:B------:R-:W4:Y:S04]  /*18c10*/  LDG.E.128 R40, desc[UR36][R4.64+0x20] ;  /* 0x0000202404287981 */ /* 0x000f28000c1e1d00 */
[----:B------:R-:W4:Y:S01]  /*18c20*/  LDG.E.128 R44, desc[UR36][R4.64+0x30] ;  /* 0x00003024042c7981 */ /* 0x000f22000c1e1d00 */
[----:B-123--:R-:W-:-:S02]  /*18c30*/  DADD R28, R28, R8 ;  /* 0x000000001c1c7229 */ /* 0x00efc40000000008 */
[----:B------:R-:W-:Y:S02]  /*18c40*/  DADD R30, R30, R10 ;  /* 0x000000001e1e7229 */ /* 0x000fe4000000000a */
[----:B----4-:R-:W-:Y:S02]  /*18c50*/  DADD R36, R36, R12 ;  /* 0x0000000024247229 */ /* 0x010fe4000000000c */
[----:B------:R-:W-:Y:S02]  /*18c60*/  DADD R38, R38, R14 ;  /* 0x0000000026267229 */ /* 0x000fe4000000000e */
[----:B------:R-:W-:Y:S02]  /*18c70*/  DADD R24, R24, R40 ;  /* 0x0000000018187229 */ /* 0x000fe40000000028 */
[----:B------:R-:W-:Y:S02]  /*18c80*/  DADD R26, R26, R42 ;  /* 0x000000001a1a7229 */ /* 0x000fe4000000002a */
[----:B------:R-:W-:-:S02]  /*18c90*/  DADD R32, R32, R44 ;  /* 0x0000000020207229 */ /* 0x000fc4000000002c */
[----:B------:R-:W-:-:S11]  /*18ca0*/  DADD R34, R34, R46 ;  /* 0x0000000022227229 */ /* 0x000fd6000000002e */
.L_x_6474:
        /* <DEDUP_REMOVED lines=9> */
[----:B------:R-:W2:Y:S01]  /*18d40*/  LDCU.64 UR6, c[0x4][0x640] ;  /* 0x0100c800ff0677ac */ /* 0x000ea20008000a00 */
[----:B------:R-:W-:Y:S01]  /*18d50*/  MOV R13, RZ ;  /* 0x000000ff000d7202 */ /* 0x000fe20000000f00 */
[----:B------:R-:W3:Y:S01]  /*18d60*/  LDCU.64 UR8, c[0x4][0x198] ;  /* 0x01003300ff0877ac */ /* 0x000ee20008000a00 */
[----:B0-----:R-:W-:Y:S01]  /*18d70*/  IMAD.U32 R4, RZ, RZ, UR4 ;  /* 0x00000004ff047e24 */ /* 0x001fe2000f8e00ff */
[----:B------:R-:W-:-:S02]  /*18d80*/  MOV R5, UR5 ;  /* 0x0000000500057c02 */ /* 0x000fc40008000f00 */
[----:B--2---:R-:W-:Y:S01]  /*18d90*/  MOV R6, UR6 ;  /* 0x0000000600067c02 */ /* 0x004fe20008000f00 */
[----:B------:R-:W-:Y:S01]  /*18da0*/  IMAD.U32 R7, RZ, RZ, UR7 ;  /* 0x00000007ff077e24 */ /* 0x000fe2000f8e00ff */
[----:B---3--:R-:W-:Y:S02]  /*18db0*/  MOV R10, UR8 ;  /* 0x00000008000a7c02 */ /* 0x008fe40008000f00 */
[----:B----4-:R-:W-:-:S07]  /*18dc0*/  MOV R11, UR9 ;  /* 0x00000009000b7c02 */ /* 0x010fce0008000f00 */
[----:B------:R-:W-:-:S07]  /*18dd0*/  LEPC R20, `(.L_x_6477) ;  /* 0x000000001014794e */ /* 0x000fce0000000000 */
[----:B-1---5:R-:W-:Y:S05]  /*18de0*/  CALL.ABS.NOINC R14 ;  /* 0x000000000e007343 */ /* 0x022fea0003c00000 */
.L_x_6477:
        /* <DEDUP_REMOVED lines=19> */
.L_x_6478:
[----:B------:R-:W-:Y:S05]  /*18f20*/  BRA `(.L_x_6479) ;  /* 0x0000000000107947 */ /* 0x000fea0003800000 */
.L_x_6476:
[----:B------:R-:W0:Y:S02]  /*18f30*/  LDCU.64 UR4, c[0x0][0x778] ;  /* 0x0000ef00ff0477ac */ /* 0x000e240008000a00 */
[----:B0-----:R-:W-:-:S04]  /*18f40*/  IADD3 R22, P0, PT, R22, UR4, RZ ;  /* 0x0000000416167c10 */ /* 0x001fc8000ff1e0ff */
[----:B------:R-:W-:-:S05]  /*18f50*/  IADD3.X R23, PT, PT, RZ, UR5, RZ, P0, !PT ;  /* 0x00000005ff177c10 */ /* 0x000fca00087fe4ff */
[----:B------:R0:W-:Y:S04]  /*18f60*/  STG.E.128 desc[UR36][R22.64], R28 ;  /* 0x0000001c16007986 */ /* 0x0001e8000c101d24 */
.L_x_6479:
[----:B------:R-:W4:Y:S01]  /*18f70*/  LDCU.64 UR6, c[0x0][0x778] ;  /* 0x0000ef00ff0677ac */ /* 0x000f220008000a00 */
[----:B------:R-:W0:Y:S01]  /*18f80*/  LDCU UR4, c[0x0][0x7ac] ;  /* 0x0000f580ff0477ac */ /* 0x000e220008000800 */
[----:B----4-:R-:W-:-:S04]  /*18f90*/  IADD3 R2, P0, PT, R19, UR6, RZ ;  /* 0x0000000613027c10 */ /* 0x010fc8000ff1e0ff */
[----:B-123--:R-:W-:Y:S01]  /*18fa0*/  IADD3.X R3, PT, PT, RZ, UR7, RZ, P0, !PT ;  /* 0x00000007ff037c10 */ /* 0x00efe200087fe4ff */
[----:B0-----:R-:W-:-:S04]  /*18fb0*/  UISETP.NE.AND UP0, UPT, UR4, 0x1, UPT ;  /* 0x000000010400788c */ /* 0x001fc8000bf05270 */
[----:B------:R0:W-:Y:S05]  /*18fc0*/  STG.E.128 desc[UR36][R2.64], R36 ;  /* 0x0000002402007986 */ /* 0x0001ea000c101d24 */
        /* <DEDUP_REMOVED lines=17> */
.L_x_6481:
        /* <DEDUP_REMOVED lines=19> */
.L_x_6482:
[----:B------:R-:W-:Y:S05]  /*19210*/  BRA `(.L_x_6483) ;  /* 0x00000000000c7947 */ /* 0x000fea0003800000 */
.L_x_6480:
[----:B------:R-:W-:-:S04]  /*19220*/  IADD3 R18, P0, PT, R18, UR6, RZ ;  /* 0x0000000612127c10 */ /* 0x000fc8000ff1e0ff */
[----:B------:R-:W-:-:S05]  /*19230*/  IADD3.X R19, PT, PT, RZ, UR7, RZ, P0, !PT ;  /* 0x00000007ff137c10 */ /* 0x000fca00087fe4ff */
[----:B------:R1:W-:Y:S04]  /*19240*/  STG.E.128 desc[UR36][R18.64], R24 ;  /* 0x0000001812007986 */ /* 0x0003e8000c101d24 */
.L_x_6483:
[----:B------:R-:W2:Y:S02]  /*19250*/  LDCU.64 UR4, c[0x0][0x778] ;  /* 0x0000ef00ff0477ac */ /* 0x000ea40008000a00 */
[----:B--2---:R-:W-:-:S04]  /*19260*/  IADD3 R16, P0, PT, R16, UR4, RZ ;  /* 0x0000000410107c10 */ /* 0x004fc8000ff1e0ff */
[----:B------:R-:W-:-:S05]  /*19270*/  IADD3.X R17, PT, PT, RZ, UR5, RZ, P0, !PT ;  /* 0x00000005ff117c10 */ /* 0x000fca00087fe4ff */
[----:B------:R-:W-:Y:S01]  /*19280*/  STG.E.128 desc[UR36][R16.64], R32 ;  /* 0x0000002010007986 */ /* 0x000fe2000c101d24 */
[----:B------:R-:W-:Y:S05]  /*19290*/  EXIT ;  /* 0x000000000000794d */ /* 0x000fea0003800000 */
.L_x_6475:
[----:B------:R-:W-:Y:S04]  /*192a0*/  STG.E.128 desc[UR36][R4.64], R28 ;  /* 0x0000001c04007986 */ /* 0x000fe8000c101d24 */
[----:B------:R-:W-:Y:S04]  /*192b0*/  STG.E.128 desc[UR36][R4.64+0x10], R36 ;  /* 0x0000102404007986 */ /* 0x000fe8000c101d24 */
[----:B------:R-:W-:Y:S04]  /*192c0*/  STG.E.128 desc[UR36][R4.64+0x20], R24 ;  /* 0x0000201804007986 */ /* 0x000fe8000c101d24 */
[----:B------:R-:W-:Y:S01]  /*192d0*/  STG.E.128 desc[UR36][R4.64+0x30], R32 ;  /* 0x0000302004007986 */ /* 0x000fe2000c101d24 */
[----:B------:R-:W-:Y:S05]  /*192e0*/  EXIT ;  /* 0x000000000000794d */ /* 0x000fea0003800000 */
.L_x_6440:
        /* <DEDUP_REMOVED lines=24> */
[----:B--2---:R-:W-:Y:S01]  /*19470*/  IMAD.X R3, RZ, RZ, UR5, P1 ;  /* 0x00000005ff037e24 */ /* 0x004fe200088e06ff */
        /* <DEDUP_REMOVED lines=38> */
.L_x_6486:
        /* <DEDUP_REMOVED lines=19> */
.L_x_6487:
[----:B------:R-:W-:Y:S05]  /*19810*/  BRA `(.L_x_6488) ;  /* 0x0000000000047947 */ /* 0x000fea0003800000 */
.L_x_6485:
[----:B------:R1:W-:Y:S02]  /*19820*/  STG.E.128 desc[UR36][R30.64], R124 ;  /* 0x0000007c1e007986 */ /* 0x0003e4000c101d24 */
.L_x_6488:
[----:B------:R-:W2:Y:S01]  /*19830*/  LDCU.64 UR6, c[0x0][0x778] ;  /* 0x0000ef00ff0677ac */ /* 0x000ea20008000a00 */
[----:B------:R-:W3:Y:S01]  /*19840*/  LDCU UR4, c[0x0][0x7ac] ;  /* 0x0000f580ff0477ac */ /* 0x000ee20008000800 */
[----:B--2---:R-:W-:-:S04]  /*19850*/  IADD3 R16, P0, PT, R16, UR6, RZ ;  /* 0x0000000610107c10 */ /* 0x004fc8000ff1e0ff */
[----:B------:R-:W-:Y:S01]  /*19860*/  IADD3.X R17, PT, PT, RZ, UR7, RZ, P0, !PT ;  /* 0x00000007ff117c10 */ /* 0x000fe200087fe4ff */
[----:B---3--:R-:W-:-:S04]  /*19870*/  UISETP.NE.AND UP0, UPT, UR4, 0x1, UPT ;  /* 0x000000010400788c */ /* 0x008fc8000bf05270 */
[----:B------:R2:W-:Y:S05]  /*19880*/  STG.E.128 desc[UR36][R16.64], R128 ;  /* 0x0000008010007986 */ /* 0x0005ea000c101d24 */
        /* <DEDUP_REMOVED lines=8> */
[----:B------:R-:W2:Y:S01]  /*19910*/  LDCU.64 UR8, c[0x4][0x198] ;  /* 0x01003300ff0877ac */ /* 0x000ea20008000a00 */
[----:B0-----:R-:W-:Y:S01]  /*19920*/  IMAD.U32 R4, RZ, RZ, UR4 ;  /* 0x00000004ff047e24 */ /* 0x001fe2000f8e00ff */
[----:B------:R-:W-:-:S02]  /*19930*/  MOV R5, UR5 ;  /* 0x0000000500057c02 */ /* 0x000fc40008000f00 */
[----:B-1----:R-:W-:Y:S01]  /*19940*/  MOV R6, UR6 ;  /* 0x0000000600067c02 */ /* 0x002fe20008000f00 */
[----:B------:R-:W-:Y:S01]  /*19950*/  IMAD.U32 R7, RZ, RZ, UR7 ;  /* 0x00000007ff077e24 */ /* 0x000fe2000f8e00ff */
[----:B--2---:R-:W-:Y:S02]  /*19960*/  MOV R10, UR8 ;  /* 0x00000008000a7c02 */ /* 0x004fe40008000f00 */
[----:B---3--:R-:W-:-:S07]  /*19970*/  MOV R11, UR9 ;  /* 0x00000009000b7c02 */ /* 0x008fce0008000f00 */
[----:B------:R-:W-:-:S07]  /*19980*/  LEPC R20, `(.L_x_6490) ;  /* 0x000000001014794e */ /* 0x000fce0000000000 */
[----:B----45:R-:W-:Y:S05]  /*19990*/  CALL.ABS.NOINC R14 ;  /* 0x000000000e007343 */ /* 0x030fea0003c00000 */
.L_x_6490:
        /* <DEDUP_REMOVED lines=19> */
.L_x_6491:
[----:B------:R-:W-:Y:S05]  /*19ad0*/  BRA `(.L_x_6492) ;  /* 0x00000000000c7947 */ /* 0x000fea0003800000 */
.L_x_6489:
[----:B------:R-:W-:-:S04]  /*19ae0*/  IADD3 R18, P0, PT, R18, UR6, RZ ;  /* 0x0000000612127c10 */ /* 0x000fc8000ff1e0ff */
[----:B------:R-:W-:-:S05]  /*19af0*/  IADD3.X R19, PT, PT, RZ, UR7, RZ, P0, !PT ;  /* 0x00000007ff137c10 */ /* 0x000fca00087fe4ff */
[----:B------:R3:W-:Y:S04]  /*19b00*/  STG.E.128 desc[UR36][R18.64], R132 ;  /* 0x0000008412007986 */ /* 0x0007e8000c101d24 */
.L_x_6492:
[----:B------:R-:W4:Y:S02]  /*19b10*/  LDCU.64 UR4, c[0x0][0x778] ;  /* 0x0000ef00ff0477ac */ /* 0x000f240008000a00 */
[----:B----4-:R-:W-:-:S04]  /*19b20*/  IADD3 R24, P0, PT, R24, UR4, RZ ;  /* 0x0000000418187c10 */ /* 0x010fc8000ff1e0ff */
[----:B------:R-:W-:-:S05]  /*19b30*/  IADD3.X R25, PT, PT, RZ, UR5, RZ, P0, !PT ;  /* 0x00000005ff197c10 */ /* 0x000fca00087fe4ff */
[----:B------:R-:W-:Y:S01]  /*19b40*/  STG.E.128 desc[UR36][R24.64], R140 ;  /* 0x0000008c18007986 */ /* 0x000fe2000c101d24 */
[----:B------:R-:W-:Y:S05]  /*19b50*/  EXIT ;  /* 0x000000000000794d */ /* 0x000fea0003800000 */
.L_x_6484:
[----:B------:R-:W0:Y:S01]  /*19b60*/  LDCU.U8 UR4, c[0x0][0x7a8] ;  /* 0x0000f500ff0477ac */ /* 0x000e220008000000 */
[----:B------:R-:W1:Y:S01]  /*19b70*/  LDCU.U8 UR5, c[0x0][0x7a9] ;  /* 0x0000f520ff0577ac */ /* 0x000e620008000000 */
[----:B0-----:R-:W-:Y:S02]  /*19b80*/  UISETP.NE.AND UP0, UPT, UR4, URZ, UPT ;  /* 0x000000ff0400728c */ /* 0x001fe4000bf05270 */
[----:B-1----:R-:W-:-:S07]  /*19b90*/  UISETP.NE.AND UP1, UPT, UR5, URZ, UPT ;  /* 0x000000ff0500728c */ /* 0x002fce000bf25270 */
[----:B------:R-:W-:Y:S05]  /*19ba0*/  BRA.U !UP0, `(.L_x_6493) ;  /* 0x0000000108307547 */ /* 0x000fea000b800000 */
[----:B------:R-:W2:Y:S04]  /*19bb0*/  LDG.E.128 R8, desc[UR36][R4.64] ;  /* 0x0000002404087981 */ /* 0x000ea8000c1e1d00 */
[----:B------:R-:W3:Y:S04]  /*19bc0*/  LDG.E.128 R12, desc[UR36][R4.64+0x10] ;  /* 0x00001024040c7981 */ /* 0x000ee8000c1e1d00 */
[----:B------:R-:W4:Y:S04]  /*19bd0*/  LDG.E.128 R20, desc[UR36][R4.64+0x20] ;  /* 0x0000202404147981 */ /* 0x000f28000c1e1d00 */
[----:B------:R-:W4:Y:S01]  /*19be0*/  LDG.E.128 R28, desc[UR36][R4.64+0x30] ;  /* 0x00003024041c7981 */ /* 0x000f22000c1e1d00 */
[----:B--2---:R-:W-:-:S02]  /*19bf0*/  DADD R124, R124, R8 ;  /* 0x000000007c7c7229 */ /* 0x004fc40000000008 */
[----:B------:R-:W-:Y:S02]  /*19c00*/  DADD R126, R126, R10 ;  /* 0x000000007e7e7229 */ /* 0x000fe4000000000a */
[----:B---3--:R-:W-:Y:S02]  /*19c10*/  DADD R128, R128, R12 ;  /* 0x0000000080807229 */ /* 0x008fe4000000000c */
[----:B------:R-:W-:Y:S02]  /*19c20*/  DADD R130, R130, R14 ;  /* 0x0000000082827229 */ /* 0x000fe4000000000e */
[----:B----4-:R-:W-:Y:S02]  /*19c30*/  DADD R132, R132, R20 ;  /* 0x0000000084847229 */ /* 0x010fe40000000014 */
[----:B------:R-:W-:Y:S02]  /*19c40*/  DADD R134, R134, R22 ;  /* 0x0000000086867229 */ /* 0x000fe40000000016 */
[----:B------:R-:W-:-:S02]  /*19c50*/  DADD R140, R140, R28 ;  /* 0x000000008c8c7229 */ /* 0x000fc4000000001c */
[----:B------:R-:W-:-:S11]  /*19c60*/  DADD R142, R142, R30 ;  /* 0x000000008e8e7229 */ /* 0x000fd6000000001e */
.L_x_6493:
        /* <DEDUP_REMOVED lines=8> */
[----:B------:R1:W3:Y:S01]  /*19cf0*/  LDC.64 R14, c[0x4][R2] ;  /* 0x01000000020e7b82 */ /* 0x0002e20000000a00 */
[----:B------:R-:W4:Y:S01]  /*19d00*/  LDCU.64 UR6, c[0x4][0x640] ;  /* 0x0100c800ff0677ac */ /* 0x000f220008000a00 */
[----:B------:R-:W-:Y:S01]  /*19d10*/  MOV R13, RZ ;  /* 0x000000ff000d7202 */ /* 0x000fe20000000f00 */
[----:B------:R-:W2:Y:S01]  /*19d20*/  LDCU.64 UR8, c[0x4][0x198] ;  /* 0x01003300ff0877ac */ /* 0x000ea20008000a00 */
[----:B0-----:R-:W-:Y:S01]  /*19d30*/  IMAD.U32 R4, RZ, RZ, UR4 ;  /* 0x00000004ff047e24 */ /* 0x001fe2000f8e00ff */
[----:B------:R-:W-:-:S02]  /*19d40*/  MOV R5, UR5 ;  /* 0x0000000500057c02 */ /* 0x000fc40008000f00 */
[----:B----4-:R-:W-:Y:S01]  /*19d50*/  MOV R6, UR6 ;  /* 0x0000000600067c02 */ /* 0x010fe20008000f00 */
[----:B------:R-:W-:Y:S01]  /*19d60*/  IMAD.U32 R7, RZ, RZ, UR7 ;  /* 0x00000007ff077e24 */ /* 0x000fe2000f8e00ff */
[----:B--2---:R-:W-:Y:S02]  /*19d70*/  MOV R10, UR8 ;  /* 0x00000008000a7c02 */ /* 0x004fe40008000f00 */
[----:B-1----:R-:W-:-:S07]  /*19d80*/  MOV R11, UR9 ;  /* 0x00000009000b7c02 */ /* 0x002fce0008000f00 */
[----:B------:R-:W-:-:S07]  /*19d90*/  LEPC R20, `(.L_x_6496) ;  /* 0x000000001014794e */ /* 0x000fce0000000000 */
[----:B---3-5:R-:W-:Y:S05]  /*19da0*/  CALL.ABS.NOINC R14 ;  /* 0x000000000e007343 */ /* 0x028fea0003c00000 */
.L_x_6496:
        /* <DEDUP_REMOVED lines=19> */
.L_x_6497:
[----:B------:R-:W-:Y:S05]  /*19ee0*/  BRA `(.L_x_6498) ;  /* 0x0000000000107947 */ /* 0x000fea0003800000 */
.L_x_6495:
[----:B------:R-:W0:Y:S02]  /*19ef0*/  LDCU.64 UR4, c[0x0][0x778] ;  /* 0x0000ef00ff0477ac */ /* 0x000e240008000a00 */
[----:B0-----:R-:W-:-:S04]  /*19f00*/  IADD3 R2, P0, PT, R19, UR4, RZ ;  /* 0x0000000413027c10 */ /* 0x001fc8000ff1e0ff */
[----:B--2---:R-:W-:-:S05]  /*19f10*/  IADD3.X R3, PT, PT, RZ, UR5, RZ, P0, !PT ;  /* 0x00000005ff037c10 */ /* 0x004fca00087fe4ff */
[----:B------:R0:W-:Y:S04]  /*19f20*/  STG.E.128 desc[UR36][R2.64], R124 ;  /* 0x0000007c02007986 */ /* 0x0001e8000c101d24 */
.L_x_6498:
[----:B------:R-:W1:Y:S01]  /*19f30*/  LDCU.64 UR6, c[0x0][0x778] ;  /* 0x0000ef00ff0677ac */ /* 0x000e620008000a00 */
[----:B------:R-:W2:Y:S01]  /*19f40*/  LDCU UR4, c[0x0][0x7ac] ;  /* 0x0000f580ff0477ac */ /* 0x000ea20008000800 */
[----:B-1----:R-:W-:-:S04]  /*19f50*/  IADD3 R16, P0, PT, R16, UR6, RZ ;  /* 0x0000000610107c10 */ /* 0x002fc8000ff1e0ff */
        /* <DEDUP_REMOVED lines=20> */
.L_x_6500:
        /* <DEDUP_REMOVED lines=19> */
.L_x_6501:
[----:B------:R-:W-:Y:S05]  /*1a1d0*/  BRA `(.L_x_6502) ;  /* 0x00000000000c7947 */ /* 0x000fea0003800000 */
.L_x_6499:
[----:B------:R-:W-:-:S04]  /*1a1e0*/  IADD3 R18, P0, PT, R18, UR6, RZ ;  /* 0x0000000612127c10 */ /* 0x000fc8000ff1e0ff */
[----:B------:R-:W-:-:S05]  /*1a1f0*/  IADD3.X R19, PT, PT, RZ, UR7, RZ, P0, !PT ;  /* 0x00000007ff137c10 */ /* 0x000fca00087fe4ff */
[----:B------:R2:W-:Y:S04]  /*1a200*/  STG.E.128 desc[UR36][R18.64], R132 ;  /* 0x0000008412007986 */ /* 0x0005e8000c101d24 */
.L_x_6502:
[----:B------:R-:W3:Y:S02]  /*1a210*/  LDCU.64 UR4, c[0x0][0x778] ;  /* 0x0000ef00ff0477ac */ /* 0x000ee40008000a00 */
[----:B---3--:R-:W-:-:S04]  /*1a220*/  IADD3 R24, P0, PT, R24, UR4, RZ ;  /* 0x0000000418187c10 */ /* 0x008fc8000ff1e0ff */
[----:B------:R-:W-:-:S05]  /*1a230*/  IADD3.X R25, PT, PT, RZ, UR5, RZ, P0, !PT ;  /* 0x00000005ff197c10 */ /* 0x000fca00087fe4ff */
[----:B------:R-:W-:Y:S01]  /*1a240*/  STG.E.128 desc[UR36][R24.64], R140 ;  /* 0x0000008c18007986 */ /* 0x000fe2000c101d24 */
[----:B------:R-:W-:Y:S05]  /*1a250*/  EXIT ;  /* 0x000000000000794d */ /* 0x000fea0003800000 */
.L_x_6494:
[----:B------:R-:W-:Y:S04]  /*1a260*/  STG.E.128 desc[UR36][R4.64], R124 ;  /* 0x0000007c04007986 */ /* 0x000fe8000c101d24 */
[----:B------:R-:W-:Y:S04]  /*1a270*/  STG.E.128 desc[UR36][R4.64+0x10], R128 ;  /* 0x0000108004007986 */ /* 0x000fe8000c101d24 */
[----:B------:R-:W-:Y:S04]  /*1a280*/  STG.E.128 desc[UR36][R4.64+0x20], R132 ;  /* 0x0000208404007986 */ /* 0x000fe8000c101d24 */
[----:B------:R-:W-:Y:S01]  /*1a290*/  STG.E.128 desc[UR36][R4.64+0x30], R140 ;  /* 0x0000308c04007986 */ /* 0x000fe2000c101d24 */
[----:B------:R-:W-:Y:S05]  /*1a2a0*/  EXIT ;  /* 0x000000000000794d */ /* 0x000fea0003800000 */
.L_x_6503:
        /* <DEDUP_REMOVED lines=13> */
.L_x_8901:


//--------------------- .text._ZN2at6native13reduce_kernelILi512ELi1ENS0_8ReduceOpIfNS0_14func_wrapper_tIfNS0_55_GLOBAL__N__0955718d_22_SparseCsrTensorMath_cu_868dd54514ReductionAddOpIfEEEEjfLi4ELi4EEEEEvT1_ --------------------------
	.section	.text._ZN2at6native13reduce_kernelILi512ELi1ENS0_8ReduceOpIfNS0_14func_wrapper_tIfNS0_55_GLOBAL__N__0955718d_22_SparseCsrTensorMath_cu_868dd54514ReductionAddOpIfEEEEjfLi4ELi4EEEEEvT1_,"ax",@progbits
	.align	128
.text._ZN2at6native13reduce_kernelILi512ELi1ENS0_8ReduceOpIfNS0_14func_wrapper_tIfNS0_55_GLOBAL__N__0955718d_22_SparseCsrTensorMath_cu_868dd54514ReductionAddOpIfEEEEjfLi4ELi4EEEEEvT1_:
        .type           _ZN2at6native13reduce_kernelILi512ELi1ENS0_8ReduceOpIfNS0_14func_wrapper_tIfNS0_55_GLOBAL__N__0955718d_22_SparseCsrTensorMath_cu_868dd54514ReductionAddOpIfEEEEjfLi4ELi4EEEEEvT1_,@function
        .size           _ZN2at6native13reduce_kernelILi512ELi1ENS0_8ReduceOpIfNS0_14func_wrapper_tIfNS0_55_GLOBAL__N__0955718d_22_SparseCsrTensorMath_cu_868dd54514ReductionAddOpIfEEEEjfLi4ELi4EEEEEvT1_,(.L_x_8902 - _ZN2at6native13reduce_kernelILi512ELi1ENS0_8ReduceOpIfNS0_14func_wrapper_tIfNS0_55_GLOBAL__N__0955718d_22_SparseCsrTensorMath_cu_868dd54514ReductionAddOpIfEEEEjfLi4ELi4EEEEEvT1_)
        .other          _ZN2at6native13reduce_kernelILi512ELi1ENS0_8ReduceOpIfNS0_14func_wrapper_tIfNS0_55_GLOBAL__N__0955718d_22_SparseCsrTensorMath_cu_868dd54514ReductionAddOpIfEEEEjfLi4ELi4EEEEEvT1_,@"STO_CUDA_ENTRY STV_DEFAULT"
_ZN2at6native13reduce_kernelILi512ELi1ENS0_8ReduceOpIfNS0_14func_wrapper_tIfNS0_55_GLOBAL__N__0955718d_22_SparseCsrTensorMath_cu_868dd54514ReductionAddOpIfEEEEjfLi4ELi4EEEEEvT1_:
        /* <DEDUP_REMOVED lines=295> */
.L_x_6504:
        /* <DEDUP_REMOVED lines=43> */
[----:B0-----:R-:W-:-:S07]  /*1520*/  FADD.FTZ R9, R2, UR4 ;  /* 0x0000000402097e21 */ /* 0x001fce0008010000 */
.L_x_6511:
[----:B------:R-:W-:Y:S05]  /*1530*/  BSYNC.RECONVERGENT B2 ;  /* 0x0000000000027941 */ /* 0x000fea0003800200 */
.L_x_6510:
[----:B------:R-:W-:Y:S02]  /*1540*/  IADD3 R2, P0, PT, R4, 0x10, RZ ;  /* 0x0000001004027810 */ /* 0x000fe40007f1e0ff */
[----:B------:R-:W-:-:S03]  /*1550*/  IADD3 R10, PT, PT, R11, -0x4, R22 ;  /* 0xfffffffc0b0a7810 */ /* 0x000fc60007ffe016 */
[----:B------:R-:W-:-:S08]  /*1560*/  IMAD.X R3, RZ, RZ, R5, P0 ;  /* 0x000000ffff037224 */ /* 0x000fd000000e0605 */
.L_x_6509:
[----:B------:R-:W-:Y:S05]  /*1570*/  BSYNC.RECONVERGENT B1 ;  /* 0x0000000000017941 */ /* 0x000fea0003800200 */
.L_x_6508:
        /* <DEDUP_REMOVED lines=11> */
.L_x_6514:
[C---:B------:R-:W-:Y:S01]  /*1630*/  IMAD.WIDE.U32 R4, R23.reuse, 0x10, R2 ;  /* 0x0000001017047825 */ /* 0x040fe200078e0002 */
[----:B------:R-:W0:Y:S05]  /*1640*/  LDCU UR4, c[0x0][0x394] ;  /* 0x00007280ff0477ac */ /* 0x000e2a0008000800 */
[----:B------:R-:W2:Y:S01]  /*1650*/  LDG.E.128 R4, desc[UR36][R4.64] ;  /* 0x0000002404047981 */ /* 0x000ea2000c1e1d00 */
[----:B0-----:R-:W-:-:S05]  /*1660*/  VIADD R23, R23, UR4 ;  /* 0x0000000417177c36 */ /* 0x001fca0008000000 */
[----:B------:R-:W-:-:S04]  /*1670*/  LEA R13, R23, 0x3, 0x2 ;  /* 0x00000003170d7811 */ /* 0x000fc800078e10ff */
[----:B------:R-:W-:Y:S01]  /*1680*/  ISETP.GE.U32.AND P1, PT, R13, R10, PT ;  /* 0x0000000a0d00720c */ /* 0x000fe20003f26070 */
[----:B--2---:R-:W-:Y:S01]  /*1690*/  FADD.FTZ R9, R4, R9 ;  /* 0x0000000904097221 */ /* 0x004fe20000010000 */
[----:B------:R-:W-:Y:S01]  /*16a0*/  FADD.FTZ R12, R5, R12 ;  /* 0x0000000c050c7221 */ /* 0x000fe20000010000 */
[----:B------:R-:W-:Y:S01]  /*16b0*/  FADD.FTZ R11, R6, R11 ;  /* 0x0000000b060b7221 */ /* 0x000fe20000010000 */
[----:B------:R-:W-:-:S09]  /*16c0*/  FADD.FTZ R8, R7, R8 ;  /* 0x0000000807087221 */ /* 0x000fd20000010000 */
[----:B------:R-:W-:Y:S05]  /*16d0*/  @!P1 BRA `(.L_x_6514) ;  /* 0xfffffffc00d49947 */ /* 0x000fea000383ffff */
.L_x_6513:
[----:B------:R-:W-:Y:S05]  /*16e0*/  BSYNC.RECONVERGENT B1 ;  /* 0x0000000000017941 */ /* 0x000fea0003800200 */
.L_x_6512:
        /* <DEDUP_REMOVED lines=8> */
[----:B--2---:R-:W-:-:S07]  /*1770*/  FADD.FTZ R9, R9, R2 ;  /* 0x0000000209097221 */ /* 0x004fce0000010000 */
.L_x_6516:
[----:B------:R-:W-:Y:S05]  /*1780*/  BSYNC.RECONVERGENT B1 ;  /* 0x0000000000017941 */ /* 0x000fea0003800200 */
.L_x_6515:
[----:B------:R-:W-:-:S04]  /*1790*/  FADD.FTZ R12, R12, R9 ;  /* 0x000000090c0c7221 */ /* 0x000fc80000010000 */
[----:B------:R-:W-:-:S04]  /*17a0*/  FADD.FTZ R11, R12, R11 ;  /* 0x0000000b0c0b7221 */ /* 0x000fc80000010000 */
[----:B------:R-:W-:Y:S01]  /*17b0*/  FADD.FTZ R19, R11, R8 ;  /* 0x000000080b137221 */ /* 0x000fe20000010000 */
[----:B------:R-:W-:Y:S06]  /*17c0*/  BRA `(.L_x_6506) ;  /* 0x0000009000f07947 */ /* 0x000fec0003800000 */
.L_x_6507:
        /* <DEDUP_REMOVED lines=18> */
.L_x_6521:
        /* <DEDUP_REMOVED lines=14> */
[----:B--2---:R-:W-:Y:S01]  /*19d0*/  FADD.FTZ R4, R11, R4 ;  /* 0x000000040b047221 */ /* 0x004fe20000010000 */
[----:B---3--:R-:W-:Y:S01]  /*19e0*/  FADD.FTZ R5, R12, R5 ;  /* 0x000000050c057221 */ /* 0x008fe20000010000 */
[----:B----4-:R-:W-:Y:S01]  /*19f0*/  FADD.FTZ R6, R15, R6 ;  /* 0x000000060f067221 */ /* 0x010fe20000010000 */
[----:B-----5:R-:W-:-:S09]  /*1a00*/  FADD.FTZ R19, R8, R19 ;  /* 0x0000001308137221 */ /* 0x020fd20000010000 */
[----:B------:R-:W-:Y:S05]  /*1a10*/  @!P0 BRA `(.L_x_6521) ;  /* 0xfffffffc00b48947 */ /* 0x000fea000383ffff */
[----:B------:R-:W-:Y:S05]  /*1a20*/  BSYNC.RECONVERGENT B2 ;  /* 0x0000000000027941 */ /* 0x000fea0003800200 */
.L_x_6520:
[----:B------:R-:W-:-:S07]  /*1a30*/  MOV R10, R8 ;  /* 0x00000008000a7202 */ /* 0x000fce0000000f00 */
.L_x_6519:
[----:B------:R-:W-:Y:S05]  /*1a40*/  BSYNC.RECONVERGENT B1 ;  /* 0x0000000000017941 */ /* 0x000fea0003800200 */
.L_x_6518:
        /* <DEDUP_REMOVED lines=19> */
.L_x_6523:
[----:B------:R-:W-:Y:S05]  /*1b80*/  BSYNC.RECONVERGENT B1 ;  /* 0x0000000000017941 */ /* 0x000fea0003800200 */
.L_x_6522:
[----:B------:R-:W-:Y:S04]  /*1b90*/  BSSY.RECONVERGENT B1, `(.L_x_6524) ;  /* 0x000000d000017945 */ /* 0x000fe80003800200 */
[----:B------:R-:W-:Y:S05]  /*1ba0*/  @P0 BRA `(.L_x_6525) ;  /* 0x00000000002c0947 */ /* 0x000fea0003800000 */
[----:B0-----:R-:W-:Y:S02]  /*1bb0*/  IMAD.IADD R3, R23, 0x1, R0 ;  /* 0x0000000117037824 */ /* 0x001fe400078e0200 */
[----:B-----5:R-:W-:-:S03]  /*1bc0*/  FADD.FTZ R4, R4, R11 ;  /* 0x0000000b04047221 */ /* 0x020fc60000010000 */
[----:B------:R-:W-:-:S13]  /*1bd0*/  ISETP.GE.U32.AND P0, PT, R3, R22, PT ;  /* 0x000000160300720c */ /* 0x000fda0003f06070 */
[----:B------:R-:W-:Y:S05]  /*1be0*/  @P0 BRA `(.L_x_6525) ;  /* 0x00000000001c0947 */ /* 0x000fea0003800000 */
[----:B------:R-:W-:Y:S01]  /*1bf0*/  IADD3 R3, PT, PT, R3, R0, RZ ;  /* 0x0000000003037210 */ /* 0x000fe20007ffe0ff */
[----:B------:R-:W-:-:S03]  /*1c00*/  FADD.FTZ R5, R5, R12 ;  /* 0x0000000c05057221 */ /* 0x000fc60000010000 */
[----:B------:R-:W-:-:S13]  /*1c10*/  ISETP.GE.U32.AND P0, PT, R3, R22, PT ;  /* 0x000000160300720c */ /* 0x000fda0003f06070 */
[----:B------:R-:W-:Y:S01]  /*1c20*/  @!P0 IADD3 R3, PT, PT, R3, R0, RZ ;  /* 0x0000000003038210 */ /* 0x000fe20007ffe0ff */
[----:B------:R-:W-:-:S03]  /*1c30*/  @!P0 FADD.FTZ R6, R6, R15 ;  /* 0x0000000f06068221 */ /* 0x000fc60000010000 */
[----:B------:R-:W-:-:S13]  /*1c40*/  ISETP.GE.U32.OR P1, PT, R3, R22, P0 ;  /* 0x000000160300720c */ /* 0x000fda0000726470 */
[----:B------:R-:W-:-:S07]  /*1c50*/  @!P1 FADD.FTZ R19, R19, R10 ;  /* 0x0000000a13139221 */ /* 0x000fce0000010000 */
.L_x_6525:
[----:B------:R-:W-:Y:S05]  /*1c60*/  BSYNC.RECONVERGENT B1 ;  /* 0x0000000000017941 */ /* 0x000fea0003800200 */
.L_x_6524:
[----:B------:R-:W-:-:S04]  /*1c70*/  FADD.FTZ R5, R4, R5 ;  /* 0x0000000504057221 */ /* 0x000fc80000010000 */
[----:B------:R-:W-:-:S04]  /*1c80*/  FADD.FTZ R6, R5, R6 ;  /* 0x0000000605067221 */ /* 0x000fc80000010000 */
[----:B------:R-:W-:Y:S01]  /*1c90*/  FADD.FTZ R19, R6, R19 ;  /* 0x0000001306137221 */ /* 0x000fe20000010000 */
[----:B------:R-:W-:Y:S06]  /*1ca0*/  BRA `(.L_x_6506) ;  /* 0x0000008c00b87947 */ /* 0x000fec0003800000 */
.L_x_6517:
        /* <DEDUP_REMOVED lines=14> */
.L_x_6530:
        /* <DEDUP_REMOVED lines=24> */
.L_x_6529:
[----:B------:R-:W-:Y:S01]  /*1f10*/  IMAD.MOV.U32 R12, RZ, RZ, R14 ;  /* 0x000000ffff0c7224 */ /* 0x000fe200078e000e */
[----:B------:R-:W-:Y:S01]  /*1f20*/  MOV R14, R10 ;  /* 0x0000000a000e7202 */ /* 0x000fe20000000f00 */
[----:B------:R-:W-:Y:S01]  /*1f30*/  IMAD.MOV.U32 R10, RZ, RZ, R18 ;  /* 0x000000ffff0a7224 */ /* 0x000fe200078e0012 */
[----:B------:R-:W-:-:S07]  /*1f40*/  MOV R11, R9 ;  /* 0x00000009000b7202 */ /* 0x000fce0000000f00 */
.L_x_6528:
[----:B------:R-:W-:Y:S05]  /*1f50*/  BSYNC.RECONVERGENT B1 ;  /* 0x0000000000017941 */ /* 0x000fea0003800200 */
.L_x_6527:
        /* <DEDUP_REMOVED lines=23> */
.L_x_6532:
[----:B------:R-:W-:Y:S05]  /*20d0*/  BSYNC.RECONVERGENT B1 ;  /* 0x0000000000017941 */ /* 0x000fea0003800200 */
.L_x_6531:
[----:B------:R-:W-:Y:S04]  /*20e0*/  BSSY.RECONVERGENT B1, `(.L_x_6533) ;  /* 0x000000d000017945 */ /* 0x000fe80003800200 */
[----:B------:R-:W-:Y:S05]  /*20f0*/  @P0 BRA `(.L_x_6534) ;  /* 0x00000000002c0947 */ /* 0x000fea0003800000 */
[----:B0-----:R-:W-:Y:S01]  /*2100*/  IADD3 R3, PT, PT, R23, R4, RZ ;  /* 0x0000000417037210 */ /* 0x001fe20007ffe0ff */
[----:B-----5:R-:W-:-:S03]  /*2110*/  FADD.FTZ R7, R7, R12 ;  /* 0x0000000c07077221 */ /* 0x020fc60000010000 */
[----:B------:R-:W-:-:S13]  /*2120*/  ISETP.GE.U32.AND P0, PT, R3, R22, PT ;  /* 0x000000160300720c */ /* 0x000fda0003f06070 */
[----:B------:R-:W-:Y:S05]  /*2130*/  @P0 BRA `(.L_x_6534) ;  /* 0x00000000001c0947 */ /* 0x000fea0003800000 */
[----:B------:R-:W-:Y:S01]  /*2140*/  IADD3 R3, PT, PT, R3, R4, RZ ;  /* 0x0000000403037210 */ /* 0x000fe20007ffe0ff */
[----:B------:R-:W-:-:S03]  /*2150*/  FADD.FTZ R6, R6, R11 ;  /* 0x0000000b06067221 */ /* 0x000fc60000010000 */
[----:B------:R-:W-:-:S13]  /*2160*/  ISETP.GE.U32.AND P0, PT, R3, R22, PT ;  /* 0x000000160300720c */ /* 0x000fda0003f06070 */
[----:B------:R-:W-:Y:S02]  /*2170*/  @!P0 IMAD.IADD R3, R3, 0x1, R4 ;  /* 0x0000000103038824 */ /* 0x000fe400078e0204 */
[----:B------:R-:W-:-:S03]  /*2180*/  @!P0 FADD.FTZ R5, R5, R14 ;  /* 0x0000000e05058221 */ /* 0x000fc60000010000 */
[----:B------:R-:W-:-:S13]  /*2190*/  ISETP.GE.U32.OR P1, PT, R3, R22, P0 ;  /* 0x000000160300720c */ /* 0x000fda0000726470 */
[----:B------:R-:W-:-:S07]  /*21a0*/  @!P1 FADD.FTZ R19, R19, R10 ;  /* 0x0000000a13139221 */ /* 0x000fce0000010000 */
.L_x_6534:
[----:B------:R-:W-:Y:S05]  /*21b0*/  BSYNC.RECONVERGENT B1 ;  /* 0x0000000000017941 */ /* 0x000fea0003800200 */
.L_x_6533:
[----:B------:R-:W-:-:S04]  /*21c0*/  FADD.FTZ R6, R7, R6 ;  /* 0x0000000607067221 */ /* 0x000fc80000010000 */
[----:B------:R-:W-:-:S04]  /*21d0*/  FADD.FTZ R6, R6, R5 ;  /* 0x0000000506067221 */ /* 0x000fc80000010000 */
[----:B------:R-:W-:Y:S01]  /*21e0*/  FADD.FTZ R19, R6, R19 ;  /* 0x0000001306137221 */ /* 0x000fe20000010000 */
[----:B------:R-:W-:Y:S06]  /*21f0*/  BRA `(.L_x_6506) ;  /* 0x0000008800647947 */ /* 0x000fec0003800000 */
.L_x_6526:
        /* <DEDUP_REMOVED lines=18> */
.L_x_6542:
        /* <DEDUP_REMOVED lines=301> */
.L_x_6538:
        /* <DEDUP_REMOVED lines=232> */
.L_x_6539:
        /* <DEDUP_REMOVED lines=231> */
.L_x_6540:
        /* <DEDUP_REMOVED lines=243> */
.L_x_6541:
[----:B------:R-:W-:-:S04]  /*6210*/  LOP3.LUT R13, R8, 0xfffffffc, RZ, 0xc0, !PT ;  /* 0xfffffffc080d7812 */ /* 0x000fc800078ec0ff */
[----:B------:R-:W-:-:S04]  /*6220*/  IADD3 R12, P1, PT, R13, R4, RZ ;  /* 0x000000040d0c7210 */ /* 0x000fc80007f3e0ff */
[----:B------:R-:W-:-:S05]  /*6230*/  IADD3.X R13, PT, PT, RZ, R5, RZ, P1, !PT ;  /* 0x00000005ff0d7210 */ /* 0x000fca0000ffe4ff */
[----:B------:R1:W5:Y:S04]  /*6240*/  LDG.E R8, desc[UR36][R12.64] ;  /* 0x000000240c087981 */ /* 0x000368000c1e1900 */
.L_x_6537:
[----:B------:R-:W2:Y:S01]  /*6250*/  LDCU UR5, c[0x0][0x38c] ;  /* 0x00007180ff0577ac */ /* 0x000ea20008000800 */
[----:B0-----:R-:W-:Y:S01]  /*6260*/  MOV R20, UR4 ;  /* 0x0000000400147c02 */ /* 0x001fe20008000f00 */
[----:B-----5:R-:W-:Y:S01]  /*6270*/  FADD.FTZ R9, R6, R9 ;  /* 0x0000000906097221 */ /* 0x020fe20000010000 */
[----:B------:R-:W-:Y:S01]  /*6280*/  FADD.FTZ R10, R7, R10 ;  /* 0x0000000a070a7221 */ /* 0x000fe20000010000 */
[----:B------:R-:W-:Y:S01]  /*6290*/  FADD.FTZ R11, R0, R11 ;  /* 0x0000000b000b7221 */ /* 0x000fe20000010000 */
[----:B------:R-:W-:Y:S01]  /*62a0*/  FADD.FTZ R21, R8, R21 ;  /* 0x0000001508157221 */ /* 0x000fe20000010000 */
[----:B------:R-:W-:-:S04]  /*62b0*/  IMAD R23, R20, 0x4, R23 ;  /* 0x0000000414177824 */ /* 0x000fc800078e0217 */
[----:B-1----:R-:W-:Y:S01]  /*62c0*/  IMAD R13, R20, 0x3, R23 ;  /* 0x00000003140d7824 */ /* 0x002fe200078e0217 */
[----:B--2---:R-:W-:-:S04]  /*62d0*/  MOV R22, UR5 ;  /* 0x0000000500167c02 */ /* 0x004fc80008000f00 */
[----:B------:R-:W-:-:S13]  /*62e0*/  ISETP.GE.U32.AND P1, PT, R13, R22, PT ;  /* 0x000000160d00720c */ /* 0x000fda0003f26070 */
[----:B------:R-:W-:Y:S05]  /*62f0*/  @!P1 BRA `(.L_x_6542) ;  /* 0xffffffc000089947 */ /* 0x000fea000383ffff */
.L_x_6536:
[----:B------:R-:W-:Y:S05]  /*6300*/  BSYNC.RECONVERGENT B1 ;  /* 0x0000000000017941 */ /* 0x000fea0003800200 */
.L_x_6535:
        /* <DEDUP_REMOVED lines=284> */
.L_x_6546:
[----:B------:R-:W-:Y:S02]  /*74d0*/  SHF.R.U32.HI R12, RZ, 0x2, R6 ;  /* 0x00000002ff0c7819 */ /* 0x000fe40000011606 */
[----:B------:R-:W-:-:S07]  /*74e0*/  MOV R13, RZ ;  /* 0x000000ff000d7202 */ /* 0x000fce0000000f00 */
.L_x_6545:
        /* <DEDUP_REMOVED lines=284> */
.L_x_6548:
[----:B------:R-:W-:Y:S01]  /*86b0*/  SHF.R.U32.HI R18, RZ, 0x2, R7 ;  /* 0x00000002ff127819 */ /* 0x000fe20000011607 */
[----:B------:R-:W-:-:S07]  /*86c0*/  IMAD.MOV.U32 R19, RZ, RZ, RZ ;  /* 0x000000ffff137224 */ /* 0x000fce00078e00ff */
.L_x_6547:
        /* <DEDUP_REMOVED lines=281> */
.L_x_6550:
[----:B------:R-:W-:Y:S01]  /*9860*/  SHF.R.U32.HI R18, RZ, 0x2, R0 ;  /* 0x00000002ff127819 */ /* 0x000fe20000011600 */
[----:B------:R-:W-:-:S07]  /*9870*/  IMAD.MOV.U32 R19, RZ, RZ, RZ ;  /* 0x000000ffff137224 */ /* 0x000fce00078e00ff */
.L_x_6549:
        /* <DEDUP_REMOVED lines=281> */
.L_x_6552:
[----:B------:R-:W-:Y:S01]  /*aa10*/  SHF.R.U32.HI R12, RZ, 0x2, R5 ;  /* 0x00000002ff0c7819 */ /* 0x000fe20000011605 */
[----:B------:R-:W-:-:S07]  /*aa20*/  IMAD.MOV.U32 R13, RZ, RZ, RZ ;  /* 0x000000ffff0d7224 */ /* 0x000fce00078e00ff */
.L_x_6551:
[----:B------:R-:W-:-:S04]  /*aa30*/  LEA R4, P0, R12, R3, 0x2 ;  /* 0x000000030c047211 */ /* 0x000fc800078010ff */
[----:B------:R-:W-:-:S05]  /*aa40*/  LEA.HI.X R5, R12, R2, R13, 0x2, P0 ;  /* 0x000000020c057211 */ /* 0x000fca00000f140d */
[----:B------:R0:W5:Y:S04]  /*aa50*/  LDG.E R8, desc[UR36][R4.64] ;  /* 0x0000002404087981 */ /* 0x000168000c1e1900 */
.L_x_6544:
[----:B------:R-:W-:Y:S05]  /*aa60*/  BSYNC.RECONVERGENT B1 ;  /* 0x0000000000017941 */ /* 0x000fea0003800200 */
.L_x_6543:
[----:B------:R-:W-:Y:S01]  /*aa70*/  ISETP.GE.U32.AND P0, PT, R23, R22, PT ;  /* 0x000000161700720c */ /* 0x000fe20003f06070 */
[----:B------:R-:W-:-:S12]  /*aa80*/  BSSY.RECONVERGENT B1, `(.L_x_6553) ;  /* 0x000000d000017945 */ /* 0x000fd80003800200 */
[----:B------:R-:W-:Y:S05]  /*aa90*/  @P0 BRA `(.L_x_6554) ;  /* 0x00000000002c0947 */ /* 0x000fea0003800000 */
[----:B------:R-:W-:Y:S01]  /*aaa0*/  IADD3 R3, PT, PT, R23, R20, RZ ;  /* 0x0000001417037210 */ /* 0x000fe20007ffe0ff */
        /* <DEDUP_REMOVED lines=10> */
.L_x_6554:
[----:B------:R-:W-:Y:S05]  /*ab50*/  BSYNC.RECONVERGENT B1 ;  /* 0x0000000000017941 */ /* 0x000fea0003800200 */
.L_x_6553:
[----:B------:R-:W-:-:S04]  /*ab60*/  FADD.FTZ R10, R10, R9 ;  /* 0x000000090a0a7221 */ /* 0x000fc80000010000 */
[----:B------:R-:W-:-:S04]  /*ab70*/  FADD.FTZ R10, R10, R11 ;  /* 0x0000000b0a0a7221 */ /* 0x000fc80000010000 */
[----:B------:R-:W-:-:S07]  /*ab80*/  FADD.FTZ R19, R10, R21 ;  /* 0x000000150a137221 */ /* 0x000fce0000010000 */
.L_x_6506:
[----:B------:R-:W-:Y:S05]  /*ab90*/  BSYNC.RECONVERGENT B0 ;  /* 0x0000000000007941 */ /* 0x000fea0003800200 */
.L_x_6505:
        /* <DEDUP_REMOVED lines=17> */
.L_x_6556:
        /* <DEDUP_REMOVED lines=10> */
[----:B-1-3--:R-:W-:-:S05]  /*ad50*/  @!P0 FADD.FTZ R19, R19, R4 ;  /* 0x0000000413138221 */ /* 0x00afca0000010000 */
[----:B------:R3:W-:Y:S01]  /*ad60*/  @!P0 STS [R2], R19 ;  /* 0x0000001302008388 */ /* 0x0007e20000000800 */
[----:B------:R-:W-:Y:S05]  /*ad70*/  BRA.U UP0, `(.L_x_6556) ;  /* 0xfffffffd00cc7547 */ /* 0x000fea000b83ffff */
.L_x_6555:
        /* <DEDUP_REMOVED lines=18> */
.L_x_6559:
[----:B------:R-:W-:Y:S01]  /*aea0*/  SHF.R.U32.HI R7, RZ, 0x1, R3 ;  /* 0x00000001ff077819 */ /* 0x000fe20000011603 */
[----:B------:R-:W-:Y:S03]  /*aeb0*/  BAR.SYNC.DEFER_BLOCKING 0x0 ;  /* 0x0000000000007b1d */ /* 0x000fe60000010000 */
[----:B------:R-:W-:-:S04]  /*aec0*/  IADD3 R4, PT, PT, R7, R0, RZ ;  /* 0x0000000007047210 */ /* 0x000fc80007ffe0ff */
[----:B------:R-:W-:-:S04]  /*aed0*/  ISETP.GE.U32.AND P0, PT, R4, UR5, PT ;  /* 0x0000000504007c0c */ /* 0x000fc8000bf06070 */
[----:B------:R-:W-:-:S13]  /*aee0*/  ISETP.GE.U32.OR P0, PT, R0, R7, P0 ;  /* 0x000000070000720c */ /* 0x000fda0000706470 */
[----:B------:R-:W-:-:S06]  /*aef0*/  @!P0 LEA R4, R7, R2, 0x2 ;  /* 0x0000000207048211 */ /* 0x000fcc00078e10ff */
[----:B------:R-:W4:Y:S02]  /*af00*/  @!P0 LDS R4, [R4] ;  /* 0x0000000004048984 */ /* 0x000f240000000800 */
[----:B----4-:R-:W-:-:S05]  /*af10*/  @!P0 FADD.FTZ R19, R19, R4 ;  /* 0x0000000413138221 */ /* 0x010fca0000010000 */
[----:B------:R0:W-:Y:S01]  /*af20*/  @!P0 STS [R2], R19 ;  /* 0x0000001302008388 */ /* 0x0001e20000000800 */
[----:B------:R-:W-:Y:S01]  /*af30*/  ISETP.GT.U32.AND P0, PT, R3, 0x7f, PT ;  /* 0x0000007f0300780c */ /* 0x000fe20003f04070 */
[----:B------:R-:W-:-:S12]  /*af40*/  IMAD.MOV.U32 R3, RZ, RZ, R7 ;  /* 0x000000ffff037224 */ /* 0x000fd800078e0007 */
[----:B0-----:R-:W-:Y:S05]  /*af50*/  @P0 BRA `(.L_x_6559) ;  /* 0xfffffffc00d00947 */ /* 0x001fea000383ffff */
.L_x_6558:
[----:B------:R-:W-:Y:S01]  /*af60*/  BAR.SYNC.DEFER_BLOCKING 0x0 ;  /* 0x0000000000007b1d */ /* 0x000fe20000010000 */
[----:B------:R-:W-:-:S09]  /*af70*/  UISETP.GE.U32.AND UP0, UPT, UR4, 0x2, UPT ;  /* 0x000000020400788c */ /* 0x000fd2000bf06070 */
[----:B------:R-:W-:Y:S05]  /*af80*/  BRA.U !UP0, `(.L_x_6557) ;  /* 0x0000000108187547 */ /* 0x000fea000b800000 */
[----:B-1-34-:R-:W-:-:S07]  /*af90*/  HFMA2 R2, -RZ, RZ, 0, 5.9604644775390625e-08 ;  /* 0x00000001ff027431 */ /* 0x01afce00000001ff */
.L_x_6560:
[----:B------:R1:W3:Y:S02]  /*afa0*/  SHFL.DOWN PT, R4, R19, R2, 0x1f ;  /* 0x08001f0213047589 */ /* 0x0002e400000e0000 */
[----:B-1----:R-:W-:-:S04]  /*afb0*/  SHF.L.U32 R2, R2, 0x1, RZ ;  /* 0x0000000102027819 */ /* 0x002fc800000006ff */
[----:B------:R-:W-:Y:S01]  /*afc0*/  ISETP.GE.AND P0, PT, R2, UR4, PT ;  /* 0x0000000402007c0c */ /* 0x000fe2000bf06270 */
[----:B---3--:R-:W-:-:S12]  /*afd0*/  FADD.FTZ R19, R4, R19 ;  /* 0x0000001304137221 */ /* 0x008fd80000010000 */
[----:B------:R-:W-:Y:S05]  /*afe0*/  @!P0 BRA `(.L_x_6560) ;  /* 0xfffffffc00ec8947 */ /* 0x000fea000383ffff */
.L_x_6557:
        /* <DEDUP_REMOVED lines=282> */
.L_x_6561:
        /* <DEDUP_REMOVED lines=296> */
.L_x_6563:
        /* <DEDUP_REMOVED lines=24> */
.L_x_6565:
[----:B------:R-:W-:Y:S05]  /*d590*/  BSYNC.RECONVERGENT B0 ;  /* 0x0000000000007941 */ /* 0x000fea0003800200 */
.L_x_6564:
        /* <DEDUP_REMOVED lines=35> */
.L_x_6567:
[----:B------:R-:W-:Y:S05]  /*d7d0*/  BSYNC.RECONVERGENT B0 ;  /* 0x0000000000007941 */ /* 0x000fea0003800200 */
.L_x_6566:
        /* <DEDUP_REMOVED lines=32> */
.L_x_6572:
        /* <DEDUP_REMOVED lines=8> */
.L_x_6571:
[----:B------:R-:W-:Y:S05]  /*da60*/  BRA `(.L_x_6570) ;  /* 0x0000000000447947 */ /* 0x000fea0003800000 */
.L_x_6569:
        /* <DEDUP_REMOVED lines=9> */
.L_x_6573:
        /* <DEDUP_REMOVED lines=8> */
.L_x_6570:
[----:B------:R-:W-:Y:S05]  /*db80*/  BSYNC.RECONVERGENT B0 ;  /* 0x0000000000007941 */ /* 0x000fea0003800200 */
.L_x_6568:
        /* <DEDUP_REMOVED lines=12> */
.L_x_6575:
        /* <DEDUP_REMOVED lines=13> */
.L_x_6574:
        /* <DEDUP_REMOVED lines=9> */
.L_x_6578:
        /* <DEDUP_REMOVED lines=12> */
.L_x_6577:
[----:B------:R-:W-:Y:S01]  /*de70*/  BAR.SYNC.DEFER_BLOCKING 0x0 ;  /* 0x0000000000007b1d */ /* 0x000fe20000010000 */
[----:B------:R-:W-:-:S09]  /*de80*/  UISETP.GE.U32.AND UP0, UPT, UR4, 0x2, UPT ;  /* 0x000000020400788c */ /* 0x000fd2000bf06070 */
[----:B------:R-:W-:Y:S05]  /*de90*/  BRA.U !UP0, `(.L_x_6576) ;  /* 0x0000000108187547 */ /* 0x000fea000b800000 */
[----:B------:R-:W-:-:S07]  /*dea0*/  IMAD.MOV.U32 R0, RZ, RZ, 0x1 ;  /* 0x00000001ff007424 */ /* 0x000fce00078e00ff */
.L_x_6579:
[----:B01----:R0:W1:Y:S02]  /*deb0*/  SHFL.DOWN PT, R4, R17, R0, 0x1f ;  /* 0x08001f0011047589 */ /* 0x00306400000e0000 */
[----:B0-----:R-:W-:-:S04]  /*dec0*/  SHF.L.U32 R0, R0, 0x1, RZ ;  /* 0x0000000100007819 */ /* 0x001fc800000006ff */
[----:B------:R-:W-:Y:S01]  /*ded0*/  ISETP.GE.AND P1, PT, R0, UR4, PT ;  /* 0x0000000400007c0c */ /* 0x000fe2000bf26270 */
[----:B-1----:R-:W-:-:S12]  /*dee0*/  FADD.FTZ R17, R4, R17 ;  /* 0x0000001104117221 */ /* 0x002fd80000010000 */
[----:B------:R-:W-:Y:S05]  /*def0*/  @!P1 BRA `(.L_x_6579) ;  /* 0xfffffffc00ec9947 */ /* 0x000fea000383ffff */
.L_x_6576:
        /* <DEDUP_REMOVED lines=14> */
[----:B01----:R-:W-:-:S07]  /*dfe0*/  FADD.FTZ R17, R17, R0 ;  /* 0x0000000011117221 */ /* 0x003fce0000010000 */
.L_x_6581:
        /* <DEDUP_REMOVED lines=20> */
.L_x_6583:
[----:B------:R-:W2:Y:S02]  /*e130*/  LDCU.64 UR4, c[0x0][0x760] ;  /* 0x0000ec00ff0477ac */ /* 0x000ea40008000a00 */
[----:B--2---:R-:W-:-:S05]  /*e140*/  IADD3 R2, P0, PT, R16, UR4, RZ ;  /* 0x0000000410027c10 */ /* 0x004fca000ff1e0ff */
[----:B------:R-:W-:-:S05]  /*e150*/  IMAD.X R3, RZ, RZ, UR5, P0 ;  /* 0x00000005ff037e24 */ /* 0x000fca00080e06ff */
[----:B------:R-:W-:Y:S01]  /*e160*/  STG.E desc[UR36][R2.64], R17 ;  /* 0x0000001102007986 */ /* 0x000fe2000c101924 */
[----:B------:R-:W-:Y:S05]  /*e170*/  EXIT ;  /* 0x000000000000794d */ /* 0x000fea0003800000 */
.L_x_6582:
[----:B------:R-:W-:Y:S01]  /*e180*/  STG.E desc[UR36][R2.64], R17 ;  /* 0x0000001102007986 */ /* 0x000fe2000c101924 */
[----:B------:R-:W-:Y:S05]  /*e190*/  EXIT ;  /* 0x000000000000794d */ /* 0x000fea0003800000 */
.L_x_6580:
[----:B------:R-:W2:Y:S01]  /*e1a0*/  LDCU.U8 UR4, c[0x0][0x790] ;  /* 0x0000f200ff0477ac */ /* 0x000ea20008000000 */
[----:B------:R-:W3:Y:S01]  /*e1b0*/  LDCU.U8 UR5, c[0x0][0x791] ;  /* 0x0000f220ff0577ac */ /* 0x000ee20008000000 */
[----:B--2---:R-:W-:Y:S02]  /*e1c0*/  UISETP.NE.AND UP0, UPT, UR4, URZ, UPT ;  /* 0x000000ff0400728c */ /* 0x004fe4000bf05270 */
[----:B---3--:R-:W-:-:S07]  /*e1d0*/  UISETP.NE.AND UP1, UPT, UR5, URZ, UPT ;  /* 0x000000ff0500728c */ /* 0x008fce000bf25270 */
[----:B------:R-:W-:Y:S05]  /*e1e0*/  BRA.U !UP0, `(.L_x_6584) ;  /* 0x0000000108087547 */ /* 0x000fea000b800000 */
[----:B------:R-:W0:Y:S02]  /*e1f0*/  LDG.E R0, desc[UR36][R2.64] ;  /* 0x0000002402007981 */ /* 0x000e24000c1e1900 */
[----:B01----:R-:W-:-:S07]  /*e200*/  FADD.FTZ R17, R17, R0 ;  /* 0x0000000011117221 */ /* 0x003fce0000010000 */
.L_x_6584:
        /* <DEDUP_REMOVED lines=20> */
.L_x_6586:
[----:B------:R-:W2:Y:S02]  /*e350*/  LDCU.64 UR4, c[0x0][0x760] ;  /* 0x0000ec00ff0477ac */ /* 0x000ea40008000a00 */
[----:B--2---:R-:W-:-:S04]  /*e360*/  IADD3 R2, P0, PT, R16, UR4, RZ ;  /* 0x0000000410027c10 */ /* 0x004fc8000ff1e0ff */
[----:B------:R-:W-:-:S05]  /*e370*/  IADD3.X R3, PT, PT, RZ, UR5, RZ, P0, !PT ;  /* 0x00000005ff037c10 */ /* 0x000fca00087fe4ff */
[----:B------:R-:W-:Y:S01]  /*e380*/  STG.E desc[UR36][R2.64], R17 ;  /* 0x0000001102007986 */ /* 0x000fe2000c101924 */
[----:B------:R-:W-:Y:S05]  /*e390*/  EXIT ;  /* 0x000000000000794d */ /* 0x000fea0003800000 */
.L_x_6585:
[----:B------:R-:W-:Y:S01]  /*e3a0*/  STG.E desc[UR36][R2.64], R17 ;  /* 0x0000001102007986 */ /* 0x000fe2000c101924 */
[----:B------:R-:W-:Y:S05]  /*e3b0*/  EXIT ;  /* 0x000000000000794d */ /* 0x000fea0003800000 */
.L_x_6562:
        /* <DEDUP_REMOVED lines=23> */
[----:B--2---:R-:W-:-:S07]  /*e530*/  FADD.FTZ R19, R19, R0 ;  /* 0x0000000013137221 */ /* 0x004fce0000010000 */
.L_x_6588:
        /* <DEDUP_REMOVED lines=20> */
.L_x_6590:
[----:B------:R-:W0:Y:S02]  /*e680*/  LDCU.64 UR4, c[0x0][0x760] ;  /* 0x0000ec00ff0477ac */ /* 0x000e240008000a00 */
[----:B0-----:R-:W-:-:S04]  /*e690*/  IADD3 R2, P0, PT, R18, UR4, RZ ;  /* 0x0000000412027c10 */ /* 0x001fc8000ff1e0ff */
[----:B------:R-:W-:-:S05]  /*e6a0*/  IADD3.X R3, PT, PT, RZ, UR5, RZ, P0, !PT ;  /* 0x00000005ff037c10 */ /* 0x000fca00087fe4ff */
[----:B------:R-:W-:Y:S01]  /*e6b0*/  STG.E desc[UR36][R2.64], R19 ;  /* 0x0000001302007986 */ /* 0x000fe2000c101924 */
[----:B------:R-:W-:Y:S05]  /*e6c0*/  EXIT ;  /* 0x000000000000794d */ /* 0x000fea0003800000 */
.L_x_6589:
[----:B------:R-:W-:Y:S01]  /*e6d0*/  STG.E desc[UR36][R2.64], R19 ;  /* 0x0000001302007986 */ /* 0x000fe2000c101924 */
[----:B------:R-:W-:Y:S05]  /*e6e0*/  EXIT ;  /* 0x000000000000794d */ /* 0x000fea0003800000 */
.L_x_6587:
[----:B------:R-:W0:Y:S01]  /*e6f0*/  LDCU.U8 UR4, c[0x0][0x790] ;  /* 0x0000f200ff0477ac */ /* 0x000e220008000000 */
[----:B------:R-:W1:Y:S01]  /*e700*/  LDCU.U8 UR5, c[0x0][0x791] ;  /* 0x0000f220ff0577ac */ /* 0x000e620008000000 */
[----:B0-----:R-:W-:Y:S02]  /*e710*/  UISETP.NE.AND UP0, UPT, UR4, URZ, UPT ;  /* 0x000000ff0400728c */ /* 0x001fe4000bf05270 */
[----:B-1----:R-:W-:-:S07]  /*e720*/  UISETP.NE.AND UP1, UPT, UR5, URZ, UPT ;  /* 0x000000ff0500728c */ /* 0x002fce000bf25270 */
[----:B------:R-:W-:Y:S05]  /*e730*/  BRA.U !UP0, `(.L_x_6591) ;  /* 0x0000000108087547 */ /* 0x000fea000b800000 */
[----:B------:R-:W2:Y:S02]  /*e740*/  LDG.E R0, desc[UR36][R2.64] ;  /* 0x0000002402007981 */ /* 0x000ea4000c1e1900 */
[----:B--2---:R-:W-:-:S07]  /*e750*/  FADD.FTZ R19, R19, R0 ;  /* 0x0000000013137221 */ /* 0x004fce0000010000 */
.L_x_6591:
        /* <DEDUP_REMOVED lines=20> */
.L_x_6593:
[----:B------:R-:W0:Y:S02]  /*e8a0*/  LDCU.64 UR4, c[0x0][0x760] ;  /* 0x0000ec00ff0477ac */ /* 0x000e240008000a00 */
[----:B0-----:R-:W-:-:S04]  /*e8b0*/  IADD3 R2, P0, PT, R18, UR4, RZ ;  /* 0x0000000412027c10 */ /* 0x001fc8000ff1e0ff */
[----:B------:R-:W-:-:S05]  /*e8c0*/  IADD3.X R3, PT, PT, RZ, UR5, RZ, P0, !PT ;  /* 0x00000005ff037c10 */ /* 0x000fca00087fe4ff */
[----:B------:R-:W-:Y:S01]  /*e8d0*/  STG.E desc[UR36][R2.64], R19 ;  /* 0x0000001302007986 */ /* 0x000fe2000c101924 */
[----:B------:R-:W-:Y:S05]  /*e8e0*/  EXIT ;  /* 0x000000000000794d */ /* 0x000fea0003800000 */
.L_x_6592:
[----:B------:R-:W-:Y:S01]  /*e8f0*/  STG.E desc[UR36][R2.64], R19 ;  /* 0x0000001302007986 */ /* 0x000fe2000c101924 */
[----:B------:R-:W-:Y:S05]  /*e900*/  EXIT ;  /* 0x000000000000794d */ /* 0x000fea0003800000 */
.L_x_6594:
        /* <DEDUP_REMOVED lines=15> */
.L_x_8902:


//--------------------- .text._ZN2at6native13reduce_kernelILi256ELi2ENS0_8ReduceOpIfNS0_14func_wrapper_tIfNS0_55_GLOBAL__N__0955718d_22_SparseCsrTensorMath_cu_868dd54514ReductionAddOpIfEEEEjfLi4ELi4EEEEEvT1_ --------------------------
	.section	.text._ZN2at6native13reduce_kernelILi256ELi2ENS0_8ReduceOpIfNS0_14func_wrapper_tIfNS0_55_GLOBAL__N__0955718d_22_SparseCsrTensorMath_cu_868dd54514ReductionAddOpIfEEEEjfLi4ELi4EEEEEvT1_,"ax",@progbits
	.align	128
.text._ZN2at6native13reduce_kernelILi256ELi2ENS0_8ReduceOpIfNS0_14func_wrapper_tIfNS0_55_GLOBAL__N__0955718d_22_SparseCsrTensorMath_cu_868dd54514ReductionAddOpIfEEEEjfLi4ELi4EEEEEvT1_:
        .type           _ZN2at6native13reduce_kernelILi256ELi2ENS0_8ReduceOpIfNS0_14func_wrapper_tIfNS0_55_GLOBAL__N__0955718d_22_SparseCsrTensorMath_cu_868dd54514ReductionAddOpIfEEEEjfLi4ELi4EEEEEvT1_,@function
        .size           _ZN2at6native13reduce_kernelILi256ELi2ENS0_8ReduceOpIfNS0_14func_wrapper_tIfNS0_55_GLOBAL__N__0955718d_22_SparseCsrTensorMath_cu_868dd54514ReductionAddOpIfEEEEjfLi4ELi4EEEEEvT1_,(.L_x_8903 - _ZN2at6native13reduce_kernelILi256ELi2ENS0_8ReduceOpIfNS0_14func_wrapper_tIfNS0_55_GLOBAL__N__0955718d_22_SparseCsrTensorMath_cu_868dd54514ReductionAddOpIfEEEEjfLi4ELi4EEEEEvT1_)
        .other          _ZN2at6native13reduce_kernelILi256ELi2ENS0_8ReduceOpIfNS0_14func_wrapper_tIfNS0_55_GLOBAL__N__0955718d_22_SparseCsrTensorMath_cu_868dd54514ReductionAddOpIfEEEEjfLi4ELi4EEEEEvT1_,@"STO_CUDA_ENTRY STV_DEFAULT"
_ZN2at6native13reduce_kernelILi256ELi2ENS0_8ReduceOpIfNS0_14func_wrapper_tIfNS0_55_GLOBAL__N__0955718d_22_SparseCsrTensorMath_cu_868dd54514ReductionAddOpIfEEEEjfLi4ELi4EEEEEvT1_:
        /* <DEDUP_REMOVED lines=296> */
.L_x_6595:
        /* <DEDUP_REMOVED lines=32> */
.L_x_6599:
        /* <DEDUP_REMOVED lines=27> */
[----:B0-----:R-:W-:-:S07]  /*1630*/  FADD.FTZ R3, R4, UR4 ;  /* 0x0000000404037e21 */ /* 0x001fce0008010000 */
.L_x_6603:
[----:B------:R-:W-:Y:S05]  /*1640*/  BSYNC.RECONVERGENT B1 ;  /* 0x0000000000017941 */ /* 0x000fea0003800200 */
.L_x_6602:
[----:B------:R-:W0:Y:S01]  /*1650*/  LDC R25, c[0x0][0x38c] ;  /* 0x0000e300ff197b82 */ /* 0x000e220000000800 */
[----:B------:R-:W-:-:S04]  /*1660*/  IADD3 R18, P0, PT, R18, 0x10, RZ ;  /* 0x0000001012127810 */ /* 0x000fc80007f1e0ff */
[----:B------:R-:W-:Y:S02]  /*1670*/  IADD3.X R19, PT, PT, RZ, R19, RZ, P0, !PT ;  /* 0x00000013ff137210 */ /* 0x000fe400007fe4ff */
[----:B0-----:R-:W-:-:S07]  /*1680*/  IADD3 R25, PT, PT, R6, -0x4, R25 ;  /* 0xfffffffc06197810 */ /* 0x001fce0007ffe019 */
.L_x_6601:
[----:B------:R-:W-:Y:S05]  /*1690*/  BSYNC.RECONVERGENT B0 ;  /* 0x0000000000007941 */ /* 0x000fea0003800200 */
.L_x_6600:
        /* <DEDUP_REMOVED lines=16> */
.L_x_6606:
[C---:B------:R-:W-:Y:S01]  /*17a0*/  IMAD.WIDE.U32 R4, R9.reuse, 0x10, R18 ;  /* 0x0000001009047825 */ /* 0x040fe200078e0012 */
[----:B------:R-:W0:Y:S05]  /*17b0*/  LDCU UR4, c[0x0][0x394] ;  /* 0x00007280ff0477ac */ /* 0x000e2a0008000800 */
[----:B------:R-:W2:Y:S01]  /*17c0*/  LDG.E.128 R4, desc[UR36][R4.64] ;  /* 0x0000002404047981 */ /* 0x000ea2000c1e1d00 */
[----:B0-----:R-:W-:-:S04]  /*17d0*/  IADD3 R9, PT, PT, R9, UR4, RZ ;  /* 0x0000000409097c10 */ /* 0x001fc8000fffe0ff */
[----:B------:R-:W-:-:S04]  /*17e0*/  LEA R10, R9, 0x3, 0x2 ;  /* 0x00000003090a7811 */ /* 0x000fc800078e10ff */
[----:B------:R-:W-:Y:S01]  /*17f0*/  ISETP.GE.U32.AND P1, PT, R10, R25, PT ;  /* 0x000000190a00720c */ /* 0x000fe20003f26070 */
[----:B--2---:R-:W-:Y:S01]  /*1800*/  FADD.FTZ R3, R4, R3 ;  /* 0x0000000304037221 */ /* 0x004fe20000010000 */
[----:B------:R-:W-:Y:S01]  /*1810*/  FADD.FTZ R8, R5, R8 ;  /* 0x0000000805087221 */ /* 0x000fe20000010000 */
[----:B------:R-:W-:Y:S01]  /*1820*/  FADD.FTZ R11, R6, R11 ;  /* 0x0000000b060b7221 */ /* 0x000fe20000010000 */
[----:B------:R-:W-:-:S09]  /*1830*/  FADD.FTZ R0, R7, R0 ;  /* 0x0000000007007221 */ /* 0x000fd20000010000 */
[----:B------:R-:W-:Y:S05]  /*1840*/  @!P1 BRA `(.L_x_6606) ;  /* 0xfffffffc00d49947 */ /* 0x000fea000383ffff */
.L_x_6605:
[----:B------:R-:W-:Y:S05]  /*1850*/  BSYNC.RECONVERGENT B0 ;  /* 0x0000000000007941 */ /* 0x000fea0003800200 */
.L_x_6604:
        /* <DEDUP_REMOVED lines=8> */
[----:B--2---:R-:W-:-:S07]  /*18e0*/  FADD.FTZ R3, R3, R18 ;  /* 0x0000001203037221 */ /* 0x004fce0000010000 */
.L_x_6608:
[----:B------:R-:W-:Y:S05]  /*18f0*/  BSYNC.RECONVERGENT B0 ;  /* 0x0000000000007941 */ /* 0x000fea0003800200 */
.L_x_6607:
[----:B------:R-:W-:Y:S01]  /*1900*/  FADD.FTZ R8, R8, R3 ;  /* 0x0000000308087221 */ /* 0x000fe20000010000 */
[----:B------:R-:W-:-:S03]  /*1910*/  HFMA2 R19, -RZ, RZ, 0, 0 ;  /* 0x00000000ff137431 */ /* 0x000fc600000001ff */
[----:B------:R-:W-:-:S04]  /*1920*/  FADD.FTZ R11, R8, R11 ;  /* 0x0000000b080b7221 */ /* 0x000fc80000010000 */
[----:B------:R-:W-:Y:S01]  /*1930*/  FADD.FTZ R18, R11, R0 ;  /* 0x000000000b127221 */ /* 0x000fe20000010000 */
[----:B------:R-:W-:Y:S06]  /*1940*/  BRA `(.L_x_6597) ;  /* 0x00000098007c7947 */ /* 0x000fec0003800000 */
.L_x_6598:
        /* <DEDUP_REMOVED lines=27> */
.L_x_6612:
        /* <DEDUP_REMOVED lines=32> */
.L_x_6611:
[----:B------:R-:W-:Y:S05]  /*1d00*/  BSYNC.RECONVERGENT B0 ;  /* 0x0000000000007941 */ /* 0x000fea0003800200 */
.L_x_6610:
        /* <DEDUP_REMOVED lines=23> */
.L_x_6614:
[----:B------:R-:W-:Y:S05]  /*1e80*/  BSYNC.RECONVERGENT B0 ;  /* 0x0000000000007941 */ /* 0x000fea0003800200 */
.L_x_6613:
        /* <DEDUP_REMOVED lines=18> */
.L_x_6616:
[----:B------:R-:W-:Y:S05]  /*1fb0*/  BSYNC.RECONVERGENT B0 ;  /* 0x0000000000007941 */ /* 0x000fea0003800200 */
.L_x_6615:
[----:B------:R-:W-:Y:S01]  /*1fc0*/  FADD.FTZ R0, R25, R9 ;  /* 0x0000000919007221 */ /* 0x000fe20000010000 */
[----:B------:R-:W-:-:S03]  /*1fd0*/  FADD.FTZ R3, R24, R8 ;  /* 0x0000000818037221 */ /* 0x000fc60000010000 */
[----:B------:R-:W-:Y:S01]  /*1fe0*/  FADD.FTZ R0, R0, R7 ;  /* 0x0000000700007221 */ /* 0x000fe20000010000 */
[----:B------:R-:W-:-:S03]  /*1ff0*/  FADD.FTZ R3, R3, R6 ;  /* 0x0000000603037221 */ /* 0x000fc60000010000 */
[----:B-1----:R-:W-:Y:S01]  /*2000*/  FADD.FTZ R18, R0, R5 ;  /* 0x0000000500127221 */ /* 0x002fe20000010000 */
[----:B------:R-:W-:Y:S01]  /*2010*/  FADD.FTZ R19, R3, R4 ;  /* 0x0000000403137221 */ /* 0x000fe20000010000 */
[----:B------:R-:W-:Y:S06]  /*2020*/  BRA `(.L_x_6597) ;  /* 0x0000009000c47947 */ /* 0x000fec0003800000 */
.L_x_6609:
        /* <DEDUP_REMOVED lines=23> */
.L_x_6620:
        /* <DEDUP_REMOVED lines=32> */
.L_x_6619:
[----:B------:R-:W-:Y:S05]  /*23a0*/  BSYNC.RECONVERGENT B0 ;  /* 0x0000000000007941 */ /* 0x000fea0003800200 */
.L_x_6618:
        /* <DEDUP_REMOVED lines=27> */
.L_x_6622:
[----:B------:R-:W-:Y:S05]  /*2560*/  BSYNC.RECONVERGENT B0 ;  /* 0x0000000000007941 */ /* 0x000fea0003800200 */
.L_x_6621:
        /* <DEDUP_REMOVED lines=18> */
.L_x_6624:
[----:B------:R-:W-:Y:S05]  /*2690*/  BSYNC.RECONVERGENT B0 ;  /* 0x0000000000007941 */ /* 0x000fea0003800200 */
.L_x_6623:
[----:B------:R-:W-:Y:S01]  /*26a0*/  FADD.FTZ R0, R11, R9 ;  /* 0x000000090b007221 */ /* 0x000fe20000010000 */
[----:B------:R-:W-:-:S03]  /*26b0*/  FADD.FTZ R3, R26, R10 ;  /* 0x0000000a1a037221 */ /* 0x000fc60000010000 */
[----:B------:R-:W-:Y:S01]  /*26c0*/  FADD.FTZ R0, R0, R7 ;  /* 0x0000000700007221 */ /* 0x000fe20000010000 */
[----:B------:R-:W-:-:S03]  /*26d0*/  FADD.FTZ R3, R3, R8 ;  /* 0x0000000803037221 */ /* 0x000fc60000010000 */
[----:B-1----:R-:W-:Y:S01]  /*26e0*/  FADD.FTZ R18, R0, R5 ;  /* 0x0000000500127221 */ /* 0x002fe20000010000 */
[----:B------:R-:W-:Y:S01]  /*26f0*/  FADD.FTZ R19, R3, R6 ;  /* 0x0000000603137221 */ /* 0x000fe20000010000 */
[----:B------:R-:W-:Y:S06]  /*2700*/  BRA `(.L_x_6597) ;  /* 0x0000008c000c7947 */ /* 0x000fec0003800000 */
.L_x_6617:
        /* <DEDUP_REMOVED lines=26> */
.L_x_6632:
        /* <DEDUP_REMOVED lines=306> */
.L_x_6628:
        /* <DEDUP_REMOVED lines=241> */
.L_x_6629:
        /* <DEDUP_REMOVED lines=241> */
.L_x_6630:
        /* <DEDUP_REMOVED lines=241> */
.L_x_6631:
[----:B------:R-:W-:-:S04]  /*6900*/  LOP3.LUT R25, R28, 0xfffffff8, RZ, 0xc0, !PT ;  /* 0xfffffff81c197812 */ /* 0x000fc800078ec0ff */
[----:B------:R-:W-:-:S04]  /*6910*/  IADD3 R24, P1, PT, R25, R18, RZ ;  /* 0x0000001219187210 */ /* 0x000fc80007f3e0ff */
[----:B------:R-:W-:-:S06]  /*6920*/  IADD3.X R25, PT, PT, RZ, R19, RZ, P1, !PT ;  /* 0x00000013ff197210 */ /* 0x000fcc0000ffe4ff */
[----:B------:R-:W5:Y:S03]  /*6930*/  LDG.E.64 R24, desc[UR36][R24.64] ;  /* 0x0000002418187981 */ /* 0x000f66000c1e1b00 */
.L_x_6627:
[----:B------:R-:W2:Y:S01]  /*6940*/  LDCU UR5, c[0x0][0x38c] ;  /* 0x00007180ff0577ac */ /* 0x000ea20008000800 */
[----:B-1----:R-:W-:Y:S02]  /*6950*/  IMAD.U32 R28, RZ, RZ, UR4 ;  /* 0x00000004ff1c7e24 */ /* 0x002fe4000f8e00ff */
[----:B-----5:R-:W-:Y:S01]  /*6960*/  FADD.FTZ R3, R20, R3 ;  /* 0x0000000314037221 */ /* 0x020fe20000010000 */
[----:B------:R-:W-:Y:S01]  /*6970*/  FADD.FTZ R0, R21, R0 ;  /* 0x0000000015007221 */ /* 0x000fe20000010000 */
[----:B------:R-:W-:Y:S01]  /*6980*/  FADD.FTZ R5, R14, R5 ;  /* 0x000000050e057221 */ /* 0x000fe20000010000 */
[----:B------:R-:W-:Y:S01]  /*6990*/  FADD.FTZ R4, R15, R4 ;  /* 0x000000040f047221 */ /* 0x000fe20000010000 */
[----:B------:R-:W-:Y:S01]  /*69a0*/  LEA R27, R28, R27, 0x2 ;  /* 0x0000001b1c1b7211 */ /* 0x000fe200078e10ff */
[----:B------:R-:W-:Y:S01]  /*69b0*/  FADD.FTZ R7, R12, R7 ;  /* 0x000000070c077221 */ /* 0x000fe20000010000 */
[----:B------:R-:W-:Y:S01]  /*69c0*/  FADD.FTZ R6, R13, R6 ;  /* 0x000000060d067221 */ /* 0x000fe20000010000 */
[----:B------:R-:W-:Y:S01]  /*69d0*/  FADD.FTZ R9, R24, R9 ;  /* 0x0000000918097221 */ /* 0x000fe20000010000 */
[----:B------:R-:W-:Y:S01]  /*69e0*/  FADD.FTZ R8, R25, R8 ;  /* 0x0000000819087221 */ /* 0x000fe20000010000 */
[----:B------:R-:W-:Y:S01]  /*69f0*/  IMAD R31, R28, 0x3, R27 ;  /* 0x000000031c1f7824 */ /* 0x000fe200078e021b */
[----:B--2---:R-:W-:-:S04]  /*6a00*/  MOV R30, UR5 ;  /* 0x00000005001e7c02 */ /* 0x004fc80008000f00 */
[----:B------:R-:W-:-:S13]  /*6a10*/  ISETP.GE.U32.AND P1, PT, R31, R30, PT ;  /* 0x0000001e1f00720c */ /* 0x000fda0003f26070 */
[----:B------:R-:W-:Y:S05]  /*6a20*/  @!P1 BRA `(.L_x_6632) ;  /* 0xffffffbc00a09947 */ /* 0x000fea000383ffff */
.L_x_6626:
[----:B0-----:R-:W-:Y:S05]  /*6a30*/  BSYNC.RECONVERGENT B0 ;  /* 0x0000000000007941 */ /* 0x001fea0003800200 */
.L_x_6625:
        /* <DEDUP_REMOVED lines=284> */
.L_x_6636:
[----:B------:R-:W-:Y:S01]  /*7c00*/  SHF.R.U32.HI R20, RZ, 0x3, R20 ;  /* 0x00000003ff147819 */ /* 0x000fe20000011614 */
[----:B------:R-:W-:-:S07]  /*7c10*/  IMAD.MOV.U32 R21, RZ, RZ, RZ ;  /* 0x000000ffff157224 */ /* 0x000fce00078e00ff */
.L_x_6635:
        /* <DEDUP_REMOVED lines=284> */
.L_x_6638:
[----:B------:R-:W-:Y:S02]  /*8de0*/  SHF.R.U32.HI R18, RZ, 0x3, R33 ;  /* 0x00000003ff127819 */ /* 0x000fe40000011621 */
[----:B------:R-:W-:-:S07]  /*8df0*/  MOV R19, RZ ;  /* 0x000000ff00137202 */ /* 0x000fce0000000f00 */
.L_x_6637:
        /* <DEDUP_REMOVED lines=281> */
.L_x_6640:
[----:B------:R-:W-:Y:S02]  /*9f90*/  SHF.R.U32.HI R18, RZ, 0x3, R33 ;  /* 0x00000003ff127819 */ /* 0x000fe40000011621 */
[----:B------:R-:W-:-:S07]  /*9fa0*/  MOV R19, RZ ;  /* 0x000000ff00137202 */ /* 0x000fce0000000f00 */
.L_x_6639:
        /* <DEDUP_REMOVED lines=281> */
.L_x_6642:
[----:B------:R-:W-:Y:S02]  /*b140*/  SHF.R.U32.HI R24, RZ, 0x3, R24 ;  /* 0x00000003ff187819 */ /* 0x000fe40000011618 */
[----:B------:R-:W-:-:S07]  /*b150*/  MOV R25, RZ ;  /* 0x000000ff00197202 */ /* 0x000fce0000000f00 */
.L_x_6641:
[----:B------:R-:W-:-:S04]  /*b160*/  LEA R32, P0, R24, R32, 0x3 ;  /* 0x0000002018207211 */ /* 0x000fc800078018ff */
[----:B------:R-:W-:-:S05]  /*b170*/  LEA.HI.X R33, R24, R26, R25, 0x3, P0 ;  /* 0x0000001a18217211 */ /* 0x000fca00000f1c19 */
[----:B------:R0:W5:Y:S04]  /*b180*/  LDG.E.64 R24, desc[UR36][R32.64] ;  /* 0x0000002420187981 */ /* 0x000168000c1e1b00 */
.L_x_6634:
[----:B------:R-:W-:Y:S05]  /*b190*/  BSYNC.RECONVERGENT B0 ;  /* 0x0000000000007941 */ /* 0x000fea0003800200 */
.L_x_6633:
[----:B------:R-:W-:Y:S01]  /*b1a0*/  ISETP.GE.U32.AND P0, PT, R27, R30, PT ;  /* 0x0000001e1b00720c */ /* 0x000fe20003f06070 */
[----:B------:R-:W-:-:S12]  /*b1b0*/  BSSY.RECONVERGENT B0, `(.L_x_6643) ;  /* 0x0000012000007945 */ /* 0x000fd80003800200 */
        /* <DEDUP_REMOVED lines=17> */
.L_x_6644:
[----:B------:R-:W-:Y:S05]  /*b2d0*/  BSYNC.RECONVERGENT B0 ;  /* 0x0000000000007941 */ /* 0x000fea0003800200 */
.L_x_6643:
[----:B------:R-:W-:Y:S01]  /*b2e0*/  FADD.FTZ R10, R5, R3 ;  /* 0x00000003050a7221 */ /* 0x000fe20000010000 */
[----:B------:R-:W-:-:S03]  /*b2f0*/  FADD.FTZ R3, R4, R0 ;  /* 0x0000000004037221 */ /* 0x000fc60000010000 */
[----:B------:R-:W-:Y:S01]  /*b300*/  FADD.FTZ R10, R10, R7 ;  /* 0x000000070a0a7221 */ /* 0x000fe20000010000 */
[----:B------:R-:W-:-:S03]  /*b310*/  FADD.FTZ R3, R3, R6 ;  /* 0x0000000603037221 */ /* 0x000fc60000010000 */
[----:B------:R-:W-:Y:S01]  /*b320*/  FADD.FTZ R18, R10, R9 ;  /* 0x000000090a127221 */ /* 0x000fe20000010000 */
[----:B------:R-:W-:-:S07]  /*b330*/  FADD.FTZ R19, R3, R8 ;  /* 0x0000000803137221 */ /* 0x000fce0000010000 */
.L_x_6597:
[----:B------:R-:W-:Y:S05]  /*b340*/  BSYNC.RECONVERGENT B6 ;  /* 0x0000000000067941 */ /* 0x000fea0003800200 */
.L_x_6596:
        /* <DEDUP_REMOVED lines=15> */
.L_x_6646:
        /* <DEDUP_REMOVED lines=15> */
.L_x_6645:
        /* <DEDUP_REMOVED lines=18> */
.L_x_6649:
        /* <DEDUP_REMOVED lines=14> */
.L_x_6648:
[----:B------:R-:W-:Y:S01]  /*b730*/  ISETP.GE.U32.AND P0, PT, R0, 0x2, PT ;  /* 0x000000020000780c */ /* 0x000fe20003f06070 */
[----:B------:R-:W-:Y:S05]  /*b740*/  WARPSYNC.ALL ;  /* 0x0000000000007948 */ /* 0x000fea0003800000 */
[----:B------:R-:W-:Y:S07]  /*b750*/  BAR.SYNC.DEFER_BLOCKING 0x0 ;  /* 0x0000000000007b1d */ /* 0x000fee0000010000 */
[----:B------:R-:W-:Y:S05]  /*b760*/  @!P0 BRA `(.L_x_6647) ;  /* 0x0000000000208947 */ /* 0x000fea0003800000 */
[----:B-1----:R-:W-:-:S07]  /*b770*/  HFMA2 R3, -RZ, RZ, 0, 5.9604644775390625e-08 ;  /* 0x00000001ff037431 */ /* 0x002fce00000001ff */
.L_x_6650:
[----:B------:R-:W1:Y:S04]  /*b780*/  SHFL.DOWN PT, R5, R18, R3, 0x1f ;  /* 0x08001f0312057589 */ /* 0x000e6800000e0000 */
[----:B------:R2:W3:Y:S02]  /*b790*/  SHFL.DOWN PT, R4, R19, R3, 0x1f ;  /* 0x08001f0313047589 */ /* 0x0004e400000e0000 */
[----:B--2---:R-:W-:-:S04]  /*b7a0*/  SHF.L.U32 R3, R3, 0x1, RZ ;  /* 0x0000000103037819 */ /* 0x004fc800000006ff */
[----:B------:R-:W-:Y:S01]  /*b7b0*/  ISETP.GE.AND P0, PT, R3, R0, PT ;  /* 0x000000000300720c */ /* 0x000fe20003f06270 */
[----:B-1----:R-:W-:Y:S01]  /*b7c0*/  FADD.FTZ R18, R5, R18 ;  /* 0x0000001205127221 */ /* 0x002fe20000010000 */
[----:B---3--:R-:W-:-:S11]  /*b7d0*/  FADD.FTZ R19, R4, R19 ;  /* 0x0000001304137221 */ /* 0x008fd60000010000 */
[----:B------:R-:W-:Y:S05]  /*b7e0*/  @!P0 BRA `(.L_x_6650) ;  /* 0xfffffffc00e48947 */ /* 0x000fea000383ffff */
.L_x_6647:
        /* <DEDUP_REMOVED lines=282> */
.L_x_6651:
        /* <DEDUP_REMOVED lines=276> */
.L_x_6652:
        /* <DEDUP_REMOVED lines=292> */
.L_x_6654:
        /* <DEDUP_REMOVED lines=276> */
.L_x_6655:
        /* <DEDUP_REMOVED lines=24> */
.L_x_6657:
[----:B------:R-:W-:Y:S05]  /*ffd0*/  BSYNC.RECONVERGENT B0 ;  /* 0x0000000000007941 */ /* 0x000fea0003800200 */
.L_x_6656:
        /* <DEDUP_REMOVED lines=35> */
.L_x_6659:
[----:B------:R-:W-:Y:S05]  /*10210*/  BSYNC.RECONVERGENT B0 ;  /* 0x0000000000007941 */ /* 0x000fea0003800200 */
.L_x_6658:
        /* <DEDUP_REMOVED lines=35> */
.L_x_6664:
[----:B------:R-:W-:-:S04]  /*10450*/  IMAD.IADD R3, R9, 0x1, R0 ;  /* 0x0000000109037824 */ /* 0x000fc800078e0200 */
[----:B-1----:R-:W-:-:S05]  /*10460*/  IMAD.WIDE.U32 R2, R3, 0x8, R6 ;  /* 0x0000000803027825 */ /* 0x002fca00078e0006 */
        /* <DEDUP_REMOVED lines=8> */
.L_x_6663:
[----:B------:R-:W-:Y:S05]  /*104f0*/  BRA `(.L_x_6662) ;  /* 0x0000000000547947 */ /* 0x000fea0003800000 */
.L_x_6661:
        /* <DEDUP_REMOVED lines=11> */
.L_x_6665:
[----:B------:R-:W-:-:S05]  /*105b0*/  IADD3 R2, PT, PT, R0, R9, RZ ;  /* 0x0000000900027210 */ /* 0x000fca0007ffe0ff */
[----:B---3--:R-:W-:-:S04]  /*105c0*/  IMAD R3, R2, R10, R23 ;  /* 0x0000000a02037224 */ /* 0x008fc800078e0217 */
[----:B-1----:R-:W-:-:S05]  /*105d0*/  IMAD.WIDE.U32 R2, R3, 0x8, R6 ;  /* 0x0000000803027825 */ /* 0x002fca00078e0006 */
[----:B------:R-:W2:Y:S04]  /*105e0*/  LDG.E R11, desc[UR36][R2.64] ;  /* 0x00000024020b7981 */ /* 0x000ea8000c1e1900 */
[----:B------:R-:W3:Y:S01]  /*105f0*/  LDG.E R8, desc[UR36][R2.64+0x4] ;  /* 0x0000042402087981 */ /* 0x000ee2000c1e1900 */
[----:B----4-:R-:W-:-:S04]  /*10600*/  IADD3 R9, PT, PT, R12, R9, RZ ;  /* 0x000000090c097210 */ /* 0x010fc80007ffe0ff */
[----:B------:R-:W-:Y:S01]  /*10610*/  ISETP.GE.U32.AND P1, PT, R9, UR6, PT ;  /* 0x0000000609007c0c */ /* 0x000fe2000bf26070 */
[----:B--2---:R-:W-:Y:S01]  /*10620*/  FADD.FTZ R16, R11, R16 ;  /* 0x000000100b107221 */ /* 0x004fe20000010000 */
[----:B---3--:R-:W-:-:S11]  /*10630*/  FADD.FTZ R17, R8, R17 ;  /* 0x0000001108117221 */ /* 0x008fd60000010000 */
[----:B------:R-:W-:Y:S05]  /*10640*/  @!P1 BRA `(.L_x_6665) ;  /* 0xfffffffc00d89947 */ /* 0x000fea000383ffff */
.L_x_6662:
[----:B------:R-:W-:Y:S05]  /*10650*/  BSYNC.RECONVERGENT B0 ;  /* 0x0000000000007941 */ /* 0x000fea0003800200 */
.L_x_6660:
        /* <DEDUP_REMOVED lines=12> */
.L_x_6667:
        /* <DEDUP_REMOVED lines=10> */
[----:B--23--:R-:W-:Y:S01]  /*107c0*/  @!P1 FADD.FTZ R16, R16, R2 ;  /* 0x0000000210109221 */ /* 0x00cfe20000010000 */
[----:B------:R-:W-:-:S05]  /*107d0*/  @!P1 FADD.FTZ R17, R17, R3 ;  /* 0x0000000311119221 */ /* 0x000fca0000010000 */
[----:B------:R3:W-:Y:S01]  /*107e0*/  @!P1 STS.64 [R0], R16 ;  /* 0x0000001000009388 */ /* 0x0007e20000000a00 */
[----:B------:R-:W-:Y:S05]  /*107f0*/  BRA.U UP1, `(.L_x_6667) ;  /* 0xfffffffd01c87547 */ /* 0x000fea000b83ffff */
.L_x_6666:
        /* <DEDUP_REMOVED lines=9> */
.L_x_6670:
[----:B------:R-:W-:Y:S01]  /*10890*/  SHF.R.U32.HI R8, RZ, 0x1, R2 ;  /* 0x00000001ff087819 */ /* 0x000fe20000011602 */
[----:B------:R-:W-:Y:S03]  /*108a0*/  BAR.SYNC.DEFER_BLOCKING 0x0 ;  /* 0x0000000000007b1d */ /* 0x000fe60000010000 */
[----:B------:R-:W-:-:S04]  /*108b0*/  IADD3 R3, PT, PT, R8, R23, RZ ;  /* 0x0000001708037210 */ /* 0x000fc80007ffe0ff */
[----:B------:R-:W-:-:S04]  /*108c0*/  ISETP.GE.U32.AND P1, PT, R3, UR5, PT ;  /* 0x0000000503007c0c */ /* 0x000fc8000bf26070 */
[----:B------:R-:W-:-:S13]  /*108d0*/  ISETP.GE.U32.OR P1, PT, R23, R8, P1 ;  /* 0x000000081700720c */ /* 0x000fda0000f26470 */
[----:B------:R-:W-:-:S05]  /*108e0*/  @!P1 LEA R3, R8, R0, 0x3 ;  /* 0x0000000008039211 */ /* 0x000fca00078e18ff */
[----:B-1----:R-:W2:Y:S02]  /*108f0*/  @!P1 LDS.64 R6, [R3] ;  /* 0x0000000003069984 */ /* 0x002ea40000000a00 */
[----:B--234-:R-:W-:Y:S01]  /*10900*/  @!P1 FADD.FTZ R16, R16, R6 ;  /* 0x0000000610109221 */ /* 0x01cfe20000010000 */
[----:B------:R-:W-:-:S05]  /*10910*/  @!P1 FADD.FTZ R17, R17, R7 ;  /* 0x0000000711119221 */ /* 0x000fca0000010000 */
[----:B------:R1:W-:Y:S01]  /*10920*/  @!P1 STS.64 [R0], R16 ;  /* 0x0000001000009388 */ /* 0x0003e20000000a00 */
[----:B------:R-:W-:Y:S02]  /*10930*/  ISETP.GT.U32.AND P1, PT, R2, 0x7f, PT ;  /* 0x0000007f0200780c */ /* 0x000fe40003f24070 */
[----:B------:R-:W-:-:S11]  /*10940*/  MOV R2, R8 ;  /* 0x0000000800027202 */ /* 0x000fd60000000f00 */
[----:B-1----:R-:W-:Y:S05]  /*10950*/  @P1 BRA `(.L_x_6670) ;  /* 0xfffffffc00cc1947 */ /* 0x002fea000383ffff */
.L_x_6669:
[----:B------:R-:W-:Y:S01]  /*10960*/  BAR.SYNC.DEFER_BLOCKING 0x0 ;  /* 0x0000000000007b1d */ /* 0x000fe20000010000 */
[----:B------:R-:W-:-:S09]  /*10970*/  UISETP.GE.U32.AND UP0, UPT, UR4, 0x2, UPT ;  /* 0x000000020400788c */ /* 0x000fd2000bf06070 */
[----:B------:R-:W-:Y:S05]  /*10980*/  BRA.U !UP0, `(.L_x_6668) ;  /* 0x0000000108207547 */ /* 0x000fea000b800000 */
[----:B--234-:R-:W-:-:S07]  /*10990*/  IMAD.MOV.U32 R0, RZ, RZ, 0x1 ;  /* 0x00000001ff007424 */ /* 0x01cfce00078e00ff */
.L_x_6671:
[----:B------:R-:W2:Y:S04]  /*109a0*/  SHFL.DOWN PT, R3, R16, R0, 0x1f ;  /* 0x08001f0010037589 */ /* 0x000ea800000e0000 */
[----:B------:R3:W4:Y:S02]  /*109b0*/  SHFL.DOWN PT, R2, R17, R0, 0x1f ;  /* 0x08001f0011027589 */ /* 0x00072400000e0000 */
[----:B---3--:R-:W-:-:S04]  /*109c0*/  SHF.L.U32 R0, R0, 0x1, RZ ;  /* 0x0000000100007819 */ /* 0x008fc800000006ff */
[----:B------:R-:W-:Y:S01]  /*109d0*/  ISETP.GE.AND P1, PT, R0, UR4, PT ;  /* 0x0000000400007c0c */ /* 0x000fe2000bf26270 */
[----:B--2---:R-:W-:Y:S01]  /*109e0*/  FADD.FTZ R16, R3, R16 ;  /* 0x0000001003107221 */ /* 0x004fe20000010000 */
[----:B----4-:R-:W-:-:S11]  /*109f0*/  FADD.FTZ R17, R2, R17 ;  /* 0x0000001102117221 */ /* 0x010fd60000010000 */
[----:B------:R-:W-:Y:S05]  /*10a00*/  @!P1 BRA `(.L_x_6671) ;  /* 0xfffffffc00e49947 */ /* 0x000fea000383ffff */
.L_x_6668:
        /* <DEDUP_REMOVED lines=16> */
[----:B-----5:R-:W-:Y:S01]  /*10b10*/  @P0 FADD.FTZ R16, R16, R7 ;  /* 0x0000000710100221 */ /* 0x020fe20000010000 */
[----:B--2---:R-:W-:-:S11]  /*10b20*/  @P0 FADD.FTZ R17, R17, R0 ;  /* 0x0000000011110221 */ /* 0x004fd60000010000 */
        /* <DEDUP_REMOVED lines=22> */
.L_x_6674:
        /* <DEDUP_REMOVED lines=19> */
.L_x_6675:
[----:B------:R-:W-:Y:S05]  /*10dc0*/  BRA `(.L_x_6676) ;  /* 0x0000000000047947 */ /* 0x000fea0003800000 */
.L_x_6673:
[----:B------:R1:W-:Y:S02]  /*10dd0*/  STG.E desc[UR36][R4.64], R16 ;  /* 0x0000001004007986 */ /* 0x0003e4000c101924 */
.L_x_6676:
[----:B------:R-:W2:Y:S02]  /*10de0*/  LDCU.64 UR4, c[0x0][0x760] ;  /* 0x0000ec00ff0477ac */ /* 0x000ea40008000a00 */
[----:B--2---:R-:W-:-:S04]  /*10df0*/  IADD3 R24, P0, PT, R24, UR4, RZ ;  /* 0x0000000418187c10 */ /* 0x004fc8000ff1e0ff */
[----:B------:R-:W-:-:S05]  /*10e00*/  IADD3.X R25, PT, PT, RZ, UR5, RZ, P0, !PT ;  /* 0x00000005ff197c10 */ /* 0x000fca00087fe4ff */
[----:B------:R-:W-:Y:S01]  /*10e10*/  STG.E desc[UR36][R24.64], R17 ;  /* 0x0000001118007986 */ /* 0x000fe2000c101924 */
[----:B------:R-:W-:Y:S05]  /*10e20*/  EXIT ;  /* 0x000000000000794d */ /* 0x000fea0003800000 */
.L_x_6672:
[----:B------:R-:W5:Y:S01]  /*10e30*/  LDCU.U8 UR4, c[0x0][0x790] ;  /* 0x0000f200ff0477ac */ /* 0x000f620008000000 */
[----:B------:R-:W0:Y:S01]  /*10e40*/  LDCU.U8 UR5, c[0x0][0x791] ;  /* 0x0000f220ff0577ac */ /* 0x000e220008000000 */
[----:B-----5:R-:W-:Y:S02]  /*10e50*/  UISETP.NE.AND UP1, UPT, UR4, URZ, UPT ;  /* 0x000000ff0400728c */ /* 0x020fe4000bf25270 */
[----:B0-----:R-:W-:-:S07]  /*10e60*/  UISETP.NE.AND UP0, UPT, UR5, URZ, UPT ;  /* 0x000000ff0500728c */ /* 0x001fce000bf05270 */
[----:B------:R-:W-:Y:S05]  /*10e70*/  BRA.U !UP1, `(.L_x_6677) ;  /* 0x0000000109107547 */ /* 0x000fea000b800000 */
[----:B------:R-:W5:Y:S04]  /*10e80*/  LDG.E R3, desc[UR36][R4.64] ;  /* 0x0000002404037981 */ /* 0x000f68000c1e1900 */
[----:B--234-:R-:W2:Y:S01]  /*10e90*/  LDG.E R0, desc[UR36][R4.64+0x4] ;  /* 0x0000042404007981 */ /* 0x01cea2000c1e1900 */
[----:B-----5:R-:W-:Y:S01]  /*10ea0*/  FADD.FTZ R16, R16, R3 ;  /* 0x0000000310107221 */ /* 0x020fe20000010000 */
[----:B--2---:R-:W-:-:S07]  /*10eb0*/  FADD.FTZ R17, R17, R0 ;  /* 0x0000000011117221 */ /* 0x004fce0000010000 */
.L_x_6677:
        /* <DEDUP_REMOVED lines=20> */
.L_x_6680:
        /* <DEDUP_REMOVED lines=19> */
.L_x_6681:
[----:B------:R-:W-:Y:S05]  /*11130*/  BRA `(.L_x_6682) ;  /* 0x0000000000107947 */ /* 0x000fea0003800000 */
.L_x_6679:
[----:B------:R-:W0:Y:S02]  /*11140*/  LDCU.64 UR4, c[0x0][0x760] ;  /* 0x0000ec00ff0477ac */ /* 0x000e240008000a00 */
[----:B0-----:R-:W-:-:S04]  /*11150*/  IADD3 R2, P0, PT, R25, UR4, RZ ;  /* 0x0000000419027c10 */ /* 0x001fc8000ff1e0ff */
[----:B------:R-:W-:-:S05]  /*11160*/  IADD3.X R3, PT, PT, RZ, UR5, RZ, P0, !PT ;  /* 0x00000005ff037c10 */ /* 0x000fca00087fe4ff */
[----:B------:R0:W-:Y:S04]  /*11170*/  STG.E desc[UR36][R2.64], R16 ;  /* 0x0000001002007986 */ /* 0x0001e8000c101924 */
.L_x_6682:
[----:B------:R-:W5:Y:S02]  /*11180*/  LDCU.64 UR4, c[0x0][0x760] ;  /* 0x0000ec00ff0477ac */ /* 0x000f640008000a00 */
[----:B-----5:R-:W-:-:S05]  /*11190*/  IADD3 R24, P0, PT, R24, UR4, RZ ;  /* 0x0000000418187c10 */ /* 0x020fca000ff1e0ff */
[----:B------:R-:W-:-:S05]  /*111a0*/  IMAD.X R25, RZ, RZ, UR5, P0 ;  /* 0x00000005ff197e24 */ /* 0x000fca00080e06ff */
[----:B------:R-:W-:Y:S01]  /*111b0*/  STG.E desc[UR36][R24.64], R17 ;  /* 0x0000001118007986 */ /* 0x000fe2000c101924 */
[----:B------:R-:W-:Y:S05]  /*111c0*/  EXIT ;  /* 0x000000000000794d */ /* 0x000fea0003800000 */
.L_x_6678:
[----:B------:R-:W-:Y:S04]  /*111d0*/  STG.E desc[UR36][R4.64], R16 ;  /* 0x0000001004007986 */ /* 0x000fe8000c101924 */
[----:B------:R-:W-:Y:S01]  /*111e0*/  STG.E desc[UR36][R4.64+0x4], R17 ;  /* 0x0000041104007986 */ /* 0x000fe2000c101924 */
[----:B------:R-:W-:Y:S05]  /*111f0*/  EXIT ;  /* 0x000000000000794d */ /* 0x000fea0003800000 */
.L_x_6653:
        /* <DEDUP_REMOVED lines=25> */
[----:B--2---:R-:W-:Y:S01]  /*11390*/  @P2 FADD.FTZ R18, R18, R7 ;  /* 0x0000000712122221 */ /* 0x004fe20000010000 */
[----:B---3--:R-:W-:-:S11]  /*113a0*/  @P2 FADD.FTZ R19, R19, R0 ;  /* 0x0000000013132221 */ /* 0x008fd60000010000 */
        /* <DEDUP_REMOVED lines=22> */
.L_x_6685:
        /* <DEDUP_REMOVED lines=19> */
.L_x_6686:
[----:B------:R-:W-:Y:S05]  /*11640*/  BRA `(.L_x_6687) ;  /* 0x0000000000047947 */ /* 0x000fea0003800000 */
.L_x_6684:
[----:B------:R2:W-:Y:S02]  /*11650*/  STG.E desc[UR36][R4.64], R18 ;  /* 0x0000001204007986 */ /* 0x0005e4000c101924 */
.L_x_6687:
[----:B------:R-:W3:Y:S02]  /*11660*/  LDCU.64 UR4, c[0x0][0x760] ;  /* 0x0000ec00ff0477ac */ /* 0x000ee40008000a00 */
[----:B---3--:R-:W-:-:S04]  /*11670*/  IADD3 R24, P0, PT, R24, UR4, RZ ;  /* 0x0000000418187c10 */ /* 0x008fc8000ff1e0ff */
[----:B------:R-:W-:-:S05]  /*11680*/  IADD3.X R25, PT, PT, RZ, UR5, RZ, P0, !PT ;  /* 0x00000005ff197c10 */ /* 0x000fca00087fe4ff */
[----:B------:R-:W-:Y:S01]  /*11690*/  STG.E desc[UR36][R24.64], R19 ;  /* 0x0000001318007986 */ /* 0x000fe2000c101924 */
[----:B------:R-:W-:Y:S05]  /*116a0*/  EXIT ;  /* 0x000000000000794d */ /* 0x000fea0003800000 */
.L_x_6683:
        /* <DEDUP_REMOVED lines=9> */
.L_x_6688:
        /* <DEDUP_REMOVED lines=20> */
.L_x_6691:
        /* <DEDUP_REMOVED lines=19> */
.L_x_6692:
[----:B------:R-:W-:Y:S05]  /*119b0*/  BRA `(.L_x_6693) ;  /* 0x0000000000107947 */ /* 0x000fea0003800000 */
.L_x_6690:
[----:B------:R-:W1:Y:S02]  /*119c0*/  LDCU.64 UR4, c[0x0][0x760] ;  /* 0x0000ec00ff0477ac */ /* 0x000e640008000a00 */
[----:B-1----:R-:W-:-:S04]  /*119d0*/  IADD3 R2, P0, PT, R25, UR4, RZ ;  /* 0x0000000419027c10 */ /* 0x002fc8000ff1e0ff */
[----:B------:R-:W-:-:S05]  /*119e0*/  IADD3.X R3, PT, PT, RZ, UR5, RZ, P0, !PT ;  /* 0x00000005ff037c10 */ /* 0x000fca00087fe4ff */
[----:B------:R1:W-:Y:S04]  /*119f0*/  STG.E desc[UR36][R2.64], R18 ;  /* 0x0000001202007986 */ /* 0x0003e8000c101924 */
.L_x_6693:
[----:B------:R-:W2:Y:S02]  /*11a00*/  LDCU.64 UR4, c[0x0][0x760] ;  /* 0x0000ec00ff0477ac */ /* 0x000ea40008000a00 */
[----:B--2---:R-:W-:-:S04]  /*11a10*/  IADD3 R24, P0, PT, R24, UR4, RZ ;  /* 0x0000000418187c10 */ /* 0x004fc8000ff1e0ff */
[----:B------:R-:W-:-:S05]  /*11a20*/  IADD3.X R25, PT, PT, RZ, UR5, RZ, P0, !PT ;  /* 0x00000005ff197c10 */ /* 0x000fca00087fe4ff */
[----:B------:R-:W-:Y:S01]  /*11a30*/  STG.E desc[UR36][R24.64], R19 ;  /* 0x0000001318007986 */ /* 0x000fe2000c101924 */
[----:B------:R-:W-:Y:S05]  /*11a40*/  EXIT ;  /* 0x000000000000794d */ /* 0x000fea0003800000 */
.L_x_6689:
[----:B------:R-:W-:Y:S04]  /*11a50*/  STG.E desc[UR36][R4.64], R18 ;  /* 0x0000001204007986 */ /* 0x000fe8000c101924 */
[----:B------:R-:W-:Y:S01]  /*11a60*/  STG.E desc[UR36][R4.64+0x4], R19 ;  /* 0x0000041304007986 */ /* 0x000fe2000c101924 */
[----:B------:R-:W-:Y:S05]  /*11a70*/  EXIT ;  /* 0x000000000000794d */ /* 0x000fea0003800000 */
.L_x_6694:
        /* <DEDUP_REMOVED lines=16> */
.L_x_8903:


//--------------------- .text._ZN2at6native13reduce_kernelILi128ELi4ENS0_8ReduceOpIfNS0_14func_wrapper_tIfNS0_55_GLOBAL__N__0955718d_22_SparseCsrTensorMath_cu_868dd54514ReductionAddOpIfEEEEjfLi4ELi4EEEEEvT1_ --------------------------
	.section	.text._ZN2at6native13reduce_kernelILi128ELi4ENS0_8ReduceOpIfNS0_14func_wrapper_tIfNS0_55_GLOBAL__N__0955718d_22_SparseCsrTensorMath_cu_868dd54514ReductionAddOpIfEEEEjfLi4ELi4EEEEEvT1_,"ax",@progbits
	.align	128
.text._ZN2at6native13reduce_kernelILi128ELi4ENS0_8ReduceOpIfNS0_14func_wrapper_tIfNS0_55_GLOBAL__N__0955718d_22_SparseCsrTensorMath_cu_868dd54514ReductionAddOpIfEEEEjfLi4ELi4EEEEEvT1_:
        .type           _ZN2at6native13reduce_kernelILi128ELi4ENS0_8ReduceOpIfNS0_14func_wrapper_tIfNS0_55_GLOBAL__N__0955718d_22_SparseCsrTensorMath_cu_868dd54514ReductionAddOpIfEEEEjfLi4ELi4EEEEEvT1_,@function
        .size           _ZN2at6native13reduce_kernelILi128ELi4ENS0_8ReduceOpIfNS0_14func_wrapper_tIfNS0_55_GLOBAL__N__0955718d_22_SparseCsrTensorMath_cu_868dd54514ReductionAddOpIfEEEEjfLi4ELi4EEEEEvT1_,(.L_x_8904 - _ZN2at6native13reduce_kernelILi128ELi4ENS0_8ReduceOpIfNS0_14func_wrapper_tIfNS0_55_GLOBAL__N__0955718d_22_SparseCsrTensorMath_cu_868dd54514ReductionAddOpIfEEEEjfLi4ELi4EEEEEvT1_)
        .other          _ZN2at6native13reduce_kernelILi128ELi4ENS0_8ReduceOpIfNS0_14func_wrapper_tIfNS0_55_GLOBAL__N__0955718d_22_SparseCsrTensorMath_cu_868dd54514ReductionAddOpIfEEEEjfLi4ELi4EEEEEvT1_,@"STO_CUDA_ENTRY STV_DEFAULT"
_ZN2at6native13reduce_kernelILi128ELi4ENS0_8ReduceOpIfNS0_14func_wrapper_tIfNS0_55_GLOBAL__N__0955718d_22_SparseCsrTensorMath_cu_868dd54514ReductionAddOpIfEEEEjfLi4ELi4EEEEEvT1_:
        /* <DEDUP_REMOVED lines=296> */
.L_x_6695:
        /* <DEDUP_REMOVED lines=34> */
.L_x_6699:
        /* <DEDUP_REMOVED lines=27> */
[----:B0-----:R-:W-:-:S07]  /*1650*/  FADD.FTZ R3, R4, UR4 ;  /* 0x0000000404037e21 */ /* 0x001fce0008010000 */
.L_x_6703:
[----:B------:R-:W-:Y:S05]  /*1660*/  BSYNC.RECONVERGENT B1 ;  /* 0x0000000000017941 */ /* 0x000fea0003800200 */
.L_x_6702:
[----:B------:R-:W0:Y:S01]  /*1670*/  LDC R5, c[0x0][0x38c] ;  /* 0x0000e300ff057b82 */ /* 0x000e220000000800 */
[----:B------:R-:W-:-:S04]  /*1680*/  IADD3 R42, P0, PT, R42, 0x10, RZ ;  /* 0x000000102a2a7810 */ /* 0x000fc80007f1e0ff */
[----:B------:R-:W-:Y:S02]  /*1690*/  IADD3.X R43, PT, PT, RZ, R43, RZ, P0, !PT ;  /* 0x0000002bff2b7210 */ /* 0x000fe400007fe4ff */
[----:B0-----:R-:W-:-:S07]  /*16a0*/  IADD3 R16, PT, PT, R48, -0x4, R5 ;  /* 0xfffffffc30107810 */ /* 0x001fce0007ffe005 */
.L_x_6701:
[----:B------:R-:W-:Y:S05]  /*16b0*/  BSYNC.RECONVERGENT B0 ;  /* 0x0000000000007941 */ /* 0x000fea0003800200 */
.L_x_6700:
        /* <DEDUP_REMOVED lines=16> */
.L_x_6706:
        /* <DEDUP_REMOVED lines=11> */
.L_x_6705:
[----:B------:R-:W-:Y:S05]  /*1870*/  BSYNC.RECONVERGENT B0 ;  /* 0x0000000000007941 */ /* 0x000fea0003800200 */
.L_x_6704:
        /* <DEDUP_REMOVED lines=9> */
.L_x_6708:
[----:B------:R-:W-:Y:S05]  /*1910*/  BSYNC.RECONVERGENT B0 ;  /* 0x0000000000007941 */ /* 0x000fea0003800200 */
.L_x_6707:
[----:B------:R-:W-:Y:S01]  /*1920*/  FADD.FTZ R8, R8, R3 ;  /* 0x0000000308087221 */ /* 0x000fe20000010000 */
[----:B------:R-:W-:Y:S01]  /*1930*/  HFMA2 R17, -RZ, RZ, 0, 0 ;  /* 0x00000000ff117431 */ /* 0x000fe200000001ff */
[----:B------:R-:W-:Y:S02]  /*1940*/  CS2R R18, SRZ ;  /* 0x0000000000127805 */ /* 0x000fe4000001ff00 */
[----:B------:R-:W-:-:S04]  /*1950*/  FADD.FTZ R11, R8, R11 ;  /* 0x0000000b080b7221 */ /* 0x000fc80000010000 */
[----:B------:R-:W-:Y:S01]  /*1960*/  FADD.FTZ R16, R11, R0 ;  /* 0x000000000b107221 */ /* 0x000fe20000010000 */
[----:B------:R-:W-:Y:S06]  /*1970*/  BRA `(.L_x_6697) ;  /* 0x000000a000247947 */ /* 0x000fec0003800000 */
.L_x_6698:
        /* <DEDUP_REMOVED lines=43> */
.L_x_6712:
        /* <DEDUP_REMOVED lines=36> */
.L_x_6711:
[----:B------:R-:W-:Y:S05]  /*1e70*/  BSYNC.RECONVERGENT B0 ;  /* 0x0000000000007941 */ /* 0x000fea0003800200 */
.L_x_6710:
        /* <DEDUP_REMOVED lines=23> */
.L_x_6714:
[----:B------:R-:W-:Y:S05]  /*1ff0*/  BSYNC.RECONVERGENT B0 ;  /* 0x0000000000007941 */ /* 0x000fea0003800200 */
.L_x_6713:
[----:B------:R-:W-:Y:S04]  /*2000*/  BSSY.RECONVERGENT B0, `(.L_x_6715) ;  /* 0x000001a000007945 */ /* 0x000fe80003800200 */
[----:B------:R-:W-:Y:S05]  /*2010*/  @P0 BRA `(.L_x_6716) ;  /* 0x0000000000600947 */ /* 0x000fea0003800000 */
[----:B------:R-:W-:Y:S02]  /*2020*/  IMAD.IADD R36, R36, 0x1, R21 ;  /* 0x0000000124247824 */ /* 0x000fe400078e0215 */
[----:B-----5:R-:W-:Y:S01]  /*2030*/  FADD.FTZ R33, R33, R12 ;  /* 0x0000000c21217221 */ /* 0x020fe20000010000 */
[----:B------:R-:W-:Y:S01]  /*2040*/  FADD.FTZ R30, R30, R13 ;  /* 0x0000000d1e1e7221 */ /* 0x000fe20000010000 */
[----:B------:R-:W-:Y:S01]  /*2050*/  FADD.FTZ R31, R31, R14 ;  /* 0x0000000e1f1f7221 */ /* 0x000fe20000010000 */
[----:B------:R-:W-:Y:S01]  /*2060*/  FADD.FTZ R28, R28, R15 ;  /* 0x0000000f1c1c7221 */ /* 0x000fe20000010000 */
[----:B------:R-:W-:-:S13]  /*2070*/  ISETP.GE.U32.AND P0, PT, R36, R46, PT ;  /* 0x0000002e2400720c */ /* 0x000fda0003f06070 */
        /* <DEDUP_REMOVED lines=18> */
.L_x_6716:
[----:B------:R-:W-:Y:S05]  /*21a0*/  BSYNC.RECONVERGENT B0 ;  /* 0x0000000000007941 */ /* 0x000fea0003800200 */
.L_x_6715:
        /* <DEDUP_REMOVED lines=13> */
.L_x_6709:
        /* <DEDUP_REMOVED lines=38> */
.L_x_6720:
        /* <DEDUP_REMOVED lines=40> */
.L_x_6719:
[----:B------:R-:W-:Y:S05]  /*2760*/  BSYNC.RECONVERGENT B0 ;  /* 0x0000000000007941 */ /* 0x000fea0003800200 */
.L_x_6718:
        /* <DEDUP_REMOVED lines=27> */
.L_x_6722:
[----:B------:R-:W-:Y:S05]  /*2920*/  BSYNC.RECONVERGENT B0 ;  /* 0x0000000000007941 */ /* 0x000fea0003800200 */
.L_x_6721:
        /* <DEDUP_REMOVED lines=26> */
.L_x_6724:
[----:B------:R-:W-:Y:S05]  /*2ad0*/  BSYNC.RECONVERGENT B0 ;  /* 0x0000000000007941 */ /* 0x000fea0003800200 */
.L_x_6723:
        /* <DEDUP_REMOVED lines=13> */
.L_x_6717:
        /* <DEDUP_REMOVED lines=43> */
.L_x_6732:
        /* <DEDUP_REMOVED lines=313> */
.L_x_6728:
        /* <DEDUP_REMOVED lines=241> */
.L_x_6729:
        /* <DEDUP_REMOVED lines=241> */
.L_x_6730:
        /* <DEDUP_REMOVED lines=230> */
.L_x_6731:
[----:B------:R-:W-:-:S04]  /*6e70*/  LOP3.LUT R13, R42, 0xfffffff0, RZ, 0xc0, !PT ;  /* 0xfffffff02a0d7812 */ /* 0x000fc800078ec0ff */
[----:B------:R-:W-:-:S04]  /*6e80*/  IADD3 R12, P1, PT, R13, R48, RZ ;  /* 0x000000300d0c7210 */ /* 0x000fc80007f3e0ff */
[----:B------:R-:W-:-:S06]  /*6e90*/  IADD3.X R13, PT, PT, RZ, R49, RZ, P1, !PT ;  /* 0x00000031ff0d7210 */ /* 0x000fcc0000ffe4ff */
[----:B------:R-:W5:Y:S03]  /*6ea0*/  LDG.E.128 R12, desc[UR36][R12.64] ;  /* 0x000000240c0c7981 */ /* 0x000f66000c1e1d00 */
.L_x_6727:
[----:B------:R-:W1:Y:S01]  /*6eb0*/  LDCU UR5, c[0x0][0x38c] ;  /* 0x00007180ff0577ac */ /* 0x000e620008000800 */
[----:B------:R-:W-:Y:S02]  /*6ec0*/  IMAD.U32 R42, RZ, RZ, UR4 ;  /* 0x00000004ff2a7e24 */ /* 0x000fe4000f8e00ff */
        /* <DEDUP_REMOVED lines=21> */
.L_x_6726:
[----:B0-----:R-:W-:Y:S05]  /*7020*/  BSYNC.RECONVERGENT B0 ;  /* 0x0000000000007941 */ /* 0x001fea0003800200 */
.L_x_6725:
        /* <DEDUP_REMOVED lines=284> */
.L_x_6736:
[----:B------:R-:W-:Y:S01]  /*81f0*/  SHF.R.U32.HI R32, RZ, 0x4, R32 ;  /* 0x00000004ff207819 */ /* 0x000fe20000011620 */
[----:B------:R-:W-:-:S07]  /*8200*/  IMAD.MOV.U32 R33, RZ, RZ, RZ ;  /* 0x000000ffff217224 */ /* 0x000fce00078e00ff */
.L_x_6735:
        /* <DEDUP_REMOVED lines=284> */
.L_x_6738:
[----:B------:R-:W-:Y:S02]  /*93d0*/  SHF.R.U32.HI R30, RZ, 0x4, R30 ;  /* 0x00000004ff1e7819 */ /* 0x000fe4000001161e */
[----:B------:R-:W-:-:S07]  /*93e0*/  MOV R31, RZ ;  /* 0x000000ff001f7202 */ /* 0x000fce0000000f00 */
.L_x_6737:
        /* <DEDUP_REMOVED lines=281> */
.L_x_6740:
[----:B------:R-:W-:Y:S02]  /*a580*/  SHF.R.U32.HI R18, RZ, 0x4, R18 ;  /* 0x00000004ff127819 */ /* 0x000fe40000011612 */
[----:B------:R-:W-:-:S07]  /*a590*/  MOV R19, RZ ;  /* 0x000000ff00137202 */ /* 0x000fce0000000f00 */
.L_x_6739:
        /* <DEDUP_REMOVED lines=281> */
.L_x_6742:
[----:B------:R-:W-:Y:S02]  /*b730*/  SHF.R.U32.HI R12, RZ, 0x4, R12 ;  /* 0x00000004ff0c7819 */ /* 0x000fe4000001160c */
[----:B------:R-:W-:-:S07]  /*b740*/  MOV R13, RZ ;  /* 0x000000ff000d7202 */ /* 0x000fce0000000f00 */
.L_x_6741:
[----:B------:R-:W-:-:S04]  /*b750*/  LEA R14, P0, R12, R49, 0x4 ;  /* 0x000000310c0e7211 */ /* 0x000fc800078020ff */
[----:B------:R-:W-:-:S06]  /*b760*/  LEA.HI.X R15, R12, R40, R13, 0x4, P0 ;  /* 0x000000280c0f7211 */ /* 0x000fcc00000f240d */
[----:B------:R-:W5:Y:S03]  /*b770*/  LDG.E.128 R12, desc[UR36][R14.64] ;  /* 0x000000240e0c7981 */ /* 0x000f66000c1e1d00 */
.L_x_6734:
[----:B------:R-:W-:Y:S05]  /*b780*/  BSYNC.RECONVERGENT B0 ;  /* 0x0000000000007941 */ /* 0x000fea0003800200 */
.L_x_6733:
        /* <DEDUP_REMOVED lines=27> */
.L_x_6744:
[----:B------:R-:W-:Y:S05]  /*b940*/  BSYNC.RECONVERGENT B0 ;  /* 0x0000000000007941 */ /* 0x000fea0003800200 */
.L_x_6743:
        /* <DEDUP_REMOVED lines=11> */
[----:B------:R-:W-:-:S07]  /*ba00*/  FADD.FTZ R19, R7, R0 ;  /* 0x0000000007137221 */ /* 0x000fce0000010000 */
.L_x_6697:
[----:B------:R-:W-:Y:S05]  /*ba10*/  BSYNC.RECONVERGENT B6 ;  /* 0x0000000000067941 */ /* 0x000fea0003800200 */
.L_x_6696:
        /* <DEDUP_REMOVED lines=15> */
.L_x_6746:
        /* <DEDUP_REMOVED lines=9> */
[----:B--23--:R-:W-:Y:S01]  /*bba0*/  @!P0 FADD.FTZ R16, R16, R4 ;  /* 0x0000000410108221 */ /* 0x00cfe20000010000 */
[----:B------:R-:W-:Y:S01]  /*bbb0*/  @!P0 FADD.FTZ R17, R17, R5 ;  /* 0x0000000511118221 */ /* 0x000fe20000010000 */
[----:B------:R-:W-:Y:S01]  /*bbc0*/  @!P0 FADD.FTZ R18, R18, R6 ;  /* 0x0000000612128221 */ /* 0x000fe20000010000 */
[----:B------:R-:W-:-:S05]  /*bbd0*/  @!P0 FADD.FTZ R19, R19, R7 ;  /* 0x0000000713138221 */ /* 0x000fca0000010000 */
[----:B------:R3:W-:Y:S01]  /*bbe0*/  @!P0 STS.128 [R0], R16 ;  /* 0x0000001000008388 */ /* 0x0007e20000000c00 */
[----:B------:R-:W-:Y:S02]  /*bbf0*/  ISETP.GT.U32.AND P0, PT, R8, 0x3, PT ;  /* 0x000000030800780c */ /* 0x000fe40003f04070 */
[----:B------:R-:W-:-:S11]  /*bc00*/  MOV R8, R11 ;  /* 0x0000000b00087202 */ /* 0x000fd60000000f00 */
[----:B------:R-:W-:Y:S05]  /*bc10*/  @P0 BRA `(.L_x_6746) ;  /* 0xfffffffc00bc0947 */ /* 0x000fea000383ffff */
.L_x_6745:
        /* <DEDUP_REMOVED lines=18> */
.L_x_6749:
        /* <DEDUP_REMOVED lines=8> */
[----:B--23--:R-:W-:Y:S01]  /*bdc0*/  @!P0 FADD.FTZ R16, R16, R8 ;  /* 0x0000000810108221 */ /* 0x00cfe20000010000 */
[----:B------:R-:W-:Y:S01]  /*bdd0*/  @!P0 FADD.FTZ R17, R17, R9 ;  /* 0x0000000911118221 */ /* 0x000fe20000010000 */
[----:B------:R-:W-:Y:S01]  /*bde0*/  @!P0 FADD.FTZ R18, R18, R10 ;  /* 0x0000000a12128221 */ /* 0x000fe20000010000 */
[----:B------:R-:W-:-:S05]  /*bdf0*/  @!P0 FADD.FTZ R19, R19, R11 ;  /* 0x0000000b13138221 */ /* 0x000fca0000010000 */
[----:B------:R3:W-:Y:S01]  /*be00*/  @!P0 STS.128 [R3], R16 ;  /* 0x0000001003008388 */ /* 0x0007e20000000c00 */
[----:B------:R-:W-:Y:S01]  /*be10*/  ISETP.GT.U32.AND P0, PT, R4, 0x7f, PT ;  /* 0x0000007f0400780c */ /* 0x000fe20003f04070 */
[----:B------:R-:W-:-:S12]  /*be20*/  IMAD.MOV.U32 R4, RZ, RZ, R12 ;  /* 0x000000ffff047224 */ /* 0x000fd800078e000c */
[----:B------:R-:W-:Y:S05]  /*be30*/  @P0 BRA `(.L_x_6749) ;  /* 0xfffffffc00c00947 */ /* 0x000fea000383ffff */
.L_x_6748:
[----:B------:R-:W-:Y:S01]  /*be40*/  ISETP.GE.U32.AND P0, PT, R0, 0x2, PT ;  /* 0x000000020000780c */ /* 0x000fe20003f06070 */
[----:B------:R-:W-:Y:S05]  /*be50*/  WARPSYNC.ALL ;  /* 0x0000000000007948 */ /* 0x000fea0003800000 */
[----:B------:R-:W-:Y:S07]  /*be60*/  BAR.SYNC.DEFER_BLOCKING 0x0 ;  /* 0x0000000000007b1d */ /* 0x000fee0000010000 */
[----:B------:R-:W-:Y:S05]  /*be70*/  @!P0 BRA `(.L_x_6747) ;  /* 0x0000000000308947 */ /* 0x000fea0003800000 */
[----:B--23--:R-:W-:-:S07]  /*be80*/  HFMA2 R3, -RZ, RZ, 0, 5.9604644775390625e-08 ;  /* 0x00000001ff037431 */ /* 0x00cfce00000001ff */
.L_x_6750:
[----:B------:R-:W2:Y:S04]  /*be90*/  SHFL.DOWN PT, R5, R16, R3, 0x1f ;  /* 0x08001f0310057589 */ /* 0x000ea800000e0000 */
[----:B------:R-:W3:Y:S04]  /*bea0*/  SHFL.DOWN PT, R4, R17, R3, 0x1f ;  /* 0x08001f0311047589 */ /* 0x000ee800000e0000 */
[----:B------:R-:W4:Y:S04]  /*beb0*/  SHFL.DOWN PT, R7, R18, R3, 0x1f ;  /* 0x08001f0312077589 */ /* 0x000f2800000e0000 */
[----:B------:R5:W0:Y:S02]  /*bec0*/  SHFL.DOWN PT, R6, R19, R3, 0x1f ;  /* 0x08001f0313067589 */ /* 0x000a2400000e0000 */
[----:B-----5:R-:W-:Y:S01]  /*bed0*/  SHF.L.U32 R3, R3, 0x1, RZ ;  /* 0x0000000103037819 */ /* 0x020fe200000006ff */
[----:B--2---:R-:W-:-:S03]  /*bee0*/  FADD.FTZ R16, R5, R16 ;  /* 0x0000001005107221 */ /* 0x004fc60000010000 */
[----:B------:R-:W-:Y:S01]  /*bef0*/  ISETP.GE.AND P0, PT, R3, R0, PT ;  /* 0x000000000300720c */ /* 0x000fe20003f06270 */
[----:B---3--:R-:W-:Y:S01]  /*bf00*/  FADD.FTZ R17, R4, R17 ;  /* 0x0000001104117221 */ /* 0x008fe20000010000 */
[----:B----4-:R-:W-:Y:S01]  /*bf10*/  FADD.FTZ R18, R7, R18 ;  /* 0x0000001207127221 */ /* 0x010fe20000010000 */
[----:B0-----:R-:W-:-:S10]  /*bf20*/  FADD.FTZ R19, R6, R19 ;  /* 0x0000001306137221 */ /* 0x001fd40000010000 */
[----:B------:R-:W-:Y:S05]  /*bf30*/  @!P0 BRA `(.L_x_6750) ;  /* 0xfffffffc00d48947 */ /* 0x000fea000383ffff */
.L_x_6747:
        /* <DEDUP_REMOVED lines=282> */
.L_x_6751:
        /* <DEDUP_REMOVED lines=276> */
.L_x_6752:
        /* <DEDUP_REMOVED lines=276> */
.L_x_6753:
        /* <DEDUP_REMOVED lines=276> */
.L_x_6754:
        /* <DEDUP_REMOVED lines=292> */
.L_x_6756:
        /* <DEDUP_REMOVED lines=276> */
.L_x_6757:
        /* <DEDUP_REMOVED lines=276> */
.L_x_6758:
        /* <DEDUP_REMOVED lines=276> */
.L_x_6759:
        /* <DEDUP_REMOVED lines=25> */
.L_x_6761:
[----:B------:R-:W-:Y:S05]  /*14c30*/  BSYNC.RECONVERGENT B0 ;  /* 0x0000000000007941 */ /* 0x000fea0003800200 */
.L_x_6760:
        /* <DEDUP_REMOVED lines=35> */
.L_x_6763:
[----:B------:R-:W-:Y:S05]  /*14e70*/  BSYNC.RECONVERGENT B0 ;  /* 0x0000000000007941 */ /* 0x000fea0003800200 */
.L_x_6762:
        /* <DEDUP_REMOVED lines=38> */
.L_x_6768:
        /* <DEDUP_REMOVED lines=15> */
.L_x_6767:
[----:B------:R-:W-:Y:S05]  /*151d0*/  BRA `(.L_x_6766) ;  /* 0x0000000000747947 */ /* 0x000fea0003800000 */
.L_x_6765:
        /* <DEDUP_REMOVED lines=15> */
.L_x_6769:
        /* <DEDUP_REMOVED lines=9> */
[----:B--2---:R-:W-:Y:S01]  /*15360*/  FADD.FTZ R16, R9, R16 ;  /* 0x0000001009107221 */ /* 0x004fe20000010000 */
[----:B---3--:R-:W-:Y:S01]  /*15370*/  FADD.FTZ R17, R8, R17 ;  /* 0x0000001108117221 */ /* 0x008fe20000010000 */
[----:B----4-:R-:W-:Y:S01]  /*15380*/  FADD.FTZ R18, R11, R18 ;  /* 0x000000120b127221 */ /* 0x010fe20000010000 */
[----:B-----5:R-:W-:-:S09]  /*15390*/  FADD.FTZ R19, R10, R19 ;  /* 0x000000130a137221 */ /* 0x020fd20000010000 */
[----:B------:R-:W-:Y:S05]  /*153a0*/  @!P1 BRA `(.L_x_6769) ;  /* 0xfffffffc00c89947 */ /* 0x000fea000383ffff */
.L_x_6766:
[----:B------:R-:W-:Y:S05]  /*153b0*/  BSYNC.RECONVERGENT B0 ;  /* 0x0000000000007941 */ /* 0x000fea0003800200 */
.L_x_6764:
        /* <DEDUP_REMOVED lines=12> */
.L_x_6771:
        /* <DEDUP_REMOVED lines=10> */
[----:B--23--:R-:W-:Y:S01]  /*15520*/  @!P1 FADD.FTZ R16, R16, R8 ;  /* 0x0000000810109221 */ /* 0x00cfe20000010000 */
[----:B------:R-:W-:Y:S01]  /*15530*/  @!P1 FADD.FTZ R17, R17, R9 ;  /* 0x0000000911119221 */ /* 0x000fe20000010000 */
[----:B------:R-:W-:Y:S01]  /*15540*/  @!P1 FADD.FTZ R18, R18, R10 ;  /* 0x0000000a12129221 */ /* 0x000fe20000010000 */
[----:B------:R-:W-:-:S05]  /*15550*/  @!P1 FADD.FTZ R19, R19, R11 ;  /* 0x0000000b13139221 */ /* 0x000fca0000010000 */
[----:B------:R3:W-:Y:S01]  /*15560*/  @!P1 STS.128 [R0], R16 ;  /* 0x0000001000009388 */ /* 0x0007e20000000c00 */
[----:B------:R-:W-:Y:S05]  /*15570*/  BRA.U UP1, `(.L_x_6771) ;  /* 0xfffffffd01c07547 */ /* 0x000fea000b83ffff */
.L_x_6770:
        /* <DEDUP_REMOVED lines=9> */
.L_x_6774:
[----:B------:R-:W-:Y:S01]  /*15610*/  SHF.R.U32.HI R6, RZ, 0x1, R2 ;  /* 0x00000001ff067819 */ /* 0x000fe20000011602 */
[----:B------:R-:W-:Y:S03]  /*15620*/  BAR.SYNC.DEFER_BLOCKING 0x0 ;  /* 0x0000000000007b1d */ /* 0x000fe60000010000 */
[----:B------:R-:W-:-:S04]  /*15630*/  IADD3 R3, PT, PT, R6, R25, RZ ;  /* 0x0000001906037210 */ /* 0x000fc80007ffe0ff */
[----:B------:R-:W-:-:S04]  /*15640*/  ISETP.GE.U32.AND P1, PT, R3, UR5, PT ;  /* 0x0000000503007c0c */ /* 0x000fc8000bf26070 */
[----:B------:R-:W-:-:S13]  /*15650*/  ISETP.GE.U32.OR P1, PT, R25, R6, P1 ;  /* 0x000000061900720c */ /* 0x000fda0000f26470 */
[----:B------:R-:W-:-:S05]  /*15660*/  @!P1 LEA R3, R6, R0, 0x4 ;  /* 0x0000000006039211 */ /* 0x000fca00078e20ff */
[----:B--2---:R-:W2:Y:S02]  /*15670*/  @!P1 LDS.128 R8, [R3] ;  /* 0x0000000003089984 */ /* 0x004ea40000000c00 */
[----:B--234-:R-:W-:Y:S01]  /*15680*/  @!P1 FADD.FTZ R16, R16, R8 ;  /* 0x0000000810109221 */ /* 0x01cfe20000010000 */
[----:B------:R-:W-:Y:S01]  /*15690*/  @!P1 FADD.FTZ R17, R17, R9 ;  /* 0x0000000911119221 */ /* 0x000fe20000010000 */
[----:B------:R-:W-:Y:S01]  /*156a0*/  @!P1 FADD.FTZ R18, R18, R10 ;  /* 0x0000000a12129221 */ /* 0x000fe20000010000 */
[----:B------:R-:W-:-:S05]  /*156b0*/  @!P1 FADD.FTZ R19, R19, R11 ;  /* 0x0000000b13139221 */ /* 0x000fca0000010000 */
[----:B------:R2:W-:Y:S01]  /*156c0*/  @!P1 STS.128 [R0], R16 ;  /* 0x0000001000009388 */ /* 0x0005e20000000c00 */
[----:B------:R-:W-:Y:S02]  /*156d0*/  ISETP.GT.U32.AND P1, PT, R2, 0x7f, PT ;  /* 0x0000007f0200780c */ /* 0x000fe40003f24070 */
[----:B------:R-:W-:-:S11]  /*156e0*/  MOV R2, R6 ;  /* 0x0000000600027202 */ /* 0x000fd60000000f00 */
[----:B------:R-:W-:Y:S05]  /*156f0*/  @P1 BRA `(.L_x_6774) ;  /* 0xfffffffc00c41947 */ /* 0x000fea000383ffff */
.L_x_6773:
[----:B------:R-:W-:Y:S01]  /*15700*/  BAR.SYNC.DEFER_BLOCKING 0x0 ;  /* 0x0000000000007b1d */ /* 0x000fe20000010000 */
[----:B------:R-:W-:-:S09]  /*15710*/  UISETP.GE.U32.AND UP0, UPT, UR4, 0x2, UPT ;  /* 0x000000020400788c */ /* 0x000fd2000bf06070 */
[----:B------:R-:W-:Y:S05]  /*15720*/  BRA.U !UP0, `(.L_x_6772) ;  /* 0x0000000108307547 */ /* 0x000fea000b800000 */
[----:B--234-:R-:W-:-:S07]  /*15730*/  HFMA2 R0, -RZ, RZ, 0, 5.9604644775390625e-08 ;  /* 0x00000001ff007431 */ /* 0x01cfce00000001ff */
.L_x_6775:
[----:B------:R-:W2:Y:S04]  /*15740*/  SHFL.DOWN PT, R3, R16, R0, 0x1f ;  /* 0x08001f0010037589 */ /* 0x000ea800000e0000 */
[----:B------:R-:W3:Y:S04]  /*15750*/  SHFL.DOWN PT, R2, R17, R0, 0x1f ;  /* 0x08001f0011027589 */ /* 0x000ee800000e0000 */
[----:B------:R-:W4:Y:S04]  /*15760*/  SHFL.DOWN PT, R7, R18, R0, 0x1f ;  /* 0x08001f0012077589 */ /* 0x000f2800000e0000 */
[----:B------:R5:W0:Y:S02]  /*15770*/  SHFL.DOWN PT, R6, R19, R0, 0x1f ;  /* 0x08001f0013067589 */ /* 0x000a2400000e0000 */
[----:B-----5:R-:W-:-:S02]  /*15780*/  IMAD.SHL.U32 R0, R0, 0x2, RZ ;  /* 0x0000000200007824 */ /* 0x020fc400078e00ff */
[----:B--2---:R-:W-:-:S03]  /*15790*/  FADD.FTZ R16, R3, R16 ;  /* 0x0000001003107221 */ /* 0x004fc60000010000 */
[----:B------:R-:W-:Y:S01]  /*157a0*/  ISETP.GE.AND P1, PT, R0, UR4, PT ;  /* 0x0000000400007c0c */ /* 0x000fe2000bf26270 */
[----:B---3--:R-:W-:Y:S01]  /*157b0*/  FADD.FTZ R17, R2, R17 ;  /* 0x0000001102117221 */ /* 0x008fe20000010000 */
[----:B----4-:R-:W-:Y:S01]  /*157c0*/  FADD.FTZ R18, R7, R18 ;  /* 0x0000001207127221 */ /* 0x010fe20000010000 */
[----:B0-----:R-:W-:-:S10]  /*157d0*/  FADD.FTZ R19, R6, R19 ;  /* 0x0000001306137221 */ /* 0x001fd40000010000 */
[----:B------:R-:W-:Y:S05]  /*157e0*/  @!P1 BRA `(.L_x_6775) ;  /* 0xfffffffc00d49947 */ /* 0x000fea000383ffff */
.L_x_6772:
        /* <DEDUP_REMOVED lines=22> */
[----:B-----5:R-:W-:Y:S01]  /*15950*/  @P0 FADD.FTZ R16, R16, R11 ;  /* 0x0000000b10100221 */ /* 0x020fe20000010000 */
[----:B--2---:R-:W-:-:S11]  /*15960*/  @P0 FADD.FTZ R17, R17, R0 ;  /* 0x0000000011110221 */ /* 0x004fd60000010000 */
[----:B------:R0:W-:Y:S01]  /*15970*/  @!P1 STG.E desc[UR36][R8.64], R16 ;  /* 0x0000001008009986 */ /* 0x0001e2000c101924 */
[----:B---3--:R-:W-:-:S03]  /*15980*/  @P0 FADD.FTZ R18, R18, R13 ;  /* 0x0000000d12120221 */ /* 0x008fc60000010000 */
[----:B------:R0:W-:Y:S01]  /*15990*/  @!P1 STG.E desc[UR36][R6.64], R17 ;  /* 0x0000001106009986 */ /* 0x0001e2000c101924 */
[----:B----4-:R-:W-:-:S03]  /*159a0*/  @P0 FADD.FTZ R19, R19, R10 ;  /* 0x0000000a13130221 */ /* 0x010fc60000010000 */
        /* <DEDUP_REMOVED lines=22> */
.L_x_6778:
        /* <DEDUP_REMOVED lines=19> */
.L_x_6779:
[----:B------:R-:W-:Y:S05]  /*15c40*/  BRA `(.L_x_6780) ;  /* 0x0000000000047947 */ /* 0x000fea0003800000 */
.L_x_6777:
[----:B------:R2:W-:Y:S02]  /*15c50*/  STG.E desc[UR36][R8.64], R16 ;  /* 0x0000001008007986 */ /* 0x0005e4000c101924 */
.L_x_6780:
        /* <DEDUP_REMOVED lines=23> */
.L_x_6782:
        /* <DEDUP_REMOVED lines=19> */
.L_x_6783:
[----:B------:R-:W-:Y:S05]  /*15f00*/  BRA `(.L_x_6784) ;  /* 0x00000000000c7947 */ /* 0x000fea0003800000 */
.L_x_6781:
[----:B------:R-:W-:-:S04]  /*15f10*/  IADD3 R26, P0, PT, R26, UR6, RZ ;  /* 0x000000061a1a7c10 */ /* 0x000fc8000ff1e0ff */
[----:B------:R-:W-:-:S05]  /*15f20*/  IADD3.X R27, PT, PT, RZ, UR7, RZ, P0, !PT ;  /* 0x00000007ff1b7c10 */ /* 0x000fca00087fe4ff */
[----:B------:R3:W-:Y:S04]  /*15f30*/  STG.E desc[UR36][R26.64], R18 ;  /* 0x000000121a007986 */ /* 0x0007e8000c101924 */
.L_x_6784:
[----:B------:R-:W4:Y:S02]  /*15f40*/  LDCU.64 UR4, c[0x0][0x760] ;  /* 0x0000ec00ff0477ac */ /* 0x000f240008000a00 */
[----:B----4-:R-:W-:-:S05]  /*15f50*/  IADD3 R24, P0, PT, R24, UR4, RZ ;  /* 0x0000000418187c10 */ /* 0x010fca000ff1e0ff */
[----:B------:R-:W-:-:S05]  /*15f60*/  IMAD.X R25, RZ, RZ, UR5, P0 ;  /* 0x00000005ff197e24 */ /* 0x000fca00080e06ff */
[----:B------:R-:W-:Y:S01]  /*15f70*/  STG.E desc[UR36][R24.64], R19 ;  /* 0x0000001318007986 */ /* 0x000fe2000c101924 */
[----:B------:R-:W-:Y:S05]  /*15f80*/  EXIT ;  /* 0x000000000000794d */ /* 0x000fea0003800000 */
.L_x_6776:
        /* <DEDUP_REMOVED lines=9> */
[----:B-----5:R-:W-:Y:S01]  /*16020*/  FADD.FTZ R16, R16, R3 ;  /* 0x0000000310107221 */ /* 0x020fe20000010000 */
[----:B--2---:R-:W-:Y:S01]  /*16030*/  FADD.FTZ R17, R17, R0 ;  /* 0x0000000011117221 */ /* 0x004fe20000010000 */
[----:B---3--:R-:W-:Y:S01]  /*16040*/  FADD.FTZ R18, R18, R7 ;  /* 0x0000000712127221 */ /* 0x008fe20000010000 */
[----:B----4-:R-:W-:-:S07]  /*16050*/  FADD.FTZ R19, R19, R2 ;  /* 0x0000000213137221 */ /* 0x010fce0000010000 */
.L_x_6785:
        /* <DEDUP_REMOVED lines=20> */
.L_x_6788:
        /* <DEDUP_REMOVED lines=19> */
.L_x_6789:
[----:B------:R-:W-:Y:S05]  /*162d0*/  BRA `(.L_x_6790) ;  /* 0x0000000000107947 */ /* 0x000fea0003800000 */
.L_x_6787:
[----:B------:R-:W0:Y:S02]  /*162e0*/  LDCU.64 UR4, c[0x0][0x760] ;  /* 0x0000ec00ff0477ac */ /* 0x000e240008000a00 */
[----:B0-----:R-:W-:-:S05]  /*162f0*/  IADD3 R28, P0, PT, R28, UR4, RZ ;  /* 0x000000041c1c7c10 */ /* 0x001fca000ff1e0ff */
[----:B------:R-:W-:-:S05]  /*16300*/  IMAD.X R29, RZ, RZ, UR5, P0 ;  /* 0x00000005ff1d7e24 */ /* 0x000fca00080e06ff */
[----:B------:R0:W-:Y:S03]  /*16310*/  STG.E desc[UR36][R28.64], R16 ;  /* 0x000000101c007986 */ /* 0x0001e6000c101924 */
.L_x_6790:
        /* <DEDUP_REMOVED lines=23> */
.L_x_6792:
        /* <DEDUP_REMOVED lines=19> */
.L_x_6793:
[----:B------:R-:W-:Y:S05]  /*165c0*/  BRA `(.L_x_6794) ;  /* 0x00000000000c7947 */ /* 0x000fea0003800000 */
.L_x_6791:
[----:B------:R-:W-:-:S04]  /*165d0*/  IADD3 R26, P0, PT, R26, UR6, RZ ;  /* 0x000000061a1a7c10 */ /* 0x000fc8000ff1e0ff */
[----:B------:R-:W-:-:S05]  /*165e0*/  IADD3.X R27, PT, PT, RZ, UR7, RZ, P0, !PT ;  /* 0x00000007ff1b7c10 */ /* 0x000fca00087fe4ff */
[----:B------:R0:W-:Y:S04]  /*165f0*/  STG.E desc[UR36][R26.64], R18 ;  /* 0x000000121a007986 */ /* 0x0001e8000c101924 */
.L_x_6794:
[----:B------:R-:W5:Y:S02]  /*16600*/  LDCU.64 UR4, c[0x0][0x760] ;  /* 0x0000ec00ff0477ac */ /* 0x000f640008000a00 */
[----:B-----5:R-:W-:-:S04]  /*16610*/  IADD3 R24, P0, PT, R24, UR4, RZ ;  /* 0x0000000418187c10 */ /* 0x020fc8000ff1e0ff */
[----:B------:R-:W-:-:S05]  /*16620*/  IADD3.X R25, PT, PT, RZ, UR5, RZ, P0, !PT ;  /* 0x00000005ff197c10 */ /* 0x000fca00087fe4ff */
[----:B------:R-:W-:Y:S01]  /*16630*/  STG.E desc[UR36][R24.64], R19 ;  /* 0x0000001318007986 */ /* 0x000fe2000c101924 */
[----:B------:R-:W-:Y:S05]  /*16640*/  EXIT ;  /* 0x000000000000794d */ /* 0x000fea0003800000 */
.L_x_6786:
[----:B------:R-:W-:Y:S04]  /*16650*/  STG.E desc[UR36][R4.64], R16 ;  /* 0x0000001004007986 */ /* 0x000fe8000c101924 */
[----:B------:R-:W-:Y:S04]  /*16660*/  STG.E desc[UR36][R4.64+0x4], R17 ;  /* 0x0000041104007986 */ /* 0x000fe8000c101924 */
[----:B------:R-:W-:Y:S04]  /*16670*/  STG.E desc[UR36][R4.64+0x8], R18 ;  /* 0x0000081204007986 */ /* 0x000fe8000c101924 */
[----:B------:R-:W-:Y:S01]  /*16680*/  STG.E desc[UR36][R4.64+0xc], R19 ;  /* 0x00000c1304007986 */ /* 0x000fe2000c101924 */
[----:B------:R-:W-:Y:S05]  /*16690*/  EXIT ;  /* 0x000000000000794d */ /* 0x000fea0003800000 */
.L_x_6755:
        /* <DEDUP_REMOVED lines=31> */
[----:B--2---:R-:W-:Y:S01]  /*16890*/  @P0 FADD.FTZ R16, R16, R11 ;  /* 0x0000000b10100221 */ /* 0x004fe20000010000 */
[----:B---3--:R-:W-:-:S11]  /*168a0*/  @P0 FADD.FTZ R17, R17, R0 ;  /* 0x0000000011110221 */ /* 0x008fd60000010000 */
[----:B------:R0:W-:Y:S01]  /*168b0*/  @!P1 STG.E desc[UR36][R8.64], R16 ;  /* 0x0000001008009986 */ /* 0x0001e2000c101924 */
[----:B----4-:R-:W-:-:S03]  /*168c0*/  @P0 FADD.FTZ R18, R18, R13 ;  /* 0x0000000d12120221 */ /* 0x010fc60000010000 */
[----:B------:R0:W-:Y:S01]  /*168d0*/  @!P1 STG.E desc[UR36][R6.64], R17 ;  /* 0x0000001106009986 */ /* 0x0001e2000c101924 */
[----:B-----5:R-:W-:-:S03]  /*168e0*/  @P0 FADD.FTZ R19, R19, R10 ;  /* 0x0000000a13130221 */ /* 0x020fc60000010000 */
        /* <DEDUP_REMOVED lines=22> */
.L_x_6797:
        /* <DEDUP_REMOVED lines=19> */
.L_x_6798:
[----:B------:R-:W-:Y:S05]  /*16b80*/  BRA `(.L_x_6799) ;  /* 0x0000000000047947 */ /* 0x000fea0003800000 */
.L_x_6796:
[----:B------:R2:W-:Y:S02]  /*16b90*/  STG.E desc[UR36][R8.64], R16 ;  /* 0x0000001008007986 */ /* 0x0005e4000c101924 */
.L_x_6799:
        /* <DEDUP_REMOVED lines=23> */
.L_x_6801:
        /* <DEDUP_REMOVED lines=19> */
.L_x_6802:
[----:B------:R-:W-:Y:S05]  /*16e40*/  BRA `(.L_x_6803) ;  /* 0x00000000000c7947 */ /* 0x000fea0003800000 */
.L_x_6800:
[----:B------:R-:W-:-:S04]  /*16e50*/  IADD3 R26, P0, PT, R26, UR6, RZ ;  /* 0x000000061a1a7c10 */ /* 0x000fc8000ff1e0ff */
[----:B------:R-:W-:-:S05]  /*16e60*/  IADD3.X R27, PT, PT, RZ, UR7, RZ, P0, !PT ;  /* 0x00000007ff1b7c10 */ /* 0x000fca00087fe4ff */
[----:B------:R3:W-:Y:S04]  /*16e70*/  STG.E desc[UR36][R26.64], R18 ;  /* 0x000000121a007986 */ /* 0x0007e8000c101924 */
.L_x_6803:
[----:B------:R-:W4:Y:S02]  /*16e80*/  LDCU.64 UR4, c[0x0][0x760] ;  /* 0x0000ec00ff0477ac */ /* 0x000f240008000a00 */
[----:B----4-:R-:W-:-:S04]  /*16e90*/  IADD3 R24, P0, PT, R24, UR4, RZ ;  /* 0x0000000418187c10 */ /* 0x010fc8000ff1e0ff */
[----:B------:R-:W-:-:S05]  /*16ea0*/  IADD3.X R25, PT, PT, RZ, UR5, RZ, P0, !PT ;  /* 0x00000005ff197c10 */ /* 0x000fca00087fe4ff */
[----:B------:R-:W-:Y:S01]  /*16eb0*/  STG.E desc[UR36][R24.64], R19 ;  /* 0x0000001318007986 */ /* 0x000fe2000c101924 */
[----:B------:R-:W-:Y:S05]  /*16ec0*/  EXIT ;  /* 0x000000000000794d */ /* 0x000fea0003800000 */
.L_x_6795:
        /* <DEDUP_REMOVED lines=13> */
.L_x_6804:
        /* <DEDUP_REMOVED lines=20> */
.L_x_6807:
        /* <DEDUP_REMOVED lines=19> */
.L_x_6808:
[----:B------:R-:W-:Y:S05]  /*17210*/  BRA `(.L_x_6809) ;  /* 0x0000000000107947 */ /* 0x000fea0003800000 */
.L_x_6806:
[----:B------:R-:W2:Y:S02]  /*17220*/  LDCU.64 UR4, c[0x0][0x760] ;  /* 0x0000ec00ff0477ac */ /* 0x000ea40008000a00 */
[----:B--2---:R-:W-:-:S04]  /*17230*/  IADD3 R2, P0, PT, R29, UR4, RZ ;  /* 0x000000041d027c10 */ /* 0x004fc8000ff1e0ff */
[----:B------:R-:W-:-:S05]  /*17240*/  IADD3.X R3, PT, PT, RZ, UR5, RZ, P0, !PT ;  /* 0x00000005ff037c10 */ /* 0x000fca00087fe4ff */
[----:B------:R2:W-:Y:S04]  /*17250*/  STG.E desc[UR36][R2.64], R16 ;  /* 0x0000001002007986 */ /* 0x0005e8000c101924 */
.L_x_6809:
        /* <DEDUP_REMOVED lines=23> */
.L_x_6811:
        /* <DEDUP_REMOVED lines=19> */
.L_x_6812:
[----:B------:R-:W-:Y:S05]  /*17500*/  BRA `(.L_x_6813) ;  /* 0x00000000000c7947 */ /* 0x000fea0003800000 */
.L_x_6810:
[----:B------:R-:W-:-:S04]  /*17510*/  IADD3 R26, P0, PT, R26, UR6, RZ ;  /* 0x000000061a1a7c10 */ /* 0x000fc8000ff1e0ff */
[----:B------:R-:W-:-:S05]  /*17520*/  IADD3.X R27, PT, PT, RZ, UR7, RZ, P0, !PT ;  /* 0x00000007ff1b7c10 */ /* 0x000fca00087fe4ff */
[----:B------:R3:W-:Y:S04]  /*17530*/  STG.E desc[UR36][R26.64], R18 ;  /* 0x000000121a007986 */ /* 0x0007e8000c101924 */
.L_x_6813:
[----:B------:R-:W4:Y:S02]  /*17540*/  LDCU.64 UR4, c[0x0][0x760] ;  /* 0x0000ec00ff0477ac */ /* 0x000f240008000a00 */
[----:B----4-:R-:W-:-:S04]  /*17550*/  IADD3 R24, P0, PT, R24, UR4, RZ ;  /* 0x0000000418187c10 */ /* 0x010fc8000ff1e0ff */
[----:B------:R-:W-:-:S05]  /*17560*/  IADD3.X R25, PT, PT, RZ, UR5, RZ, P0, !PT ;  /* 0x00000005ff197c10 */ /* 0x000fca00087fe4ff */
[----:B------:R-:W-:Y:S01]  /*17570*/  STG.E desc[UR36][R24.64], R19 ;  /* 0x0000001318007986 */ /* 0x000fe2000c101924 */
[----:B------:R-:W-:Y:S05]  /*17580*/  EXIT ;  /* 0x000000000000794d */ /* 0x000fea0003800000 */
.L_x_6805:
[----:B------:R-:W-:Y:S04]  /*17590*/  STG.E desc[UR36][R4.64], R16 ;  /* 0x0000001004007986 */ /* 0x000fe8000c101924 */
[----:B------:R-:W-:Y:S04]  /*175a0*/  STG.E desc[UR36][R4.64+0x4], R17 ;  /* 0x0000041104007986 */ /* 0x000fe8000c101924 */
[----:B------:R-:W-:Y:S04]  /*175b0*/  STG.E desc[UR36][R4.64+0x8], R18 ;  /* 0x0000081204007986 */ /* 0x000fe8000c101924 */
[----:B------:R-:W-:Y:S01]  /*175c0*/  STG.E desc[UR36][R4.64+0xc], R19 ;  /* 0x00000c1304007986 */ /* 0x000fe2000c101924 */
[----:B------:R-:W-:Y:S05]  /*175d0*/  EXIT ;  /* 0x000000000000794d */ /* 0x000fea0003800000 */
.L_x_6814:
        /* <DEDUP_REMOVED lines=10> */
.L_x_8904:


//--------------------- .text._ZN2at6native13reduce_kernelILi512ELi1ENS0_8ReduceOpIdNS0_14func_wrapper_tIdNS0_55_GLOBAL__N__0955718d_22_SparseCsrTensorMath_cu_868dd54514ReductionAddOpIdEEEEjdLi4ELi4EEEEEvT1_ --------------------------
	.section	.text._ZN2at6native13reduce_kernelILi512ELi1ENS0_8ReduceOpIdNS0_14func_wrapper_tIdNS0_55_GLOBAL__N__0955718d_22_SparseCsrTensorMath_cu_868dd54514ReductionAddOpIdEEEEjdLi4ELi4EEEEEvT1_,"ax",@progbits
	.align	128
.text._ZN2at6native13reduce_kernelILi512ELi1ENS0_8ReduceOpIdNS0_14func_wrapper_tIdNS0_55_GLOBAL__N__0955718d_22_SparseCsrTensorMath_cu_868dd54514ReductionAddOpIdEEEEjdLi4ELi4EEEEEvT1_:
        .type           _ZN2at6native13reduce_kernelILi512ELi1ENS0_8ReduceOpIdNS0_14func_wrapper_tIdNS0_55_GLOBAL__N__0955718d_22_SparseCsrTensorMath_cu_868dd54514ReductionAddOpIdEEEEjdLi4ELi4EEEEEvT1_,@function
        .size           _ZN2at6native13reduce_kernelILi512ELi1ENS0_8ReduceOpIdNS0_14func_wrapper_tIdNS0_55_GLOBAL__N__0955718d_22_SparseCsrTensorMath_cu_868dd54514ReductionAddOpIdEEEEjdLi4ELi4EEEEEvT1_,(.L_x_8905 - _ZN2at6native13reduce_kernelILi512ELi1ENS0_8ReduceOpIdNS0_14func_wrapper_tIdNS0_55_GLOBAL__N__0955718d_22_SparseCsrTensorMath_cu_868dd54514ReductionAddOpIdEEEEjdLi4ELi4EEEEEvT1_)
        .other          _ZN2at6native13reduce_kernelILi512ELi1ENS0_8ReduceOpIdNS0_14func_wrapper_tIdNS0_55_GLOBAL__N__0955718d_22_SparseCsrTensorMath_cu_868dd54514ReductionAddOpIdEEEEjdLi4ELi4EEEEEvT1_,@"STO_CUDA_ENTRY STV_DEFAULT"
_ZN2at6native13reduce_kernelILi512ELi1ENS0_8ReduceOpIdNS0_14func_wrapper_tIdNS0_55_GLOBAL__N__0955718d_22_SparseCsrTensorMath_cu_868dd54514ReductionAddOpIdEEEEjdLi4ELi4EEEEEvT1_:
        /* <DEDUP_REMOVED lines=297> */
.L_x_6815:
        /* <DEDUP_REMOVED lines=48> */
[----:B0-----:R-:W-:-:S11]  /*1590*/  DADD R12, R2, UR4 ;  /* 0x00000004020c7e29 */ /* 0x001fd60008000000 */
.L_x_6822:
[----:B------:R-:W-:Y:S05]  /*15a0*/  BSYNC.RECONVERGENT B2 ;  /* 0x0000000000027941 */ /* 0x000fea0003800200 */
.L_x_6821:
[----:B------:R-:W-:Y:S02]  /*15b0*/  IADD3 R2, P0, PT, R6, 0x20, RZ ;  /* 0x0000002006027810 */ /* 0x000fe40007f1e0ff */
[----:B------:R-:W-:-:S03]  /*15c0*/  IADD3 R0, PT, PT, R20, -0x4, R25 ;  /* 0xfffffffc14007810 */ /* 0x000fc60007ffe019 */
[----:B------:R-:W-:-:S08]  /*15d0*/  IMAD.X R3, RZ, RZ, R7, P0 ;  /* 0x000000ffff037224 */ /* 0x000fd000000e0607 */
.L_x_6820:
[----:B------:R-:W-:Y:S05]  /*15e0*/  BSYNC.RECONVERGENT B1 ;  /* 0x0000000000017941 */ /* 0x000fea0003800200 */
.L_x_6819:
        /* <DEDUP_REMOVED lines=14> */
.L_x_6825:
[C---:B------:R-:W-:Y:S01]  /*16d0*/  IMAD.WIDE.U32 R4, R15.reuse, 0x20, R2 ;  /* 0x000000200f047825 */ /* 0x040fe200078e0002 */
[----:B------:R-:W0:Y:S05]  /*16e0*/  LDCU UR4, c[0x0][0x39c] ;  /* 0x00007380ff0477ac */ /* 0x000e2a0008000800 */
[----:B------:R-:W2:Y:S01]  /*16f0*/  LDG.E.ENL2.256 R8, R4, desc[UR36][R4.64] ;  /* 0xfe0000240404797e */ /* 0x000ea20008121908 */
[----:B0-----:R-:W-:-:S05]  /*1700*/  VIADD R15, R15, UR4 ;  /* 0x000000040f0f7c36 */ /* 0x001fca0008000000 */
[----:B------:R-:W-:-:S04]  /*1710*/  LEA R23, R15, 0x3, 0x2 ;  /* 0x000000030f177811 */ /* 0x000fc800078e10ff */
[----:B------:R-:W-:Y:S01]  /*1720*/  ISETP.GE.U32.AND P1, PT, R23, R0, PT ;  /* 0x000000001700720c */ /* 0x000fe20003f26070 */
[----:B--2---:R-:W-:Y:S02]  /*1730*/  DADD R12, R4, R12 ;  /* 0x00000000040c7229 */ /* 0x004fe4000000000c */
[----:B------:R-:W-:Y:S02]  /*1740*/  DADD R18, R6, R18 ;  /* 0x0000000006127229 */ /* 0x000fe40000000012 */
[----:B------:R-:W-:Y:S02]  /*1750*/  DADD R20, R8, R20 ;  /* 0x0000000008147229 */ /* 0x000fe40000000014 */
[----:B------:R-:W-:-:S06]  /*1760*/  DADD R16, R10, R16 ;  /* 0x000000000a107229 */ /* 0x000fcc0000000010 */
[----:B------:R-:W-:Y:S05]  /*1770*/  @!P1 BRA `(.L_x_6825) ;  /* 0xfffffffc00d49947 */ /* 0x000fea000383ffff */
.L_x_6824:
[----:B------:R-:W-:Y:S05]  /*1780*/  BSYNC.RECONVERGENT B1 ;  /* 0x0000000000017941 */ /* 0x000fea0003800200 */
.L_x_6823:
        /* <DEDUP_REMOVED lines=8> */
[----:B--2---:R-:W-:-:S11]  /*1810*/  DADD R12, R12, R2 ;  /* 0x000000000c0c7229 */ /* 0x004fd60000000002 */
.L_x_6827:
[----:B------:R-:W-:Y:S05]  /*1820*/  BSYNC.RECONVERGENT B1 ;  /* 0x0000000000017941 */ /* 0x000fea0003800200 */
.L_x_6826:
[----:B------:R-:W-:-:S08]  /*1830*/  DADD R12, R18, R12 ;  /* 0x00000000120c7229 */ /* 0x000fd0000000000c */
[----:B------:R-:W-:-:S08]  /*1840*/  DADD R12, R12, R20 ;  /* 0x000000000c0c7229 */ /* 0x000fd00000000014 */
[----:B------:R-:W-:Y:S01]  /*1850*/  DADD R16, R12, R16 ;  /* 0x000000000c107229 */ /* 0x000fe20000000010 */
[----:B------:R-:W-:Y:S10]  /*1860*/  BRA `(.L_x_6817) ;  /* 0x0000009400307947 */ /* 0x000ff40003800000 */
.L_x_6818:
        /* <DEDUP_REMOVED lines=24> */
.L_x_6831:
        /* <DEDUP_REMOVED lines=14> */
[----:B--2---:R-:W-:Y:S02]  /*1ad0*/  DADD R8, R18, R8 ;  /* 0x0000000012087229 */ /* 0x004fe40000000008 */
[----:B---3--:R-:W-:Y:S02]  /*1ae0*/  DADD R10, R14, R10 ;  /* 0x000000000e0a7229 */ /* 0x008fe4000000000a */
[----:B----4-:R-:W-:Y:S02]  /*1af0*/  DADD R12, R6, R12 ;  /* 0x00000000060c7229 */ /* 0x010fe4000000000c */
[----:B-----5:R-:W-:-:S06]  /*1b00*/  DADD R16, R4, R16 ;  /* 0x0000000004107229 */ /* 0x020fcc0000000010 */
[----:B------:R-:W-:Y:S05]  /*1b10*/  @!P0 BRA `(.L_x_6831) ;  /* 0xfffffffc00b48947 */ /* 0x000fea000383ffff */
[----:B------:R-:W-:Y:S05]  /*1b20*/  BSYNC.RECONVERGENT B2 ;  /* 0x0000000000027941 */ /* 0x000fea0003800200 */
.L_x_6830:
[----:B------:R-:W-:Y:S05]  /*1b30*/  BSYNC.RECONVERGENT B1 ;  /* 0x0000000000017941 */ /* 0x000fea0003800200 */
.L_x_6829:
        /* <DEDUP_REMOVED lines=19> */
.L_x_6833:
[----:B------:R-:W-:Y:S05]  /*1c70*/  BSYNC.RECONVERGENT B1 ;  /* 0x0000000000017941 */ /* 0x000fea0003800200 */
.L_x_6832:
[----:B------:R-:W-:Y:S04]  /*1c80*/  BSSY.RECONVERGENT B1, `(.L_x_6834) ;  /* 0x0000011000017945 */ /* 0x000fe80003800200 */
[----:B------:R-:W-:Y:S05]  /*1c90*/  @P0 BRA `(.L_x_6835) ;  /* 0x00000000003c0947 */ /* 0x000fea0003800000 */
[----:B0-----:R-:W-:Y:S01]  /*1ca0*/  IADD3 R2, PT, PT, R21, R0, RZ ;  /* 0x0000000015027210 */ /* 0x001fe20007ffe0ff */
[----:B-----5:R-:W-:-:S03]  /*1cb0*/  DADD R8, R8, R18 ;  /* 0x0000000008087229 */ /* 0x020fc60000000012 */
[----:B------:R-:W-:-:S13]  /*1cc0*/  ISETP.GE.U32.AND P0, PT, R2, R25, PT ;  /* 0x000000190200720c */ /* 0x000fda0003f06070 */
[----:B------:R-:W-:Y:S05]  /*1cd0*/  @P0 BRA `(.L_x_6835) ;  /* 0x00000000002c0947 */ /* 0x000fea0003800000 */
[----:B------:R-:W-:Y:S01]  /*1ce0*/  IMAD.IADD R2, R2, 0x1, R0 ;  /* 0x0000000102027824 */ /* 0x000fe200078e0200 */
[----:B------:R-:W-:-:S04]  /*1cf0*/  DADD R10, R10, R14 ;  /* 0x000000000a0a7229 */ /* 0x000fc8000000000e */
[----:B------:R-:W-:-:S13]  /*1d00*/  ISETP.GE.U32.AND P0, PT, R2, R25, PT ;  /* 0x000000190200720c */ /* 0x000fda0003f06070 */
[----:B------:R-:W-:Y:S01]  /*1d10*/  @!P0 DADD R4, R16, R4 ;  /* 0x0000000010048229 */ /* 0x000fe20000000004 */
[----:B------:R-:W-:Y:S01]  /*1d20*/  @!P0 IADD3 R0, PT, PT, R2, R0, RZ ;  /* 0x0000000002008210 */ /* 0x000fe20007ffe0ff */
[----:B------:R-:W-:-:S03]  /*1d30*/  @!P0 DADD R12, R12, R6 ;  /* 0x000000000c0c8229 */ /* 0x000fc60000000006 */
[----:B------:R-:W-:-:S05]  /*1d40*/  @!P0 ISETP.GE.U32.AND P1, PT, R0, R25, PT ;  /* 0x000000190000820c */ /* 0x000fca0003f26070 */
[----:B------:R-:W-:Y:S02]  /*1d50*/  @!P0 FSEL R5, R5, R17, !P1 ;  /* 0x0000001105058208 */ /* 0x000fe40004800000 */
[----:B------:R-:W-:-:S03]  /*1d60*/  @!P0 FSEL R0, R4, R16, !P1 ;  /* 0x0000001004008208 */ /* 0x000fc60004800000 */
[----:B------:R-:W-:Y:S01]  /*1d70*/  @!P0 IMAD.MOV.U32 R17, RZ, RZ, R5 ;  /* 0x000000ffff118224 */ /* 0x000fe200078e0005 */
[----:B------:R-:W-:-:S07]  /*1d80*/  @!P0 MOV R16, R0 ;  /* 0x0000000000108202 */ /* 0x000fce0000000f00 */
.L_x_6835:
[----:B------:R-:W-:Y:S05]  /*1d90*/  BSYNC.RECONVERGENT B1 ;  /* 0x0000000000017941 */ /* 0x000fea0003800200 */
.L_x_6834:
[----:B------:R-:W-:-:S08]  /*1da0*/  DADD R8, R8, R10 ;  /* 0x0000000008087229 */ /* 0x000fd0000000000a */
[----:B------:R-:W-:-:S08]  /*1db0*/  DADD R8, R8, R12 ;  /* 0x0000000008087229 */ /* 0x000fd0000000000c */
[----:B------:R-:W-:Y:S01]  /*1dc0*/  DADD R16, R8, R16 ;  /* 0x0000000008107229 */ /* 0x000fe20000000010 */
[----:B------:R-:W-:Y:S10]  /*1dd0*/  BRA `(.L_x_6817) ;  /* 0x0000008c00d47947 */ /* 0x000ff40003800000 */
.L_x_6828:
        /* <DEDUP_REMOVED lines=19> */
.L_x_6839:
        /* <DEDUP_REMOVED lines=24> */
.L_x_6838:
[----:B------:R-:W-:Y:S05]  /*2090*/  BSYNC.RECONVERGENT B1 ;  /* 0x0000000000017941 */ /* 0x000fea0003800200 */
.L_x_6837:
        /* <DEDUP_REMOVED lines=23> */
.L_x_6841:
[----:B------:R-:W-:Y:S05]  /*2210*/  BSYNC.RECONVERGENT B1 ;  /* 0x0000000000017941 */ /* 0x000fea0003800200 */
.L_x_6840:
[----:B------:R-:W-:Y:S04]  /*2220*/  BSSY.RECONVERGENT B1, `(.L_x_6842) ;  /* 0x0000011000017945 */ /* 0x000fe80003800200 */
[----:B------:R-:W-:Y:S05]  /*2230*/  @P0 BRA `(.L_x_6843) ;  /* 0x00000000003c0947 */ /* 0x000fea0003800000 */
[----:B0-----:R-:W-:Y:S01]  /*2240*/  IMAD.IADD R2, R9, 0x1, R0 ;  /* 0x0000000109027824 */ /* 0x001fe200078e0200 */
[----:B-----5:R-:W-:-:S04]  /*2250*/  DADD R12, R12, R20 ;  /* 0x000000000c0c7229 */ /* 0x020fc80000000014 */
[----:B------:R-:W-:-:S13]  /*2260*/  ISETP.GE.U32.AND P0, PT, R2, R25, PT ;  /* 0x000000190200720c */ /* 0x000fda0003f06070 */
[----:B------:R-:W-:Y:S05]  /*2270*/  @P0 BRA `(.L_x_6843) ;  /* 0x00000000002c0947 */ /* 0x000fea0003800000 */
[----:B------:R-:W-:Y:S01]  /*2280*/  IADD3 R2, PT, PT, R2, R0, RZ ;  /* 0x0000000002027210 */ /* 0x000fe20007ffe0ff */
[----:B------:R-:W-:-:S03]  /*2290*/  DADD R14, R14, R6 ;  /* 0x000000000e0e7229 */ /* 0x000fc60000000006 */
        /* <DEDUP_REMOVED lines=9> */
.L_x_6843:
[----:B------:R-:W-:Y:S05]  /*2330*/  BSYNC.RECONVERGENT B1 ;  /* 0x0000000000017941 */ /* 0x000fea0003800200 */
.L_x_6842:
[----:B------:R-:W-:-:S08]  /*2340*/  DADD R12, R12, R14 ;  /* 0x000000000c0c7229 */ /* 0x000fd0000000000e */
[----:B------:R-:W-:-:S08]  /*2350*/  DADD R12, R12, R10 ;  /* 0x000000000c0c7229 */ /* 0x000fd0000000000a */
[----:B------:R-:W-:Y:S01]  /*2360*/  DADD R16, R12, R16 ;  /* 0x000000000c107229 */ /* 0x000fe20000000010 */
[----:B------:R-:W-:Y:S10]  /*2370*/  BRA `(.L_x_6817) ;  /* 0x00000088006c7947 */ /* 0x000ff40003800000 */
.L_x_6836:
        /* <DEDUP_REMOVED lines=25> */
.L_x_6851:
        /* <DEDUP_REMOVED lines=294> */
.L_x_6847:
        /* <DEDUP_REMOVED lines=232> */
.L_x_6848:
        /* <DEDUP_REMOVED lines=232> */
.L_x_6849:
        /* <DEDUP_REMOVED lines=232> */
.L_x_6850:
[----:B------:R-:W-:-:S04]  /*62f0*/  LOP3.LUT R5, R26, 0xfffffff8, RZ, 0xc0, !PT ;  /* 0xfffffff81a057812 */ /* 0x000fc800078ec0ff */
[----:B------:R-:W-:-:S04]  /*6300*/  IADD3 R4, P1, PT, R5, R20, RZ ;  /* 0x0000001405047210 */ /* 0x000fc80007f3e0ff */
[----:B------:R-:W-:-:S06]  /*6310*/  IADD3.X R5, PT, PT, RZ, R21, RZ, P1, !PT ;  /* 0x00000015ff057210 */ /* 0x000fcc0000ffe4ff */
[----:B------:R-:W5:Y:S03]  /*6320*/  LDG.E.64 R4, desc[UR36][R4.64] ;  /* 0x0000002404047981 */ /* 0x000f66000c1e1b00 */
.L_x_6846:
[----:B------:R-:W1:Y:S01]  /*6330*/  LDCU UR5, c[0x0][0x394] ;  /* 0x00007280ff0577ac */ /* 0x000e620008000800 */
[----:B0-----:R-:W-:Y:S01]  /*6340*/  IMAD.U32 R24, RZ, RZ, UR4 ;  /* 0x00000004ff187e24 */ /* 0x001fe2000f8e00ff */
[----:B-----5:R-:W-:Y:S02]  /*6350*/  DADD R12, R6, R12 ;  /* 0x00000000060c7229 */ /* 0x020fe4000000000c */
[----:B------:R-:W-:Y:S02]  /*6360*/  DADD R14, R8, R14 ;  /* 0x00000000080e7229 */ /* 0x000fe4000000000e */
[C---:B------:R-:W-:Y:S01]  /*6370*/  LEA R2, R24.reuse, R2, 0x2 ;  /* 0x0000000218027211 */ /* 0x040fe200078e10ff */
[----:B------:R-:W-:Y:S02]  /*6380*/  DADD R16, R22, R16 ;  /* 0x0000000016107229 */ /* 0x000fe40000000010 */
[----:B------:R-:W-:Y:S02]  /*6390*/  DADD R18, R4, R18 ;  /* 0x0000000004127229 */ /* 0x000fe40000000012 */
[----:B------:R-:W-:Y:S01]  /*63a0*/  IMAD R26, R24, 0x3, R2 ;  /* 0x00000003181a7824 */ /* 0x000fe200078e0202 */
[----:B-1----:R-:W-:-:S04]  /*63b0*/  MOV R25, UR5 ;  /* 0x0000000500197c02 */ /* 0x002fc80008000f00 */
[----:B------:R-:W-:-:S13]  /*63c0*/  ISETP.GE.U32.AND P1, PT, R26, R25, PT ;  /* 0x000000191a00720c */ /* 0x000fda0003f26070 */
[----:B------:R-:W-:Y:S05]  /*63d0*/  @!P1 BRA `(.L_x_6851) ;  /* 0xffffffc0004c9947 */ /* 0x000fea000383ffff */
.L_x_6845:
[----:B------:R-:W-:Y:S05]  /*63e0*/  BSYNC.RECONVERGENT B1 ;  /* 0x0000000000017941 */ /* 0x000fea0003800200 */
.L_x_6844:
        /* <DEDUP_REMOVED lines=287> */
.L_x_6855:
[----:B------:R-:W-:Y:S02]  /*75e0*/  SHF.R.U32.HI R4, RZ, 0x3, R4 ;  /* 0x00000003ff047819 */ /* 0x000fe40000011604 */
[----:B------:R-:W-:-:S07]  /*75f0*/  MOV R5, RZ ;  /* 0x000000ff00057202 */ /* 0x000fce0000000f00 */
.L_x_6854:
        /* <DEDUP_REMOVED lines=285> */
.L_x_6857:
[----:B------:R-:W-:Y:S01]  /*87d0*/  SHF.R.U32.HI R8, RZ, 0x3, R0 ;  /* 0x00000003ff087819 */ /* 0x000fe20000011600 */
[----:B------:R-:W-:-:S07]  /*87e0*/  IMAD.MOV.U32 R9, RZ, RZ, RZ ;  /* 0x000000ffff097224 */ /* 0x000fce00078e00ff */
.L_x_6856:
        /* <DEDUP_REMOVED lines=282> */
.L_x_6859:
[----:B------:R-:W-:Y:S02]  /*9990*/  SHF.R.U32.HI R8, RZ, 0x3, R0 ;  /* 0x00000003ff087819 */ /* 0x000fe40000011600 */
[----:B------:R-:W-:-:S07]  /*99a0*/  MOV R9, RZ ;  /* 0x000000ff00097202 */ /* 0x000fce0000000f00 */
.L_x_6858:
        /* <DEDUP_REMOVED lines=282> */
.L_x_6861:
[----:B------:R-:W-:Y:S02]  /*ab50*/  SHF.R.U32.HI R8, RZ, 0x3, R0 ;  /* 0x00000003ff087819 */ /* 0x000fe40000011600 */
[----:B------:R-:W-:-:S07]  /*ab60*/  MOV R9, RZ ;  /* 0x000000ff00097202 */ /* 0x000fce0000000f00 */
.L_x_6860:
[----:B------:R-:W-:-:S04]  /*ab70*/  LEA R4, P0, R8, R27, 0x3 ;  /* 0x0000001b08047211 */ /* 0x000fc800078018ff */
[----:B------:R-:W-:-:S06]  /*ab80*/  LEA.HI.X R5, R8, R26, R9, 0x3, P0 ;  /* 0x0000001a08057211 */ /* 0x000fcc00000f1c09 */
[----:B------:R-:W2:Y:S04]  /*ab90*/  LDG.E.64 R4, desc[UR36][R4.64] ;  /* 0x0000002404047981 */ /* 0x000ea8000c1e1b00 */
[----:B--2---:R0:W-:Y:S02]  /*aba0*/  STL.64 [R1], R4 ;  /* 0x0000000401007387 */ /* 0x0041e40000100a00 */
.L_x_6853:
[----:B------:R-:W-:Y:S05]  /*abb0*/  BSYNC.RECONVERGENT B1 ;  /* 0x0000000000017941 */ /* 0x000fea0003800200 */
.L_x_6852:
[----:B------:R-:W-:Y:S01]  /*abc0*/  ISETP.GE.U32.AND P0, PT, R2, R25, PT ;  /* 0x000000190200720c */ /* 0x000fe20003f06070 */
[----:B------:R-:W-:-:S12]  /*abd0*/  BSSY.RECONVERGENT B1, `(.L_x_6862) ;  /* 0x0000012000017945 */ /* 0x000fd80003800200 */
[----:B------:R-:W-:Y:S05]  /*abe0*/  @P0 BRA `(.L_x_6863) ;  /* 0x0000000000400947 */ /* 0x000fea0003800000 */
[----:B------:R-:W-:Y:S01]  /*abf0*/  IMAD.IADD R0, R2, 0x1, R24 ;  /* 0x0000000102007824 */ /* 0x000fe200078e0218 */
[----:B-----5:R-:W-:-:S04]  /*ac00*/  DADD R12, R12, R6 ;  /* 0x000000000c0c7229 */ /* 0x020fc80000000006 */
[----:B------:R-:W-:-:S13]  /*ac10*/  ISETP.GE.U32.AND P0, PT, R0, R25, PT ;  /* 0x000000190000720c */ /* 0x000fda0003f06070 */
[----:B------:R-:W-:Y:S05]  /*ac20*/  @P0 BRA `(.L_x_6863) ;  /* 0x0000000000300947 */ /* 0x000fea0003800000 */
[----:B0-----:R-:W2:Y:S01]  /*ac30*/  LDL.LU.64 R4, [R1] ;  /* 0x0000000001047983 */ /* 0x001ea20000300a00 */
[----:B------:R-:W-:Y:S01]  /*ac40*/  IADD3 R0, PT, PT, R0, R24, RZ ;  /* 0x0000001800007210 */ /* 0x000fe20007ffe0ff */
[----:B------:R-:W-:-:S03]  /*ac50*/  DADD R14, R14, R20 ;  /* 0x000000000e0e7229 */ /* 0x000fc60000000014 */
[----:B------:R-:W-:-:S13]  /*ac60*/  ISETP.GE.U32.AND P0, PT, R0, R25, PT ;  /* 0x000000190000720c */ /* 0x000fda0003f06070 */
[----:B------:R-:W-:Y:S01]  /*ac70*/  @!P0 IADD3 R24, PT, PT, R0, R24, RZ ;  /* 0x0000001800188210 */ /* 0x000fe20007ffe0ff */
[----:B------:R-:W-:-:S03]  /*ac80*/  @!P0 DADD R16, R16, R22 ;  /* 0x0000000010108229 */ /* 0x000fc60000000016 */
[----:B------:R-:W-:Y:S01]  /*ac90*/  @!P0 ISETP.GE.U32.AND P1, PT, R24, R25, PT ;  /* 0x000000191800820c */ /* 0x000fe20003f26070 */
[----:B--2---:R-:W-:-:S10]  /*aca0*/  @!P0 DADD R2, R18, R4 ;  /* 0x0000000012028229 */ /* 0x004fd40000000004 */
[----:B------:R-:W-:Y:S02]  /*acb0*/  @!P0 FSEL R0, R2, R18, !P1 ;  /* 0x0000001202008208 */ /* 0x000fe40004800000 */
[----:B------:R-:W-:-:S03]  /*acc0*/  @!P0 FSEL R3, R3, R19, !P1 ;  /* 0x0000001303038208 */ /* 0x000fc60004800000 */
[----:B------:R-:W-:Y:S01]  /*acd0*/  @!P0 IMAD.MOV.U32 R18, RZ, RZ, R0 ;  /* 0x000000ffff128224 */ /* 0x000fe200078e0000 */
[----:B------:R-:W-:-:S07]  /*ace0*/  @!P0 MOV R19, R3 ;  /* 0x0000000300138202 */ /* 0x000fce0000000f00 */
.L_x_6863:
[----:B------:R-:W-:Y:S05]  /*acf0*/  BSYNC.RECONVERGENT B1 ;  /* 0x0000000000017941 */ /* 0x000fea0003800200 */
.L_x_6862:
[----:B------:R-:W-:-:S08]  /*ad00*/  DADD R12, R14, R12 ;  /* 0x000000000e0c7229 */ /* 0x000fd0000000000c */
[----:B------:R-:W-:-:S08]  /*ad10*/  DADD R12, R12, R16 ;  /* 0x000000000c0c7229 */ /* 0x000fd00000000010 */
[----:B------:R-:W-:-:S11]  /*ad20*/  DADD R16, R12, R18 ;  /* 0x000000000c107229 */ /* 0x000fd60000000012 */
.L_x_6817:
[----:B------:R-:W-:Y:S05]  /*ad30*/  BSYNC.RECONVERGENT B0 ;  /* 0x0000000000007941 */ /* 0x000fea0003800200 */
.L_x_6816:
        /* <DEDUP_REMOVED lines=17> */
.L_x_6865:
        /* <DEDUP_REMOVED lines=10> */
[----:B-1-3--:R-:W-:-:S07]  /*aef0*/  @!P0 DADD R16, R16, R4 ;  /* 0x0000000010108229 */ /* 0x00afce0000000004 */
[----:B------:R3:W-:Y:S01]  /*af00*/  @!P0 STS.64 [R7], R16 ;  /* 0x0000001007008388 */ /* 0x0007e20000000a00 */
[----:B------:R-:W-:Y:S05]  /*af10*/  BRA.U UP0, `(.L_x_6865) ;  /* 0xfffffffd00cc7547 */ /* 0x000fea000b83ffff */
.L_x_6864:
        /* <DEDUP_REMOVED lines=18> */
.L_x_6868:
[----:B------:R-:W-:Y:S01]  /*b040*/  SHF.R.U32.HI R9, RZ, 0x1, R2 ;  /* 0x00000001ff097819 */ /* 0x000fe20000011602 */
[----:B------:R-:W-:Y:S03]  /*b050*/  BAR.SYNC.DEFER_BLOCKING 0x0 ;  /* 0x0000000000007b1d */ /* 0x000fe60000010000 */
[----:B------:R-:W-:-:S04]  /*b060*/  IADD3 R4, PT, PT, R9, R0, RZ ;  /* 0x0000000009047210 */ /* 0x000fc80007ffe0ff */
[----:B------:R-:W-:-:S04]  /*b070*/  ISETP.GE.U32.AND P0, PT, R4, UR5, PT ;  /* 0x0000000504007c0c */ /* 0x000fc8000bf06070 */
[----:B------:R-:W-:-:S13]  /*b080*/  ISETP.GE.U32.OR P0, PT, R0, R9, P0 ;  /* 0x000000090000720c */ /* 0x000fda0000706470 */
[----:B------:R-:W-:-:S06]  /*b090*/  @!P0 LEA R4, R9, R7, 0x3 ;  /* 0x0000000709048211 */ /* 0x000fcc00078e18ff */
[----:B------:R-:W4:Y:S02]  /*b0a0*/  @!P0 LDS.64 R4, [R4] ;  /* 0x0000000004048984 */ /* 0x000f240000000a00 */
[----:B----4-:R-:W-:-:S07]  /*b0b0*/  @!P0 DADD R16, R16, R4 ;  /* 0x0000000010108229 */ /* 0x010fce0000000004 */
[----:B------:R0:W-:Y:S01]  /*b0c0*/  @!P0 STS.64 [R7], R16 ;  /* 0x0000001007008388 */ /* 0x0001e20000000a00 */
[----:B------:R-:W-:Y:S01]  /*b0d0*/  ISETP.GT.U32.AND P0, PT, R2, 0x7f, PT ;  /* 0x0000007f0200780c */ /* 0x000fe20003f04070 */
[----:B------:R-:W-:-:S12]  /*b0e0*/  IMAD.MOV.U32 R2, RZ, RZ, R9 ;  /* 0x000000ffff027224 */ /* 0x000fd800078e0009 */
[----:B0-----:R-:W-:Y:S05]  /*b0f0*/  @P0 BRA `(.L_x_6868) ;  /* 0xfffffffc00d00947 */ /* 0x001fea000383ffff */
.L_x_6867:
[----:B------:R-:W-:Y:S01]  /*b100*/  BAR.SYNC.DEFER_BLOCKING 0x0 ;  /* 0x0000000000007b1d */ /* 0x000fe20000010000 */
[----:B------:R-:W-:-:S09]  /*b110*/  UISETP.GE.U32.AND UP0, UPT, UR4, 0x2, UPT ;  /* 0x000000020400788c */ /* 0x000fd2000bf06070 */
[----:B------:R-:W-:Y:S05]  /*b120*/  BRA.U !UP0, `(.L_x_6866) ;  /* 0x00000001081c7547 */ /* 0x000fea000b800000 */
[----:B-1-345:R-:W-:-:S07]  /*b130*/  MOV R7, 0x1 ;  /* 0x0000000100077802 */ /* 0x03afce0000000f00 */
.L_x_6869:
[----:B------:R-:W-:Y:S04]  /*b140*/  SHFL.DOWN PT, R5, R17, R7, 0x1f ;  /* 0x08001f0711057589 */ /* 0x000fe800000e0000 */
[----:B------:R1:W3:Y:S02]  /*b150*/  SHFL.DOWN PT, R4, R16, R7, 0x1f ;  /* 0x08001f0710047589 */ /* 0x0002e400000e0000 */
[----:B-1----:R-:W-:-:S04]  /*b160*/  SHF.L.U32 R7, R7, 0x1, RZ ;  /* 0x0000000107077819 */ /* 0x002fc800000006ff */
[----:B------:R-:W-:Y:S01]  /*b170*/  ISETP.GE.AND P0, PT, R7, UR4, PT ;  /* 0x0000000407007c0c */ /* 0x000fe2000bf06270 */
[----:B---3--:R-:W-:-:S12]  /*b180*/  DADD R16, R4, R16 ;  /* 0x0000000004107229 */ /* 0x008fd80000000010 */
[----:B------:R-:W-:Y:S05]  /*b190*/  @!P0 BRA `(.L_x_6869) ;  /* 0xfffffffc00e88947 */ /* 0x000fea000383ffff */
.L_x_6866:
        /* <DEDUP_REMOVED lines=282> */
.L_x_6870:
        /* <DEDUP_REMOVED lines=296> */
.L_x_6872:
        /* <DEDUP_REMOVED lines=24> */
.L_x_6874:
[----:B------:R-:W-:Y:S05]  /*d740*/  BSYNC.RECONVERGENT B0 ;  /* 0x0000000000007941 */ /* 0x000fea0003800200 */
.L_x_6873:
        /* <DEDUP_REMOVED lines=35> */
.L_x_6876:
[----:B------:R-:W-:Y:S05]  /*d980*/  BSYNC.RECONVERGENT B0 ;  /* 0x0000000000007941 */ /* 0x000fea0003800200 */
.L_x_6875:
        /* <DEDUP_REMOVED lines=33> */
.L_x_6881:
[----:B------:R-:W-:-:S04]  /*dba0*/  IMAD.IADD R9, R11, 0x1, R10 ;  /* 0x000000010b097824 */ /* 0x000fc800078e020a */
[----:B--2---:R-:W-:-:S06]  /*dbb0*/  IMAD.WIDE.U32 R8, R9, 0x8, R6 ;  /* 0x0000000809087825 */ /* 0x004fcc00078e0006 */
[----:B------:R-:W2:Y:S01]  /*dbc0*/  LDG.E.64 R8, desc[UR36][R8.64] ;  /* 0x0000002408087981 */ /* 0x000ea2000c1e1b00 */
[----:B------:R-:W-:-:S04]  /*dbd0*/  IADD3 R10, PT, PT, R13, R10, RZ ;  /* 0x0000000a0d0a7210 */ /* 0x000fc80007ffe0ff */
[----:B------:R-:W-:Y:S01]  /*dbe0*/  ISETP.GE.U32.AND P1, PT, R10, UR6, PT ;  /* 0x000000060a007c0c */ /* 0x000fe2000bf26070 */
[----:B--2---:R-:W-:-:S12]  /*dbf0*/  DADD R16, R8, R16 ;  /* 0x0000000008107229 */ /* 0x004fd80000000010 */
[----:B------:R-:W-:Y:S05]  /*dc00*/  @!P1 BRA `(.L_x_6881) ;  /* 0xfffffffc00e49947 */ /* 0x000fea000383ffff */
[----:B------:R-:W-:Y:S05]  /*dc10*/  BSYNC.RECONVERGENT B1 ;  /* 0x0000000000017941 */ /* 0x000fea0003800200 */
.L_x_6880:
[----:B------:R-:W-:Y:S05]  /*dc20*/  BRA `(.L_x_6879) ;  /* 0x0000000000447947 */ /* 0x000fea0003800000 */
.L_x_6878:
        /* <DEDUP_REMOVED lines=9> */
.L_x_6882:
[----:B------:R-:W-:-:S04]  /*dcc0*/  IMAD.IADD R9, R2, 0x1, R11 ;  /* 0x0000000102097824 */ /* 0x000fc800078e020b */
[----:B-1----:R-:W-:-:S04]  /*dcd0*/  IMAD R9, R9, R10, R0 ;  /* 0x0000000a09097224 */ /* 0x002fc800078e0200 */
[----:B--2---:R-:W-:-:S06]  /*dce0*/  IMAD.WIDE.U32 R8, R9, 0x8, R6 ;  /* 0x0000000809087825 */ /* 0x004fcc00078e0006 */
[----:B------:R-:W2:Y:S01]  /*dcf0*/  LDG.E.64 R8, desc[UR36][R8.64] ;  /* 0x0000002408087981 */ /* 0x000ea2000c1e1b00 */
[----:B---3--:R-:W-:-:S04]  /*dd00*/  IADD3 R11, PT, PT, R12, R11, RZ ;  /* 0x0000000b0c0b7210 */ /* 0x008fc80007ffe0ff */
[----:B------:R-:W-:Y:S01]  /*dd10*/  ISETP.GE.U32.AND P1, PT, R11, UR5, PT ;  /* 0x000000050b007c0c */ /* 0x000fe2000bf26070 */
[----:B--2---:R-:W-:-:S12]  /*dd20*/  DADD R16, R8, R16 ;  /* 0x0000000008107229 */ /* 0x004fd80000000010 */
[----:B------:R-:W-:Y:S05]  /*dd30*/  @!P1 BRA `(.L_x_6882) ;  /* 0xfffffffc00e09947 */ /* 0x000fea000383ffff */
.L_x_6879:
[----:B------:R-:W-:Y:S05]  /*dd40*/  BSYNC.RECONVERGENT B0 ;  /* 0x0000000000007941 */ /* 0x000fea0003800200 */
.L_x_6877:
        /* <DEDUP_REMOVED lines=12> */
.L_x_6884:
        /* <DEDUP_REMOVED lines=10> */
[----:B01----:R-:W-:-:S07]  /*deb0*/  @!P1 DADD R16, R16, R6 ;  /* 0x0000000010109229 */ /* 0x003fce0000000006 */
[----:B------:R1:W-:Y:S01]  /*dec0*/  @!P1 STS.64 [R9], R16 ;  /* 0x0000001009009388 */ /* 0x0003e20000000a00 */
[----:B------:R-:W-:Y:S05]  /*ded0*/  BRA.U UP1, `(.L_x_6884) ;  /* 0xfffffffd01cc7547 */ /* 0x000fea000b83ffff */
.L_x_6883:
        /* <DEDUP_REMOVED lines=9> */
.L_x_6887:
[----:B------:R-:W-:Y:S01]  /*df70*/  SHF.R.U32.HI R7, RZ, 0x1, R6 ;  /* 0x00000001ff077819 */ /* 0x000fe20000011606 */
[----:B------:R-:W-:Y:S03]  /*df80*/  BAR.SYNC.DEFER_BLOCKING 0x0 ;  /* 0x0000000000007b1d */ /* 0x000fe60000010000 */
[----:B------:R-:W-:-:S04]  /*df90*/  IADD3 R2, PT, PT, R7, R0, RZ ;  /* 0x0000000007027210 */ /* 0x000fc80007ffe0ff */
[----:B------:R-:W-:-:S04]  /*dfa0*/  ISETP.GE.U32.AND P1, PT, R2, UR5, PT ;  /* 0x0000000502007c0c */ /* 0x000fc8000bf26070 */
[----:B------:R-:W-:-:S13]  /*dfb0*/  ISETP.GE.U32.OR P1, PT, R0, R7, P1 ;  /* 0x000000070000720c */ /* 0x000fda0000f26470 */
[----:B------:R-:W-:-:S06]  /*dfc0*/  @!P1 LEA R2, R7, R9, 0x3 ;  /* 0x0000000907029211 */ /* 0x000fcc00078e18ff */
[----:B------:R-:W0:Y:S02]  /*dfd0*/  @!P1 LDS.64 R2, [R2] ;  /* 0x0000000002029984 */ /* 0x000e240000000a00 */
[----:B012---:R-:W-:-:S07]  /*dfe0*/  @!P1 DADD R16, R16, R2 ;  /* 0x0000000010109229 */ /* 0x007fce0000000002 */
[----:B------:R3:W-:Y:S01]  /*dff0*/  @!P1 STS.64 [R9], R16 ;  /* 0x0000001009009388 */ /* 0x0007e20000000a00 */
[----:B------:R-:W-:Y:S01]  /*e000*/  ISETP.GT.U32.AND P1, PT, R6, 0x7f, PT ;  /* 0x0000007f0600780c */ /* 0x000fe20003f24070 */
[----:B------:R-:W-:-:S12]  /*e010*/  IMAD.MOV.U32 R6, RZ, RZ, R7 ;  /* 0x000000ffff067224 */ /* 0x000fd800078e0007 */
[----:B---3--:R-:W-:Y:S05]  /*e020*/  @P1 BRA `(.L_x_6887) ;  /* 0xfffffffc00d01947 */ /* 0x008fea000383ffff */
.L_x_6886:
[----:B------:R-:W-:Y:S01]  /*e030*/  BAR.SYNC.DEFER_BLOCKING 0x0 ;  /* 0x0000000000007b1d */ /* 0x000fe20000010000 */
[----:B------:R-:W-:-:S09]  /*e040*/  UISETP.GE.U32.AND UP0, UPT, UR4, 0x2, UPT ;  /* 0x000000020400788c */ /* 0x000fd2000bf06070 */
[----:B------:R-:W-:Y:S05]  /*e050*/  BRA.U !UP0, `(.L_x_6885) ;  /* 0x00000001081c7547 */ /* 0x000fea000b800000 */
[----:B------:R-:W-:-:S07]  /*e060*/  MOV R7, 0x1 ;  /* 0x0000000100077802 */ /* 0x000fce0000000f00 */
.L_x_6888:
[----:B------:R-:W-:Y:S04]  /*e070*/  SHFL.DOWN PT, R3, R17, R7, 0x1f ;  /* 0x08001f0711037589 */ /* 0x000fe800000e0000 */
[----:B------:R3:W0:Y:S02]  /*e080*/  SHFL.DOWN PT, R2, R16, R7, 0x1f ;  /* 0x08001f0710027589 */ /* 0x00062400000e0000 */
[----:B---3--:R-:W-:-:S04]  /*e090*/  SHF.L.U32 R7, R7, 0x1, RZ ;  /* 0x0000000107077819 */ /* 0x008fc800000006ff */
[----:B------:R-:W-:Y:S01]  /*e0a0*/  ISETP.GE.AND P1, PT, R7, UR4, PT ;  /* 0x0000000407007c0c */ /* 0x000fe2000bf26270 */
[----:B012---:R-:W-:-:S12]  /*e0b0*/  DADD R16, R2, R16 ;  /* 0x0000000002107229 */ /* 0x007fd80000000010 */
[----:B------:R-:W-:Y:S05]  /*e0c0*/  @!P1 BRA `(.L_x_6888) ;  /* 0xfffffffc00e89947 */ /* 0x000fea000383ffff */
.L_x_6885:
        /* <DEDUP_REMOVED lines=14> */
[----:B012---:R-:W-:-:S11]  /*e1b0*/  DADD R16, R16, R2 ;  /* 0x0000000010107229 */ /* 0x007fd60000000002 */
.L_x_6890:
        /* <DEDUP_REMOVED lines=20> */
.L_x_6892:
[----:B------:R-:W3:Y:S02]  /*e300*/  LDCU.64 UR4, c[0x0][0x768] ;  /* 0x0000ed00ff0477ac */ /* 0x000ee40008000a00 */
[----:B---3--:R-:W-:-:S04]  /*e310*/  IADD3 R18, P0, PT, R18, UR4, RZ ;  /* 0x0000000412127c10 */ /* 0x008fc8000ff1e0ff */
[----:B------:R-:W-:-:S05]  /*e320*/  IADD3.X R19, PT, PT, RZ, UR5, RZ, P0, !PT ;  /* 0x00000005ff137c10 */ /* 0x000fca00087fe4ff */
[----:B------:R-:W-:Y:S01]  /*e330*/  STG.E.64 desc[UR36][R18.64], R16 ;  /* 0x0000001012007986 */ /* 0x000fe2000c101b24 */
[----:B------:R-:W-:Y:S05]  /*e340*/  EXIT ;  /* 0x000000000000794d */ /* 0x000fea0003800000 */
.L_x_6891:
[----:B------:R-:W-:Y:S01]  /*e350*/  STG.E.64 desc[UR36][R4.64], R16 ;  /* 0x0000001004007986 */ /* 0x000fe2000c101b24 */
[----:B------:R-:W-:Y:S05]  /*e360*/  EXIT ;  /* 0x000000000000794d */ /* 0x000fea0003800000 */
.L_x_6889:
[----:B------:R-:W3:Y:S01]  /*e370*/  LDCU.U8 UR4, c[0x0][0x798] ;  /* 0x0000f300ff0477ac */ /* 0x000ee20008000000 */
[----:B------:R-:W4:Y:S01]  /*e380*/  LDCU.U8 UR5, c[0x0][0x799] ;  /* 0x0000f320ff0577ac */ /* 0x000f220008000000 */
[----:B---3--:R-:W-:Y:S02]  /*e390*/  UISETP.NE.AND UP0, UPT, UR4, URZ, UPT ;  /* 0x000000ff0400728c */ /* 0x008fe4000bf05270 */
[----:B----4-:R-:W-:-:S07]  /*e3a0*/  UISETP.NE.AND UP1, UPT, UR5, URZ, UPT ;  /* 0x000000ff0500728c */ /* 0x010fce000bf25270 */
[----:B------:R-:W-:Y:S05]  /*e3b0*/  BRA.U !UP0, `(.L_x_6893) ;  /* 0x0000000108087547 */ /* 0x000fea000b800000 */
[----:B------:R-:W0:Y:S02]  /*e3c0*/  LDG.E.64 R2, desc[UR36][R4.64] ;  /* 0x0000002404027981 */ /* 0x000e24000c1e1b00 */
[----:B012---:R-:W-:-:S11]  /*e3d0*/  DADD R16, R16, R2 ;  /* 0x0000000010107229 */ /* 0x007fd60000000002 */
.L_x_6893:
        /* <DEDUP_REMOVED lines=20> */
.L_x_6895:
[----:B------:R-:W3:Y:S02]  /*e520*/  LDCU.64 UR4, c[0x0][0x768] ;  /* 0x0000ed00ff0477ac */ /* 0x000ee40008000a00 */
[----:B---3--:R-:W-:-:S04]  /*e530*/  IADD3 R18, P0, PT, R18, UR4, RZ ;  /* 0x0000000412127c10 */ /* 0x008fc8000ff1e0ff */
[----:B------:R-:W-:-:S05]  /*e540*/  IADD3.X R19, PT, PT, RZ, UR5, RZ, P0, !PT ;  /* 0x00000005ff137c10 */ /* 0x000fca00087fe4ff */
[----:B------:R-:W-:Y:S01]  /*e550*/  STG.E.64 desc[UR36][R18.64], R16 ;  /* 0x0000001012007986 */ /* 0x000fe2000c101b24 */
[----:B------:R-:W-:Y:S05]  /*e560*/  EXIT ;  /* 0x000000000000794d */ /* 0x000fea0003800000 */
.L_x_6894:
[----:B------:R-:W-:Y:S01]  /*e570*/  STG.E.64 desc[UR36][R4.64], R16 ;  /* 0x0000001004007986 */ /* 0x000fe2000c101b24 */
[----:B------:R-:W-:Y:S05]  /*e580*/  EXIT ;  /* 0x000000000000794d */ /* 0x000fea0003800000 */
.L_x_6871:
        /* <DEDUP_REMOVED lines=23> */
[----:B-1-34-:R-:W-:-:S11]  /*e700*/  DADD R16, R16, R2 ;  /* 0x0000000010107229 */ /* 0x01afd60000000002 */
.L_x_6897:
        /* <DEDUP_REMOVED lines=20> */
.L_x_6899:
[----:B------:R-:W0:Y:S02]  /*e850*/  LDCU.64 UR4, c[0x0][0x768] ;  /* 0x0000ed00ff0477ac */ /* 0x000e240008000a00 */
[----:B0-----:R-:W-:-:S04]  /*e860*/  IADD3 R18, P0, PT, R18, UR4, RZ ;  /* 0x0000000412127c10 */ /* 0x001fc8000ff1e0ff */
[----:B------:R-:W-:-:S05]  /*e870*/  IADD3.X R19, PT, PT, RZ, UR5, RZ, P0, !PT ;  /* 0x00000005ff137c10 */ /* 0x000fca00087fe4ff */
[----:B------:R-:W-:Y:S01]  /*e880*/  STG.E.64 desc[UR36][R18.64], R16 ;  /* 0x0000001012007986 */ /* 0x000fe2000c101b24 */
[----:B------:R-:W-:Y:S05]  /*e890*/  EXIT ;  /* 0x000000000000794d */ /* 0x000fea0003800000 */
.L_x_6898:
[----:B------:R-:W-:Y:S01]  /*e8a0*/  STG.E.64 desc[UR36][R4.64], R16 ;  /* 0x0000001004007986 */ /* 0x000fe2000c101b24 */
[----:B------:R-:W-:Y:S05]  /*e8b0*/  EXIT ;  /* 0x000000000000794d */ /* 0x000fea0003800000 */
.L_x_6896:
[----:B------:R-:W0:Y:S01]  /*e8c0*/  LDCU.U8 UR4, c[0x0][0x798] ;  /* 0x0000f300ff0477ac */ /* 0x000e220008000000 */
[----:B------:R-:W2:Y:S01]  /*e8d0*/  LDCU.U8 UR5, c[0x0][0x799] ;  /* 0x0000f320ff0577ac */ /* 0x000ea20008000000 */
[----:B0-----:R-:W-:Y:S02]  /*e8e0*/  UISETP.NE.AND UP0, UPT, UR4, URZ, UPT ;  /* 0x000000ff0400728c */ /* 0x001fe4000bf05270 */
[----:B--2---:R-:W-:-:S07]  /*e8f0*/  UISETP.NE.AND UP1, UPT, UR5, URZ, UPT ;  /* 0x000000ff0500728c */ /* 0x004fce000bf25270 */
[----:B------:R-:W-:Y:S05]  /*e900*/  BRA.U !UP0, `(.L_x_6900) ;  /* 0x0000000108087547 */ /* 0x000fea000b800000 */
[----:B------:R-:W1:Y:S02]  /*e910*/  LDG.E.64 R2, desc[UR36][R4.64] ;  /* 0x0000002404027981 */ /* 0x000e64000c1e1b00 */
[----:B-1-34-:R-:W-:-:S11]  /*e920*/  DADD R16, R16, R2 ;  /* 0x0000000010107229 */ /* 0x01afd60000000002 */
.L_x_6900:
        /* <DEDUP_REMOVED lines=20> */
.L_x_6902:
[----:B------:R-:W0:Y:S02]  /*ea70*/  LDCU.64 UR4, c[0x0][0x768] ;  /* 0x0000ed00ff0477ac */ /* 0x000e240008000a00 */
[----:B0-----:R-:W-:-:S04]  /*ea80*/  IADD3 R18, P0, PT, R18, UR4, RZ ;  /* 0x0000000412127c10 */ /* 0x001fc8000ff1e0ff */
[----:B------:R-:W-:-:S05]  /*ea90*/  IADD3.X R19, PT, PT, RZ, UR5, RZ, P0, !PT ;  /* 0x00000005ff137c10 */ /* 0x000fca00087fe4ff */
[----:B------:R-:W-:Y:S01]  /*eaa0*/  STG.E.64 desc[UR36][R18.64], R16 ;  /* 0x0000001012007986 */ /* 0x000fe2000c101b24 */
[----:B------:R-:W-:Y:S05]  /*eab0*/  EXIT ;  /* 0x000000000000794d */ /* 0x000fea0003800000 */
.L_x_6901:
[----:B------:R-:W-:Y:S01]  /*eac0*/  STG.E.64 desc[UR36][R4.64], R16 ;  /* 0x0000001004007986 */ /* 0x000fe2000c101b24 */
[----:B------:R-:W-:Y:S05]  /*ead0*/  EXIT ;  /* 0x000000000000794d */ /* 0x000fea0003800000 */
.L_x_6903:
        /* <DEDUP_REMOVED lines=10> */
.L_x_8905:


//--------------------- .text._ZN2at6native13reduce_kernelILi256ELi2ENS0_8ReduceOpIdNS0_14func_wrapper_tIdNS0_55_GLOBAL__N__0955718d_22_SparseCsrTensorMath_cu_868dd54514ReductionAddOpIdEEEEjdLi4ELi4EEEEEvT1_ --------------------------
	.section	.text._ZN2at6native13reduce_kernelILi256ELi2ENS0_8ReduceOpIdNS0_14func_wrapper_tIdNS0_55_GLOBAL__N__0955718d_22_SparseCsrTensorMath_cu_868dd54514ReductionAddOpIdEEEEjdLi4ELi4EEEEEvT1_,"ax",@progbits
	.align	128
.text._ZN2at6native13reduce_kernelILi256ELi2ENS0_8ReduceOpIdNS0_14func_wrapper_tIdNS0_55_GLOBAL__N__0955718d_22_SparseCsrTensorMath_cu_868dd54514ReductionAddOpIdEEEEjdLi4ELi4EEEEEvT1_:
        .type           _ZN2at6native13reduce_kernelILi256ELi2ENS0_8ReduceOpIdNS0_14func_wrapper_tIdNS0_55_GLOBAL__N__0955718d_22_SparseCsrTensorMath_cu_868dd54514ReductionAddOpIdEEEEjdLi4ELi4EEEEEvT1_,@function
        .size           _ZN2at6native13reduce_kernelILi256ELi2ENS0_8ReduceOpIdNS0_14func_wrapper_tIdNS0_55_GLOBAL__N__0955718d_22_SparseCsrTensorMath_cu_868dd54514ReductionAddOpIdEEEEjdLi4ELi4EEEEEvT1_,(.L_x_8906 - _ZN2at6native13reduce_kernelILi256ELi2ENS0_8ReduceOpIdNS0_14func_wrapper_tIdNS0_55_GLOBAL__N__0955718d_22_SparseCsrTensorMath_cu_868dd54514ReductionAddOpIdEEEEjdLi4ELi4EEEEEvT1_)
        .other          _ZN2at6native13reduce_kernelILi256ELi2ENS0_8ReduceOpIdNS0_14func_wrapper_tIdNS0_55_GLOBAL__N__0955718d_22_SparseCsrTensorMath_cu_868dd54514ReductionAddOpIdEEEEjdLi4ELi4EEEEEvT1_,@"STO_CUDA_ENTRY STV_DEFAULT"
_ZN2at6native13reduce_kernelILi256ELi2ENS0_8ReduceOpIdNS0_14func_wrapper_tIdNS0_55_GLOBAL__N__0955718d_22_SparseCsrTensorMath_cu_868dd54514ReductionAddOpIdEEEEjdLi4ELi4EEEEEvT1_:
        /* <DEDUP_REMOVED lines=297> */
.L_x_6904:
        /* <DEDUP_REMOVED lines=32> */
.L_x_6908:
        /* <DEDUP_REMOVED lines=32> */
[----:B0-----:R-:W-:-:S11]  /*1690*/  DADD R14, R4, UR4 ;  /* 0x00000004040e7e29 */ /* 0x001fd60008000000 */
.L_x_6912:
[----:B------:R-:W-:Y:S05]  /*16a0*/  BSYNC.RECONVERGENT B1 ;  /* 0x0000000000017941 */ /* 0x000fea0003800200 */
.L_x_6911:
[----:B------:R-:W0:Y:S01]  /*16b0*/  LDC R19, c[0x0][0x394] ;  /* 0x0000e500ff137b82 */ /* 0x000e220000000800 */
[----:B------:R-:W-:-:S04]  /*16c0*/  IADD3 R16, P0, PT, R16, 0x20, RZ ;  /* 0x0000002010107810 */ /* 0x000fc80007f1e0ff */
[----:B------:R-:W-:Y:S02]  /*16d0*/  IADD3.X R17, PT, PT, RZ, R17, RZ, P0, !PT ;  /* 0x00000011ff117210 */ /* 0x000fe400007fe4ff */
[----:B0-----:R-:W-:-:S07]  /*16e0*/  IADD3 R19, PT, PT, R0, -0x4, R19 ;  /* 0xfffffffc00137810 */ /* 0x001fce0007ffe013 */
.L_x_6910:
[----:B------:R-:W-:Y:S05]  /*16f0*/  BSYNC.RECONVERGENT B0 ;  /* 0x0000000000007941 */ /* 0x000fea0003800200 */
.L_x_6909:
        /* <DEDUP_REMOVED lines=18> */
.L_x_6915:
        /* <DEDUP_REMOVED lines=11> */
.L_x_6914:
[----:B------:R-:W-:Y:S05]  /*18d0*/  BSYNC.RECONVERGENT B0 ;  /* 0x0000000000007941 */ /* 0x000fea0003800200 */
.L_x_6913:
        /* <DEDUP_REMOVED lines=9> */
.L_x_6917:
[----:B------:R-:W-:Y:S05]  /*1970*/  BSYNC.RECONVERGENT B0 ;  /* 0x0000000000007941 */ /* 0x000fea0003800200 */
.L_x_6916:
[----:B------:R-:W-:Y:S01]  /*1980*/  DADD R14, R26, R14 ;  /* 0x000000001a0e7229 */ /* 0x000fe2000000000e */
[----:B------:R-:W-:-:S07]  /*1990*/  CS2R R18, SRZ ;  /* 0x0000000000127805 */ /* 0x000fce000001ff00 */
[----:B------:R-:W-:-:S08]  /*19a0*/  DADD R14, R14, R20 ;  /* 0x000000000e0e7229 */ /* 0x000fd00000000014 */
[----:B------:R-:W-:Y:S01]  /*19b0*/  DADD R16, R14, R12 ;  /* 0x000000000e107229 */ /* 0x000fe2000000000c */
[----:B------:R-:W-:Y:S10]  /*19c0*/  BRA `(.L_x_6906) ;  /* 0x0000009c00307947 */ /* 0x000ff40003800000 */
.L_x_6907:
        /* <DEDUP_REMOVED lines=39> */
.L_x_6921:
        /* <DEDUP_REMOVED lines=32> */
.L_x_6920:
[----:B------:R-:W-:Y:S05]  /*1e40*/  BSYNC.RECONVERGENT B0 ;  /* 0x0000000000007941 */ /* 0x000fea0003800200 */
.L_x_6919:
        /* <DEDUP_REMOVED lines=23> */
.L_x_6923:
[----:B------:R-:W-:Y:S05]  /*1fc0*/  BSYNC.RECONVERGENT B0 ;  /* 0x0000000000007941 */ /* 0x000fea0003800200 */
.L_x_6922:
        /* <DEDUP_REMOVED lines=18> */
.L_x_6925:
[----:B------:R-:W-:Y:S05]  /*20f0*/  BSYNC.RECONVERGENT B0 ;  /* 0x0000000000007941 */ /* 0x000fea0003800200 */
.L_x_6924:
[----:B------:R-:W-:Y:S02]  /*2100*/  DADD R4, R20, R4 ;  /* 0x0000000014047229 */ /* 0x000fe40000000004 */
[----:B------:R-:W-:-:S06]  /*2110*/  DADD R6, R6, R26 ;  /* 0x0000000006067229 */ /* 0x000fcc000000001a */
[----:B------:R-:W-:Y:S02]  /*2120*/  DADD R4, R4, R38 ;  /* 0x0000000004047229 */ /* 0x000fe40000000026 */
[----:B------:R-:W-:-:S06]  /*2130*/  DADD R6, R6, R40 ;  /* 0x0000000006067229 */ /* 0x000fcc0000000028 */
[----:B-1----:R-:W-:Y:S02]  /*2140*/  DADD R16, R4, R42 ;  /* 0x0000000004107229 */ /* 0x002fe4000000002a */
[----:B------:R-:W-:Y:S01]  /*2150*/  DADD R18, R6, R18 ;  /* 0x0000000006127229 */ /* 0x000fe20000000012 */
[----:B------:R-:W-:Y:S10]  /*2160*/  BRA `(.L_x_6906) ;  /* 0x0000009400487947 */ /* 0x000ff40003800000 */
.L_x_6918:
        /* <DEDUP_REMOVED lines=35> */
.L_x_6929:
        /* <DEDUP_REMOVED lines=32> */
.L_x_6928:
[----:B------:R-:W-:Y:S05]  /*25a0*/  BSYNC.RECONVERGENT B0 ;  /* 0x0000000000007941 */ /* 0x000fea0003800200 */
.L_x_6927:
        /* <DEDUP_REMOVED lines=27> */
.L_x_6931:
[----:B------:R-:W-:Y:S05]  /*2760*/  BSYNC.RECONVERGENT B0 ;  /* 0x0000000000007941 */ /* 0x000fea0003800200 */
.L_x_6930:
        /* <DEDUP_REMOVED lines=18> */
.L_x_6933:
[----:B------:R-:W-:Y:S05]  /*2890*/  BSYNC.RECONVERGENT B0 ;  /* 0x0000000000007941 */ /* 0x000fea0003800200 */
.L_x_6932:
[----:B------:R-:W-:Y:S02]  /*28a0*/  DADD R4, R20, R4 ;  /* 0x0000000014047229 */ /* 0x000fe40000000004 */
[----:B------:R-:W-:-:S06]  /*28b0*/  DADD R6, R6, R26 ;  /* 0x0000000006067229 */ /* 0x000fcc000000001a */
[----:B------:R-:W-:Y:S02]  /*28c0*/  DADD R4, R4, R40 ;  /* 0x0000000004047229 */ /* 0x000fe40000000028 */
[----:B------:R-:W-:-:S06]  /*28d0*/  DADD R6, R6, R42 ;  /* 0x0000000006067229 */ /* 0x000fcc000000002a */
[----:B-1----:R-:W-:Y:S02]  /*28e0*/  DADD R16, R4, R44 ;  /* 0x0000000004107229 */ /* 0x002fe4000000002c */
[----:B------:R-:W-:Y:S01]  /*28f0*/  DADD R18, R6, R18 ;  /* 0x0000000006127229 */ /* 0x000fe20000000012 */
[----:B------:R-:W-:Y:S10]  /*2900*/  BRA `(.L_x_6906) ;  /* 0x0000008c00607947 */ /* 0x000ff40003800000 */
.L_x_6926:
        /* <DEDUP_REMOVED lines=40> */
.L_x_6941:
        /* <DEDUP_REMOVED lines=313> */
.L_x_6937:
        /* <DEDUP_REMOVED lines=241> */
.L_x_6938:
        /* <DEDUP_REMOVED lines=241> */
.L_x_6939:
        /* <DEDUP_REMOVED lines=241> */
.L_x_6940:
[----:B------:R-:W-:-:S04]  /*6c50*/  LOP3.LUT R9, R0, 0xfffffff0, RZ, 0xc0, !PT ;  /* 0xfffffff000097812 */ /* 0x000fc800078ec0ff */
[----:B------:R-:W-:-:S04]  /*6c60*/  IADD3 R8, P1, PT, R9, R16, RZ ;  /* 0x0000001009087210 */ /* 0x000fc80007f3e0ff */
[----:B------:R-:W-:-:S06]  /*6c70*/  IADD3.X R9, PT, PT, RZ, R17, RZ, P1, !PT ;  /* 0x00000011ff097210 */ /* 0x000fcc0000ffe4ff */
[----:B------:R-:W5:Y:S03]  /*6c80*/  LDG.E.128 R8, desc[UR36][R8.64] ;  /* 0x0000002408087981 */ /* 0x000f66000c1e1d00 */
.L_x_6936:
        /* <DEDUP_REMOVED lines=15> */
.L_x_6935:
[----:B0-----:R-:W-:Y:S05]  /*6d80*/  BSYNC.RECONVERGENT B0 ;  /* 0x0000000000007941 */ /* 0x001fea0003800200 */
.L_x_6934:
        /* <DEDUP_REMOVED lines=284> */
.L_x_6945:
[----:B------:R-:W-:Y:S02]  /*7f50*/  SHF.R.U32.HI R32, RZ, 0x4, R32 ;  /* 0x00000004ff207819 */ /* 0x000fe40000011620 */
[----:B------:R-:W-:-:S07]  /*7f60*/  MOV R33, RZ ;  /* 0x000000ff00217202 */ /* 0x000fce0000000f00 */
.L_x_6944:
        /* <DEDUP_REMOVED lines=284> */
.L_x_6947:
[----:B------:R-:W-:Y:S02]  /*9130*/  SHF.R.U32.HI R30, RZ, 0x4, R17 ;  /* 0x00000004ff1e7819 */ /* 0x000fe40000011611 */
[----:B------:R-:W-:-:S07]  /*9140*/  MOV R31, RZ ;  /* 0x000000ff001f7202 */ /* 0x000fce0000000f00 */
.L_x_6946:
        /* <DEDUP_REMOVED lines=281> */
.L_x_6949:
[----:B------:R-:W-:Y:S02]  /*a2e0*/  SHF.R.U32.HI R14, RZ, 0x4, R17 ;  /* 0x00000004ff0e7819 */ /* 0x000fe40000011611 */
[----:B------:R-:W-:-:S07]  /*a2f0*/  MOV R15, RZ ;  /* 0x000000ff000f7202 */ /* 0x000fce0000000f00 */
.L_x_6948:
        /* <DEDUP_REMOVED lines=281> */
.L_x_6951:
[----:B------:R-:W-:Y:S01]  /*b490*/  SHF.R.U32.HI R8, RZ, 0x4, R5 ;  /* 0x00000004ff087819 */ /* 0x000fe20000011605 */
[----:B------:R-:W-:-:S07]  /*b4a0*/  IMAD.MOV.U32 R9, RZ, RZ, RZ ;  /* 0x000000ffff097224 */ /* 0x000fce00078e00ff */
.L_x_6950:
[----:B------:R-:W-:-:S04]  /*b4b0*/  LEA R10, P0, R8, R37, 0x4 ;  /* 0x00000025080a7211 */ /* 0x000fc800078020ff */
[----:B------:R-:W-:-:S06]  /*b4c0*/  LEA.HI.X R11, R8, R16, R9, 0x4, P0 ;  /* 0x00000010080b7211 */ /* 0x000fcc00000f2409 */
[----:B------:R-:W5:Y:S03]  /*b4d0*/  LDG.E.128 R8, desc[UR36][R10.64] ;  /* 0x000000240a087981 */ /* 0x000f66000c1e1d00 */
.L_x_6943:
[----:B------:R-:W-:Y:S05]  /*b4e0*/  BSYNC.RECONVERGENT B0 ;  /* 0x0000000000007941 */ /* 0x000fea0003800200 */
.L_x_6942:
[----:B------:R-:W-:Y:S01]  /*b4f0*/  ISETP.GE.U32.AND P0, PT, R3, R36, PT ;  /* 0x000000240300720c */ /* 0x000fe20003f06070 */
[----:B------:R-:W-:-:S12]  /*b500*/  BSSY.RECONVERGENT B0, `(.L_x_6952) ;  /* 0x0000012000007945 */ /* 0x000fd80003800200 */
        /* <DEDUP_REMOVED lines=17> */
.L_x_6953:
[----:B------:R-:W-:Y:S05]  /*b620*/  BSYNC.RECONVERGENT B0 ;  /* 0x0000000000007941 */ /* 0x000fea0003800200 */
.L_x_6952:
[----:B------:R-:W-:Y:S02]  /*b630*/  DADD R20, R38, R20 ;  /* 0x0000000026147229 */ /* 0x000fe40000000014 */
[----:B------:R-:W-:-:S06]  /*b640*/  DADD R26, R40, R26 ;  /* 0x00000000281a7229 */ /* 0x000fcc000000001a */
[----:B------:R-:W-:Y:S02]  /*b650*/  DADD R20, R20, R42 ;  /* 0x0000000014147229 */ /* 0x000fe4000000002a */
[----:B------:R-:W-:-:S06]  /*b660*/  DADD R26, R26, R44 ;  /* 0x000000001a1a7229 */ /* 0x000fcc000000002c */
[----:B------:R-:W-:Y:S02]  /*b670*/  DADD R16, R20, R46 ;  /* 0x0000000014107229 */ /* 0x000fe4000000002e */
[----:B------:R-:W-:-:S11]  /*b680*/  DADD R18, R26, R18 ;  /* 0x000000001a127229 */ /* 0x000fd60000000012 */
.L_x_6906:
[----:B------:R-:W-:Y:S05]  /*b690*/  BSYNC.RECONVERGENT B6 ;  /* 0x0000000000067941 */ /* 0x000fea0003800200 */
.L_x_6905:
        /* <DEDUP_REMOVED lines=15> */
.L_x_6955:
        /* <DEDUP_REMOVED lines=9> */
[----:B-12---:R-:W-:Y:S02]  /*b820*/  @!P0 DADD R16, R16, R4 ;  /* 0x0000000010108229 */ /* 0x006fe40000000004 */
[----:B------:R-:W-:-:S07]  /*b830*/  @!P0 DADD R18, R18, R6 ;  /* 0x0000000012128229 */ /* 0x000fce0000000006 */
[----:B------:R2:W-:Y:S01]  /*b840*/  @!P0 STS.128 [R9], R16 ;  /* 0x0000001009008388 */ /* 0x0005e20000000c00 */
[----:B------:R-:W-:Y:S01]  /*b850*/  ISETP.GT.U32.AND P0, PT, R0, 0x3, PT ;  /* 0x000000030000780c */ /* 0x000fe20003f04070 */
[----:B------:R-:W-:-:S12]  /*b860*/  IMAD.MOV.U32 R0, RZ, RZ, R11 ;  /* 0x000000ffff007224 */ /* 0x000fd800078e000b */
[----:B------:R-:W-:Y:S05]  /*b870*/  @P0 BRA `(.L_x_6955) ;  /* 0xfffffffc00c40947 */ /* 0x000fea000383ffff */
.L_x_6954:
        /* <DEDUP_REMOVED lines=18> */
.L_x_6958:
        /* <DEDUP_REMOVED lines=14> */
.L_x_6957:
[----:B------:R-:W-:Y:S01]  /*ba80*/  ISETP.GE.U32.AND P0, PT, R0, 0x2, PT ;  /* 0x000000020000780c */ /* 0x000fe20003f06070 */
[----:B------:R-:W-:Y:S05]  /*ba90*/  WARPSYNC.ALL ;  /* 0x0000000000007948 */ /* 0x000fea0003800000 */
[----:B------:R-:W-:Y:S07]  /*baa0*/  BAR.SYNC.DEFER_BLOCKING 0x0 ;  /* 0x0000000000007b1d */ /* 0x000fee0000010000 */
[----:B------:R-:W-:Y:S05]  /*bab0*/  @!P0 BRA `(.L_x_6956) ;  /* 0x0000000000288947 */ /* 0x000fea0003800000 */
[----:B-12---:R-:W-:-:S07]  /*bac0*/  MOV R3, 0x1 ;  /* 0x0000000100037802 */ /* 0x006fce0000000f00 */
.L_x_6959:
[----:B------:R-:W-:Y:S04]  /*bad0*/  SHFL.DOWN PT, R5, R17, R3, 0x1f ;  /* 0x08001f0311057589 */ /* 0x000fe800000e0000 */
[----:B------:R-:W1:Y:S04]  /*bae0*/  SHFL.DOWN PT, R4, R16, R3, 0x1f ;  /* 0x08001f0310047589 */ /* 0x000e6800000e0000 */
[----:B------:R-:W-:Y:S04]  /*baf0*/  SHFL.DOWN PT, R7, R19, R3, 0x1f ;  /* 0x08001f0313077589 */ /* 0x000fe800000e0000 */
[----:B------:R2:W3:Y:S02]  /*bb00*/  SHFL.DOWN PT, R6, R18, R3, 0x1f ;  /* 0x08001f0312067589 */ /* 0x0004e400000e0000 */
[----:B--2---:R-:W-:-:S04]  /*bb10*/  SHF.L.U32 R3, R3, 0x1, RZ ;  /* 0x0000000103037819 */ /* 0x004fc800000006ff */
[----:B------:R-:W-:Y:S01]  /*bb20*/  ISETP.GE.AND P0, PT, R3, R0, PT ;  /* 0x000000000300720c */ /* 0x000fe20003f06270 */
[----:B-1----:R-:W-:Y:S02]  /*bb30*/  DADD R16, R4, R16 ;  /* 0x0000000004107229 */ /* 0x002fe40000000010 */
[----:B---3--:R-:W-:-:S10]  /*bb40*/  DADD R18, R6, R18 ;  /* 0x0000000006127229 */ /* 0x008fd40000000012 */
[----:B------:R-:W-:Y:S05]  /*bb50*/  @!P0 BRA `(.L_x_6959) ;  /* 0xfffffffc00dc8947 */ /* 0x000fea000383ffff */
.L_x_6956:
        /* <DEDUP_REMOVED lines=282> */
.L_x_6960:
        /* <DEDUP_REMOVED lines=276> */
.L_x_6961:
        /* <DEDUP_REMOVED lines=292> */
.L_x_6963:
        /* <DEDUP_REMOVED lines=276> */
.L_x_6964:
        /* <DEDUP_REMOVED lines=24> */
.L_x_6966:
[----:B------:R-:W-:Y:S05]  /*10340*/  BSYNC.RECONVERGENT B0 ;  /* 0x0000000000007941 */ /* 0x000fea0003800200 */
.L_x_6965:
        /* <DEDUP_REMOVED lines=35> */
.L_x_6968:
[----:B------:R-:W-:Y:S05]  /*10580*/  BSYNC.RECONVERGENT B0 ;  /* 0x0000000000007941 */ /* 0x000fea0003800200 */
.L_x_6967:
        /* <DEDUP_REMOVED lines=38> */
.L_x_6973:
[----:B------:R-:W-:-:S04]  /*107f0*/  IMAD.IADD R3, R13, 0x1, R0 ;  /* 0x000000010d037824 */ /* 0x000fc800078e0200 */
[----:B---3--:R-:W-:-:S05]  /*10800*/  IMAD.WIDE.U32 R2, R3, 0x10, R10 ;  /* 0x0000001003027825 */ /* 0x008fca00078e000a */
[----:B------:R-:W2:Y:S04]  /*10810*/  LDG.E.64 R6, desc[UR36][R2.64] ;  /* 0x0000002402067981 */ /* 0x000ea8000c1e1b00 */
[----:B------:R-:W3:Y:S01]  /*10820*/  LDG.E.64 R8, desc[UR36][R2.64+0x8] ;  /* 0x0000082402087981 */ /* 0x000ee2000c1e1b00 */
[----:B------:R-:W-:-:S04]  /*10830*/  IADD3 R0, PT, PT, R15, R0, RZ ;  /* 0x000000000f007210 */ /* 0x000fc80007ffe0ff */
[----:B------:R-:W-:Y:S01]  /*10840*/  ISETP.GE.U32.AND P1, PT, R0, UR8, PT ;  /* 0x0000000800007c0c */ /* 0x000fe2000bf26070 */
[----:B--2---:R-:W-:Y:S02]  /*10850*/  DADD R16, R6, R16 ;  /* 0x0000000006107229 */ /* 0x004fe40000000010 */
[----:B---3--:R-:W-:-:S10]  /*10860*/  DADD R18, R8, R18 ;  /* 0x0000000008127229 */ /* 0x008fd40000000012 */
[----:B------:R-:W-:Y:S05]  /*10870*/  @!P1 BRA `(.L_x_6973) ;  /* 0xfffffffc00dc9947 */ /* 0x000fea000383ffff */
[----:B------:R-:W-:Y:S05]  /*10880*/  BSYNC.RECONVERGENT B1 ;  /* 0x0000000000017941 */ /* 0x000fea0003800200 */
.L_x_6972:
[----:B------:R-:W-:Y:S05]  /*10890*/  BRA `(.L_x_6971) ;  /* 0x00000000005c7947 */ /* 0x000fea0003800000 */
.L_x_6970:
        /* <DEDUP_REMOVED lines=13> */
.L_x_6974:
[----:B------:R-:W-:-:S05]  /*10970*/  IADD3 R2, PT, PT, R0, R13, RZ ;  /* 0x0000000d00027210 */ /* 0x000fca0007ffe0ff */
[----:B--2---:R-:W-:-:S04]  /*10980*/  IMAD R3, R2, R12, R23 ;  /* 0x0000000c02037224 */ /* 0x004fc800078e0217 */
[----:B---3--:R-:W-:-:S05]  /*10990*/  IMAD.WIDE.U32 R2, R3, 0x10, R10 ;  /* 0x0000001003027825 */ /* 0x008fca00078e000a */
[----:B------:R-:W2:Y:S04]  /*109a0*/  LDG.E.64 R6, desc[UR36][R2.64] ;  /* 0x0000002402067981 */ /* 0x000ea8000c1e1b00 */
[----:B------:R-:W3:Y:S01]  /*109b0*/  LDG.E.64 R8, desc[UR36][R2.64+0x8] ;  /* 0x0000082402087981 */ /* 0x000ee2000c1e1b00 */
[----:B----4-:R-:W-:-:S04]  /*109c0*/  IADD3 R13, PT, PT, R14, R13, RZ ;  /* 0x0000000d0e0d7210 */ /* 0x010fc80007ffe0ff */
[----:B------:R-:W-:Y:S01]  /*109d0*/  ISETP.GE.U32.AND P1, PT, R13, UR6, PT ;  /* 0x000000060d007c0c */ /* 0x000fe2000bf26070 */
[----:B--2---:R-:W-:Y:S02]  /*109e0*/  DADD R16, R6, R16 ;  /* 0x0000000006107229 */ /* 0x004fe40000000010 */
[----:B---3--:R-:W-:-:S10]  /*109f0*/  DADD R18, R8, R18 ;  /* 0x0000000008127229 */ /* 0x008fd40000000012 */
[----:B------:R-:W-:Y:S05]  /*10a00*/  @!P1 BRA `(.L_x_6974) ;  /* 0xfffffffc00d89947 */ /* 0x000fea000383ffff */
.L_x_6971:
[----:B------:R-:W-:Y:S05]  /*10a10*/  BSYNC.RECONVERGENT B0 ;  /* 0x0000000000007941 */ /* 0x000fea0003800200 */
.L_x_6969:
        /* <DEDUP_REMOVED lines=12> */
.L_x_6976:
        /* <DEDUP_REMOVED lines=10> */
[----:B-12---:R-:W-:Y:S02]  /*10b80*/  @!P1 DADD R16, R16, R8 ;  /* 0x0000000010109229 */ /* 0x006fe40000000008 */
[----:B------:R-:W-:-:S07]  /*10b90*/  @!P1 DADD R18, R18, R10 ;  /* 0x0000000012129229 */ /* 0x000fce000000000a */
[----:B------:R2:W-:Y:S01]  /*10ba0*/  @!P1 STS.128 [R3], R16 ;  /* 0x0000001003009388 */ /* 0x0005e20000000c00 */
[----:B------:R-:W-:Y:S05]  /*10bb0*/  BRA.U UP1, `(.L_x_6976) ;  /* 0xfffffffd01c87547 */ /* 0x000fea000b83ffff */
.L_x_6975:
        /* <DEDUP_REMOVED lines=9> */
.L_x_6979:
[----:B------:R-:W-:Y:S01]  /*10c50*/  SHF.R.U32.HI R2, RZ, 0x1, R0 ;  /* 0x00000001ff027819 */ /* 0x000fe20000011600 */
[----:B------:R-:W-:Y:S03]  /*10c60*/  BAR.SYNC.DEFER_BLOCKING 0x0 ;  /* 0x0000000000007b1d */ /* 0x000fe60000010000 */
[----:B------:R-:W-:-:S04]  /*10c70*/  IADD3 R6, PT, PT, R2, R23, RZ ;  /* 0x0000001702067210 */ /* 0x000fc80007ffe0ff */
[----:B------:R-:W-:-:S04]  /*10c80*/  ISETP.GE.U32.AND P1, PT, R6, UR5, PT ;  /* 0x0000000506007c0c */ /* 0x000fc8000bf26070 */
[----:B------:R-:W-:-:S13]  /*10c90*/  ISETP.GE.U32.OR P1, PT, R23, R2, P1 ;  /* 0x000000021700720c */ /* 0x000fda0000f26470 */
[----:B-----5:R-:W-:-:S06]  /*10ca0*/  @!P1 IMAD R8, R2, 0x10, R3 ;  /* 0x0000001002089824 */ /* 0x020fcc00078e0203 */
[----:B------:R-:W1:Y:S02]  /*10cb0*/  @!P1 LDS.128 R8, [R8] ;  /* 0x0000000008089984 */ /* 0x000e640000000c00 */
[----:B-1234-:R-:W-:Y:S02]  /*10cc0*/  @!P1 DADD R16, R16, R8 ;  /* 0x0000000010109229 */ /* 0x01efe40000000008 */
[----:B------:R-:W-:-:S07]  /*10cd0*/  @!P1 DADD R18, R18, R10 ;  /* 0x0000000012129229 */ /* 0x000fce000000000a */
[----:B------:R4:W-:Y:S01]  /*10ce0*/  @!P1 STS.128 [R3], R16 ;  /* 0x0000001003009388 */ /* 0x0009e20000000c00 */
[----:B------:R-:W-:Y:S02]  /*10cf0*/  ISETP.GT.U32.AND P1, PT, R0, 0x7f, PT ;  /* 0x0000007f0000780c */ /* 0x000fe40003f24070 */
[----:B------:R-:W-:-:S11]  /*10d00*/  MOV R0, R2 ;  /* 0x0000000200007202 */ /* 0x000fd60000000f00 */
[----:B------:R-:W-:Y:S05]  /*10d10*/  @P1 BRA `(.L_x_6979) ;  /* 0xfffffffc00cc1947 */ /* 0x000fea000383ffff */
.L_x_6978:
[----:B------:R-:W-:Y:S01]  /*10d20*/  BAR.SYNC.DEFER_BLOCKING 0x0 ;  /* 0x0000000000007b1d */ /* 0x000fe20000010000 */
[----:B------:R-:W-:-:S09]  /*10d30*/  UISETP.GE.U32.AND UP0, UPT, UR4, 0x2, UPT ;  /* 0x000000020400788c */ /* 0x000fd2000bf06070 */
[----:B------:R-:W-:Y:S05]  /*10d40*/  BRA.U !UP0, `(.L_x_6977) ;  /* 0x0000000108287547 */ /* 0x000fea000b800000 */
[----:B-----5:R-:W-:-:S07]  /*10d50*/  HFMA2 R9, -RZ, RZ, 0, 5.9604644775390625e-08 ;  /* 0x00000001ff097431 */ /* 0x020fce00000001ff */
.L_x_6980:
[----:B-1234-:R-:W-:Y:S04]  /*10d60*/  SHFL.DOWN PT, R3, R17, R9, 0x1f ;  /* 0x08001f0911037589 */ /* 0x01efe800000e0000 */
        /* <DEDUP_REMOVED lines=8> */
.L_x_6977:
        /* <DEDUP_REMOVED lines=16> */
[----:B--2---:R-:W-:Y:S02]  /*10ef0*/  @P0 DADD R16, R16, R2 ;  /* 0x0000000010100229 */ /* 0x004fe40000000002 */
[----:B---3--:R-:W-:-:S10]  /*10f00*/  @P0 DADD R18, R18, R4 ;  /* 0x0000000012120229 */ /* 0x008fd40000000004 */
        /* <DEDUP_REMOVED lines=22> */
.L_x_6983:
        /* <DEDUP_REMOVED lines=19> */
.L_x_6984:
[----:B------:R-:W-:Y:S05]  /*111a0*/  BRA `(.L_x_6985) ;  /* 0x0000000000047947 */ /* 0x000fea0003800000 */
.L_x_6982:
[----:B------:R1:W-:Y:S02]  /*111b0*/  STG.E.64 desc[UR36][R8.64], R16 ;  /* 0x0000001008007986 */ /* 0x0003e4000c101b24 */
.L_x_6985:
[----:B------:R-:W2:Y:S02]  /*111c0*/  LDCU.64 UR4, c[0x0][0x768] ;  /* 0x0000ed00ff0477ac */ /* 0x000ea40008000a00 */
[----:B--2---:R-:W-:-:S04]  /*111d0*/  IADD3 R24, P0, PT, R24, UR4, RZ ;  /* 0x0000000418187c10 */ /* 0x004fc8000ff1e0ff */
[----:B------:R-:W-:-:S05]  /*111e0*/  IADD3.X R25, PT, PT, RZ, UR5, RZ, P0, !PT ;  /* 0x00000005ff197c10 */ /* 0x000fca00087fe4ff */
[----:B------:R-:W-:Y:S01]  /*111f0*/  STG.E.64 desc[UR36][R24.64], R18 ;  /* 0x0000001218007986 */ /* 0x000fe2000c101b24 */
[----:B------:R-:W-:Y:S05]  /*11200*/  EXIT ;  /* 0x000000000000794d */ /* 0x000fea0003800000 */
.L_x_6981:
[----:B------:R-:W0:Y:S01]  /*11210*/  LDCU.U8 UR4, c[0x0][0x798] ;  /* 0x0000f300ff0477ac */ /* 0x000e220008000000 */
[----:B------:R-:W1:Y:S01]  /*11220*/  LDCU.U8 UR5, c[0x0][0x799] ;  /* 0x0000f320ff0577ac */ /* 0x000e620008000000 */
[----:B0-----:R-:W-:Y:S02]  /*11230*/  UISETP.NE.AND UP1, UPT, UR4, URZ, UPT ;  /* 0x000000ff0400728c */ /* 0x001fe4000bf25270 */
[----:B-1----:R-:W-:-:S07]  /*11240*/  UISETP.NE.AND UP0, UPT, UR5, URZ, UPT ;  /* 0x000000ff0500728c */ /* 0x002fce000bf05270 */
[----:B------:R-:W-:Y:S05]  /*11250*/  BRA.U !UP1, `(.L_x_6986) ;  /* 0x0000000109107547 */ /* 0x000fea000b800000 */
[----:B--234-:R-:W2:Y:S04]  /*11260*/  LDG.E.64 R2, desc[UR36][R4.64] ;  /* 0x0000002404027981 */ /* 0x01cea8000c1e1b00 */
[----:B------:R-:W3:Y:S01]  /*11270*/  LDG.E.64 R6, desc[UR36][R4.64+0x8] ;  /* 0x0000082404067981 */ /* 0x000ee2000c1e1b00 */
[----:B--2---:R-:W-:Y:S02]  /*11280*/  DADD R16, R16, R2 ;  /* 0x0000000010107229 */ /* 0x004fe40000000002 */
[----:B---3--:R-:W-:-:S11]  /*11290*/  DADD R18, R18, R6 ;  /* 0x0000000012127229 */ /* 0x008fd60000000006 */
.L_x_6986:
        /* <DEDUP_REMOVED lines=20> */
.L_x_6989:
        /* <DEDUP_REMOVED lines=19> */
.L_x_6990:
[----:B------:R-:W-:Y:S05]  /*11510*/  BRA `(.L_x_6991) ;  /* 0x0000000000107947 */ /* 0x000fea0003800000 */
.L_x_6988:
[----:B------:R-:W0:Y:S02]  /*11520*/  LDCU.64 UR4, c[0x0][0x768] ;  /* 0x0000ed00ff0477ac */ /* 0x000e240008000a00 */
[----:B0-----:R-:W-:-:S05]  /*11530*/  IADD3 R2, P0, PT, R25, UR4, RZ ;  /* 0x0000000419027c10 */ /* 0x001fca000ff1e0ff */
[----:B--234-:R-:W-:-:S05]  /*11540*/  IMAD.X R3, RZ, RZ, UR5, P0 ;  /* 0x00000005ff037e24 */ /* 0x01cfca00080e06ff */
[----:B------:R0:W-:Y:S03]  /*11550*/  STG.E.64 desc[UR36][R2.64], R16 ;  /* 0x0000001002007986 */ /* 0x0001e6000c101b24 */
.L_x_6991:
[----:B------:R-:W1:Y:S02]  /*11560*/  LDCU.64 UR4, c[0x0][0x768] ;  /* 0x0000ed00ff0477ac */ /* 0x000e640008000a00 */
[----:B-1----:R-:W-:-:S04]  /*11570*/  IADD3 R24, P0, PT, R24, UR4, RZ ;  /* 0x0000000418187c10 */ /* 0x002fc8000ff1e0ff */
[----:B------:R-:W-:-:S05]  /*11580*/  IADD3.X R25, PT, PT, RZ, UR5, RZ, P0, !PT ;  /* 0x00000005ff197c10 */ /* 0x000fca00087fe4ff */
[----:B------:R-:W-:Y:S01]  /*11590*/  STG.E.64 desc[UR36][R24.64], R18 ;  /* 0x0000001218007986 */ /* 0x000fe2000c101b24 */
[----:B------:R-:W-:Y:S05]  /*115a0*/  EXIT ;  /* 0x000000000000794d */ /* 0x000fea0003800000 */
.L_x_6987:
[----:B------:R-:W-:Y:S04]  /*115b0*/  STG.E.64 desc[UR36][R4.64], R16 ;  /* 0x0000001004007986 */ /* 0x000fe8000c101b24 */
[----:B------:R-:W-:Y:S01]  /*115c0*/  STG.E.64 desc[UR36][R4.64+0x8], R18 ;  /* 0x0000081204007986 */ /* 0x000fe2000c101b24 */
[----:B------:R-:W-:Y:S05]  /*115d0*/  EXIT ;  /* 0x000000000000794d */ /* 0x000fea0003800000 */
.L_x_6962:
        /* <DEDUP_REMOVED lines=25> */
[----:B--2---:R-:W-:Y:S02]  /*11770*/  @P2 DADD R16, R16, R2 ;  /* 0x0000000010102229 */ /* 0x004fe40000000002 */
[----:B---3--:R-:W-:-:S10]  /*11780*/  @P2 DADD R18, R18, R4 ;  /* 0x0000000012122229 */ /* 0x008fd40000000004 */
        /* <DEDUP_REMOVED lines=22> */
.L_x_6994:
        /* <DEDUP_REMOVED lines=19> */
.L_x_6995:
[----:B------:R-:W-:Y:S05]  /*11a20*/  BRA `(.L_x_6996) ;  /* 0x0000000000047947 */ /* 0x000fea0003800000 */
.L_x_6993:
[----:B------:R2:W-:Y:S02]  /*11a30*/  STG.E.64 desc[UR36][R8.64], R16 ;  /* 0x0000001008007986 */ /* 0x0005e4000c101b24 */
.L_x_6996:
[----:B------:R-:W3:Y:S02]  /*11a40*/  LDCU.64 UR4, c[0x0][0x768] ;  /* 0x0000ed00ff0477ac */ /* 0x000ee40008000a00 */
[----:B---3--:R-:W-:-:S04]  /*11a50*/  IADD3 R26, P0, PT, R26, UR4, RZ ;  /* 0x000000041a1a7c10 */ /* 0x008fc8000ff1e0ff */
[----:B------:R-:W-:-:S05]  /*11a60*/  IADD3.X R27, PT, PT, RZ, UR5, RZ, P0, !PT ;  /* 0x00000005ff1b7c10 */ /* 0x000fca00087fe4ff */
[----:B------:R-:W-:Y:S01]  /*11a70*/  STG.E.64 desc[UR36][R26.64], R18 ;  /* 0x000000121a007986 */ /* 0x000fe2000c101b24 */
[----:B------:R-:W-:Y:S05]  /*11a80*/  EXIT ;  /* 0x000000000000794d */ /* 0x000fea0003800000 */
.L_x_6992:
[----:B------:R-:W3:Y:S01]  /*11a90*/  LDCU.U8 UR4, c[0x0][0x798] ;  /* 0x0000f300ff0477ac */ /* 0x000ee20008000000 */
[----:B------:R-:W4:Y:S01]  /*11aa0*/  LDCU.U8 UR5, c[0x0][0x799] ;  /* 0x0000f320ff0577ac */ /* 0x000f220008000000 */
[----:B---3--:R-:W-:Y:S02]  /*11ab0*/  UISETP.NE.AND UP0, UPT, UR4, URZ, UPT ;  /* 0x000000ff0400728c */ /* 0x008fe4000bf05270 */
[----:B----4-:R-:W-:-:S07]  /*11ac0*/  UISETP.NE.AND UP1, UPT, UR5, URZ, UPT ;  /* 0x000000ff0500728c */ /* 0x010fce000bf25270 */
[----:B------:R-:W-:Y:S05]  /*11ad0*/  BRA.U !UP0, `(.L_x_6997) ;  /* 0x0000000108107547 */ /* 0x000fea000b800000 */
[----:B-12---:R-:W2:Y:S04]  /*11ae0*/  LDG.E.64 R2, desc[UR36][R4.64] ;  /* 0x0000002404027981 */ /* 0x006ea8000c1e1b00 */
[----:B------:R-:W3:Y:S01]  /*11af0*/  LDG.E.64 R6, desc[UR36][R4.64+0x8] ;  /* 0x0000082404067981 */ /* 0x000ee2000c1e1b00 */
[----:B--2---:R-:W-:Y:S02]  /*11b00*/  DADD R16, R16, R2 ;  /* 0x0000000010107229 */ /* 0x004fe40000000002 */
[----:B---3--:R-:W-:-:S11]  /*11b10*/  DADD R18, R18, R6 ;  /* 0x0000000012127229 */ /* 0x008fd60000000006 */
.L_x_6997:
        /* <DEDUP_REMOVED lines=20> */
.L_x_7000:
        /* <DEDUP_REMOVED lines=19> */
.L_x_7001:
[----:B------:R-:W-:Y:S05]  /*11d90*/  BRA `(.L_x_7002) ;  /* 0x0000000000107947 */ /* 0x000fea0003800000 */
.L_x_6999:
[----:B------:R-:W3:Y:S02]  /*11da0*/  LDCU.64 UR4, c[0x0][0x768] ;  /* 0x0000ed00ff0477ac */ /* 0x000ee40008000a00 */
[----:B---3--:R-:W-:-:S04]  /*11db0*/  IADD3 R2, P0, PT, R27, UR4, RZ ;  /* 0x000000041b027c10 */ /* 0x008fc8000ff1e0ff */
[----:B-12---:R-:W-:-:S05]  /*11dc0*/  IADD3.X R3, PT, PT, RZ, UR5, RZ, P0, !PT ;  /* 0x00000005ff037c10 */ /* 0x006fca00087fe4ff */
[----:B------:R1:W-:Y:S04]  /*11dd0*/  STG.E.64 desc[UR36][R2.64], R16 ;  /* 0x0000001002007986 */ /* 0x0003e8000c101b24 */
.L_x_7002:
[----:B------:R-:W2:Y:S02]  /*11de0*/  LDCU.64 UR4, c[0x0][0x768] ;  /* 0x0000ed00ff0477ac */ /* 0x000ea40008000a00 */
[----:B--2---:R-:W-:-:S04]  /*11df0*/  IADD3 R26, P0, PT, R26, UR4, RZ ;  /* 0x000000041a1a7c10 */ /* 0x004fc8000ff1e0ff */
[----:B------:R-:W-:-:S05]  /*11e00*/  IADD3.X R27, PT, PT, RZ, UR5, RZ, P0, !PT ;  /* 0x00000005ff1b7c10 */ /* 0x000fca00087fe4ff */
[----:B------:R-:W-:Y:S01]  /*11e10*/  STG.E.64 desc[UR36][R26.64], R18 ;  /* 0x000000121a007986 */ /* 0x000fe2000c101b24 */
[----:B------:R-:W-:Y:S05]  /*11e20*/  EXIT ;  /* 0x000000000000794d */ /* 0x000fea0003800000 */
.L_x_6998:
[----:B------:R-:W-:Y:S04]  /*11e30*/  STG.E.64 desc[UR36][R4.64], R16 ;  /* 0x0000001004007986 */ /* 0x000fe8000c101b24 */
[----:B------:R-:W-:Y:S01]  /*11e40*/  STG.E.64 desc[UR36][R4.64+0x8], R18 ;  /* 0x0000081204007986 */ /* 0x000fe2000c101b24 */
[----:B------:R-:W-:Y:S05]  /*11e50*/  EXIT ;  /* 0x000000000000794d */ /* 0x000fea0003800000 */
.L_x_7003:
        /* <DEDUP_REMOVED lines=10> */
.L_x_8906:


//--------------------- .text._ZN2at6native13reduce_kernelILi128ELi4ENS0_8ReduceOpIdNS0_14func_wrapper_tIdNS0_55_GLOBAL__N__0955718d_22_SparseCsrTensorMath_cu_868dd54514ReductionAddOpIdEEEEjdLi4ELi4EEEEEvT1_ --------------------------
	.section	.text._ZN2at6native13reduce_kernelILi128ELi4ENS0_8ReduceOpIdNS0_14func_wrapper_tIdNS0_55_GLOBAL__N__0955718d_22_SparseCsrTensorMath_cu_868dd54514ReductionAddOpIdEEEEjdLi4ELi4EEEEEvT1_,"ax",@progbits
	.align	128
.text._ZN2at6native13reduce_kernelILi128ELi4ENS0_8ReduceOpIdNS0_14func_wrapper_tIdNS0_55_GLOBAL__N__0955718d_22_SparseCsrTensorMath_cu_868dd54514ReductionAddOpIdEEEEjdLi4ELi4EEEEEvT1_:
        .type           _ZN2at6native13reduce_kernelILi128ELi4ENS0_8ReduceOpIdNS0_14func_wrapper_tIdNS0_55_GLOBAL__N__0955718d_22_SparseCsrTensorMath_cu_868dd54514ReductionAddOpIdEEEEjdLi4ELi4EEEEEvT1_,@function
        .size           _ZN2at6native13reduce_kernelILi128ELi4ENS0_8ReduceOpIdNS0_14func_wrapper_tIdNS0_55_GLOBAL__N__0955718d_22_SparseCsrTensorMath_cu_868dd54514ReductionAddOpIdEEEEjdLi4ELi4EEEEEvT1_,(.L_x_8907 - _ZN2at6native13reduce_kernelILi128ELi4ENS0_8ReduceOpIdNS0_14func_wrapper_tIdNS0_55_GLOBAL__N__0955718d_22_SparseCsrTensorMath_cu_868dd54514ReductionAddOpIdEEEEjdLi4ELi4EEEEEvT1_)
        .other          _ZN2at6native13reduce_kernelILi128ELi4ENS0_8ReduceOpIdNS0_14func_wrapper_tIdNS0_55_GLOBAL__N__0955718d_22_SparseCsrTensorMath_cu_868dd54514ReductionAddOpIdEEEEjdLi4ELi4EEEEEvT1_,@"STO_CUDA_ENTRY STV_DEFAULT"
_ZN2at6native13reduce_kernelILi128ELi4ENS0_8ReduceOpIdNS0_14func_wrapper_tIdNS0_55_GLOBAL__N__0955718d_22_SparseCsrTensorMath_cu_868dd54514ReductionAddOpIdEEEEjdLi4ELi4EEEEEvT1_:
        /* <DEDUP_REMOVED lines=297> */
.L_x_7004:
        /* <DEDUP_REMOVED lines=32> */
.L_x_7008:
        /* <DEDUP_REMOVED lines=33> */
.L_x_7012:
[----:B------:R-:W-:Y:S05]  /*16a0*/  BSYNC.RECONVERGENT B1 ;  /* 0x0000000000017941 */ /* 0x000fea0003800200 */
.L_x_7011:
[----:B------:R-:W0:Y:S01]  /*16b0*/  LDC R3, c[0x0][0x394] ;  /* 0x0000e500ff037b82 */ /* 0x000e220000000800 */
[----:B------:R-:W-:-:S04]  /*16c0*/  IADD3 R18, P0, PT, R18, 0x20, RZ ;  /* 0x0000002012127810 */ /* 0x000fc80007f1e0ff */
[----:B------:R-:W-:Y:S02]  /*16d0*/  IADD3.X R19, PT, PT, RZ, R19, RZ, P0, !PT ;  /* 0x00000013ff137210 */ /* 0x000fe400007fe4ff */
[----:B0-----:R-:W-:-:S07]  /*16e0*/  IADD3 R28, PT, PT, R0, -0x4, R3 ;  /* 0xfffffffc001c7810 */ /* 0x001fce0007ffe003 */
.L_x_7010:
[----:B------:R-:W-:Y:S05]  /*16f0*/  BSYNC.RECONVERGENT B0 ;  /* 0x0000000000007941 */ /* 0x000fea0003800200 */
.L_x_7009:
        /* <DEDUP_REMOVED lines=19> */
.L_x_7015:
[C---:B------:R-:W-:Y:S01]  /*1830*/  IMAD.WIDE.U32 R10, R3.reuse, 0x20, R18 ;  /* 0x00000020030a7825 */ /* 0x040fe200078e0012 */
[----:B------:R-:W0:Y:S04]  /*1840*/  LDCU UR4, c[0x0][0x39c] ;  /* 0x00007380ff0477ac */ /* 0x000e280008000800 */
[----:B------:R-:W2:Y:S01]  /*1850*/  LDG.E.ENL2.256 R24, R12, desc[UR36][R10.64] ;  /* 0xfe0000240a0c797e */ /* 0x000ea20008121918 */
[----:B0-----:R-:W-:-:S04]  /*1860*/  IADD3 R3, PT, PT, R3, UR4, RZ ;  /* 0x0000000403037c10 */ /* 0x001fc8000fffe0ff */
[----:B------:R-:W-:-:S04]  /*1870*/  LEA R21, R3, 0x3, 0x2 ;  /* 0x0000000303157811 */ /* 0x000fc800078e10ff */
[----:B------:R-:W-:Y:S01]  /*1880*/  ISETP.GE.U32.AND P1, PT, R21, R28, PT ;  /* 0x0000001c1500720c */ /* 0x000fe20003f26070 */
[----:B--2---:R-:W-:Y:S02]  /*1890*/  DADD R4, R12, R4 ;  /* 0x000000000c047229 */ /* 0x004fe40000000004 */
[----:B------:R-:W-:Y:S02]  /*18a0*/  DADD R8, R14, R8 ;  /* 0x000000000e087229 */ /* 0x000fe40000000008 */
[----:B------:R-:W-:Y:S02]  /*18b0*/  DADD R6, R24, R6 ;  /* 0x0000000018067229 */ /* 0x000fe40000000006 */
[----:B------:R-:W-:-:S06]  /*18c0*/  DADD R68, R26, R68 ;  /* 0x000000001a447229 */ /* 0x000fcc0000000044 */
[----:B------:R-:W-:Y:S05]  /*18d0*/  @!P1 BRA `(.L_x_7015) ;  /* 0xfffffffc00d49947 */ /* 0x000fea000383ffff */
.L_x_7014:
[----:B------:R-:W-:Y:S05]  /*18e0*/  BSYNC.RECONVERGENT B0 ;  /* 0x0000000000007941 */ /* 0x000fea0003800200 */
.L_x_7013:
        /* <DEDUP_REMOVED lines=9> */
.L_x_7017:
[----:B------:R-:W-:Y:S05]  /*1980*/  BSYNC.RECONVERGENT B0 ;  /* 0x0000000000007941 */ /* 0x000fea0003800200 */
.L_x_7016:
[----:B------:R-:W-:Y:S01]  /*1990*/  DADD R4, R8, R4 ;  /* 0x0000000008047229 */ /* 0x000fe20000000004 */
[----:B------:R-:W-:Y:S02]  /*19a0*/  CS2R R74, SRZ ;  /* 0x00000000004a7805 */ /* 0x000fe4000001ff00 */
[----:B------:R-:W-:Y:S02]  /*19b0*/  CS2R R72, SRZ ;  /* 0x0000000000487805 */ /* 0x000fe4000001ff00 */
[----:B------:R-:W-:-:S03]  /*19c0*/  CS2R R70, SRZ ;  /* 0x0000000000467805 */ /* 0x000fc6000001ff00 */
[----:B------:R-:W-:-:S08]  /*19d0*/  DADD R4, R4, R6 ;  /* 0x0000000004047229 */ /* 0x000fd00000000006 */
[----:B------:R-:W-:Y:S01]  /*19e0*/  DADD R68, R4, R68 ;  /* 0x0000000004447229 */ /* 0x000fe20000000044 */
[----:B------:R-:W-:Y:S10]  /*19f0*/  BRA `(.L_x_7006) ;  /* 0x000000a400e87947 */ /* 0x000ff40003800000 */
.L_x_7007:
        /* <DEDUP_REMOVED lines=71> */
.L_x_7021:
        /* <DEDUP_REMOVED lines=36> */
.L_x_7020:
[----:B------:R-:W-:Y:S05]  /*20b0*/  BSYNC.RECONVERGENT B0 ;  /* 0x0000000000007941 */ /* 0x000fea0003800200 */
.L_x_7019:
        /* <DEDUP_REMOVED lines=23> */
.L_x_7023:
[----:B------:R-:W-:Y:S05]  /*2230*/  BSYNC.RECONVERGENT B0 ;  /* 0x0000000000007941 */ /* 0x000fea0003800200 */
.L_x_7022:
        /* <DEDUP_REMOVED lines=26> */
.L_x_7025:
[----:B------:R-:W-:Y:S05]  /*23e0*/  BSYNC.RECONVERGENT B0 ;  /* 0x0000000000007941 */ /* 0x000fea0003800200 */
.L_x_7024:
        /* <DEDUP_REMOVED lines=13> */
.L_x_7018:
        /* <DEDUP_REMOVED lines=67> */
.L_x_7029:
        /* <DEDUP_REMOVED lines=40> */
.L_x_7028:
[----:B------:R-:W-:Y:S05]  /*2b70*/  BSYNC.RECONVERGENT B0 ;  /* 0x0000000000007941 */ /* 0x000fea0003800200 */
.L_x_7027:
        /* <DEDUP_REMOVED lines=27> */
.L_x_7031:
[----:B------:R-:W-:Y:S05]  /*2d30*/  BSYNC.RECONVERGENT B0 ;  /* 0x0000000000007941 */ /* 0x000fea0003800200 */
.L_x_7030:
        /* <DEDUP_REMOVED lines=22> */
[----:B------:R-:W-:Y:S02]  /*2ea0*/  @!P0 DADD R68, R68, R40 ;  /* 0x0000000044448229 */ /* 0x000fe40000000028 */
[----:B------:R-:W-:Y:S02]  /*2eb0*/  @!P0 DADD R70, R70, R42 ;  /* 0x0000000046468229 */ /* 0x000fe4000000002a */
[----:B------:R-:W-:Y:S02]  /*2ec0*/  @!P0 DADD R72, R72, R44 ;  /* 0x0000000048488229 */ /* 0x000fe4000000002c */
[----:B------:R-:W-:-:S11]  /*2ed0*/  @!P0 DADD R74, R74, R46 ;  /* 0x000000004a4a8229 */ /* 0x000fd6000000002e */
.L_x_7033:
[----:B------:R-:W-:Y:S05]  /*2ee0*/  BSYNC.RECONVERGENT B0 ;  /* 0x0000000000007941 */ /* 0x000fea0003800200 */
.L_x_7032:
        /* <DEDUP_REMOVED lines=13> */
.L_x_7026:
        /* <DEDUP_REMOVED lines=72> */
.L_x_7041:
        /* <DEDUP_REMOVED lines=329> */
.L_x_7037:
        /* <DEDUP_REMOVED lines=241> */
.L_x_7038:
        /* <DEDUP_REMOVED lines=241> */
.L_x_7039:
        /* <DEDUP_REMOVED lines=241> */
.L_x_7040:
[----:B------:R-:W-:-:S04]  /*7600*/  LOP3.LUT R33, R0, 0xffffffe0, RZ, 0xc0, !PT ;  /* 0xffffffe000217812 */ /* 0x000fc800078ec0ff */
[----:B------:R-:W-:-:S04]  /*7610*/  IADD3 R32, P1, PT, R33, R18, RZ ;  /* 0x0000001221207210 */ /* 0x000fc80007f3e0ff */
[----:B------:R-:W-:-:S06]  /*7620*/  IADD3.X R33, PT, PT, RZ, R19, RZ, P1, !PT ;  /* 0x00000013ff217210 */ /* 0x000fcc0000ffe4ff */
[----:B------:R-:W5:Y:S03]  /*7630*/  LDG.E.ENL2.256 R36, R32, desc[UR36][R32.64] ;  /* 0xfe0000242020797e */ /* 0x000f660008121924 */
.L_x_7036:
        /* <DEDUP_REMOVED lines=12> */
[----:B------:R-:W-:Y:S02]  /*7700*/  DADD R66, R50, R66 ;  /* 0x0000000032427229 */ /* 0x000fe40000000042 */
[----:B------:R-:W-:Y:S01]  /*7710*/  DADD R68, R44, R68 ;  /* 0x000000002c447229 */ /* 0x000fe20000000044 */
[----:B------:R-:W-:Y:S01]  /*7720*/  ISETP.GE.U32.AND P1, PT, R85, R4, PT ;  /* 0x000000045500720c */ /* 0x000fe20003f26070 */
[----:B------:R-:W-:Y:S02]  /*7730*/  DADD R70, R46, R70 ;  /* 0x000000002e467229 */ /* 0x000fe40000000046 */
[----:B------:R-:W-:-:S02]  /*7740*/  DADD R72, R40, R72 ;  /* 0x0000000028487229 */ /* 0x000fc40000000048 */
[----:B------:R-:W-:Y:S02]  /*7750*/  DADD R74, R42, R74 ;  /* 0x000000002a4a7229 */ /* 0x000fe4000000004a */
[----:B------:R-:W-:Y:S02]  /*7760*/  DADD R76, R32, R76 ;  /* 0x00000000204c7229 */ /* 0x000fe4000000004c */
[----:B------:R-:W-:Y:S02]  /*7770*/  DADD R78, R34, R78 ;  /* 0x00000000224e7229 */ /* 0x000fe4000000004e */
[----:B------:R-:W-:Y:S02]  /*7780*/  DADD R80, R36, R80 ;  /* 0x0000000024507229 */ /* 0x000fe40000000050 */
[----:B------:R-:W-:Y:S01]  /*7790*/  DADD R82, R38, R82 ;  /* 0x0000000026527229 */ /* 0x000fe20000000052 */
[----:B------:R-:W-:Y:S10]  /*77a0*/  @!P1 BRA `(.L_x_7041) ;  /* 0xffffffbc00249947 */ /* 0x000ff4000383ffff */
.L_x_7035:
[----:B0-----:R-:W-:Y:S05]  /*77b0*/  BSYNC.RECONVERGENT B0 ;  /* 0x0000000000007941 */ /* 0x001fea0003800200 */
.L_x_7034:
        /* <DEDUP_REMOVED lines=284> */
.L_x_7045:
[----:B------:R-:W-:Y:S02]  /*8980*/  SHF.R.U32.HI R18, RZ, 0x5, R18 ;  /* 0x00000005ff127819 */ /* 0x000fe40000011612 */
[----:B------:R-:W-:-:S07]  /*8990*/  MOV R19, RZ ;  /* 0x000000ff00137202 */ /* 0x000fce0000000f00 */
.L_x_7044:
        /* <DEDUP_REMOVED lines=284> */
.L_x_7047:
[----:B------:R-:W-:Y:S02]  /*9b60*/  SHF.R.U32.HI R26, RZ, 0x5, R25 ;  /* 0x00000005ff1a7819 */ /* 0x000fe40000011619 */
[----:B------:R-:W-:-:S07]  /*9b70*/  MOV R27, RZ ;  /* 0x000000ff001b7202 */ /* 0x000fce0000000f00 */
.L_x_7046:
        /* <DEDUP_REMOVED lines=281> */
.L_x_7049:
[----:B------:R-:W-:Y:S02]  /*ad10*/  SHF.R.U32.HI R26, RZ, 0x5, R25 ;  /* 0x00000005ff1a7819 */ /* 0x000fe40000011619 */
[----:B------:R-:W-:-:S07]  /*ad20*/  MOV R27, RZ ;  /* 0x000000ff001b7202 */ /* 0x000fce0000000f00 */
.L_x_7048:
        /* <DEDUP_REMOVED lines=281> */
.L_x_7051:
[----:B------:R-:W-:Y:S01]  /*bec0*/  SHF.R.U32.HI R26, RZ, 0x5, R18 ;  /* 0x00000005ff1a7819 */ /* 0x000fe20000011612 */
[----:B------:R-:W-:-:S07]  /*bed0*/  IMAD.MOV.U32 R27, RZ, RZ, RZ ;  /* 0x000000ffff1b7224 */ /* 0x000fce00078e00ff */
.L_x_7050:
[----:B------:R-:W-:-:S04]  /*bee0*/  LEA R24, P0, R26, R24, 0x5 ;  /* 0x000000181a187211 */ /* 0x000fc800078028ff */
[----:B------:R-:W-:-:S05]  /*bef0*/  LEA.HI.X R25, R26, R5, R27, 0x5, P0 ;  /* 0x000000051a197211 */ /* 0x000fca00000f2c1b */
[----:B------:R0:W5:Y:S04]  /*bf00*/  LDG.E.ENL2.256 R36, R32, desc[UR36][R24.64] ;  /* 0xfe0000241820797e */ /* 0x0001680008121924 */
.L_x_7043:
[----:B------:R-:W-:Y:S05]  /*bf10*/  BSYNC.RECONVERGENT B0 ;  /* 0x0000000000007941 */ /* 0x000fea0003800200 */
.L_x_7042:
        /* <DEDUP_REMOVED lines=27> */
.L_x_7053:
[----:B------:R-:W-:Y:S05]  /*c0d0*/  BSYNC.RECONVERGENT B0 ;  /* 0x0000000000007941 */ /* 0x000fea0003800200 */
.L_x_7052:
        /* <DEDUP_REMOVED lines=12> */
.L_x_7006:
[----:B------:R-:W-:Y:S05]  /*c1a0*/  BSYNC.RECONVERGENT B6 ;  /* 0x0000000000067941 */ /* 0x000fea0003800200 */
.L_x_7005:
        /* <DEDUP_REMOVED lines=16> */
.L_x_7057:
        /* <DEDUP_REMOVED lines=19> */
.L_x_7056:
[----:B------:R-:W-:Y:S05]  /*c3e0*/  BSYNC.RECONVERGENT B0 ;  /* 0x0000000000007941 */ /* 0x000fea0003800200 */
.L_x_7055:
[----:B------:R-:W-:Y:S01]  /*c3f0*/  IMAD.MOV.U32 R0, RZ, RZ, R15 ;  /* 0x000000ffff007224 */ /* 0x000fe200078e000f */
[----:B------:R-:W-:Y:S06]  /*c400*/  @P1 BRA `(.L_x_7057) ;  /* 0xfffffffc00a81947 */ /* 0x000fec000383ffff */
.L_x_7054:
        /* <DEDUP_REMOVED lines=19> */
.L_x_7062:
        /* <DEDUP_REMOVED lines=18> */
.L_x_7061:
[----:B------:R-:W-:Y:S05]  /*c660*/  BSYNC.RECONVERGENT B0 ;  /* 0x0000000000007941 */ /* 0x000fea0003800200 */
.L_x_7060:
[----:B------:R-:W-:Y:S01]  /*c670*/  IMAD.MOV.U32 R4, RZ, RZ, R16 ;  /* 0x000000ffff047224 */ /* 0x000fe200078e0010 */
[----:B------:R-:W-:Y:S06]  /*c680*/  @P1 BRA `(.L_x_7062) ;  /* 0xfffffffc00ac1947 */ /* 0x000fec000383ffff */
.L_x_7059:
[----:B------:R-:W-:Y:S01]  /*c690*/  ISETP.GE.U32.AND P0, PT, R0, 0x2, PT ;  /* 0x000000020000780c */ /* 0x000fe20003f06070 */
[----:B------:R-:W-:Y:S05]  /*c6a0*/  WARPSYNC.ALL ;  /* 0x0000000000007948 */ /* 0x000fea0003800000 */
[----:B------:R-:W-:Y:S07]  /*c6b0*/  BAR.SYNC.DEFER_BLOCKING 0x0 ;  /* 0x0000000000007b1d */ /* 0x000fee0000010000 */
[----:B------:R-:W-:Y:S05]  /*c6c0*/  @!P0 BRA `(.L_x_7058) ;  /* 0x0000000000408947 */ /* 0x000fea0003800000 */
[----:B---34-:R-:W-:-:S07]  /*c6d0*/  MOV R3, 0x1 ;  /* 0x0000000100037802 */ /* 0x018fce0000000f00 */
.L_x_7063:
        /* <DEDUP_REMOVED lines=15> */
.L_x_7058:
        /* <DEDUP_REMOVED lines=282> */
.L_x_7064:
        /* <DEDUP_REMOVED lines=276> */
.L_x_7065:
        /* <DEDUP_REMOVED lines=276> */
.L_x_7066:
        /* <DEDUP_REMOVED lines=276> */
.L_x_7067:
        /* <DEDUP_REMOVED lines=293> */
.L_x_7069:
        /* <DEDUP_REMOVED lines=276> */
.L_x_7070:
        /* <DEDUP_REMOVED lines=276> */
.L_x_7071:
        /* <DEDUP_REMOVED lines=276> */
.L_x_7072:
        /* <DEDUP_REMOVED lines=26> */
.L_x_7074:
[----:B------:R-:W-:Y:S05]  /*154e0*/  BSYNC.RECONVERGENT B0 ;  /* 0x0000000000007941 */ /* 0x000fea0003800200 */
.L_x_7073:
        /* <DEDUP_REMOVED lines=35> */
.L_x_7076:
[----:B------:R-:W-:Y:S05]  /*15720*/  BSYNC.RECONVERGENT B0 ;  /* 0x0000000000007941 */ /* 0x000fea0003800200 */
.L_x_7075:
        /* <DEDUP_REMOVED lines=45> */
.L_x_7081:
        /* <DEDUP_REMOVED lines=9> */
[----:B---3--:R-:W-:Y:S02]  /*15a90*/  DADD R28, R8, R28 ;  /* 0x00000000081c7229 */ /* 0x008fe4000000001c */
[----:B----4-:R-:W-:Y:S02]  /*15aa0*/  DADD R30, R10, R30 ;  /* 0x000000000a1e7229 */ /* 0x010fe4000000001e */
[----:B--2---:R-:W-:Y:S02]  /*15ab0*/  DADD R24, R12, R24 ;  /* 0x000000000c187229 */ /* 0x004fe40000000018 */
[----:B------:R-:W-:-:S06]  /*15ac0*/  DADD R26, R14, R26 ;  /* 0x000000000e1a7229 */ /* 0x000fcc000000001a */
[----:B------:R-:W-:Y:S05]  /*15ad0*/  @!P1 BRA `(.L_x_7081) ;  /* 0xfffffffc00c89947 */ /* 0x000fea000383ffff */
[----:B------:R-:W-:Y:S05]  /*15ae0*/  BSYNC.RECONVERGENT B1 ;  /* 0x0000000000017941 */ /* 0x000fea0003800200 */
.L_x_7080:
[----:B------:R-:W-:Y:S05]  /*15af0*/  BRA `(.L_x_7079) ;  /* 0x00000000008c7947 */ /* 0x000fea0003800000 */
.L_x_7078:
        /* <DEDUP_REMOVED lines=21> */
.L_x_7082:
        /* <DEDUP_REMOVED lines=9> */
[----:B---3--:R-:W-:Y:S02]  /*15ce0*/  DADD R28, R8, R28 ;  /* 0x00000000081c7229 */ /* 0x008fe4000000001c */
[----:B----4-:R-:W-:Y:S02]  /*15cf0*/  DADD R30, R10, R30 ;  /* 0x000000000a1e7229 */ /* 0x010fe4000000001e */
[----:B--2---:R-:W-:Y:S02]  /*15d00*/  DADD R24, R12, R24 ;  /* 0x000000000c187229 */ /* 0x004fe40000000018 */
[----:B-----5:R-:W-:-:S06]  /*15d10*/  DADD R26, R14, R26 ;  /* 0x000000000e1a7229 */ /* 0x020fcc000000001a */
[----:B------:R-:W-:Y:S05]  /*15d20*/  @!P1 BRA `(.L_x_7082) ;  /* 0xfffffffc00c89947 */ /* 0x000fea000383ffff */
.L_x_7079:
[----:B------:R-:W-:Y:S05]  /*15d30*/  BSYNC.RECONVERGENT B0 ;  /* 0x0000000000007941 */ /* 0x000fea0003800200 */
.L_x_7077:
        /* <DEDUP_REMOVED lines=11> */
.L_x_7086:
        /* <DEDUP_REMOVED lines=11> */
[----:B-1----:R-:W-:Y:S02]  /*15ea0*/  DADD R28, R28, R8 ;  /* 0x000000001c1c7229 */ /* 0x002fe40000000008 */
[----:B------:R-:W-:Y:S02]  /*15eb0*/  DADD R30, R30, R10 ;  /* 0x000000001e1e7229 */ /* 0x000fe4000000000a */
[----:B--2---:R-:W-:Y:S02]  /*15ec0*/  DADD R24, R24, R12 ;  /* 0x0000000018187229 */ /* 0x004fe4000000000c */
[----:B------:R-:W-:-:S03]  /*15ed0*/  DADD R26, R26, R14 ;  /* 0x000000001a1a7229 */ /* 0x000fc6000000000e */
[----:B------:R3:W-:Y:S04]  /*15ee0*/  STS.128 [R3], R28 ;  /* 0x0000001c03007388 */ /* 0x0007e80000000c00 */
[----:B------:R3:W-:Y:S04]  /*15ef0*/  STS.128 [R3+0x10], R24 ;  /* 0x0000101803007388 */ /* 0x0007e80000000c00 */
.L_x_7085:
[----:B------:R-:W-:Y:S05]  /*15f00*/  BSYNC.RECONVERGENT B0 ;  /* 0x0000000000007941 */ /* 0x000fea0003800200 */
.L_x_7084:
[----:B------:R-:W-:-:S03]  /*15f10*/  UISETP.GT.U32.AND UP0, UPT, UR4, 0x3, UPT ;  /* 0x000000030400788c */ /* 0x000fc6000bf04070 */
[----:B------:R-:W-:-:S06]  /*15f20*/  UMOV UR4, UR7 ;  /* 0x0000000700047c82 */ /* 0x000fcc0008000000 */
[----:B------:R-:W-:Y:S05]  /*15f30*/  BRA.U UP0, `(.L_x_7086) ;  /* 0xfffffffd00ac7547 */ /* 0x000fea000b83ffff */
.L_x_7083:
        /* <DEDUP_REMOVED lines=12> */
.L_x_7091:
        /* <DEDUP_REMOVED lines=11> */
[----:B-1-34-:R-:W-:Y:S02]  /*160b0*/  DADD R28, R28, R8 ;  /* 0x000000001c1c7229 */ /* 0x01afe40000000008 */
[----:B------:R-:W-:Y:S02]  /*160c0*/  DADD R30, R30, R10 ;  /* 0x000000001e1e7229 */ /* 0x000fe4000000000a */
[----:B0-----:R-:W-:Y:S02]  /*160d0*/  DADD R24, R24, R12 ;  /* 0x0000000018187229 */ /* 0x001fe4000000000c */
[----:B------:R-:W-:-:S03]  /*160e0*/  DADD R26, R26, R14 ;  /* 0x000000001a1a7229 */ /* 0x000fc6000000000e */
[----:B------:R0:W-:Y:S04]  /*160f0*/  STS.128 [R3], R28 ;  /* 0x0000001c03007388 */ /* 0x0001e80000000c00 */
[----:B------:R0:W-:Y:S04]  /*16100*/  STS.128 [R3+0x10], R24 ;  /* 0x0000101803007388 */ /* 0x0001e80000000c00 */
.L_x_7090:
[----:B------:R-:W-:Y:S05]  /*16110*/  BSYNC.RECONVERGENT B0 ;  /* 0x0000000000007941 */ /* 0x000fea0003800200 */
.L_x_7089:
[----:B------:R-:W-:Y:S01]  /*16120*/  IMAD.MOV.U32 R0, RZ, RZ, R2 ;  /* 0x000000ffff007224 */ /* 0x000fe200078e0002 */
[----:B------:R-:W-:Y:S06]  /*16130*/  @P2 BRA `(.L_x_7091) ;  /* 0xfffffffc00b02947 */ /* 0x000fec000383ffff */
.L_x_7088:
[----:B------:R-:W-:Y:S01]  /*16140*/  BAR.SYNC.DEFER_BLOCKING 0x0 ;  /* 0x0000000000007b1d */ /* 0x000fe20000010000 */
[----:B------:R-:W-:-:S09]  /*16150*/  UISETP.GE.U32.AND UP0, UPT, UR4, 0x2, UPT ;  /* 0x000000020400788c */ /* 0x000fd2000bf06070 */
[----:B------:R-:W-:Y:S05]  /*16160*/  BRA.U !UP0, `(.L_x_7087) ;  /* 0x0000000108407547 */ /* 0x000fea000b800000 */
[----:B--2---:R-:W-:-:S07]  /*16170*/  MOV R13, 0x1 ;  /* 0x00000001000d7802 */ /* 0x004fce0000000f00 */
.L_x_7092:
        /* <DEDUP_REMOVED lines=10> */
[----:B---3--:R-:W-:-:S04]  /*16220*/  SHF.L.U32 R13, R13, 0x1, RZ ;  /* 0x000000010d0d7819 */ /* 0x008fc800000006ff */
[----:B------:R-:W-:Y:S01]  /*16230*/  ISETP.GE.AND P1, PT, R13, UR4, PT ;  /* 0x000000040d007c0c */ /* 0x000fe2000bf26270 */
[----:B--2---:R-:W-:Y:S02]  /*16240*/  DADD R24, R8, R24 ;  /* 0x0000000008187229 */ /* 0x004fe40000000018 */
[----:B----4-:R-:W-:-:S10]  /*16250*/  DADD R26, R10, R26 ;  /* 0x000000000a1a7229 */ /* 0x010fd4000000001a */
[----:B------:R-:W-:Y:S05]  /*16260*/  @!P1 BRA `(.L_x_7092) ;  /* 0xfffffffc00c49947 */ /* 0x000fea000383ffff */
.L_x_7087:
        /* <DEDUP_REMOVED lines=22> */
[----:B--2---:R-:W-:-:S02]  /*163d0*/  @P0 DADD R28, R28, R2 ;  /* 0x000000001c1c0229 */ /* 0x004fc40000000002 */
[----:B---3--:R-:W-:-:S10]  /*163e0*/  @P0 DADD R30, R30, R4 ;  /* 0x000000001e1e0229 */ /* 0x008fd40000000004 */
[----:B------:R0:W-:Y:S01]  /*163f0*/  @!P1 STG.E.64 desc[UR36][R20.64], R28 ;  /* 0x0000001c14009986 */ /* 0x0001e2000c101b24 */
[----:B----4-:R-:W-:-:S03]  /*16400*/  @P0 DADD R24, R24, R6 ;  /* 0x0000000018180229 */ /* 0x010fc60000000006 */
[----:B------:R0:W-:Y:S01]  /*16410*/  @!P1 STG.E.64 desc[UR36][R14.64], R30 ;  /* 0x0000001e0e009986 */ /* 0x0001e2000c101b24 */
[----:B------:R-:W-:-:S03]  /*16420*/  @P0 DADD R26, R26, R8 ;  /* 0x000000001a1a0229 */ /* 0x000fc60000000008 */
        /* <DEDUP_REMOVED lines=22> */
.L_x_7095:
        /* <DEDUP_REMOVED lines=19> */
.L_x_7096:
[----:B------:R-:W-:Y:S05]  /*166c0*/  BRA `(.L_x_7097) ;  /* 0x0000000000047947 */ /* 0x000fea0003800000 */
.L_x_7094:
[----:B------:R1:W-:Y:S02]  /*166d0*/  STG.E.64 desc[UR36][R20.64], R28 ;  /* 0x0000001c14007986 */ /* 0x0003e4000c101b24 */
.L_x_7097:
        /* <DEDUP_REMOVED lines=23> */
.L_x_7099:
        /* <DEDUP_REMOVED lines=19> */
.L_x_7100:
[----:B------:R-:W-:Y:S05]  /*16980*/  BRA `(.L_x_7101) ;  /* 0x00000000000c7947 */ /* 0x000fea0003800000 */
.L_x_7098:
[----:B------:R-:W-:-:S04]  /*16990*/  IADD3 R18, P0, PT, R18, UR6, RZ ;  /* 0x0000000612127c10 */ /* 0x000fc8000ff1e0ff */
[----:B------:R-:W-:-:S05]  /*169a0*/  IADD3.X R19, PT, PT, RZ, UR7, RZ, P0, !PT ;  /* 0x00000007ff137c10 */ /* 0x000fca00087fe4ff */
[----:B------:R3:W-:Y:S04]  /*169b0*/  STG.E.64 desc[UR36][R18.64], R24 ;  /* 0x0000001812007986 */ /* 0x0007e8000c101b24 */
.L_x_7101:
[----:B------:R-:W4:Y:S02]  /*169c0*/  LDCU.64 UR4, c[0x0][0x768] ;  /* 0x0000ed00ff0477ac */ /* 0x000f240008000a00 */
[----:B----4-:R-:W-:-:S04]  /*169d0*/  IADD3 R16, P0, PT, R16, UR4, RZ ;  /* 0x0000000410107c10 */ /* 0x010fc8000ff1e0ff */
[----:B------:R-:W-:-:S05]  /*169e0*/  IADD3.X R17, PT, PT, RZ, UR5, RZ, P0, !PT ;  /* 0x00000005ff117c10 */ /* 0x000fca00087fe4ff */
[----:B------:R-:W-:Y:S01]  /*169f0*/  STG.E.64 desc[UR36][R16.64], R26 ;  /* 0x0000001a10007986 */ /* 0x000fe2000c101b24 */
[----:B------:R-:W-:Y:S05]  /*16a00*/  EXIT ;  /* 0x000000000000794d */ /* 0x000fea0003800000 */
.L_x_7093:
        /* <DEDUP_REMOVED lines=9> */
[----:B---3--:R-:W-:-:S02]  /*16aa0*/  DADD R28, R28, R2 ;  /* 0x000000001c1c7229 */ /* 0x008fc40000000002 */
[----:B----4-:R-:W-:Y:S02]  /*16ab0*/  DADD R30, R30, R6 ;  /* 0x000000001e1e7229 */ /* 0x010fe40000000006 */
[----:B--2---:R-:W-:Y:S02]  /*16ac0*/  DADD R24, R24, R8 ;  /* 0x0000000018187229 */ /* 0x004fe40000000008 */
[----:B------:R-:W-:-:S11]  /*16ad0*/  DADD R26, R26, R10 ;  /* 0x000000001a1a7229 */ /* 0x000fd6000000000a */
.L_x_7102:
        /* <DEDUP_REMOVED lines=20> */
.L_x_7105:
        /* <DEDUP_REMOVED lines=19> */
.L_x_7106:
[----:B------:R-:W-:Y:S05]  /*16d50*/  BRA `(.L_x_7107) ;  /* 0x0000000000107947 */ /* 0x000fea0003800000 */
.L_x_7104:
[----:B------:R-:W0:Y:S02]  /*16d60*/  LDCU.64 UR4, c[0x0][0x768] ;  /* 0x0000ed00ff0477ac */ /* 0x000e240008000a00 */
[----:B0-----:R-:W-:-:S04]  /*16d70*/  IADD3 R22, P0, PT, R22, UR4, RZ ;  /* 0x0000000416167c10 */ /* 0x001fc8000ff1e0ff */
[----:B------:R-:W-:-:S05]  /*16d80*/  IADD3.X R23, PT, PT, RZ, UR5, RZ, P0, !PT ;  /* 0x00000005ff177c10 */ /* 0x000fca00087fe4ff */
[----:B------:R0:W-:Y:S04]  /*16d90*/  STG.E.64 desc[UR36][R22.64], R28 ;  /* 0x0000001c16007986 */ /* 0x0001e8000c101b24 */
.L_x_7107:
        /* <DEDUP_REMOVED lines=23> */
.L_x_7109:
        /* <DEDUP_REMOVED lines=19> */
.L_x_7110:
[----:B------:R-:W-:Y:S05]  /*17040*/  BRA `(.L_x_7111) ;  /* 0x00000000000c7947 */ /* 0x000fea0003800000 */
.L_x_7108:
[----:B------:R-:W-:-:S04]  /*17050*/  IADD3 R18, P0, PT, R18, UR6, RZ ;  /* 0x0000000612127c10 */ /* 0x000fc8000ff1e0ff */
[----:B------:R-:W-:-:S05]  /*17060*/  IADD3.X R19, PT, PT, RZ, UR7, RZ, P0, !PT ;  /* 0x00000007ff137c10 */ /* 0x000fca00087fe4ff */
[----:B------:R2:W-:Y:S04]  /*17070*/  STG.E.64 desc[UR36][R18.64], R24 ;  /* 0x0000001812007986 */ /* 0x0005e8000c101b24 */
.L_x_7111:
[----:B------:R-:W3:Y:S02]  /*17080*/  LDCU.64 UR4, c[0x0][0x768] ;  /* 0x0000ed00ff0477ac */ /* 0x000ee40008000a00 */
[----:B---3--:R-:W-:-:S04]  /*17090*/  IADD3 R16, P0, PT, R16, UR4, RZ ;  /* 0x0000000410107c10 */ /* 0x008fc8000ff1e0ff */
[----:B------:R-:W-:-:S05]  /*170a0*/  IADD3.X R17, PT, PT, RZ, UR5, RZ, P0, !PT ;  /* 0x00000005ff117c10 */ /* 0x000fca00087fe4ff */
[----:B------:R-:W-:Y:S01]  /*170b0*/  STG.E.64 desc[UR36][R16.64], R26 ;  /* 0x0000001a10007986 */ /* 0x000fe2000c101b24 */
[----:B------:R-:W-:Y:S05]  /*170c0*/  EXIT ;  /* 0x000000000000794d */ /* 0x000fea0003800000 */
.L_x_7103:
[----:B------:R-:W-:Y:S04]  /*170d0*/  STG.E.64 desc[UR36][R4.64], R28 ;  /* 0x0000001c04007986 */ /* 0x000fe8000c101b24 */
[----:B------:R-:W-:Y:S04]  /*170e0*/  STG.E.64 desc[UR36][R4.64+0x8], R30 ;  /* 0x0000081e04007986 */ /* 0x000fe8000c101b24 */
[----:B------:R-:W-:Y:S04]  /*170f0*/  STG.E.64 desc[UR36][R4.64+0x10], R24 ;  /* 0x0000101804007986 */ /* 0x000fe8000c101b24 */
[----:B------:R-:W-:Y:S01]  /*17100*/  STG.E.64 desc[UR36][R4.64+0x18], R26 ;  /* 0x0000181a04007986 */ /* 0x000fe2000c101b24 */
[----:B------:R-:W-:Y:S05]  /*17110*/  EXIT ;  /* 0x000000000000794d */ /* 0x000fea0003800000 */
.L_x_7068:
        /* <DEDUP_REMOVED lines=59> */
.L_x_7114:
        /* <DEDUP_REMOVED lines=19> */
.L_x_7115:
[----:B------:R-:W-:Y:S05]  /*17600*/  BRA `(.L_x_7116) ;  /* 0x0000000000047947 */ /* 0x000fea0003800000 */
.L_x_7113:
[----:B------:R1:W-:Y:S02]  /*17610*/  STG.E.64 desc[UR36][R20.64], R68 ;  /* 0x0000004414007986 */ /* 0x0003e4000c101b24 */
.L_x_7116:
        /* <DEDUP_REMOVED lines=23> */
.L_x_7118:
        /* <DEDUP_REMOVED lines=19> */
.L_x_7119:
[----:B------:R-:W-:Y:S05]  /*178c0*/  BRA `(.L_x_7120) ;  /* 0x00000000000c7947 */ /* 0x000fea0003800000 */
.L_x_7117:
[----:B------:R-:W-:-:S05]  /*178d0*/  IADD3 R24, P0, PT, R24, UR6, RZ ;  /* 0x0000000618187c10 */ /* 0x000fca000ff1e0ff */
[----:B------:R-:W-:-:S05]  /*178e0*/  IMAD.X R25, RZ, RZ, UR7, P0 ;  /* 0x00000007ff197e24 */ /* 0x000fca00080e06ff */
[----:B------:R3:W-:Y:S03]  /*178f0*/  STG.E.64 desc[UR36][R24.64], R72 ;  /* 0x0000004818007986 */ /* 0x0007e6000c101b24 */
.L_x_7120:
[----:B------:R-:W4:Y:S02]  /*17900*/  LDCU.64 UR4, c[0x0][0x768] ;  /* 0x0000ed00ff0477ac */ /* 0x000f240008000a00 */
[----:B----4-:R-:W-:-:S04]  /*17910*/  IADD3 R16, P0, PT, R16, UR4, RZ ;  /* 0x0000000410107c10 */ /* 0x010fc8000ff1e0ff */
[----:B------:R-:W-:-:S05]  /*17920*/  IADD3.X R17, PT, PT, RZ, UR5, RZ, P0, !PT ;  /* 0x00000005ff117c10 */ /* 0x000fca00087fe4ff */
[----:B------:R-:W-:Y:S01]  /*17930*/  STG.E.64 desc[UR36][R16.64], R74 ;  /* 0x0000004a10007986 */ /* 0x000fe2000c101b24 */
[----:B------:R-:W-:Y:S05]  /*17940*/  EXIT ;  /* 0x000000000000794d */ /* 0x000fea0003800000 */
.L_x_7112:
        /* <DEDUP_REMOVED lines=9> */
[----:B--2---:R-:W-:-:S02]  /*179e0*/  DADD R68, R68, R2 ;  /* 0x0000000044447229 */ /* 0x004fc40000000002 */
[----:B---3--:R-:W-:Y:S02]  /*179f0*/  DADD R70, R70, R6 ;  /* 0x0000000046467229 */ /* 0x008fe40000000006 */
[----:B----4-:R-:W-:Y:S02]  /*17a00*/  DADD R72, R72, R8 ;  /* 0x0000000048487229 */ /* 0x010fe40000000008 */
[----:B------:R-:W-:-:S11]  /*17a10*/  DADD R74, R74, R10 ;  /* 0x000000004a4a7229 */ /* 0x000fd6000000000a */
.L_x_7121:
        /* <DEDUP_REMOVED lines=20> */
.L_x_7124:
        /* <DEDUP_REMOVED lines=19> */
.L_x_7125:
[----:B------:R-:W-:Y:S05]  /*17c90*/  BRA `(.L_x_7126) ;  /* 0x0000000000107947 */ /* 0x000fea0003800000 */
.L_x_7123:
[----:B------:R-:W0:Y:S02]  /*17ca0*/  LDCU.64 UR4, c[0x0][0x768] ;  /* 0x0000ed00ff0477ac */ /* 0x000e240008000a00 */
[----:B0-----:R-:W-:-:S04]  /*17cb0*/  IADD3 R2, P0, PT, R19, UR4, RZ ;  /* 0x0000000413027c10 */ /* 0x001fc8000ff1e0ff */
[----:B---34-:R-:W-:-:S05]  /*17cc0*/  IADD3.X R3, PT, PT, RZ, UR5, RZ, P0, !PT ;  /* 0x00000005ff037c10 */ /* 0x018fca00087fe4ff */
[----:B------:R0:W-:Y:S04]  /*17cd0*/  STG.E.64 desc[UR36][R2.64], R68 ;  /* 0x0000004402007986 */ /* 0x0001e8000c101b24 */
.L_x_7126:
        /* <DEDUP_REMOVED lines=23> */
.L_x_7128:
        /* <DEDUP_REMOVED lines=19> */
.L_x_7129:
[----:B------:R-:W-:Y:S05]  /*17f80*/  BRA `(.L_x_7130) ;  /* 0x00000000000c7947 */ /* 0x000fea0003800000 */
.L_x_7127:
[----:B------:R-:W-:-:S04]  /*17f90*/  IADD3 R24, P0, PT, R24, UR6, RZ ;  /* 0x0000000618187c10 */ /* 0x000fc8000ff1e0ff */
[----:B------:R-:W-:-:S05]  /*17fa0*/  IADD3.X R25, PT, PT, RZ, UR7, RZ, P0, !PT ;  /* 0x00000007ff197c10 */ /* 0x000fca00087fe4ff */
[----:B------:R3:W-:Y:S04]  /*17fb0*/  STG.E.64 desc[UR36][R24.64], R72 ;  /* 0x0000004818007986 */ /* 0x0007e8000c101b24 */
.L_x_7130:
[----:B------:R-:W4:Y:S02]  /*17fc0*/  LDCU.64 UR4, c[0x0][0x768] ;  /* 0x0000ed00ff0477ac */ /* 0x000f240008000a00 */
[----:B----4-:R-:W-:-:S04]  /*17fd0*/  IADD3 R16, P0, PT, R16, UR4, RZ ;  /* 0x0000000410107c10 */ /* 0x010fc8000ff1e0ff */
[----:B------:R-:W-:-:S05]  /*17fe0*/  IADD3.X R17, PT, PT, RZ, UR5, RZ, P0, !PT ;  /* 0x00000005ff117c10 */ /* 0x000fca00087fe4ff */
[----:B------:R-:W-:Y:S01]  /*17ff0*/  STG.E.64 desc[UR36][R16.64], R74 ;  /* 0x0000004a10007986 */ /* 0x000fe2000c101b24 */
[----:B------:R-:W-:Y:S05]  /*18000*/  EXIT ;  /* 0x000000000000794d */ /* 0x000fea0003800000 */
.L_x_7122:
[----:B------:R-:W-:Y:S04]  /*18010*/  STG.E.64 desc[UR36][R4.64], R68 ;  /* 0x0000004404007986 */ /* 0x000fe8000c101b24 */
[----:B------:R-:W-:Y:S04]  /*18020*/  STG.E.64 desc[UR36][R4.64+0x8], R70 ;  /* 0x0000084604007986 */ /* 0x000fe8000c101b24 */
[----:B------:R-:W-:Y:S04]  /*18030*/  STG.E.64 desc[UR36][R4.64+0x10], R72 ;  /* 0x0000104804007986 */ /* 0x000fe8000c101b24 */
[----:B------:R-:W-:Y:S01]  /*18040*/  STG.E.64 desc[UR36][R4.64+0x18], R74 ;  /* 0x0000184a04007986 */ /* 0x000fe2000c101b24 */
[----:B------:R-:W-:Y:S05]  /*18050*/  EXIT ;  /* 0x000000000000794d */ /* 0x000fea0003800000 */
.L_x_7131:
        /* <DEDUP_REMOVED lines=10> */
.L_x_8907:


//--------------------- .text._ZN2at6native13reduce_kernelILi512ELi1ENS0_8ReduceOpIsNS0_14func_wrapper_tIsNS0_55_GLOBAL__N__0955718d_22_SparseCsrTensorMath_cu_868dd54514ReductionAddOpIlEEEEjsLi4ELi4EEEEEvT1_ --------------------------
	.section	.text._ZN2at6native13reduce_kernelILi512ELi1ENS0_8ReduceOpIsNS0_14func_wrapper_tIsNS0_55_GLOBAL__N__0955718d_22_SparseCsrTensorMath_cu_868dd54514ReductionAddOpIlEEEEjsLi4ELi4EEEEEvT1_,"ax",@progbits
	.align	128
.text._ZN2at6native13reduce_kernelILi512ELi1ENS0_8ReduceOpIsNS0_14func_wrapper_tIsNS0_55_GLOBAL__N__0955718d_22_SparseCsrTensorMath_cu_868dd54514ReductionAddOpIlEEEEjsLi4ELi4EEEEEvT1_:
        .type           _ZN2at6native13reduce_kernelILi512ELi1ENS0_8ReduceOpIsNS0_14func_wrapper_tIsNS0_55_GLOBAL__N__0955718d_22_SparseCsrTensorMath_cu_868dd54514ReductionAddOpIlEEEEjsLi4ELi4EEEEEvT1_,@function
        .size           _ZN2at6native13reduce_kernelILi512ELi1ENS0_8ReduceOpIsNS0_14func_wrapper_tIsNS0_55_GLOBAL__N__0955718d_22_SparseCsrTensorMath_cu_868dd54514ReductionAddOpIlEEEEjsLi4ELi4EEEEEvT1_,(.L_x_8908 - _ZN2at6native13reduce_kernelILi512ELi1ENS0_8ReduceOpIsNS0_14func_wrapper_tIsNS0_55_GLOBAL__N__0955718d_22_SparseCsrTensorMath_cu_868dd54514ReductionAddOpIlEEEEjsLi4ELi4EEEEEvT1_)
        .other          _ZN2at6native13reduce_kernelILi512ELi1ENS0_8ReduceOpIsNS0_14func_wrapper_tIsNS0_55_GLOBAL__N__0955718d_22_SparseCsrTensorMath_cu_868dd54514ReductionAddOpIlEEEEjsLi4ELi4EEEEEvT1_,@"STO_CUDA_ENTRY STV_DEFAULT"
_ZN2at6native13reduce_kernelILi512ELi1ENS0_8ReduceOpIsNS0_14func_wrapper_tIsNS0_55_GLOBAL__N__0955718d_22_SparseCsrTensorMath_cu_868dd54514ReductionAddOpIlEEEEjsLi4ELi4EEEEEvT1_:
[----:B------:R-:W0:Y:S01]  /*0000*/  LDC R1, c[0x0][0x37c] ;  /* 0x0000df00ff017b82 */ /* 0x000e220000000800 */
[----:B------:R-:W1:Y:S01]  /*0010*/  S2R R0, SR_TID.X ;  /* 0x0000000000007919 */ /* 0x000e620000002100 */
[----:B------:R-:W2:Y:S06]  /*0020*/  LDCU UR4, c[0x0][0x564] ;  /* 0x0000ac80ff0477ac */ /* 0x000eac0008000800 */
[----:B------:R-:W3:Y:S01]  /*0030*/  S2UR UR5, SR_CTAID.X ;  /* 0x00000000000579c3 */ /* 0x000ee20000002500 */
[----:B------:R-:W-:Y:S01]  /*0040*/  HFMA2 R14, -RZ, RZ, 0, 0 ;  /* 0x00000000ff0e7431 */ /* 0x000fe200000001ff */
[----:B------:R-:W4:Y:S01]  /*0050*/  S2R R5, SR_TID.Y ;  /* 0x0000000000057919 */ /* 0x000f220000002200 */
[----:B------:R-:W1:Y:S01]  /*0060*/  LDCU.64 UR32, c[0x0][0x3b0] ;  /* 0x00007600ff2077ac */ /* 0x000e620008000a00 */
[----:B------:R-:W5:Y:S01]  /*0070*/  S2R R4, SR_CTAID.Y ;  /* 0x0000000000047919 */ /* 0x000f620000002600 */
[----:B------:R-:W3:Y:S03]  /*0080*/  LDCU.64 UR30, c[0x0][0x3a8] ;  /* 0x00007500ff1e77ac */ /* 0x000ee60008000a00 */
[----:B------:R-:W5:Y:S01]  /*0090*/  LDC R17, c[0x0][0x3a0] ;  /* 0x0000e800ff117b82 */ /* 0x000f620000000800 */
[----:B------:R-:W4:Y:S01]  /*00a0*/  LDCU UR6, c[0x0][0x3b8] ;  /* 0x00007700ff0677ac */ /* 0x000f220008000800 */
        /* <DEDUP_REMOVED lines=285> */
.L_x_7132:
[----:B------:R-:W0:Y:S01]  /*1280*/  LDCU UR5, c[0x0][0x394] ;  /* 0x00007280ff0577ac */ /* 0x000e220008000800 */
[----:B------:R-:W-:Y:S01]  /*1290*/  BSSY.RECONVERGENT B0, `(.L_x_7133) ;  /* 0x00009f6000007945 */ /* 0x000fe20003800200 */
[----:B------:R-:W1:Y:S01]  /*12a0*/  LDCU UR4, c[0x0][0x398] ;  /* 0x00007300ff0477ac */ /* 0x000e620008000800 */
[----:B------:R-:W2:Y:S01]  /*12b0*/  LDCU.64 UR36, c[0x0][0x358] ;  /* 0x00006b00ff2477ac */ /* 0x000ea20008000a00 */
[----:B0-----:R-:W-:-:S05]  /*12c0*/  IMAD.U32 R28, RZ, RZ, UR5 ;  /* 0x00000005ff1c7e24 */ /* 0x001fca000f8e00ff */
        /* <DEDUP_REMOVED lines=9> */
[----:B------:R-:W0:Y:S01]  /*1360*/  LDC R12, c[0x0][0x388] ;  /* 0x0000e200ff0c7b82 */ /* 0x000e220000000800 */
[----:B------:R-:W1:Y:S01]  /*1370*/  LDCU UR4, c[0x0][0x394] ;  /* 0x00007280ff0477ac */ /* 0x000e620008000800 */
[----:B------:R-:W-:Y:S01]  /*1380*/  SHF.R.U32.HI R6, RZ, 0x1, R2 ;  /* 0x00000001ff067819 */ /* 0x000fe20000011602 */
[----:B------:R-:W-:Y:S03]  /*1390*/  BSSY.RECONVERGENT B1, `(.L_x_7136) ;  /* 0x0000024000017945 */ /* 0x000fe60003800200 */
[----:B------:R-:W-:Y:S02]  /*13a0*/  LOP3.LUT P0, R11, R6, 0x3, RZ, 0xc0, !PT ;  /* 0x00000003060b7812 */ /* 0x000fe4000780c0ff */
[----:B------:R-:W2:Y:S01]  /*13b0*/  LDC R10, c[0x0][0x38c] ;  /* 0x0000e300ff0a7b82 */ /* 0x000ea20000000800 */
[----:B-1----:R-:W-:Y:S01]  /*13c0*/  IMAD.U32 R8, RZ, RZ, UR4 ;  /* 0x00000004ff087e24 */ /* 0x002fe2000f8e00ff */
[----:B0-----:R-:W-:Y:S01]  /*13d0*/  MOV R24, R12 ;  /* 0x0000000c00187202 */ /* 0x001fe20000000f00 */
[----:B------:R-:W-:Y:S01]  /*13e0*/  IMAD.MOV.U32 R7, RZ, RZ, R12 ;  /* 0x000000ffff077224 */ /* 0x000fe200078e000c */
[----:B--2---:R-:W-:Y:S01]  /*13f0*/  MOV R25, R10 ;  /* 0x0000000a00197202 */ /* 0x004fe20000000f00 */
[----:B------:R-:W-:-:S06]  /*1400*/  IMAD.MOV.U32 R6, RZ, RZ, R10 ;  /* 0x000000ffff067224 */ /* 0x000fcc00078e000a */
        /* <DEDUP_REMOVED lines=14> */
[----:B------:R-:W-:Y:S01]  /*14f0*/  ISETP.NE.AND P0, PT, RZ, UR32, PT ;  /* 0x00000020ff007c0c */ /* 0x000fe2000bf05270 */
[----:B------:R-:W-:Y:S01]  /*1500*/  IMAD.MOV.U32 R7, RZ, RZ, R12 ;  /* 0x000000ffff077224 */ /* 0x000fe200078e000c */
[----:B------:R-:W-:Y:S02]  /*1510*/  ISETP.NE.AND P1, PT, R4, RZ, PT ;  /* 0x000000ff0400720c */ /* 0x000fe40003f25270 */
[----:B------:R-:W-:-:S11]  /*1520*/  MOV R6, R10 ;  /* 0x0000000a00067202 */ /* 0x000fd60000000f00 */
[----:B------:R-:W-:Y:S05]  /*1530*/  @P0 BRA P1, `(.L_x_7139) ;  /* 0x0000000000140947 */ /* 0x000fea0000800000 */
[----:B------:R-:W-:Y:S01]  /*1540*/  IMAD.WIDE.U32 R8, R0, 0x2, R2 ;  /* 0x0000000200087825 */ /* 0x000fe200078e0002 */
[----:B------:R-:W0:Y:S05]  /*1550*/  LDCU.64 UR4, c[0x0][0x388] ;  /* 0x00007100ff0477ac */ /* 0x000e2a0008000a00 */
[----:B------:R-:W0:Y:S02]  /*1560*/  LDG.E.S16 R8, desc[UR36][R8.64] ;  /* 0x0000002408087981 */ /* 0x000e24000c1e1700 */
[----:B0-----:R-:W-:-:S04]  /*1570*/  IADD3 R7, P0, PT, R8, UR4, RZ ;  /* 0x0000000408077c10 */ /* 0x001fc8000ff1e0ff */
[----:B------:R-:W-:-:S09]  /*1580*/  LEA.HI.X.SX32 R6, R8, UR5, 0x1, P0 ;  /* 0x0000000508067c11 */ /* 0x000fd200080f0eff */
.L_x_7139:
[----:B------:R-:W-:Y:S05]  /*1590*/  BSYNC.RECONVERGENT B2 ;  /* 0x0000000000027941 */ /* 0x000fea0003800200 */
.L_x_7138:
[----:B------:R-:W-:Y:S02]  /*15a0*/  IADD3 R2, P0, PT, R2, 0x8, RZ ;  /* 0x0000000802027810 */ /* 0x000fe40007f1e0ff */
[----:B------:R-:W-:-:S03]  /*15b0*/  IADD3 R8, PT, PT, R11, -0x4, R28 ;  /* 0xfffffffc0b087810 */ /* 0x000fc60007ffe01c */
[----:B------:R-:W-:-:S08]  /*15c0*/  IMAD.X R3, RZ, RZ, R3, P0 ;  /* 0x000000ffff037224 */ /* 0x000fd000000e0603 */
.L_x_7137:
[----:B------:R-:W-:Y:S05]  /*15d0*/  BSYNC.RECONVERGENT B1 ;  /* 0x0000000000017941 */ /* 0x000fea0003800200 */
.L_x_7136:
        /* <DEDUP_REMOVED lines=12> */
[----:B------:R-:W-:-:S07]  /*16a0*/  IMAD.MOV.U32 R9, RZ, RZ, R10 ;  /* 0x000000ffff097224 */ /* 0x000fce00078e000a */
.L_x_7142:
[C---:B------:R-:W-:Y:S01]  /*16b0*/  IMAD.WIDE.U32 R4, R21.reuse, 0x8, R2 ;  /* 0x0000000815047825 */ /* 0x040fe200078e0002 */
[----:B------:R-:W0:Y:S05]  /*16c0*/  LDCU UR4, c[0x0][0x39c] ;  /* 0x00007380ff0477ac */ /* 0x000e2a0008000800 */
[----:B------:R-:W2:Y:S01]  /*16d0*/  LDG.E.64 R4, desc[UR36][R4.64] ;  /* 0x0000002404047981 */ /* 0x000ea2000c1e1b00 */
[----:B0-----:R-:W-:-:S04]  /*16e0*/  IADD3 R21, PT, PT, R21, UR4, RZ ;  /* 0x0000000415157c10 */ /* 0x001fc8000fffe0ff */
[----:B------:R-:W-:-:S04]  /*16f0*/  LEA R13, R21, 0x3, 0x2 ;  /* 0x00000003150d7811 */ /* 0x000fc800078e10ff */
[----:B------:R-:W-:Y:S02]  /*1700*/  ISETP.GE.U32.AND P1, PT, R13, R8, PT ;  /* 0x000000080d00720c */ /* 0x000fe40003f26070 */
[C---:B--2---:R-:W-:Y:S02]  /*1710*/  PRMT R14, R4.reuse, 0x9910, RZ ;  /* 0x00009910040e7816 */ /* 0x044fe400000000ff */
[----:B------:R-:W-:Y:S02]  /*1720*/  PRMT R15, R4, 0xbb32, RZ ;  /* 0x0000bb32040f7816 */ /* 0x000fe400000000ff */
[C---:B------:R-:W-:Y:S01]  /*1730*/  PRMT R18, R5.reuse, 0x9910, RZ ;  /* 0x0000991005127816 */ /* 0x040fe200000000ff */
[----:B------:R-:W-:Y:S01]  /*1740*/  IMAD.MOV.U32 R13, RZ, RZ, R14 ;  /* 0x000000ffff0d7224 */ /* 0x000fe200078e000e */
[----:B------:R-:W-:Y:S02]  /*1750*/  MOV R14, R15 ;  /* 0x0000000f000e7202 */ /* 0x000fe40000000f00 */
[----:B------:R-:W-:Y:S01]  /*1760*/  PRMT R4, R5, 0xbb32, RZ ;  /* 0x0000bb3205047816 */ /* 0x000fe200000000ff */
[----:B------:R-:W-:Y:S01]  /*1770*/  IMAD.MOV.U32 R15, RZ, RZ, R18 ;  /* 0x000000ffff0f7224 */ /* 0x000fe200078e0012 */
[----:B------:R-:W-:-:S02]  /*1780*/  IADD3 R7, P2, PT, R13, R7, RZ ;  /* 0x000000070d077210 */ /* 0x000fc40007f5e0ff */
[----:B------:R-:W-:Y:S02]  /*1790*/  IADD3 R11, P3, PT, R14, R11, RZ ;  /* 0x0000000b0e0b7210 */ /* 0x000fe40007f7e0ff */
[----:B------:R-:W-:Y:S02]  /*17a0*/  IADD3 R12, P4, PT, R15, R12, RZ ;  /* 0x0000000c0f0c7210 */ /* 0x000fe40007f9e0ff */
[----:B------:R-:W-:Y:S02]  /*17b0*/  IADD3 R24, P5, PT, R4, R24, RZ ;  /* 0x0000001804187210 */ /* 0x000fe40007fbe0ff */
[----:B------:R-:W-:Y:S02]  /*17c0*/  LEA.HI.X.SX32 R6, R13, R6, 0x1, P2 ;  /* 0x000000060d067211 */ /* 0x000fe400010f0eff */
[----:B------:R-:W-:Y:S02]  /*17d0*/  LEA.HI.X.SX32 R10, R14, R10, 0x1, P3 ;  /* 0x0000000a0e0a7211 */ /* 0x000fe400018f0eff */
[----:B------:R-:W-:-:S02]  /*17e0*/  LEA.HI.X.SX32 R9, R15, R9, 0x1, P4 ;  /* 0x000000090f097211 */ /* 0x000fc400020f0eff */
[----:B------:R-:W-:Y:S01]  /*17f0*/  LEA.HI.X.SX32 R25, R4, R25, 0x1, P5 ;  /* 0x0000001904197211 */ /* 0x000fe200028f0eff */
[----:B------:R-:W-:Y:S06]  /*1800*/  @!P1 BRA `(.L_x_7142) ;  /* 0xfffffffc00a89947 */ /* 0x000fec000383ffff */
.L_x_7141:
[----:B------:R-:W-:Y:S05]  /*1810*/  BSYNC.RECONVERGENT B1 ;  /* 0x0000000000017941 */ /* 0x000fea0003800200 */
.L_x_7140:
[----:B------:R-:W-:Y:S04]  /*1820*/  BSSY.RECONVERGENT B1, `(.L_x_7143) ;  /* 0x000000a000017945 */ /* 0x000fe80003800200 */
[----:B------:R-:W-:Y:S05]  /*1830*/  @P0 BRA `(.L_x_7144) ;  /* 0x0000000000200947 */ /* 0x000fea0003800000 */
[----:B------:R-:W-:-:S04]  /*1840*/  LOP3.LUT R5, R8, 0xfffffffc, RZ, 0xc0, !PT ;  /* 0xfffffffc08057812 */ /* 0x000fc800078ec0ff */
[----:B------:R-:W-:-:S04]  /*1850*/  IADD3 R5, PT, PT, R5, R0, RZ ;  /* 0x0000000005057210 */ /* 0x000fc80007ffe0ff */
[----:B------:R-:W-:-:S13]  /*1860*/  ISETP.GE.U32.AND P0, PT, R5, R8, PT ;  /* 0x000000080500720c */ /* 0x000fda0003f06070 */
[----:B------:R-:W-:Y:S05]  /*1870*/  @P0 BRA `(.L_x_7144) ;  /* 0x0000000000100947 */ /* 0x000fea0003800000 */
[----:B------:R-:W-:-:S06]  /*1880*/  IMAD.WIDE R2, R5, 0x2, R2 ;  /* 0x0000000205027825 */ /* 0x000fcc00078e0202 */
[----:B------:R-:W2:Y:S02]  /*1890*/  LDG.E.S16 R2, desc[UR36][R2.64] ;  /* 0x0000002402027981 */ /* 0x000ea4000c1e1700 */
[----:B--2---:R-:W-:-:S04]  /*18a0*/  IADD3 R7, P0, PT, R2, R7, RZ ;  /* 0x0000000702077210 */ /* 0x004fc80007f1e0ff */
[----:B------:R-:W-:-:S09]  /*18b0*/  LEA.HI.X.SX32 R6, R2, R6, 0x1, P0 ;  /* 0x0000000602067211 */ /* 0x000fd200000f0eff */
.L_x_7144:
[----:B------:R-:W-:Y:S05]  /*18c0*/  BSYNC.RECONVERGENT B1 ;  /* 0x0000000000017941 */ /* 0x000fea0003800200 */
.L_x_7143:
[----:B------:R-:W-:-:S04]  /*18d0*/  IADD3 R7, P0, P1, R12, R11, R7 ;  /* 0x0000000b0c077210 */ /* 0x000fc8000791e007 */
[----:B------:R-:W-:Y:S02]  /*18e0*/  IADD3 R24, P2, PT, R24, R7, RZ ;  /* 0x0000000718187210 */ /* 0x000fe40007f5e0ff */
[----:B------:R-:W-:-:S05]  /*18f0*/  IADD3.X R6, PT, PT, R9, R10, R6, P0, P1 ;  /* 0x0000000a09067210 */ /* 0x000fca00007e2406 */
[----:B------:R-:W-:Y:S01]  /*1900*/  IMAD.X R25, R25, 0x1, R6, P2 ;  /* 0x0000000119197824 */ /* 0x000fe200010e0606 */
[----:B------:R-:W-:Y:S06]  /*1910*/  BRA `(.L_x_7134) ;  /* 0x0000009800347947 */ /* 0x000fec0003800000 */
.L_x_7135:
        /* <DEDUP_REMOVED lines=13> */
[----:B------:R-:W-:Y:S01]  /*19f0*/  IMAD.MOV.U32 R13, RZ, RZ, R12 ;  /* 0x000000ffff0d7224 */ /* 0x000fe200078e000c */
[----:B------:R-:W-:Y:S01]  /*1a00*/  MOV R14, R12 ;  /* 0x0000000c000e7202 */ /* 0x000fe20000000f00 */
[--C-:B--2---:R-:W-:Y:S01]  /*1a10*/  IMAD.MOV.U32 R15, RZ, RZ, R18.reuse ;  /* 0x000000ffff0f7224 */ /* 0x104fe200078e0012 */
[----:B------:R-:W-:Y:S01]  /*1a20*/  MOV R19, R18 ;  /* 0x0000001200137202 */ /* 0x000fe20000000f00 */
[----:B------:R-:W-:-:S06]  /*1a30*/  IMAD.MOV.U32 R20, RZ, RZ, R18 ;  /* 0x000000ffff147224 */ /* 0x000fcc00078e0012 */
[----:B------:R-:W-:Y:S05]  /*1a40*/  @P0 BRA `(.L_x_7147) ;  /* 0x0000000000940947 */ /* 0x000fea0003800000 */
[----:B------:R-:W-:Y:S01]  /*1a50*/  BSSY.RECONVERGENT B2, `(.L_x_7148) ;  /* 0x0000020000027945 */ /* 0x000fe20003800200 */
[----:B------:R-:W-:Y:S01]  /*1a60*/  MOV R13, R12 ;  /* 0x0000000c000d7202 */ /* 0x000fe20000000f00 */
[----:B------:R-:W-:Y:S01]  /*1a70*/  IMAD.MOV.U32 R14, RZ, RZ, R12 ;  /* 0x000000ffff0e7224 */ /* 0x000fe200078e000c */
[----:B------:R-:W-:Y:S01]  /*1a80*/  MOV R19, R18 ;  /* 0x0000001200137202 */ /* 0x000fe20000000f00 */
[----:B------:R-:W-:-:S07]  /*1a90*/  IMAD.MOV.U32 R20, RZ, RZ, R18 ;  /* 0x000000ffff147224 */ /* 0x000fce00078e0012 */
.L_x_7149:
        /* <DEDUP_REMOVED lines=9> */
[----:B------:R-:W4:Y:S04]  /*1b30*/  LDG.E.U16 R22, desc[UR36][R8.64] ;  /* 0x0000002408167981 */ /* 0x000f28000c1e1500 */
[----:B------:R-:W5:Y:S01]  /*1b40*/  LDG.E.U16 R10, desc[UR36][R10.64] ;  /* 0x000000240a0a7981 */ /* 0x000f62000c1e1500 */
[----:B------:R-:W-:-:S04]  /*1b50*/  IMAD.IADD R21, R23, 0x1, R0 ;  /* 0x0000000117157824 */ /* 0x000fc800078e0200 */
[----:B------:R-:W-:-:S05]  /*1b60*/  IMAD R23, R0, 0x3, R21 ;  /* 0x0000000300177824 */ /* 0x000fca00078e0215 */
[----:B------:R-:W-:Y:S02]  /*1b70*/  ISETP.GE.U32.AND P0, PT, R23, R28, PT ;  /* 0x0000001c1700720c */ /* 0x000fe40003f06070 */
[----:B--2---:R-:W-:Y:S02]  /*1b80*/  PRMT R5, R4, 0x9910, RZ ;  /* 0x0000991004057816 */ /* 0x004fe400000000ff */
[----:B---3--:R-:W-:Y:S02]  /*1b90*/  PRMT R26, R6, 0x9910, RZ ;  /* 0x00009910061a7816 */ /* 0x008fe400000000ff */
[----:B----4-:R-:W-:Y:S02]  /*1ba0*/  PRMT R7, R22, 0x9910, RZ ;  /* 0x0000991016077816 */ /* 0x010fe400000000ff */
[----:B-----5:R-:W-:Y:S02]  /*1bb0*/  PRMT R8, R10, 0x9910, RZ ;  /* 0x000099100a087816 */ /* 0x020fe400000000ff */
        /* <DEDUP_REMOVED lines=9> */
[----:B------:R-:W-:Y:S05]  /*1c50*/  BSYNC.RECONVERGENT B2 ;  /* 0x0000000000027941 */ /* 0x000fea0003800200 */
.L_x_7148:
[----:B------:R-:W-:Y:S02]  /*1c60*/  PRMT R8, R6, 0x7610, R8 ;  /* 0x0000761006087816 */ /* 0x000fe40000000008 */
[----:B------:R-:W-:Y:S02]  /*1c70*/  PRMT R9, R4, 0x7610, R9 ;  /* 0x0000761004097816 */ /* 0x000fe40000000009 */
[----:B------:R-:W-:Y:S02]  /*1c80*/  PRMT R7, R22, 0x7610, R7 ;  /* 0x0000761016077816 */ /* 0x000fe40000000007 */
[----:B------:R-:W-:-:S07]  /*1c90*/  PRMT R6, R10, 0x7610, R6 ;  /* 0x000076100a067816 */ /* 0x000fce0000000006 */
.L_x_7147:
[----:B------:R-:W-:Y:S05]  /*1ca0*/  BSYNC.RECONVERGENT B1 ;  /* 0x0000000000017941 */ /* 0x000fea0003800200 */
.L_x_7146:
        /* <DEDUP_REMOVED lines=15> */
[----:B------:R-:W-:-:S13]  /*1da0*/  ISETP.GE.U32.AND P1, PT, R7, R28, PT ;  /* 0x0000001c0700720c */ /* 0x000fda0003f26070 */
[----:B------:R-:W-:Y:S02]  /*1db0*/  @!P1 IMAD.WIDE.U32 R2, R7, 0x2, R2 ;  /* 0x0000000207029825 */ /* 0x000fe400078e0002 */
[----:B------:R0:W5:Y:S04]  /*1dc0*/  LDG.E.U16 R7, desc[UR36][R4.64] ;  /* 0x0000002404077981 */ /* 0x000168000c1e1500 */
[----:B------:R0:W5:Y:S02]  /*1dd0*/  @!P1 LDG.E.U16 R6, desc[UR36][R2.64] ;  /* 0x0000002402069981 */ /* 0x000164000c1e1500 */
.L_x_7151:
[----:B------:R-:W-:Y:S05]  /*1de0*/  BSYNC.RECONVERGENT B1 ;  /* 0x0000000000017941 */ /* 0x000fea0003800200 */
.L_x_7150:
[----:B------:R-:W-:Y:S04]  /*1df0*/  BSSY.RECONVERGENT B1, `(.L_x_7152) ;  /* 0x0000016000017945 */ /* 0x000fe80003800200 */
[----:B------:R-:W-:Y:S05]  /*1e00*/  @P0 BRA `(.L_x_7153) ;  /* 0x0000000000500947 */ /* 0x000fea0003800000 */
[----:B------:R-:W-:Y:S01]  /*1e10*/  IMAD.IADD R21, R21, 0x1, R0 ;  /* 0x0000000115157824 */ /* 0x000fe200078e0200 */
[----:B0----5:R-:W-:-:S04]  /*1e20*/  PRMT R3, R9, 0x9910, RZ ;  /* 0x0000991009037816 */ /* 0x021fc800000000ff */
[----:B------:R-:W-:Y:S02]  /*1e30*/  ISETP.GE.U32.AND P0, PT, R21, R28, PT ;  /* 0x0000001c1500720c */ /* 0x000fe40003f06070 */
[----:B------:R-:W-:-:S04]  /*1e40*/  IADD3 R14, P1, PT, R3, R14, RZ ;  /* 0x0000000e030e7210 */ /* 0x000fc80007f3e0ff */
[----:B------:R-:W-:-:S07]  /*1e50*/  LEA.HI.X.SX32 R20, R3, R20, 0x1, P1 ;  /* 0x0000001403147211 */ /* 0x000fce00008f0eff */
[----:B------:R-:W-:Y:S05]  /*1e60*/  @P0 BRA `(.L_x_7153) ;  /* 0x0000000000380947 */ /* 0x000fea0003800000 */
[----:B------:R-:W-:Y:S02]  /*1e70*/  IADD3 R3, PT, PT, R21, R0, RZ ;  /* 0x0000000015037210 */ /* 0x000fe40007ffe0ff */
[----:B------:R-:W-:Y:S02]  /*1e80*/  PRMT R2, R8, 0x9910, RZ ;  /* 0x0000991008027816 */ /* 0x000fe400000000ff */
[----:B------:R-:W-:Y:S02]  /*1e90*/  ISETP.GE.U32.AND P0, PT, R3, R28, PT ;  /* 0x0000001c0300720c */ /* 0x000fe40003f06070 */
[----:B------:R-:W-:-:S04]  /*1ea0*/  IADD3 R13, P1, PT, R2, R13, RZ ;  /* 0x0000000d020d7210 */ /* 0x000fc80007f3e0ff */
[----:B------:R-:W-:-:S07]  /*1eb0*/  LEA.HI.X.SX32 R19, R2, R19, 0x1, P1 ;  /* 0x0000001302137211 */ /* 0x000fce00008f0eff */
[----:B------:R-:W-:Y:S05]  /*1ec0*/  @P0 BRA `(.L_x_7153) ;  /* 0x0000000000200947 */ /* 0x000fea0003800000 */
[----:B------:R-:W-:-:S05]  /*1ed0*/  IMAD.IADD R3, R3, 0x1, R0 ;  /* 0x0000000103037824 */ /* 0x000fca00078e0200 */
[----:B------:R-:W-:Y:S02]  /*1ee0*/  ISETP.GE.U32.AND P0, PT, R3, R28, PT ;  /* 0x0000001c0300720c */ /* 0x000fe40003f06070 */
[----:B------:R-:W-:-:S04]  /*1ef0*/  PRMT R3, R7, 0x9910, RZ ;  /* 0x0000991007037816 */ /* 0x000fc800000000ff */
[----:B------:R-:W-:-:S04]  /*1f00*/  IADD3 R12, P1, PT, R3, R12, RZ ;  /* 0x0000000c030c7210 */ /* 0x000fc80007f3e0ff */
[----:B------:R-:W-:-:S03]  /*1f10*/  LEA.HI.X.SX32 R18, R3, R18, 0x1, P1 ;  /* 0x0000001203127211 */ /* 0x000fc600008f0eff */
[----:B------:R-:W-:-:S04]  /*1f20*/  @!P0 PRMT R0, R6, 0x9910, RZ ;  /* 0x0000991006008816 */ /* 0x000fc800000000ff */
[----:B------:R-:W-:-:S04]  /*1f30*/  @!P0 IADD3 R24, P2, PT, R0, R24, RZ ;  /* 0x0000001800188210 */ /* 0x000fc80007f5e0ff */
[----:B------:R-:W-:-:S09]  /*1f40*/  @!P0 LEA.HI.X.SX32 R15, R0, R15, 0x1, P2 ;  /* 0x0000000f000f8211 */ /* 0x000fd200010f0eff */
.L_x_7153:
[----:B------:R-:W-:Y:S05]  /*1f50*/  BSYNC.RECONVERGENT B1 ;  /* 0x0000000000017941 */ /* 0x000fea0003800200 */
.L_x_7152:
[----:B------:R-:W-:-:S04]  /*1f60*/  IADD3 R13, P0, P1, R12, R13, R14 ;  /* 0x0000000d0c0d7210 */ /* 0x000fc8000791e00e */
[----:B------:R-:W-:Y:S02]  /*1f70*/  IADD3 R24, P2, PT, R24, R13, RZ ;  /* 0x0000000d18187210 */ /* 0x000fe40007f5e0ff */
[----:B------:R-:W-:-:S04]  /*1f80*/  IADD3.X R18, PT, PT, R18, R19, R20, P0, P1 ;  /* 0x0000001312127210 */ /* 0x000fc800007e2414 */
[----:B------:R-:W-:Y:S01]  /*1f90*/  IADD3.X R25, PT, PT, R15, R18, RZ, P2, !PT ;  /* 0x000000120f197210 */ /* 0x000fe200017fe4ff */
[----:B------:R-:W-:Y:S06]  /*1fa0*/  BRA `(.L_x_7134) ;  /* 0x0000009000907947 */ /* 0x000fec0003800000 */
.L_x_7145:
        /* <DEDUP_REMOVED lines=21> */
.L_x_7158:
        /* <DEDUP_REMOVED lines=32> */
.L_x_7157:
[----:B------:R-:W-:Y:S02]  /*2300*/  PRMT R9, R6, 0x7610, R9 ;  /* 0x0000761006097816 */ /* 0x000fe40000000009 */
[----:B------:R-:W-:Y:S02]  /*2310*/  PRMT R7, R4, 0x7610, R7 ;  /* 0x0000761004077816 */ /* 0x000fe40000000007 */
[----:B------:R-:W-:-:S07]  /*2320*/  PRMT R6, R10, 0x7610, R6 ;  /* 0x000076100a067816 */ /* 0x000fce0000000006 */
.L_x_7156:
[----:B------:R-:W-:Y:S05]  /*2330*/  BSYNC.RECONVERGENT B1 ;  /* 0x0000000000017941 */ /* 0x000fea0003800200 */
.L_x_7155:
        /* <DEDUP_REMOVED lines=23> */
.L_x_7160:
[----:B------:R-:W-:Y:S05]  /*24b0*/  BSYNC.RECONVERGENT B1 ;  /* 0x0000000000017941 */ /* 0x000fea0003800200 */
.L_x_7159:
[----:B------:R-:W-:Y:S04]  /*24c0*/  BSSY.RECONVERGENT B1, `(.L_x_7161) ;  /* 0x0000016000017945 */ /* 0x000fe80003800200 */
[----:B------:R-:W-:Y:S05]  /*24d0*/  @P0 BRA `(.L_x_7162) ;  /* 0x0000000000500947 */ /* 0x000fea0003800000 */
[----:B0-----:R-:W-:Y:S01]  /*24e0*/  IMAD.IADD R5, R23, 0x1, R18 ;  /* 0x0000000117057824 */ /* 0x001fe200078e0212 */
[----:B-----5:R-:W-:-:S04]  /*24f0*/  PRMT R0, R7, 0x9910, RZ ;  /* 0x0000991007007816 */ /* 0x020fc800000000ff */
        /* <DEDUP_REMOVED lines=10> */
[----:B------:R-:W-:Y:S01]  /*25a0*/  IMAD.IADD R3, R5, 0x1, R18 ;  /* 0x0000000105037824 */ /* 0x000fe200078e0212 */
[----:B------:R-:W-:-:S04]  /*25b0*/  PRMT R0, R8, 0x9910, RZ ;  /* 0x0000991008007816 */ /* 0x000fc800000000ff */
[----:B------:R-:W-:Y:S02]  /*25c0*/  ISETP.GE.U32.AND P0, PT, R3, R28, PT ;  /* 0x0000001c0300720c */ /* 0x000fe40003f06070 */
[----:B------:R-:W-:-:S04]  /*25d0*/  IADD3 R19, P1, PT, R0, R19, RZ ;  /* 0x0000001300137210 */ /* 0x000fc80007f3e0ff */
[----:B------:R-:W-:-:S07]  /*25e0*/  LEA.HI.X.SX32 R13, R0, R13, 0x1, P1 ;  /* 0x0000000d000d7211 */ /* 0x000fce00008f0eff */
[----:B------:R-:W-:-:S04]  /*25f0*/  @!P0 PRMT R3, R6, 0x9910, RZ ;  /* 0x0000991006038816 */ /* 0x000fc800000000ff */
[----:B------:R-:W-:-:S04]  /*2600*/  @!P0 IADD3 R24, P2, PT, R3, R24, RZ ;  /* 0x0000001803188210 */ /* 0x000fc80007f5e0ff */
[----:B------:R-:W-:-:S09]  /*2610*/  @!P0 LEA.HI.X.SX32 R12, R3, R12, 0x1, P2 ;  /* 0x0000000c030c8211 */ /* 0x000fd200010f0eff */
.L_x_7162:
[----:B------:R-:W-:Y:S05]  /*2620*/  BSYNC.RECONVERGENT B1 ;  /* 0x0000000000017941 */ /* 0x000fea0003800200 */
.L_x_7161:
[----:B------:R-:W-:-:S04]  /*2630*/  IADD3 R19, P0, P1, R19, R20, R21 ;  /* 0x0000001413137210 */ /* 0x000fc8000791e015 */
[----:B------:R-:W-:Y:S02]  /*2640*/  IADD3 R24, P2, PT, R24, R19, RZ ;  /* 0x0000001318187210 */ /* 0x000fe40007f5e0ff */
[----:B------:R-:W-:-:S04]  /*2650*/  IADD3.X R13, PT, PT, R13, R14, R15, P0, P1 ;  /* 0x0000000e0d0d7210 */ /* 0x000fc800007e240f */
[----:B------:R-:W-:Y:S01]  /*2660*/  IADD3.X R25, PT, PT, R12, R13, RZ, P2, !PT ;  /* 0x0000000d0c197210 */ /* 0x000fe200017fe4ff */
[----:B------:R-:W-:Y:S06]  /*2670*/  BRA `(.L_x_7134) ;  /* 0x0000008800dc7947 */ /* 0x000fec0003800000 */
.L_x_7154:
[----:B------:R-:W0:Y:S01]  /*2680*/  LDCU UR4, c[0x0][0x39c] ;  /* 0x00007380ff0477ac */ /* 0x000e220008000800 */
[----:B------:R-:W1:Y:S01]  /*2690*/  LDC R22, c[0x0][0x388] ;  /* 0x0000e200ff167b82 */ /* 0x000e620000000800 */
[----:B------:R-:W-:Y:S01]  /*26a0*/  BSSY.RECONVERGENT B1, `(.L_x_7163) ;  /* 0x000041e000017945 */ /* 0x000fe20003800200 */
[----:B------:R-:W-:-:S06]  /*26b0*/  MOV R25, R21 ;  /* 0x0000001500197202 */ /* 0x000fcc0000000f00 */
[----:B------:R-:W2:Y:S01]  /*26c0*/  LDC R9, c[0x0][0x38c] ;  /* 0x0000e300ff097b82 */ /* 0x000ea20000000800 */
[----:B0-----:R-:W-:-:S04]  /*26d0*/  IMAD.U32 R26, RZ, RZ, UR4 ;  /* 0x00000004ff1a7e24 */ /* 0x001fc8000f8e00ff */
[----:B------:R-:W-:Y:S02]  /*26e0*/  IMAD R5, R26, 0x3, R21 ;  /* 0x000000031a057824 */ /* 0x000fe400078e0215 */
[--C-:B-1----:R-:W-:Y:S01]  /*26f0*/  IMAD.MOV.U32 R24, RZ, RZ, R22.reuse ;  /* 0x000000ffff187224 */ /* 0x102fe200078e0016 */
[----:B------:R-:W-:Y:S01]  /*2700*/  MOV R23, R22 ;  /* 0x0000001600177202 */ /* 0x000fe20000000f00 */
[----:B------:R-:W-:Y:S01]  /*2710*/  IMAD.MOV.U32 R21, RZ, RZ, R22 ;  /* 0x000000ffff157224 */ /* 0x000fe200078e0016 */
[----:B------:R-:W-:Y:S02]  /*2720*/  ISETP.GE.U32.AND P0, PT, R5, R28, PT ;  /* 0x0000001c0500720c */ /* 0x000fe40003f06070 */
[-C--:B--2---:R-:W-:Y:S01]  /*2730*/  MOV R20, R9.reuse ;  /* 0x0000000900147202 */ /* 0x084fe20000000f00 */
[----:B------:R-:W-:Y:S01]  /*2740*/  IMAD.MOV.U32 R11, RZ, RZ, R9 ;  /* 0x000000ffff0b7224 */ /* 0x000fe200078e0009 */
[----:B------:R-:W-:-:S09]  /*2750*/  MOV R10, R9 ;  /* 0x00000009000a7202 */ /* 0x000fd20000000f00 */
[----:B------:R-:W-:Y:S05]  /*2760*/  @P0 BRA `(.L_x_7164) ;  /* 0x0000004000440947 */ /* 0x000fea0003800000 */
[----:B------:R-:W-:-:S13]  /*2770*/  ISETP.NE.AND P0, PT, R4, RZ, PT ;  /* 0x000000ff0400720c */ /* 0x000fda0003f05270 */
[----:B------:R0:W5:Y:S01]  /*2780*/  @!P0 LDG.E.U16 R8, desc[UR36][R2.64] ;  /* 0x0000002402088981 */ /* 0x000162000c1e1500 */
[----:B------:R-:W-:Y:S01]  /*2790*/  VIADD R0, R4, 0xffffffff ;  /* 0xffffffff04007836 */ /* 0x000fe20000000000 */
[-C--:B------:R-:W-:Y:S01]  /*27a0*/  MOV R24, R22.reuse ;  /* 0x0000001600187202 */ /* 0x080fe20000000f00 */
[----:B------:R-:W-:Y:S01]  /*27b0*/  IMAD.MOV.U32 R23, RZ, RZ, R22 ;  /* 0x000000ffff177224 */ /* 0x000fe200078e0016 */
[----:B------:R-:W-:Y:S01]  /*27c0*/  MOV R21, R22 ;  /* 0x0000001600157202 */ /* 0x000fe20000000f00 */
[--C-:B------:R-:W-:Y:S01]  /*27d0*/  IMAD.MOV.U32 R20, RZ, RZ, R9.reuse ;  /* 0x000000ffff147224 */ /* 0x100fe200078e0009 */
[----:B------:R-:W-:Y:S01]  /*27e0*/  VIMNMX.U32 R0, PT, PT, R0, 0x18, PT ;  /* 0x0000001800007848 */ /* 0x000fe20003fe0000 */
[----:B------:R-:W-:Y:S01]  /*27f0*/  IMAD.MOV.U32 R10, RZ, RZ, R9 ;  /* 0x000000ffff0a7224 */ /* 0x000fe200078e0009 */
[----:B------:R-:W-:Y:S02]  /*2800*/  MOV R11, R9 ;  /* 0x00000009000b7202 */ /* 0x000fe40000000f00 */
[----:B0-----:R-:W-:-:S07]  /*2810*/  IADD3 R0, PT, PT, R0, 0x1, RZ ;  /* 0x0000000100007810 */ /* 0x001fce0007ffe0ff */
.L_x_7170:
[----:B------:R-:W0:Y:S01]  /*2820*/  LDCU UR4, c[0x0][0x39c] ;  /* 0x00007380ff0477ac */ /* 0x000e220008000800 */
[C---:B-----5:R-:W-:Y:S02]  /*2830*/  @!P0 PRMT R4, R8.reuse, 0x7610, R4 ;  /* 0x0000761008048816 */ /* 0x060fe40000000004 */
[C---:B------:R-:W-:Y:S02]  /*2840*/  @!P0 PRMT R15, R8.reuse, 0x7610, R15 ;  /* 0x00007610080f8816 */ /* 0x040fe4000000000f */
[C---:B------:R-:W-:Y:S02]  /*2850*/  @!P0 PRMT R13, R8.reuse, 0x7610, R13 ;  /* 0x00007610080d8816 */ /* 0x040fe4000000000d */
[----:B------:R-:W-:Y:S01]  /*2860*/  @!P0 PRMT R12, R8, 0x7610, R12 ;  /* 0x00007610080c8816 */ /* 0x000fe2000000000c */
[----:B------:R-:W-:Y:S06]  /*2870*/  @!P0 BRA `(.L_x_7165) ;  /* 0x0000003c00ac8947 */ /* 0x000fec0003800000 */
        /* <DEDUP_REMOVED lines=284> */
[----:B------:R-:W-:Y:S01]  /*3a40*/  SHF.R.U32.HI R7, RZ, UR28, R6 ;  /* 0x0000001cff077c19 */ /* 0x000fe20008011606 */
[----:B------:R-:W-:-:S03]  /*3a50*/  @P1 IMAD.MOV.U32 R6, RZ, RZ, RZ ;  /* 0x000000ffff061224 */ /* 0x000fc600078e00ff */
[----:B------:R-:W-:-:S05]  /*3a60*/  IADD3 R13, PT, PT, -R7, RZ, RZ ;  /* 0x000000ff070d7210 */ /* 0x000fca0007ffe1ff */
[----:B------:R-:W-:Y:S02]  /*3a70*/  IMAD R13, R13, UR54, R15 ;  /* 0x000000360d0d7c24 */ /* 0x000fe4000f8e020f */
[----:B------:R-:W2:Y:S02]  /*3a80*/  @P1 LDC R15, c[0x0][0x4f4] ;  /* 0x00013d00ff0f1b82 */ /* 0x000ea40000000800 */
[----:B------:R-:W-:Y:S02]  /*3a90*/  IMAD R12, R13, UR29, R12 ;  /* 0x0000001d0d0c7c24 */ /* 0x000fe4000f8e020c */
[----:B0-----:R-:W-:-:S05]  /*3aa0*/  @P1 IMAD.HI.U32 R4, R7, R4, R6 ;  /* 0x0000000407041227 */ /* 0x001fca00078e0006 */
[----:B------:R-:W-:-:S04]  /*3ab0*/  @P1 SHF.R.U32.HI R4, RZ, R5, R4 ;  /* 0x00000005ff041219 */ /* 0x000fc80000011604 */
[----:B------:R-:W-:-:S05]  /*3ac0*/  @P1 IADD3 R5, PT, PT, -R4, RZ, RZ ;  /* 0x000000ff04051210 */ /* 0x000fca0007ffe1ff */
[----:B--2---:R-:W-:-:S04]  /*3ad0*/  @P1 IMAD R7, R5, R15, R7 ;  /* 0x0000000f05071224 */ /* 0x004fc800078e0207 */
[----:B-1----:R-:W-:-:S07]  /*3ae0*/  @P1 IMAD R12, R7, R18, R12 ;  /* 0x00000012070c1224 */ /* 0x002fce00078e020c */
.L_x_7166:
[----:B------:R-:W-:Y:S01]  /*3af0*/  LOP3.LUT R5, R12, 0xfffffffe, RZ, 0xc0, !PT ;  /* 0xfffffffe0c057812 */ /* 0x000fe200078ec0ff */
[----:B------:R-:W-:Y:S01]  /*3b00*/  IMAD.MOV.U32 R6, RZ, RZ, RZ ;  /* 0x000000ffff067224 */ /* 0x000fe200078e00ff */
[----:B0-----:R-:W-:Y:S02]  /*3b10*/  IADD3 R7, PT, PT, R25, UR4, RZ ;  /* 0x0000000419077c10 */ /* 0x001fe4000fffe0ff */
[----:B------:R-:W-:-:S03]  /*3b20*/  IADD3 R4, P1, PT, R5, R2, RZ ;  /* 0x0000000205047210 */ /* 0x000fc60007f3e0ff */
[----:B------:R-:W-:-:S04]  /*3b30*/  IMAD.HI.U32 R13, R7, UR22, R6 ;  /* 0x00000016070d7c27 */ /* 0x000fc8000f8e0006 */
[----:B------:R-:W-:-:S05]  /*3b40*/  IMAD.X R5, RZ, RZ, R3, P1 ;  /* 0x000000ffff057224 */ /* 0x000fca00008e0603 */
        /* <DEDUP_REMOVED lines=225> */
.L_x_7167:
[----:B------:R-:W-:Y:S01]  /*4960*/  LOP3.LUT R5, R13, 0xfffffffe, RZ, 0xc0, !PT ;  /* 0xfffffffe0d057812 */ /* 0x000fe200078ec0ff */
[----:B------:R-:W-:Y:S01]  /*4970*/  VIADD R7, R7, UR4 ;  /* 0x0000000407077c36 */ /* 0x000fe20008000000 */
[----:B------:R-:W-:Y:S02]  /*4980*/  MOV R6, RZ ;  /* 0x000000ff00067202 */ /* 0x000fe40000000f00 */
[----:B------:R-:W-:-:S03]  /*4990*/  IADD3 R4, P1, PT, R5, R2, RZ ;  /* 0x0000000205047210 */ /* 0x000fc60007f3e0ff */
[----:B------:R-:W-:Y:S01]  /*49a0*/  IMAD.HI.U32 R15, R7, UR22, R6 ;  /* 0x00000016070f7c27 */ /* 0x000fe2000f8e0006 */
[----:B------:R-:W-:-:S05]  /*49b0*/  IADD3.X R5, PT, PT, RZ, R3, RZ, P1, !PT ;  /* 0x00000003ff057210 */ /* 0x000fca0000ffe4ff */
[----:B------:R0:W5:Y:S02]  /*49c0*/  LDG.E.U16 R13, desc[UR36][R4.64] ;  /* 0x00000024040d7981 */ /* 0x000164000c1e1500 */
[----:B0-----:R-:W-:-:S05]  /*49d0*/  SHF.R.U32.HI R5, RZ, UR23, R15 ;  /* 0x00000017ff057c19 */ /* 0x001fca000801160f */
[----:B------:R-:W-:-:S04]  /*49e0*/  IMAD.MOV R15, RZ, RZ, -R5 ;  /* 0x000000ffff0f7224 */ /* 0x000fc800078e0a05 */
[----:B------:R-:W-:-:S04]  /*49f0*/  IMAD R15, R15, UR21, R7 ;  /* 0x000000150f0f7c24 */ /* 0x000fc8000f8e0207 */
[----:B------:R-:W-:Y:S01]  /*4a00*/  IMAD R15, R15, UR5, RZ ;  /* 0x000000050f0f7c24 */ /* 0x000fe2000f8e02ff */
[----:B------:R-:W-:Y:S06]  /*4a10*/  BRA.U !UP0, `(.L_x_7168) ;  /* 0x0000000d086c7547 */ /* 0x000fec000b800000 */
        /* <DEDUP_REMOVED lines=207> */
[----:B------:R-:W-:Y:S01]  /*5710*/  SHF.R.U32.HI R19, RZ, UR28, R18 ;  /* 0x0000001cff137c19 */ /* 0x000fe20008011612 */
[----:B------:R-:W-:-:S03]  /*5720*/  @P1 IMAD.MOV.U32 R18, RZ, RZ, RZ ;  /* 0x000000ffff121224 */ /* 0x000fc600078e00ff */
[----:B------:R-:W-:-:S05]  /*5730*/  IADD3 R26, PT, PT, -R19, RZ, RZ ;  /* 0x000000ff131a7210 */ /* 0x000fca0007ffe1ff */
[----:B------:R-:W-:Y:S02]  /*5740*/  IMAD R26, R26, UR54, R5 ;  /* 0x000000361a1a7c24 */ /* 0x000fe4000f8e0205 */
[----:B------:R-:W0:Y:S02]  /*5750*/  @P1 LDC.64 R4, c[0x0][0x4f8] ;  /* 0x00013e00ff041b82 */ /* 0x000e240000000a00 */
[----:B------:R-:W-:Y:S02]  /*5760*/  IMAD R15, R26, UR29, R15 ;  /* 0x0000001d1a0f7c24 */ /* 0x000fe4000f8e020f */
[----:B0-----:R-:W-:-:S04]  /*5770*/  @P1 IMAD.HI.U32 R18, R19, R4, R18 ;  /* 0x0000000413121227 */ /* 0x001fc800078e0012 */
[----:B------:R-:W0:Y:S01]  /*5780*/  @P1 LDC R4, c[0x0][0x560] ;  /* 0x00015800ff041b82 */ /* 0x000e220000000800 */
[----:B------:R-:W-:-:S04]  /*5790*/  @P1 SHF.R.U32.HI R5, RZ, R5, R18 ;  /* 0x00000005ff051219 */ /* 0x000fc80000011612 */
[----:B------:R-:W-:-:S05]  /*57a0*/  @P1 IADD3 R18, PT, PT, -R5, RZ, RZ ;  /* 0x000000ff05121210 */ /* 0x000fca0007ffe1ff */
[----:B-1----:R-:W-:-:S04]  /*57b0*/  @P1 IMAD R27, R27, R18, R19 ;  /* 0x000000121b1b1224 */ /* 0x002fc800078e0213 */
[----:B0-----:R-:W-:-:S07]  /*57c0*/  @P1 IMAD R15, R27, R4, R15 ;  /* 0x000000041b0f1224 */ /* 0x001fce00078e020f */
.L_x_7168:
[----:B------:R-:W-:Y:S01]  /*57d0*/  LOP3.LUT R5, R15, 0xfffffffe, RZ, 0xc0, !PT ;  /* 0xfffffffe0f057812 */ /* 0x000fe200078ec0ff */
[----:B------:R-:W-:Y:S01]  /*57e0*/  IMAD.MOV.U32 R6, RZ, RZ, RZ ;  /* 0x000000ffff067224 */ /* 0x000fe200078e00ff */
[----:B------:R-:W-:Y:S02]  /*57f0*/  IADD3 R7, PT, PT, R7, UR4, RZ ;  /* 0x0000000407077c10 */ /* 0x000fe4000fffe0ff */
        /* <DEDUP_REMOVED lines=239> */
.L_x_7169:
[----:B------:R-:W-:-:S04]  /*66f0*/  LOP3.LUT R5, R18, 0xfffffffe, RZ, 0xc0, !PT ;  /* 0xfffffffe12057812 */ /* 0x000fc800078ec0ff */
[----:B------:R-:W-:-:S05]  /*6700*/  IADD3 R4, P1, PT, R5, R2, RZ ;  /* 0x0000000205047210 */ /* 0x000fca0007f3e0ff */
[----:B------:R-:W-:-:S05]  /*6710*/  IMAD.X R5, RZ, RZ, R3, P1 ;  /* 0x000000ffff057224 */ /* 0x000fca00008e0603 */
[----:B------:R1:W5:Y:S03]  /*6720*/  LDG.E.U16 R4, desc[UR36][R4.64] ;  /* 0x0000002404047981 */ /* 0x000366000c1e1500 */
.L_x_7165:
[----:B------:R-:W2:Y:S01]  /*6730*/  LDCU UR5, c[0x0][0x394] ;  /* 0x00007280ff0577ac */ /* 0x000ea20008000800 */
[----:B0-----:R-:W-:Y:S02]  /*6740*/  MOV R26, UR4 ;  /* 0x00000004001a7c02 */ /* 0x001fe40008000f00 */
[----:B-----5:R-:W-:Y:S02]  /*6750*/  PRMT R7, R13, 0x9910, RZ ;  /* 0x000099100d077816 */ /* 0x020fe400000000ff */
[----:B------:R-:W-:Y:S01]  /*6760*/  PRMT R19, R4, 0x9910, RZ ;  /* 0x0000991004137816 */ /* 0x000fe200000000ff */
[----:B------:R-:W-:Y:S01]  /*6770*/  IMAD R25, R26, 0x4, R25 ;  /* 0x000000041a197824 */ /* 0x000fe200078e0219 */
[----:B------:R-:W-:Y:S02]  /*6780*/  PRMT R6, R12, 0x9910, RZ ;  /* 0x000099100c067816 */ /* 0x000fe400000000ff */
[----:B------:R-:W-:Y:S01]  /*6790*/  PRMT R18, R15, 0x9910, RZ ;  /* 0x000099100f127816 */ /* 0x000fe200000000ff */
[----:B-1----:R-:W-:Y:S01]  /*67a0*/  IMAD R5, R26, 0x3, R25 ;  /* 0x000000031a057824 */ /* 0x002fe200078e0219 */
[----:B------:R-:W-:-:S02]  /*67b0*/  IADD3 R21, P2, PT, R6, R21, RZ ;  /* 0x0000001506157210 */ /* 0x000fc40007f5e0ff */
[----:B------:R-:W-:Y:S02]  /*67c0*/  IADD3 R23, P4, PT, R18, R23, RZ ;  /* 0x0000001712177210 */ /* 0x000fe40007f9e0ff */
[----:B------:R-:W-:Y:S02]  /*67d0*/  LEA.HI.X.SX32 R9, R6, R9, 0x1, P2 ;  /* 0x0000000906097211 */ /* 0x000fe400010f0eff */
[----:B------:R-:W-:Y:S02]  /*67e0*/  LEA.HI.X.SX32 R11, R18, R11, 0x1, P4 ;  /* 0x0000000b120b7211 */ /* 0x000fe400020f0eff */
[----:B--2---:R-:W-:-:S04]  /*67f0*/  MOV R28, UR5 ;  /* 0x00000005001c7c02 */ /* 0x004fc80008000f00 */
[----:B------:R-:W-:Y:S01]  /*6800*/  ISETP.GE.U32.AND P1, PT, R5, R28, PT ;  /* 0x0000001c0500720c */ /* 0x000fe20003f26070 */
[----:B------:R-:W-:Y:S01]  /*6810*/  IMAD.MOV.U32 R5, RZ, RZ, R7 ;  /* 0x000000ffff057224 */ /* 0x000fe200078e0007 */
[----:B------:R-:W-:-:S04]  /*6820*/  MOV R7, R19 ;  /* 0x0000001300077202 */ /* 0x000fc80000000f00 */
[----:B------:R-:W-:Y:S02]  /*6830*/  IADD3 R22, P3, PT, R5, R22, RZ ;  /* 0x0000001605167210 */ /* 0x000fe40007f7e0ff */
[----:B------:R-:W-:Y:S02]  /*6840*/  IADD3 R24, P5, PT, R7, R24, RZ ;  /* 0x0000001807187210 */ /* 0x000fe40007fbe0ff */
[----:B------:R-:W-:Y:S02]  /*6850*/  LEA.HI.X.SX32 R10, R5, R10, 0x1, P3 ;  /* 0x0000000a050a7211 */ /* 0x000fe400018f0eff */
[----:B------:R-:W-:Y:S01]  /*6860*/  LEA.HI.X.SX32 R20, R7, R20, 0x1, P5 ;  /* 0x0000001407147211 */ /* 0x000fe200028f0eff */
[----:B------:R-:W-:Y:S08]  /*6870*/  @!P1 BRA `(.L_x_7170) ;  /* 0xffffffbc00e89947 */ /* 0x000ff0000383ffff */
.L_x_7164:
[----:B------:R-:W-:Y:S05]  /*6880*/  BSYNC.RECONVERGENT B1 ;  /* 0x0000000000017941 */ /* 0x000fea0003800200 */
.L_x_7163:
[----:B------:R-:W-:Y:S01]  /*6890*/  ISETP.GE.U32.AND P0, PT, R25, R28, PT ;  /* 0x0000001c1900720c */ /* 0x000fe20003f06070 */
[----:B------:R-:W-:Y:S01]  /*68a0*/  BSSY.RECONVERGENT B1, `(.L_x_7171) ;  /* 0x0000478000017945 */ /* 0x000fe20003800200 */
[----:B------:R-:W-:Y:S02]  /*68b0*/  PRMT R8, R4, 0x7610, R8 ;  /* 0x0000761004087816 */ /* 0x000fe40000000008 */
[----:B------:R-:W-:Y:S02]  /*68c0*/  PRMT R0, R15, 0x7610, R0 ;  /* 0x000076100f007816 */ /* 0x000fe40000000000 */
[----:B------:R-:W-:Y:S02]  /*68d0*/  PRMT R7, R13, 0x7610, R7 ;  /* 0x000076100d077816 */ /* 0x000fe40000000007 */
[----:B------:R-:W-:-:S05]  /*68e0*/  PRMT R6, R12, 0x7610, R6 ;  /* 0x000076100c067816 */ /* 0x000fca0000000006 */
[----:B------:R-:W-:Y:S05]  /*68f0*/  @P0 BRA `(.L_x_7172) ;  /* 0x0000004400c80947 */ /* 0x000fea0003800000 */
[----:B------:R-:W0:Y:S01]  /*6900*/  LDC R5, c[0x0][0x3d0] ;  /* 0x0000f400ff057b82 */ /* 0x000e220000000800 */
[----:B------:R-:W-:Y:S01]  /*6910*/  IMAD.MOV.U32 R4, RZ, RZ, -0x1 ;  /* 0xffffffffff047424 */ /* 0x000fe200078e00ff */
[----:B------:R-:W-:Y:S02]  /*6920*/  CS2R R12, SRZ ;  /* 0x00000000000c7805 */ /* 0x000fe4000001ff00 */
[C---:B0-----:R-:W-:Y:S02]  /*6930*/  ISETP.NE.AND P0, PT, R5.reuse, RZ, PT ;  /* 0x000000ff0500720c */ /* 0x041fe40003f05270 */
[----:B------:R-:W-:-:S04]  /*6940*/  VIADDMNMX.U32 R4, R5, R4, 0x18, PT ;  /* 0x0000001805047446 */ /* 0x000fc80003800004 */
[----:B------:R-:W-:-:S07]  /*6950*/  IADD3 R4, PT, PT, R4, 0x1, RZ ;  /* 0x0000000104047810 */ /* 0x000fce0007ffe0ff */
[----:B------:R-:W-:Y:S05]  /*6960*/  @!P0 BRA `(.L_x_7173) ;  /* 0x0000001000508947 */ /* 0x000fea0003800000 */
[----:B------:R-:W0:Y:S01]  /*6970*/  LDCU.64 UR4, c[0x0][0x3d8] ;  /* 0x00007b00ff0477ac */ /* 0x000e220008000a00 */
[----:B------:R-:W-:Y:S01]  /*6980*/  MOV R3, R25 ;  /* 0x0000001900037202 */ /* 0x000fe20000000f00 */
[----:B------:R-:W-:Y:S01]  /*6990*/  IMAD.MOV.U32 R2, RZ, RZ, RZ ;  /* 0x000000ffff027224 */ /* 0x000fe200078e00ff */
[----:B------:R-:W-:Y:S01]  /*69a0*/  ISETP.NE.AND P1, PT, R5, 0x1, PT ;  /* 0x000000010500780c */ /* 0x000fe20003f25270 */
        /* <DEDUP_REMOVED lines=270> */
.L_x_7174:
[----:B------:R-:W-:Y:S02]  /*7a90*/  SHF.R.U32.HI R12, RZ, 0x1, R6 ;  /* 0x00000001ff0c7819 */ /* 0x000fe40000011606 */
[----:B------:R-:W-:-:S07]  /*7aa0*/  MOV R13, RZ ;  /* 0x000000ff000d7202 */ /* 0x000fce0000000f00 */
.L_x_7173:
        /* <DEDUP_REMOVED lines=284> */
.L_x_7176:
[----:B------:R-:W-:Y:S02]  /*8c70*/  SHF.R.U32.HI R18, RZ, 0x1, R7 ;  /* 0x00000001ff127819 */ /* 0x000fe40000011607 */
[----:B------:R-:W-:-:S07]  /*8c80*/  MOV R19, RZ ;  /* 0x000000ff00137202 */ /* 0x000fce0000000f00 */
.L_x_7175:
        /* <DEDUP_REMOVED lines=281> */
.L_x_7178:
[----:B------:R-:W-:Y:S02]  /*9e20*/  SHF.R.U32.HI R18, RZ, 0x1, R0 ;  /* 0x00000001ff127819 */ /* 0x000fe40000011600 */
[----:B------:R-:W-:-:S07]  /*9e30*/  MOV R19, RZ ;  /* 0x000000ff00137202 */ /* 0x000fce0000000f00 */
.L_x_7177:
        /* <DEDUP_REMOVED lines=281> */
.L_x_7180:
[----:B------:R-:W-:Y:S01]  /*afd0*/  SHF.R.U32.HI R12, RZ, 0x1, R5 ;  /* 0x00000001ff0c7819 */ /* 0x000fe20000011605 */
[----:B------:R-:W-:-:S07]  /*afe0*/  IMAD.MOV.U32 R13, RZ, RZ, RZ ;  /* 0x000000ffff0d7224 */ /* 0x000fce00078e00ff */
.L_x_7179:
[----:B------:R-:W-:-:S04]  /*aff0*/  LEA R4, P0, R12, R3, 0x1 ;  /* 0x000000030c047211 */ /* 0x000fc800078008ff */
[----:B------:R-:W-:-:S05]  /*b000*/  LEA.HI.X R5, R12, R2, R13, 0x1, P0 ;  /* 0x000000020c057211 */ /* 0x000fca00000f0c0d */
[----:B------:R0:W5:Y:S04]  /*b010*/  LDG.E.U16 R8, desc[UR36][R4.64] ;  /* 0x0000002404087981 */ /* 0x000168000c1e1500 */
.L_x_7172:
[----:B------:R-:W-:Y:S05]  /*b020*/  BSYNC.RECONVERGENT B1 ;  /* 0x0000000000017941 */ /* 0x000fea0003800200 */
.L_x_7171:
[----:B------:R-:W-:Y:S01]  /*b030*/  ISETP.GE.U32.AND P0, PT, R25, R28, PT ;  /* 0x0000001c1900720c */ /* 0x000fe20003f06070 */
[----:B------:R-:W-:-:S12]  /*b040*/  BSSY.RECONVERGENT B1, `(.L_x_7181) ;  /* 0x0000016000017945 */ /* 0x000fd80003800200 */
[----:B------:R-:W-:Y:S05]  /*b050*/  @P0 BRA `(.L_x_7182) ;  /* 0x0000000000500947 */ /* 0x000fea0003800000 */
[----:B0-----:R-:W-:Y:S02]  /*b060*/  IADD3 R5, PT, PT, R25, R26, RZ ;  /* 0x0000001a19057210 */ /* 0x001fe40007ffe0ff */
[----:B-----5:R-:W-:Y:S02]  /*b070*/  PRMT R2, R6, 0x9910, RZ ;  /* 0x0000991006027816 */ /* 0x020fe400000000ff */
        /* <DEDUP_REMOVED lines=18> */
.L_x_7182:
[----:B------:R-:W-:Y:S05]  /*b1a0*/  BSYNC.RECONVERGENT B1 ;  /* 0x0000000000017941 */ /* 0x000fea0003800200 */
.L_x_7181:
[----:B------:R-:W-:-:S04]  /*b1b0*/  IADD3 R21, P0, P1, R23, R22, R21 ;  /* 0x0000001617157210 */ /* 0x000fc8000791e015 */
[----:B------:R-:W-:Y:S02]  /*b1c0*/  IADD3 R24, P2, PT, R21, R24, RZ ;  /* 0x0000001815187210 */ /* 0x000fe40007f5e0ff */
[----:B------:R-:W-:-:S04]  /*b1d0*/  IADD3.X R9, PT, PT, R11, R10, R9, P0, P1 ;  /* 0x0000000a0b097210 */ /* 0x000fc800007e2409 */
[----:B------:R-:W-:-:S07]  /*b1e0*/  IADD3.X R25, PT, PT, R9, R20, RZ, P2, !PT ;  /* 0x0000001409197210 */ /* 0x000fce00017fe4ff */
.L_x_7134:
[----:B------:R-:W-:Y:S05]  /*b1f0*/  BSYNC.RECONVERGENT B0 ;  /* 0x0000000000007941 */ /* 0x000fea0003800200 */
.L_x_7133:
[----:B------:R-:W1:Y:S01]  /*b200*/  LDCU UR4, c[0x0][0x3ac] ;  /* 0x00007580ff0477ac */ /* 0x000e620008000800 */
[----:B0-----:R-:W0:Y:S01]  /*b210*/  S2R R5, SR_TID.X ;  /* 0x0000000000057919 */ /* 0x001e220000002100 */
[----:B-----5:R-:W2:Y:S01]  /*b220*/  S2R R0, SR_TID.Y ;  /* 0x0000000000007919 */ /* 0x020ea20000002200 */
        /* <DEDUP_REMOVED lines=11> */
[----:B------:R1:W-:Y:S01]  /*b2e0*/  STS.64 [R7], R24 ;  /* 0x0000001807007388 */ /* 0x0003e20000000a00 */
[----:B------:R-:W-:Y:S05]  /*b2f0*/  BRA.U !UP0, `(.L_x_7183) ;  /* 0x00000001083c7547 */ /* 0x000fea000b800000 */
[----:B------:R-:W-:-:S05]  /*b300*/  UMOV UR5, UR6 ;  /* 0x0000000600057c82 */ /* 0x000fca0008000000 */
.L_x_7184:
        /* <DEDUP_REMOVED lines=10> */
[----:B-1-3--:R-:W-:-:S05]  /*b3b0*/  @!P0 IADD3 R24, P1, PT, R2, R24, RZ ;  /* 0x0000001802188210 */ /* 0x00afca0007f3e0ff */
[----:B------:R-:W-:-:S05]  /*b3c0*/  @!P0 IMAD.X R25, R3, 0x1, R25, P1 ;  /* 0x0000000103198824 */ /* 0x000fca00008e0619 */
[----:B------:R3:W-:Y:S01]  /*b3d0*/  @!P0 STS.64 [R7], R24 ;  /* 0x0000001807008388 */ /* 0x0007e20000000a00 */
[----:B------:R-:W-:Y:S05]  /*b3e0*/  BRA.U UP0, `(.L_x_7184) ;  /* 0xfffffffd00c87547 */ /* 0x000fea000b83ffff */
.L_x_7183:
        /* <DEDUP_REMOVED lines=13> */
[----:B-1-3--:R-:W-:Y:S01]  /*b4c0*/  LEA R7, R2, UR4, 0x3 ;  /* 0x0000000402077c11 */ /* 0x00afe2000f8e18ff */
[----:B------:R-:W-:-:S04]  /*b4d0*/  UMOV UR4, 0x20 ;  /* 0x0000002000047882 */ /* 0x000fc80000000000 */
[----:B------:R4:W-:Y:S01]  /*b4e0*/  STS.64 [R7], R24 ;  /* 0x0000001807007388 */ /* 0x0009e20000000a00 */
[----:B------:R-:W-:Y:S05]  /*b4f0*/  BRA.U !UP0, `(.L_x_7186) ;  /* 0x0000000108387547 */ /* 0x000fea000b800000 */
[----:B------:R-:W-:-:S07]  /*b500*/  MOV R4, UR5 ;  /* 0x0000000500047c02 */ /* 0x000fce0008000f00 */
.L_x_7187:
[----:B------:R-:W-:Y:S01]  /*b510*/  SHF.R.U32.HI R6, RZ, 0x1, R4 ;  /* 0x00000001ff067819 */ /* 0x000fe20000011604 */
[----:B------:R-:W-:Y:S03]  /*b520*/  BAR.SYNC.DEFER_BLOCKING 0x0 ;  /* 0x0000000000007b1d */ /* 0x000fe60000010000 */
[----:B------:R-:W-:-:S04]  /*b530*/  IADD3 R2, PT, PT, R6, R5, RZ ;  /* 0x0000000506027210 */ /* 0x000fc80007ffe0ff */
[----:B------:R-:W-:-:S04]  /*b540*/  ISETP.GE.U32.AND P0, PT, R2, UR5, PT ;  /* 0x0000000502007c0c */ /* 0x000fc8000bf06070 */
[----:B------:R-:W-:-:S13]  /*b550*/  ISETP.GE.U32.OR P0, PT, R5, R6, P0 ;  /* 0x000000060500720c */ /* 0x000fda0000706470 */
[----:B------:R-:W-:-:S06]  /*b560*/  @!P0 IMAD R2, R6, 0x8, R7 ;  /* 0x0000000806028824 */ /* 0x000fcc00078e0207 */
[----:B------:R-:W4:Y:S02]  /*b570*/  @!P0 LDS.64 R2, [R2] ;  /* 0x0000000002028984 */ /* 0x000f240000000a00 */
[----:B----4-:R-:W-:-:S04]  /*b580*/  @!P0 IADD3 R24, P1, PT, R2, R24, RZ ;  /* 0x0000001802188210 */ /* 0x010fc80007f3e0ff */
[----:B------:R-:W-:-:S05]  /*b590*/  @!P0 IADD3.X R25, PT, PT, R3, R25, RZ, P1, !PT ;  /* 0x0000001903198210 */ /* 0x000fca0000ffe4ff */
[----:B------:R0:W-:Y:S01]  /*b5a0*/  @!P0 STS.64 [R7], R24 ;  /* 0x0000001807008388 */ /* 0x0001e20000000a00 */
[----:B------:R-:W-:Y:S02]  /*b5b0*/  ISETP.GT.U32.AND P0, PT, R4, 0x7f, PT ;  /* 0x0000007f0400780c */ /* 0x000fe40003f04070 */
[----:B------:R-:W-:-:S11]  /*b5c0*/  MOV R4, R6 ;  /* 0x0000000600047202 */ /* 0x000fd60000000f00 */
[----:B0-----:R-:W-:Y:S05]  /*b5d0*/  @P0 BRA `(.L_x_7187) ;  /* 0xfffffffc00cc0947 */ /* 0x001fea000383ffff */
.L_x_7186:
[----:B------:R-:W-:Y:S01]  /*b5e0*/  BAR.SYNC.DEFER_BLOCKING 0x0 ;  /* 0x0000000000007b1d */ /* 0x000fe20000010000 */
[----:B------:R-:W-:-:S09]  /*b5f0*/  UISETP.GE.U32.AND UP0, UPT, UR4, 0x2, UPT ;  /* 0x000000020400788c */ /* 0x000fd2000bf06070 */
[----:B------:R-:W-:Y:S05]  /*b600*/  BRA.U !UP0, `(.L_x_7185) ;  /* 0x0000000108207547 */ /* 0x000fea000b800000 */
[----:B------:R-:W-:-:S07]  /*b610*/  IMAD.MOV.U32 R2, RZ, RZ, 0x1 ;  /* 0x00000001ff027424 */ /* 0x000fce00078e00ff */
.L_x_7188:
[----:B------:R-:W1:Y:S04]  /*b620*/  SHFL.DOWN PT, R3, R24, R2, 0x1f ;  /* 0x08001f0218037589 */ /* 0x000e6800000e0000 */
[----:B------:R5:W0:Y:S02]  /*b630*/  SHFL.DOWN PT, R4, R25, R2, 0x1f ;  /* 0x08001f0219047589 */ /* 0x000a2400000e0000 */
[----:B-----5:R-:W-:-:S04]  /*b640*/  SHF.L.U32 R2, R2, 0x1, RZ ;  /* 0x0000000102027819 */ /* 0x020fc800000006ff */
[----:B------:R-:W-:Y:S02]  /*b650*/  ISETP.GE.AND P0, PT, R2, UR4, PT ;  /* 0x0000000402007c0c */ /* 0x000fe4000bf06270 */
[----:B-1-34-:R-:W-:-:S04]  /*b660*/  IADD3 R24, P1, PT, R3, R24, RZ ;  /* 0x0000001803187210 */ /* 0x01afc80007f3e0ff */
[----:B0-----:R-:W-:-:S07]  /*b670*/  IADD3.X R25, PT, PT, R4, R25, RZ, P1, !PT ;  /* 0x0000001904197210 */ /* 0x001fce0000ffe4ff */
[----:B------:R-:W-:Y:S05]  /*b680*/  @!P0 BRA `(.L_x_7188) ;  /* 0xfffffffc00e48947 */ /* 0x000fea000383ffff */
.L_x_7185:
[----:B------:R-:W5:Y:S01]  /*b690*/  LDCU UR4, c[0x0][0x564] ;  /* 0x0000ac80ff0477ac */ /* 0x000f620008000800 */
[----:B------:R-:W-:Y:S01]  /*b6a0*/  IMAD.MOV.U32 R18, RZ, RZ, RZ ;  /* 0x000000ffff127224 */ /* 0x000fe200078e00ff */
[----:B-----5:R-:W-:-:S09]  /*b6b0*/  UISETP.NE.AND UP0, UPT, UR4, URZ, UPT ;  /* 0x000000ff0400728c */ /* 0x020fd2000bf05270 */
[----:B------:R-:W-:Y:S05]  /*b6c0*/  BRA.U !UP0, `(.L_x_7189) ;  /* 0x0000001108587547 */ /* 0x000fea000b800000 */
[----:B------:R-:W5:Y:S01]  /*b6d0*/  LDCU.64 UR8, c[0x0][0x568] ;  /* 0x0000ad00ff0877ac */ /* 0x000f620008000a00 */
[----:B------:R-:W-:Y:S01]  /*b6e0*/  HFMA2 R2, -RZ, RZ, 0, 0 ;  /* 0x00000000ff027431 */ /* 0x000fe200000001ff */
[----:B------:R-:W-:Y:S01]  /*b6f0*/  MOV R3, R17 ;  /* 0x0000001100037202 */ /* 0x000fe20000000f00 */
[----:B------:R-:W0:Y:S01]  /*b700*/  LDCU UR6, c[0x0][0x570] ;  /* 0x0000ae00ff0677ac */ /* 0x000e220008000800 */
[----:B------:R-:W2:Y:S01]  /*b710*/  LDCU UR5, c[0x0][0x694] ;  /* 0x0000d280ff0577ac */ /* 0x000ea20008000800 */
[----:B------:R-:W-:-:S04]  /*b720*/  UIADD3 UR4, UPT, UPT, UR4, -0x1, URZ ;  /* 0xffffffff04047890 */ /* 0x000fc8000fffe0ff */
[----:B------:R-:W-:Y:S01]  /*b730*/  UISETP.NE.AND UP0, UPT, UR4, URZ, UPT ;  /* 0x000000ff0400728c */ /* 0x000fe2000bf05270 */
[----:B-----5:R-:W-:-:S05]  /*b740*/  IMAD.HI.U32 R2, R17, UR9, R2 ;  /* 0x0000000911027c27 */ /* 0x020fca000f8e0002 */
[----:B0-----:R-:W-:-:S05]  /*b750*/  SHF.R.U32.HI R3, RZ, UR6, R2 ;  /* 0x00000006ff037c19 */ /* 0x001fca0008011602 */
[----:B-1-34-:R-:W-:-:S04]  /*b760*/  IMAD.MOV R7, RZ, RZ, -R3 ;  /* 0x000000ffff077224 */ /* 0x01afc800078e0a03 */
[----:B------:R-:W-:-:S04]  /*b770*/  IMAD R7, R7, UR8, R17 ;  /* 0x0000000807077c24 */ /* 0x000fc8000f8e0211 */
[----:B--2---:R-:W-:Y:S01]  /*b780*/  IMAD R18, R7, UR5, RZ ;  /* 0x0000000507127c24 */ /* 0x004fe2000f8e02ff */
[----:B------:R-:W-:Y:S06]  /*b790*/  BRA.U !UP0, `(.L_x_7189) ;  /* 0x0000001108247547 */ /* 0x000fec000b800000 */
[----:B------:R-:W0:Y:S01]  /*b7a0*/  LDCU.64 UR6, c[0x0][0x578] ;  /* 0x0000af00ff0677ac */ /* 0x000e220008000a00 */
[----:B------:R-:W-:Y:S01]  /*b7b0*/  MOV R2, RZ ;  /* 0x000000ff00027202 */ /* 0x000fe20000000f00 */
[----:B------:R-:W-:Y:S01]  /*b7c0*/  UISETP.LT.U32.AND UP0, UPT, UR4, 0x18, UPT ;  /* 0x000000180400788c */ /* 0x000fe2000bf01070 */
[----:B------:R-:W1:Y:S03]  /*b7d0*/  LDCU UR8, c[0x0][0x574] ;  /* 0x0000ae80ff0877ac */ /* 0x000e660008000800 */
[----:B------:R-:W-:Y:S01]  /*b7e0*/  USEL UR4, UR4, 0x18, UP0 ;  /* 0x0000001804047887 */ /* 0x000fe20008000000 */
[----:B------:R-:W2:Y:S03]  /*b7f0*/  LDCU UR5, c[0x0][0x69c] ;  /* 0x0000d380ff0577ac */ /* 0x000ea60008000800 */
[----:B------:R-:W-:Y:S01]  /*b800*/  UIADD3 UR4, UPT, UPT, UR4, 0x1, URZ ;  /* 0x0000000104047890 */ /* 0x000fe2000fffe0ff */
[----:B0-----:R-:W-:-:S03]  /*b810*/  IMAD.HI.U32 R6, R3, UR6, R2 ;  /* 0x0000000603067c27 */ /* 0x001fc6000f8e0002 */
[----:B------:R-:W-:Y:S02]  /*b820*/  UISETP.NE.AND UP0, UPT, UR4, 0x2, UPT ;  /* 0x000000020400788c */ /* 0x000fe4000bf05270 */
        /* <DEDUP_REMOVED lines=256> */
.L_x_7189:
[----:B------:R-:W5:Y:S01]  /*c830*/  LDCU.64 UR4, c[0x0][0x778] ;  /* 0x0000ef00ff0477ac */ /* 0x000f620008000a00 */
[----:B------:R-:W-:Y:S01]  /*c840*/  CS2R R2, SRZ ;  /* 0x0000000000027805 */ /* 0x000fe2000001ff00 */
[----:B------:R-:W-:Y:S02]  /*c850*/  UPLOP3.LUT UP0, UPT, UPT, UPT, UPT, 0x80, 0x8 ;  /* 0x000000000008789c */ /* 0x000fe40003f0f070 */
[----:B-----5:R-:W-:-:S04]  /*c860*/  UISETP.NE.U32.AND UP1, UPT, UR4, URZ, UPT ;  /* 0x000000ff0400728c */ /* 0x020fc8000bf25070 */
[----:B------:R-:W-:-:S09]  /*c870*/  UISETP.NE.AND.EX UP1, UPT, UR5, URZ, UPT, UP1 ;  /* 0x000000ff0500728c */ /* 0x000fd2000bf25310 */
[----:B------:R-:W-:Y:S05]  /*c880*/  BRA.U !UP1, `(.L_x_7190) ;  /* 0x0000000509347547 */ /* 0x000fea000b800000 */
[----:B------:R-:W-:Y:S01]  /*c890*/  HFMA2 R8, -RZ, RZ, 0, 1.1920928955078125e-07 ;  /* 0x00000002ff087431 */ /* 0x000fe200000001ff */
[----:B------:R-:W-:-:S07]  /*c8a0*/  MOV R4, 0x8 ;  /* 0x0000000800047802 */ /* 0x000fce0000000f00 */
.L_x_7191:
[----:B------:R-:W5:Y:S08]  /*c8b0*/  I2F.U32.RP R6, R4 ;  /* 0x0000000400067306 */ /* 0x000f700000209000 */
[----:B-----5:R-:W5:Y:S02]  /*c8c0*/  MUFU.RCP R6, R6 ;  /* 0x0000000600067308 */ /* 0x020f640000001000 */
[----:B-----5:R-:W-:Y:S01]  /*c8d0*/  VIADD R2, R6, 0xffffffe ;  /* 0x0ffffffe06027836 */ /* 0x020fe20000000000 */
[----:B------:R-:W-:-:S05]  /*c8e0*/  LOP3.LUT R6, RZ, R4, RZ, 0x33, !PT ;  /* 0x00000004ff067212 */ /* 0x000fca00078e33ff */
[----:B------:R5:W1:Y:S02]  /*c8f0*/  F2I.FTZ.U32.TRUNC.NTZ R3, R2 ;  /* 0x0000000200037305 */ /* 0x000a64000021f000 */
[----:B-----5:R-:W-:Y:S02]  /*c900*/  MOV R2, RZ ;  /* 0x000000ff00027202 */ /* 0x020fe40000000f00 */
[----:B-1-34-:R-:W-:-:S05]  /*c910*/  IADD3 R7, PT, PT, RZ, -R3, RZ ;  /* 0x80000003ff077210 */ /* 0x01afca0007ffe0ff */
[----:B------:R-:W-:-:S04]  /*c920*/  IMAD R7, R7, R4, RZ ;  /* 0x0000000407077224 */ /* 0x000fc800078e02ff */
[----:B------:R-:W-:-:S06]  /*c930*/  IMAD.HI.U32 R3, R3, R7, R2 ;  /* 0x0000000703037227 */ /* 0x000fcc00078e0002 */
[----:B------:R-:W-:-:S04]  /*c940*/  IMAD.HI.U32 R7, R3, R8, RZ ;  /* 0x0000000803077227 */ /* 0x000fc800078e00ff */
[----:B------:R-:W-:-:S04]  /*c950*/  IMAD.MOV R7, RZ, RZ, -R7 ;  /* 0x000000ffff077224 */ /* 0x000fc800078e0a07 */
[----:B------:R-:W-:Y:S02]  /*c960*/  IMAD R7, R4, R7, R8 ;  /* 0x0000000704077224 */ /* 0x000fe400078e0208 */
[----:B------:R-:W-:-:S03]  /*c970*/  IMAD.MOV.U32 R8, RZ, RZ, R4 ;  /* 0x000000ffff087224 */ /* 0x000fc600078e0004 */
[----:B------:R-:W-:-:S13]  /*c980*/  ISETP.GE.U32.AND P0, PT, R7, R4, PT ;  /* 0x000000040700720c */ /* 0x000fda0003f06070 */
[-C--:B------:R-:W-:Y:S02]  /*c990*/  @P0 IADD3 R7, PT, PT, R7, -R4.reuse, RZ ;  /* 0x8000000407070210 */ /* 0x080fe40007ffe0ff */
[----:B------:R-:W-:Y:S02]  /*c9a0*/  ISETP.NE.U32.AND P0, PT, R4, RZ, PT ;  /* 0x000000ff0400720c */ /* 0x000fe40003f05070 */
[----:B------:R-:W-:-:S13]  /*c9b0*/  ISETP.GE.U32.AND P1, PT, R7, R4, PT ;  /* 0x000000040700720c */ /* 0x000fda0003f26070 */
[----:B------:R-:W-:-:S04]  /*c9c0*/  @P1 IADD3 R7, PT, PT, R7, -R4, RZ ;  /* 0x8000000407071210 */ /* 0x000fc80007ffe0ff */
[----:B------:R-:W-:-:S04]  /*c9d0*/  SEL R4, R6, R7, !P0 ;  /* 0x0000000706047207 */ /* 0x000fc80004000000 */
        /* <DEDUP_REMOVED lines=30> */
[----:B------:R1:W3:Y:S02]  /*cbc0*/  F2I.FTZ.U32.TRUNC.NTZ R9, R8 ;  /* 0x0000000800097305 */ /* 0x0002e4000021f000 */
[----:B-1----:R-:W-:Y:S02]  /*cbd0*/  HFMA2 R8, -RZ, RZ, 0, 0 ;  /* 0x00000000ff087431 */ /* 0x002fe400000001ff */
[----:B---3--:R-:W-:-:S04]  /*cbe0*/  IMAD R7, R7, R9, RZ ;  /* 0x0000000907077224 */ /* 0x008fc800078e02ff */
        /* <DEDUP_REMOVED lines=12> */
.L_x_7193:
[----:B------:R-:W-:-:S07]  /*ccb0*/  MOV R4, 0xccd0 ;  /* 0x0000ccd000047802 */ /* 0x000fce0000000f00 */
[----:B0-2---:R-:W-:Y:S05]  /*ccc0*/  CALL.REL.NOINC `($__internal_16_$__cuda_sm20_div_u64) ;  /* 0x0000002800047944 */ /* 0x005fea0003c00000 */
[----:B------:R-:W-:Y:S01]  /*ccd0*/  IMAD.MOV.U32 R2, RZ, RZ, R6 ;  /* 0x000000ffff027224 */ /* 0x000fe200078e0006 */
[----:B------:R-:W-:-:S07]  /*cce0*/  MOV R3, R7 ;  /* 0x0000000700037202 */ /* 0x000fce0000000f00 */
.L_x_7194:
[----:B------:R-:W-:Y:S05]  /*ccf0*/  BSYNC.RECONVERGENT B0 ;  /* 0x0000000000007941 */ /* 0x000fea0003800200 */
.L_x_7192:
[----:B------:R-:W1:Y:S02]  /*cd00*/  LDCU.64 UR4, c[0x0][0x778] ;  /* 0x0000ef00ff0477ac */ /* 0x000e640008000a00 */
[----:B-1----:R-:W-:Y:S02]  /*cd10*/  UISETP.NE.U32.AND UP0, UPT, UR4, URZ, UPT ;  /* 0x000000ff0400728c */ /* 0x002fe4000bf05070 */
[----:B------:R-:W-:Y:S02]  /*cd20*/  IADD3 R2, P0, PT, R2, UR4, RZ ;  /* 0x0000000402027c10 */ /* 0x000fe4000ff1e0ff */
[----:B------:R-:W-:Y:S02]  /*cd30*/  UISETP.NE.AND.EX UP0, UPT, UR5, URZ, UPT, UP0 ;  /* 0x000000ff0500728c */ /* 0x000fe4000bf05300 */
[----:B------:R-:W-:Y:S02]  /*cd40*/  IADD3.X R3, PT, PT, R3, UR5, RZ, P0, !PT ;  /* 0x0000000503037c10 */ /* 0x000fe400087fe4ff */
[----:B------:R-:W-:-:S11]  /*cd50*/  UPLOP3.LUT UP0, UPT, UPT, UPT, UP0, 0x40, 0x4 ;  /* 0x000000000004789c */ /* 0x000fd60003f0e800 */
.L_x_7190:
[----:B------:R-:W5:Y:S02]  /*cd60*/  LDCU UR4, c[0x0][0x3b0] ;  /* 0x00007600ff0477ac */ /* 0x000f640008000800 */
[----:B-----5:R-:W-:-:S09]  /*cd70*/  UISETP.NE.AND UP1, UPT, UR4, URZ, UPT ;  /* 0x000000ff0400728c */ /* 0x020fd2000bf25270 */
[----:B------:R-:W-:Y:S05]  /*cd80*/  BRA.U !UP1, `(.L_x_7195) ;  /* 0x0000002109807547 */ /* 0x000fea000b800000 */
[----:B------:R-:W5:Y:S01]  /*cd90*/  S2R R4, SR_CTAID.X ;  /* 0x0000000000047919 */ /* 0x000f620000002500 */
[----:B------:R-:W0:Y:S01]  /*cda0*/  LDCU UR4, c[0x0][0x564] ;  /* 0x0000ac80ff0477ac */ /* 0x000e220008000800 */
[----:B------:R-:W-:Y:S01]  /*cdb0*/  HFMA2 R16, -RZ, RZ, 0, 0 ;  /* 0x00000000ff107431 */ /* 0x000fe200000001ff */
[----:B------:R-:W1:Y:S01]  /*cdc0*/  LDCU UR5, c[0x0][0x3b4] ;  /* 0x00007680ff0577ac */ /* 0x000e620008000800 */
[----:B------:R-:W2:Y:S01]  /*cdd0*/  LDCU UR6, c[0x0][0x3b8] ;  /* 0x00007700ff0677ac */ /* 0x000ea20008000800 */
[----:B------:R-:W5:Y:S01]  /*cde0*/  LDCU UR7, c[0x0][0x3a0] ;  /* 0x00007400ff0777ac */ /* 0x000f620008000800 */
[----:B0-----:R-:W-:Y:S01]  /*cdf0*/  UISETP.NE.AND UP1, UPT, UR4, URZ, UPT ;  /* 0x000000ff0400728c */ /* 0x001fe2000bf25270 */
[----:B-1-34-:R-:W-:-:S04]  /*ce00*/  IMAD R7, R5, UR5, RZ ;  /* 0x0000000505077c24 */ /* 0x01afc8000f8e02ff */
[----:B--2---:R-:W-:-:S04]  /*ce10*/  IMAD R7, R0, UR6, R7 ;  /* 0x0000000600077c24 */ /* 0x004fc8000f8e0207 */
[----:B-----5:R-:W-:Y:S01]  /*ce20*/  IMAD R7, R4, UR7, R7 ;  /* 0x0000000704077c24 */ /* 0x020fe2000f8e0207 */
        /* <DEDUP_REMOVED lines=278> */
.L_x_7196:
        /* <DEDUP_REMOVED lines=24> */
.L_x_7198:
[----:B------:R-:W-:Y:S05]  /*e110*/  BSYNC.RECONVERGENT B0 ;  /* 0x0000000000007941 */ /* 0x000fea0003800200 */
.L_x_7197:
        /* <DEDUP_REMOVED lines=35> */
.L_x_7200:
[----:B------:R-:W-:Y:S05]  /*e350*/  BSYNC.RECONVERGENT B0 ;  /* 0x0000000000007941 */ /* 0x000fea0003800200 */
.L_x_7199:
        /* <DEDUP_REMOVED lines=33> */
.L_x_7205:
[----:B------:R-:W-:-:S04]  /*e570*/  IMAD.IADD R9, R11, 0x1, R10 ;  /* 0x000000010b097824 */ /* 0x000fc800078e020a */
[----:B--2---:R-:W-:-:S06]  /*e580*/  IMAD.WIDE.U32 R8, R9, 0x8, R6 ;  /* 0x0000000809087825 */ /* 0x004fcc00078e0006 */
[----:B------:R-:W2:Y:S01]  /*e590*/  LDG.E.64 R8, desc[UR36][R8.64] ;  /* 0x0000002408087981 */ /* 0x000ea2000c1e1b00 */
[----:B------:R-:W-:-:S04]  /*e5a0*/  IADD3 R10, PT, PT, R13, R10, RZ ;  /* 0x0000000a0d0a7210 */ /* 0x000fc80007ffe0ff */
[----:B------:R-:W-:Y:S02]  /*e5b0*/  ISETP.GE.U32.AND P1, PT, R10, UR6, PT ;  /* 0x000000060a007c0c */ /* 0x000fe4000bf26070 */
[----:B--2---:R-:W-:-:S04]  /*e5c0*/  IADD3 R18, P2, PT, R8, R18, RZ ;  /* 0x0000001208127210 */ /* 0x004fc80007f5e0ff */
[----:B------:R-:W-:-:S07]  /*e5d0*/  IADD3.X R19, PT, PT, R9, R19, RZ, P2, !PT ;  /* 0x0000001309137210 */ /* 0x000fce00017fe4ff */
[----:B------:R-:W-:Y:S05]  /*e5e0*/  @!P1 BRA `(.L_x_7205) ;  /* 0xfffffffc00e09947 */ /* 0x000fea000383ffff */
[----:B------:R-:W-:Y:S05]  /*e5f0*/  BSYNC.RECONVERGENT B1 ;  /* 0x0000000000017941 */ /* 0x000fea0003800200 */
.L_x_7204:
[----:B------:R-:W-:Y:S05]  /*e600*/  BRA `(.L_x_7203) ;  /* 0x0000000000487947 */ /* 0x000fea0003800000 */
.L_x_7202:
        /* <DEDUP_REMOVED lines=9> */
.L_x_7206:
[----:B------:R-:W-:-:S05]  /*e6a0*/  IADD3 R8, PT, PT, R4, R11, RZ ;  /* 0x0000000b04087210 */ /* 0x000fca0007ffe0ff */
[----:B-1----:R-:W-:-:S04]  /*e6b0*/  IMAD R9, R8, R10, R5 ;  /* 0x0000000a08097224 */ /* 0x002fc800078e0205 */
[----:B--2---:R-:W-:-:S06]  /*e6c0*/  IMAD.WIDE.U32 R8, R9, 0x8, R6 ;  /* 0x0000000809087825 */ /* 0x004fcc00078e0006 */
[----:B------:R-:W2:Y:S01]  /*e6d0*/  LDG.E.64 R8, desc[UR36][R8.64] ;  /* 0x0000002408087981 */ /* 0x000ea2000c1e1b00 */
[----:B---3--:R-:W-:-:S04]  /*e6e0*/  IADD3 R11, PT, PT, R12, R11, RZ ;  /* 0x0000000b0c0b7210 */ /* 0x008fc80007ffe0ff */
[----:B------:R-:W-:Y:S02]  /*e6f0*/  ISETP.GE.U32.AND P1, PT, R11, UR5, PT ;  /* 0x000000050b007c0c */ /* 0x000fe4000bf26070 */
[----:B--2---:R-:W-:-:S05]  /*e700*/  IADD3 R18, P2, PT, R8, R18, RZ ;  /* 0x0000001208127210 */ /* 0x004fca0007f5e0ff */
[----:B------:R-:W-:-:S06]  /*e710*/  IMAD.X R19, R9, 0x1, R19, P2 ;  /* 0x0000000109137824 */ /* 0x000fcc00010e0613 */
[----:B------:R-:W-:Y:S05]  /*e720*/  @!P1 BRA `(.L_x_7206) ;  /* 0xfffffffc00dc9947 */ /* 0x000fea000383ffff */
.L_x_7203:
[----:B------:R-:W-:Y:S05]  /*e730*/  BSYNC.RECONVERGENT B0 ;  /* 0x0000000000007941 */ /* 0x000fea0003800200 */
.L_x_7201:
        /* <DEDUP_REMOVED lines=12> */
.L_x_7208:
        /* <DEDUP_REMOVED lines=10> */
[----:B01----:R-:W-:-:S04]  /*e8a0*/  @!P1 IADD3 R18, P2, PT, R6, R18, RZ ;  /* 0x0000001206129210 */ /* 0x003fc80007f5e0ff */
[----:B------:R-:W-:-:S05]  /*e8b0*/  @!P1 IADD3.X R19, PT, PT, R7, R19, RZ, P2, !PT ;  /* 0x0000001307139210 */ /* 0x000fca00017fe4ff */
[----:B------:R1:W-:Y:S01]  /*e8c0*/  @!P1 STS.64 [R9], R18 ;  /* 0x0000001209009388 */ /* 0x0003e20000000a00 */
[----:B------:R-:W-:Y:S05]  /*e8d0*/  BRA.U UP2, `(.L_x_7208) ;  /* 0xfffffffd02c87547 */ /* 0x000fea000b83ffff */
.L_x_7207:
        /* <DEDUP_REMOVED lines=9> */
.L_x_7211:
[----:B------:R-:W-:Y:S01]  /*e970*/  SHF.R.U32.HI R4, RZ, 0x1, R0 ;  /* 0x00000001ff047819 */ /* 0x000fe20000011600 */
[----:B------:R-:W-:Y:S03]  /*e980*/  BAR.SYNC.DEFER_BLOCKING 0x0 ;  /* 0x0000000000007b1d */ /* 0x000fe60000010000 */
[----:B------:R-:W-:-:S04]  /*e990*/  IADD3 R6, PT, PT, R4, R5, RZ ;  /* 0x0000000504067210 */ /* 0x000fc80007ffe0ff */
[----:B------:R-:W-:-:S04]  /*e9a0*/  ISETP.GE.U32.AND P1, PT, R6, UR5, PT ;  /* 0x0000000506007c0c */ /* 0x000fc8000bf26070 */
[----:B------:R-:W-:-:S13]  /*e9b0*/  ISETP.GE.U32.OR P1, PT, R5, R4, P1 ;  /* 0x000000040500720c */ /* 0x000fda0000f26470 */
[----:B------:R-:W-:-:S06]  /*e9c0*/  @!P1 LEA R6, R4, R9, 0x3 ;  /* 0x0000000904069211 */ /* 0x000fcc00078e18ff */
[----:B------:R-:W0:Y:S02]  /*e9d0*/  @!P1 LDS.64 R6, [R6] ;  /* 0x0000000006069984 */ /* 0x000e240000000a00 */
[----:B012---:R-:W-:-:S05]  /*e9e0*/  @!P1 IADD3 R18, P2, PT, R6, R18, RZ ;  /* 0x0000001206129210 */ /* 0x007fca0007f5e0ff */
[----:B------:R-:W-:-:S05]  /*e9f0*/  @!P1 IMAD.X R19, R7, 0x1, R19, P2 ;  /* 0x0000000107139824 */ /* 0x000fca00010e0613 */
[----:B------:R3:W-:Y:S01]  /*ea00*/  @!P1 STS.64 [R9], R18 ;  /* 0x0000001209009388 */ /* 0x0007e20000000a00 */
[----:B------:R-:W-:Y:S02]  /*ea10*/  ISETP.GT.U32.AND P1, PT, R0, 0x7f, PT ;  /* 0x0000007f0000780c */ /* 0x000fe40003f24070 */
[----:B------:R-:W-:-:S11]  /*ea20*/  MOV R0, R4 ;  /* 0x0000000400007202 */ /* 0x000fd60000000f00 */
[----:B---3--:R-:W-:Y:S05]  /*ea30*/  @P1 BRA `(.L_x_7211) ;  /* 0xfffffffc00cc1947 */ /* 0x008fea000383ffff */
.L_x_7210:
[----:B------:R-:W-:Y:S01]  /*ea40*/  BAR.SYNC.DEFER_BLOCKING 0x0 ;  /* 0x0000000000007b1d */ /* 0x000fe20000010000 */
[----:B------:R-:W-:-:S09]  /*ea50*/  UISETP.GE.U32.AND UP1, UPT, UR4, 0x2, UPT ;  /* 0x000000020400788c */ /* 0x000fd2000bf26070 */
[----:B------:R-:W-:Y:S05]  /*ea60*/  BRA.U !UP1, `(.L_x_7209) ;  /* 0x0000000109207547 */ /* 0x000fea000b800000 */
[----:B------:R-:W-:-:S07]  /*ea70*/  HFMA2 R0, -RZ, RZ, 0, 5.9604644775390625e-08 ;  /* 0x00000001ff007431 */ /* 0x000fce00000001ff */
.L_x_7212:
[----:B------:R-:W0:Y:S04]  /*ea80*/  SHFL.DOWN PT, R5, R18, R0, 0x1f ;  /* 0x08001f0012057589 */ /* 0x000e2800000e0000 */
[----:B------:R3:W4:Y:S02]  /*ea90*/  SHFL.DOWN PT, R4, R19, R0, 0x1f ;  /* 0x08001f0013047589 */ /* 0x00072400000e0000 */
[----:B---3--:R-:W-:-:S05]  /*eaa0*/  IMAD.SHL.U32 R0, R0, 0x2, RZ ;  /* 0x0000000200007824 */ /* 0x008fca00078e00ff */
[----:B------:R-:W-:Y:S02]  /*eab0*/  ISETP.GE.AND P1, PT, R0, UR4, PT ;  /* 0x0000000400007c0c */ /* 0x000fe4000bf26270 */
[----:B012---:R-:W-:-:S04]  /*eac0*/  IADD3 R18, P2, PT, R5, R18, RZ ;  /* 0x0000001205127210 */ /* 0x007fc80007f5e0ff */
[----:B----4-:R-:W-:-:S07]  /*ead0*/  IADD3.X R19, PT, PT, R4, R19, RZ, P2, !PT ;  /* 0x0000001304137210 */ /* 0x010fce00017fe4ff */
[----:B------:R-:W-:Y:S05]  /*eae0*/  @!P1 BRA `(.L_x_7212) ;  /* 0xfffffffc00e49947 */ /* 0x000fea000383ffff */
.L_x_7209:
[----:B------:R-:W-:Y:S05]  /*eaf0*/  @!P0 EXIT ;  /* 0x000000000000894d */ /* 0x000fea0003800000 */
[----:B------:R-:W-:Y:S05]  /*eb00*/  BRA.U !UP0, `(.L_x_7213) ;  /* 0x0000000108947547 */ /* 0x000fea000b800000 */
        /* <DEDUP_REMOVED lines=8> */
[----:B------:R-:W0:Y:S02]  /*eb90*/  LDG.E.S16 R5, desc[UR36][R2.64] ;  /* 0x0000002402057981 */ /* 0x000e24000c1e1700 */
[----:B012---:R-:W-:-:S07]  /*eba0*/  IMAD.IADD R18, R5, 0x1, R18 ;  /* 0x0000000105127824 */ /* 0x007fce00078e0212 */
.L_x_7214:
        /* <DEDUP_REMOVED lines=20> */
.L_x_7216:
[----:B------:R-:W3:Y:S02]  /*ecf0*/  LDCU.64 UR4, c[0x0][0x768] ;  /* 0x0000ed00ff0477ac */ /* 0x000ee40008000a00 */
[----:B---3--:R-:W-:-:S04]  /*ed00*/  IADD3 R16, P0, PT, R16, UR4, RZ ;  /* 0x0000000410107c10 */ /* 0x008fc8000ff1e0ff */
[----:B------:R-:W-:-:S05]  /*ed10*/  IADD3.X R17, PT, PT, RZ, UR5, RZ, P0, !PT ;  /* 0x00000005ff117c10 */ /* 0x000fca00087fe4ff */
[----:B------:R-:W-:Y:S01]  /*ed20*/  STG.E.U16 desc[UR36][R16.64], R18 ;  /* 0x0000001210007986 */ /* 0x000fe2000c101524 */
[----:B------:R-:W-:Y:S05]  /*ed30*/  EXIT ;  /* 0x000000000000794d */ /* 0x000fea0003800000 */
.L_x_7215:
[----:B------:R-:W-:Y:S01]  /*ed40*/  STG.E.U16 desc[UR36][R2.64], R18 ;  /* 0x0000001202007986 */ /* 0x000fe2000c101524 */
[----:B------:R-:W-:Y:S05]  /*ed50*/  EXIT ;  /* 0x000000000000794d */ /* 0x000fea0003800000 */
.L_x_7213:
[----:B------:R-:W3:Y:S01]  /*ed60*/  LDCU.U8 UR4, c[0x0][0x798] ;  /* 0x0000f300ff0477ac */ /* 0x000ee20008000000 */
[----:B------:R-:W4:Y:S01]  /*ed70*/  LDCU.U8 UR5, c[0x0][0x799] ;  /* 0x0000f320ff0577ac */ /* 0x000f220008000000 */
[----:B---3--:R-:W-:Y:S02]  /*ed80*/  UISETP.NE.AND UP0, UPT, UR4, URZ, UPT ;  /* 0x000000ff0400728c */ /* 0x008fe4000bf05270 */
[----:B----4-:R-:W-:-:S07]  /*ed90*/  UISETP.NE.AND UP1, UPT, UR5, URZ, UPT ;  /* 0x000000ff0500728c */ /* 0x010fce000bf25270 */
[----:B------:R-:W-:Y:S05]  /*eda0*/  BRA.U !UP0, `(.L_x_7217) ;  /* 0x00000001080c7547 */ /* 0x000fea000b800000 */
[----:B------:R-:W0:Y:S02]  /*edb0*/  LDG.E.64 R4, desc[UR36][R2.64] ;  /* 0x0000002402047981 */ /* 0x000e24000c1e1b00 */
[----:B012---:R-:W-:-:S04]  /*edc0*/  IADD3 R18, P0, PT, R4, R18, RZ ;  /* 0x0000001204127210 */ /* 0x007fc80007f1e0ff */
[----:B------:R-:W-:-:S09]  /*edd0*/  IADD3.X R19, PT, PT, R5, R19, RZ, P0, !PT ;  /* 0x0000001305137210 */ /* 0x000fd200007fe4ff */
.L_x_7217:
        /* <DEDUP_REMOVED lines=8> */
[----:B------:R-:W-:Y:S01]  /*ee60*/  MOV R13, RZ ;  /* 0x000000ff000d7202 */ /* 0x000fe20000000f00 */
[----:B------:R-:W4:Y:S01]  /*ee70*/  LDCU.64 UR6, c[0x4][0x640] ;  /* 0x0100c800ff0677ac */ /* 0x000f220008000a00 */
[----:B------:R-:W0:Y:S01]  /*ee80*/  LDC.64 R2, c[0x4][R2] ;  /* 0x0100000002027b82 */ /* 0x000e220000000a00 */
[----:B------:R-:W5:Y:S01]  /*ee90*/  LDCU.64 UR8, c[0x4][0xf0] ;  /* 0x01001e00ff0877ac */ /* 0x000f620008000a00 */
[----:B---3--:R-:W-:Y:S01]  /*eea0*/  IMAD.U32 R4, RZ, RZ, UR4 ;  /* 0x00000004ff047e24 */ /* 0x008fe2000f8e00ff */
[----:B------:R-:W-:-:S02]  /*eeb0*/  MOV R5, UR5 ;  /* 0x0000000500057c02 */ /* 0x000fc40008000f00 */
[----:B----4-:R-:W-:Y:S01]  /*eec0*/  MOV R6, UR6 ;  /* 0x0000000600067c02 */ /* 0x010fe20008000f00 */
[----:B------:R-:W-:Y:S01]  /*eed0*/  IMAD.U32 R7, RZ, RZ, UR7 ;  /* 0x00000007ff077e24 */ /* 0x000fe2000f8e00ff */
[----:B-----5:R-:W-:Y:S02]  /*eee0*/  MOV R10, UR8 ;  /* 0x00000008000a7c02 */ /* 0x020fe40008000f00 */
[----:B------:R-:W-:-:S07]  /*eef0*/  MOV R11, UR9 ;  /* 0x00000009000b7c02 */ /* 0x000fce0008000f00 */
[----:B------:R-:W-:-:S07]  /*ef00*/  LEPC R20, `(.L_x_7219) ;  /* 0x000000001014794e */ /* 0x000fce0000000000 */
[----:B012---:R-:W-:Y:S05]  /*ef10*/  CALL.ABS.NOINC R2 ;  /* 0x0000000002007343 */ /* 0x007fea0003c00000 */
.L_x_7219:
[----:B------:R-:W3:Y:S02]  /*ef20*/  LDCU.64 UR4, c[0x0][0x768] ;  /* 0x0000ed00ff0477ac */ /* 0x000ee40008000a00 */
[----:B---3--:R-:W-:-:S05]  /*ef30*/  IADD3 R16, P0, PT, R16, UR4, RZ ;  /* 0x0000000410107c10 */ /* 0x008fca000ff1e0ff */
[----:B------:R-:W-:-:S05]  /*ef40*/  IMAD.X R17, RZ, RZ, UR5, P0 ;  /* 0x00000005ff117e24 */ /* 0x000fca00080e06ff */
[----:B------:R-:W-:Y:S01]  /*ef50*/  STG.E.U16 desc[UR36][R16.64], R18 ;  /* 0x0000001210007986 */ /* 0x000fe2000c101524 */
[----:B------:R-:W-:Y:S05]  /*ef60*/  EXIT ;  /* 0x000000000000794d */ /* 0x000fea0003800000 */
.L_x_7218:
[----:B------:R-:W-:Y:S01]  /*ef70*/  STG.E.64 desc[UR36][R2.64], R18 ;  /* 0x0000001202007986 */ /* 0x000fe2000c101b24 */
[----:B------:R-:W-:Y:S05]  /*ef80*/  EXIT ;  /* 0x000000000000794d */ /* 0x000fea0003800000 */
.L_x_7195:
[----:B------:R-:W5:Y:S02]  /*ef90*/  LDCU UR4, c[0x0][0x398] ;  /* 0x00007300ff0477ac */ /* 0x000f640008000800 */
[----:B-----5:R-:W-:-:S13]  /*efa0*/  ISETP.GE.AND P0, PT, R17, UR4, PT ;  /* 0x0000000411007c0c */ /* 0x020fda000bf06270 */
[----:B------:R-:W-:Y:S05]  /*efb0*/  @P0 EXIT ;  /* 0x000000000000094d */ /* 0x000fea0003800000 */
[----:B------:R-:W5:Y:S01]  /*efc0*/  LDCU UR4, c[0x0][0x3a8] ;  /* 0x00007500ff0477ac */ /* 0x000f620008000800 */
[----:B0-----:R-:W-:Y:S02]  /*efd0*/  ISETP.NE.AND P1, PT, R5, RZ, PT ;  /* 0x000000ff0500720c */ /* 0x001fe40003f25270 */
[----:B-----5:R-:W-:-:S13]  /*efe0*/  ISETP.NE.AND P0, PT, RZ, UR4, PT ;  /* 0x00000004ff007c0c */ /* 0x020fda000bf05270 */
[----:B------:R-:W-:Y:S05]  /*eff0*/  @P0 EXIT P1 ;  /* 0x000000000000094d */ /* 0x000fea0000800000 */
[----:B------:R-:W0:Y:S01]  /*f000*/  LDCU UR4, c[0x0][0x3ac] ;  /* 0x00007580ff0477ac */ /* 0x000e220008000800 */
[----:B--2---:R-:W-:Y:S02]  /*f010*/  ISETP.NE.AND P1, PT, R0, RZ, PT ;  /* 0x000000ff0000720c */ /* 0x004fe40003f25270 */
[----:B0-----:R-:W-:-:S13]  /*f020*/  ISETP.NE.AND P0, PT, RZ, UR4, PT ;  /* 0x00000004ff007c0c */ /* 0x001fda000bf05270 */
[----:B------:R-:W-:Y:S05]  /*f030*/  @P0 EXIT P1 ;  /* 0x000000000000094d */ /* 0x000fea0000800000 */
[----:B------:R-:W-:Y:S05]  /*f040*/  BRA.U !UP0, `(.L_x_7220) ;  /* 0x0000000108947547 */ /* 0x000fea000b800000 */
        /* <DEDUP_REMOVED lines=8> */
[----:B------:R-:W1:Y:S02]  /*f0d0*/  LDG.E.S16 R5, desc[UR36][R2.64] ;  /* 0x0000002402057981 */ /* 0x000e64000c1e1700 */
[----:B-1-34-:R-:W-:-:S07]  /*f0e0*/  IADD3 R24, PT, PT, R5, R24, RZ ;  /* 0x0000001805187210 */ /* 0x01afce0007ffe0ff */
.L_x_7221:
        /* <DEDUP_REMOVED lines=12> */
[----:B0-----:R-:W-:Y:S01]  /*f1b0*/  IMAD.U32 R4, RZ, RZ, UR4 ;  /* 0x00000004ff047e24 */ /* 0x001fe2000f8e00ff */
[----:B------:R-:W-:-:S02]  /*f1c0*/  MOV R5, UR5 ;  /* 0x0000000500057c02 */ /* 0x000fc40008000f00 */
[----:B--2---:R-:W-:Y:S01]  /*f1d0*/  MOV R6, UR6 ;  /* 0x0000000600067c02 */ /* 0x004fe20008000f00 */
[----:B-1-34-:R-:W-:Y:S01]  /*f1e0*/  IMAD.U32 R7, RZ, RZ, UR7 ;  /* 0x00000007ff077e24 */ /* 0x01afe2000f8e00ff */
[----:B-----5:R-:W-:Y:S02]  /*f1f0*/  MOV R10, UR8 ;  /* 0x00000008000a7c02 */ /* 0x020fe40008000f00 */
[----:B------:R-:W-:-:S07]  /*f200*/  MOV R11, UR9 ;  /* 0x00000009000b7c02 */ /* 0x000fce0008000f00 */
[----:B------:R-:W-:-:S07]  /*f210*/  LEPC R20, `(.L_x_7223) ;  /* 0x000000001014794e */ /* 0x000fce0000000000 */
[----:B------:R-:W-:Y:S05]  /*f220*/  CALL.ABS.NOINC R2 ;  /* 0x0000000002007343 */ /* 0x000fea0003c00000 */
.L_x_7223:
[----:B------:R-:W0:Y:S02]  /*f230*/  LDCU.64 UR4, c[0x0][0x768] ;  /* 0x0000ed00ff0477ac */ /* 0x000e240008000a00 */
[----:B0-----:R-:W-:-:S05]  /*f240*/  IADD3 R18, P0, PT, R18, UR4, RZ ;  /* 0x0000000412127c10 */ /* 0x001fca000ff1e0ff */
[----:B------:R-:W-:-:S05]  /*f250*/  IMAD.X R19, RZ, RZ, UR5, P0 ;  /* 0x00000005ff137e24 */ /* 0x000fca00080e06ff */
[----:B------:R-:W-:Y:S01]  /*f260*/  STG.E.U16 desc[UR36][R18.64], R24 ;  /* 0x0000001812007986 */ /* 0x000fe2000c101524 */
[----:B------:R-:W-:Y:S05]  /*f270*/  EXIT ;  /* 0x000000000000794d */ /* 0x000fea0003800000 */
.L_x_7222:
[----:B------:R-:W-:Y:S01]  /*f280*/  STG.E.U16 desc[UR36][R2.64], R24 ;  /* 0x0000001802007986 */ /* 0x000fe2000c101524 */
[----:B------:R-:W-:Y:S05]  /*f290*/  EXIT ;  /* 0x000000000000794d */ /* 0x000fea0003800000 */
.L_x_7220:
[----:B------:R-:W0:Y:S01]  /*f2a0*/  LDCU.U8 UR4, c[0x0][0x798] ;  /* 0x0000f300ff0477ac */ /* 0x000e220008000000 */
[----:B------:R-:W2:Y:S01]  /*f2b0*/  LDCU.U8 UR5, c[0x0][0x799] ;  /* 0x0000f320ff0577ac */ /* 0x000ea20008000000 */
[----:B0-----:R-:W-:Y:S02]  /*f2c0*/  UISETP.NE.AND UP0, UPT, UR4, URZ, UPT ;  /* 0x000000ff0400728c */ /* 0x001fe4000bf05270 */
[----:B--2---:R-:W-:-:S07]  /*f2d0*/  UISETP.NE.AND UP1, UPT, UR5, URZ, UPT ;  /* 0x000000ff0500728c */ /* 0x004fce000bf25270 */
[----:B------:R-:W-:Y:S05]  /*f2e0*/  BRA.U !UP0, `(.L_x_7224) ;  /* 0x00000001080c7547 */ /* 0x000fea000b800000 */
[----:B------:R-:W1:Y:S02]  /*f2f0*/  LDG.E.64 R4, desc[UR36][R2.64] ;  /* 0x0000002402047981 */ /* 0x000e64000c1e1b00 */
[----:B-1-34-:R-:W-:-:S04]  /*f300*/  IADD3 R24, P0, PT, R4, R24, RZ ;  /* 0x0000001804187210 */ /* 0x01afc80007f1e0ff */
[----:B------:R-:W-:-:S09]  /*f310*/  IADD3.X R25, PT, PT, R5, R25, RZ, P0, !PT ;  /* 0x0000001905197210 */ /* 0x000fd200007fe4ff */
.L_x_7224:
[----:B------:R-:W-:Y:S05]  /*f320*/  BRA.U !UP1, `(.L_x_7225) ;  /* 0x0000000109647547 */ /* 0x000fea000b800000 */
[----:B------:R-:W0:Y:S01]  /*f330*/  LDCU UR4, c[0x0][0x79c] ;  /* 0x0000f380ff0477ac */ /* 0x000e220008000800 */
[----:B------:R-:W-:Y:S01]  /*f340*/  PRMT R16, R24, 0x7610, R16 ;  /* 0x0000761018107816 */ /* 0x000fe20000000010 */
[----:B0-----:R-:W-:-:S09]  /*f350*/  UISETP.NE.AND UP0, UPT, UR4, 0x1, UPT ;  /* 0x000000010400788c */ /* 0x001fd2000bf05270 */
[----:B------:R-:W-:Y:S05]  /*f360*/  BRA.U !UP0, `(.L_x_7226) ;  /* 0x0000000108407547 */ /* 0x000fea000b800000 */
[----:B------:R-:W-:Y:S01]  /*f370*/  MOV R2, 0x660 ;  /* 0x0000066000027802 */ /* 0x000fe20000000f00 */
[----:B------:R-:W0:Y:S01]  /*f380*/  LDCU.64 UR4, c[0x4][0x650] ;  /* 0x0100ca00ff0477ac */ /* 0x000e220008000a00 */
[----:B------:R-:W-:Y:S02]  /*f390*/  HFMA2 R8, -RZ, RZ, 0, 4.4763088226318359375e-05 ;  /* 0x000002efff087431 */ /* 0x000fe400000001ff */
[----:B------:R-:W-:Y:S01]  /*f3a0*/  IMAD.MOV.U32 R12, RZ, RZ, 0x1 ;  /* 0x00000001ff0c7424 */ /* 0x000fe200078e00ff */
[----:B------:R-:W-:Y:S01]  /*f3b0*/  MOV R13, RZ ;  /* 0x000000ff000d7202 */ /* 0x000fe20000000f00 */
[----:B------:R-:W2:Y:S01]  /*f3c0*/  LDCU.64 UR6, c[0x4][0x640] ;  /* 0x0100c800ff0677ac */ /* 0x000ea20008000a00 */
[----:B------:R-:W1:Y:S01]  /*f3d0*/  LDC.64 R2, c[0x4][R2] ;  /* 0x0100000002027b82 */ /* 0x000e620000000a00 */
[----:B------:R-:W5:Y:S01]  /*f3e0*/  LDCU.64 UR8, c[0x4][0xf0] ;  /* 0x01001e00ff0877ac */ /* 0x000f620008000a00 */
[----:B0-----:R-:W-:Y:S01]  /*f3f0*/  MOV R4, UR4 ;  /* 0x0000000400047c02 */ /* 0x001fe20008000f00 */
[----:B------:R-:W-:Y:S01]  /*f400*/  IMAD.U32 R5, RZ, RZ, UR5 ;  /* 0x00000005ff057e24 */ /* 0x000fe2000f8e00ff */
[----:B--2---:R-:W-:-:S02]  /*f410*/  MOV R6, UR6 ;  /* 0x0000000600067c02 */ /* 0x004fc40008000f00 */
[----:B-1-34-:R-:W-:Y:S01]  /*f420*/  MOV R7, UR7 ;  /* 0x0000000700077c02 */ /* 0x01afe20008000f00 */
[----:B-----5:R-:W-:Y:S01]  /*f430*/  IMAD.U32 R10, RZ, RZ, UR8 ;  /* 0x00000008ff0a7e24 */ /* 0x020fe2000f8e00ff */
[----:B------:R-:W-:-:S07]  /*f440*/  MOV R11, UR9 ;  /* 0x00000009000b7c02 */ /* 0x000fce0008000f00 */
[----:B------:R-:W-:-:S07]  /*f450*/  LEPC R20, `(.L_x_7226) ;  /* 0x000000001014794e */ /* 0x000fce0000000000 */
[----:B------:R-:W-:Y:S05]  /*f460*/  CALL.ABS.NOINC R2 ;  /* 0x0000000002007343 */ /* 0x000fea0003c00000 */
.L_x_7226:
[----:B------:R-:W0:Y:S02]  /*f470*/  LDCU.64 UR4, c[0x0][0x768] ;  /* 0x0000ed00ff0477ac */ /* 0x000e240008000a00 */
[----:B0-----:R-:W-:-:S04]  /*f480*/  IADD3 R18, P0, PT, R18, UR4, RZ ;  /* 0x0000000412127c10 */ /* 0x001fc8000ff1e0ff */
[----:B------:R-:W-:-:S05]  /*f490*/  IADD3.X R19, PT, PT, RZ, UR5, RZ, P0, !PT ;  /* 0x00000005ff137c10 */ /* 0x000fca00087fe4ff */
[----:B------:R-:W-:Y:S01]  /*f4a0*/  STG.E.U16 desc[UR36][R18.64], R16 ;  /* 0x0000001012007986 */ /* 0x000fe2000c101524 */
[----:B------:R-:W-:Y:S05]  /*f4b0*/  EXIT ;  /* 0x000000000000794d */ /* 0x000fea0003800000 */
.L_x_7225:
[----:B------:R-:W-:Y:S01]  /*f4c0*/  STG.E.64 desc[UR36][R2.64], R24 ;  /* 0x0000001802007986 */ /* 0x000fe2000c101b24 */
[----:B------:R-:W-:Y:S05]  /*f4d0*/  EXIT ;  /* 0x000000000000794d */ /* 0x000fea0003800000 */
        .weak           $__internal_16_$__cuda_sm20_div_u64
        .type           $__internal_16_$__cuda_sm20_div_u64,@function
        .size           $__internal_16_$__cuda_sm20_div_u64,(.L_x_8908 - $__internal_16_$__cuda_sm20_div_u64)
$__internal_16_$__cuda_sm20_div_u64:
[----:B------:R-:W-:-:S06]  /*f4e0*/  IMAD.MOV.U32 R7, RZ, RZ, RZ ;  /* 0x000000ffff077224 */ /* 0x000fcc00078e00ff */
        /* <DEDUP_REMOVED lines=37> */
[----:B------:R-:W-:-:S04]  /*f740*/  IMAD.WIDE.U32 R8, R11, R6, RZ ;  /* 0x000000060b087225 */ /* 0x000fc800078e00ff */
[----:B------:R-:W-:Y:S01]  /*f750*/  IMAD.X R7, RZ, RZ, R7, P1 ;  /* 0x000000ffff077224 */ /* 0x000fe200008e0607 */
[----:B------:R-:W-:Y:S02]  /*f760*/  IADD3 R13, P0, PT, -R8, R2, RZ ;  /* 0x00000002080d7210 */ /* 0x000fe40007f1e1ff */
[----:B------:R-:W-:Y:S01]  /*f770*/  IADD3 R2, P2, PT, R11, 0x1, RZ ;  /* 0x000000010b027810 */ /* 0x000fe20007f5e0ff */
[----:B------:R-:W-:-:S03]  /*f780*/  IMAD R9, R7, R6, R9 ;  /* 0x0000000607097224 */ /* 0x000fc600078e0209 */
[----:B------:R-:W-:Y:S02]  /*f790*/  IADD3.X R8, PT, PT, RZ, R7, RZ, P2, !PT ;  /* 0x00000007ff087210 */ /* 0x000fe400017fe4ff */
[----:B------:R-:W-:Y:S02]  /*f7a0*/  IADD3.X R10, PT, PT, ~R9, R3, RZ, P0, !PT ;  /* 0x00000003090a7210 */ /* 0x000fe400007fe5ff */
[----:B------:R-:W-:Y:S02]  /*f7b0*/  ISETP.GE.U32.AND P0, PT, R13, R6, PT ;  /* 0x000000060d00720c */ /* 0x000fe40003f06070 */
[----:B------:R-:W-:Y:S02]  /*f7c0*/  IADD3 R3, P1, PT, -R6, R13, RZ ;  /* 0x0000000d06037210 */ /* 0x000fe40007f3e1ff */
[C---:B------:R-:W-:Y:S02]  /*f7d0*/  ISETP.GE.U32.AND.EX P0, PT, R10.reuse, RZ, PT, P0 ;  /* 0x000000ff0a00720c */ /* 0x040fe40003f06100 */
[----:B------:R-:W-:-:S02]  /*f7e0*/  IADD3.X R9, PT, PT, R10, -0x1, RZ, P1, !PT ;  /* 0xffffffff0a097810 */ /* 0x000fc40000ffe4ff */
        /* <DEDUP_REMOVED lines=8> */
[----:B------:R-:W-:Y:S01]  /*f870*/  ISETP.NE.U32.AND P1, PT, R6, RZ, PT ;  /* 0x000000ff0600720c */ /* 0x000fe20003f25070 */
[----:B------:R-:W-:Y:S01]  /*f880*/  IMAD.X R7, RZ, RZ, R8, P2 ;  /* 0x000000ffff077224 */ /* 0x000fe200010e0608 */
[----:B------:R-:W-:Y:S02]  /*f890*/  SEL R6, R2, R11, P0 ;  /* 0x0000000b02067207 */ /* 0x000fe40000000000 */
[----:B------:R-:W-:Y:S02]  /*f8a0*/  MOV R2, R4 ;  /* 0x0000000400027202 */ /* 0x000fe40000000f00 */
[----:B------:R-:W-:Y:S02]  /*f8b0*/  ISETP.NE.AND.EX P1, PT, RZ, RZ, PT, P1 ;  /* 0x000000ffff00720c */ /* 0x000fe40003f25310 */
[----:B------:R-:W-:-:S02]  /*f8c0*/  SEL R7, R7, R8, P0 ;  /* 0x0000000807077207 */ /* 0x000fc40000000000 */
[----:B------:R-:W-:Y:S02]  /*f8d0*/  SEL R6, R6, 0xffffffff, P1 ;  /* 0xffffffff06067807 */ /* 0x000fe40000800000 */
[----:B------:R-:W-:Y:S01]  /*f8e0*/  SEL R7, R7, 0xffffffff, P1 ;  /* 0xffffffff07077807 */ /* 0x000fe20000800000 */
[----:B------:R-:W-:Y:S06]  /*f8f0*/  RET.REL.NODEC R2 `(_ZN2at6native13reduce_kernelILi512ELi1ENS0_8ReduceOpIsNS0_14func_wrapper_tIsNS0_55_GLOBAL__N__0955718d_22_SparseCsrTensorMath_cu_868dd54514ReductionAddOpIlEEEEjsLi4ELi4EEEEEvT1_) ;  /* 0xffffff0402c07950 */ /* 0x000fec0003c3ffff */
.L_x_7227:
        /* <DEDUP_REMOVED lines=16> */
.L_x_8908:


//--------------------- .text._ZN2at6native13reduce_kernelILi256ELi2ENS0_8ReduceOpIsNS0_14func_wrapper_tIsNS0_55_GLOBAL__N__0955718d_22_SparseCsrTensorMath_cu_868dd54514ReductionAddOpIlEEEEjsLi4ELi4EEEEEvT1_ --------------------------
	.section	.text._ZN2at6native13reduce_kernelILi256ELi2ENS0_8ReduceOpIsNS0_14func_wrapper_tIsNS0_55_GLOBAL__N__0955718d_22_SparseCsrTensorMath_cu_868dd54514ReductionAddOpIlEEEEjsLi4ELi4EEEEEvT1_,"ax",@progbits
	.align	128
.text._ZN2at6native13reduce_kernelILi256ELi2ENS0_8ReduceOpIsNS0_14func_wrapper_tIsNS0_55_GLOBAL__N__0955718d_22_SparseCsrTensorMath_cu_868dd54514ReductionAddOpIlEEEEjsLi4ELi4EEEEEvT1_:
        .type           _ZN2at6native13reduce_kernelILi256ELi2ENS0_8ReduceOpIsNS0_14func_wrapper_tIsNS0_55_GLOBAL__N__0955718d_22_SparseCsrTensorMath_cu_868dd54514ReductionAddOpIlEEEEjsLi4ELi4EEEEEvT1_,@function
        .size           _ZN2at6native13reduce_kernelILi256ELi2ENS0_8ReduceOpIsNS0_14func_wrapper_tIsNS0_55_GLOBAL__N__0955718d_22_SparseCsrTensorMath_cu_868dd54514ReductionAddOpIlEEEEjsLi4ELi4EEEEEvT1_,(.L_x_8910 - _ZN2at6native13reduce_kernelILi256ELi2ENS0_8ReduceOpIsNS0_14func_wrapper_tIsNS0_55_GLOBAL__N__0955718d_22_SparseCsrTensorMath_cu_868dd54514ReductionAddOpIlEEEEjsLi4ELi4EEEEEvT1_)
        .other          _ZN2at6native13reduce_kernelILi256ELi2ENS0_8ReduceOpIsNS0_14func_wrapper_tIsNS0_55_GLOBAL__N__0955718d_22_SparseCsrTensorMath_cu_868dd54514ReductionAddOpIlEEEEjsLi4ELi4EEEEEvT1_,@"STO_CUDA_ENTRY STV_DEFAULT"
_ZN2at6native13reduce_kernelILi256ELi2ENS0_8ReduceOpIsNS0_14func_wrapper_tIsNS0_55_GLOBAL__N__0955718d_22_SparseCsrTensorMath_cu_868dd54514ReductionAddOpIlEEEEjsLi4ELi4EEEEEvT1_:
[----:B------:R-:W0:Y:S01]  /*0000*/  LDC R1, c[0x0][0x37c] ;  /* 0x0000df00ff017b82 */ /* 0x000e220000000800 */
[----:B------:R-:W1:Y:S01]  /*0010*/  S2R R25, SR_TID.X ;  /* 0x0000000000197919 */ /* 0x000e620000002100 */
[----:B------:R-:W1:Y:S01]  /*0020*/  LDCU.64 UR10, c[0x0][0x3b0] ;  /* 0x00007600ff0a77ac */ /* 0x000e620008000a00 */
[----:B------:R-:W-:Y:S01]  /*0030*/  IMAD.MOV.U32 R34, RZ, RZ, RZ ;  /* 0x000000ffff227224 */ /* 0x000fe200078e00ff */
        /* <DEDUP_REMOVED lines=293> */
.L_x_7228:
        /* <DEDUP_REMOVED lines=16> */
[----:B------:R-:W-:Y:S02]  /*1390*/  HFMA2 R13, -RZ, RZ, 0, 0 ;  /* 0x00000000ff0d7431 */ /* 0x000fe400000001ff */
[----:B------:R-:W-:Y:S01]  /*13a0*/  IMAD.MOV.U32 R8, RZ, RZ, 0x1e3 ;  /* 0x000001e3ff087424 */ /* 0x000fe200078e00ff */
[----:B------:R2:W3:Y:S01]  /*13b0*/  LDC.64 R14, c[0x4][R0] ;  /* 0x01000000000e7b82 */ /* 0x0004e20000000a00 */
[----:B------:R-:W4:Y:S01]  /*13c0*/  LDCU.64 UR8, c[0x4][0x640] ;  /* 0x0100c800ff0877ac */ /* 0x000f220008000a00 */
[----:B------:R-:W-:Y:S01]  /*13d0*/  IMAD.MOV.U32 R12, RZ, RZ, 0x1 ;  /* 0x00000001ff0c7424 */ /* 0x000fe200078e00ff */
[----:B------:R-:W5:Y:S01]  /*13e0*/  LDCU.64 UR10, c[0x4][0x100] ;  /* 0x01002000ff0a77ac */ /* 0x000f620008000a00 */
[----:B------:R-:W0:Y:S01]  /*13f0*/  LDCU UR4, c[0x0][0x394] ;  /* 0x00007280ff0477ac */ /* 0x000e220008000800 */
[----:B-1----:R-:W-:-:S02]  /*1400*/  IMAD.U32 R4, RZ, RZ, UR6 ;  /* 0x00000006ff047e24 */ /* 0x002fc4000f8e00ff */
[----:B------:R-:W-:Y:S01]  /*1410*/  IMAD.U32 R5, RZ, RZ, UR7 ;  /* 0x00000007ff057e24 */ /* 0x000fe2000f8e00ff */
[----:B----4-:R-:W-:Y:S01]  /*1420*/  MOV R6, UR8 ;  /* 0x0000000800067c02 */ /* 0x010fe20008000f00 */
[----:B------:R-:W-:Y:S02]  /*1430*/  IMAD.U32 R7, RZ, RZ, UR9 ;  /* 0x00000009ff077e24 */ /* 0x000fe4000f8e00ff */
[----:B-----5:R-:W-:Y:S01]  /*1440*/  IMAD.U32 R10, RZ, RZ, UR10 ;  /* 0x0000000aff0a7e24 */ /* 0x020fe2000f8e00ff */
[----:B------:R-:W-:Y:S01]  /*1450*/  MOV R11, UR11 ;  /* 0x0000000b000b7c02 */ /* 0x000fe20008000f00 */
[----:B0-2---:R-:W-:-:S07]  /*1460*/  IMAD.U32 R24, RZ, RZ, UR4 ;  /* 0x00000004ff187e24 */ /* 0x005fce000f8e00ff */
[----:B------:R-:W-:-:S07]  /*1470*/  LEPC R20, `(.L_x_7232) ;  /* 0x000000001014794e */ /* 0x000fce0000000000 */
[----:B---3--:R-:W-:Y:S05]  /*1480*/  CALL.ABS.NOINC R14 ;  /* 0x000000000e007343 */ /* 0x008fea0003c00000 */
.L_x_7232:
[----:B------:R-:W0:Y:S01]  /*1490*/  LDC R13, c[0x0][0x388] ;  /* 0x0000e200ff0d7b82 */ /* 0x000e220000000800 */
[----:B------:R-:W-:Y:S01]  /*14a0*/  SHF.R.U32.HI R0, RZ, 0x1, R22 ;  /* 0x00000001ff007819 */ /* 0x000fe20000011616 */
[----:B------:R-:W-:Y:S03]  /*14b0*/  BSSY.RECONVERGENT B0, `(.L_x_7233) ;  /* 0x0000026000007945 */ /* 0x000fe60003800200 */
[----:B------:R-:W-:-:S03]  /*14c0*/  LOP3.LUT P0, R8, R0, 0x3, RZ, 0xc0, !PT ;  /* 0x0000000300087812 */ /* 0x000fc6000780c0ff */
[----:B------:R-:W1:Y:S01]  /*14d0*/  LDC R12, c[0x0][0x38c] ;  /* 0x0000e300ff0c7b82 */ /* 0x000e620000000800 */
[----:B0-----:R-:W-:Y:S01]  /*14e0*/  IMAD.MOV.U32 R0, RZ, RZ, R13 ;  /* 0x000000ffff007224 */ /* 0x001fe200078e000d */
[----:B------:R-:W-:Y:S01]  /*14f0*/  MOV R4, R13 ;  /* 0x0000000d00047202 */ /* 0x000fe20000000f00 */
[--C-:B-1----:R-:W-:Y:S02]  /*1500*/  IMAD.MOV.U32 R3, RZ, RZ, R12.reuse ;  /* 0x000000ffff037224 */ /* 0x102fe400078e000c */
[----:B------:R-:W-:-:S05]  /*1510*/  IMAD.MOV.U32 R5, RZ, RZ, R12 ;  /* 0x000000ffff057224 */ /* 0x000fca00078e000c */
[----:B------:R-:W-:Y:S05]  /*1520*/  @!P0 BRA `(.L_x_7234) ;  /* 0x0000000000788947 */ /* 0x000fea0003800000 */
[C---:B------:R-:W-:Y:S01]  /*1530*/  ISETP.GT.U32.AND P0, PT, R25.reuse, 0x3, PT ;  /* 0x000000031900780c */ /* 0x040fe20003f04070 */
[----:B------:R-:W-:Y:S01]  /*1540*/  BSSY.RECONVERGENT B1, `(.L_x_7235) ;  /* 0x0000018000017945 */ /* 0x000fe20003800200 */
[----:B------:R-:W-:Y:S01]  /*1550*/  IADD3 R5, PT, PT, -R8, RZ, RZ ;  /* 0x000000ff08057210 */ /* 0x000fe20007ffe1ff */
[----:B------:R-:W-:Y:S01]  /*1560*/  IMAD.MOV.U32 R4, RZ, RZ, R13 ;  /* 0x000000ffff047224 */ /* 0x000fe200078e000d */
[----:B------:R-:W-:-:S03]  /*1570*/  ISETP.LT.U32.OR P0, PT, R25, R8, P0 ;  /* 0x000000081900720c */ /* 0x000fc60000701470 */
[----:B------:R-:W-:-:S04]  /*1580*/  IMAD.WIDE R22, R5, 0x2, R22 ;  /* 0x0000000205167825 */ /* 0x000fc800078e0216 */
[----:B------:R-:W-:-:S06]  /*1590*/  IMAD.MOV.U32 R5, RZ, RZ, R12 ;  /* 0x000000ffff057224 */ /* 0x000fcc00078e000c */
        /* <DEDUP_REMOVED lines=15> */
[----:B------:R-:W0:Y:S02]  /*1690*/  LDG.E.S16 R6, desc[UR36][R6.64] ;  /* 0x0000002406067981 */ /* 0x000e24000c1e1700 */
[----:B0-----:R-:W-:-:S04]  /*16a0*/  IADD3 R4, P0, PT, R6, UR4, RZ ;  /* 0x0000000406047c10 */ /* 0x001fc8000ff1e0ff */
[----:B------:R-:W-:-:S09]  /*16b0*/  LEA.HI.X.SX32 R5, R6, UR5, 0x1, P0 ;  /* 0x0000000506057c11 */ /* 0x000fd200080f0eff */
.L_x_7236:
[----:B------:R-:W-:Y:S05]  /*16c0*/  BSYNC.RECONVERGENT B1 ;  /* 0x0000000000017941 */ /* 0x000fea0003800200 */
.L_x_7235:
[----:B------:R-:W0:Y:S01]  /*16d0*/  LDC R7, c[0x0][0x394] ;  /* 0x0000e500ff077b82 */ /* 0x000e220000000800 */
[----:B------:R-:W-:-:S05]  /*16e0*/  IADD3 R22, P0, PT, R22, 0x8, RZ ;  /* 0x0000000816167810 */ /* 0x000fca0007f1e0ff */
[----:B------:R-:W-:Y:S01]  /*16f0*/  IMAD.X R23, RZ, RZ, R23, P0 ;  /* 0x000000ffff177224 */ /* 0x000fe200000e0617 */
[----:B0-----:R-:W-:-:S07]  /*1700*/  IADD3 R24, PT, PT, R8, -0x4, R7 ;  /* 0xfffffffc08187810 */ /* 0x001fce0007ffe007 */
.L_x_7234:
[----:B------:R-:W-:Y:S05]  /*1710*/  BSYNC.RECONVERGENT B0 ;  /* 0x0000000000007941 */ /* 0x000fea0003800200 */
.L_x_7233:
        /* <DEDUP_REMOVED lines=16> */
[----:B------:R-:W-:Y:S02]  /*1820*/  IMAD.MOV.U32 R15, RZ, RZ, R13 ;  /* 0x000000ffff0f7224 */ /* 0x000fe400078e000d */
[----:B------:R-:W-:-:S07]  /*1830*/  IMAD.MOV.U32 R21, RZ, RZ, R12 ;  /* 0x000000ffff157224 */ /* 0x000fce00078e000c */
.L_x_7239:
        /* <DEDUP_REMOVED lines=8> */
[C---:B------:R-:W-:Y:S02]  /*18c0*/  PRMT R6, R7.reuse, 0x9910, RZ ;  /* 0x0000991007067816 */ /* 0x040fe400000000ff */
[----:B------:R-:W-:Y:S02]  /*18d0*/  PRMT R7, R7, 0xbb32, RZ ;  /* 0x0000bb3207077816 */ /* 0x000fe400000000ff */
        /* <DEDUP_REMOVED lines=9> */
.L_x_7238:
[----:B------:R-:W-:Y:S05]  /*1970*/  BSYNC.RECONVERGENT B0 ;  /* 0x0000000000007941 */ /* 0x000fea0003800200 */
.L_x_7237:
[----:B------:R-:W-:Y:S04]  /*1980*/  BSSY.RECONVERGENT B0, `(.L_x_7240) ;  /* 0x000000a000007945 */ /* 0x000fe80003800200 */
[----:B------:R-:W-:Y:S05]  /*1990*/  @P0 BRA `(.L_x_7241) ;  /* 0x0000000000200947 */ /* 0x000fea0003800000 */
[----:B------:R-:W-:-:S05]  /*19a0*/  LOP3.LUT R6, R24, 0xfffffffc, RZ, 0xc0, !PT ;  /* 0xfffffffc18067812 */ /* 0x000fca00078ec0ff */
[----:B------:R-:W-:-:S05]  /*19b0*/  IMAD.IADD R7, R6, 0x1, R25 ;  /* 0x0000000106077824 */ /* 0x000fca00078e0219 */
[----:B------:R-:W-:-:S13]  /*19c0*/  ISETP.GE.U32.AND P0, PT, R7, R24, PT ;  /* 0x000000180700720c */ /* 0x000fda0003f06070 */
[----:B------:R-:W-:Y:S05]  /*19d0*/  @P0 BRA `(.L_x_7241) ;  /* 0x0000000000100947 */ /* 0x000fea0003800000 */
[----:B------:R-:W-:-:S06]  /*19e0*/  IMAD.WIDE R22, R7, 0x2, R22 ;  /* 0x0000000207167825 */ /* 0x000fcc00078e0216 */
[----:B------:R-:W2:Y:S02]  /*19f0*/  LDG.E.S16 R22, desc[UR36][R22.64] ;  /* 0x0000002416167981 */ /* 0x000ea4000c1e1700 */
[----:B--2---:R-:W-:-:S04]  /*1a00*/  IADD3 R4, P0, PT, R22, R4, RZ ;  /* 0x0000000416047210 */ /* 0x004fc80007f1e0ff */
[----:B------:R-:W-:-:S09]  /*1a10*/  LEA.HI.X.SX32 R5, R22, R5, 0x1, P0 ;  /* 0x0000000516057211 */ /* 0x000fd200000f0eff */
.L_x_7241:
[----:B------:R-:W-:Y:S05]  /*1a20*/  BSYNC.RECONVERGENT B0 ;  /* 0x0000000000007941 */ /* 0x000fea0003800200 */
.L_x_7240:
[----:B------:R-:W-:Y:S02]  /*1a30*/  IADD3 R7, P0, P1, R15, R13, R4 ;  /* 0x0000000d0f077210 */ /* 0x000fe4000791e004 */
[----:B------:R-:W-:Y:S02]  /*1a40*/  CS2R R28, SRZ ;  /* 0x00000000001c7805 */ /* 0x000fe4000001ff00 */
[----:B------:R-:W-:Y:S02]  /*1a50*/  IADD3 R24, P2, PT, R0, R7, RZ ;  /* 0x0000000700187210 */ /* 0x000fe40007f5e0ff */
[----:B------:R-:W-:-:S05]  /*1a60*/  IADD3.X R0, PT, PT, R21, R12, R5, P0, P1 ;  /* 0x0000000c15007210 */ /* 0x000fca00007e2405 */
[----:B------:R-:W-:Y:S01]  /*1a70*/  IMAD.X R3, R3, 0x1, R0, P2 ;  /* 0x0000000103037824 */ /* 0x000fe200010e0600 */
[----:B------:R-:W-:Y:S06]  /*1a80*/  BRA `(.L_x_7230) ;  /* 0x000000a400887947 */ /* 0x000fec0003800000 */
.L_x_7231:
        /* <DEDUP_REMOVED lines=15> */
[--C-:B------:R-:W-:Y:S01]  /*1b80*/  IMAD.MOV.U32 R27, RZ, RZ, R26.reuse ;  /* 0x000000ffff1b7224 */ /* 0x100fe200078e001a */
[----:B------:R-:W-:Y:S01]  /*1b90*/  MOV R31, R26 ;  /* 0x0000001a001f7202 */ /* 0x000fe20000000f00 */
[--C-:B------:R-:W-:Y:S02]  /*1ba0*/  IMAD.MOV.U32 R32, RZ, RZ, R26.reuse ;  /* 0x000000ffff207224 */ /* 0x100fe400078e001a */
[--C-:B------:R-:W-:Y:S02]  /*1bb0*/  IMAD.MOV.U32 R34, RZ, RZ, R26.reuse ;  /* 0x000000ffff227224 */ /* 0x100fe400078e001a */
[----:B------:R-:W-:Y:S01]  /*1bc0*/  IMAD.MOV.U32 R33, RZ, RZ, R26 ;  /* 0x000000ffff217224 */ /* 0x000fe200078e001a */
[-C--:B---3--:R-:W-:Y:S01]  /*1bd0*/  MOV R3, R12.reuse ;  /* 0x0000000c00037202 */ /* 0x088fe20000000f00 */
[--C-:B------:R-:W-:Y:S01]  /*1be0*/  IMAD.MOV.U32 R0, RZ, RZ, R12.reuse ;  /* 0x000000ffff007224 */ /* 0x100fe200078e000c */
[----:B------:R-:W-:Y:S01]  /*1bf0*/  MOV R20, R12 ;  /* 0x0000000c00147202 */ /* 0x000fe20000000f00 */
[----:B------:R-:W-:-:S02]  /*1c00*/  IMAD.MOV.U32 R13, RZ, RZ, R12 ;  /* 0x000000ffff0d7224 */ /* 0x000fc400078e000c */
[--C-:B------:R-:W-:Y:S02]  /*1c10*/  IMAD.MOV.U32 R21, RZ, RZ, R12.reuse ;  /* 0x000000ffff157224 */ /* 0x100fe400078e000c */
[--C-:B------:R-:W-:Y:S02]  /*1c20*/  IMAD.MOV.U32 R15, RZ, RZ, R12.reuse ;  /* 0x000000ffff0f7224 */ /* 0x100fe400078e000c */
[----:B------:R-:W-:Y:S01]  /*1c30*/  IMAD.MOV.U32 R14, RZ, RZ, R12 ;  /* 0x000000ffff0e7224 */ /* 0x000fe200078e000c */
[----:B------:R-:W-:Y:S06]  /*1c40*/  @P0 BRA `(.L_x_7244) ;  /* 0x0000000400140947 */ /* 0x000fec0003800000 */
[----:B------:R-:W-:Y:S01]  /*1c50*/  BSSY.RECONVERGENT B1, `(.L_x_7245) ;  /* 0x000003c000017945 */ /* 0x000fe20003800200 */
[-C--:B------:R-:W-:Y:S01]  /*1c60*/  MOV R27, R26.reuse ;  /* 0x0000001a001b7202 */ /* 0x080fe20000000f00 */
[--C-:B------:R-:W-:Y:S01]  /*1c70*/  IMAD.MOV.U32 R29, RZ, RZ, R26.reuse ;  /* 0x000000ffff1d7224 */ /* 0x100fe200078e001a */
[----:B------:R-:W-:Y:S01]  /*1c80*/  MOV R34, R26 ;  /* 0x0000001a00227202 */ /* 0x000fe20000000f00 */
[--C-:B------:R-:W-:Y:S01]  /*1c90*/  IMAD.MOV.U32 R32, RZ, RZ, R26.reuse ;  /* 0x000000ffff207224 */ /* 0x100fe200078e001a */
[-C--:B------:R-:W-:Y:S01]  /*1ca0*/  MOV R3, R12.reuse ;  /* 0x0000000c00037202 */ /* 0x080fe20000000f00 */
[--C-:B------:R-:W-:Y:S01]  /*1cb0*/  IMAD.MOV.U32 R31, RZ, RZ, R26.reuse ;  /* 0x000000ffff1f7224 */ /* 0x100fe200078e001a */
[----:B------:R-:W-:Y:S01]  /*1cc0*/  MOV R20, R12 ;  /* 0x0000000c00147202 */ /* 0x000fe20000000f00 */
[----:B------:R-:W-:Y:S02]  /*1cd0*/  IMAD.MOV.U32 R33, RZ, RZ, R26 ;  /* 0x000000ffff217224 */ /* 0x000fe400078e001a */
[----:B------:R-:W-:-:S02]  /*1ce0*/  IMAD.MOV.U32 R13, RZ, RZ, R12 ;  /* 0x000000ffff0d7224 */ /* 0x000fc400078e000c */
[--C-:B------:R-:W-:Y:S02]  /*1cf0*/  IMAD.MOV.U32 R21, RZ, RZ, R12.reuse ;  /* 0x000000ffff157224 */ /* 0x100fe400078e000c */
[--C-:B------:R-:W-:Y:S02]  /*1d00*/  IMAD.MOV.U32 R15, RZ, RZ, R12.reuse ;  /* 0x000000ffff0f7224 */ /* 0x100fe400078e000c */
[----:B------:R-:W-:-:S07]  /*1d10*/  IMAD.MOV.U32 R14, RZ, RZ, R12 ;  /* 0x000000ffff0e7224 */ /* 0x000fce00078e000c */
.L_x_7246:
[----:B------:R-:W-:Y:S02]  /*1d20*/  SHF.R.U32.HI R5, RZ, 0x1, R11 ;  /* 0x00000001ff057819 */ /* 0x000fe4000001160b */
[----:B------:R-:W-:-:S03]  /*1d30*/  IADD3 R7, PT, PT, R11, R24, RZ ;  /* 0x000000180b077210 */ /* 0x000fc60007ffe0ff */
[C---:B------:R-:W-:Y:S02]  /*1d40*/  IMAD.IADD R4, R5.reuse, 0x1, R24 ;  /* 0x0000000105047824 */ /* 0x040fe400078e0218 */
[----:B------:R-:W-:Y:S01]  /*1d50*/  IMAD.WIDE.U32 R10, R5, 0x4, R22 ;  /* 0x00000004050a7825 */ /* 0x000fe200078e0016 */
[----:B------:R-:W-:-:S03]  /*1d60*/  SHF.R.U32.HI R5, RZ, 0x1, R7 ;  /* 0x00000001ff057819 */ /* 0x000fc60000011607 */
[----:B------:R-:W-:Y:S01]  /*1d70*/  IMAD.SHL.U32 R6, R4, 0x4, RZ ;  /* 0x0000000404067824 */ /* 0x000fe200078e00ff */
[----:B------:R-:W-:Y:S01]  /*1d80*/  SHF.R.U32.HI R4, RZ, 0x1e, R4 ;  /* 0x0000001eff047819 */ /* 0x000fe20000011604 */
[----:B------:R1:W2:Y:S01]  /*1d90*/  LDG.E R10, desc[UR36][R10.64] ;  /* 0x000000240a0a7981 */ /* 0x0002a2000c1e1900 */
[----:B------:R-:W-:Y:S02]  /*1da0*/  LEA R35, R24, R7, 0x1 ;  /* 0x0000000718237211 */ /* 0x000fe400078e08ff */
[----:B------:R-:W-:Y:S01]  /*1db0*/  LOP3.LUT R37, R6, 0xfffffffc, RZ, 0xc0, !PT ;  /* 0xfffffffc06257812 */ /* 0x000fe200078ec0ff */
[----:B------:R-:W-:Y:S01]  /*1dc0*/  IMAD.WIDE.U32 R6, R5, 0x4, R22 ;  /* 0x0000000405067825 */ /* 0x000fe200078e0016 */
[----:B------:R-:W-:Y:S02]  /*1dd0*/  LOP3.LUT R5, R4, 0x1, RZ, 0xc0, !PT ;  /* 0x0000000104057812 */ /* 0x000fe400078ec0ff */
[----:B------:R-:W-:Y:S02]  /*1de0*/  SHF.R.U32.HI R9, RZ, 0x1, R35 ;  /* 0x00000001ff097819 */ /* 0x000fe40000011623 */
[----:B------:R-:W-:Y:S01]  /*1df0*/  IADD3 R4, P0, PT, R22, R37, RZ ;  /* 0x0000002516047210 */ /* 0x000fe20007f1e0ff */
[----:B------:R-:W3:Y:S02]  /*1e00*/  LDG.E R6, desc[UR36][R6.64] ;  /* 0x0000002406067981 */ /* 0x000ee4000c1e1900 */
[----:B------:R-:W-:-:S04]  /*1e10*/  IMAD.WIDE.U32 R8, R9, 0x4, R22 ;  /* 0x0000000409087825 */ /* 0x000fc800078e0016 */
[----:B------:R-:W-:Y:S01]  /*1e20*/  IMAD.X R5, R23, 0x1, R5, P0 ;  /* 0x0000000117057824 */ /* 0x000fe200000e0605 */
[----:B------:R-:W4:Y:S04]  /*1e30*/  LDG.E R37, desc[UR36][R8.64] ;  /* 0x0000002408257981 */ /* 0x000f28000c1e1900 */
[----:B------:R3:W5:Y:S01]  /*1e40*/  LDG.E R4, desc[UR36][R4.64] ;  /* 0x0000002404047981 */ /* 0x000762000c1e1900 */
[----:B-1----:R-:W-:-:S05]  /*1e50*/  IADD3 R11, PT, PT, R35, R24, RZ ;  /* 0x00000018230b7210 */ /* 0x002fca0007ffe0ff */
[----:B------:R-:W-:-:S05]  /*1e60*/  IMAD R35, R24, 0x3, R11 ;  /* 0x0000000318237824 */ /* 0x000fca00078e020b */
[----:B------:R-:W-:Y:S02]  /*1e70*/  ISETP.GE.U32.AND P0, PT, R35, R30, PT ;  /* 0x0000001e2300720c */ /* 0x000fe40003f06070 */
[C---:B--2---:R-:W-:Y:S02]  /*1e80*/  PRMT R36, R10.reuse, 0x9910, RZ ;  /* 0x000099100a247816 */ /* 0x044fe400000000ff */
[----:B------:R-:W-:Y:S02]  /*1e90*/  PRMT R38, R10, 0xbb32, RZ ;  /* 0x0000bb320a267816 */ /* 0x000fe400000000ff */
[----:B------:R-:W-:Y:S02]  /*1ea0*/  IADD3 R33, P1, PT, R36, R33, RZ ;  /* 0x0000002124217210 */ /* 0x000fe40007f3e0ff */
[----:B------:R-:W-:Y:S02]  /*1eb0*/  IADD3 R31, P2, PT, R38, R31, RZ ;  /* 0x0000001f261f7210 */ /* 0x000fe40007f5e0ff */
[----:B------:R-:W-:-:S02]  /*1ec0*/  LEA.HI.X.SX32 R14, R36, R14, 0x1, P1 ;  /* 0x0000000e240e7211 */ /* 0x000fc400008f0eff */
[C---:B---3--:R-:W-:Y:S02]  /*1ed0*/  PRMT R5, R6.reuse, 0x9910, RZ ;  /* 0x0000991006057816 */ /* 0x048fe400000000ff */
[----:B------:R-:W-:Y:S02]  /*1ee0*/  PRMT R7, R6, 0xbb32, RZ ;  /* 0x0000bb3206077816 */ /* 0x000fe400000000ff */
[----:B------:R-:W-:Y:S02]  /*1ef0*/  LEA.HI.X.SX32 R15, R38, R15, 0x1, P2 ;  /* 0x0000000f260f7211 */ /* 0x000fe400010f0eff */
[----:B------:R-:W-:Y:S02]  /*1f00*/  IADD3 R34, P1, PT, R5, R34, RZ ;  /* 0x0000002205227210 */ /* 0x000fe40007f3e0ff */
[C---:B----4-:R-:W-:Y:S02]  /*1f10*/  PRMT R35, R37.reuse, 0x9910, RZ ;  /* 0x0000991025237816 */ /* 0x050fe400000000ff */
[----:B------:R-:W-:-:S02]  /*1f20*/  PRMT R39, R37, 0xbb32, RZ ;  /* 0x0000bb3225277816 */ /* 0x000fc400000000ff */
[C---:B-----5:R-:W-:Y:S02]  /*1f30*/  PRMT R8, R4.reuse, 0x9910, RZ ;  /* 0x0000991004087816 */ /* 0x060fe400000000ff */
[----:B------:R-:W-:Y:S02]  /*1f40*/  PRMT R9, R4, 0xbb32, RZ ;  /* 0x0000bb3204097816 */ /* 0x000fe400000000ff */
[----:B------:R-:W-:Y:S02]  /*1f50*/  IADD3 R32, P2, PT, R7, R32, RZ ;  /* 0x0000002007207210 */ /* 0x000fe40007f5e0ff */
[----:B------:R-:W-:Y:S02]  /*1f60*/  IADD3 R29, P3, PT, R8, R29, RZ ;  /* 0x0000001d081d7210 */ /* 0x000fe40007f7e0ff */
[----:B------:R-:W-:Y:S02]  /*1f70*/  IADD3 R27, P4, PT, R9, R27, RZ ;  /* 0x0000001b091b7210 */ /* 0x000fe40007f9e0ff */
[----:B------:R-:W-:-:S02]  /*1f80*/  IADD3 R26, P5, PT, R35, R26, RZ ;  /* 0x0000001a231a7210 */ /* 0x000fc40007fbe0ff */
[----:B------:R-:W-:Y:S02]  /*1f90*/  IADD3 R28, P6, PT, R39, R28, RZ ;  /* 0x0000001c271c7210 */ /* 0x000fe40007fde0ff */
[----:B------:R-:W-:Y:S02]  /*1fa0*/  LEA.HI.X.SX32 R13, R8, R13, 0x1, P3 ;  /* 0x0000000d080d7211 */ /* 0x000fe400018f0eff */
[----:B------:R-:W-:Y:S02]  /*1fb0*/  LEA.HI.X.SX32 R12, R9, R12, 0x1, P4 ;  /* 0x0000000c090c7211 */ /* 0x000fe400020f0eff */
[----:B------:R-:W-:Y:S02]  /*1fc0*/  LEA.HI.X.SX32 R20, R5, R20, 0x1, P1 ;  /* 0x0000001405147211 */ /* 0x000fe400008f0eff */
[----:B------:R-:W-:Y:S02]  /*1fd0*/  LEA.HI.X.SX32 R21, R7, R21, 0x1, P2 ;  /* 0x0000001507157211 */ /* 0x000fe400010f0eff */
[----:B------:R-:W-:-:S02]  /*1fe0*/  LEA.HI.X.SX32 R3, R35, R3, 0x1, P5 ;  /* 0x0000000323037211 */ /* 0x000fc400028f0eff */
[----:B------:R-:W-:Y:S01]  /*1ff0*/  LEA.HI.X.SX32 R0, R39, R0, 0x1, P6 ;  /* 0x0000000027007211 */ /* 0x000fe200030f0eff */
[----:B------:R-:W-:Y:S06]  /*2000*/  @!P0 BRA `(.L_x_7246) ;  /* 0xfffffffc00448947 */ /* 0x000fec000383ffff */
[----:B------:R-:W-:Y:S05]  /*2010*/  BSYNC.RECONVERGENT B1 ;  /* 0x0000000000017941 */ /* 0x000fea0003800200 */
.L_x_7245:
[C---:B------:R-:W-:Y:S02]  /*2020*/  PRMT R8, R10.reuse, 0x7610, R8 ;  /* 0x000076100a087816 */ /* 0x040fe40000000008 */
[----:B------:R-:W-:Y:S02]  /*2030*/  PRMT R9, R10, 0x7632, R9 ;  /* 0x000076320a097816 */ /* 0x000fe40000000009 */
[C---:B------:R-:W-:Y:S02]  /*2040*/  PRMT R10, R6.reuse, 0x7610, R10 ;  /* 0x00007610060a7816 */ /* 0x040fe4000000000a */
[----:B------:R-:W-:Y:S02]  /*2050*/  PRMT R35, R6, 0x7632, R35 ;  /* 0x0000763206237816 */ /* 0x000fe40000000023 */
[C---:B------:R-:W-:Y:S02]  /*2060*/  PRMT R36, R4.reuse, 0x7610, R36 ;  /* 0x0000761004247816 */ /* 0x040fe40000000024 */
[----:B------:R-:W-:-:S02]  /*2070*/  PRMT R38, R4, 0x7632, R38 ;  /* 0x0000763204267816 */ /* 0x000fc40000000026 */
[C---:B------:R-:W-:Y:S02]  /*2080*/  PRMT R7, R37.reuse, 0x7610, R7 ;  /* 0x0000761025077816 */ /* 0x040fe40000000007 */
[----:B------:R-:W-:-:S07]  /*2090*/  PRMT R6, R37, 0x7632, R6 ;  /* 0x0000763225067816 */ /* 0x000fce0000000006 */
.L_x_7244:
[----:B------:R-:W-:Y:S05]  /*20a0*/  BSYNC.RECONVERGENT B0 ;  /* 0x0000000000007941 */ /* 0x000fea0003800200 */
.L_x_7243:
        /* <DEDUP_REMOVED lines=31> */
.L_x_7248:
[----:B------:R-:W-:Y:S05]  /*22a0*/  BSYNC.RECONVERGENT B0 ;  /* 0x0000000000007941 */ /* 0x000fea0003800200 */
.L_x_7247:
[----:B------:R-:W-:Y:S04]  /*22b0*/  BSSY.RECONVERGENT B0, `(.L_x_7249) ;  /* 0x0000024000007945 */ /* 0x000fe80003800200 */
[----:B------:R-:W-:Y:S05]  /*22c0*/  @P0 BRA `(.L_x_7250) ;  /* 0x0000000000880947 */ /* 0x000fea0003800000 */
[----:B------:R-:W-:Y:S02]  /*22d0*/  PRMT R4, R8, 0x9910, RZ ;  /* 0x0000991008047816 */ /* 0x000fe400000000ff */
[----:B------:R-:W-:Y:S02]  /*22e0*/  PRMT R8, R9, 0x9910, RZ ;  /* 0x0000991009087816 */ /* 0x000fe400000000ff */
[----:B------:R-:W-:Y:S02]  /*22f0*/  IADD3 R9, PT, PT, R11, R24, RZ ;  /* 0x000000180b097210 */ /* 0x000fe40007ffe0ff */
[----:B------:R-:W-:Y:S02]  /*2300*/  IADD3 R33, P1, PT, R4, R33, RZ ;  /* 0x0000002104217210 */ /* 0x000fe40007f3e0ff */
[----:B------:R-:W-:Y:S02]  /*2310*/  ISETP.GE.U32.AND P0, PT, R9, R30, PT ;  /* 0x0000001e0900720c */ /* 0x000fe40003f06070 */
[----:B------:R-:W-:-:S02]  /*2320*/  IADD3 R31, P2, PT, R8, R31, RZ ;  /* 0x0000001f081f7210 */ /* 0x000fc40007f5e0ff */
[----:B------:R-:W-:Y:S02]  /*2330*/  LEA.HI.X.SX32 R14, R4, R14, 0x1, P1 ;  /* 0x0000000e040e7211 */ /* 0x000fe400008f0eff */
[----:B------:R-:W-:-:S07]  /*2340*/  LEA.HI.X.SX32 R15, R8, R15, 0x1, P2 ;  /* 0x0000000f080f7211 */ /* 0x000fce00010f0eff */
[----:B------:R-:W-:Y:S05]  /*2350*/  @P0 BRA `(.L_x_7250) ;  /* 0x0000000000640947 */ /* 0x000fea0003800000 */
[----:B------:R-:W-:Y:S01]  /*2360*/  IMAD.IADD R9, R9, 0x1, R24 ;  /* 0x0000000109097824 */ /* 0x000fe200078e0218 */
[----:B------:R-:W-:Y:S02]  /*2370*/  PRMT R5, R10, 0x9910, RZ ;  /* 0x000099100a057816 */ /* 0x000fe400000000ff */
[----:B------:R-:W-:Y:S02]  /*2380*/  PRMT R4, R35, 0x9910, RZ ;  /* 0x0000991023047816 */ /* 0x000fe400000000ff */
[----:B------:R-:W-:Y:S02]  /*2390*/  ISETP.GE.U32.AND P0, PT, R9, R30, PT ;  /* 0x0000001e0900720c */ /* 0x000fe40003f06070 */
[C---:B------:R-:W-:Y:S02]  /*23a0*/  IADD3 R34, P1, PT, R5.reuse, R34, RZ ;  /* 0x0000002205227210 */ /* 0x040fe40007f3e0ff */
[----:B------:R-:W-:Y:S02]  /*23b0*/  IADD3 R32, P2, PT, R4, R32, RZ ;  /* 0x0000002004207210 */ /* 0x000fe40007f5e0ff */
[----:B------:R-:W-:-:S02]  /*23c0*/  LEA.HI.X.SX32 R20, R5, R20, 0x1, P1 ;  /* 0x0000001405147211 */ /* 0x000fc400008f0eff */
[----:B------:R-:W-:-:S05]  /*23d0*/  LEA.HI.X.SX32 R21, R4, R21, 0x1, P2 ;  /* 0x0000001504157211 */ /* 0x000fca00010f0eff */
[----:B------:R-:W-:Y:S05]  /*23e0*/  @P0 BRA `(.L_x_7250) ;  /* 0x0000000000400947 */ /* 0x000fea0003800000 */
[----:B------:R-:W-:Y:S02]  /*23f0*/  IADD3 R5, PT, PT, R9, R24, RZ ;  /* 0x0000001809057210 */ /* 0x000fe40007ffe0ff */
[----:B------:R-:W-:Y:S02]  /*2400*/  PRMT R4, R36, 0x9910, RZ ;  /* 0x0000991024047816 */ /* 0x000fe400000000ff */
[----:B------:R-:W-:Y:S02]  /*2410*/  ISETP.GE.U32.AND P0, PT, R5, R30, PT ;  /* 0x0000001e0500720c */ /* 0x000fe40003f06070 */
[----:B------:R-:W-:Y:S02]  /*2420*/  PRMT R5, R38, 0x9910, RZ ;  /* 0x0000991026057816 */ /* 0x000fe400000000ff */
[----:B------:R-:W-:Y:S02]  /*2430*/  IADD3 R29, P1, PT, R4, R29, RZ ;  /* 0x0000001d041d7210 */ /* 0x000fe40007f3e0ff */
[----:B------:R-:W-:-:S02]  /*2440*/  IADD3 R27, P2, PT, R5, R27, RZ ;  /* 0x0000001b051b7210 */ /* 0x000fc40007f5e0ff */
[----:B------:R-:W-:Y:S02]  /*2450*/  LEA.HI.X.SX32 R13, R4, R13, 0x1, P1 ;  /* 0x0000000d040d7211 */ /* 0x000fe400008f0eff */
[----:B------:R-:W-:-:S03]  /*2460*/  LEA.HI.X.SX32 R12, R5, R12, 0x1, P2 ;  /* 0x0000000c050c7211 */ /* 0x000fc600010f0eff */
[----:B------:R-:W-:Y:S02]  /*2470*/  @!P0 PRMT R7, R7, 0x9910, RZ ;  /* 0x0000991007078816 */ /* 0x000fe400000000ff */
[----:B------:R-:W-:-:S03]  /*2480*/  @!P0 PRMT R8, R6, 0x9910, RZ ;  /* 0x0000991006088816 */ /* 0x000fc600000000ff */
[----:B------:R-:W-:Y:S01]  /*2490*/  @!P0 IMAD.MOV.U32 R6, RZ, RZ, R7 ;  /* 0x000000ffff068224 */ /* 0x000fe200078e0007 */
[----:B------:R-:W-:-:S04]  /*24a0*/  @!P0 MOV R7, R8 ;  /* 0x0000000800078202 */ /* 0x000fc80000000f00 */
[C---:B------:R-:W-:Y:S02]  /*24b0*/  @!P0 IADD3 R26, P3, PT, R6.reuse, R26, RZ ;  /* 0x0000001a061a8210 */ /* 0x040fe40007f7e0ff */
[C---:B------:R-:W-:Y:S02]  /*24c0*/  @!P0 IADD3 R28, P4, PT, R7.reuse, R28, RZ ;  /* 0x0000001c071c8210 */ /* 0x040fe40007f9e0ff */
[----:B------:R-:W-:Y:S02]  /*24d0*/  @!P0 LEA.HI.X.SX32 R3, R6, R3, 0x1, P3 ;  /* 0x0000000306038211 */ /* 0x000fe400018f0eff */
[----:B------:R-:W-:-:S09]  /*24e0*/  @!P0 LEA.HI.X.SX32 R0, R7, R0, 0x1, P4 ;  /* 0x0000000007008211 */ /* 0x000fd200020f0eff */
.L_x_7250:
[----:B------:R-:W-:Y:S05]  /*24f0*/  BSYNC.RECONVERGENT B0 ;  /* 0x0000000000007941 */ /* 0x000fea0003800200 */
.L_x_7249:
[----:B------:R-:W-:Y:S02]  /*2500*/  IADD3 R29, P0, P1, R29, R34, R33 ;  /* 0x000000221d1d7210 */ /* 0x000fe4000791e021 */
[----:B------:R-:W-:Y:S02]  /*2510*/  IADD3 R27, P2, P3, R27, R32, R31 ;  /* 0x000000201b1b7210 */ /* 0x000fe40007b5e01f */
[----:B------:R-:W-:Y:S02]  /*2520*/  IADD3 R24, P4, PT, R26, R29, RZ ;  /* 0x0000001d1a187210 */ /* 0x000fe40007f9e0ff */
[----:B------:R-:W-:Y:S02]  /*2530*/  IADD3.X R14, PT, PT, R13, R20, R14, P0, P1 ;  /* 0x000000140d0e7210 */ /* 0x000fe400007e240e */
[----:B------:R-:W-:Y:S02]  /*2540*/  IADD3 R28, P5, PT, R28, R27, RZ ;  /* 0x0000001b1c1c7210 */ /* 0x000fe40007fbe0ff */
[----:B------:R-:W-:Y:S01]  /*2550*/  IADD3.X R15, PT, PT, R12, R21, R15, P2, P3 ;  /* 0x000000150c0f7210 */ /* 0x000fe200017e640f */
[----:B------:R-:W-:-:S03]  /*2560*/  IMAD.X R3, R3, 0x1, R14, P4 ;  /* 0x0000000103037824 */ /* 0x000fc600020e060e */
[----:B------:R-:W-:Y:S01]  /*2570*/  IADD3.X R29, PT, PT, R0, R15, RZ, P5, !PT ;  /* 0x0000000f001d7210 */ /* 0x000fe20002ffe4ff */
[----:B------:R-:W-:Y:S06]  /*2580*/  BRA `(.L_x_7230) ;  /* 0x0000009800c87947 */ /* 0x000fec0003800000 */
.L_x_7242:
[----:B------:R-:W-:-:S13]  /*2590*/  ISETP.NE.AND P0, PT, R20, 0x1, PT ;  /* 0x000000011400780c */ /* 0x000fda0003f05270 */
[----:B------:R-:W-:Y:S05]  /*25a0*/  @P0 BRA `(.L_x_7251) ;  /* 0x0000000800ac0947 */ /* 0x000fea0003800000 */
[----:B------:R-:W1:Y:S01]  /*25b0*/  LDC R24, c[0x0][0x39c] ;  /* 0x0000e700ff187b82 */ /* 0x000e620000000800 */
[----:B------:R-:W-:Y:S07]  /*25c0*/  BSSY.RECONVERGENT B0, `(.L_x_7252) ;  /* 0x0000059000007945 */ /* 0x000fee0003800200 */
[----:B------:R-:W2:Y:S08]  /*25d0*/  LDC R26, c[0x0][0x388] ;  /* 0x0000e200ff1a7b82 */ /* 0x000eb00000000800 */
[----:B------:R-:W3:Y:S01]  /*25e0*/  LDC R12, c[0x0][0x38c] ;  /* 0x0000e300ff0c7b82 */ /* 0x000ee20000000800 */
        /* <DEDUP_REMOVED lines=30> */
.L_x_7255:
        /* <DEDUP_REMOVED lines=9> */
[----:B------:R1:W2:Y:S01]  /*2860*/  LDG.E R8, desc[UR36][R8.64] ;  /* 0x0000002408087981 */ /* 0x0002a2000c1e1900 */
[----:B------:R-:W-:Y:S02]  /*2870*/  IMAD R4, R35, R36, RZ ;  /* 0x0000002423047224 */ /* 0x000fe400078e02ff */
[----:B------:R-:W-:Y:S01]  /*2880*/  IMAD.WIDE.U32 R10, R11, 0x4, R22 ;  /* 0x000000040b0a7825 */ /* 0x000fe200078e0016 */
[----:B------:R-:W-:Y:S02]  /*2890*/  SHF.R.U32.HI R5, RZ, 0x1, R5 ;  /* 0x00000001ff057819 */ /* 0x000fe40000011605 */
[----:B------:R-:W-:-:S03]  /*28a0*/  SHF.R.U32.HI R7, RZ, 0x1, R4 ;  /* 0x00000001ff077819 */ /* 0x000fc60000011604 */
[--C-:B------:R-:W-:Y:S01]  /*28b0*/  IMAD.WIDE.U32 R4, R5, 0x4, R22.reuse ;  /* 0x0000000405047825 */ /* 0x100fe200078e0016 */
[----:B------:R3:W4:Y:S03]  /*28c0*/  LDG.E R10, desc[UR36][R10.64] ;  /* 0x000000240a0a7981 */ /* 0x000726000c1e1900 */
[----:B------:R-:W-:Y:S02]  /*28d0*/  IMAD.WIDE.U32 R6, R7, 0x4, R22 ;  /* 0x0000000407067825 */ /* 0x000fe400078e0016 */
[----:B------:R4:W5:Y:S04]  /*28e0*/  LDG.E R4, desc[UR36][R4.64] ;  /* 0x0000002404047981 */ /* 0x000968000c1e1900 */
[----:B------:R0:W5:Y:S01]  /*28f0*/  LDG.E R7, desc[UR36][R6.64] ;  /* 0x0000002406077981 */ /* 0x000162000c1e1900 */
[----:B-1----:R-:W-:-:S05]  /*2900*/  IADD3 R9, PT, PT, R36, R24, RZ ;  /* 0x0000001824097210 */ /* 0x002fca0007ffe0ff */
[----:B------:R-:W-:-:S05]  /*2910*/  IMAD R37, R24, 0x3, R9 ;  /* 0x0000000318257824 */ /* 0x000fca00078e0209 */
[----:B------:R-:W-:Y:S02]  /*2920*/  ISETP.GE.U32.AND P0, PT, R37, R30, PT ;  /* 0x0000001e2500720c */ /* 0x000fe40003f06070 */
[C---:B--2---:R-:W-:Y:S02]  /*2930*/  PRMT R36, R8.reuse, 0x9910, RZ ;  /* 0x0000991008247816 */ /* 0x044fe400000000ff */
[----:B---3--:R-:W-:Y:S02]  /*2940*/  PRMT R11, R8, 0xbb32, RZ ;  /* 0x0000bb32080b7816 */ /* 0x008fe400000000ff */
[C---:B------:R-:W-:Y:S02]  /*2950*/  IADD3 R26, P1, PT, R36.reuse, R26, RZ ;  /* 0x0000001a241a7210 */ /* 0x040fe40007f3e0ff */
[----:B------:R-:W-:Y:S02]  /*2960*/  IADD3 R27, P2, PT, R11, R27, RZ ;  /* 0x0000001b0b1b7210 */ /* 0x000fe40007f5e0ff */
[----:B------:R-:W-:-:S02]  /*2970*/  LEA.HI.X.SX32 R21, R36, R21, 0x1, P1 ;  /* 0x0000001524157211 */ /* 0x000fc400008f0eff */
[----:B------:R-:W-:Y:S02]  /*2980*/  LEA.HI.X.SX32 R20, R11, R20, 0x1, P2 ;  /* 0x000000140b147211 */ /* 0x000fe400010f0eff */
[C---:B----4-:R-:W-:Y:S02]  /*2990*/  PRMT R5, R10.reuse, 0x9910, RZ ;  /* 0x000099100a057816 */ /* 0x050fe400000000ff */
[----:B0-----:R-:W-:Y:S02]  /*29a0*/  PRMT R6, R10, 0xbb32, RZ ;  /* 0x0000bb320a067816 */ /* 0x001fe400000000ff */
[C---:B-----5:R-:W-:Y:S02]  /*29b0*/  PRMT R36, R4.reuse, 0x9910, RZ ;  /* 0x0000991004247816 */ /* 0x060fe400000000ff */
[----:B------:R-:W-:Y:S02]  /*29c0*/  PRMT R11, R4, 0xbb32, RZ ;  /* 0x0000bb32040b7816 */ /* 0x000fe400000000ff */
[----:B------:R-:W-:-:S02]  /*29d0*/  PRMT R37, R7, 0x9910, RZ ;  /* 0x0000991007257816 */ /* 0x000fc400000000ff */
[----:B------:R-:W-:Y:S02]  /*29e0*/  PRMT R39, R7, 0xbb32, RZ ;  /* 0x0000bb3207277816 */ /* 0x000fe400000000ff */
[----:B------:R-:W-:Y:S02]  /*29f0*/  IADD3 R29, P1, PT, R5, R29, RZ ;  /* 0x0000001d051d7210 */ /* 0x000fe40007f3e0ff */
        /* <DEDUP_REMOVED lines=13> */
.L_x_7254:
        /* <DEDUP_REMOVED lines=8> */
.L_x_7253:
[----:B------:R-:W-:Y:S05]  /*2b50*/  BSYNC.RECONVERGENT B0 ;  /* 0x0000000000007941 */ /* 0x000fea0003800200 */
.L_x_7252:
        /* <DEDUP_REMOVED lines=35> */
.L_x_7257:
[----:B------:R-:W-:Y:S05]  /*2d90*/  BSYNC.RECONVERGENT B0 ;  /* 0x0000000000007941 */ /* 0x000fea0003800200 */
.L_x_7256:
[----:B------:R-:W-:Y:S04]  /*2da0*/  BSSY.RECONVERGENT B0, `(.L_x_7258) ;  /* 0x0000022000007945 */ /* 0x000fe80003800200 */
        /* <DEDUP_REMOVED lines=9> */
[----:B------:R-:W-:Y:S06]  /*2e40*/  @P0 BRA `(.L_x_7259) ;  /* 0x00000000005c0947 */ /* 0x000fec0003800000 */
        /* <DEDUP_REMOVED lines=18> */
[----:B------:R-:W-:Y:S02]  /*2f70*/  @!P0 PRMT R7, R7, 0x9910, RZ ;  /* 0x0000991007078816 */ /* 0x000fe400000000ff */
[C---:B------:R-:W-:Y:S02]  /*2f80*/  @!P0 IADD3 R34, P3, PT, R6.reuse, R34, RZ ;  /* 0x0000002206228210 */ /* 0x040fe40007f7e0ff */
[C---:B------:R-:W-:Y:S02]  /*2f90*/  @!P0 IADD3 R28, P4, PT, R7.reuse, R28, RZ ;  /* 0x0000001c071c8210 */ /* 0x040fe40007f9e0ff */
[----:B------:R-:W-:Y:S02]  /*2fa0*/  @!P0 LEA.HI.X.SX32 R3, R6, R3, 0x1, P3 ;  /* 0x0000000306038211 */ /* 0x000fe400018f0eff */
[----:B------:R-:W-:-:S09]  /*2fb0*/  @!P0 LEA.HI.X.SX32 R0, R7, R0, 0x1, P4 ;  /* 0x0000000007008211 */ /* 0x000fd200020f0eff */
.L_x_7259:
[----:B------:R-:W-:Y:S05]  /*2fc0*/  BSYNC.RECONVERGENT B0 ;  /* 0x0000000000007941 */ /* 0x000fea0003800200 */
.L_x_7258:
        /* <DEDUP_REMOVED lines=9> */
.L_x_7251:
[----:B------:R-:W1:Y:S01]  /*3060*/  LDCU UR4, c[0x0][0x39c] ;  /* 0x00007380ff0477ac */ /* 0x000e620008000800 */
[----:B------:R-:W2:Y:S01]  /*3070*/  LDC R10, c[0x0][0x388] ;  /* 0x0000e200ff0a7b82 */ /* 0x000ea20000000800 */
[----:B------:R-:W-:Y:S01]  /*3080*/  BSSY.RECONVERGENT B0, `(.L_x_7260) ;  /* 0x0000456000007945 */ /* 0x000fe20003800200 */
[----:B------:R-:W-:-:S06]  /*3090*/  MOV R29, R9 ;  /* 0x00000009001d7202 */ /* 0x000fcc0000000f00 */
[----:B------:R-:W3:Y:S01]  /*30a0*/  LDC R4, c[0x0][0x38c] ;  /* 0x0000e300ff047b82 */ /* 0x000ee20000000800 */
        /* <DEDUP_REMOVED lines=34> */
[----:B------:R-:W-:Y:S01]  /*32d0*/  IMAD.MOV.U32 R0, RZ, RZ, R4 ;  /* 0x000000ffff007224 */ /* 0x000fe200078e0004 */
[----:B------:R-:W-:-:S02]  /*32e0*/  MOV R3, R4 ;  /* 0x0000000400037202 */ /* 0x000fc40000000f00 */
[----:B-1----:R-:W-:-:S07]  /*32f0*/  IADD3 R33, PT, PT, R33, 0x1, RZ ;  /* 0x0000000121217810 */ /* 0x002fce0007ffe0ff */
.L_x_7267:
        /* <DEDUP_REMOVED lines=10> */
[----:B------:R-:W2:Y:S01]  /*33a0*/  LDCU.128 UR20, c[0x0][0x3d0] ;  /* 0x00007a00ff1477ac */ /* 0x000ea20008000c00 */
[----:B------:R-:W-:Y:S01]  /*33b0*/  MOV R21, R29 ;  /* 0x0000001d00157202 */ /* 0x000fe20000000f00 */
[----:B------:R-:W-:Y:S01]  /*33c0*/  IMAD.MOV.U32 R20, RZ, RZ, RZ ;  /* 0x000000ffff147224 */ /* 0x000fe200078e00ff */
[----:B------:R-:W3:Y:S01]  /*33d0*/  LDCU UR5, c[0x0][0x500] ;  /* 0x0000a000ff0577ac */ /* 0x000ee20008000800 */
[----:B------:R-:W4:Y:S01]  /*33e0*/  LDCU UR77, c[0x0][0x3e8] ;  /* 0x00007d00ff4d77ac */ /* 0x000f220008000800 */
[----:B------:R-:W0:Y:S01]  /*33f0*/  LDCU UR76, c[0x0][0x504] ;  /* 0x0000a080ff4c77ac */ /* 0x000e220008000800 */
[----:B------:R-:W0:Y:S01]  /*3400*/  LDCU UR75, c[0x0][0x3ec] ;  /* 0x00007d80ff4b77ac */ /* 0x000e220008000800 */
[----:B--2---:R-:W-:Y:S01]  /*3410*/  IMAD.HI.U32 R20, R29, UR22, R20 ;  /* 0x000000161d147c27 */ /* 0x004fe2000f8e0014 */
[----:B------:R-:W-:Y:S01]  /*3420*/  UISETP.NE.AND UP0, UPT, UR20, 0x1, UPT ;  /* 0x000000011400788c */ /* 0x000fe2000bf05270 */
[----:B------:R-:W2:Y:S03]  /*3430*/  LDCU UR74, c[0x0][0x508] ;  /* 0x0000a100ff4a77ac */ /* 0x000ea60008000800 */
[----:B------:R-:W-:Y:S01]  /*3440*/  SHF.R.U32.HI R26, RZ, UR23, R20 ;  /* 0x00000017ff1a7c19 */ /* 0x000fe20008011614 */
[----:B------:R-:W0:Y:S04]  /*3450*/  LDCU UR73, c[0x0][0x400] ;  /* 0x00008000ff4977ac */ /* 0x000e280008000800 */
        /* <DEDUP_REMOVED lines=277> */
[----:B------:R-:W-:-:S03]  /*45b0*/  @P1 SHF.R.U32.HI R20, RZ, R21, R20 ;  /* 0x00000015ff141219 */ /* 0x000fc60000011614 */
[----:B------:R-:W-:Y:S01]  /*45c0*/  IMAD R21, R26, UR52, R37 ;  /* 0x000000341a157c24 */ /* 0x000fe2000f8e0225 */
[----:B------:R-:W-:-:S03]  /*45d0*/  @P1 IADD3 R26, PT, PT, -R20, RZ, RZ ;  /* 0x000000ff141a1210 */ /* 0x000fc60007ffe1ff */
[----:B------:R-:W-:Y:S02]  /*45e0*/  IMAD R30, R21, UR31, R30 ;  /* 0x0000001f151e7c24 */ /* 0x000fe4000f8e021e */
[----:B0-----:R-:W-:-:S04]  /*45f0*/  @P1 IMAD R27, R26, R35, R27 ;  /* 0x000000231a1b1224 */ /* 0x001fc800078e021b */
[----:B---3--:R-:W-:-:S07]  /*4600*/  @P1 IMAD R30, R27, R32, R30 ;  /* 0x000000201b1e1224 */ /* 0x008fce00078e021e */
.L_x_7263:
[----:B------:R-:W-:-:S04]  /*4610*/  LOP3.LUT R21, R30, 0xfffffffc, RZ, 0xc0, !PT ;  /* 0xfffffffc1e157812 */ /* 0x000fc800078ec0ff */
[----:B------:R-:W-:-:S05]  /*4620*/  IADD3 R20, P1, PT, R21, R22, RZ ;  /* 0x0000001615147210 */ /* 0x000fca0007f3e0ff */
[----:B------:R-:W-:-:S05]  /*4630*/  IMAD.X R21, RZ, RZ, R23, P1 ;  /* 0x000000ffff157224 */ /* 0x000fca00008e0617 */
[----:B------:R-:W2:Y:S01]  /*4640*/  LDG.E R20, desc[UR36][R20.64] ;  /* 0x0000002414147981 */ /* 0x000ea2000c1e1900 */
[----:B-1----:R-:W-:Y:S01]  /*4650*/  IADD3 R43, PT, PT, R29, UR4, RZ ;  /* 0x000000041d2b7c10 */ /* 0x002fe2000fffe0ff */
        /* <DEDUP_REMOVED lines=238> */
.L_x_7264:
        /* <DEDUP_REMOVED lines=243> */
.L_x_7265:
        /* <DEDUP_REMOVED lines=242> */
.L_x_7266:
[----:B------:R-:W-:-:S04]  /*7390*/  LOP3.LUT R21, R30, 0xfffffffc, RZ, 0xc0, !PT ;  /* 0xfffffffc1e157812 */ /* 0x000fc800078ec0ff */
[----:B------:R-:W-:-:S05]  /*73a0*/  IADD3 R20, P1, PT, R21, R22, RZ ;  /* 0x0000001615147210 */ /* 0x000fca0007f3e0ff */
[----:B------:R-:W-:-:S05]  /*73b0*/  IMAD.X R21, RZ, RZ, R23, P1 ;  /* 0x000000ffff157224 */ /* 0x000fca00008e0617 */
[----:B------:R-:W2:Y:S02]  /*73c0*/  LDG.E R20, desc[UR36][R20.64] ;  /* 0x0000002414147981 */ /* 0x000ea4000c1e1900 */
[C---:B--2---:R-:W-:Y:S02]  /*73d0*/  PRMT R42, R20.reuse, 0x7610, R42 ;  /* 0x00007610142a7816 */ /* 0x044fe4000000002a */
[----:B------:R-:W-:-:S07]  /*73e0*/  PRMT R41, R20, 0x7632, R41 ;  /* 0x0000763214297816 */ /* 0x000fce0000000029 */
.L_x_7262:
[----:B------:R-:W2:Y:S01]  /*73f0*/  LDCU UR5, c[0x0][0x394] ;  /* 0x00007280ff0577ac */ /* 0x000ea20008000800 */
[----:B-1----:R-:W-:Y:S02]  /*7400*/  MOV R32, UR4 ;  /* 0x0000000400207c02 */ /* 0x002fe40008000f00 */
[----:B------:R-:W-:Y:S02]  /*7410*/  PRMT R27, R37, 0x9910, RZ ;  /* 0x00009910251b7816 */ /* 0x000fe400000000ff */
[----:B------:R-:W-:Y:S01]  /*7420*/  PRMT R20, R38, 0x9910, RZ ;  /* 0x0000991026147816 */ /* 0x000fe200000000ff */
[C---:B------:R-:W-:Y:S01]  /*7430*/  IMAD R29, R32.reuse, 0x4, R29 ;  /* 0x00000004201d7824 */ /* 0x040fe200078e021d */
[----:B------:R-:W-:Y:S02]  /*7440*/  IADD3 R10, P1, PT, R27, R10, RZ ;  /* 0x0000000a1b0a7210 */ /* 0x000fe40007f3e0ff */
[----:B------:R-:W-:Y:S01]  /*7450*/  PRMT R26, R39, 0x9910, RZ ;  /* 0x00009910271a7816 */ /* 0x000fe200000000ff */
[----:B------:R-:W-:Y:S01]  /*7460*/  IMAD R21, R32, 0x3, R29 ;  /* 0x0000000320157824 */ /* 0x000fe200078e021d */
[----:B------:R-:W-:-:S02]  /*7470*/  LEA.HI.X.SX32 R0, R27, R0, 0x1, P1 ;  /* 0x000000001b007211 */ /* 0x000fc400008f0eff */
[----:B------:R-:W-:Y:S02]  /*7480*/  IADD3 R11, P2, PT, R20, R11, RZ ;  /* 0x0000000b140b7210 */ /* 0x000fe40007f5e0ff */
[----:B------:R-:W-:Y:S02]  /*7490*/  IADD3 R13, P3, PT, R26, R13, RZ ;  /* 0x0000000d1a0d7210 */ /* 0x000fe40007f7e0ff */
[----:B------:R-:W-:Y:S02]  /*74a0*/  LEA.HI.X.SX32 R3, R20, R3, 0x1, P2 ;  /* 0x0000000314037211 */ /* 0x000fe400010f0eff */
[----:B--2---:R-:W-:Y:S02]  /*74b0*/  MOV R30, UR5 ;  /* 0x00000005001e7c02 */ /* 0x004fe40008000f00 */
[----:B------:R-:W-:Y:S02]  /*74c0*/  LEA.HI.X.SX32 R5, R26, R5, 0x1, P3 ;  /* 0x000000051a057211 */ /* 0x000fe400018f0eff */
[----:B------:R-:W-:-:S02]  /*74d0*/  ISETP.GE.U32.AND P1, PT, R21, R30, PT ;  /* 0x0000001e1500720c */ /* 0x000fc40003f26070 */
[----:B------:R-:W-:Y:S02]  /*74e0*/  PRMT R21, R40, 0x9910, RZ ;  /* 0x0000991028157816 */ /* 0x000fe400000000ff */
[----:B------:R-:W-:Y:S02]  /*74f0*/  PRMT R27, R35, 0x9910, RZ ;  /* 0x00009910231b7816 */ /* 0x000fe400000000ff */
[----:B------:R-:W-:Y:S02]  /*7500*/  PRMT R44, R36, 0x9910, RZ ;  /* 0x00009910242c7816 */ /* 0x000fe400000000ff */
[----:B------:R-:W-:Y:S02]  /*7510*/  PRMT R26, R42, 0x9910, RZ ;  /* 0x000099102a1a7816 */ /* 0x000fe400000000ff */
[----:B------:R-:W-:Y:S02]  /*7520*/  PRMT R20, R41, 0x9910, RZ ;  /* 0x0000991029147816 */ /* 0x000fe400000000ff */
[----:B------:R-:W-:-:S02]  /*7530*/  IADD3 R12, P2, PT, R21, R12, RZ ;  /* 0x0000000c150c7210 */ /* 0x000fc40007f5e0ff */
[----:B------:R-:W-:Y:S02]  /*7540*/  IADD3 R14, P3, PT, R27, R14, RZ ;  /* 0x0000000e1b0e7210 */ /* 0x000fe40007f7e0ff */
[----:B------:R-:W-:Y:S02]  /*7550*/  IADD3 R15, P4, PT, R44, R15, RZ ;  /* 0x0000000f2c0f7210 */ /* 0x000fe40007f9e0ff */
[----:B------:R-:W-:Y:S02]  /*7560*/  IADD3 R24, P5, PT, R26, R24, RZ ;  /* 0x000000181a187210 */ /* 0x000fe40007fbe0ff */
[----:B------:R-:W-:Y:S02]  /*7570*/  IADD3 R28, P6, PT, R20, R28, RZ ;  /* 0x0000001c141c7210 */ /* 0x000fe40007fde0ff */
[----:B------:R-:W-:Y:S02]  /*7580*/  LEA.HI.X.SX32 R4, R21, R4, 0x1, P2 ;  /* 0x0000000415047211 */ /* 0x000fe400010f0eff */
[----:B------:R-:W-:-:S02]  /*7590*/  LEA.HI.X.SX32 R6, R27, R6, 0x1, P3 ;  /* 0x000000061b067211 */ /* 0x000fc400018f0eff */
[----:B------:R-:W-:Y:S02]  /*75a0*/  LEA.HI.X.SX32 R7, R44, R7, 0x1, P4 ;  /* 0x000000072c077211 */ /* 0x000fe400020f0eff */
[----:B------:R-:W-:Y:S02]  /*75b0*/  LEA.HI.X.SX32 R8, R26, R8, 0x1, P5 ;  /* 0x000000081a087211 */ /* 0x000fe400028f0eff */
[----:B------:R-:W-:Y:S01]  /*75c0*/  LEA.HI.X.SX32 R9, R20, R9, 0x1, P6 ;  /* 0x0000000914097211 */ /* 0x000fe200030f0eff */
[----:B------:R-:W-:Y:S06]  /*75d0*/  @!P1 BRA `(.L_x_7267) ;  /* 0xffffffbc00489947 */ /* 0x000fec000383ffff */
.L_x_7261:
[----:B0-----:R-:W-:Y:S05]  /*75e0*/  BSYNC.RECONVERGENT B0 ;  /* 0x0000000000007941 */ /* 0x001fea0003800200 */
.L_x_7260:
[----:B------:R-:W-:Y:S01]  /*75f0*/  ISETP.GE.U32.AND P0, PT, R29, R30, PT ;  /* 0x0000001e1d00720c */ /* 0x000fe20003f06070 */
[----:B------:R-:W-:Y:S01]  /*7600*/  BSSY.RECONVERGENT B0, `(.L_x_7268) ;  /* 0x000047e000007945 */ /* 0x000fe20003800200 */
[----:B------:R-:W-:Y:S02]  /*7610*/  PRMT R27, R36, 0x7610, R27 ;  /* 0x00007610241b7816 */ /* 0x000fe4000000001b */
[----:B------:R-:W-:-:S09]  /*7620*/  PRMT R26, R35, 0x7610, R26 ;  /* 0x00007610231a7816 */ /* 0x000fd2000000001a */
        /* <DEDUP_REMOVED lines=282> */
.L_x_7271:
[----:B------:R-:W-:Y:S02]  /*87d0*/  SHF.R.U32.HI R20, RZ, 0x2, R31 ;  /* 0x00000002ff147819 */ /* 0x000fe4000001161f */
[----:B------:R-:W-:-:S07]  /*87e0*/  MOV R21, RZ ;  /* 0x000000ff00157202 */ /* 0x000fce0000000f00 */
.L_x_7270:
        /* <DEDUP_REMOVED lines=286> */
.L_x_7273:
[----:B------:R-:W-:Y:S01]  /*99d0*/  SHF.R.U32.HI R44, RZ, 0x2, R31 ;  /* 0x00000002ff2c7819 */ /* 0x000fe2000001161f */
[----:B------:R-:W-:-:S07]  /*99e0*/  IMAD.MOV.U32 R45, RZ, RZ, RZ ;  /* 0x000000ffff2d7224 */ /* 0x000fce00078e00ff */
.L_x_7272:
        /* <DEDUP_REMOVED lines=283> */
.L_x_7275:
[----:B------:R-:W-:Y:S01]  /*aba0*/  SHF.R.U32.HI R26, RZ, 0x2, R31 ;  /* 0x00000002ff1a7819 */ /* 0x000fe2000001161f */
[----:B------:R-:W-:-:S07]  /*abb0*/  IMAD.MOV.U32 R27, RZ, RZ, RZ ;  /* 0x000000ffff1b7224 */ /* 0x000fce00078e00ff */
.L_x_7274:
        /* <DEDUP_REMOVED lines=283> */
.L_x_7277:
[----:B------:R-:W-:Y:S01]  /*bd70*/  SHF.R.U32.HI R20, RZ, 0x2, R31 ;  /* 0x00000002ff147819 */ /* 0x000fe2000001161f */
[----:B------:R-:W-:-:S07]  /*bd80*/  IMAD.MOV.U32 R21, RZ, RZ, RZ ;  /* 0x000000ffff157224 */ /* 0x000fce00078e00ff */
.L_x_7276:
[----:B------:R-:W-:-:S04]  /*bd90*/  LEA R34, P0, R20, R34, 0x2 ;  /* 0x0000002214227211 */ /* 0x000fc800078010ff */
[----:B------:R-:W-:-:S05]  /*bda0*/  LEA.HI.X R35, R20, R33, R21, 0x2, P0 ;  /* 0x0000002114237211 */ /* 0x000fca00000f1415 */
[----:B------:R-:W2:Y:S02]  /*bdb0*/  LDG.E R34, desc[UR36][R34.64] ;  /* 0x0000002422227981 */ /* 0x000ea4000c1e1900 */
[C---:B--2---:R-:W-:Y:S02]  /*bdc0*/  PRMT R42, R34.reuse, 0x7610, R42 ;  /* 0x00007610222a7816 */ /* 0x044fe4000000002a */
[----:B------:R-:W-:-:S07]  /*bdd0*/  PRMT R41, R34, 0x7632, R41 ;  /* 0x0000763222297816 */ /* 0x000fce0000000029 */
.L_x_7269:
[----:B------:R-:W-:Y:S05]  /*bde0*/  BSYNC.RECONVERGENT B0 ;  /* 0x0000000000007941 */ /* 0x000fea0003800200 */
.L_x_7268:
[----:B------:R-:W-:Y:S01]  /*bdf0*/  ISETP.GE.U32.AND P0, PT, R29, R30, PT ;  /* 0x0000001e1d00720c */ /* 0x000fe20003f06070 */
[----:B------:R-:W-:-:S12]  /*be00*/  BSSY.RECONVERGENT B0, `(.L_x_7278) ;  /* 0x0000022000007945 */ /* 0x000fd80003800200 */
        /* <DEDUP_REMOVED lines=33> */
.L_x_7279:
[----:B------:R-:W-:Y:S05]  /*c020*/  BSYNC.RECONVERGENT B0 ;  /* 0x0000000000007941 */ /* 0x000fea0003800200 */
.L_x_7278:
[----:B------:R-:W-:Y:S02]  /*c030*/  IADD3 R13, P0, P1, R14, R13, R10 ;  /* 0x0000000d0e0d7210 */ /* 0x000fe4000791e00a */
[----:B------:R-:W-:Y:S02]  /*c040*/  IADD3 R11, P2, P3, R15, R12, R11 ;  /* 0x0000000c0f0b7210 */ /* 0x000fe40007b5e00b */
[----:B------:R-:W-:Y:S02]  /*c050*/  IADD3 R24, P4, PT, R13, R24, RZ ;  /* 0x000000180d187210 */ /* 0x000fe40007f9e0ff */
[----:B------:R-:W-:Y:S02]  /*c060*/  IADD3.X R5, PT, PT, R6, R5, R0, P0, P1 ;  /* 0x0000000506057210 */ /* 0x000fe400007e2400 */
[----:B------:R-:W-:Y:S02]  /*c070*/  IADD3 R28, P5, PT, R11, R28, RZ ;  /* 0x0000001c0b1c7210 */ /* 0x000fe40007fbe0ff */
[----:B------:R-:W-:Y:S01]  /*c080*/  IADD3.X R4, PT, PT, R7, R4, R3, P2, P3 ;  /* 0x0000000407047210 */ /* 0x000fe200017e6403 */
[----:B------:R-:W-:-:S03]  /*c090*/  IMAD.X R3, R5, 0x1, R8, P4 ;  /* 0x0000000105037824 */ /* 0x000fc600020e0608 */
[----:B------:R-:W-:-:S07]  /*c0a0*/  IADD3.X R29, PT, PT, R4, R9, RZ, P5, !PT ;  /* 0x00000009041d7210 */ /* 0x000fce0002ffe4ff */
.L_x_7230:
[----:B------:R-:W-:Y:S05]  /*c0b0*/  BSYNC.RECONVERGENT B6 ;  /* 0x0000000000067941 */ /* 0x000fea0003800200 */
.L_x_7229:
[----:B------:R-:W1:Y:S02]  /*c0c0*/  LDCU UR4, c[0x0][0x3ac] ;  /* 0x00007580ff0477ac */ /* 0x000e640008000800 */
[----:B-1----:R-:W-:-:S09]  /*c0d0*/  UISETP.NE.AND UP0, UPT, UR4, URZ, UPT ;  /* 0x000000ff0400728c */ /* 0x002fd2000bf05270 */
[----:B------:R-:W-:Y:S05]  /*c0e0*/  BRA.U !UP0, `(.L_x_7280) ;  /* 0x0000000108a07547 */ /* 0x000fea000b800000 */
[----:B------:R-:W1:Y:S01]  /*c0f0*/  S2R R9, SR_CgaCtaId ;  /* 0x0000000000097919 */ /* 0x000e620000008800 */
[----:B------:R-:W2:Y:S01]  /*c100*/  LDC R8, c[0x0][0x360] ;  /* 0x0000d800ff087b82 */ /* 0x000ea20000000800 */
[----:B------:R-:W-:Y:S01]  /*c110*/  MOV R0, 0x400 ;  /* 0x0000040000007802 */ /* 0x000fe20000000f00 */
[----:B------:R-:W-:Y:S01]  /*c120*/  IMAD.MOV.U32 R6, RZ, RZ, R28 ;  /* 0x000000ffff067224 */ /* 0x000fe200078e001c */
[----:B------:R-:W-:Y:S02]  /*c130*/  MOV R5, R3 ;  /* 0x0000000300057202 */ /* 0x000fe40000000f00 */
[----:B------:R-:W-:Y:S01]  /*c140*/  MOV R7, R29 ;  /* 0x0000001d00077202 */ /* 0x000fe20000000f00 */
[----:B------:R-:W-:Y:S02]  /*c150*/  VIADD R4, R0, 0x10 ;  /* 0x0000001000047836 */ /* 0x000fe40000000000 */
[----:B------:R-:W3:Y:S01]  /*c160*/  LDC R10, c[0x0][0x364] ;  /* 0x0000d900ff0a7b82 */ /* 0x000ee20000000800 */
[----:B--2---:R-:W-:-:S02]  /*c170*/  IMAD R0, R16, R8, R25 ;  /* 0x0000000810007224 */ /* 0x004fc400078e0219 */
[----:B-1----:R-:W-:Y:S01]  /*c180*/  LEA R9, R9, R4, 0x18 ;  /* 0x0000000409097211 */ /* 0x002fe200078ec0ff */
[----:B------:R-:W-:Y:S01]  /*c190*/  IMAD.MOV.U32 R4, RZ, RZ, R24 ;  /* 0x000000ffff047224 */ /* 0x000fe200078e0018 */
[----:B---3--:R-:W-:Y:S02]  /*c1a0*/  ISETP.GE.U32.AND P0, PT, R10, 0x2, PT ;  /* 0x000000020a00780c */ /* 0x008fe40003f06070 */
[----:B------:R-:W-:-:S05]  /*c1b0*/  LEA R11, R0, R9, 0x4 ;  /* 0x00000009000b7211 */ /* 0x000fca00078e20ff */
[----:B------:R1:W-:Y:S06]  /*c1c0*/  STS.128 [R11], R4 ;  /* 0x000000040b007388 */ /* 0x0003ec0000000c00 */
[----:B------:R-:W-:Y:S05]  /*c1d0*/  @!P0 BRA `(.L_x_7280) ;  /* 0x0000000000648947 */ /* 0x000fea0003800000 */
[----:B------:R-:W-:-:S07]  /*c1e0*/  IMAD.MOV.U32 R0, RZ, RZ, R10 ;  /* 0x000000ffff007224 */ /* 0x000fce00078e000a */
.L_x_7283:
[----:B------:R-:W-:Y:S01]  /*c1f0*/  SHF.R.U32.HI R13, RZ, 0x1, R0 ;  /* 0x00000001ff0d7819 */ /* 0x000fe20000011600 */
[----:B------:R-:W-:Y:S05]  /*c200*/  WARPSYNC.ALL ;  /* 0x0000000000007948 */ /* 0x000fea0003800000 */
[----:B-1----:R-:W-:Y:S01]  /*c210*/  IADD3 R5, PT, PT, R13, R16, RZ ;  /* 0x000000100d057210 */ /* 0x002fe20007ffe0ff */
        /* <DEDUP_REMOVED lines=8> */
[----:B------:R-:W1:Y:S02]  /*c2a0*/  LDS.128 R4, [R0] ;  /* 0x0000000000047984 */ /* 0x000e640000000c00 */
[----:B-1----:R-:W-:Y:S02]  /*c2b0*/  IADD3 R24, P0, PT, R4, R24, RZ ;  /* 0x0000001804187210 */ /* 0x002fe40007f1e0ff */
[----:B------:R-:W-:Y:S02]  /*c2c0*/  IADD3 R28, P2, PT, R6, R28, RZ ;  /* 0x0000001c061c7210 */ /* 0x000fe40007f5e0ff */
[----:B------:R-:W-:Y:S02]  /*c2d0*/  IADD3.X R3, PT, PT, R5, R3, RZ, P0, !PT ;  /* 0x0000000305037210 */ /* 0x000fe400007fe4ff */
[----:B------:R-:W-:Y:S01]  /*c2e0*/  MOV R4, R24 ;  /* 0x0000001800047202 */ /* 0x000fe20000000f00 */
[----:B------:R-:W-:Y:S01]  /*c2f0*/  IMAD.X R29, R7, 0x1, R29, P2 ;  /* 0x00000001071d7824 */ /* 0x000fe200010e061d */
[----:B------:R-:W-:Y:S01]  /*c300*/  MOV R6, R28 ;  /* 0x0000001c00067202 */ /* 0x000fe20000000f00 */
[----:B------:R-:W-:-:S02]  /*c310*/  IMAD.MOV.U32 R5, RZ, RZ, R3 ;  /* 0x000000ffff057224 */ /* 0x000fc400078e0003 */
[----:B------:R-:W-:-:S05]  /*c320*/  IMAD.MOV.U32 R7, RZ, RZ, R29 ;  /* 0x000000ffff077224 */ /* 0x000fca00078e001d */
[----:B------:R1:W-:Y:S02]  /*c330*/  STS.128 [R11], R4 ;  /* 0x000000040b007388 */ /* 0x0003e40000000c00 */
.L_x_7282:
[----:B------:R-:W-:Y:S05]  /*c340*/  BSYNC.RECONVERGENT B0 ;  /* 0x0000000000007941 */ /* 0x000fea0003800200 */
.L_x_7281:
[----:B------:R-:W-:Y:S01]  /*c350*/  MOV R0, R13 ;  /* 0x0000000d00007202 */ /* 0x000fe20000000f00 */
[----:B------:R-:W-:Y:S06]  /*c360*/  @P1 BRA `(.L_x_7283) ;  /* 0xfffffffc00a01947 */ /* 0x000fec000383ffff */
.L_x_7280:
        /* <DEDUP_REMOVED lines=9> */
[----:B------:R-:W-:Y:S01]  /*c400*/  IMAD R0, R16, R8, R25 ;  /* 0x0000000810007224 */ /* 0x000fe200078e0219 */
[----:B------:R-:W-:Y:S01]  /*c410*/  UIADD3 UR4, UPT, UPT, UR4, 0x10, URZ ;  /* 0x0000001004047890 */ /* 0x000fe2000fffe0ff */
[----:B-1----:R-:W-:Y:S01]  /*c420*/  MOV R4, R24 ;  /* 0x0000001800047202 */ /* 0x002fe20000000f00 */
[----:B------:R-:W-:Y:S01]  /*c430*/  IMAD.MOV.U32 R5, RZ, RZ, R3 ;  /* 0x000000ffff057224 */ /* 0x000fe200078e0003 */
[----:B------:R-:W-:Y:S01]  /*c440*/  MOV R6, R28 ;  /* 0x0000001c00067202 */ /* 0x000fe20000000f00 */
[----:B------:R-:W-:Y:S01]  /*c450*/  IMAD.MOV.U32 R7, RZ, RZ, R29 ;  /* 0x000000ffff077224 */ /* 0x000fe200078e001d */
[----:B------:R-:W-:Y:S01]  /*c460*/  ISETP.GE.U32.AND P0, PT, R8, 0x40, PT ;  /* 0x000000400800780c */ /* 0x000fe20003f06070 */
[----:B--2---:R-:W-:-:S06]  /*c470*/  ULEA UR4, UR5, UR4, 0x18 ;  /* 0x0000000405047291 */ /* 0x004fcc000f8ec0ff */
[----:B------:R-:W-:Y:S01]  /*c480*/  LEA R9, R0, UR4, 0x4 ;  /* 0x0000000400097c11 */ /* 0x000fe2000f8e20ff */
[----:B------:R-:W-:-:S04]  /*c490*/  HFMA2 R0, -RZ, RZ, 0, 1.9073486328125e-06 ;  /* 0x00000020ff007431 */ /* 0x000fc800000001ff */
[----:B------:R2:W-:Y:S01]  /*c4a0*/  STS.128 [R9], R4 ;  /* 0x0000000409007388 */ /* 0x0005e20000000c00 */
[----:B------:R-:W-:Y:S05]  /*c4b0*/  @!P0 BRA `(.L_x_7285) ;  /* 0x0000000000608947 */ /* 0x000fea0003800000 */
[----:B--2---:R-:W-:-:S07]  /*c4c0*/  IMAD.MOV.U32 R4, RZ, RZ, R8 ;  /* 0x000000ffff047224 */ /* 0x004fce00078e0008 */
.L_x_7288:
        /* <DEDUP_REMOVED lines=9> */
[----:B------:R-:W-:-:S06]  /*c560*/  IMAD R4, R10, 0x10, R9 ;  /* 0x000000100a047824 */ /* 0x000fcc00078e0209 */
        /* <DEDUP_REMOVED lines=10> */
.L_x_7287:
[----:B------:R-:W-:Y:S05]  /*c610*/  BSYNC.RECONVERGENT B0 ;  /* 0x0000000000007941 */ /* 0x000fea0003800200 */
.L_x_7286:
[----:B-1----:R-:W-:Y:S01]  /*c620*/  MOV R4, R10 ;  /* 0x0000000a00047202 */ /* 0x002fe20000000f00 */
[----:B------:R-:W-:Y:S06]  /*c630*/  @P1 BRA `(.L_x_7288) ;  /* 0xfffffffc00a41947 */ /* 0x000fec000383ffff */
.L_x_7285:
[----:B------:R-:W-:Y:S01]  /*c640*/  ISETP.GE.U32.AND P0, PT, R0, 0x2, PT ;  /* 0x000000020000780c */ /* 0x000fe20003f06070 */
[----:B------:R-:W-:Y:S05]  /*c650*/  WARPSYNC.ALL ;  /* 0x0000000000007948 */ /* 0x000fea0003800000 */
[----:B------:R-:W-:Y:S07]  /*c660*/  BAR.SYNC.DEFER_BLOCKING 0x0 ;  /* 0x0000000000007b1d */ /* 0x000fee0000010000 */
[----:B------:R-:W-:Y:S05]  /*c670*/  @!P0 BRA `(.L_x_7284) ;  /* 0x0000000000308947 */ /* 0x000fea0003800000 */
[----:B-12---:R-:W-:-:S07]  /*c680*/  IMAD.MOV.U32 R5, RZ, RZ, 0x1 ;  /* 0x00000001ff057424 */ /* 0x006fce00078e00ff */
.L_x_7289:
[----:B------:R-:W1:Y:S04]  /*c690*/  SHFL.DOWN PT, R7, R24, R5, 0x1f ;  /* 0x08001f0518077589 */ /* 0x000e6800000e0000 */
[----:B------:R-:W2:Y:S04]  /*c6a0*/  SHFL.DOWN PT, R9, R28, R5, 0x1f ;  /* 0x08001f051c097589 */ /* 0x000ea800000e0000 */
[----:B------:R-:W3:Y:S04]  /*c6b0*/  SHFL.DOWN PT, R4, R3, R5, 0x1f ;  /* 0x08001f0503047589 */ /* 0x000ee800000e0000 */
[----:B------:R4:W5:Y:S02]  /*c6c0*/  SHFL.DOWN PT, R6, R29, R5, 0x1f ;  /* 0x08001f051d067589 */ /* 0x00096400000e0000 */
[----:B----4-:R-:W-:-:S02]  /*c6d0*/  SHF.L.U32 R5, R5, 0x1, RZ ;  /* 0x0000000105057819 */ /* 0x010fc400000006ff */
[----:B-1----:R-:W-:Y:S02]  /*c6e0*/  IADD3 R24, P1, PT, R7, R24, RZ ;  /* 0x0000001807187210 */ /* 0x002fe40007f3e0ff */
[----:B------:R-:W-:Y:S02]  /*c6f0*/  ISETP.GE.AND P0, PT, R5, R0, PT ;  /* 0x000000000500720c */ /* 0x000fe40003f06270 */
[----:B--2---:R-:W-:Y:S01]  /*c700*/  IADD3 R28, P2, PT, R9, R28, RZ ;  /* 0x0000001c091c7210 */ /* 0x004fe20007f5e0ff */
[----:B---3--:R-:W-:-:S03]  /*c710*/  IMAD.X R3, R4, 0x1, R3, P1 ;  /* 0x0000000104037824 */ /* 0x008fc600008e0603 */
[----:B-----5:R-:W-:-:S07]  /*c720*/  IADD3.X R29, PT, PT, R6, R29, RZ, P2, !PT ;  /* 0x0000001d061d7210 */ /* 0x020fce00017fe4ff */
[----:B------:R-:W-:Y:S05]  /*c730*/  @!P0 BRA `(.L_x_7289) ;  /* 0xfffffffc00d48947 */ /* 0x000fea000383ffff */
.L_x_7284:
[----:B------:R-:W3:Y:S01]  /*c740*/  LDC R0, c[0x0][0x564] ;  /* 0x00015900ff007b82 */ /* 0x000ee20000000800 */
[----:B------:R-:W-:Y:S01]  /*c750*/  HFMA2 R23, -RZ, RZ, 0, 0 ;  /* 0x00000000ff177431 */ /* 0x000fe200000001ff */
[C---:B---3--:R-:W-:Y:S01]  /*c760*/  ISETP.NE.AND P0, PT, R0.reuse, RZ, PT ;  /* 0x000000ff0000720c */ /* 0x048fe20003f05270 */
[----:B--2---:R-:W-:-:S05]  /*c770*/  VIADD R9, R0, 0xffffffff ;  /* 0xffffffff00097836 */ /* 0x004fca0000000000 */
[----:B------:R-:W-:-:S05]  /*c780*/  VIMNMX.U32 R0, PT, PT, R9, 0x18, PT ;  /* 0x0000001809007848 */ /* 0x000fca0003fe0000 */
[----:B------:R-:W-:Y:S02]  /*c790*/  VIADD R0, R0, 0x1 ;  /* 0x0000000100007836 */ /* 0x000fe40000000000 */
[----:B------:R-:W-:Y:S05]  /*c7a0*/  @!P0 BRA `(.L_x_7290) ;  /* 0x0000001000488947 */ /* 0x000fea0003800000 */
[----:B------:R-:W2:Y:S01]  /*c7b0*/  LDCU.64 UR6, c[0x0][0x568] ;  /* 0x0000ad00ff0677ac */ /* 0x000ea20008000a00 */
[----:B-1----:R-:W-:Y:S01]  /*c7c0*/  MOV R4, RZ ;  /* 0x000000ff00047202 */ /* 0x002fe20000000f00 */
[----:B------:R-:W-:Y:S01]  /*c7d0*/  IMAD.MOV.U32 R5, RZ, RZ, R19 ;  /* 0x000000ffff057224 */ /* 0x000fe200078e0013 */
[----:B------:R-:W-:Y:S01]  /*c7e0*/  ISETP.NE.AND P1, PT, R9, RZ, PT ;  /* 0x000000ff0900720c */ /* 0x000fe20003f25270 */
[----:B------:R-:W1:Y:S01]  /*c7f0*/  LDCU UR5, c[0x0][0x570] ;  /* 0x0000ae00ff0577ac */ /* 0x000e620008000800 */
[----:B------:R-:W3:Y:S01]  /*c800*/  LDCU UR4, c[0x0][0x694] ;  /* 0x0000d280ff0477ac */ /* 0x000ee20008000800 */
[----:B--2---:R-:W-:-:S05]  /*c810*/  IMAD.HI.U32 R4, R19, UR7, R4 ;  /* 0x0000000713047c27 */ /* 0x004fca000f8e0004 */
[----:B-1----:R-:W-:-:S04]  /*c820*/  SHF.R.U32.HI R5, RZ, UR5, R4 ;  /* 0x00000005ff057c19 */ /* 0x002fc80008011604 */
        /* <DEDUP_REMOVED lines=266> */
.L_x_7290:
[----:B------:R-:W-:Y:S01]  /*d8d0*/  IMAD.MOV.U32 R22, RZ, RZ, RZ ;  /* 0x000000ffff167224 */ /* 0x000fe200078e00ff */
[----:B------:R-:W-:Y:S06]  /*d8e0*/  @!P0 BRA `(.L_x_7291) ;  /* 0x0000001000488947 */ /* 0x000fec0003800000 */
[----:B------:R-:W2:Y:S01]  /*d8f0*/  LDCU.64 UR6, c[0x0][0x568] ;  /* 0x0000ad00ff0677ac */ /* 0x000ea20008000a00 */
[----:B-1----:R-:W-:Y:S01]  /*d900*/  IADD3 R5, PT, PT, R19, 0x1, RZ ;  /* 0x0000000113057810 */ /* 0x002fe20007ffe0ff */
[----:B------:R-:W-:Y:S01]  /*d910*/  IMAD.MOV.U32 R4, RZ, RZ, RZ ;  /* 0x000000ffff047224 */ /* 0x000fe200078e00ff */
        /* <DEDUP_REMOVED lines=271> */
.L_x_7291:
[----:B------:R-:W2:Y:S01]  /*ea10*/  LDCU.64 UR4, c[0x0][0x778] ;  /* 0x0000ef00ff0477ac */ /* 0x000ea20008000a00 */
[----:B------:R-:W-:Y:S02]  /*ea20*/  PLOP3.LUT P0, PT, PT, PT, PT, 0x80, 0x8 ;  /* 0x000000000008781c */ /* 0x000fe40003f0f070 */
[----:B-1----:R-:W-:Y:S01]  /*ea30*/  CS2R R4, SRZ ;  /* 0x0000000000047805 */ /* 0x002fe2000001ff00 */
[----:B--2---:R-:W-:-:S04]  /*ea40*/  UISETP.NE.U32.AND UP0, UPT, UR4, URZ, UPT ;  /* 0x000000ff0400728c */ /* 0x004fc8000bf05070 */
[----:B------:R-:W-:-:S09]  /*ea50*/  UISETP.NE.AND.EX UP0, UPT, UR5, URZ, UPT, UP0 ;  /* 0x000000ff0500728c */ /* 0x000fd2000bf05300 */
[----:B------:R-:W-:Y:S05]  /*ea60*/  BRA.U !UP0, `(.L_x_7292) ;  /* 0x0000000508447547 */ /* 0x000fea000b800000 */
[----:B------:R-:W-:Y:S01]  /*ea70*/  HFMA2 R6, -RZ, RZ, 0, 4.76837158203125e-07 ;  /* 0x00000008ff067431 */ /* 0x000fe200000001ff */
[----:B------:R-:W-:Y:S01]  /*ea80*/  BSSY.RECONVERGENT B0, `(.L_x_7293) ;  /* 0x0000018000007945 */ /* 0x000fe20003800200 */
[----:B------:R-:W-:-:S07]  /*ea90*/  IMAD.MOV.U32 R11, RZ, RZ, 0x2 ;  /* 0x00000002ff0b7424 */ /* 0x000fce00078e00ff */
.L_x_7294:
[----:B------:R-:W1:Y:S01]  /*eaa0*/  I2F.U32.RP R7, R6 ;  /* 0x0000000600077306 */ /* 0x000e620000209000 */
[----:B------:R-:W-:-:S07]  /*eab0*/  IMAD.MOV.U32 R10, RZ, RZ, R6 ;  /* 0x000000ffff0a7224 */ /* 0x000fce00078e0006 */
[----:B-1----:R-:W1:Y:S02]  /*eac0*/  MUFU.RCP R7, R7 ;  /* 0x0000000700077308 */ /* 0x002e640000001000 */
[----:B-1----:R-:W-:-:S06]  /*ead0*/  VIADD R4, R7, 0xffffffe ;  /* 0x0ffffffe07047836 */ /* 0x002fcc0000000000 */
[----:B------:R1:W2:Y:S02]  /*eae0*/  F2I.FTZ.U32.TRUNC.NTZ R5, R4 ;  /* 0x0000000400057305 */ /* 0x0002a4000021f000 */
[----:B-1----:R-:W-:Y:S01]  /*eaf0*/  IMAD.MOV.U32 R4, RZ, RZ, RZ ;  /* 0x000000ffff047224 */ /* 0x002fe200078e00ff */
[----:B--2---:R-:W-:-:S05]  /*eb00*/  IADD3 R13, PT, PT, RZ, -R5, RZ ;  /* 0x80000005ff0d7210 */ /* 0x004fca0007ffe0ff */
[----:B------:R-:W-:-:S04]  /*eb10*/  IMAD R13, R13, R6, RZ ;  /* 0x000000060d0d7224 */ /* 0x000fc800078e02ff */
        /* <DEDUP_REMOVED lines=10> */
[----:B------:R-:W-:Y:S02]  /*ebc0*/  SEL R6, R8, R11, !P0 ;  /* 0x0000000b08067207 */ /* 0x000fe40004000000 */
[----:B------:R-:W-:Y:S02]  /*ebd0*/  MOV R11, R10 ;  /* 0x0000000a000b7202 */ /* 0x000fe40000000f00 */
[----:B------:R-:W-:-:S13]  /*ebe0*/  ISETP.NE.AND P1, PT, R6, RZ, PT ;  /* 0x000000ff0600720c */ /* 0x000fda0003f25270 */
[----:B------:R-:W-:Y:S05]  /*ebf0*/  @P1 BRA `(.L_x_7294) ;  /* 0xfffffffc00a81947 */ /* 0x000fea000383ffff */
[----:B------:R-:W-:Y:S05]  /*ec00*/  BSYNC.RECONVERGENT B0 ;  /* 0x0000000000007941 */ /* 0x000fea0003800200 */
.L_x_7293:
        /* <DEDUP_REMOVED lines=9> */
[----:B------:R-:W-:Y:S01]  /*eca0*/  @P1 IMAD.IADD R4, R4, 0x1, -R10 ;  /* 0x0000000104041824 */ /* 0x000fe200078e0a0a */
[----:B------:R-:W-:-:S04]  /*ecb0*/  @P1 IADD3 R7, PT, PT, R7, 0x1, RZ ;  /* 0x0000000107071810 */ /* 0x000fc80007ffe0ff */
[----:B------:R-:W-:Y:S01]  /*ecc0*/  ISETP.GE.U32.AND P2, PT, R4, R10, PT ;  /* 0x0000000a0400720c */ /* 0x000fe20003f46070 */
[----:B------:R-:W-:Y:S02]  /*ecd0*/  @P3 IMAD.IADD R5, R5, 0x1, -R10 ;  /* 0x0000000105053824 */ /* 0x000fe400078e0a0a */
        /* <DEDUP_REMOVED lines=13> */
[----:B-1----:R-:W-:Y:S02]  /*edb0*/  VIADD R10, R5, 0xffffffe ;  /* 0x0ffffffe050a7836 */ /* 0x002fe40000000000 */
[----:B------:R-:W-:-:S04]  /*edc0*/  IMAD.MOV.U32 R5, RZ, RZ, RZ ;  /* 0x000000ffff057224 */ /* 0x000fc800078e00ff */
        /* <DEDUP_REMOVED lines=11> */
[----:B------:R-:W-:Y:S01]  /*ee80*/  @P1 VIADD R11, R11, 0x1 ;  /* 0x000000010b0b1836 */ /* 0x000fe20000000000 */
[----:B------:R-:W-:-:S04]  /*ee90*/  @!P2 LOP3.LUT R11, RZ, R6, RZ, 0x33, !PT ;  /* 0x00000006ff0ba212 */ /* 0x000fc800078e33ff */
[----:B------:R-:W-:Y:S01]  /*eea0*/  MOV R4, R11 ;  /* 0x0000000b00047202 */ /* 0x000fe20000000f00 */
[----:B------:R-:W-:Y:S06]  /*eeb0*/  BRA `(.L_x_7297) ;  /* 0x0000000000107947 */ /* 0x000fec0003800000 */
.L_x_7296:
[----:B------:R-:W-:-:S07]  /*eec0*/  MOV R8, 0xeee0 ;  /* 0x0000eee000087802 */ /* 0x000fce0000000f00 */
[----:B0-----:R-:W-:Y:S05]  /*eed0*/  CALL.REL.NOINC `($__internal_17_$__cuda_sm20_div_u64) ;  /* 0x00000040009c7944 */ /* 0x001fea0003c00000 */
[----:B------:R-:W-:Y:S01]  /*eee0*/  MOV R4, R6 ;  /* 0x0000000600047202 */ /* 0x000fe20000000f00 */
[----:B------:R-:W-:-:S07]  /*eef0*/  IMAD.MOV.U32 R5, RZ, RZ, R7 ;  /* 0x000000ffff057224 */ /* 0x000fce00078e0007 */
.L_x_7297:
[----:B------:R-:W-:Y:S05]  /*ef00*/  BSYNC.RECONVERGENT B0 ;  /* 0x0000000000007941 */ /* 0x000fea0003800200 */
.L_x_7295:
[----:B------:R-:W1:Y:S02]  /*ef10*/  LDCU.64 UR4, c[0x0][0x778] ;  /* 0x0000ef00ff0477ac */ /* 0x000e640008000a00 */
[----:B-1----:R-:W-:Y:S02]  /*ef20*/  UISETP.NE.U32.AND UP0, UPT, UR4, URZ, UPT ;  /* 0x000000ff0400728c */ /* 0x002fe4000bf05070 */
[----:B------:R-:W-:Y:S02]  /*ef30*/  IADD3 R4, P1, PT, R4, UR4, RZ ;  /* 0x0000000404047c10 */ /* 0x000fe4000ff3e0ff */
[----:B------:R-:W-:Y:S02]  /*ef40*/  UISETP.NE.AND.EX UP0, UPT, UR5, URZ, UPT, UP0 ;  /* 0x000000ff0500728c */ /* 0x000fe4000bf05300 */
[----:B------:R-:W-:-:S04]  /*ef50*/  IADD3.X R5, PT, PT, R5, UR5, RZ, P1, !PT ;  /* 0x0000000505057c10 */ /* 0x000fc80008ffe4ff */
[----:B------:R-:W-:-:S04]  /*ef60*/  PLOP3.LUT P0, PT, PT, PT, UP0, 0x80, 0x8 ;  /* 0x000000000008781c */ /* 0x000fc80003f0f008 */
[----:B------:R-:W-:-:S13]  /*ef70*/  PLOP3.LUT P0, PT, P0, PT, PT, 0x8, 0x80 ;  /* 0x000000000080781c */ /* 0x000fda000070e170 */
.L_x_7292:
        /* <DEDUP_REMOVED lines=287> */
.L_x_7299:
        /* <DEDUP_REMOVED lines=276> */
.L_x_7300:
        /* <DEDUP_REMOVED lines=20> */
[----:B--2---:R-:W-:Y:S01]  /*113f0*/  IMAD.WIDE.U32 R6, R2, 0x10, R6 ;  /* 0x0000001002067825 */ /* 0x004fe200078e0006 */
[----:B------:R-:W-:-:S04]  /*11400*/  MOV R2, R24 ;  /* 0x0000001800027202 */ /* 0x000fc80000000f00 */
[----:B------:R1:W-:Y:S04]  /*11410*/  STG.E.64 desc[UR36][R6.64+0x8], R28 ;  /* 0x0000081c06007986 */ /* 0x0003e8000c101b24 */
[----:B------:R1:W-:Y:S02]  /*11420*/  STG.E.64 desc[UR36][R6.64], R2 ;  /* 0x0000000206007986 */ /* 0x0003e4000c101b24 */
.L_x_7302:
[----:B------:R-:W-:Y:S05]  /*11430*/  BSYNC.RECONVERGENT B0 ;  /* 0x0000000000007941 */ /* 0x000fea0003800200 */
.L_x_7301:
        /* <DEDUP_REMOVED lines=35> */
.L_x_7304:
[----:B------:R-:W-:Y:S05]  /*11670*/  BSYNC.RECONVERGENT B0 ;  /* 0x0000000000007941 */ /* 0x000fea0003800200 */
.L_x_7303:
        /* <DEDUP_REMOVED lines=20> */
[----:B---3--:R-:W-:Y:S01]  /*117c0*/  MOV R24, UR10 ;  /* 0x0000000a00187c02 */ /* 0x008fe20008000f00 */
[----:B-1----:R-:W-:-:S07]  /*117d0*/  IMAD.U32 R3, RZ, RZ, UR11 ;  /* 0x0000000bff037e24 */ /* 0x002fce000f8e00ff */
        /* <DEDUP_REMOVED lines=12> */
[----:B------:R-:W-:-:S05]  /*118a0*/  IMAD.U32 R23, RZ, RZ, UR11 ;  /* 0x0000000bff177e24 */ /* 0x000fca000f8e00ff */
[----:B------:R-:W3:Y:S01]  /*118b0*/  LDC.64 R12, c[0x0][0x780] ;  /* 0x0001e000ff0c7b82 */ /* 0x000ee20000000a00 */
[----:B-1----:R-:W-:Y:S02]  /*118c0*/  IMAD R17, R17, UR7, RZ ;  /* 0x0000000711117c24 */ /* 0x002fe4000f8e02ff */
[----:B--2---:R-:W-:-:S07]  /*118d0*/  IMAD R15, R15, UR5, RZ ;  /* 0x000000050f0f7c24 */ /* 0x004fce000f8e02ff */
.L_x_7309:
[----:B------:R-:W-:-:S05]  /*118e0*/  IADD3 R7, PT, PT, R17, R0, RZ ;  /* 0x0000000011077210 */ /* 0x000fca0007ffe0ff */
[----:B---3--:R-:W-:-:S05]  /*118f0*/  IMAD.WIDE.U32 R6, R7, 0x10, R12 ;  /* 0x0000001007067825 */ /* 0x008fca00078e000c */
[----:B------:R-:W2:Y:S04]  /*11900*/  LDG.E.64 R10, desc[UR36][R6.64+0x8] ;  /* 0x00000824060a7981 */ /* 0x000ea8000c1e1b00 */
[----:B------:R-:W3:Y:S01]  /*11910*/  LDG.E.64 R8, desc[UR36][R6.64] ;  /* 0x0000002406087981 */ /* 0x000ee2000c1e1b00 */
[----:B------:R-:W-:-:S05]  /*11920*/  IMAD.IADD R0, R15, 0x1, R0 ;  /* 0x000000010f007824 */ /* 0x000fca00078e0200 */
[----:B------:R-:W-:Y:S02]  /*11930*/  ISETP.GE.U32.AND P2, PT, R0, UR8, PT ;  /* 0x0000000800007c0c */ /* 0x000fe4000bf46070 */
[----:B--2---:R-:W-:Y:S02]  /*11940*/  IADD3 R22, P4, PT, R10, R22, RZ ;  /* 0x000000160a167210 */ /* 0x004fe40007f9e0ff */
[----:B---3--:R-:W-:-:S03]  /*11950*/  IADD3 R24, P3, PT, R8, R24, RZ ;  /* 0x0000001808187210 */ /* 0x008fc60007f7e0ff */
[----:B------:R-:W-:Y:S01]  /*11960*/  IMAD.X R23, R11, 0x1, R23, P4 ;  /* 0x000000010b177824 */ /* 0x000fe200020e0617 */
[----:B------:R-:W-:-:S05]  /*11970*/  IADD3.X R3, PT, PT, R9, R3, RZ, P3, !PT ;  /* 0x0000000309037210 */ /* 0x000fca0001ffe4ff */
[----:B------:R-:W-:Y:S05]  /*11980*/  @!P2 BRA `(.L_x_7309) ;  /* 0xfffffffc00d4a947 */ /* 0x000fea000383ffff */
[----:B------:R-:W-:Y:S05]  /*11990*/  BSYNC.RECONVERGENT B1 ;  /* 0x0000000000017941 */ /* 0x000fea0003800200 */
.L_x_7308:
[----:B------:R-:W-:Y:S05]  /*119a0*/  BRA `(.L_x_7307) ;  /* 0x0000000000647947 */ /* 0x000fea0003800000 */
.L_x_7306:
[----:B------:R-:W1:Y:S01]  /*119b0*/  LDCU UR7, c[0x0][0x3a4] ;  /* 0x00007480ff0777ac */ /* 0x000e620008000800 */
[----:B------:R-:W-:Y:S01]  /*119c0*/  MOV R22, UR10 ;  /* 0x0000000a00167c02 */ /* 0x000fe20008000f00 */
[----:B------:R-:W-:Y:S01]  /*119d0*/  IMAD.U32 R23, RZ, RZ, UR11 ;  /* 0x0000000bff177e24 */ /* 0x000fe2000f8e00ff */
[----:B-1----:R-:W-:-:S13]  /*119e0*/  ISETP.GE.U32.AND P2, PT, R16, UR7, PT ;  /* 0x0000000710007c0c */ /* 0x002fda000bf46070 */
[----:B------:R-:W-:Y:S05]  /*119f0*/  @P2 BRA `(.L_x_7307) ;  /* 0x0000000000502947 */ /* 0x000fea0003800000 */
[----:B------:R-:W1:Y:S01]  /*11a00*/  LDCU UR5, c[0x0][0x374] ;  /* 0x00006e80ff0577ac */ /* 0x000e620008000800 */
[----:B------:R-:W2:Y:S01]  /*11a10*/  LDC R14, c[0x0][0x360] ;  /* 0x0000d800ff0e7b82 */ /* 0x000ea20000000800 */
[----:B------:R-:W-:Y:S01]  /*11a20*/  MOV R22, UR10 ;  /* 0x0000000a00167c02 */ /* 0x000fe20008000f00 */
[----:B------:R-:W-:Y:S01]  /*11a30*/  IMAD.U32 R23, RZ, RZ, UR11 ;  /* 0x0000000bff177e24 */ /* 0x000fe2000f8e00ff */
[----:B------:R-:W-:-:S05]  /*11a40*/  MOV R0, R16 ;  /* 0x0000001000007202 */ /* 0x000fca0000000f00 */
[----:B------:R-:W3:Y:S08]  /*11a50*/  LDC.64 R12, c[0x0][0x780] ;  /* 0x0001e000ff0c7b82 */ /* 0x000ef00000000a00 */
[----:B------:R-:W4:Y:S01]  /*11a60*/  LDC R15, c[0x0][0x364] ;  /* 0x0000d900ff0f7b82 */ /* 0x000f220000000800 */
[----:B-1----:R-:W-:-:S07]  /*11a70*/  IMAD R17, R17, UR5, RZ ;  /* 0x0000000511117c24 */ /* 0x002fce000f8e02ff */
.L_x_7310:
[----:B------:R-:W-:-:S04]  /*11a80*/  IMAD.IADD R2, R17, 0x1, R0 ;  /* 0x0000000111027824 */ /* 0x000fc800078e0200 */
[----:B--2---:R-:W-:-:S04]  /*11a90*/  IMAD R7, R2, R14, R25 ;  /* 0x0000000e02077224 */ /* 0x004fc800078e0219 */
[----:B---3--:R-:W-:-:S05]  /*11aa0*/  IMAD.WIDE.U32 R6, R7, 0x10, R12 ;  /* 0x0000001007067825 */ /* 0x008fca00078e000c */
[----:B------:R-:W2:Y:S04]  /*11ab0*/  LDG.E.64 R8, desc[UR36][R6.64] ;  /* 0x0000002406087981 */ /* 0x000ea8000c1e1b00 */
[----:B------:R-:W3:Y:S01]  /*11ac0*/  LDG.E.64 R10, desc[UR36][R6.64+0x8] ;  /* 0x00000824060a7981 */ /* 0x000ee2000c1e1b00 */
[----:B----4-:R-:W-:-:S04]  /*11ad0*/  IADD3 R0, PT, PT, R15, R0, RZ ;  /* 0x000000000f007210 */ /* 0x010fc80007ffe0ff */
[----:B------:R-:W-:Y:S02]  /*11ae0*/  ISETP.GE.U32.AND P2, PT, R0, UR7, PT ;  /* 0x0000000700007c0c */ /* 0x000fe4000bf46070 */
[----:B--2---:R-:W-:Y:S02]  /*11af0*/  IADD3 R24, P3, PT, R8, R24, RZ ;  /* 0x0000001808187210 */ /* 0x004fe40007f7e0ff */
[----:B---3--:R-:W-:-:S03]  /*11b00*/  IADD3 R22, P4, PT, R10, R22, RZ ;  /* 0x000000160a167210 */ /* 0x008fc60007f9e0ff */
[----:B------:R-:W-:Y:S01]  /*11b10*/  IMAD.X R3, R9, 0x1, R3, P3 ;  /* 0x0000000109037824 */ /* 0x000fe200018e0603 */
[----:B------:R-:W-:-:S05]  /*11b20*/  IADD3.X R23, PT, PT, R11, R23, RZ, P4, !PT ;  /* 0x000000170b177210 */ /* 0x000fca00027fe4ff */
[----:B------:R-:W-:Y:S05]  /*11b30*/  @!P2 BRA `(.L_x_7310) ;  /* 0xfffffffc00d0a947 */ /* 0x000fea000383ffff */
.L_x_7307:
[----:B------:R-:W-:Y:S05]  /*11b40*/  BSYNC.RECONVERGENT B0 ;  /* 0x0000000000007941 */ /* 0x000fea0003800200 */
.L_x_7305:
[----:B------:R-:W1:Y:S01]  /*11b50*/  LDCU UR5, c[0x0][0x360] ;  /* 0x00006c00ff0577ac */ /* 0x000e620008000800 */
[----:B------:R-:W-:Y:S01]  /*11b60*/  IMAD.MOV.U32 R20, RZ, RZ, R24 ;  /* 0x000000ffff147224 */ /* 0x000fe200078e0018 */
[----:B------:R-:W-:Y:S01]  /*11b70*/  MOV R21, R3 ;  /* 0x0000000300157202 */ /* 0x000fe20000000f00 */
[----:B------:R-:W-:-:S04]  /*11b80*/  UIADD3 UR4, UPT, UPT, UR4, 0x10, URZ ;  /* 0x0000001004047890 */ /* 0x000fc8000fffe0ff */
[----:B------:R-:W-:Y:S01]  /*11b90*/  ULEA UR8, UR6, UR4, 0x18 ;  /* 0x0000000406087291 */ /* 0x000fe2000f8ec0ff */
[----:B------:R-:W2:Y:S01]  /*11ba0*/  LDCU UR6, c[0x0][0x364] ;  /* 0x00006c80ff0677ac */ /* 0x000ea20008000800 */
[----:B-1----:R-:W-:-:S05]  /*11bb0*/  IMAD R0, R16, UR5, R25 ;  /* 0x0000000510007c24 */ /* 0x002fca000f8e0219 */
[----:B------:R-:W-:-:S05]  /*11bc0*/  LEA R7, R0, UR8, 0x4 ;  /* 0x0000000800077c11 */ /* 0x000fca000f8e20ff */
[----:B------:R1:W-:Y:S01]  /*11bd0*/  STS.128 [R7], R20 ;  /* 0x0000001407007388 */ /* 0x0003e20000000c00 */
[----:B--2---:R-:W-:-:S09]  /*11be0*/  UISETP.GE.U32.AND UP0, UPT, UR6, 0x2, UPT ;  /* 0x000000020600788c */ /* 0x004fd2000bf06070 */
[----:B------:R-:W-:Y:S05]  /*11bf0*/  BRA.U !UP0, `(.L_x_7311) ;  /* 0x0000000108587547 */ /* 0x000fea000b800000 */
[----:B------:R-:W-:-:S05]  /*11c00*/  UMOV UR4, UR6 ;  /* 0x0000000600047c82 */ /* 0x000fca0008000000 */
.L_x_7314:
[----:B------:R-:W-:Y:S01]  /*11c10*/  USHF.R.U32.HI UR7, URZ, 0x1, UR4 ;  /* 0x00000001ff077899 */ /* 0x000fe20008011604 */
[----:B------:R-:W-:Y:S05]  /*11c20*/  BAR.SYNC.DEFER_BLOCKING 0x0 ;  /* 0x0000000000007b1d */ /* 0x000fea0000010000 */
[----:B------:R-:W-:Y:S01]  /*11c30*/  VIADD R0, R16, UR7 ;  /* 0x0000000710007c36 */ /* 0x000fe20008000000 */
[----:B------:R-:W-:Y:S04]  /*11c40*/  BSSY.RECONVERGENT B0, `(.L_x_7312) ;  /* 0x000000e000007945 */ /* 0x000fe80003800200 */
[----:B------:R-:W-:-:S04]  /*11c50*/  ISETP.GE.U32.AND P2, PT, R0, UR6, PT ;  /* 0x0000000600007c0c */ /* 0x000fc8000bf46070 */
[----:B------:R-:W-:-:S13]  /*11c60*/  ISETP.GE.U32.OR P2, PT, R16, UR7, P2 ;  /* 0x0000000710007c0c */ /* 0x000fda0009746470 */
[----:B--2---:R-:W-:Y:S05]  /*11c70*/  @P2 BRA `(.L_x_7313) ;  /* 0x0000000000282947 */ /* 0x004fea0003800000 */
[----:B------:R-:W-:-:S05]  /*11c80*/  IMAD R0, R0, UR5, R25 ;  /* 0x0000000500007c24 */ /* 0x000fca000f8e0219 */
[----:B------:R-:W-:-:S05]  /*11c90*/  LEA R0, R0, UR8, 0x4 ;  /* 0x0000000800007c11 */ /* 0x000fca000f8e20ff */
[----:B------:R-:W2:Y:S02]  /*11ca0*/  LDS.128 R8, [R0] ;  /* 0x0000000000087984 */ /* 0x000ea40000000c00 */
[----:B--2---:R-:W-:Y:S02]  /*11cb0*/  IADD3 R24, P2, PT, R8, R24, RZ ;  /* 0x0000001808187210 */ /* 0x004fe40007f5e0ff */
[----:B-1----:R-:W-:Y:S02]  /*11cc0*/  IADD3 R22, P3, PT, R10, R22, RZ ;  /* 0x000000160a167210 */ /* 0x002fe40007f7e0ff */
[----:B------:R-:W-:Y:S02]  /*11cd0*/  IADD3.X R3, PT, PT, R9, R3, RZ, P2, !PT ;  /* 0x0000000309037210 */ /* 0x000fe400017fe4ff */
[----:B------:R-:W-:Y:S01]  /*11ce0*/  MOV R20, R24 ;  /* 0x0000001800147202 */ /* 0x000fe20000000f00 */
[----:B------:R-:W-:Y:S02]  /*11cf0*/  IMAD.X R23, R11, 0x1, R23, P3 ;  /* 0x000000010b177824 */ /* 0x000fe400018e0617 */
[----:B------:R-:W-:-:S05]  /*11d00*/  IMAD.MOV.U32 R21, RZ, RZ, R3 ;  /* 0x000000ffff157224 */ /* 0x000fca00078e0003 */
[----:B------:R2:W-:Y:S02]  /*11d10*/  STS.128 [R7], R20 ;  /* 0x0000001407007388 */ /* 0x0005e40000000c00 */
.L_x_7313:
[----:B------:R-:W-:Y:S05]  /*11d20*/  BSYNC.RECONVERGENT B0 ;  /* 0x0000000000007941 */ /* 0x000fea0003800200 */
.L_x_7312:
[----:B------:R-:W-:-:S03]  /*11d30*/  UISETP.GT.U32.AND UP0, UPT, UR4, 0x3, UPT ;  /* 0x000000030400788c */ /* 0x000fc6000bf04070 */
[----:B------:R-:W-:-:S06]  /*11d40*/  UMOV UR4, UR7 ;  /* 0x0000000700047c82 */ /* 0x000fcc0008000000 */
[----:B------:R-:W-:Y:S05]  /*11d50*/  BRA.U UP0, `(.L_x_7314) ;  /* 0xfffffffd00ac7547 */ /* 0x000fea000b83ffff */
.L_x_7311:
[----:B------:R-:W3:Y:S02]  /*11d60*/  LDCU UR4, c[0x0][0x3a8] ;  /* 0x00007500ff0477ac */ /* 0x000ee40008000800 */
[----:B---3--:R-:W-:-:S09]  /*11d70*/  UISETP.NE.AND UP0, UPT, UR4, URZ, UPT ;  /* 0x000000ff0400728c */ /* 0x008fd2000bf05270 */
[----:B------:R-:W-:Y:S05]  /*11d80*/  BRA.U !UP0, `(.L_x_7315) ;  /* 0x0000000108b47547 */ /* 0x000fea000b800000 */
[----:B------:R-:W-:Y:S02]  /*11d90*/  UISETP.GE.U32.AND UP0, UPT, UR5, 0x21, UPT ;  /* 0x000000210500788c */ /* 0x000fe4000bf06070 */
[----:B------:R-:W-:-:S07]  /*11da0*/  UMOV UR4, UR5 ;  /* 0x0000000500047c82 */ /* 0x000fce0008000000 */
[----:B------:R-:W-:Y:S05]  /*11db0*/  BRA.U !UP0, `(.L_x_7316) ;  /* 0x00000001086c7547 */ /* 0x000fea000b800000 */
[----:B-12---:R-:W-:Y:S01]  /*11dc0*/  MOV R20, R24 ;  /* 0x0000001800147202 */ /* 0x006fe20000000f00 */
[----:B------:R-:W-:Y:S01]  /*11dd0*/  IMAD.MOV.U32 R21, RZ, RZ, R3 ;  /* 0x000000ffff157224 */ /* 0x000fe200078e0003 */
[----:B------:R-:W-:Y:S01]  /*11de0*/  UISETP.GE.U32.AND UP0, UPT, UR5, 0x40, UPT ;  /* 0x000000400500788c */ /* 0x000fe2000bf06070 */
[----:B------:R-:W-:-:S03]  /*11df0*/  UMOV UR4, 0x20 ;  /* 0x0000002000047882 */ /* 0x000fc60000000000 */
[----:B------:R3:W-:Y:S05]  /*11e00*/  STS.128 [R7], R20 ;  /* 0x0000001407007388 */ /* 0x0007ea0000000c00 */
[----:B------:R-:W-:Y:S05]  /*11e10*/  BRA.U !UP0, `(.L_x_7316) ;  /* 0x0000000108547547 */ /* 0x000fea000b800000 */
[----:B------:R-:W-:-:S07]  /*11e20*/  MOV R0, UR5 ;  /* 0x0000000500007c02 */ /* 0x000fce0008000f00 */
.L_x_7319:
        /* <DEDUP_REMOVED lines=8> */
[----:B------:R-:W-:-:S06]  /*11eb0*/  LEA R8, R2, R7, 0x4 ;  /* 0x0000000702087211 */ /* 0x000fcc00078e20ff */
[----:B------:R-:W1:Y:S02]  /*11ec0*/  LDS.128 R8, [R8] ;  /* 0x0000000008087984 */ /* 0x000e640000000c00 */
[----:B-1----:R-:W-:Y:S02]  /*11ed0*/  IADD3 R24, P2, PT, R8, R24, RZ ;  /* 0x0000001808187210 */ /* 0x002fe40007f5e0ff */
[----:B---3--:R-:W-:-:S03]  /*11ee0*/  IADD3 R22, P4, PT, R10, R22, RZ ;  /* 0x000000160a167210 */ /* 0x008fc60007f9e0ff */
[----:B------:R-:W-:Y:S01]  /*11ef0*/  IMAD.X R3, R9, 0x1, R3, P2 ;  /* 0x0000000109037824 */ /* 0x000fe200010e0603 */
[----:B------:R-:W-:Y:S01]  /*11f00*/  IADD3.X R23, PT, PT, R11, R23, RZ, P4, !PT ;  /* 0x000000170b177210 */ /* 0x000fe200027fe4ff */
[----:B------:R-:W-:-:S03]  /*11f10*/  IMAD.MOV.U32 R20, RZ, RZ, R24 ;  /* 0x000000ffff147224 */ /* 0x000fc600078e0018 */
[----:B------:R-:W-:-:S05]  /*11f20*/  MOV R21, R3 ;  /* 0x0000000300157202 */ /* 0x000fca0000000f00 */
[----:B------:R1:W-:Y:S02]  /*11f30*/  STS.128 [R7], R20 ;  /* 0x0000001407007388 */ /* 0x0003e40000000c00 */
.L_x_7318:
[----:B------:R-:W-:Y:S05]  /*11f40*/  BSYNC.RECONVERGENT B0 ;  /* 0x0000000000007941 */ /* 0x000fea0003800200 */
.L_x_7317:
[----:B------:R-:W-:Y:S01]  /*11f50*/  IMAD.MOV.U32 R0, RZ, RZ, R2 ;  /* 0x000000ffff007224 */ /* 0x000fe200078e0002 */
[----:B------:R-:W-:Y:S06]  /*11f60*/  @P3 BRA `(.L_x_7319) ;  /* 0xfffffffc00b03947 */ /* 0x000fec000383ffff */
.L_x_7316:
[----:B------:R-:W-:Y:S01]  /*11f70*/  BAR.SYNC.DEFER_BLOCKING 0x0 ;  /* 0x0000000000007b1d */ /* 0x000fe20000010000 */
[----:B------:R-:W-:-:S09]  /*11f80*/  UISETP.GE.U32.AND UP0, UPT, UR4, 0x2, UPT ;  /* 0x000000020400788c */ /* 0x000fd2000bf06070 */
[----:B------:R-:W-:Y:S05]  /*11f90*/  BRA.U !UP0, `(.L_x_7315) ;  /* 0x0000000108307547 */ /* 0x000fea000b800000 */
[----:B------:R-:W-:-:S07]  /*11fa0*/  HFMA2 R0, -RZ, RZ, 0, 5.9604644775390625e-08 ;  /* 0x00000001ff007431 */ /* 0x000fce00000001ff */
.L_x_7320:
[----:B------:R-:W4:Y:S04]  /*11fb0*/  SHFL.DOWN PT, R9, R22, R0, 0x1f ;  /* 0x08001f0016097589 */ /* 0x000f2800000e0000 */
[----:B-123--:R-:W1:Y:S04]  /*11fc0*/  SHFL.DOWN PT, R7, R24, R0, 0x1f ;  /* 0x08001f0018077589 */ /* 0x00ee6800000e0000 */
[----:B------:R-:W2:Y:S04]  /*11fd0*/  SHFL.DOWN PT, R2, R3, R0, 0x1f ;  /* 0x08001f0003027589 */ /* 0x000ea800000e0000 */
[----:B------:R3:W5:Y:S02]  /*11fe0*/  SHFL.DOWN PT, R6, R23, R0, 0x1f ;  /* 0x08001f0017067589 */ /* 0x00076400000e0000 */
[----:B---3--:R-:W-:Y:S01]  /*11ff0*/  IMAD.SHL.U32 R0, R0, 0x2, RZ ;  /* 0x0000000200007824 */ /* 0x008fe200078e00ff */
[----:B----4-:R-:W-:-:S04]  /*12000*/  IADD3 R22, P4, PT, R9, R22, RZ ;  /* 0x0000001609167210 */ /* 0x010fc80007f9e0ff */
[----:B------:R-:W-:Y:S02]  /*12010*/  ISETP.GE.AND P2, PT, R0, UR4, PT ;  /* 0x0000000400007c0c */ /* 0x000fe4000bf46270 */
[----:B-1----:R-:W-:-:S04]  /*12020*/  IADD3 R24, P3, PT, R7, R24, RZ ;  /* 0x0000001807187210 */ /* 0x002fc80007f7e0ff */
[----:B--2---:R-:W-:Y:S01]  /*12030*/  IADD3.X R3, PT, PT, R2, R3, RZ, P3, !PT ;  /* 0x0000000302037210 */ /* 0x004fe20001ffe4ff */
[----:B-----5:R-:W-:-:S06]  /*12040*/  IMAD.X R23, R6, 0x1, R23, P4 ;  /* 0x0000000106177824 */ /* 0x020fcc00020e0617 */
[----:B------:R-:W-:Y:S05]  /*12050*/  @!P2 BRA `(.L_x_7320) ;  /* 0xfffffffc00d4a947 */ /* 0x000fea000383ffff */
.L_x_7315:
        /* <DEDUP_REMOVED lines=9> */
[----:B-123--:R-:W2:Y:S04]  /*120f0*/  @P0 LDG.E.S16 R7, desc[UR36][R4.64] ;  /* 0x0000002404070981 */ /* 0x00eea8000c1e1700 */
[----:B------:R-:W3:Y:S01]  /*12100*/  @P0 LDG.E.S16 R9, desc[UR36][R2.64] ;  /* 0x0000002402090981 */ /* 0x000ee2000c1e1700 */
[----:B------:R-:W1:Y:S02]  /*12110*/  LDCU.U8 UR4, c[0x0][0x799] ;  /* 0x0000f320ff0477ac */ /* 0x000e640008000000 */
[----:B-1----:R-:W-:Y:S02]  /*12120*/  ISETP.NE.AND P1, PT, RZ, UR4, PT ;  /* 0x00000004ff007c0c */ /* 0x002fe4000bf25270 */
[----:B--2---:R-:W-:Y:S01]  /*12130*/  @P0 IADD3 R24, PT, PT, R7, R24, RZ ;  /* 0x0000001807180210 */ /* 0x004fe20007ffe0ff */
[----:B---3--:R-:W-:-:S10]  /*12140*/  @P0 IMAD.IADD R22, R9, 0x1, R22 ;  /* 0x0000000109160824 */ /* 0x008fd400078e0216 */
        /* <DEDUP_REMOVED lines=8> */
[----:B------:R-:W-:Y:S02]  /*121d0*/  HFMA2 R8, -RZ, RZ, 0, 4.4763088226318359375e-05 ;  /* 0x000002efff087431 */ /* 0x000fe400000001ff */
[----:B------:R-:W-:Y:S01]  /*121e0*/  IMAD.MOV.U32 R12, RZ, RZ, 0x1 ;  /* 0x00000001ff0c7424 */ /* 0x000fe200078e00ff */
[----:B-1----:R1:W3:Y:S01]  /*121f0*/  LDC.64 R2, c[0x4][R0] ;  /* 0x0100000000027b82 */ /* 0x0022e20000000a00 */
        /* <DEDUP_REMOVED lines=11> */
.L_x_7322:
[----:B------:R-:W1:Y:S02]  /*122b0*/  LDCU.64 UR4, c[0x0][0x768] ;  /* 0x0000ed00ff0477ac */ /* 0x000e640008000a00 */
        /* <DEDUP_REMOVED lines=22> */
.L_x_7323:
[----:B------:R-:W1:Y:S02]  /*12420*/  LDCU.64 UR4, c[0x0][0x768] ;  /* 0x0000ed00ff0477ac */ /* 0x000e640008000a00 */
[----:B-1----:R-:W-:-:S05]  /*12430*/  IADD3 R18, P0, PT, R18, UR4, RZ ;  /* 0x0000000412127c10 */ /* 0x002fca000ff1e0ff */
[----:B------:R-:W-:-:S05]  /*12440*/  IMAD.X R19, RZ, RZ, UR5, P0 ;  /* 0x00000005ff137e24 */ /* 0x000fca00080e06ff */
[----:B------:R-:W-:Y:S01]  /*12450*/  STG.E.U16 desc[UR36][R18.64], R22 ;  /* 0x0000001612007986 */ /* 0x000fe2000c101524 */
[----:B------:R-:W-:Y:S05]  /*12460*/  EXIT ;  /* 0x000000000000794d */ /* 0x000fea0003800000 */
.L_x_7321:
[----:B------:R-:W4:Y:S01]  /*12470*/  LDCU.U8 UR4, c[0x0][0x798] ;  /* 0x0000f300ff0477ac */ /* 0x000f220008000000 */
[----:B------:R-:W5:Y:S01]  /*12480*/  LDCU.U8 UR5, c[0x0][0x799] ;  /* 0x0000f320ff0577ac */ /* 0x000f620008000000 */
[----:B----4-:R-:W-:Y:S02]  /*12490*/  UISETP.NE.AND UP1, UPT, UR4, URZ, UPT ;  /* 0x000000ff0400728c */ /* 0x010fe4000bf25270 */
[----:B-----5:R-:W-:-:S07]  /*124a0*/  UISETP.NE.AND UP0, UPT, UR5, URZ, UPT ;  /* 0x000000ff0500728c */ /* 0x020fce000bf05270 */
[----:B------:R-:W-:Y:S05]  /*124b0*/  BRA.U !UP1, `(.L_x_7324) ;  /* 0x0000000109187547 */ /* 0x000fea000b800000 */
[----:B------:R-:W4:Y:S04]  /*124c0*/  LDG.E.64 R8, desc[UR36][R4.64+0x8] ;  /* 0x0000082404087981 */ /* 0x000f28000c1e1b00 */
[----:B-123--:R-:W2:Y:S01]  /*124d0*/  LDG.E.64 R6, desc[UR36][R4.64] ;  /* 0x0000002404067981 */ /* 0x00eea2000c1e1b00 */
[----:B----4-:R-:W-:Y:S02]  /*124e0*/  IADD3 R22, P1, PT, R8, R22, RZ ;  /* 0x0000001608167210 */ /* 0x010fe40007f3e0ff */
[----:B--2---:R-:W-:-:S03]  /*124f0*/  IADD3 R24, P0, PT, R6, R24, RZ ;  /* 0x0000001806187210 */ /* 0x004fc60007f1e0ff */
[----:B------:R-:W-:Y:S01]  /*12500*/  IMAD.X R23, R9, 0x1, R23, P1 ;  /* 0x0000000109177824 */ /* 0x000fe200008e0617 */
[----:B------:R-:W-:-:S09]  /*12510*/  IADD3.X R3, PT, PT, R7, R3, RZ, P0, !PT ;  /* 0x0000000307037210 */ /* 0x000fd200007fe4ff */
.L_x_7324:
[----:B------:R-:W-:Y:S01]  /*12520*/  MOV R25, R3 ;  /* 0x0000000300197202 */ /* 0x000fe20000000f00 */
[----:B------:R-:W-:Y:S01]  /*12530*/  IMAD.MOV.U32 R16, RZ, RZ, R22 ;  /* 0x000000ffff107224 */ /* 0x000fe200078e0016 */
[----:B------:R-:W-:Y:S01]  /*12540*/  MOV R17, R23 ;  /* 0x0000001700117202 */ /* 0x000fe20000000f00 */
[----:B------:R-:W-:Y:S06]  /*12550*/  BRA.U !UP0, `(.L_x_7325) ;  /* 0x0000000108c07547 */ /* 0x000fec000b800000 */
[----:B------:R-:W4:Y:S01]  /*12560*/  LDCU UR4, c[0x0][0x79c] ;  /* 0x0000f380ff0477ac */ /* 0x000f220008000800 */
[----:B-123--:R-:W-:Y:S01]  /*12570*/  PRMT R22, R24, 0x7610, R22 ;  /* 0x0000761018167816 */ /* 0x00efe20000000016 */
[----:B----4-:R-:W-:-:S09]  /*12580*/  UISETP.NE.AND UP0, UPT, UR4, 0x1, UPT ;  /* 0x000000010400788c */ /* 0x010fd2000bf05270 */
        /* <DEDUP_REMOVED lines=17> */
.L_x_7326:
[----:B------:R-:W1:Y:S02]  /*126a0*/  LDCU.64 UR4, c[0x0][0x768] ;  /* 0x0000ed00ff0477ac */ /* 0x000e640008000a00 */
        /* <DEDUP_REMOVED lines=22> */
.L_x_7327:
[----:B------:R-:W1:Y:S02]  /*12810*/  LDCU.64 UR4, c[0x0][0x768] ;  /* 0x0000ed00ff0477ac */ /* 0x000e640008000a00 */
[----:B-1----:R-:W-:-:S04]  /*12820*/  IADD3 R18, P0, PT, R18, UR4, RZ ;  /* 0x0000000412127c10 */ /* 0x002fc8000ff1e0ff */
[----:B------:R-:W-:-:S05]  /*12830*/  IADD3.X R19, PT, PT, RZ, UR5, RZ, P0, !PT ;  /* 0x00000005ff137c10 */ /* 0x000fca00087fe4ff */
[----:B------:R-:W-:Y:S01]  /*12840*/  STG.E.U16 desc[UR36][R18.64], R16 ;  /* 0x0000001012007986 */ /* 0x000fe2000c101524 */
[----:B------:R-:W-:Y:S05]  /*12850*/  EXIT ;  /* 0x000000000000794d */ /* 0x000fea0003800000 */
.L_x_7325:
[----:B------:R-:W-:Y:S04]  /*12860*/  STG.E.64 desc[UR36][R4.64], R24 ;  /* 0x0000001804007986 */ /* 0x000fe8000c101b24 */
[----:B------:R-:W-:Y:S01]  /*12870*/  STG.E.64 desc[UR36][R4.64+0x8], R16 ;  /* 0x0000081004007986 */ /* 0x000fe2000c101b24 */
[----:B------:R-:W-:Y:S05]  /*12880*/  EXIT ;  /* 0x000000000000794d */ /* 0x000fea0003800000 */
.L_x_7298:
        /* <DEDUP_REMOVED lines=19> */
[----:B------:R-:W2:Y:S04]  /*129c0*/  @P2 LDG.E.S16 R7, desc[UR36][R4.64] ;  /* 0x0000002404072981 */ /* 0x000ea8000c1e1700 */
[----:B------:R-:W3:Y:S01]  /*129d0*/  @P2 LDG.E.S16 R9, desc[UR36][R2.64] ;  /* 0x0000002402092981 */ /* 0x000ee2000c1e1700 */
[----:B------:R-:W1:Y:S02]  /*129e0*/  LDCU.U8 UR4, c[0x0][0x799] ;  /* 0x0000f320ff0477ac */ /* 0x000e640008000000 */
[----:B-1----:R-:W-:Y:S01]  /*129f0*/  ISETP.NE.AND P0, PT, RZ, UR4, PT ;  /* 0x00000004ff007c0c */ /* 0x002fe2000bf05270 */
[----:B--2---:R-:W-:Y:S01]  /*12a00*/  @P2 IMAD.IADD R24, R7, 0x1, R24 ;  /* 0x0000000107182824 */ /* 0x004fe200078e0218 */
[----:B---3--:R-:W-:-:S11]  /*12a10*/  @P2 IADD3 R28, PT, PT, R9, R28, RZ ;  /* 0x0000001c091c2210 */ /* 0x008fd60007ffe0ff */
        /* <DEDUP_REMOVED lines=10> */
[----:B-1----:R1:W3:Y:S01]  /*12ac0*/  LDC.64 R2, c[0x4][R0] ;  /* 0x0100000000027b82 */ /* 0x0022e20000000a00 */
[----:B------:R-:W4:Y:S01]  /*12ad0*/  LDCU.64 UR6, c[0x4][0x640] ;  /* 0x0100c800ff0677ac */ /* 0x000f220008000a00 */
[----:B------:R-:W-:Y:S01]  /*12ae0*/  IMAD.MOV.U32 R13, RZ, RZ, RZ ;  /* 0x000000ffff0d7224 */ /* 0x000fe200078e00ff */
[----:B------:R-:W5:Y:S01]  /*12af0*/  LDCU.64 UR8, c[0x4][0xf0] ;  /* 0x01001e00ff0877ac */ /* 0x000f620008000a00 */
[----:B--2---:R-:W-:Y:S01]  /*12b00*/  IMAD.U32 R4, RZ, RZ, UR4 ;  /* 0x00000004ff047e24 */ /* 0x004fe2000f8e00ff */
[----:B------:R-:W-:Y:S01]  /*12b10*/  MOV R5, UR5 ;  /* 0x0000000500057c02 */ /* 0x000fe20008000f00 */
[----:B----4-:R-:W-:Y:S01]  /*12b20*/  IMAD.U32 R6, RZ, RZ, UR6 ;  /* 0x00000006ff067e24 */ /* 0x010fe2000f8e00ff */
[----:B------:R-:W-:Y:S01]  /*12b30*/  MOV R7, UR7 ;  /* 0x0000000700077c02 */ /* 0x000fe20008000f00 */
[----:B-----5:R-:W-:Y:S01]  /*12b40*/  IMAD.U32 R10, RZ, RZ, UR8 ;  /* 0x00000008ff0a7e24 */ /* 0x020fe2000f8e00ff */
[----:B-1----:R-:W-:-:S07]  /*12b50*/  MOV R11, UR9 ;  /* 0x00000009000b7c02 */ /* 0x002fce0008000f00 */
[----:B------:R-:W-:-:S07]  /*12b60*/  LEPC R20, `(.L_x_7329) ;  /* 0x000000001014794e */ /* 0x000fce0000000000 */
[----:B0--3--:R-:W-:Y:S05]  /*12b70*/  CALL.ABS.NOINC R2 ;  /* 0x0000000002007343 */ /* 0x009fea0003c00000 */
.L_x_7329:
        /* <DEDUP_REMOVED lines=23> */
.L_x_7330:
[----:B------:R-:W1:Y:S02]  /*12cf0*/  LDCU.64 UR4, c[0x0][0x768] ;  /* 0x0000ed00ff0477ac */ /* 0x000e640008000a00 */
[----:B-1----:R-:W-:-:S04]  /*12d00*/  IADD3 R22, P0, PT, R22, UR4, RZ ;  /* 0x0000000416167c10 */ /* 0x002fc8000ff1e0ff */
[----:B------:R-:W-:-:S05]  /*12d10*/  IADD3.X R23, PT, PT, RZ, UR5, RZ, P0, !PT ;  /* 0x00000005ff177c10 */ /* 0x000fca00087fe4ff */
[----:B------:R-:W-:Y:S01]  /*12d20*/  STG.E.U16 desc[UR36][R22.64], R28 ;  /* 0x0000001c16007986 */ /* 0x000fe2000c101524 */
[----:B------:R-:W-:Y:S05]  /*12d30*/  EXIT ;  /* 0x000000000000794d */ /* 0x000fea0003800000 */
.L_x_7328:
[----:B------:R-:W1:Y:S01]  /*12d40*/  LDCU.U8 UR4, c[0x0][0x798] ;  /* 0x0000f300ff0477ac */ /* 0x000e620008000000 */
[----:B------:R-:W2:Y:S01]  /*12d50*/  LDCU.U8 UR5, c[0x0][0x799] ;  /* 0x0000f320ff0577ac */ /* 0x000ea20008000000 */
[----:B-1----:R-:W-:Y:S02]  /*12d60*/  UISETP.NE.AND UP0, UPT, UR4, URZ, UPT ;  /* 0x000000ff0400728c */ /* 0x002fe4000bf05270 */
[----:B--2---:R-:W-:-:S07]  /*12d70*/  UISETP.NE.AND UP1, UPT, UR5, URZ, UPT ;  /* 0x000000ff0500728c */ /* 0x004fce000bf25270 */
[----:B------:R-:W-:Y:S05]  /*12d80*/  BRA.U !UP0, `(.L_x_7331) ;  /* 0x0000000108187547 */ /* 0x000fea000b800000 */
[----:B------:R-:W2:Y:S04]  /*12d90*/  LDG.E.64 R6, desc[UR36][R4.64] ;  /* 0x0000002404067981 */ /* 0x000ea8000c1e1b00 */
[----:B------:R-:W3:Y:S01]  /*12da0*/  LDG.E.64 R8, desc[UR36][R4.64+0x8] ;  /* 0x0000082404087981 */ /* 0x000ee2000c1e1b00 */
[----:B--2---:R-:W-:Y:S02]  /*12db0*/  IADD3 R24, P0, PT, R6, R24, RZ ;  /* 0x0000001806187210 */ /* 0x004fe40007f1e0ff */
[----:B---3--:R-:W-:-:S03]  /*12dc0*/  IADD3 R28, P1, PT, R8, R28, RZ ;  /* 0x0000001c081c7210 */ /* 0x008fc60007f3e0ff */
[----:B------:R-:W-:Y:S01]  /*12dd0*/  IMAD.X R3, R7, 0x1, R3, P0 ;  /* 0x0000000107037824 */ /* 0x000fe200000e0603 */
[----:B------:R-:W-:-:S09]  /*12de0*/  IADD3.X R29, PT, PT, R9, R29, RZ, P1, !PT ;  /* 0x0000001d091d7210 */ /* 0x000fd20000ffe4ff */
.L_x_7331:
[----:B------:R-:W-:Y:S01]  /*12df0*/  IMAD.MOV.U32 R25, RZ, RZ, R3 ;  /* 0x000000ffff197224 */ /* 0x000fe200078e0003 */
[----:B------:R-:W-:Y:S06]  /*12e00*/  BRA.U !UP1, `(.L_x_7332) ;  /* 0x0000000109c47547 */ /* 0x000fec000b800000 */
[----:B------:R-:W1:Y:S01]  /*12e10*/  LDCU UR4, c[0x0][0x79c] ;  /* 0x0000f380ff0477ac */ /* 0x000e620008000800 */
[----:B------:R-:W-:Y:S01]  /*12e20*/  PRMT R16, R24, 0x7610, R16 ;  /* 0x0000761018107816 */ /* 0x000fe20000000010 */
        /* <DEDUP_REMOVED lines=18> */
.L_x_7333:
[----:B------:R-:W1:Y:S01]  /*12f50*/  LDCU.64 UR4, c[0x0][0x768] ;  /* 0x0000ed00ff0477ac */ /* 0x000e620008000a00 */
[----:B------:R-:W-:Y:S02]  /*12f60*/  PRMT R17, R28, 0x7610, R17 ;  /* 0x000076101c117816 */ /* 0x000fe40000000011 */
        /* <DEDUP_REMOVED lines=22> */
.L_x_7334:
[----:B------:R-:W1:Y:S02]  /*130d0*/  LDCU.64 UR4, c[0x0][0x768] ;  /* 0x0000ed00ff0477ac */ /* 0x000e640008000a00 */
[----:B-1----:R-:W-:-:S05]  /*130e0*/  IADD3 R22, P0, PT, R22, UR4, RZ ;  /* 0x0000000416167c10 */ /* 0x002fca000ff1e0ff */
[----:B------:R-:W-:-:S05]  /*130f0*/  IMAD.X R23, RZ, RZ, UR5, P0 ;  /* 0x00000005ff177e24 */ /* 0x000fca00080e06ff */
[----:B------:R-:W-:Y:S01]  /*13100*/  STG.E.U16 desc[UR36][R22.64], R17 ;  /* 0x0000001116007986 */ /* 0x000fe2000c101524 */
[----:B------:R-:W-:Y:S05]  /*13110*/  EXIT ;  /* 0x000000000000794d */ /* 0x000fea0003800000 */
.L_x_7332:
[----:B------:R-:W-:Y:S04]  /*13120*/  STG.E.64 desc[UR36][R4.64], R24 ;  /* 0x0000001804007986 */ /* 0x000fe8000c101b24 */
[----:B------:R-:W-:Y:S01]  /*13130*/  STG.E.64 desc[UR36][R4.64+0x8], R28 ;  /* 0x0000081c04007986 */ /* 0x000fe2000c101b24 */
[----:B------:R-:W-:Y:S05]  /*13140*/  EXIT ;  /* 0x000000000000794d */ /* 0x000fea0003800000 */
        .weak           $__internal_17_$__cuda_sm20_div_u64
        .type           $__internal_17_$__cuda_sm20_div_u64,@function
        .size           $__internal_17_$__cuda_sm20_div_u64,(.L_x_8910 - $__internal_17_$__cuda_sm20_div_u64)
$__internal_17_$__cuda_sm20_div_u64:
[----:B------:R-:W-:-:S06]  /*13150*/  HFMA2 R7, -RZ, RZ, 0, 0 ;  /* 0x00000000ff077431 */ /* 0x000fcc00000001ff */
[----:B------:R-:W0:Y:S08]  /*13160*/  I2F.U64.RP R7, R6 ;  /* 0x0000000600077312 */ /* 0x000e300000309000 */
[----:B0-----:R-:W0:Y:S02]  /*13170*/  MUFU.RCP R10, R7 ;  /* 0x00000007000a7308 */ /* 0x001e240000001000 */
[----:B0-----:R-:W-:-:S06]  /*13180*/  VIADD R10, R10, 0x1ffffffe ;  /* 0x1ffffffe0a0a7836 */ /* 0x001fcc0000000000 */
        /* <DEDUP_REMOVED lines=17> */
[----:B------:R-:W-:Y:S02]  /*132a0*/  IMAD.MOV.U32 R11, RZ, RZ, RZ ;  /* 0x000000ffff0b7224 */ /* 0x000fe400078e00ff */
        /* <DEDUP_REMOVED lines=20> */
[----:B------:R-:W-:-:S04]  /*133f0*/  IMAD R11, R7, R6, R11 ;  /* 0x00000006070b7224 */ /* 0x000fc800078e020b */
[----:B------:R-:W-:Y:S01]  /*13400*/  IMAD.X R10, RZ, RZ, R7, P2 ;  /* 0x000000ffff0a7224 */ /* 0x000fe200010e0607 */
[----:B------:R-:W-:Y:S02]  /*13410*/  IADD3.X R12, PT, PT, ~R11, R5, RZ, P0, !PT ;  /* 0x000000050b0c7210 */ /* 0x000fe400007fe5ff */
[----:B------:R-:W-:Y:S02]  /*13420*/  ISETP.GE.U32.AND P0, PT, R15, R6, PT ;  /* 0x000000060f00720c */ /* 0x000fe40003f06070 */
[-C--:B------:R-:W-:Y:S02]  /*13430*/  IADD3 R5, P1, PT, -R6, R15.reuse, RZ ;  /* 0x0000000f06057210 */ /* 0x080fe40007f3e1ff */
[C---:B------:R-:W-:Y:S02]  /*13440*/  ISETP.GE.U32.AND.EX P0, PT, R12.reuse, RZ, PT, P0 ;  /* 0x000000ff0c00720c */ /* 0x040fe40003f06100 */
[----:B------:R-:W-:Y:S02]  /*13450*/  IADD3.X R11, PT, PT, R12, -0x1, RZ, P1, !PT ;  /* 0xffffffff0c0b7810 */ /* 0x000fe40000ffe4ff */
        /* <DEDUP_REMOVED lines=9> */
[----:B------:R-:W-:Y:S01]  /*134f0*/  SEL R6, R4, R13, P0 ;  /* 0x0000000d04067207 */ /* 0x000fe20000000000 */
[----:B------:R-:W-:Y:S01]  /*13500*/  IMAD.MOV.U32 R4, RZ, RZ, R8 ;  /* 0x000000ffff047224 */ /* 0x000fe200078e0008 */
[----:B------:R-:W-:Y:S02]  /*13510*/  MOV R5, 0x0 ;  /* 0x0000000000057802 */ /* 0x000fe40000000f00 */
[----:B------:R-:W-:Y:S02]  /*13520*/  ISETP.NE.AND.EX P1, PT, RZ, RZ, PT, P1 ;  /* 0x000000ffff00720c */ /* 0x000fe40003f25310 */
[----:B------:R-:W-:-:S02]  /*13530*/  SEL R7, R7, R10, P0 ;  /* 0x0000000a07077207 */ /* 0x000fc40000000000 */
[----:B------:R-:W-:Y:S02]  /*13540*/  SEL R6, R6, 0xffffffff, P1 ;  /* 0xffffffff06067807 */ /* 0x000fe40000800000 */
[----:B------:R-:W-:Y:S01]  /*13550*/  SEL R7, R7, 0xffffffff, P1 ;  /* 0xffffffff07077807 */ /* 0x000fe20000800000 */
[----:B------:R-:W-:Y:S06]  /*13560*/  RET.REL.NODEC R4 `(_ZN2at6native13reduce_kernelILi256ELi2ENS0_8ReduceOpIsNS0_14func_wrapper_tIsNS0_55_GLOBAL__N__0955718d_22_SparseCsrTensorMath_cu_868dd54514ReductionAddOpIlEEEEjsLi4ELi4EEEEEvT1_) ;  /* 0xfffffec804a47950 */ /* 0x000fec0003c3ffff */
.L_x_7335:
        /* <DEDUP_REMOVED lines=9> */
.L_x_8910:


//--------------------- .text._ZN2at6native13reduce_kernelILi128ELi4ENS0_8ReduceOpIsNS0_14func_wrapper_tIsNS0_55_GLOBAL__N__0955718d_22_SparseCsrTensorMath_cu_868dd54514ReductionAddOpIlEEEEjsLi4ELi4EEEEEvT1_ --------------------------
	.section	.text._ZN2at6native13reduce_kernelILi128ELi4ENS0_8ReduceOpIsNS0_14func_wrapper_tIsNS0_55_GLOBAL__N__0955718d_22_SparseCsrTensorMath_cu_868dd54514ReductionAddOpIlEEEEjsLi4ELi4EEEEEvT1_,"ax",@progbits
	.align	128
.text._ZN2at6native13reduce_kernelILi128ELi4ENS0_8ReduceOpIsNS0_14func_wrapper_tIsNS0_55_GLOBAL__N__0955718d_22_SparseCsrTensorMath_cu_868dd54514ReductionAddOpIlEEEEjsLi4ELi4EEEEEvT1_:
        .type           _ZN2at6native13reduce_kernelILi128ELi4ENS0_8ReduceOpIsNS0_14func_wrapper_tIsNS0_55_GLOBAL__N__0955718d_22_SparseCsrTensorMath_cu_868dd54514ReductionAddOpIlEEEEjsLi4ELi4EEEEEvT1_,@function
        .size           _ZN2at6native13reduce_kernelILi128ELi4ENS0_8ReduceOpIsNS0_14func_wrapper_tIsNS0_55_GLOBAL__N__0955718d_22_SparseCsrTensorMath_cu_868dd54514ReductionAddOpIlEEEEjsLi4ELi4EEEEEvT1_,(.L_x_8912 - _ZN2at6native13reduce_kernelILi128ELi4ENS0_8ReduceOpIsNS0_14func_wrapper_tIsNS0_55_GLOBAL__N__0955718d_22_SparseCsrTensorMath_cu_868dd54514ReductionAddOpIlEEEEjsLi4ELi4EEEEEvT1_)
        .other          _ZN2at6native13reduce_kernelILi128ELi4ENS0_8ReduceOpIsNS0_14func_wrapper_tIsNS0_55_GLOBAL__N__0955718d_22_SparseCsrTensorMath_cu_868dd54514ReductionAddOpIlEEEEjsLi4ELi4EEEEEvT1_,@"STO_CUDA_ENTRY STV_DEFAULT"
_ZN2at6native13reduce_kernelILi128ELi4ENS0_8ReduceOpIsNS0_14func_wrapper_tIsNS0_55_GLOBAL__N__0955718d_22_SparseCsrTensorMath_cu_868dd54514ReductionAddOpIlEEEEjsLi4ELi4EEEEEvT1_:
[----:B------:R-:W0:Y:S01]  /*0000*/  LDC R1, c[0x0][0x37c] ;  /* 0x0000df00ff017b82 */ /* 0x000e220000000800 */
[----:B------:R-:W1:Y:S01]  /*0010*/  S2R R17, SR_TID.X ;  /* 0x0000000000117919 */ /* 0x000e620000002100 */
[----:B------:R-:W1:Y:S06]  /*0020*/  LDCU.64 UR10, c[0x0][0x3b0] ;  /* 0x00007600ff0a77ac */ /* 0x000e6c0008000a00 */
[----:B------:R-:W2:Y:S01]  /*0030*/  S2UR UR5, SR_CTAID.X ;  /* 0x00000000000579c3 */ /* 0x000ea20000002500 */
[----:B------:R-:W-:Y:S01]  /*0040*/  IMAD.MOV.U32 R44, RZ, RZ, RZ ;  /* 0x000000ffff2c7224 */ /* 0x000fe200078e00ff */
        /* <DEDUP_REMOVED lines=16> */
[----:B------:R-:W-:Y:S01]  /*0150*/  HFMA2 R22, -RZ, RZ, 0, 0 ;  /* 0x00000000ff167431 */ /* 0x000fe200000001ff */
        /* <DEDUP_REMOVED lines=275> */
.L_x_7336:
        /* <DEDUP_REMOVED lines=16> */
[----:B------:R-:W-:Y:S02]  /*1390*/  HFMA2 R13, -RZ, RZ, 0, 0 ;  /* 0x00000000ff0d7431 */ /* 0x000fe400000001ff */
[----:B------:R-:W-:Y:S01]  /*13a0*/  IMAD.MOV.U32 R8, RZ, RZ, 0x1e3 ;  /* 0x000001e3ff087424 */ /* 0x000fe200078e00ff */
[----:B------:R1:W2:Y:S01]  /*13b0*/  LDC.64 R14, c[0x4][R0] ;  /* 0x01000000000e7b82 */ /* 0x0002a20000000a00 */
[----:B------:R-:W3:Y:S01]  /*13c0*/  LDCU.64 UR8, c[0x4][0x640] ;  /* 0x0100c800ff0877ac */ /* 0x000ee20008000a00 */
[----:B------:R-:W-:Y:S01]  /*13d0*/  IMAD.MOV.U32 R12, RZ, RZ, 0x1 ;  /* 0x00000001ff0c7424 */ /* 0x000fe200078e00ff */
[----:B------:R-:W4:Y:S01]  /*13e0*/  LDCU.64 UR10, c[0x4][0xe0] ;  /* 0x01001c00ff0a77ac */ /* 0x000f220008000a00 */
[----:B------:R-:W5:Y:S01]  /*13f0*/  LDCU UR4, c[0x0][0x394] ;  /* 0x00007280ff0477ac */ /* 0x000f620008000800 */
[----:B0-----:R-:W-:-:S02]  /*1400*/  IMAD.U32 R4, RZ, RZ, UR6 ;  /* 0x00000006ff047e24 */ /* 0x001fc4000f8e00ff */
[----:B------:R-:W-:Y:S01]  /*1410*/  IMAD.U32 R5, RZ, RZ, UR7 ;  /* 0x00000007ff057e24 */ /* 0x000fe2000f8e00ff */
[----:B---3--:R-:W-:Y:S01]  /*1420*/  MOV R6, UR8 ;  /* 0x0000000800067c02 */ /* 0x008fe20008000f00 */
[----:B------:R-:W-:Y:S02]  /*1430*/  IMAD.U32 R7, RZ, RZ, UR9 ;  /* 0x00000009ff077e24 */ /* 0x000fe4000f8e00ff */
[----:B----4-:R-:W-:Y:S01]  /*1440*/  IMAD.U32 R10, RZ, RZ, UR10 ;  /* 0x0000000aff0a7e24 */ /* 0x010fe2000f8e00ff */
[----:B------:R-:W-:Y:S01]  /*1450*/  MOV R11, UR11 ;  /* 0x0000000b000b7c02 */ /* 0x000fe20008000f00 */
[----:B-1---5:R-:W-:-:S07]  /*1460*/  IMAD.U32 R24, RZ, RZ, UR4 ;  /* 0x00000004ff187e24 */ /* 0x022fce000f8e00ff */
[----:B------:R-:W-:-:S07]  /*1470*/  LEPC R20, `(.L_x_7340) ;  /* 0x000000001014794e */ /* 0x000fce0000000000 */
[----:B--2---:R-:W-:Y:S05]  /*1480*/  CALL.ABS.NOINC R14 ;  /* 0x000000000e007343 */ /* 0x004fea0003c00000 */
.L_x_7340:
        /* <DEDUP_REMOVED lines=14> */
[----:B------:R-:W-:Y:S01]  /*1570*/  ISETP.LT.U32.OR P0, PT, R17, R0, P0 ;  /* 0x000000001100720c */ /* 0x000fe20000701470 */
[----:B------:R-:W-:Y:S02]  /*1580*/  IMAD.MOV.U32 R13, RZ, RZ, R8 ;  /* 0x000000ffff0d7224 */ /* 0x000fe400078e0008 */
        /* <DEDUP_REMOVED lines=19> */
.L_x_7344:
[----:B------:R-:W-:Y:S05]  /*16c0*/  BSYNC.RECONVERGENT B1 ;  /* 0x0000000000017941 */ /* 0x000fea0003800200 */
.L_x_7343:
[----:B------:R-:W0:Y:S01]  /*16d0*/  LDC R3, c[0x0][0x394] ;  /* 0x0000e500ff037b82 */ /* 0x000e220000000800 */
[----:B------:R-:W-:-:S05]  /*16e0*/  IADD3 R18, P0, PT, R18, 0x8, RZ ;  /* 0x0000000812127810 */ /* 0x000fca0007f1e0ff */
[----:B------:R-:W-:Y:S01]  /*16f0*/  IMAD.X R19, RZ, RZ, R19, P0 ;  /* 0x000000ffff137224 */ /* 0x000fe200000e0613 */
[----:B0-----:R-:W-:-:S07]  /*1700*/  IADD3 R24, PT, PT, R0, -0x4, R3 ;  /* 0xfffffffc00187810 */ /* 0x001fce0007ffe003 */
.L_x_7342:
[----:B------:R-:W-:Y:S05]  /*1710*/  BSYNC.RECONVERGENT B0 ;  /* 0x0000000000007941 */ /* 0x000fea0003800200 */
.L_x_7341:
        /* <DEDUP_REMOVED lines=8> */
[----:B------:R-:W-:Y:S02]  /*17a0*/  ISETP.NE.AND P0, PT, R2, RZ, P0 ;  /* 0x000000ff0200720c */ /* 0x000fe40000705270 */
[----:B-1----:R-:W-:Y:S01]  /*17b0*/  ISETP.NE.AND P1, PT, R0, RZ, PT ;  /* 0x000000ff0000720c */ /* 0x002fe20003f25270 */
[----:B------:R-:W-:-:S03]  /*17c0*/  IMAD R0, R16, R0, R3 ;  /* 0x0000000010007224 */ /* 0x000fc600078e0203 */
[----:B------:R-:W-:Y:S02]  /*17d0*/  ISETP.NE.AND P1, PT, R16, RZ, P1 ;  /* 0x000000ff1000720c */ /* 0x000fe40000f25270 */
[----:B------:R-:W-:Y:S02]  /*17e0*/  LEA R3, R0, 0x3, 0x2 ;  /* 0x0000000300037811 */ /* 0x000fe400078e10ff */
[----:B------:R-:W-:Y:S02]  /*17f0*/  PLOP3.LUT P0, PT, P0, P1, PT, 0xf8, 0x8f ;  /* 0x00000000008f781c */ /* 0x000fe40000703f70 */
[----:B------:R-:W-:-:S13]  /*1800*/  ISETP.GE.U32.AND P2, PT, R3, R24, PT ;  /* 0x000000180300720c */ /* 0x000fda0003f46070 */
[----:B------:R-:W-:Y:S05]  /*1810*/  @P2 BRA `(.L_x_7346) ;  /* 0x0000000000582947 */ /* 0x000fea0003800000 */
[----:B------:R-:W-:Y:S01]  /*1820*/  IMAD.MOV.U32 R3, RZ, RZ, R0 ;  /* 0x000000ffff037224 */ /* 0x000fe200078e0000 */
[----:B------:R-:W-:Y:S01]  /*1830*/  MOV R39, R8 ;  /* 0x0000000800277202 */ /* 0x000fe20000000f00 */
[----:B------:R-:W-:-:S07]  /*1840*/  IMAD.MOV.U32 R38, RZ, RZ, R9 ;  /* 0x000000ffff267224 */ /* 0x000fce00078e0009 */
.L_x_7347:
[C---:B------:R-:W-:Y:S01]  /*1850*/  IMAD.WIDE.U32 R4, R3.reuse, 0x8, R18 ;  /* 0x0000000803047825 */ /* 0x040fe200078e0012 */
[----:B------:R-:W0:Y:S05]  /*1860*/  LDCU UR4, c[0x0][0x39c] ;  /* 0x00007380ff0477ac */ /* 0x000e2a0008000800 */
[----:B------:R-:W2:Y:S01]  /*1870*/  LDG.E.64 R4, desc[UR36][R4.64] ;  /* 0x0000002404047981 */ /* 0x000ea2000c1e1b00 */
[----:B0-----:R-:W-:-:S05]  /*1880*/  VIADD R3, R3, UR4 ;  /* 0x0000000403037c36 */ /* 0x001fca0008000000 */
        /* <DEDUP_REMOVED lines=15> */
.L_x_7346:
[----:B------:R-:W-:Y:S05]  /*1980*/  BSYNC.RECONVERGENT B0 ;  /* 0x0000000000007941 */ /* 0x000fea0003800200 */
.L_x_7345:
        /* <DEDUP_REMOVED lines=10> */
.L_x_7349:
[----:B------:R-:W-:Y:S05]  /*1a30*/  BSYNC.RECONVERGENT B0 ;  /* 0x0000000000007941 */ /* 0x000fea0003800200 */
.L_x_7348:
[----:B------:R-:W-:Y:S02]  /*1a40*/  IADD3 R38, P0, P1, R38, R9, R11 ;  /* 0x0000000926267210 */ /* 0x000fe4000791e00b */
[----:B------:R-:W-:Y:S02]  /*1a50*/  CS2R R36, SRZ ;  /* 0x0000000000247805 */ /* 0x000fe4000001ff00 */
[----:B------:R-:W-:Y:S02]  /*1a60*/  CS2R R34, SRZ ;  /* 0x0000000000227805 */ /* 0x000fe4000001ff00 */
[----:B------:R-:W-:Y:S02]  /*1a70*/  CS2R R32, SRZ ;  /* 0x0000000000207805 */ /* 0x000fe4000001ff00 */
[----:B------:R-:W-:Y:S02]  /*1a80*/  IADD3.X R39, PT, PT, R8, R39, R13, P0, P1 ;  /* 0x0000002708277210 */ /* 0x000fe400007e240d */
[----:B------:R-:W-:-:S04]  /*1a90*/  IADD3 R38, P0, PT, R10, R38, RZ ;  /* 0x000000260a267210 */ /* 0x000fc80007f1e0ff */
[----:B------:R-:W-:Y:S01]  /*1aa0*/  IADD3.X R39, PT, PT, R12, R39, RZ, P0, !PT ;  /* 0x000000270c277210 */ /* 0x000fe200007fe4ff */
[----:B------:R-:W-:Y:S08]  /*1ab0*/  BRA `(.L_x_7338) ;  /* 0x000000b800607947 */ /* 0x000ff00003800000 */
.L_x_7339:
        /* <DEDUP_REMOVED lines=8> */
[----:B------:R-:W-:-:S06]  /*1b40*/  IMAD.MOV.U32 R49, RZ, RZ, R3 ;  /* 0x000000ffff317224 */ /* 0x000fcc00078e0003 */
[----:B------:R-:W1:Y:S08]  /*1b50*/  LDC R4, c[0x0][0x388] ;  /* 0x0000e200ff047b82 */ /* 0x000e700000000800 */
[----:B------:R-:W2:Y:S01]  /*1b60*/  LDC R25, c[0x0][0x38c] ;  /* 0x0000e300ff197b82 */ /* 0x000ea20000000800 */
        /* <DEDUP_REMOVED lines=12> */
[--C-:B------:R-:W-:Y:S01]  /*1c30*/  IMAD.MOV.U32 R11, RZ, RZ, R4.reuse ;  /* 0x000000ffff0b7224 */ /* 0x100fe200078e0004 */
        /* <DEDUP_REMOVED lines=9> */
[----:B------:R-:W-:-:S02]  /*1cd0*/  IMAD.MOV.U32 R24, RZ, RZ, R25 ;  /* 0x000000ffff187224 */ /* 0x000fc400078e0019 */
[--C-:B------:R-:W-:Y:S02]  /*1ce0*/  IMAD.MOV.U32 R27, RZ, RZ, R25.reuse ;  /* 0x000000ffff1b7224 */ /* 0x100fe400078e0019 */
[--C-:B------:R-:W-:Y:S02]  /*1cf0*/  IMAD.MOV.U32 R28, RZ, RZ, R25.reuse ;  /* 0x000000ffff1c7224 */ /* 0x100fe400078e0019 */
[--C-:B------:R-:W-:Y:S02]  /*1d00*/  IMAD.MOV.U32 R30, RZ, RZ, R25.reuse ;  /* 0x000000ffff1e7224 */ /* 0x100fe400078e0019 */
[--C-:B------:R-:W-:Y:S02]  /*1d10*/  IMAD.MOV.U32 R31, RZ, RZ, R25.reuse ;  /* 0x000000ffff1f7224 */ /* 0x100fe400078e0019 */
[--C-:B------:R-:W-:Y:S02]  /*1d20*/  IMAD.MOV.U32 R42, RZ, RZ, R25.reuse ;  /* 0x000000ffff2a7224 */ /* 0x100fe400078e0019 */
[----:B------:R-:W-:-:S02]  /*1d30*/  IMAD.MOV.U32 R43, RZ, RZ, R25 ;  /* 0x000000ffff2b7224 */ /* 0x000fc400078e0019 */
[--C-:B------:R-:W-:Y:S02]  /*1d40*/  IMAD.MOV.U32 R45, RZ, RZ, R25.reuse ;  /* 0x000000ffff2d7224 */ /* 0x100fe400078e0019 */
[--C-:B------:R-:W-:Y:S02]  /*1d50*/  IMAD.MOV.U32 R46, RZ, RZ, R25.reuse ;  /* 0x000000ffff2e7224 */ /* 0x100fe400078e0019 */
[----:B------:R-:W-:Y:S01]  /*1d60*/  IMAD.MOV.U32 R48, RZ, RZ, R25 ;  /* 0x000000ffff307224 */ /* 0x000fe200078e0019 */
        /* <DEDUP_REMOVED lines=29> */
[----:B------:R-:W-:-:S07]  /*1f40*/  IMAD.MOV.U32 R48, RZ, RZ, R25 ;  /* 0x000000ffff307224 */ /* 0x000fce00078e0019 */
.L_x_7354:
[----:B------:R-:W-:-:S05]  /*1f50*/  SHF.R.U32.HI R33, RZ, 0x2, R49 ;  /* 0x00000002ff217819 */ /* 0x000fca0000011631 */
[----:B------:R-:W-:Y:S01]  /*1f60*/  IMAD.WIDE.U32 R32, R33, 0x8, R18 ;  /* 0x0000000821207825 */ /* 0x000fe200078e0012 */
[----:B------:R-:W-:-:S05]  /*1f70*/  IADD3 R49, PT, PT, R49, R0, RZ ;  /* 0x0000000031317210 */ /* 0x000fca0007ffe0ff */
[----:B------:R-:W2:Y:S01]  /*1f80*/  LDG.E.64 R32, desc[UR36][R32.64] ;  /* 0x0000002420207981 */ /* 0x000ea2000c1e1b00 */
[----:B------:R-:W-:Y:S01]  /*1f90*/  SHF.R.U32.HI R35, RZ, 0x2, R49 ;  /* 0x00000002ff237819 */ /* 0x000fe20000011631 */
[----:B------:R-:W-:-:S04]  /*1fa0*/  IMAD.IADD R49, R49, 0x1, R0 ;  /* 0x0000000131317824 */ /* 0x000fc800078e0200 */
[----:B------:R-:W-:Y:S01]  /*1fb0*/  IMAD.WIDE.U32 R34, R35, 0x8, R18 ;  /* 0x0000000823227825 */ /* 0x000fe200078e0012 */
[----:B------:R-:W-:-:S05]  /*1fc0*/  SHF.R.U32.HI R37, RZ, 0x2, R49 ;  /* 0x00000002ff257819 */ /* 0x000fca0000011631 */
[----:B------:R-:W3:Y:S01]  /*1fd0*/  LDG.E.64 R34, desc[UR36][R34.64] ;  /* 0x0000002422227981 */ /* 0x000ee2000c1e1b00 */
[----:B------:R-:W-:Y:S02]  /*1fe0*/  IMAD.IADD R49, R49, 0x1, R0 ;  /* 0x0000000131317824 */ /* 0x000fe400078e0200 */
[----:B------:R-:W-:-:S03]  /*1ff0*/  IMAD.WIDE.U32 R36, R37, 0x8, R18 ;  /* 0x0000000825247825 */ /* 0x000fc600078e0012 */
[----:B------:R-:W-:-:S03]  /*2000*/  SHF.R.U32.HI R41, RZ, 0x2, R49 ;  /* 0x00000002ff297819 */ /* 0x000fc60000011631 */
[----:B------:R-:W4:Y:S02]  /*2010*/  LDG.E.64 R36, desc[UR36][R36.64] ;  /* 0x0000002424247981 */ /* 0x000f24000c1e1b00 */
[----:B------:R-:W-:-:S06]  /*2020*/  IMAD.WIDE.U32 R40, R41, 0x8, R18 ;  /* 0x0000000829287825 */ /* 0x000fcc00078e0012 */
[----:B------:R-:W5:Y:S01]  /*2030*/  LDG.E.64 R40, desc[UR36][R40.64] ;  /* 0x0000002428287981 */ /* 0x000f62000c1e1b00 */
[----:B------:R-:W-:-:S05]  /*2040*/  IADD3 R49, PT, PT, R49, R0, RZ ;  /* 0x0000000031317210 */ /* 0x000fca0007ffe0ff */
[----:B------:R-:W-:-:S05]  /*2050*/  IMAD R51, R0, 0x3, R49 ;  /* 0x0000000300337824 */ /* 0x000fca00078e0231 */
[----:B------:R-:W-:Y:S02]  /*2060*/  ISETP.GE.U32.AND P0, PT, R51, R38, PT ;  /* 0x000000263300720c */ /* 0x000fe40003f06070 */
[----:B--2---:R-:W-:Y:S02]  /*2070*/  PRMT R50, R32, 0x9910, RZ ;  /* 0x0000991020327816 */ /* 0x004fe400000000ff */
[----:B------:R-:W-:Y:S02]  /*2080*/  PRMT R53, R33, 0xbb32, RZ ;  /* 0x0000bb3221357816 */ /* 0x000fe400000000ff */
[----:B------:R-:W-:Y:S02]  /*2090*/  IADD3 R21, P1, PT, R50, R21, RZ ;  /* 0x0000001532157210 */ /* 0x000fe40007f3e0ff */
[----:B------:R-:W-:Y:S02]  /*20a0*/  PRMT R52, R32, 0xbb32, RZ ;  /* 0x0000bb3220347816 */ /* 0x000fe400000000ff */
[----:B------:R-:W-:Y:S01]  /*20b0*/  LEA.HI.X.SX32 R48, R50, R48, 0x1, P1 ;  /* 0x0000003032307211 */ /* 0x000fe200008f0eff */
[----:B------:R-:W-:Y:S01]  /*20c0*/  IMAD.MOV.U32 R50, RZ, RZ, R53 ;  /* 0x000000ffff327224 */ /* 0x000fe200078e0035 */
[----:B------:R-:W-:-:S02]  /*20d0*/  IADD3 R20, P2, PT, R52, R20, RZ ;  /* 0x0000001434147210 */ /* 0x000fc40007f5e0ff */
[----:B------:R-:W-:Y:S02]  /*20e0*/  PRMT R51, R33, 0x9910, RZ ;  /* 0x0000991021337816 */ /* 0x000fe400000000ff */
[----:B------:R-:W-:Y:S02]  /*20f0*/  LEA.HI.X.SX32 R47, R52, R47, 0x1, P2 ;  /* 0x0000002f342f7211 */ /* 0x000fe400010f0eff */
[----:B------:R-:W-:Y:S02]  /*2100*/  IADD3 R16, P1, PT, R51, R16, RZ ;  /* 0x0000001033107210 */ /* 0x000fe40007f3e0ff */
[----:B------:R-:W-:Y:S02]  /*2110*/  IADD3 R15, P2, PT, R50, R15, RZ ;  /* 0x0000000f320f7210 */ /* 0x000fe40007f5e0ff */
[C---:B---3--:R-:W-:Y:S02]  /*2120*/  PRMT R52, R34.reuse, 0x9910, RZ ;  /* 0x0000991022347816 */ /* 0x048fe400000000ff */
[----:B------:R-:W-:-:S02]  /*2130*/  PRMT R53, R34, 0xbb32, RZ ;  /* 0x0000bb3222357816 */ /* 0x000fc400000000ff */
[----:B------:R-:W-:Y:S02]  /*2140*/  LEA.HI.X.SX32 R46, R51, R46, 0x1, P1 ;  /* 0x0000002e332e7211 */ /* 0x000fe400008f0eff */
[----:B------:R-:W-:Y:S02]  /*2150*/  LEA.HI.X.SX32 R45, R50, R45, 0x1, P2 ;  /* 0x0000002d322d7211 */ /* 0x000fe400010f0eff */
[----:B------:R-:W-:Y:S02]  /*2160*/  IADD3 R13, P1, PT, R52, R13, RZ ;  /* 0x0000000d340d7210 */ /* 0x000fe40007f3e0ff */
[----:B------:R-:W-:Y:S02]  /*2170*/  IADD3 R14, P2, PT, R53, R14, RZ ;  /* 0x0000000e350e7210 */ /* 0x000fe40007f5e0ff */
[C---:B------:R-:W-:Y:S02]  /*2180*/  PRMT R50, R35.reuse, 0x9910, RZ ;  /* 0x0000991023327816 */ /* 0x040fe400000000ff */
[----:B------:R-:W-:-:S02]  /*2190*/  PRMT R51, R35, 0xbb32, RZ ;  /* 0x0000bb3223337816 */ /* 0x000fc400000000ff */
[----:B------:R-:W-:Y:S02]  /*21a0*/  LEA.HI.X.SX32 R44, R52, R44, 0x1, P1 ;  /* 0x0000002c342c7211 */ /* 0x000fe400008f0eff */
[----:B------:R-:W-:Y:S02]  /*21b0*/  LEA.HI.X.SX32 R43, R53, R43, 0x1, P2 ;  /* 0x0000002b352b7211 */ /* 0x000fe400010f0eff */
[----:B------:R-:W-:Y:S02]  /*21c0*/  IADD3 R11, P1, PT, R50, R11, RZ ;  /* 0x0000000b320b7210 */ /* 0x000fe40007f3e0ff */
[----:B------:R-:W-:Y:S02]  /*21d0*/  IADD3 R12, P2, PT, R51, R12, RZ ;  /* 0x0000000c330c7210 */ /* 0x000fe40007f5e0ff */
[C---:B----4-:R-:W-:Y:S02]  /*21e0*/  PRMT R52, R36.reuse, 0x9910, RZ ;  /* 0x0000991024347816 */ /* 0x050fe400000000ff */
[----:B------:R-:W-:-:S02]  /*21f0*/  PRMT R53, R36, 0xbb32, RZ ;  /* 0x0000bb3224357816 */ /* 0x000fc400000000ff */
[----:B------:R-:W-:Y:S02]  /*2200*/  LEA.HI.X.SX32 R42, R50, R42, 0x1, P1 ;  /* 0x0000002a322a7211 */ /* 0x000fe400008f0eff */
[----:B------:R-:W-:Y:S02]  /*2210*/  LEA.HI.X.SX32 R39, R51, R39, 0x1, P2 ;  /* 0x0000002733277211 */ /* 0x000fe400010f0eff */
[C---:B------:R-:W-:Y:S02]  /*2220*/  IADD3 R10, P1, PT, R52.reuse, R10, RZ ;  /* 0x0000000a340a7210 */ /* 0x040fe40007f3e0ff */
[C---:B------:R-:W-:Y:S02]  /*2230*/  IADD3 R9, P2, PT, R53.reuse, R9, RZ ;  /* 0x0000000935097210 */ /* 0x040fe40007f5e0ff */
[----:B------:R-:W-:Y:S02]  /*2240*/  LEA.HI.X.SX32 R31, R52, R31, 0x1, P1 ;  /* 0x0000001f341f7211 */ /* 0x000fe400008f0eff */
[----:B------:R-:W-:-:S02]  /*2250*/  LEA.HI.X.SX32 R30, R53, R30, 0x1, P2 ;  /* 0x0000001e351e7211 */ /* 0x000fc400010f0eff */
[C---:B------:R-:W-:Y:S02]  /*2260*/  PRMT R50, R37.reuse, 0x9910, RZ ;  /* 0x0000991025327816 */ /* 0x040fe400000000ff */
[----:B------:R-:W-:Y:S02]  /*2270*/  PRMT R51, R37, 0xbb32, RZ ;  /* 0x0000bb3225337816 */ /* 0x000fe400000000ff */
[C---:B-----5:R-:W-:Y:S02]  /*2280*/  PRMT R52, R40.reuse, 0x9910, RZ ;  /* 0x0000991028347816 */ /* 0x060fe400000000ff */
[----:B------:R-:W-:Y:S02]  /*2290*/  PRMT R53, R40, 0xbb32, RZ ;  /* 0x0000bb3228357816 */ /* 0x000fe400000000ff */
[C---:B------:R-:W-:Y:S02]  /*22a0*/  PRMT R54, R41.reuse, 0x9910, RZ ;  /* 0x0000991029367816 */ /* 0x040fe400000000ff */
[----:B------:R-:W-:-:S02]  /*22b0*/  PRMT R55, R41, 0xbb32, RZ ;  /* 0x0000bb3229377816 */ /* 0x000fc400000000ff */
[----:B------:R-:W-:Y:S02]  /*22c0*/  IADD3 R8, P1, PT, R50, R8, RZ ;  /* 0x0000000832087210 */ /* 0x000fe40007f3e0ff */
[----:B------:R-:W-:Y:S02]  /*22d0*/  IADD3 R7, P2, PT, R51, R7, RZ ;  /* 0x0000000733077210 */ /* 0x000fe40007f5e0ff */
[----:B------:R-:W-:Y:S02]  /*22e0*/  IADD3 R6, P3, PT, R52, R6, RZ ;  /* 0x0000000634067210 */ /* 0x000fe40007f7e0ff */
[----:B------:R-:W-:Y:S02]  /*22f0*/  IADD3 R5, P4, PT, R53, R5, RZ ;  /* 0x0000000535057210 */ /* 0x000fe40007f9e0ff */
[----:B------:R-:W-:Y:S02]  /*2300*/  IADD3 R4, P5, PT, R54, R4, RZ ;  /* 0x0000000436047210 */ /* 0x000fe40007fbe0ff */
[----:B------:R-:W-:-:S02]  /*2310*/  IADD3 R3, P6, PT, R55, R3, RZ ;  /* 0x0000000337037210 */ /* 0x000fc40007fde0ff */
[----:B------:R-:W-:Y:S02]  /*2320*/  LEA.HI.X.SX32 R29, R50, R29, 0x1, P1 ;  /* 0x0000001d321d7211 */ /* 0x000fe400008f0eff */
[----:B------:R-:W-:Y:S02]  /*2330*/  LEA.HI.X.SX32 R28, R51, R28, 0x1, P2 ;  /* 0x0000001c331c7211 */ /* 0x000fe400010f0eff */
[----:B------:R-:W-:Y:S02]  /*2340*/  LEA.HI.X.SX32 R27, R52, R27, 0x1, P3 ;  /* 0x0000001b341b7211 */ /* 0x000fe400018f0eff */
[----:B------:R-:W-:Y:S02]  /*2350*/  LEA.HI.X.SX32 R26, R53, R26, 0x1, P4 ;  /* 0x0000001a351a7211 */ /* 0x000fe400020f0eff */
[----:B------:R-:W-:Y:S02]  /*2360*/  LEA.HI.X.SX32 R25, R54, R25, 0x1, P5 ;  /* 0x0000001936197211 */ /* 0x000fe400028f0eff */
[----:B------:R-:W-:Y:S01]  /*2370*/  LEA.HI.X.SX32 R24, R55, R24, 0x1, P6 ;  /* 0x0000001837187211 */ /* 0x000fe200030f0eff */
[----:B------:R-:W-:Y:S06]  /*2380*/  @!P0 BRA `(.L_x_7354) ;  /* 0xfffffff800f08947 */ /* 0x000fec000383ffff */
[----:B------:R-:W-:Y:S05]  /*2390*/  BSYNC.RECONVERGENT B1 ;  /* 0x0000000000017941 */ /* 0x000fea0003800200 */
.L_x_7353:
        /* <DEDUP_REMOVED lines=14> */
.L_x_7352:
[----:B------:R-:W-:Y:S05]  /*2480*/  BSYNC.RECONVERGENT B0 ;  /* 0x0000000000007941 */ /* 0x000fea0003800200 */
.L_x_7351:
        /* <DEDUP_REMOVED lines=39> */
.L_x_7356:
[----:B------:R-:W-:Y:S05]  /*2700*/  BSYNC.RECONVERGENT B0 ;  /* 0x0000000000007941 */ /* 0x000fea0003800200 */
.L_x_7355:
[----:B------:R-:W-:Y:S04]  /*2710*/  BSSY.RECONVERGENT B0, `(.L_x_7357) ;  /* 0x000003b000007945 */ /* 0x000fe80003800200 */
[----:B------:R-:W-:Y:S05]  /*2720*/  @P0 BRA `(.L_x_7358) ;  /* 0x0000000000e40947 */ /* 0x000fea0003800000 */
[----:B------:R-:W-:Y:S01]  /*2730*/  IMAD.IADD R49, R49, 0x1, R0 ;  /* 0x0000000131317824 */ /* 0x000fe200078e0200 */
[----:B------:R-:W-:Y:S02]  /*2740*/  PRMT R18, R50, 0x9910, RZ ;  /* 0x0000991032127816 */ /* 0x000fe400000000ff */
[----:B------:R-:W-:Y:S02]  /*2750*/  PRMT R19, R51, 0x9910, RZ ;  /* 0x0000991033137816 */ /* 0x000fe400000000ff */
[----:B------:R-:W-:Y:S02]  /*2760*/  ISETP.GE.U32.AND P0, PT, R49, R38, PT ;  /* 0x000000263100720c */ /* 0x000fe40003f06070 */
[----:B------:R-:W-:Y:S02]  /*2770*/  PRMT R33, R52, 0x9910, RZ ;  /* 0x0000991034217816 */ /* 0x000fe400000000ff */
        /* <DEDUP_REMOVED lines=9> */
[----:B------:R-:W-:Y:S06]  /*2810*/  @P0 BRA `(.L_x_7358) ;  /* 0x0000000000a80947 */ /* 0x000fec0003800000 */
[----:B------:R-:W-:Y:S02]  /*2820*/  IADD3 R49, PT, PT, R49, R0, RZ ;  /* 0x0000000031317210 */ /* 0x000fe40007ffe0ff */
[----:B------:R-:W-:Y:S02]  /*2830*/  PRMT R18, R34, 0x9910, RZ ;  /* 0x0000991022127816 */ /* 0x000fe400000000ff */
[----:B------:R-:W-:Y:S02]  /*2840*/  ISETP.GE.U32.AND P0, PT, R49, R38, PT ;  /* 0x000000263100720c */ /* 0x000fe40003f06070 */
[----:B------:R-:W-:Y:S02]  /*2850*/  PRMT R19, R54, 0x9910, RZ ;  /* 0x0000991036137816 */ /* 0x000fe400000000ff */
[----:B------:R-:W-:Y:S02]  /*2860*/  PRMT R32, R55, 0x9910, RZ ;  /* 0x0000991037207816 */ /* 0x000fe400000000ff */
[----:B------:R-:W-:-:S02]  /*2870*/  PRMT R33, R56, 0x9910, RZ ;  /* 0x0000991038217816 */ /* 0x000fc400000000ff */
[----:B------:R-:W-:Y:S02]  /*2880*/  IADD3 R13, P1, PT, R18, R13, RZ ;  /* 0x0000000d120d7210 */ /* 0x000fe40007f3e0ff */
[----:B------:R-:W-:Y:S02]  /*2890*/  IADD3 R14, P2, PT, R19, R14, RZ ;  /* 0x0000000e130e7210 */ /* 0x000fe40007f5e0ff */
[----:B------:R-:W-:Y:S02]  /*28a0*/  IADD3 R11, P3, PT, R32, R11, RZ ;  /* 0x0000000b200b7210 */ /* 0x000fe40007f7e0ff */
[----:B------:R-:W-:Y:S02]  /*28b0*/  IADD3 R12, P4, PT, R33, R12, RZ ;  /* 0x0000000c210c7210 */ /* 0x000fe40007f9e0ff */
[----:B------:R-:W-:Y:S02]  /*28c0*/  LEA.HI.X.SX32 R44, R18, R44, 0x1, P1 ;  /* 0x0000002c122c7211 */ /* 0x000fe400008f0eff */
[----:B------:R-:W-:-:S02]  /*28d0*/  LEA.HI.X.SX32 R43, R19, R43, 0x1, P2 ;  /* 0x0000002b132b7211 */ /* 0x000fc400010f0eff */
[----:B------:R-:W-:Y:S02]  /*28e0*/  LEA.HI.X.SX32 R42, R32, R42, 0x1, P3 ;  /* 0x0000002a202a7211 */ /* 0x000fe400018f0eff */
[----:B------:R-:W-:Y:S01]  /*28f0*/  LEA.HI.X.SX32 R39, R33, R39, 0x1, P4 ;  /* 0x0000002721277211 */ /* 0x000fe200020f0eff */
[----:B------:R-:W-:Y:S06]  /*2900*/  @P0 BRA `(.L_x_7358) ;  /* 0x00000000006c0947 */ /* 0x000fec0003800000 */
        /* <DEDUP_REMOVED lines=8> */
[C---:B------:R-:W-:Y:S02]  /*2990*/  IADD3 R8, P3, PT, R19.reuse, R8, RZ ;  /* 0x0000000813087210 */ /* 0x040fe40007f7e0ff */
[----:B------:R-:W-:Y:S02]  /*29a0*/  IADD3 R7, P4, PT, R32, R7, RZ ;  /* 0x0000000720077210 */ /* 0x000fe40007f9e0ff */
[----:B------:R-:W-:Y:S02]  /*29b0*/  LEA.HI.X.SX32 R31, R0, R31, 0x1, P1 ;  /* 0x0000001f001f7211 */ /* 0x000fe400008f0eff */
[----:B------:R-:W-:Y:S02]  /*29c0*/  LEA.HI.X.SX32 R30, R18, R30, 0x1, P2 ;  /* 0x0000001e121e7211 */ /* 0x000fe400010f0eff */
[----:B------:R-:W-:-:S02]  /*29d0*/  LEA.HI.X.SX32 R29, R19, R29, 0x1, P3 ;  /* 0x0000001d131d7211 */ /* 0x000fc400018f0eff */
[----:B------:R-:W-:Y:S01]  /*29e0*/  LEA.HI.X.SX32 R28, R32, R28, 0x1, P4 ;  /* 0x0000001c201c7211 */ /* 0x000fe200020f0eff */
[----:B------:R-:W-:Y:S06]  /*29f0*/  @P0 BRA `(.L_x_7358) ;  /* 0x0000000000300947 */ /* 0x000fec0003800000 */
[----:B------:R-:W-:Y:S02]  /*2a00*/  PRMT R0, R35, 0x9910, RZ ;  /* 0x0000991023007816 */ /* 0x000fe400000000ff */
[----:B------:R-:W-:Y:S02]  /*2a10*/  PRMT R18, R40, 0x9910, RZ ;  /* 0x0000991028127816 */ /* 0x000fe400000000ff */
[----:B------:R-:W-:Y:S02]  /*2a20*/  PRMT R19, R36, 0x9910, RZ ;  /* 0x0000991024137816 */ /* 0x000fe400000000ff */
[----:B------:R-:W-:Y:S02]  /*2a30*/  PRMT R32, R41, 0x9910, RZ ;  /* 0x0000991029207816 */ /* 0x000fe400000000ff */
[----:B------:R-:W-:Y:S02]  /*2a40*/  IADD3 R6, P0, PT, R0, R6, RZ ;  /* 0x0000000600067210 */ /* 0x000fe40007f1e0ff */
[----:B------:R-:W-:-:S02]  /*2a50*/  IADD3 R5, P1, PT, R18, R5, RZ ;  /* 0x0000000512057210 */ /* 0x000fc40007f3e0ff */
[C---:B------:R-:W-:Y:S02]  /*2a60*/  IADD3 R4, P2, PT, R19.reuse, R4, RZ ;  /* 0x0000000413047210 */ /* 0x040fe40007f5e0ff */
[----:B------:R-:W-:Y:S02]  /*2a70*/  IADD3 R3, P3, PT, R32, R3, RZ ;  /* 0x0000000320037210 */ /* 0x000fe40007f7e0ff */
[----:B------:R-:W-:Y:S02]  /*2a80*/  LEA.HI.X.SX32 R27, R0, R27, 0x1, P0 ;  /* 0x0000001b001b7211 */ /* 0x000fe400000f0eff */
[----:B------:R-:W-:Y:S02]  /*2a90*/  LEA.HI.X.SX32 R26, R18, R26, 0x1, P1 ;  /* 0x0000001a121a7211 */ /* 0x000fe400008f0eff */
[----:B------:R-:W-:Y:S02]  /*2aa0*/  LEA.HI.X.SX32 R25, R19, R25, 0x1, P2 ;  /* 0x0000001913197211 */ /* 0x000fe400010f0eff */
[----:B------:R-:W-:-:S07]  /*2ab0*/  LEA.HI.X.SX32 R24, R32, R24, 0x1, P3 ;  /* 0x0000001820187211 */ /* 0x000fce00018f0eff */
.L_x_7358:
[----:B------:R-:W-:Y:S05]  /*2ac0*/  BSYNC.RECONVERGENT B0 ;  /* 0x0000000000007941 */ /* 0x000fea0003800200 */
.L_x_7357:
[----:B------:R-:W-:Y:S02]  /*2ad0*/  IADD3 R13, P4, P5, R10, R13, R21 ;  /* 0x0000000d0a0d7210 */ /* 0x000fe40007d9e015 */
[----:B------:R-:W-:Y:S02]  /*2ae0*/  IADD3 R14, P0, P1, R9, R14, R20 ;  /* 0x0000000e090e7210 */ /* 0x000fe4000791e014 */
[----:B------:R-:W-:Y:S02]  /*2af0*/  IADD3 R11, P2, P3, R8, R11, R16 ;  /* 0x0000000b080b7210 */ /* 0x000fe40007b5e010 */
[----:B------:R-:W-:Y:S02]  /*2b00*/  IADD3.X R44, PT, PT, R31, R44, R48, P4, P5 ;  /* 0x0000002c1f2c7210 */ /* 0x000fe400027ea430 */
[----:B------:R-:W-:Y:S02]  /*2b10*/  IADD3 R12, P5, P4, R7, R12, R15 ;  /* 0x0000000c070c7210 */ /* 0x000fe40007cbe00f */
[----:B------:R-:W-:-:S02]  /*2b20*/  IADD3.X R33, PT, PT, R30, R43, R47, P0, P1 ;  /* 0x0000002b1e217210 */ /* 0x000fc400007e242f */
[----:B------:R-:W-:Y:S02]  /*2b30*/  IADD3.X R42, PT, PT, R29, R42, R46, P2, P3 ;  /* 0x0000002a1d2a7210 */ /* 0x000fe400017e642e */
[----:B------:R-:W-:Y:S02]  /*2b40*/  IADD3 R38, P0, PT, R6, R13, RZ ;  /* 0x0000000d06267210 */ /* 0x000fe40007f1e0ff */
[----:B------:R-:W-:Y:S02]  /*2b50*/  IADD3 R34, P2, PT, R4, R11, RZ ;  /* 0x0000000b04227210 */ /* 0x000fe40007f5e0ff */
[----:B------:R-:W-:Y:S02]  /*2b60*/  IADD3 R36, P3, PT, R3, R12, RZ ;  /* 0x0000000c03247210 */ /* 0x000fe40007f7e0ff */
[----:B------:R-:W-:Y:S01]  /*2b70*/  IADD3.X R37, PT, PT, R28, R39, R45, P5, P4 ;  /* 0x000000271c257210 */ /* 0x000fe20002fe842d */
[----:B------:R-:W-:Y:S01]  /*2b80*/  IMAD.X R39, R27, 0x1, R44, P0 ;  /* 0x000000011b277824 */ /* 0x000fe200000e062c */
[----:B------:R-:W-:Y:S01]  /*2b90*/  IADD3 R32, P1, PT, R5, R14, RZ ;  /* 0x0000000e05207210 */ /* 0x000fe20007f3e0ff */
[----:B------:R-:W-:-:S02]  /*2ba0*/  IMAD.X R35, R25, 0x1, R42, P2 ;  /* 0x0000000119237824 */ /* 0x000fc400010e062a */
[----:B------:R-:W-:Y:S01]  /*2bb0*/  IMAD.X R37, R24, 0x1, R37, P3 ;  /* 0x0000000118257824 */ /* 0x000fe200018e0625 */
[----:B------:R-:W-:Y:S01]  /*2bc0*/  IADD3.X R33, PT, PT, R26, R33, RZ, P1, !PT ;  /* 0x000000211a217210 */ /* 0x000fe20000ffe4ff */
[----:B------:R-:W-:Y:S08]  /*2bd0*/  BRA `(.L_x_7338) ;  /* 0x000000a800187947 */ /* 0x000ff00003800000 */
.L_x_7350:
[----:B------:R-:W-:-:S13]  /*2be0*/  ISETP.NE.AND P0, PT, R39, 0x1, PT ;  /* 0x000000012700780c */ /* 0x000fda0003f05270 */
        /* <DEDUP_REMOVED lines=35> */
[--C-:B------:R-:W-:Y:S02]  /*2e20*/  IMAD.MOV.U32 R39, RZ, RZ, R20.reuse ;  /* 0x000000ffff277224 */ /* 0x100fe400078e0014 */
        /* <DEDUP_REMOVED lines=30> */
[----:B------:R-:W-:-:S07]  /*3010*/  IMAD.MOV.U32 R39, RZ, RZ, R20 ;  /* 0x000000ffff277224 */ /* 0x000fce00078e0014 */
.L_x_7363:
[----:B------:R-:W-:Y:S02]  /*3020*/  IMAD R34, R54, R3, RZ ;  /* 0x0000000336227224 */ /* 0x000fe400078e02ff */
[----:B------:R-:W-:-:S03]  /*3030*/  IMAD.IADD R3, R3, 0x1, R0 ;  /* 0x0000000103037824 */ /* 0x000fc600078e0200 */
[----:B------:R-:W-:-:S05]  /*3040*/  SHF.R.U32.HI R35, RZ, 0x2, R34 ;  /* 0x00000002ff237819 */ /* 0x000fca0000011622 */
[----:B------:R-:W-:-:S04]  /*3050*/  IMAD.WIDE.U32 R34, R35, 0x8, R18 ;  /* 0x0000000823227825 */ /* 0x000fc800078e0012 */
[C---:B------:R-:W-:Y:S02]  /*3060*/  IMAD R36, R54.reuse, R3, RZ ;  /* 0x0000000336247224 */ /* 0x040fe400078e02ff */
[----:B------:R-:W2:Y:S01]  /*3070*/  LDG.E.64 R34, desc[UR36][R34.64] ;  /* 0x0000002422227981 */ /* 0x000ea2000c1e1b00 */
[----:B------:R-:W-:Y:S02]  /*3080*/  IMAD.IADD R3, R3, 0x1, R0 ;  /* 0x0000000103037824 */ /* 0x000fe400078e0200 */
[----:B------:R-:W-:Y:S02]  /*3090*/  SHF.R.U32.HI R37, RZ, 0x2, R36 ;  /* 0x00000002ff257819 */ /* 0x000fe40000011624 */
[----:B------:R-:W-:-:S03]  /*30a0*/  IMAD R40, R54, R3, RZ ;  /* 0x0000000336287224 */ /* 0x000fc600078e02ff */
        /* <DEDUP_REMOVED lines=64> */
.L_x_7362:
        /* <DEDUP_REMOVED lines=14> */
.L_x_7361:
[----:B------:R-:W-:Y:S05]  /*3590*/  BSYNC.RECONVERGENT B0 ;  /* 0x0000000000007941 */ /* 0x000fea0003800200 */
.L_x_7360:
        /* <DEDUP_REMOVED lines=43> */
.L_x_7365:
[----:B------:R-:W-:Y:S05]  /*3850*/  BSYNC.RECONVERGENT B0 ;  /* 0x0000000000007941 */ /* 0x000fea0003800200 */
.L_x_7364:
[----:B------:R-:W-:Y:S04]  /*3860*/  BSSY.RECONVERGENT B0, `(.L_x_7366) ;  /* 0x000003d000007945 */ /* 0x000fe80003800200 */
        /* <DEDUP_REMOVED lines=54> */
[----:B------:R-:W-:Y:S02]  /*3bd0*/  IADD3 R5, P2, PT, R18, R5, RZ ;  /* 0x0000000512057210 */ /* 0x000fe40007f5e0ff */
[----:B------:R-:W-:Y:S02]  /*3be0*/  IADD3 R4, P3, PT, R19, R4, RZ ;  /* 0x0000000413047210 */ /* 0x000fe40007f7e0ff */
[----:B------:R-:W-:Y:S02]  /*3bf0*/  LEA.HI.X.SX32 R24, R0, R24, 0x1, P0 ;  /* 0x0000001800187211 */ /* 0x000fe400000f0eff */
[----:B------:R-:W-:Y:S02]  /*3c00*/  LEA.HI.X.SX32 R21, R3, R21, 0x1, P1 ;  /* 0x0000001503157211 */ /* 0x000fe400008f0eff */
[----:B------:R-:W-:Y:S02]  /*3c10*/  LEA.HI.X.SX32 R20, R18, R20, 0x1, P2 ;  /* 0x0000001412147211 */ /* 0x000fe400010f0eff */
[----:B------:R-:W-:-:S07]  /*3c20*/  LEA.HI.X.SX32 R16, R19, R16, 0x1, P3 ;  /* 0x0000001013107211 */ /* 0x000fce00018f0eff */
.L_x_7367:
[----:B------:R-:W-:Y:S05]  /*3c30*/  BSYNC.RECONVERGENT B0 ;  /* 0x0000000000007941 */ /* 0x000fea0003800200 */
.L_x_7366:
        /* <DEDUP_REMOVED lines=9> */
[----:B------:R-:W-:Y:S01]  /*3cd0*/  IADD3 R36, P3, PT, R4, R13, RZ ;  /* 0x0000000d04247210 */ /* 0x000fe20007f7e0ff */
[----:B------:R-:W-:Y:S01]  /*3ce0*/  IMAD.X R39, R24, 0x1, R31, P0 ;  /* 0x0000000118277824 */ /* 0x000fe200000e061f */
[----:B------:R-:W-:Y:S01]  /*3cf0*/  IADD3.X R25, PT, PT, R25, R30, R45, P5, P4 ;  /* 0x0000001e19197210 */ /* 0x000fe20002fe842d */
[----:B------:R-:W-:Y:S01]  /*3d00*/  IMAD.X R35, R20, 0x1, R29, P2 ;  /* 0x0000000114237824 */ /* 0x000fe200010e061d */
[----:B------:R-:W-:-:S03]  /*3d10*/  IADD3 R32, P1, PT, R6, R15, RZ ;  /* 0x0000000f06207210 */ /* 0x000fc60007f3e0ff */
[----:B------:R-:W-:Y:S01]  /*3d20*/  IMAD.X R37, R16, 0x1, R25, P3 ;  /* 0x0000000110257824 */ /* 0x000fe200018e0619 */
[----:B------:R-:W-:Y:S01]  /*3d30*/  IADD3.X R33, PT, PT, R21, R0, RZ, P1, !PT ;  /* 0x0000000015217210 */ /* 0x000fe20000ffe4ff */
[----:B------:R-:W-:Y:S08]  /*3d40*/  BRA `(.L_x_7338) ;  /* 0x0000009400bc7947 */ /* 0x000ff00003800000 */
.L_x_7359:
[----:B------:R-:W0:Y:S01]  /*3d50*/  LDCU UR4, c[0x0][0x39c] ;  /* 0x00007380ff0477ac */ /* 0x000e220008000800 */
[----:B------:R-:W1:Y:S01]  /*3d60*/  LDC R0, c[0x0][0x388] ;  /* 0x0000e200ff007b82 */ /* 0x000e620000000800 */
[----:B------:R-:W-:Y:S07]  /*3d70*/  BSSY.RECONVERGENT B0, `(.L_x_7368) ;  /* 0x0000493000007945 */ /* 0x000fee0003800200 */
        /* <DEDUP_REMOVED lines=33> */
[----:B------:R-:W-:Y:S01]  /*3f90*/  IMAD.MOV.U32 R42, RZ, RZ, R24 ;  /* 0x000000ffff2a7224 */ /* 0x000fe200078e0018 */
        /* <DEDUP_REMOVED lines=34> */
[----:B------:R-:W-:Y:S02]  /*41c0*/  IMAD.MOV.U32 R43, RZ, RZ, R24 ;  /* 0x000000ffff2b7224 */ /* 0x000fe400078e0018 */
[----:B0-----:R-:W-:-:S07]  /*41d0*/  VIADD R50, R38, 0x1 ;  /* 0x0000000126327836 */ /* 0x001fce0000000000 */
.L_x_7375:
        /* <DEDUP_REMOVED lines=110> */
[----:B------:R-:W-:Y:S01]  /*48c0*/  ISETP.NE.AND P1, PT, R50, 0x5, PT ;  /* 0x000000053200780c */ /* 0x000fe20003f25270 */
[----:B------:R-:W-:Y:S02]  /*48d0*/  IMAD.MOV.U32 R39, RZ, RZ, R47 ;  /* 0x000000ffff277224 */ /* 0x000fe400078e002f */
        /* <DEDUP_REMOVED lines=50> */
[----:B------:R-:W-:Y:S01]  /*4c00*/  ISETP.NE.AND P1, PT, R50, 0xb, PT ;  /* 0x0000000b3200780c */ /* 0x000fe20003f25270 */
[----:B------:R-:W-:Y:S02]  /*4c10*/  IMAD.MOV.U32 R39, RZ, RZ, R47 ;  /* 0x000000ffff277224 */ /* 0x000fe400078e002f */
        /* <DEDUP_REMOVED lines=122> */
[----:B------:R-:W-:Y:S02]  /*53c0*/  IMAD.MOV.U32 R46, RZ, RZ, RZ ;  /* 0x000000ffff2e7224 */ /* 0x000fe400078e00ff */
        /* <DEDUP_REMOVED lines=10> */
[----:B------:R-:W-:Y:S02]  /*5470*/  IMAD R38, R46, UR52, R51 ;  /* 0x000000342e267c24 */ /* 0x000fe4000f8e0233 */
[----:B------:R-:W-:Y:S02]  /*5480*/  @P1 IMAD.MOV R39, RZ, RZ, -R39 ;  /* 0x000000ffff271224 */ /* 0x000fe400078e0a27 */
[----:B------:R-:W-:Y:S02]  /*5490*/  IMAD R45, R38, UR31, R45 ;  /* 0x0000001f262d7c24 */ /* 0x000fe4000f8e022d */
[----:B0-----:R-:W-:-:S04]  /*54a0*/  @P1 IMAD R46, R39, R48, R47 ;  /* 0x00000030272e1224 */ /* 0x001fc800078e022f */
[----:B--2---:R-:W-:-:S07]  /*54b0*/  @P1 IMAD R45, R46, R49, R45 ;  /* 0x000000312e2d1224 */ /* 0x004fce00078e022d */
.L_x_7371:
[----:B------:R-:W-:-:S04]  /*54c0*/  LOP3.LUT R39, R45, 0xfffffff8, RZ, 0xc0, !PT ;  /* 0xfffffff82d277812 */ /* 0x000fc800078ec0ff */
[----:B------:R-:W-:-:S04]  /*54d0*/  IADD3 R38, P1, PT, R39, R18, RZ ;  /* 0x0000001227267210 */ /* 0x000fc80007f3e0ff */
[----:B------:R-:W-:-:S06]  /*54e0*/  IADD3.X R39, PT, PT, RZ, R19, RZ, P1, !PT ;  /* 0x00000013ff277210 */ /* 0x000fcc0000ffe4ff */
[----:B------:R-:W2:Y:S01]  /*54f0*/  LDG.E.64 R38, desc[UR36][R38.64] ;  /* 0x0000002426267981 */ /* 0x000ea2000c1e1b00 */
[----:B------:R-:W-:Y:S02]  /*5500*/  VIADD R57, R3, UR4 ;  /* 0x0000000403397c36 */ /* 0x000fe40008000000 */
        /* <DEDUP_REMOVED lines=10> */
[----:B------:R-:W-:Y:S06]  /*55b0*/  BRA.U !UP0, `(.L_x_7372) ;  /* 0x0000000d08947547 */ /* 0x000fec000b800000 */
        /* <DEDUP_REMOVED lines=224> */
[----:B------:R-:W-:-:S04]  /*63c0*/  IMAD R39, R51, UR52, R54 ;  /* 0x0000003433277c24 */ /* 0x000fc8000f8e0236 */
[----:B------:R-:W-:Y:S02]  /*63d0*/  @P1 IMAD.MOV R51, RZ, RZ, -R38 ;  /* 0x000000ffff331224 */ /* 0x000fe400078e0a26 */
[----:B------:R-:W-:Y:S02]  /*63e0*/  IMAD R48, R39, UR31, R48 ;  /* 0x0000001f27307c24 */ /* 0x000fe4000f8e0230 */
[----:B0-----:R-:W-:-:S04]  /*63f0*/  @P1 IMAD R53, R55, R51, R53 ;  /* 0x0000003337351224 */ /* 0x001fc800078e0235 */
[----:B--2---:R-:W-:-:S07]  /*6400*/  @P1 IMAD R48, R53, R58, R48 ;  /* 0x0000003a35301224 */ /* 0x004fce00078e0230 */
.L_x_7372:
        /* <DEDUP_REMOVED lines=241> */
[----:B------:R-:W-:-:S05]  /*7320*/  @P1 SHF.R.U32.HI R38, RZ, R39, R38 ;  /* 0x00000027ff261219 */ /* 0x000fca0000011626 */
[----:B------:R-:W-:-:S04]  /*7330*/  @P1 IMAD.MOV R39, RZ, RZ, -R38 ;  /* 0x000000ffff271224 */ /* 0x000fc800078e0a26 */
[----:B0-----:R-:W-:-:S04]  /*7340*/  @P1 IMAD R63, R55, R39, R63 ;  /* 0x00000027373f1224 */ /* 0x001fc800078e023f */
[----:B--2---:R-:W-:-:S07]  /*7350*/  @P1 IMAD R48, R63, R58, R48 ;  /* 0x0000003a3f301224 */ /* 0x004fce00078e0230 */
.L_x_7373:
        /* <DEDUP_REMOVED lines=245> */
.L_x_7374:
        /* <DEDUP_REMOVED lines=8> */
.L_x_7370:
[----:B------:R-:W-:Y:S01]  /*8330*/  PRMT R38, R46, 0x9910, RZ ;  /* 0x000099102e267816 */ /* 0x000fe200000000ff */
[----:B------:R-:W1:Y:S01]  /*8340*/  LDCU UR5, c[0x0][0x394] ;  /* 0x00007280ff0577ac */ /* 0x000e620008000800 */
[----:B------:R-:W-:Y:S02]  /*8350*/  PRMT R48, R49, 0x9910, RZ ;  /* 0x0000991031307816 */ /* 0x000fe400000000ff */
[----:B------:R-:W-:Y:S02]  /*8360*/  IADD3 R21, P1, PT, R38, R21, RZ ;  /* 0x0000001526157210 */ /* 0x000fe40007f3e0ff */
[----:B------:R-:W-:Y:S02]  /*8370*/  IADD3 R16, P3, PT, R48, R16, RZ ;  /* 0x0000001030107210 */ /* 0x000fe40007f7e0ff */
[----:B------:R-:W-:Y:S02]  /*8380*/  LEA.HI.X.SX32 R43, R38, R43, 0x1, P1 ;  /* 0x0000002b262b7211 */ /* 0x000fe400008f0eff */
[----:B------:R-:W-:-:S02]  /*8390*/  PRMT R38, R47, 0x9910, RZ ;  /* 0x000099102f267816 */ /* 0x000fc400000000ff */
[----:B------:R-:W-:Y:S02]  /*83a0*/  PRMT R39, R45, 0x9910, RZ ;  /* 0x000099102d277816 */ /* 0x000fe400000000ff */
[----:B------:R-:W-:Y:S02]  /*83b0*/  LEA.HI.X.SX32 R41, R48, R41, 0x1, P3 ;  /* 0x0000002930297211 */ /* 0x000fe400018f0eff */
[----:B------:R-:W-:Y:S02]  /*83c0*/  PRMT R48, R53, 0x9910, RZ ;  /* 0x0000991035307816 */ /* 0x000fe400000000ff */
[----:B------:R-:W-:Y:S02]  /*83d0*/  IADD3 R15, P1, PT, R38, R15, RZ ;  /* 0x0000000f260f7210 */ /* 0x000fe40007f3e0ff */
[----:B------:R-:W-:Y:S02]  /*83e0*/  IADD3 R20, P2, PT, R39, R20, RZ ;  /* 0x0000001427147210 */ /* 0x000fe40007f5e0ff */
[----:B------:R-:W-:-:S02]  /*83f0*/  PRMT R63, R60, 0x9910, RZ ;  /* 0x000099103c3f7816 */ /* 0x000fc400000000ff */
[----:B------:R-:W-:Y:S02]  /*8400*/  IADD3 R14, P3, PT, R48, R14, RZ ;  /* 0x0000000e300e7210 */ /* 0x000fe40007f7e0ff */
[----:B------:R-:W-:Y:S02]  /*8410*/  LEA.HI.X.SX32 R40, R38, R40, 0x1, P1 ;  /* 0x0000002826287211 */ /* 0x000fe400008f0eff */
[----:B------:R-:W-:Y:S02]  /*8420*/  LEA.HI.X.SX32 R42, R39, R42, 0x1, P2 ;  /* 0x0000002a272a7211 */ /* 0x000fe400010f0eff */
[----:B------:R-:W-:Y:S02]  /*8430*/  IADD3 R11, P1, PT, R63, R11, RZ ;  /* 0x0000000b3f0b7210 */ /* 0x000fe40007f3e0ff */
[----:B------:R-:W-:Y:S02]  /*8440*/  PRMT R39, R54, 0x9910, RZ ;  /* 0x0000991036277816 */ /* 0x000fe400000000ff */
[----:B------:R-:W-:Y:S01]  /*8450*/  LEA.HI.X.SX32 R35, R48, R35, 0x1, P3 ;  /* 0x0000002330237211 */ /* 0x000fe200018f0eff */
[----:B------:R-:W-:Y:S01]  /*8460*/  IMAD.U32 R48, RZ, RZ, UR4 ;  /* 0x00000004ff307e24 */ /* 0x000fe2000f8e00ff */
[----:B------:R-:W-:-:S02]  /*8470*/  PRMT R38, R59, 0x9910, RZ ;  /* 0x000099103b267816 */ /* 0x000fc400000000ff */
[----:B------:R-:W-:Y:S01]  /*8480*/  LEA.HI.X.SX32 R32, R63, R32, 0x1, P1 ;  /* 0x000000203f207211 */ /* 0x000fe200008f0eff */
[----:B------:R-:W-:Y:S01]  /*8490*/  IMAD R3, R48, 0x4, R3 ;  /* 0x0000000430037824 */ /* 0x000fe200078e0203 */
[C---:B------:R-:W-:Y:S02]  /*84a0*/  IADD3 R13, P2, PT, R39.reuse, R13, RZ ;  /* 0x0000000d270d7210 */ /* 0x040fe40007f5e0ff */
[----:B------:R-:W-:Y:S02]  /*84b0*/  IADD3 R12, P1, PT, R38, R12, RZ ;  /* 0x0000000c260c7210 */ /* 0x000fe40007f3e0ff */
[----:B------:R-:W-:Y:S02]  /*84c0*/  PRMT R63, R52, 0x9910, RZ ;  /* 0x00009910343f7816 */ /* 0x000fe400000000ff */
[----:B------:R-:W-:Y:S01]  /*84d0*/  LEA.HI.X.SX32 R34, R39, R34, 0x1, P2 ;  /* 0x0000002227227211 */ /* 0x000fe200010f0eff */
[----:B------:R-:W-:Y:S01]  /*84e0*/  IMAD R39, R48, 0x3, R3 ;  /* 0x0000000330277824 */ /* 0x000fe200078e0203 */
[----:B------:R-:W-:-:S02]  /*84f0*/  LEA.HI.X.SX32 R33, R38, R33, 0x1, P1 ;  /* 0x0000002126217211 */ /* 0x000fc400008f0eff */
[----:B------:R-:W-:Y:S02]  /*8500*/  IADD3 R10, P1, PT, R63, R10, RZ ;  /* 0x0000000a3f0a7210 */ /* 0x000fe40007f3e0ff */
[----:B-1----:R-:W-:Y:S02]  /*8510*/  MOV R38, UR5 ;  /* 0x0000000500267c02 */ /* 0x002fe40008000f00 */
[----:B------:R-:W-:Y:S02]  /*8520*/  PRMT R64, R51, 0x9910, RZ ;  /* 0x0000991033407816 */ /* 0x000fe400000000ff */
[----:B------:R-:W-:Y:S02]  /*8530*/  PRMT R65, R58, 0x9910, RZ ;  /* 0x000099103a417816 */ /* 0x000fe400000000ff */
[----:B------:R-:W-:Y:S02]  /*8540*/  LEA.HI.X.SX32 R31, R63, R31, 0x1, P1 ;  /* 0x0000001f3f1f7211 */ /* 0x000fe400008f0eff */
[----:B------:R-:W-:-:S02]  /*8550*/  ISETP.GE.U32.AND P1, PT, R39, R38, PT ;  /* 0x000000262700720c */ /* 0x000fc40003f26070 */
[C---:B------:R-:W-:Y:S02]  /*8560*/  IADD3 R9, P2, PT, R64.reuse, R9, RZ ;  /* 0x0000000940097210 */ /* 0x040fe40007f5e0ff */
[C---:B------:R-:W-:Y:S02]  /*8570*/  IADD3 R8, P3, PT, R65.reuse, R8, RZ ;  /* 0x0000000841087210 */ /* 0x040fe40007f7e0ff */
[----:B------:R-:W-:Y:S02]  /*8580*/  LEA.HI.X.SX32 R30, R64, R30, 0x1, P2 ;  /* 0x0000001e401e7211 */ /* 0x000fe400010f0eff */
[----:B------:R-:W-:Y:S02]  /*8590*/  LEA.HI.X.SX32 R29, R65, R29, 0x1, P3 ;  /* 0x0000001d411d7211 */ /* 0x000fe400018f0eff */
[----:B------:R-:W-:Y:S02]  /*85a0*/  PRMT R63, R61, 0x9910, RZ ;  /* 0x000099103d3f7816 */ /* 0x000fe400000000ff */
[----:B------:R-:W-:-:S02]  /*85b0*/  PRMT R64, R62, 0x9910, RZ ;  /* 0x000099103e407816 */ /* 0x000fc400000000ff */
[----:B------:R-:W-:Y:S02]  /*85c0*/  PRMT R65, R56, 0x9910, RZ ;  /* 0x0000991038417816 */ /* 0x000fe400000000ff */
[----:B------:R-:W-:Y:S02]  /*85d0*/  PRMT R66, R57, 0x9910, RZ ;  /* 0x0000991039427816 */ /* 0x000fe400000000ff */
[----:B------:R-:W-:Y:S02]  /*85e0*/  PRMT R39, R55, 0x9910, RZ ;  /* 0x0000991037277816 */ /* 0x000fe400000000ff */
[----:B------:R-:W-:Y:S02]  /*85f0*/  IADD3 R7, P2, PT, R63, R7, RZ ;  /* 0x000000073f077210 */ /* 0x000fe40007f5e0ff */
[----:B------:R-:W-:Y:S02]  /*8600*/  IADD3 R6, P3, PT, R64, R6, RZ ;  /* 0x0000000640067210 */ /* 0x000fe40007f7e0ff */
[----:B------:R-:W-:-:S02]  /*8610*/  IADD3 R5, P4, PT, R65, R5, RZ ;  /* 0x0000000541057210 */ /* 0x000fc40007f9e0ff */
[----:B------:R-:W-:Y:S02]  /*8620*/  IADD3 R4, P5, PT, R66, R4, RZ ;  /* 0x0000000442047210 */ /* 0x000fe40007fbe0ff */
[----:B------:R-:W-:Y:S02]  /*8630*/  IADD3 R0, P6, PT, R39, R0, RZ ;  /* 0x0000000027007210 */ /* 0x000fe40007fde0ff */
[----:B------:R-:W-:Y:S02]  /*8640*/  LEA.HI.X.SX32 R28, R63, R28, 0x1, P2 ;  /* 0x0000001c3f1c7211 */ /* 0x000fe400010f0eff */
[----:B------:R-:W-:Y:S02]  /*8650*/  LEA.HI.X.SX32 R27, R64, R27, 0x1, P3 ;  /* 0x0000001b401b7211 */ /* 0x000fe400018f0eff */
[----:B------:R-:W-:Y:S02]  /*8660*/  LEA.HI.X.SX32 R26, R65, R26, 0x1, P4 ;  /* 0x0000001a411a7211 */ /* 0x000fe400020f0eff */
[----:B------:R-:W-:-:S02]  /*8670*/  LEA.HI.X.SX32 R25, R66, R25, 0x1, P5 ;  /* 0x0000001942197211 */ /* 0x000fc400028f0eff */
[----:B------:R-:W-:Y:S01]  /*8680*/  LEA.HI.X.SX32 R24, R39, R24, 0x1, P6 ;  /* 0x0000001827187211 */ /* 0x000fe200030f0eff */
[----:B------:R-:W-:Y:S06]  /*8690*/  @!P1 BRA `(.L_x_7375) ;  /* 0xffffffb800d09947 */ /* 0x000fec000383ffff */
.L_x_7369:
[----:B0-----:R-:W-:Y:S05]  /*86a0*/  BSYNC.RECONVERGENT B0 ;  /* 0x0000000000007941 */ /* 0x001fea0003800200 */
.L_x_7368:
        /* <DEDUP_REMOVED lines=8> */
[C---:B0-----:R-:W-:Y:S01]  /*8730*/  ISETP.NE.AND P0, PT, R18.reuse, RZ, PT ;  /* 0x000000ff1200720c */ /* 0x041fe20003f05270 */
[----:B------:R-:W-:Y:S01]  /*8740*/  VIADD R62, R18, 0xffffffff ;  /* 0xffffffff123e7836 */ /* 0x000fe20000000000 */
[----:B------:R-:W-:-:S04]  /*8750*/  CS2R R18, SRZ ;  /* 0x0000000000127805 */ /* 0x000fc8000001ff00 */
        /* <DEDUP_REMOVED lines=277> */
.L_x_7379:
[----:B------:R-:W-:Y:S01]  /*98b0*/  SHF.R.U32.HI R18, RZ, 0x3, R45 ;  /* 0x00000003ff127819 */ /* 0x000fe2000001162d */
[----:B------:R-:W-:-:S07]  /*98c0*/  IMAD.MOV.U32 R19, RZ, RZ, RZ ;  /* 0x000000ffff137224 */ /* 0x000fce00078e00ff */
.L_x_7378:
        /* <DEDUP_REMOVED lines=288> */
.L_x_7381:
[----:B------:R-:W-:Y:S02]  /*aad0*/  SHF.R.U32.HI R64, RZ, 0x3, R53 ;  /* 0x00000003ff407819 */ /* 0x000fe40000011635 */
[----:B------:R-:W-:-:S07]  /*aae0*/  MOV R65, RZ ;  /* 0x000000ff00417202 */ /* 0x000fce0000000f00 */
.L_x_7380:
        /* <DEDUP_REMOVED lines=285> */
.L_x_7383:
[----:B------:R-:W-:Y:S02]  /*bcc0*/  SHF.R.U32.HI R64, RZ, 0x3, R51 ;  /* 0x00000003ff407819 */ /* 0x000fe40000011633 */
[----:B------:R-:W-:-:S07]  /*bcd0*/  MOV R65, RZ ;  /* 0x000000ff00417202 */ /* 0x000fce0000000f00 */
.L_x_7382:
        /* <DEDUP_REMOVED lines=285> */
.L_x_7385:
[----:B------:R-:W-:Y:S02]  /*ceb0*/  SHF.R.U32.HI R18, RZ, 0x3, R39 ;  /* 0x00000003ff127819 */ /* 0x000fe40000011627 */
[----:B------:R-:W-:-:S07]  /*cec0*/  MOV R19, RZ ;  /* 0x000000ff00137202 */ /* 0x000fce0000000f00 */
.L_x_7384:
[----:B------:R-:W-:-:S04]  /*ced0*/  LEA R36, P0, R18, R63, 0x3 ;  /* 0x0000003f12247211 */ /* 0x000fc800078018ff */
[----:B------:R-:W-:-:S05]  /*cee0*/  LEA.HI.X R37, R18, R44, R19, 0x3, P0 ;  /* 0x0000002c12257211 */ /* 0x000fca00000f1c13 */
[----:B------:R-:W2:Y:S02]  /*cef0*/  LDG.E.64 R18, desc[UR36][R36.64] ;  /* 0x0000002424127981 */ /* 0x000ea4000c1e1b00 */
[C---:B--2---:R-:W-:Y:S02]  /*cf00*/  PRMT R50, R18.reuse, 0x7610, R50 ;  /* 0x0000761012327816 */ /* 0x044fe40000000032 */
[----:B------:R-:W-:Y:S02]  /*cf10*/  PRMT R39, R18, 0x7632, R39 ;  /* 0x0000763212277816 */ /* 0x000fe40000000027 */
[C---:B------:R-:W-:Y:S02]  /*cf20*/  PRMT R56, R19.reuse, 0x7610, R56 ;  /* 0x0000761013387816 */ /* 0x040fe40000000038 */
[----:B------:R-:W-:-:S07]  /*cf30*/  PRMT R55, R19, 0x7632, R55 ;  /* 0x0000763213377816 */ /* 0x000fce0000000037 */
.L_x_7377:
[----:B------:R-:W-:Y:S05]  /*cf40*/  BSYNC.RECONVERGENT B0 ;  /* 0x0000000000007941 */ /* 0x000fea0003800200 */
.L_x_7376:
[----:B------:R-:W-:Y:S01]  /*cf50*/  ISETP.GE.U32.AND P0, PT, R3, R38, PT ;  /* 0x000000260300720c */ /* 0x000fe20003f06070 */
[----:B------:R-:W-:-:S12]  /*cf60*/  BSSY.RECONVERGENT B0, `(.L_x_7386) ;  /* 0x000003d000007945 */ /* 0x000fd80003800200 */
[----:B------:R-:W-:Y:S05]  /*cf70*/  @P0 BRA `(.L_x_7387) ;  /* 0x0000000000ec0947 */ /* 0x000fea0003800000 */
[----:B------:R-:W-:Y:S01]  /*cf80*/  IMAD.IADD R37, R3, 0x1, R48 ;  /* 0x0000000103257824 */ /* 0x000fe200078e0230 */
[----:B------:R-:W-:Y:S02]  /*cf90*/  PRMT R45, R45, 0x9910, RZ ;  /* 0x000099102d2d7816 */ /* 0x000fe400000000ff */
[----:B------:R-:W-:Y:S02]  /*cfa0*/  PRMT R18, R46, 0x9910, RZ ;  /* 0x000099102e127816 */ /* 0x000fe400000000ff */
[----:B------:R-:W-:Y:S02]  /*cfb0*/  ISETP.GE.U32.AND P0, PT, R37, R38, PT ;  /* 0x000000262500720c */ /* 0x000fe40003f06070 */
[----:B------:R-:W-:Y:S02]  /*cfc0*/  PRMT R19, R49, 0x9910, RZ ;  /* 0x0000991031137816 */ /* 0x000fe400000000ff */
[----:B------:R-:W-:Y:S02]  /*cfd0*/  PRMT R36, R47, 0x9910, RZ ;  /* 0x000099102f247816 */ /* 0x000fe400000000ff */
[----:B------:R-:W-:-:S02]  /*cfe0*/  MOV R3, R45 ;  /* 0x0000002d00037202 */ /* 0x000fc40000000f00 */
        /* <DEDUP_REMOVED lines=52> */
.L_x_7387:
[----:B------:R-:W-:Y:S05]  /*d330*/  BSYNC.RECONVERGENT B0 ;  /* 0x0000000000007941 */ /* 0x000fea0003800200 */
.L_x_7386:
        /* <DEDUP_REMOVED lines=9> */
[----:B------:R-:W-:Y:S01]  /*d3d0*/  IADD3.X R37, PT, PT, R28, R33, R40, P5, P4 ;  /* 0x000000211c257210 */ /* 0x000fe20002fe8428 */
[----:B------:R-:W-:Y:S01]  /*d3e0*/  IMAD.X R33, R35, 0x1, R26, P1 ;  /* 0x0000000123217824 */ /* 0x000fe200008e061a */
[----:B------:R-:W-:Y:S02]  /*d3f0*/  IADD3 R38, P0, PT, R13, R6, RZ ;  /* 0x000000060d267210 */ /* 0x000fe40007f1e0ff */
[----:B------:R-:W-:Y:S01]  /*d400*/  IADD3 R34, P2, PT, R11, R4, RZ ;  /* 0x000000040b227210 */ /* 0x000fe20007f5e0ff */
[----:B------:R-:W-:Y:S01]  /*d410*/  IMAD.X R37, R37, 0x1, R24, P3 ;  /* 0x0000000125257824 */ /* 0x000fe200018e0618 */
[----:B------:R-:W-:-:S02]  /*d420*/  IADD3.X R39, PT, PT, R10, R27, RZ, P0, !PT ;  /* 0x0000001b0a277210 */ /* 0x000fc400007fe4ff */
[----:B------:R-:W-:-:S09]  /*d430*/  IADD3.X R35, PT, PT, R8, R25, RZ, P2, !PT ;  /* 0x0000001908237210 */ /* 0x000fd200017fe4ff */
.L_x_7338:
[----:B------:R-:W-:Y:S05]  /*d440*/  BSYNC.RECONVERGENT B6 ;  /* 0x0000000000067941 */ /* 0x000fea0003800200 */
.L_x_7337:
[----:B------:R-:W0:Y:S02]  /*d450*/  LDCU UR4, c[0x0][0x3ac] ;  /* 0x00007580ff0477ac */ /* 0x000e240008000800 */
[----:B0-----:R-:W-:-:S09]  /*d460*/  UISETP.NE.AND UP0, UPT, UR4, URZ, UPT ;  /* 0x000000ff0400728c */ /* 0x001fd2000bf05270 */
[----:B------:R-:W-:Y:S05]  /*d470*/  BRA.U !UP0, `(.L_x_7388) ;  /* 0x0000000108dc7547 */ /* 0x000fea000b800000 */
[----:B------:R-:W0:Y:S01]  /*d480*/  S2R R4, SR_CgaCtaId ;  /* 0x0000000000047919 */ /* 0x000e220000008800 */
[----:B------:R-:W1:Y:S01]  /*d490*/  LDC R12, c[0x0][0x360] ;  /* 0x0000d800ff0c7b82 */ /* 0x000e620000000800 */
[----:B------:R-:W-:Y:S01]  /*d4a0*/  MOV R0, 0x400 ;  /* 0x0000040000007802 */ /* 0x000fe20000000f00 */
[----:B------:R-:W-:Y:S01]  /*d4b0*/  IMAD.MOV.U32 R5, RZ, RZ, R39 ;  /* 0x000000ffff057224 */ /* 0x000fe200078e0027 */
[----:B------:R-:W-:Y:S01]  /*d4c0*/  MOV R6, R32 ;  /* 0x0000002000067202 */ /* 0x000fe20000000f00 */
[----:B------:R-:W-:Y:S01]  /*d4d0*/  IMAD.MOV.U32 R7, RZ, RZ, R33 ;  /* 0x000000ffff077224 */ /* 0x000fe200078e0021 */
[----:B------:R-:W-:Y:S01]  /*d4e0*/  IADD3 R3, PT, PT, R0, 0x10, RZ ;  /* 0x0000001000037810 */ /* 0x000fe20007ffe0ff */
[----:B------:R-:W-:Y:S01]  /*d4f0*/  IMAD.MOV.U32 R9, RZ, RZ, R35 ;  /* 0x000000ffff097224 */ /* 0x000fe200078e0023 */
[----:B------:R-:W-:Y:S01]  /*d500*/  MOV R8, R34 ;  /* 0x0000002200087202 */ /* 0x000fe20000000f00 */
[----:B------:R-:W2:Y:S01]  /*d510*/  LDC R14, c[0x0][0x364] ;  /* 0x0000d900ff0e7b82 */ /* 0x000ea20000000800 */
[----:B------:R-:W-:Y:S01]  /*d520*/  MOV R10, R36 ;  /* 0x00000024000a7202 */ /* 0x000fe20000000f00 */
[----:B------:R-:W-:-:S02]  /*d530*/  IMAD.MOV.U32 R11, RZ, RZ, R37 ;  /* 0x000000ffff0b7224 */ /* 0x000fc400078e0025 */
[----:B-1----:R-:W-:Y:S01]  /*d540*/  IMAD R0, R2, R12, R17 ;  /* 0x0000000c02007224 */ /* 0x002fe200078e0211 */
[----:B0-----:R-:W-:Y:S02]  /*d550*/  LEA R3, R4, R3, 0x18 ;  /* 0x0000000304037211 */ /* 0x001fe400078ec0ff */
[----:B------:R-:W-:Y:S02]  /*d560*/  MOV R4, R38 ;  /* 0x0000002600047202 */ /* 0x000fe40000000f00 */
[----:B--2---:R-:W-:Y:S01]  /*d570*/  ISETP.GE.U32.AND P0, PT, R14, 0x2, PT ;  /* 0x000000020e00780c */ /* 0x004fe20003f06070 */
[----:B------:R-:W-:-:S05]  /*d580*/  IMAD R13, R0, 0x20, R3 ;  /* 0x00000020000d7824 */ /* 0x000fca00078e0203 */
[----:B------:R0:W-:Y:S04]  /*d590*/  STS.128 [R13], R4 ;  /* 0x000000040d007388 */ /* 0x0001e80000000c00 */
[----:B------:R0:W-:Y:S03]  /*d5a0*/  STS.128 [R13+0x10], R8 ;  /* 0x000010080d007388 */ /* 0x0001e60000000c00 */
[----:B------:R-:W-:Y:S05]  /*d5b0*/  @!P0 BRA `(.L_x_7388) ;  /* 0x00000000008c8947 */ /* 0x000fea0003800000 */
[----:B------:R-:W-:-:S07]  /*d5c0*/  MOV R0, R14 ;  /* 0x0000000e00007202 */ /* 0x000fce0000000f00 */
.L_x_7391:
[----:B------:R-:W-:Y:S01]  /*d5d0*/  SHF.R.U32.HI R15, RZ, 0x1, R0 ;  /* 0x00000001ff0f7819 */ /* 0x000fe20000011600 */
[----:B------:R-:W-:Y:S05]  /*d5e0*/  WARPSYNC.ALL ;  /* 0x0000000000007948 */ /* 0x000fea0003800000 */
[----:B0-----:R-:W-:Y:S01]  /*d5f0*/  IMAD.IADD R5, R15, 0x1, R2 ;  /* 0x000000010f057824 */ /* 0x001fe200078e0202 */
[----:B------:R-:W-:Y:S01]  /*d600*/  BAR.SYNC.DEFER_BLOCKING 0x0 ;  /* 0x0000000000007b1d */ /* 0x000fe20000010000 */
[----:B------:R-:W-:-:S03]  /*d610*/  ISETP.GT.U32.AND P1, PT, R0, 0x3, PT ;  /* 0x000000030000780c */ /* 0x000fc60003f24070 */
[----:B------:R-:W-:Y:S02]  /*d620*/  ISETP.GE.U32.AND P0, PT, R5, R14, PT ;  /* 0x0000000e0500720c */ /* 0x000fe40003f06070 */
[----:B------:R-:W-:Y:S02]  /*d630*/  BSSY.RECONVERGENT B0, `(.L_x_7389) ;  /* 0x0000019000007945 */ /* 0x000fe40003800200 */
[----:B------:R-:W-:-:S13]  /*d640*/  ISETP.GE.U32.OR P0, PT, R2, R15, P0 ;  /* 0x0000000f0200720c */ /* 0x000fda0000706470 */
[----:B------:R-:W-:Y:S05]  /*d650*/  @P0 BRA `(.L_x_7390) ;  /* 0x0000000000580947 */ /* 0x000fea0003800000 */
[----:B------:R-:W-:-:S05]  /*d660*/  IMAD R0, R5, R12, R17 ;  /* 0x0000000c05007224 */ /* 0x000fca00078e0211 */
[----:B------:R-:W-:-:S05]  /*d670*/  LEA R0, R0, R3, 0x5 ;  /* 0x0000000300007211 */ /* 0x000fca00078e28ff */
[----:B------:R-:W0:Y:S04]  /*d680*/  LDS.128 R4, [R0] ;  /* 0x0000000000047984 */ /* 0x000e280000000c00 */
[----:B------:R-:W1:Y:S01]  /*d690*/  LDS.128 R8, [R0+0x10] ;  /* 0x0000100000087984 */ /* 0x000e620000000c00 */
[----:B0-----:R-:W-:Y:S02]  /*d6a0*/  IADD3 R38, P0, PT, R4, R38, RZ ;  /* 0x0000002604267210 */ /* 0x001fe40007f1e0ff */
[----:B------:R-:W-:Y:S02]  /*d6b0*/  IADD3 R32, P2, PT, R6, R32, RZ ;  /* 0x0000002006207210 */ /* 0x000fe40007f5e0ff */
[----:B-1----:R-:W-:Y:S01]  /*d6c0*/  IADD3 R34, P3, PT, R8, R34, RZ ;  /* 0x0000002208227210 */ /* 0x002fe20007f7e0ff */
[----:B------:R-:W-:Y:S01]  /*d6d0*/  IMAD.X R39, R5, 0x1, R39, P0 ;  /* 0x0000000105277824 */ /* 0x000fe200000e0627 */
[----:B------:R-:W-:Y:S01]  /*d6e0*/  IADD3 R36, P4, PT, R10, R36, RZ ;  /* 0x000000240a247210 */ /* 0x000fe20007f9e0ff */
[----:B------:R-:W-:Y:S01]  /*d6f0*/  IMAD.MOV.U32 R4, RZ, RZ, R38 ;  /* 0x000000ffff047224 */ /* 0x000fe200078e0026 */
[----:B------:R-:W-:Y:S01]  /*d700*/  IADD3.X R33, PT, PT, R7, R33, RZ, P2, !PT ;  /* 0x0000002107217210 */ /* 0x000fe200017fe4ff */
[----:B------:R-:W-:Y:S01]  /*d710*/  IMAD.X R35, R9, 0x1, R35, P3 ;  /* 0x0000000109237824 */ /* 0x000fe200018e0623 */
[----:B------:R-:W-:Y:S01]  /*d720*/  IADD3.X R37, PT, PT, R11, R37, RZ, P4, !PT ;  /* 0x000000250b257210 */ /* 0x000fe200027fe4ff */
[----:B------:R-:W-:Y:S01]  /*d730*/  IMAD.MOV.U32 R6, RZ, RZ, R32 ;  /* 0x000000ffff067224 */ /* 0x000fe200078e0020 */
[----:B------:R-:W-:Y:S01]  /*d740*/  MOV R5, R39 ;  /* 0x0000002700057202 */ /* 0x000fe20000000f00 */
[----:B------:R-:W-:Y:S01]  /*d750*/  IMAD.MOV.U32 R8, RZ, RZ, R34 ;  /* 0x000000ffff087224 */ /* 0x000fe200078e0022 */
[----:B------:R-:W-:Y:S01]  /*d760*/  MOV R7, R33 ;  /* 0x0000002100077202 */ /* 0x000fe20000000f00 */
[----:B------:R-:W-:Y:S01]  /*d770*/  IMAD.MOV.U32 R10, RZ, RZ, R36 ;  /* 0x000000ffff0a7224 */ /* 0x000fe200078e0024 */
[----:B------:R-:W-:-:S02]  /*d780*/  MOV R9, R35 ;  /* 0x0000002300097202 */ /* 0x000fc40000000f00 */
[----:B------:R-:W-:Y:S01]  /*d790*/  MOV R11, R37 ;  /* 0x00000025000b7202 */ /* 0x000fe20000000f00 */
[----:B------:R0:W-:Y:S04]  /*d7a0*/  STS.128 [R13], R4 ;  /* 0x000000040d007388 */ /* 0x0001e80000000c00 */
[----:B------:R0:W-:Y:S02]  /*d7b0*/  STS.128 [R13+0x10], R8 ;  /* 0x000010080d007388 */ /* 0x0001e40000000c00 */
.L_x_7390:
[----:B------:R-:W-:Y:S05]  /*d7c0*/  BSYNC.RECONVERGENT B0 ;  /* 0x0000000000007941 */ /* 0x000fea0003800200 */
.L_x_7389:
[----:B------:R-:W-:Y:S01]  /*d7d0*/  IMAD.MOV.U32 R0, RZ, RZ, R15 ;  /* 0x000000ffff007224 */ /* 0x000fe200078e000f */
[----:B------:R-:W-:Y:S06]  /*d7e0*/  @P1 BRA `(.L_x_7391) ;  /* 0xfffffffc00781947 */ /* 0x000fec000383ffff */
.L_x_7388:
[----:B------:R-:W1:Y:S02]  /*d7f0*/  LDCU UR4, c[0x0][0x3a8] ;  /* 0x00007500ff0477ac */ /* 0x000e640008000800 */
[----:B-1----:R-:W-:-:S09]  /*d800*/  UISETP.NE.AND UP0, UPT, UR4, URZ, UPT ;  /* 0x000000ff0400728c */ /* 0x002fd2000bf05270 */
[----:B------:R-:W-:Y:S05]  /*d810*/  BRA.U !UP0, `(.L_x_7392) ;  /* 0x0000000508447547 */ /* 0x000fea000b800000 */
[----:B------:R-:W1:Y:S02]  /*d820*/  LDC R14, c[0x0][0x360] ;  /* 0x0000d800ff0e7b82 */ /* 0x000e640000000800 */
[----:B-1----:R-:W-:Y:S02]  /*d830*/  ISETP.GE.U32.AND P0, PT, R14, 0x21, PT ;  /* 0x000000210e00780c */ /* 0x002fe40003f06070 */
[----:B------:R-:W-:-:S11]  /*d840*/  MOV R0, R14 ;  /* 0x0000000e00007202 */ /* 0x000fd60000000f00 */
[----:B------:R-:W-:Y:S05]  /*d850*/  @!P0 BRA `(.L_x_7393) ;  /* 0x0000000000d48947 */ /* 0x000fea0003800000 */
[----:B------:R-:W1:Y:S01]  /*d860*/  S2UR UR5, SR_CgaCtaId ;  /* 0x00000000000579c3 */ /* 0x000e620000008800 */
[----:B------:R-:W-:Y:S01]  /*d870*/  UMOV UR4, 0x400 ;  /* 0x0000040000047882 */ /* 0x000fe20000000000 */
[----:B------:R-:W-:Y:S01]  /*d880*/  IMAD R0, R2, R14, R17 ;  /* 0x0000000e02007224 */ /* 0x000fe200078e0211 */
[----:B------:R-:W-:Y:S01]  /*d890*/  UIADD3 UR4, UPT, UPT, UR4, 0x10, URZ ;  /* 0x0000001004047890 */ /* 0x000fe2000fffe0ff */
[----:B0-----:R-:W-:Y:S01]  /*d8a0*/  IMAD.MOV.U32 R4, RZ, RZ, R38 ;  /* 0x000000ffff047224 */ /* 0x001fe200078e0026 */
[----:B------:R-:W-:Y:S01]  /*d8b0*/  MOV R5, R39 ;  /* 0x0000002700057202 */ /* 0x000fe20000000f00 */
[----:B------:R-:W-:Y:S01]  /*d8c0*/  IMAD.MOV.U32 R6, RZ, RZ, R32 ;  /* 0x000000ffff067224 */ /* 0x000fe200078e0020 */
[----:B------:R-:W-:Y:S01]  /*d8d0*/  MOV R7, R33 ;  /* 0x0000002100077202 */ /* 0x000fe20000000f00 */
[----:B------:R-:W-:Y:S01]  /*d8e0*/  IMAD.MOV.U32 R8, RZ, RZ, R34 ;  /* 0x000000ffff087224 */ /* 0x000fe200078e0022 */
[----:B------:R-:W-:Y:S01]  /*d8f0*/  MOV R9, R35 ;  /* 0x0000002300097202 */ /* 0x000fe20000000f00 */
[----:B------:R-:W-:Y:S01]  /*d900*/  IMAD.MOV.U32 R10, RZ, RZ, R36 ;  /* 0x000000ffff0a7224 */ /* 0x000fe200078e0024 */
[----:B------:R-:W-:-:S02]  /*d910*/  MOV R11, R37 ;  /* 0x00000025000b7202 */ /* 0x000fc40000000f00 */
[----:B------:R-:W-:Y:S01]  /*d920*/  ISETP.GE.U32.AND P0, PT, R14, 0x40, PT ;  /* 0x000000400e00780c */ /* 0x000fe20003f06070 */
[----:B-1----:R-:W-:-:S06]  /*d930*/  ULEA UR4, UR5, UR4, 0x18 ;  /* 0x0000000405047291 */ /* 0x002fcc000f8ec0ff */
[----:B------:R-:W-:Y:S01]  /*d940*/  LEA R3, R0, UR4, 0x5 ;  /* 0x0000000400037c11 */ /* 0x000fe2000f8e28ff */
[----:B------:R-:W-:-:S04]  /*d950*/  IMAD.MOV.U32 R0, RZ, RZ, 0x20 ;  /* 0x00000020ff007424 */ /* 0x000fc800078e00ff */
[----:B------:R1:W-:Y:S04]  /*d960*/  STS.128 [R3], R4 ;  /* 0x0000000403007388 */ /* 0x0003e80000000c00 */
[----:B------:R1:W-:Y:S01]  /*d970*/  STS.128 [R3+0x10], R8 ;  /* 0x0000100803007388 */ /* 0x0003e20000000c00 */
[----:B------:R-:W-:Y:S05]  /*d980*/  @!P0 BRA `(.L_x_7393) ;  /* 0x0000000000888947 */ /* 0x000fea0003800000 */
[----:B-1----:R-:W-:-:S07]  /*d990*/  MOV R4, R14 ;  /* 0x0000000e00047202 */ /* 0x002fce0000000f00 */
.L_x_7396:
        /* <DEDUP_REMOVED lines=30> */
.L_x_7395:
[----:B------:R-:W-:Y:S05]  /*db80*/  BSYNC.RECONVERGENT B0 ;  /* 0x0000000000007941 */ /* 0x000fea0003800200 */
.L_x_7394:
[----:B0-----:R-:W-:Y:S01]  /*db90*/  IMAD.MOV.U32 R4, RZ, RZ, R16 ;  /* 0x000000ffff047224 */ /* 0x001fe200078e0010 */
[----:B------:R-:W-:Y:S06]  /*dba0*/  @P1 BRA `(.L_x_7396) ;  /* 0xfffffffc007c1947 */ /* 0x000fec000383ffff */
.L_x_7393:
[----:B------:R-:W-:Y:S01]  /*dbb0*/  ISETP.GE.U32.AND P0, PT, R0, 0x2, PT ;  /* 0x000000020000780c */ /* 0x000fe20003f06070 */
[----:B------:R-:W-:Y:S05]  /*dbc0*/  WARPSYNC.ALL ;  /* 0x0000000000007948 */ /* 0x000fea0003800000 */
[----:B------:R-:W-:Y:S07]  /*dbd0*/  BAR.SYNC.DEFER_BLOCKING 0x0 ;  /* 0x0000000000007b1d */ /* 0x000fee0000010000 */
[----:B------:R-:W-:Y:S05]  /*dbe0*/  @!P0 BRA `(.L_x_7392) ;  /* 0x0000000000508947 */ /* 0x000fea0003800000 */
[----:B-1----:R-:W-:-:S07]  /*dbf0*/  HFMA2 R3, -RZ, RZ, 0, 5.9604644775390625e-08 ;  /* 0x00000001ff037431 */ /* 0x002fce00000001ff */
.L_x_7397:
[----:B0-----:R-:W0:Y:S04]  /*dc00*/  SHFL.DOWN PT, R7, R32, R3, 0x1f ;  /* 0x08001f0320077589 */ /* 0x001e2800000e0000 */
[----:B------:R-:W1:Y:S04]  /*dc10*/  SHFL.DOWN PT, R11, R36, R3, 0x1f ;  /* 0x08001f03240b7589 */ /* 0x000e6800000e0000 */
[----:B------:R-:W2:Y:S04]  /*dc20*/  SHFL.DOWN PT, R5, R38, R3, 0x1f ;  /* 0x08001f0326057589 */ /* 0x000ea800000e0000 */
[----:B------:R-:W3:Y:S04]  /*dc30*/  SHFL.DOWN PT, R9, R34, R3, 0x1f ;  /* 0x08001f0322097589 */ /* 0x000ee800000e0000 */
[----:B------:R-:W4:Y:S04]  /*dc40*/  SHFL.DOWN PT, R4, R39, R3, 0x1f ;  /* 0x08001f0327047589 */ /* 0x000f2800000e0000 */
[----:B------:R-:W5:Y:S04]  /*dc50*/  SHFL.DOWN PT, R6, R33, R3, 0x1f ;  /* 0x08001f0321067589 */ /* 0x000f6800000e0000 */
[----:B------:R-:W5:Y:S01]  /*dc60*/  SHFL.DOWN PT, R8, R35, R3, 0x1f ;  /* 0x08001f0323087589 */ /* 0x000f6200000e0000 */
[----:B0-----:R-:W-:-:S03]  /*dc70*/  IADD3 R32, P2, PT, R7, R32, RZ ;  /* 0x0000002007207210 */ /* 0x001fc60007f5e0ff */
[----:B------:R0:W5:Y:S01]  /*dc80*/  SHFL.DOWN PT, R10, R37, R3, 0x1f ;  /* 0x08001f03250a7589 */ /* 0x00016200000e0000 */
[----:B-1----:R-:W-:Y:S02]  /*dc90*/  IADD3 R36, P4, PT, R11, R36, RZ ;  /* 0x000000240b247210 */ /* 0x002fe40007f9e0ff */
[----:B--2---:R-:W-:Y:S02]  /*dca0*/  IADD3 R38, P1, PT, R5, R38, RZ ;  /* 0x0000002605267210 */ /* 0x004fe40007f3e0ff */
[----:B---3--:R-:W-:Y:S01]  /*dcb0*/  IADD3 R34, P3, PT, R9, R34, RZ ;  /* 0x0000002209227210 */ /* 0x008fe20007f7e0ff */
[----:B0-----:R-:W-:Y:S01]  /*dcc0*/  IMAD.SHL.U32 R3, R3, 0x2, RZ ;  /* 0x0000000203037824 */ /* 0x001fe200078e00ff */
[----:B----4-:R-:W-:-:S04]  /*dcd0*/  IADD3.X R39, PT, PT, R4, R39, RZ, P1, !PT ;  /* 0x0000002704277210 */ /* 0x010fc80000ffe4ff */
[----:B------:R-:W-:Y:S01]  /*dce0*/  ISETP.GE.AND P0, PT, R3, R0, PT ;  /* 0x000000000300720c */ /* 0x000fe20003f06270 */
[----:B-----5:R-:W-:Y:S01]  /*dcf0*/  IMAD.X R33, R6, 0x1, R33, P2 ;  /* 0x0000000106217824 */ /* 0x020fe200010e0621 */
[----:B------:R-:W-:Y:S01]  /*dd00*/  IADD3.X R35, PT, PT, R8, R35, RZ, P3, !PT ;  /* 0x0000002308237210 */ /* 0x000fe20001ffe4ff */
[----:B------:R-:W-:-:S10]  /*dd10*/  IMAD.X R37, R10, 0x1, R37, P4 ;  /* 0x000000010a257824 */ /* 0x000fd400020e0625 */
[----:B------:R-:W-:Y:S05]  /*dd20*/  @!P0 BRA `(.L_x_7397) ;  /* 0xfffffffc00b48947 */ /* 0x000fea000383ffff */
.L_x_7392:
[----:B------:R-:W2:Y:S01]  /*dd30*/  LDC R0, c[0x0][0x564] ;  /* 0x00015900ff007b82 */ /* 0x000ea20000000800 */
[----:B------:R-:W-:Y:S01]  /*dd40*/  IMAD.MOV.U32 R24, RZ, RZ, RZ ;  /* 0x000000ffff187224 */ /* 0x000fe200078e00ff */
[C---:B--2---:R-:W-:Y:S02]  /*dd50*/  ISETP.NE.AND P0, PT, R0.reuse, RZ, PT ;  /* 0x000000ff0000720c */ /* 0x044fe40003f05270 */
[----:B------:R-:W-:-:S04]  /*dd60*/  IADD3 R14, PT, PT, R0, -0x1, RZ ;  /* 0xffffffff000e7810 */ /* 0x000fc80007ffe0ff */
[----:B------:R-:W-:-:S04]  /*dd70*/  VIMNMX.U32 R0, PT, PT, R14, 0x18, PT ;  /* 0x000000180e007848 */ /* 0x000fc80003fe0000 */
[----:B------:R-:W-:-:S03]  /*dd80*/  IADD3 R0, PT, PT, R0, 0x1, RZ ;  /* 0x0000000100007810 */ /* 0x000fc60007ffe0ff */
[----:B------:R-:W-:Y:S05]  /*dd90*/  @!P0 BRA `(.L_x_7398) ;  /* 0x0000001000488947 */ /* 0x000fea0003800000 */
[----:B------:R-:W2:Y:S01]  /*dda0*/  LDCU.64 UR6, c[0x0][0x568] ;  /* 0x0000ad00ff0677ac */ /* 0x000ea20008000a00 */
[----:B01----:R-:W-:Y:S01]  /*ddb0*/  MOV R5, R23 ;  /* 0x0000001700057202 */ /* 0x003fe20000000f00 */
[----:B------:R-:W-:Y:S01]  /*ddc0*/  IMAD.MOV.U32 R4, RZ, RZ, RZ ;  /* 0x000000ffff047224 */ /* 0x000fe200078e00ff */
[----:B------:R-:W-:Y:S01]  /*ddd0*/  ISETP.NE.AND P1, PT, R14, RZ, PT ;  /* 0x000000ff0e00720c */ /* 0x000fe20003f25270 */
[----:B------:R-:W0:Y:S01]  /*dde0*/  LDCU UR5, c[0x0][0x570] ;  /* 0x0000ae00ff0577ac */ /* 0x000e220008000800 */
[----:B------:R-:W1:Y:S01]  /*ddf0*/  LDCU UR4, c[0x0][0x694] ;  /* 0x0000d280ff0477ac */ /* 0x000e620008000800 */
[----:B--2---:R-:W-:-:S05]  /*de00*/  IMAD.HI.U32 R4, R23, UR7, R4 ;  /* 0x0000000717047c27 */ /* 0x004fca000f8e0004 */
[----:B0-----:R-:W-:-:S05]  /*de10*/  SHF.R.U32.HI R5, RZ, UR5, R4 ;  /* 0x00000005ff057c19 */ /* 0x001fca0008011604 */
[----:B------:R-:W-:-:S04]  /*de20*/  IMAD.MOV R3, RZ, RZ, -R5 ;  /* 0x000000ffff037224 */ /* 0x000fc800078e0a05 */
[----:B------:R-:W-:-:S04]  /*de30*/  IMAD R3, R3, UR6, R23 ;  /* 0x0000000603037c24 */ /* 0x000fc8000f8e0217 */
[----:B-1----:R-:W-:Y:S01]  /*de40*/  IMAD R24, R3, UR4, RZ ;  /* 0x0000000403187c24 */ /* 0x002fe2000f8e02ff */
        /* <DEDUP_REMOVED lines=263> */
.L_x_7398:
[----:B------:R-:W-:Y:S01]  /*eec0*/  MOV R19, RZ ;  /* 0x000000ff00137202 */ /* 0x000fe20000000f00 */
[----:B------:R-:W-:Y:S06]  /*eed0*/  @!P0 BRA `(.L_x_7399) ;  /* 0x0000001000488947 */ /* 0x000fec0003800000 */
[----:B------:R-:W2:Y:S01]  /*eee0*/  LDCU.64 UR6, c[0x0][0x568] ;  /* 0x0000ad00ff0677ac */ /* 0x000ea20008000a00 */
[----:B01----:R-:W-:Y:S02]  /*eef0*/  HFMA2 R4, -RZ, RZ, 0, 0 ;  /* 0x00000000ff047431 */ /* 0x003fe400000001ff */
[----:B------:R-:W-:Y:S01]  /*ef00*/  VIADD R5, R23, 0x1 ;  /* 0x0000000117057836 */ /* 0x000fe20000000000 */
        /* <DEDUP_REMOVED lines=271> */
.L_x_7399:
[----:B------:R-:W-:Y:S01]  /*10000*/  MOV R18, RZ ;  /* 0x000000ff00127202 */ /* 0x000fe20000000f00 */
[----:B------:R-:W-:Y:S06]  /*10010*/  @!P0 BRA `(.L_x_7400) ;  /* 0x0000001000488947 */ /* 0x000fec0003800000 */
[----:B------:R-:W2:Y:S01]  /*10020*/  LDCU.64 UR6, c[0x0][0x568] ;  /* 0x0000ad00ff0677ac */ /* 0x000ea20008000a00 */
[----:B01----:R-:W-:Y:S01]  /*10030*/  MOV R4, RZ ;  /* 0x000000ff00047202 */ /* 0x003fe20000000f00 */
        /* <DEDUP_REMOVED lines=272> */
.L_x_7400:
        /* <DEDUP_REMOVED lines=276> */
.L_x_7401:
[----:B------:R-:W2:Y:S01]  /*12280*/  LDCU.64 UR4, c[0x0][0x778] ;  /* 0x0000ef00ff0477ac */ /* 0x000ea20008000a00 */
[----:B------:R-:W-:Y:S02]  /*12290*/  PLOP3.LUT P0, PT, PT, PT, PT, 0x80, 0x8 ;  /* 0x000000000008781c */ /* 0x000fe40003f0f070 */
[----:B01----:R-:W-:Y:S01]  /*122a0*/  CS2R R4, SRZ ;  /* 0x0000000000047805 */ /* 0x003fe2000001ff00 */
[----:B--2---:R-:W-:-:S04]  /*122b0*/  UISETP.NE.U32.AND UP0, UPT, UR4, URZ, UPT ;  /* 0x000000ff0400728c */ /* 0x004fc8000bf05070 */
[----:B------:R-:W-:-:S09]  /*122c0*/  UISETP.NE.AND.EX UP0, UPT, UR5, URZ, UPT, UP0 ;  /* 0x000000ff0500728c */ /* 0x000fd2000bf05300 */
[----:B------:R-:W-:Y:S05]  /*122d0*/  BRA.U !UP0, `(.L_x_7402) ;  /* 0x00000005083c7547 */ /* 0x000fea000b800000 */
[----:B------:R-:W-:Y:S01]  /*122e0*/  BSSY.RECONVERGENT B0, `(.L_x_7403) ;  /* 0x0000019000007945 */ /* 0x000fe20003800200 */
[----:B------:R-:W-:Y:S01]  /*122f0*/  MOV R8, 0x2 ;  /* 0x0000000200087802 */ /* 0x000fe20000000f00 */
[----:B------:R-:W-:-:S07]  /*12300*/  IMAD.MOV.U32 R3, RZ, RZ, 0x8 ;  /* 0x00000008ff037424 */ /* 0x000fce00078e00ff */
.L_x_7404:
[----:B------:R-:W0:Y:S08]  /*12310*/  I2F.U32.RP R6, R3 ;  /* 0x0000000300067306 */ /* 0x000e300000209000 */
[----:B0-----:R-:W0:Y:S02]  /*12320*/  MUFU.RCP R6, R6 ;  /* 0x0000000600067308 */ /* 0x001e240000001000 */
[----:B0-----:R-:W-:-:S06]  /*12330*/  IADD3 R4, PT, PT, R6, 0xffffffe, RZ ;  /* 0x0ffffffe06047810 */ /* 0x001fcc0007ffe0ff */
[----:B------:R0:W1:Y:S02]  /*12340*/  F2I.FTZ.U32.TRUNC.NTZ R5, R4 ;  /* 0x0000000400057305 */ /* 0x000064000021f000 */
[----:B0-----:R-:W-:Y:S02]  /*12350*/  HFMA2 R4, -RZ, RZ, 0, 0 ;  /* 0x00000000ff047431 */ /* 0x001fe400000001ff */
[----:B-1----:R-:W-:-:S04]  /*12360*/  IMAD.MOV R10, RZ, RZ, -R5 ;  /* 0x000000ffff0a7224 */ /* 0x002fc800078e0a05 */
[-C--:B------:R-:W-:Y:S01]  /*12370*/  IMAD R7, R10, R3.reuse, RZ ;  /* 0x000000030a077224 */ /* 0x080fe200078e02ff */
[----:B------:R-:W-:-:S03]  /*12380*/  MOV R10, R3 ;  /* 0x00000003000a7202 */ /* 0x000fc60000000f00 */
        /* <DEDUP_REMOVED lines=9> */
[----:B------:R-:W-:-:S05]  /*12420*/  @P1 IMAD.IADD R8, R8, 0x1, -R3 ;  /* 0x0000000108081824 */ /* 0x000fca00078e0a03 */
[----:B------:R-:W-:Y:S01]  /*12430*/  SEL R3, R7, R8, !P0 ;  /* 0x0000000807037207 */ /* 0x000fe20004000000 */
[----:B------:R-:W-:-:S03]  /*12440*/  IMAD.MOV.U32 R8, RZ, RZ, R10 ;  /* 0x000000ffff087224 */ /* 0x000fc600078e000a */
[----:B------:R-:W-:-:S13]  /*12450*/  ISETP.NE.AND P1, PT, R3, RZ, PT ;  /* 0x000000ff0300720c */ /* 0x000fda0003f25270 */
[----:B------:R-:W-:Y:S05]  /*12460*/  @P1 BRA `(.L_x_7404) ;  /* 0xfffffffc00a81947 */ /* 0x000fea000383ffff */
[----:B------:R-:W-:Y:S05]  /*12470*/  BSYNC.RECONVERGENT B0 ;  /* 0x0000000000007941 */ /* 0x000fea0003800200 */
.L_x_7403:
        /* <DEDUP_REMOVED lines=9> */
[-C--:B------:R-:W-:Y:S01]  /*12510*/  @P1 IADD3 R3, PT, PT, R3, -R10.reuse, RZ ;  /* 0x8000000a03031210 */ /* 0x080fe20007ffe0ff */
[----:B------:R-:W-:Y:S01]  /*12520*/  @P1 VIADD R4, R4, 0x1 ;  /* 0x0000000104041836 */ /* 0x000fe20000000000 */
[-C--:B------:R-:W-:Y:S02]  /*12530*/  @P3 IADD3 R5, PT, PT, R5, -R10.reuse, RZ ;  /* 0x8000000a05053210 */ /* 0x080fe40007ffe0ff */
[-C--:B------:R-:W-:Y:S02]  /*12540*/  ISETP.GE.U32.AND P2, PT, R3, R10.reuse, PT ;  /* 0x0000000a0300720c */ /* 0x080fe40003f46070 */
[----:B------:R-:W-:Y:S02]  /*12550*/  ISETP.GE.U32.AND P1, PT, R5, R10, PT ;  /* 0x0000000a0500720c */ /* 0x000fe40003f26070 */
[----:B------:R-:W-:-:S09]  /*12560*/  @P3 IADD3 R6, PT, PT, R6, 0x1, RZ ;  /* 0x0000000106063810 */ /* 0x000fd20007ffe0ff */
[----:B------:R-:W-:Y:S02]  /*12570*/  @P2 VIADD R4, R4, 0x1 ;  /* 0x0000000104042836 */ /* 0x000fe40000000000 */
[----:B------:R-:W-:-:S03]  /*12580*/  @P1 VIADD R6, R6, 0x1 ;  /* 0x0000000106061836 */ /* 0x000fc60000000000 */
[C---:B------:R-:W-:Y:S02]  /*12590*/  SEL R5, R7.reuse, R4, !P0 ;  /* 0x0000000407057207 */ /* 0x040fe40004000000 */
[----:B------:R-:W-:-:S03]  /*125a0*/  SEL R3, R7, R6, !P0 ;  /* 0x0000000607037207 */ /* 0x000fc60004000000 */
[----:B------:R-:W-:-:S05]  /*125b0*/  IMAD.WIDE.U32 R4, R5, R24, RZ ;  /* 0x0000001805047225 */ /* 0x000fca00078e00ff */
[----:B------:R-:W-:-:S13]  /*125c0*/  LOP3.LUT P2, RZ, R5, 0xf, RZ, 0xc0, !PT ;  /* 0x0000000f05ff7812 */ /* 0x000fda000784c0ff */
[----:B------:R-:W-:Y:S05]  /*125d0*/  @P2 BRA `(.L_x_7406) ;  /* 0x0000000000542947 */ /* 0x000fea0003800000 */
[----:B------:R-:W0:Y:S01]  /*125e0*/  I2F.U32.RP R5, R3 ;  /* 0x0000000300057306 */ /* 0x000e220000209000 */
[----:B------:R-:W-:Y:S01]  /*125f0*/  IMAD.MOV R9, RZ, RZ, -R3 ;  /* 0x000000ffff097224 */ /* 0x000fe200078e0a03 */
[----:B------:R-:W-:-:S06]  /*12600*/  ISETP.NE.U32.AND P2, PT, R3, RZ, PT ;  /* 0x000000ff0300720c */ /* 0x000fcc0003f45070 */
[----:B0-----:R-:W0:Y:S02]  /*12610*/  MUFU.RCP R5, R5 ;  /* 0x0000000500057308 */ /* 0x001e240000001000 */
[----:B0-----:R-:W-:Y:S02]  /*12620*/  IADD3 R6, PT, PT, R5, 0xffffffe, RZ ;  /* 0x0ffffffe05067810 */ /* 0x001fe40007ffe0ff */
[----:B------:R-:W-:-:S04]  /*12630*/  MOV R5, RZ ;  /* 0x000000ff00057202 */ /* 0x000fc80000000f00 */
[----:B------:R0:W1:Y:S02]  /*12640*/  F2I.FTZ.U32.TRUNC.NTZ R7, R6 ;  /* 0x0000000600077305 */ /* 0x000064000021f000 */
[----:B0-----:R-:W-:Y:S02]  /*12650*/  HFMA2 R6, -RZ, RZ, 0, 0 ;  /* 0x00000000ff067431 */ /* 0x001fe400000001ff */
[----:B-1----:R-:W-:-:S04]  /*12660*/  IMAD R9, R9, R7, RZ ;  /* 0x0000000709097224 */ /* 0x002fc800078e02ff */
[----:B------:R-:W-:-:S06]  /*12670*/  IMAD.HI.U32 R7, R7, R9, R6 ;  /* 0x0000000907077227 */ /* 0x000fcc00078e0006 */
[----:B------:R-:W-:-:S04]  /*12680*/  IMAD.HI.U32 R7, R7, R4, RZ ;  /* 0x0000000407077227 */ /* 0x000fc800078e00ff */
[----:B------:R-:W-:-:S04]  /*12690*/  IMAD.MOV R8, RZ, RZ, -R7 ;  /* 0x000000ffff087224 */ /* 0x000fc800078e0a07 */
[----:B------:R-:W-:-:S05]  /*126a0*/  IMAD R4, R3, R8, R4 ;  /* 0x0000000803047224 */ /* 0x000fca00078e0204 */
[----:B------:R-:W-:-:S13]  /*126b0*/  ISETP.GE.U32.AND P0, PT, R4, R3, PT ;  /* 0x000000030400720c */ /* 0x000fda0003f06070 */
[----:B------:R-:W-:Y:S01]  /*126c0*/  @P0 IADD3 R4, PT, PT, -R3, R4, RZ ;  /* 0x0000000403040210 */ /* 0x000fe20007ffe1ff */
[----:B------:R-:W-:-:S03]  /*126d0*/  @P0 VIADD R7, R7, 0x1 ;  /* 0x0000000107070836 */ /* 0x000fc60000000000 */
[----:B------:R-:W-:-:S13]  /*126e0*/  ISETP.GE.U32.AND P1, PT, R4, R3, PT ;  /* 0x000000030400720c */ /* 0x000fda0003f26070 */
[----:B------:R-:W-:Y:S02]  /*126f0*/  @P1 IADD3 R7, PT, PT, R7, 0x1, RZ ;  /* 0x0000000107071810 */ /* 0x000fe40007ffe0ff */
[----:B------:R-:W-:-:S05]  /*12700*/  @!P2 LOP3.LUT R7, RZ, R3, RZ, 0x33, !PT ;  /* 0x00000003ff07a212 */ /* 0x000fca00078e33ff */
[----:B------:R-:W-:Y:S01]  /*12710*/  IMAD.MOV.U32 R4, RZ, RZ, R7 ;  /* 0x000000ffff047224 */ /* 0x000fe200078e0007 */
[----:B------:R-:W-:Y:S06]  /*12720*/  BRA `(.L_x_7407) ;  /* 0x0000000000087947 */ /* 0x000fec0003800000 */
.L_x_7406:
[----:B------:R-:W-:-:S07]  /*12730*/  MOV R6, 0x12750 ;  /* 0x0001275000067802 */ /* 0x000fce0000000f00 */
[----:B------:R-:W-:Y:S05]  /*12740*/  CALL.REL.NOINC `($__internal_18_$__cuda_sm20_div_u64) ;  /* 0x0000007400dc7944 */ /* 0x000fea0003c00000 */
.L_x_7407:
[----:B------:R-:W-:Y:S05]  /*12750*/  BSYNC.RECONVERGENT B0 ;  /* 0x0000000000007941 */ /* 0x000fea0003800200 */
.L_x_7405:
[----:B------:R-:W0:Y:S02]  /*12760*/  LDCU.64 UR4, c[0x0][0x778] ;  /* 0x0000ef00ff0477ac */ /* 0x000e240008000a00 */
[----:B0-----:R-:W-:Y:S02]  /*12770*/  UISETP.NE.U32.AND UP0, UPT, UR4, URZ, UPT ;  /* 0x000000ff0400728c */ /* 0x001fe4000bf05070 */
[----:B------:R-:W-:Y:S02]  /*12780*/  IADD3 R4, P1, PT, R4, UR4, RZ ;  /* 0x0000000404047c10 */ /* 0x000fe4000ff3e0ff */
[----:B------:R-:W-:Y:S02]  /*12790*/  UISETP.NE.AND.EX UP0, UPT, UR5, URZ, UPT, UP0 ;  /* 0x000000ff0500728c */ /* 0x000fe4000bf05300 */
[----:B------:R-:W-:-:S04]  /*127a0*/  IADD3.X R5, PT, PT, R5, UR5, RZ, P1, !PT ;  /* 0x0000000505057c10 */ /* 0x000fc80008ffe4ff */
[----:B------:R-:W-:-:S04]  /*127b0*/  PLOP3.LUT P0, PT, PT, PT, UP0, 0x80, 0x8 ;  /* 0x000000000008781c */ /* 0x000fc80003f0f008 */
[----:B------:R-:W-:-:S13]  /*127c0*/  PLOP3.LUT P0, PT, P0, PT, PT, 0x8, 0x80 ;  /* 0x000000000080781c */ /* 0x000fda000070e170 */
.L_x_7402:
[----:B------:R-:W0:Y:S02]  /*127d0*/  LDCU UR4, c[0x0][0x3b0] ;  /* 0x00007600ff0477ac */ /* 0x000e240008000800 */
[----:B0-----:R-:W-:-:S09]  /*127e0*/  UISETP.NE.AND UP0, UPT, UR4, URZ, UPT ;  /* 0x000000ff0400728c */ /* 0x001fd2000bf05270 */
[----:B------:R-:W-:Y:S05]  /*127f0*/  BRA.U !UP0, `(.L_x_7408) ;  /* 0x0000006508c47547 */ /* 0x000fea000b800000 */
[----:B------:R-:W0:Y:S01]  /*12800*/  S2R R3, SR_CTAID.X ;  /* 0x0000000000037919 */ /* 0x000e220000002500 */
[----:B------:R-:W1:Y:S01]  /*12810*/  LDCU UR4, c[0x0][0x3b4] ;  /* 0x00007680ff0477ac */ /* 0x000e620008000800 */
[----:B------:R-:W-:Y:S01]  /*12820*/  IMAD.MOV.U32 R22, RZ, RZ, RZ ;  /* 0x000000ffff167224 */ /* 0x000fe200078e00ff */
[----:B------:R-:W2:Y:S01]  /*12830*/  LDCU UR7, c[0x0][0x564] ;  /* 0x0000ac80ff0777ac */ /* 0x000ea20008000800 */
[----:B------:R-:W3:Y:S01]  /*12840*/  LDCU UR5, c[0x0][0x3b8] ;  /* 0x00007700ff0577ac */ /* 0x000ee20008000800 */
[----:B------:R-:W0:Y:S01]  /*12850*/  LDCU UR6, c[0x0][0x3a0] ;  /* 0x00007400ff0677ac */ /* 0x000e220008000800 */
[----:B-1----:R-:W-:Y:S01]  /*12860*/  IMAD R7, R17, UR4, RZ ;  /* 0x0000000411077c24 */ /* 0x002fe2000f8e02ff */
[----:B--2---:R-:W-:-:S03]  /*12870*/  UISETP.NE.AND UP0, UPT, UR7, URZ, UPT ;  /* 0x000000ff0700728c */ /* 0x004fc6000bf05270 */
[----:B---3--:R-:W-:-:S04]  /*12880*/  IMAD R6, R2, UR5, R7 ;  /* 0x0000000502067c24 */ /* 0x008fc8000f8e0207 */
[----:B0-----:R-:W-:-:S05]  /*12890*/  IMAD R6, R3, UR6, R6 ;  /* 0x0000000603067c24 */ /* 0x001fca000f8e0206 */
        /* <DEDUP_REMOVED lines=275> */
.L_x_7409:
[----:B------:R-:W-:Y:S01]  /*139d0*/  IMAD.MOV.U32 R19, RZ, RZ, RZ ;  /* 0x000000ffff137224 */ /* 0x000fe200078e00ff */
        /* <DEDUP_REMOVED lines=275> */
.L_x_7410:
        /* <DEDUP_REMOVED lines=276> */
.L_x_7411:
        /* <DEDUP_REMOVED lines=276> */
.L_x_7412:
        /* <DEDUP_REMOVED lines=22> */
[----:B------:R0:W-:Y:S04]  /*16ef0*/  STG.E.64 desc[UR36][R6.64], R38 ;  /* 0x0000002606007986 */ /* 0x0001e8000c101b24 */
[----:B------:R0:W-:Y:S04]  /*16f00*/  STG.E.64 desc[UR36][R6.64+0x8], R32 ;  /* 0x0000082006007986 */ /* 0x0001e8000c101b24 */
[----:B------:R0:W-:Y:S04]  /*16f10*/  STG.E.64 desc[UR36][R6.64+0x10], R34 ;  /* 0x0000102206007986 */ /* 0x0001e8000c101b24 */
[----:B------:R0:W-:Y:S02]  /*16f20*/  STG.E.64 desc[UR36][R6.64+0x18], R36 ;  /* 0x0000182406007986 */ /* 0x0001e4000c101b24 */
.L_x_7414:
[----:B------:R-:W-:Y:S05]  /*16f30*/  BSYNC.RECONVERGENT B0 ;  /* 0x0000000000007941 */ /* 0x000fea0003800200 */
.L_x_7413:
        /* <DEDUP_REMOVED lines=35> */
.L_x_7416:
[----:B------:R-:W-:Y:S05]  /*17170*/  BSYNC.RECONVERGENT B0 ;  /* 0x0000000000007941 */ /* 0x000fea0003800200 */
.L_x_7415:
        /* <DEDUP_REMOVED lines=20> */
[----:B--2---:R-:W-:Y:S01]  /*172c0*/  MOV R30, UR10 ;  /* 0x0000000a001e7c02 */ /* 0x004fe20008000f00 */
[----:B------:R-:W-:-:S07]  /*172d0*/  IMAD.U32 R31, RZ, RZ, UR11 ;  /* 0x0000000bff1f7e24 */ /* 0x000fce000f8e00ff */
[----:B------:R-:W-:Y:S05]  /*172e0*/  BRA.U !UP0, `(.L_x_7418) ;  /* 0x0000000108a87547 */ /* 0x000fea000b800000 */
[----:B------:R-:W1:Y:S01]  /*172f0*/  LDCU UR5, c[0x0][0x360] ;  /* 0x00006c00ff0577ac */ /* 0x000e620008000800 */
[----:B------:R-:W-:Y:S01]  /*17300*/  MOV R28, UR10 ;  /* 0x0000000a001c7c02 */ /* 0x000fe20008000f00 */
[----:B------:R-:W-:Y:S01]  /*17310*/  IMAD.U32 R29, RZ, RZ, UR11 ;  /* 0x0000000bff1d7e24 */ /* 0x000fe2000f8e00ff */
[----:B------:R-:W-:Y:S01]  /*17320*/  MOV R26, UR10 ;  /* 0x0000000a001a7c02 */ /* 0x000fe20008000f00 */
[----:B------:R-:W2:Y:S01]  /*17330*/  LDCU UR8, c[0x0][0x3a4] ;  /* 0x00007480ff0877ac */ /* 0x000ea20008000800 */
[----:B------:R-:W-:Y:S01]  /*17340*/  IMAD.U32 R27, RZ, RZ, UR11 ;  /* 0x0000000bff1b7e24 */ /* 0x000fe2000f8e00ff */
[----:B------:R-:W-:Y:S01]  /*17350*/  MOV R24, UR10 ;  /* 0x0000000a00187c02 */ /* 0x000fe20008000f00 */
[----:B------:R-:W-:Y:S02]  /*17360*/  IMAD.U32 R25, RZ, RZ, UR11 ;  /* 0x0000000bff197e24 */ /* 0x000fe4000f8e00ff */
        /* <DEDUP_REMOVED lines=8> */
[----:B------:R-:W-:Y:S01]  /*173f0*/  MOV R26, UR10 ;  /* 0x0000000a001a7c02 */ /* 0x000fe20008000f00 */
[----:B------:R-:W-:Y:S01]  /*17400*/  IMAD.U32 R27, RZ, RZ, UR11 ;  /* 0x0000000bff1b7e24 */ /* 0x000fe2000f8e00ff */
[----:B------:R-:W-:Y:S01]  /*17410*/  MOV R24, UR10 ;  /* 0x0000000a00187c02 */ /* 0x000fe20008000f00 */
[----:B------:R-:W-:Y:S01]  /*17420*/  IMAD.U32 R25, RZ, RZ, UR11 ;  /* 0x0000000bff197e24 */ /* 0x000fe2000f8e00ff */
[----:B------:R-:W3:Y:S01]  /*17430*/  LDC.64 R20, c[0x0][0x780] ;  /* 0x0001e000ff147b82 */ /* 0x000ee20000000a00 */
[----:B-1----:R-:W-:-:S02]  /*17440*/  IMAD R3, R3, UR7, RZ ;  /* 0x0000000703037c24 */ /* 0x002fc4000f8e02ff */
[----:B--2---:R-:W-:-:S07]  /*17450*/  IMAD R23, R23, UR5, RZ ;  /* 0x0000000517177c24 */ /* 0x004fce000f8e02ff */
.L_x_7421:
[----:B0-----:R-:W-:-:S05]  /*17460*/  IADD3 R7, PT, PT, R3, R0, RZ ;  /* 0x0000000003077210 */ /* 0x001fca0007ffe0ff */
[----:B---3--:R-:W-:-:S05]  /*17470*/  IMAD.WIDE.U32 R6, R7, 0x20, R20 ;  /* 0x0000002007067825 */ /* 0x008fca00078e0014 */
[----:B------:R-:W2:Y:S04]  /*17480*/  LDG.E.64 R10, desc[UR36][R6.64+0x8] ;  /* 0x00000824060a7981 */ /* 0x000ea8000c1e1b00 */
[----:B------:R-:W3:Y:S04]  /*17490*/  LDG.E.64 R14, desc[UR36][R6.64+0x18] ;  /* 0x00001824060e7981 */ /* 0x000ee8000c1e1b00 */
[----:B------:R-:W4:Y:S04]  /*174a0*/  LDG.E.64 R8, desc[UR36][R6.64] ;  /* 0x0000002406087981 */ /* 0x000f28000c1e1b00 */
[----:B------:R-:W5:Y:S01]  /*174b0*/  LDG.E.64 R12, desc[UR36][R6.64+0x10] ;  /* 0x00001024060c7981 */ /* 0x000f62000c1e1b00 */
[----:B------:R-:W-:-:S05]  /*174c0*/  IMAD.IADD R0, R23, 0x1, R0 ;  /* 0x0000000117007824 */ /* 0x000fca00078e0200 */
[----:B------:R-:W-:Y:S02]  /*174d0*/  ISETP.GE.U32.AND P2, PT, R0, UR8, PT ;  /* 0x0000000800007c0c */ /* 0x000fe4000bf46070 */
[----:B--2---:R-:W-:Y:S02]  /*174e0*/  IADD3 R28, P4, PT, R10, R28, RZ ;  /* 0x0000001c0a1c7210 */ /* 0x004fe40007f9e0ff */
[----:B---3--:R-:W-:Y:S02]  /*174f0*/  IADD3 R24, P6, PT, R14, R24, RZ ;  /* 0x000000180e187210 */ /* 0x008fe40007fde0ff */
[----:B----4-:R-:W-:Y:S02]  /*17500*/  IADD3 R30, P3, PT, R8, R30, RZ ;  /* 0x0000001e081e7210 */ /* 0x010fe40007f7e0ff */
[----:B-----5:R-:W-:Y:S01]  /*17510*/  IADD3 R26, P5, PT, R12, R26, RZ ;  /* 0x0000001a0c1a7210 */ /* 0x020fe20007fbe0ff */
[----:B------:R-:W-:Y:S01]  /*17520*/  IMAD.X R29, R11, 0x1, R29, P4 ;  /* 0x000000010b1d7824 */ /* 0x000fe200020e061d */
[----:B------:R-:W-:Y:S01]  /*17530*/  IADD3.X R31, PT, PT, R9, R31, RZ, P3, !PT ;  /* 0x0000001f091f7210 */ /* 0x000fe20001ffe4ff */
[----:B------:R-:W-:Y:S01]  /*17540*/  IMAD.X R25, R15, 0x1, R25, P6 ;  /* 0x000000010f197824 */ /* 0x000fe200030e0619 */
[----:B------:R-:W-:Y:S01]  /*17550*/  IADD3.X R27, PT, PT, R13, R27, RZ, P5, !PT ;  /* 0x0000001b0d1b7210 */ /* 0x000fe20002ffe4ff */
[----:B------:R-:W-:Y:S08]  /*17560*/  @!P2 BRA `(.L_x_7421) ;  /* 0xfffffffc00bca947 */ /* 0x000ff0000383ffff */
[----:B------:R-:W-:Y:S05]  /*17570*/  BSYNC.RECONVERGENT B1 ;  /* 0x0000000000017941 */ /* 0x000fea0003800200 */
.L_x_7420:
[----:B------:R-:W-:Y:S05]  /*17580*/  BRA `(.L_x_7419) ;  /* 0x00000000009c7947 */ /* 0x000fea0003800000 */
.L_x_7418:
[----:B------:R-:W1:Y:S01]  /*17590*/  LDCU UR7, c[0x0][0x3a4] ;  /* 0x00007480ff0777ac */ /* 0x000e620008000800 */
[----:B------:R-:W-:Y:S01]  /*175a0*/  MOV R28, UR10 ;  /* 0x0000000a001c7c02 */ /* 0x000fe20008000f00 */
[----:B------:R-:W-:Y:S01]  /*175b0*/  IMAD.U32 R29, RZ, RZ, UR11 ;  /* 0x0000000bff1d7e24 */ /* 0x000fe2000f8e00ff */
[----:B------:R-:W-:Y:S01]  /*175c0*/  MOV R26, UR10 ;  /* 0x0000000a001a7c02 */ /* 0x000fe20008000f00 */
[----:B------:R-:W-:Y:S01]  /*175d0*/  IMAD.U32 R27, RZ, RZ, UR11 ;  /* 0x0000000bff1b7e24 */ /* 0x000fe2000f8e00ff */
        /* <DEDUP_REMOVED lines=8> */
[----:B------:R-:W-:Y:S01]  /*17660*/  MOV R26, UR10 ;  /* 0x0000000a001a7c02 */ /* 0x000fe20008000f00 */
[----:B------:R-:W-:Y:S01]  /*17670*/  IMAD.U32 R27, RZ, RZ, UR11 ;  /* 0x0000000bff1b7e24 */ /* 0x000fe2000f8e00ff */
[----:B------:R-:W-:Y:S01]  /*17680*/  MOV R24, UR10 ;  /* 0x0000000a00187c02 */ /* 0x000fe20008000f00 */
[----:B------:R-:W-:Y:S01]  /*17690*/  IMAD.U32 R25, RZ, RZ, UR11 ;  /* 0x0000000bff197e24 */ /* 0x000fe2000f8e00ff */
[----:B------:R-:W-:Y:S01]  /*176a0*/  MOV R0, R2 ;  /* 0x0000000200007202 */ /* 0x000fe20000000f00 */
[----:B------:R-:W3:Y:S08]  /*176b0*/  LDC.64 R20, c[0x0][0x780] ;  /* 0x0001e000ff147b82 */ /* 0x000ef00000000a00 */
[----:B0-----:R-:W0:Y:S01]  /*176c0*/  LDC R33, c[0x0][0x364] ;  /* 0x0000d900ff217b82 */ /* 0x001e220000000800 */
[----:B-1----:R-:W-:-:S07]  /*176d0*/  IMAD R3, R3, UR5, RZ ;  /* 0x0000000503037c24 */ /* 0x002fce000f8e02ff */
.L_x_7422:
[----:B------:R-:W-:-:S04]  /*176e0*/  IMAD.IADD R6, R3, 0x1, R0 ;  /* 0x0000000103067824 */ /* 0x000fc800078e0200 */
[----:B--2---:R-:W-:-:S04]  /*176f0*/  IMAD R7, R6, R23, R17 ;  /* 0x0000001706077224 */ /* 0x004fc800078e0211 */
[----:B---3--:R-:W-:-:S05]  /*17700*/  IMAD.WIDE.U32 R6, R7, 0x20, R20 ;  /* 0x0000002007067825 */ /* 0x008fca00078e0014 */
[----:B------:R-:W2:Y:S04]  /*17710*/  LDG.E.64 R8, desc[UR36][R6.64] ;  /* 0x0000002406087981 */ /* 0x000ea8000c1e1b00 */
[----:B------:R-:W3:Y:S04]  /*17720*/  LDG.E.64 R12, desc[UR36][R6.64+0x10] ;  /* 0x00001024060c7981 */ /* 0x000ee8000c1e1b00 */
[----:B------:R-:W4:Y:S04]  /*17730*/  LDG.E.64 R10, desc[UR36][R6.64+0x8] ;  /* 0x00000824060a7981 */ /* 0x000f28000c1e1b00 */
[----:B------:R-:W5:Y:S01]  /*17740*/  LDG.E.64 R14, desc[UR36][R6.64+0x18] ;  /* 0x00001824060e7981 */ /* 0x000f62000c1e1b00 */
[----:B0-----:R-:W-:Y:S01]  /*17750*/  IMAD.IADD R0, R33, 0x1, R0 ;  /* 0x0000000121007824 */ /* 0x001fe200078e0200 */
[----:B--2---:R-:W-:-:S04]  /*17760*/  IADD3 R30, P2, PT, R8, R30, RZ ;  /* 0x0000001e081e7210 */ /* 0x004fc80007f5e0ff */
[----:B------:R-:W-:Y:S02]  /*17770*/  IADD3.X R31, PT, PT, R9, R31, RZ, P2, !PT ;  /* 0x0000001f091f7210 */ /* 0x000fe400017fe4ff */
[----:B------:R-:W-:Y:S02]  /*17780*/  ISETP.GE.U32.AND P2, PT, R0, UR7, PT ;  /* 0x0000000700007c0c */ /* 0x000fe4000bf46070 */
[----:B---3--:R-:W-:Y:S02]  /*17790*/  IADD3 R26, P4, PT, R12, R26, RZ ;  /* 0x0000001a0c1a7210 */ /* 0x008fe40007f9e0ff */
[----:B----4-:R-:W-:Y:S02]  /*177a0*/  IADD3 R28, P3, PT, R10, R28, RZ ;  /* 0x0000001c0a1c7210 */ /* 0x010fe40007f7e0ff */
[----:B-----5:R-:W-:Y:S01]  /*177b0*/  IADD3 R24, P5, PT, R14, R24, RZ ;  /* 0x000000180e187210 */ /* 0x020fe20007fbe0ff */
[----:B------:R-:W-:Y:S01]  /*177c0*/  IMAD.X R27, R13, 0x1, R27, P4 ;  /* 0x000000010d1b7824 */ /* 0x000fe200020e061b */
[----:B------:R-:W-:-:S02]  /*177d0*/  IADD3.X R29, PT, PT, R11, R29, RZ, P3, !PT ;  /* 0x0000001d0b1d7210 */ /* 0x000fc40001ffe4ff */
[----:B------:R-:W-:-:S03]  /*177e0*/  IADD3.X R25, PT, PT, R15, R25, RZ, P5, !PT ;  /* 0x000000190f197210 */ /* 0x000fc60002ffe4ff */
[----:B------:R-:W-:Y:S06]  /*177f0*/  @!P2 BRA `(.L_x_7422) ;  /* 0xfffffffc00b8a947 */ /* 0x000fec000383ffff */
.L_x_7419:
[----:B------:R-:W-:Y:S05]  /*17800*/  BSYNC.RECONVERGENT B0 ;  /* 0x0000000000007941 */ /* 0x000fea0003800200 */
.L_x_7417:
[----:B------:R-:W1:Y:S01]  /*17810*/  LDCU UR5, c[0x0][0x360] ;  /* 0x00006c00ff0577ac */ /* 0x000e620008000800 */
[----:B------:R-:W-:Y:S01]  /*17820*/  IMAD.MOV.U32 R8, RZ, RZ, R30 ;  /* 0x000000ffff087224 */ /* 0x000fe200078e001e */
[----:B------:R-:W-:Y:S01]  /*17830*/  MOV R9, R31 ;  /* 0x0000001f00097202 */ /* 0x000fe20000000f00 */
[----:B------:R-:W-:Y:S01]  /*17840*/  IMAD.MOV.U32 R10, RZ, RZ, R28 ;  /* 0x000000ffff0a7224 */ /* 0x000fe200078e001c */
[----:B------:R-:W-:Y:S01]  /*17850*/  UIADD3 UR4, UPT, UPT, UR4, 0x10, URZ ;  /* 0x0000001004047890 */ /* 0x000fe2000fffe0ff */
[----:B------:R-:W-:Y:S01]  /*17860*/  MOV R11, R29 ;  /* 0x0000001d000b7202 */ /* 0x000fe20000000f00 */
[----:B------:R-:W-:Y:S01]  /*17870*/  IMAD.MOV.U32 R12, RZ, RZ, R26 ;  /* 0x000000ffff0c7224 */ /* 0x000fe200078e001a */
[----:B------:R-:W-:Y:S01]  /*17880*/  MOV R13, R27 ;  /* 0x0000001b000d7202 */ /* 0x000fe20000000f00 */
[----:B------:R-:W-:Y:S01]  /*17890*/  ULEA UR8, UR6, UR4, 0x18 ;  /* 0x0000000406087291 */ /* 0x000fe2000f8ec0ff */
[----:B------:R-:W-:Y:S01]  /*178a0*/  IMAD.MOV.U32 R14, RZ, RZ, R24 ;  /* 0x000000ffff0e7224 */ /* 0x000fe200078e0018 */
        /* <DEDUP_REMOVED lines=9> */
.L_x_7426:
        /* <DEDUP_REMOVED lines=9> */
[----:B-1----:R-:W1:Y:S04]  /*179d0*/  LDS.128 R8, [R0] ;  /* 0x0000000000087984 */ /* 0x002e680000000c00 */
[----:B------:R-:W2:Y:S01]  /*179e0*/  LDS.128 R12, [R0+0x10] ;  /* 0x00001000000c7984 */ /* 0x000ea20000000c00 */
[----:B-1----:R-:W-:Y:S02]  /*179f0*/  IADD3 R30, P2, PT, R8, R30, RZ ;  /* 0x0000001e081e7210 */ /* 0x002fe40007f5e0ff */
[----:B------:R-:W-:Y:S02]  /*17a00*/  IADD3 R28, P3, PT, R10, R28, RZ ;  /* 0x0000001c0a1c7210 */ /* 0x000fe40007f7e0ff */
[----:B--2---:R-:W-:Y:S02]  /*17a10*/  IADD3 R26, P4, PT, R12, R26, RZ ;  /* 0x0000001a0c1a7210 */ /* 0x004fe40007f9e0ff */
[----:B------:R-:W-:Y:S01]  /*17a20*/  IADD3 R24, P5, PT, R14, R24, RZ ;  /* 0x000000180e187210 */ /* 0x000fe20007fbe0ff */
[----:B------:R-:W-:Y:S01]  /*17a30*/  IMAD.X R29, R11, 0x1, R29, P3 ;  /* 0x000000010b1d7824 */ /* 0x000fe200018e061d */
[----:B------:R-:W-:-:S02]  /*17a40*/  IADD3.X R31, PT, PT, R9, R31, RZ, P2, !PT ;  /* 0x0000001f091f7210 */ /* 0x000fc400017fe4ff */
[----:B------:R-:W-:Y:S01]  /*17a50*/  IADD3.X R27, PT, PT, R13, R27, RZ, P4, !PT ;  /* 0x0000001b0d1b7210 */ /* 0x000fe200027fe4ff */
[----:B------:R-:W-:Y:S01]  /*17a60*/  IMAD.X R25, R15, 0x1, R25, P5 ;  /* 0x000000010f197824 */ /* 0x000fe200028e0619 */
        /* <DEDUP_REMOVED lines=8> */
[----:B------:R2:W-:Y:S04]  /*17af0*/  STS.128 [R3], R8 ;  /* 0x0000000803007388 */ /* 0x0005e80000000c00 */
[----:B------:R2:W-:Y:S02]  /*17b00*/  STS.128 [R3+0x10], R12 ;  /* 0x0000100c03007388 */ /* 0x0005e40000000c00 */
.L_x_7425:
[----:B------:R-:W-:Y:S05]  /*17b10*/  BSYNC.RECONVERGENT B0 ;  /* 0x0000000000007941 */ /* 0x000fea0003800200 */
.L_x_7424:
[----:B------:R-:W-:-:S03]  /*17b20*/  UISETP.GT.U32.AND UP0, UPT, UR4, 0x3, UPT ;  /* 0x000000030400788c */ /* 0x000fc6000bf04070 */
[----:B------:R-:W-:-:S06]  /*17b30*/  UMOV UR4, UR7 ;  /* 0x0000000700047c82 */ /* 0x000fcc0008000000 */
[----:B------:R-:W-:Y:S05]  /*17b40*/  BRA.U UP0, `(.L_x_7426) ;  /* 0xfffffffd007c7547 */ /* 0x000fea000b83ffff */
.L_x_7423:
        /* <DEDUP_REMOVED lines=8> */
[----:B------:R-:W-:Y:S01]  /*17bd0*/  MOV R10, R28 ;  /* 0x0000001c000a7202 */ /* 0x000fe20000000f00 */
[----:B------:R-:W-:Y:S01]  /*17be0*/  IMAD.MOV.U32 R11, RZ, RZ, R29 ;  /* 0x000000ffff0b7224 */ /* 0x000fe200078e001d */
[----:B------:R-:W-:Y:S01]  /*17bf0*/  MOV R12, R26 ;  /* 0x0000001a000c7202 */ /* 0x000fe20000000f00 */
[----:B------:R-:W-:Y:S01]  /*17c00*/  IMAD.MOV.U32 R13, RZ, RZ, R27 ;  /* 0x000000ffff0d7224 */ /* 0x000fe200078e001b */
[----:B------:R-:W-:Y:S01]  /*17c10*/  MOV R14, R24 ;  /* 0x00000018000e7202 */ /* 0x000fe20000000f00 */
[----:B------:R-:W-:Y:S01]  /*17c20*/  IMAD.MOV.U32 R15, RZ, RZ, R25 ;  /* 0x000000ffff0f7224 */ /* 0x000fe200078e0019 */
[----:B------:R3:W-:Y:S01]  /*17c30*/  STS.128 [R3], R8 ;  /* 0x0000000803007388 */ /* 0x0007e20000000c00 */
[----:B------:R-:W-:Y:S01]  /*17c40*/  UISETP.GE.U32.AND UP0, UPT, UR5, 0x40, UPT ;  /* 0x000000400500788c */ /* 0x000fe2000bf06070 */
[----:B------:R-:W-:-:S02]  /*17c50*/  UMOV UR4, 0x20 ;  /* 0x0000002000047882 */ /* 0x000fc40000000000 */
[----:B------:R3:W-:Y:S06]  /*17c60*/  STS.128 [R3+0x10], R12 ;  /* 0x0000100c03007388 */ /* 0x0007ec0000000c00 */
[----:B------:R-:W-:Y:S05]  /*17c70*/  BRA.U !UP0, `(.L_x_7428) ;  /* 0x0000000108847547 */ /* 0x000fea000b800000 */
[----:B------:R-:W-:-:S07]  /*17c80*/  MOV R0, UR5 ;  /* 0x0000000500007c02 */ /* 0x000fce0008000f00 */
.L_x_7431:
[----:B------:R-:W-:Y:S01]  /*17c90*/  SHF.R.U32.HI R2, RZ, 0x1, R0 ;  /* 0x00000001ff027819 */ /* 0x000fe20000011600 */
[----:B------:R-:W-:Y:S01]  /*17ca0*/  BAR.SYNC.DEFER_BLOCKING 0x0 ;  /* 0x0000000000007b1d */ /* 0x000fe20000010000 */
[----:B------:R-:W-:-:S03]  /*17cb0*/  ISETP.GT.U32.AND P3, PT, R0, 0x7f, PT ;  /* 0x0000007f0000780c */ /* 0x000fc60003f64070 */
[----:B0-----:R-:W-:Y:S02]  /*17cc0*/  IMAD.IADD R6, R2, 0x1, R17 ;  /* 0x0000000102067824 */ /* 0x001fe400078e0211 */
[----:B------:R-:W-:Y:S03]  /*17cd0*/  BSSY.RECONVERGENT B0, `(.L_x_7429) ;  /* 0x0000019000007945 */ /* 0x000fe60003800200 */
[----:B------:R-:W-:-:S04]  /*17ce0*/  ISETP.GE.U32.AND P2, PT, R6, UR5, PT ;  /* 0x0000000506007c0c */ /* 0x000fc8000bf46070 */
[----:B------:R-:W-:-:S13]  /*17cf0*/  ISETP.GE.U32.OR P2, PT, R17, R2, P2 ;  /* 0x000000021100720c */ /* 0x000fda0001746470 */
[----:B------:R-:W-:Y:S05]  /*17d00*/  @P2 BRA `(.L_x_7430) ;  /* 0x0000000000542947 */ /* 0x000fea0003800000 */
[----:B------:R-:W-:-:S05]  /*17d10*/  LEA R0, R2, R3, 0x5 ;  /* 0x0000000302007211 */ /* 0x000fca00078e28ff */
[----:B---3--:R-:W0:Y:S04]  /*17d20*/  LDS.128 R8, [R0] ;  /* 0x0000000000087984 */ /* 0x008e280000000c00 */
        /* <DEDUP_REMOVED lines=19> */
.L_x_7430:
[----:B------:R-:W-:Y:S05]  /*17e60*/  BSYNC.RECONVERGENT B0 ;  /* 0x0000000000007941 */ /* 0x000fea0003800200 */
.L_x_7429:
[----:B------:R-:W-:Y:S01]  /*17e70*/  IMAD.MOV.U32 R0, RZ, RZ, R2 ;  /* 0x000000ffff007224 */ /* 0x000fe200078e0002 */
[----:B------:R-:W-:Y:S06]  /*17e80*/  @P3 BRA `(.L_x_7431) ;  /* 0xfffffffc00803947 */ /* 0x000fec000383ffff */
.L_x_7428:
[----:B------:R-:W-:Y:S01]  /*17e90*/  BAR.SYNC.DEFER_BLOCKING 0x0 ;  /* 0x0000000000007b1d */ /* 0x000fe20000010000 */
[----:B------:R-:W-:-:S09]  /*17ea0*/  UISETP.GE.U32.AND UP0, UPT, UR4, 0x2, UPT ;  /* 0x000000020400788c */ /* 0x000fd2000bf06070 */
[----:B------:R-:W-:Y:S05]  /*17eb0*/  BRA.U !UP0, `(.L_x_7427) ;  /* 0x0000000108507547 */ /* 0x000fea000b800000 */
[----:B------:R-:W-:-:S07]  /*17ec0*/  HFMA2 R0, -RZ, RZ, 0, 5.9604644775390625e-08 ;  /* 0x00000001ff007431 */ /* 0x000fce00000001ff */
.L_x_7432:
[----:B0-----:R-:W0:Y:S04]  /*17ed0*/  SHFL.DOWN PT, R7, R28, R0, 0x1f ;  /* 0x08001f001c077589 */ /* 0x001e2800000e0000 */
[----:B-123--:R-:W1:Y:S04]  /*17ee0*/  SHFL.DOWN PT, R11, R24, R0, 0x1f ;  /* 0x08001f00180b7589 */ /* 0x00ee6800000e0000 */
        /* <DEDUP_REMOVED lines=12> */
[----:B------:R-:W-:Y:S01]  /*17fb0*/  ISETP.GE.AND P2, PT, R0, UR4, PT ;  /* 0x0000000400007c0c */ /* 0x000fe2000bf46270 */
[----:B-----5:R-:W-:Y:S01]  /*17fc0*/  IMAD.X R29, R6, 0x1, R29, P4 ;  /* 0x00000001061d7824 */ /* 0x020fe200020e061d */
[----:B------:R-:W-:Y:S01]  /*17fd0*/  IADD3.X R27, PT, PT, R8, R27, RZ, P5, !PT ;  /* 0x0000001b081b7210 */ /* 0x000fe20002ffe4ff */
[----:B------:R-:W-:-:S10]  /*17fe0*/  IMAD.X R25, R10, 0x1, R25, P6 ;  /* 0x000000010a197824 */ /* 0x000fd400030e0619 */
[----:B------:R-:W-:Y:S05]  /*17ff0*/  @!P2 BRA `(.L_x_7432) ;  /* 0xfffffffc00b4a947 */ /* 0x000fea000383ffff */
.L_x_7427:
[----:B------:R-:W-:Y:S05]  /*18000*/  @!P1 EXIT ;  /* 0x000000000000994d */ /* 0x000fea0003800000 */
[----:B------:R-:W-:Y:S05]  /*18010*/  @!P0 BRA `(.L_x_7433) ;  /* 0x0000000400dc8947 */ /* 0x000fea0003800000 */
[----:B------:R-:W4:Y:S01]  /*18020*/  LDCU.U8 UR6, c[0x0][0x798] ;  /* 0x0000f300ff0677ac */ /* 0x000f220008000000 */
[----:B------:R-:W0:Y:S01]  /*18030*/  LDCU.64 UR4, c[0x0][0x768] ;  /* 0x0000ed00ff0477ac */ /* 0x000e220008000a00 */
[----:B----4-:R-:W-:Y:S02]  /*18040*/  ISETP.NE.AND P0, PT, RZ, UR6, PT ;  /* 0x00000006ff007c0c */ /* 0x010fe4000bf05270 */
[----:B0123--:R-:W-:Y:S02]  /*18050*/  IADD3 R8, P4, PT, R22, UR4, RZ ;  /* 0x0000000416087c10 */ /* 0x00ffe4000ff9e0ff */
[----:B------:R-:W-:Y:S02]  /*18060*/  IADD3 R6, P3, PT, R19, UR4, RZ ;  /* 0x0000000413067c10 */ /* 0x000fe4000ff7e0ff */
[----:B------:R-:W-:Y:S02]  /*18070*/  IADD3 R4, P2, PT, R18, UR4, RZ ;  /* 0x0000000412047c10 */ /* 0x000fe4000ff5e0ff */
[----:B------:R-:W-:Y:S01]  /*18080*/  IADD3 R2, P1, PT, R16, UR4, RZ ;  /* 0x0000000410027c10 */ /* 0x000fe2000ff3e0ff */
[----:B------:R-:W-:Y:S01]  /*18090*/  IMAD.X R7, RZ, RZ, UR5, P3 ;  /* 0x00000005ff077e24 */ /* 0x000fe200098e06ff */
[----:B------:R-:W-:-:S02]  /*180a0*/  IADD3.X R9, PT, PT, RZ, UR5, RZ, P4, !PT ;  /* 0x00000005ff097c10 */ /* 0x000fc4000a7fe4ff */
[----:B------:R-:W-:Y:S01]  /*180b0*/  IADD3.X R5, PT, PT, RZ, UR5, RZ, P2, !PT ;  /* 0x00000005ff057c10 */ /* 0x000fe200097fe4ff */
[----:B------:R-:W-:Y:S01]  /*180c0*/  IMAD.X R3, RZ, RZ, UR5, P1 ;  /* 0x00000005ff037e24 */ /* 0x000fe200088e06ff */
[----:B------:R-:W2:Y:S04]  /*180d0*/  @P0 LDG.E.S16 R13, desc[UR36][R6.64] ;  /* 0x00000024060d0981 */ /* 0x000ea8000c1e1700 */
[----:B------:R-:W3:Y:S04]  /*180e0*/  @P0 LDG.E.S16 R11, desc[UR36][R8.64] ;  /* 0x00000024080b0981 */ /* 0x000ee8000c1e1700 */
[----:B------:R-:W4:Y:S04]  /*180f0*/  @P0 LDG.E.S16 R15, desc[UR36][R4.64] ;  /* 0x00000024040f0981 */ /* 0x000f28000c1e1700 */
[----:B------:R-:W5:Y:S01]  /*18100*/  @P0 LDG.E.S16 R17, desc[UR36][R2.64] ;  /* 0x0000002402110981 */ /* 0x000f62000c1e1700 */
[----:B------:R-:W0:Y:S02]  /*18110*/  LDCU.U8 UR4, c[0x0][0x799] ;  /* 0x0000f320ff0477ac */ /* 0x000e240008000000 */
[----:B0-----:R-:W-:Y:S01]  /*18120*/  ISETP.NE.AND P1, PT, RZ, UR4, PT ;  /* 0x00000004ff007c0c */ /* 0x001fe2000bf25270 */
[----:B--2---:R-:W-:Y:S01]  /*18130*/  @P0 IMAD.IADD R28, R13, 0x1, R28 ;  /* 0x000000010d1c0824 */ /* 0x004fe200078e021c */
[----:B---3--:R-:W-:-:S02]  /*18140*/  @P0 IADD3 R30, PT, PT, R11, R30, RZ ;  /* 0x0000001e0b1e0210 */ /* 0x008fc40007ffe0ff */
[----:B----4-:R-:W-:-:S09]  /*18150*/  @P0 IADD3 R26, PT, PT, R15, R26, RZ ;  /* 0x0000001a0f1a0210 */ /* 0x010fd20007ffe0ff */
[----:B------:R0:W-:Y:S01]  /*18160*/  @!P1 STG.E.U16 desc[UR36][R8.64], R30 ;  /* 0x0000001e08009986 */ /* 0x0001e2000c101524 */
[----:B-----5:R-:W-:-:S03]  /*18170*/  @P0 IMAD.IADD R24, R17, 0x1, R24 ;  /* 0x0000000111180824 */ /* 0x020fc600078e0218 */
[----:B------:R0:W-:Y:S04]  /*18180*/  @!P1 STG.E.U16 desc[UR36][R6.64], R28 ;  /* 0x0000001c06009986 */ /* 0x0001e8000c101524 */
[----:B------:R0:W-:Y:S04]  /*18190*/  @!P1 STG.E.U16 desc[UR36][R4.64], R26 ;  /* 0x0000001a04009986 */ /* 0x0001e8000c101524 */
[----:B------:R0:W-:Y:S01]  /*181a0*/  @!P1 STG.E.U16 desc[UR36][R2.64], R24 ;  /* 0x0000001802009986 */ /* 0x0001e2000c101524 */
[----:B------:R-:W-:Y:S05]  /*181b0*/  @!P1 EXIT ;  /* 0x000000000000994d */ /* 0x000fea0003800000 */
[----:B------:R-:W1:Y:S02]  /*181c0*/  LDCU UR4, c[0x0][0x79c] ;  /* 0x0000f380ff0477ac */ /* 0x000e640008000800 */
[----:B-1----:R-:W-:-:S09]  /*181d0*/  UISETP.NE.AND UP0, UPT, UR4, 0x1, UPT ;  /* 0x000000010400788c */ /* 0x002fd2000bf05270 */
[----:B------:R-:W-:Y:S05]  /*181e0*/  BRA.U !UP0, `(.L_x_7434) ;  /* 0x0000000108407547 */ /* 0x000fea000b800000 */
[----:B------:R-:W-:Y:S01]  /*181f0*/  MOV R0, 0x660 ;  /* 0x0000066000007802 */ /* 0x000fe20000000f00 */
[----:B------:R-:W1:Y:S01]  /*18200*/  LDCU.64 UR4, c[0x4][0x650] ;  /* 0x0100ca00ff0477ac */ /* 0x000e620008000a00 */
[----:B0-----:R-:W-:Y:S02]  /*18210*/  HFMA2 R8, -RZ, RZ, 0, 4.4763088226318359375e-05 ;  /* 0x000002efff087431 */ /* 0x001fe400000001ff */
[----:B------:R-:W-:Y:S01]  /*18220*/  IMAD.MOV.U32 R12, RZ, RZ, 0x1 ;  /* 0x00000001ff0c7424 */ /* 0x000fe200078e00ff */
[----:B------:R0:W2:Y:S01]  /*18230*/  LDC.64 R2, c[0x4][R0] ;  /* 0x0100000000027b82 */ /* 0x0000a20000000a00 */
[----:B------:R-:W3:Y:S01]  /*18240*/  LDCU.64 UR8, c[0x4][0x640] ;  /* 0x0100c800ff0877ac */ /* 0x000ee20008000a00 */
[----:B------:R-:W-:Y:S01]  /*18250*/  MOV R13, RZ ;  /* 0x000000ff000d7202 */ /* 0x000fe20000000f00 */
[----:B------:R-:W4:Y:S01]  /*18260*/  LDCU.64 UR6, c[0x4][0xf0] ;  /* 0x01001e00ff0677ac */ /* 0x000f220008000a00 */
[----:B-1----:R-:W-:Y:S01]  /*18270*/  MOV R4, UR4 ;  /* 0x0000000400047c02 */ /* 0x002fe20008000f00 */
[----:B------:R-:W-:Y:S01]  /*18280*/  IMAD.U32 R5, RZ, RZ, UR5 ;  /* 0x00000005ff057e24 */ /* 0x000fe2000f8e00ff */
[----:B---3--:R-:W-:Y:S01]  /*18290*/  MOV R6, UR8 ;  /* 0x0000000800067c02 */ /* 0x008fe20008000f00 */
[----:B------:R-:W-:Y:S01]  /*182a0*/  IMAD.U32 R7, RZ, RZ, UR9 ;  /* 0x00000009ff077e24 */ /* 0x000fe2000f8e00ff */
[----:B----4-:R-:W-:Y:S01]  /*182b0*/  MOV R10, UR6 ;  /* 0x00000006000a7c02 */ /* 0x010fe20008000f00 */
[----:B0-----:R-:W-:-:S07]  /*182c0*/  IMAD.U32 R11, RZ, RZ, UR7 ;  /* 0x00000007ff0b7e24 */ /* 0x001fce000f8e00ff */
[----:B------:R-:W-:-:S07]  /*182d0*/  LEPC R20, `(.L_x_7434) ;  /* 0x000000001014794e */ /* 0x000fce0000000000 */
[----:B--2---:R-:W-:Y:S05]  /*182e0*/  CALL.ABS.NOINC R2 ;  /* 0x0000000002007343 */ /* 0x004fea0003c00000 */
.L_x_7434:
        /* <DEDUP_REMOVED lines=23> */
.L_x_7435:
[----:B------:R-:W0:Y:S02]  /*18460*/  LDCU.64 UR4, c[0x0][0x768] ;  /* 0x0000ed00ff0477ac */ /* 0x000e240008000a00 */
        /* <DEDUP_REMOVED lines=16> */
[----:B---3--:R-:W-:Y:S01]  /*18570*/  MOV R6, UR6 ;  /* 0x0000000600067c02 */ /* 0x008fe20008000f00 */
[----:B------:R-:W-:Y:S01]  /*18580*/  IMAD.U32 R7, RZ, RZ, UR7 ;  /* 0x00000007ff077e24 */ /* 0x000fe2000f8e00ff */
[----:B----4-:R-:W-:Y:S01]  /*18590*/  MOV R10, UR8 ;  /* 0x00000008000a7c02 */ /* 0x010fe20008000f00 */
[----:B-1----:R-:W-:-:S07]  /*185a0*/  IMAD.U32 R11, RZ, RZ, UR9 ;  /* 0x00000009ff0b7e24 */ /* 0x002fce000f8e00ff */
[----:B------:R-:W-:-:S07]  /*185b0*/  LEPC R20, `(.L_x_7436) ;  /* 0x000000001014794e */ /* 0x000fce0000000000 */
[----:B--2---:R-:W-:Y:S05]  /*185c0*/  CALL.ABS.NOINC R2 ;  /* 0x0000000002007343 */ /* 0x004fea0003c00000 */
.L_x_7436:
        /* <DEDUP_REMOVED lines=23> */
.L_x_7437:
[----:B------:R-:W0:Y:S02]  /*18740*/  LDCU.64 UR4, c[0x0][0x768] ;  /* 0x0000ed00ff0477ac */ /* 0x000e240008000a00 */
[----:B0-----:R-:W-:-:S05]  /*18750*/  IADD3 R16, P0, PT, R16, UR4, RZ ;  /* 0x0000000410107c10 */ /* 0x001fca000ff1e0ff */
[----:B------:R-:W-:-:S05]  /*18760*/  IMAD.X R17, RZ, RZ, UR5, P0 ;  /* 0x00000005ff117e24 */ /* 0x000fca00080e06ff */
[----:B------:R-:W-:Y:S01]  /*18770*/  STG.E.U16 desc[UR36][R16.64], R24 ;  /* 0x0000001810007986 */ /* 0x000fe2000c101524 */
[----:B------:R-:W-:Y:S05]  /*18780*/  EXIT ;  /* 0x000000000000794d */ /* 0x000fea0003800000 */
.L_x_7433:
[----:B------:R-:W4:Y:S01]  /*18790*/  LDCU.U8 UR4, c[0x0][0x798] ;  /* 0x0000f300ff0477ac */ /* 0x000f220008000000 */
[----:B------:R-:W5:Y:S01]  /*187a0*/  LDCU.U8 UR5, c[0x0][0x799] ;  /* 0x0000f320ff0577ac */ /* 0x000f620008000000 */
[----:B----4-:R-:W-:Y:S02]  /*187b0*/  UISETP.NE.AND UP1, UPT, UR4, URZ, UPT ;  /* 0x000000ff0400728c */ /* 0x010fe4000bf25270 */
[----:B-----5:R-:W-:-:S07]  /*187c0*/  UISETP.NE.AND UP0, UPT, UR5, URZ, UPT ;  /* 0x000000ff0500728c */ /* 0x020fce000bf05270 */
[----:B------:R-:W-:Y:S05]  /*187d0*/  BRA.U !UP1, `(.L_x_7438) ;  /* 0x0000000109307547 */ /* 0x000fea000b800000 */
[----:B0-----:R-:W4:Y:S04]  /*187e0*/  LDG.E.64 R6, desc[UR36][R4.64+0x8] ;  /* 0x0000082404067981 */ /* 0x001f28000c1e1b00 */
[----:B-123--:R-:W2:Y:S04]  /*187f0*/  LDG.E.64 R10, desc[UR36][R4.64+0x18] ;  /* 0x00001824040a7981 */ /* 0x00eea8000c1e1b00 */
[----:B------:R-:W3:Y:S04]  /*18800*/  LDG.E.64 R2, desc[UR36][R4.64] ;  /* 0x0000002404027981 */ /* 0x000ee8000c1e1b00 */
[----:B------:R-:W5:Y:S01]  /*18810*/  LDG.E.64 R8, desc[UR36][R4.64+0x10] ;  /* 0x0000102404087981 */ /* 0x000f62000c1e1b00 */
[----:B----4-:R-:W-:-:S02]  /*18820*/  IADD3 R28, P1, PT, R6, R28, RZ ;  /* 0x0000001c061c7210 */ /* 0x010fc40007f3e0ff */
[----:B--2---:R-:W-:Y:S02]  /*18830*/  IADD3 R24, P3, PT, R10, R24, RZ ;  /* 0x000000180a187210 */ /* 0x004fe40007f7e0ff */
[----:B---3--:R-:W-:Y:S02]  /*18840*/  IADD3 R30, P0, PT, R2, R30, RZ ;  /* 0x0000001e021e7210 */ /* 0x008fe40007f1e0ff */
[----:B-----5:R-:W-:Y:S01]  /*18850*/  IADD3 R26, P2, PT, R8, R26, RZ ;  /* 0x0000001a081a7210 */ /* 0x020fe20007f5e0ff */
[----:B------:R-:W-:Y:S01]  /*18860*/  IMAD.X R29, R7, 0x1, R29, P1 ;  /* 0x00000001071d7824 */ /* 0x000fe200008e061d */
[----:B------:R-:W-:Y:S01]  /*18870*/  IADD3.X R31, PT, PT, R3, R31, RZ, P0, !PT ;  /* 0x0000001f031f7210 */ /* 0x000fe200007fe4ff */
[----:B------:R-:W-:Y:S01]  /*18880*/  IMAD.X R25, R11, 0x1, R25, P3 ;  /* 0x000000010b197824 */ /* 0x000fe200018e0619 */
[----:B------:R-:W-:-:S09]  /*18890*/  IADD3.X R27, PT, PT, R9, R27, RZ, P2, !PT ;  /* 0x0000001b091b7210 */ /* 0x000fd200017fe4ff */
.L_x_7438:
[----:B------:R-:W-:Y:S05]  /*188a0*/  BRA.U !UP0, `(.L_x_7439) ;  /* 0x0000000508847547 */ /* 0x000fea000b800000 */
[----:B------:R-:W4:Y:S01]  /*188b0*/  LDCU UR4, c[0x0][0x79c] ;  /* 0x0000f380ff0477ac */ /* 0x000f220008000800 */
[----:B------:R-:W-:Y:S01]  /*188c0*/  PRMT R17, R30, 0x7610, R17 ;  /* 0x000076101e117816 */ /* 0x000fe20000000011 */
[----:B----4-:R-:W-:-:S09]  /*188d0*/  UISETP.NE.AND UP0, UPT, UR4, 0x1, UPT ;  /* 0x000000010400788c */ /* 0x010fd2000bf05270 */
[----:B------:R-:W-:Y:S05]  /*188e0*/  BRA.U !UP0, `(.L_x_7440) ;  /* 0x0000000108407547 */ /* 0x000fea000b800000 */
[----:B------:R-:W-:Y:S01]  /*188f0*/  MOV R0, 0x660 ;  /* 0x0000066000007802 */ /* 0x000fe20000000f00 */
[----:B------:R-:W4:Y:S01]  /*18900*/  LDCU.64 UR4, c[0x4][0x650] ;  /* 0x0100ca00ff0477ac */ /* 0x000f220008000a00 */
[----:B0123--:R-:W-:Y:S02]  /*18910*/  HFMA2 R8, -RZ, RZ, 0, 4.4763088226318359375e-05 ;  /* 0x000002efff087431 */ /* 0x00ffe400000001ff */
[----:B------:R-:W-:Y:S01]  /*18920*/  IMAD.MOV.U32 R12, RZ, RZ, 0x1 ;  /* 0x00000001ff0c7424 */ /* 0x000fe200078e00ff */
[----:B------:R0:W1:Y:S01]  /*18930*/  LDC.64 R2, c[0x4][R0] ;  /* 0x0100000000027b82 */ /* 0x0000620000000a00 */
[----:B------:R-:W2:Y:S01]  /*18940*/  LDCU.64 UR6, c[0x4][0x640] ;  /* 0x0100c800ff0677ac */ /* 0x000ea20008000a00 */
[----:B------:R-:W-:Y:S01]  /*18950*/  MOV R13, RZ ;  /* 0x000000ff000d7202 */ /* 0x000fe20000000f00 */
[----:B------:R-:W3:Y:S01]  /*18960*/  LDCU.64 UR8, c[0x4][0xf0] ;  /* 0x01001e00ff0877ac */ /* 0x000ee20008000a00 */
[----:B----4-:R-:W-:Y:S01]  /*18970*/  MOV R4, UR4 ;  /* 0x0000000400047c02 */ /* 0x010fe20008000f00 */
[----:B------:R-:W-:Y:S01]  /*18980*/  IMAD.U32 R5, RZ, RZ, UR5 ;  /* 0x00000005ff057e24 */ /* 0x000fe2000f8e00ff */
[----:B--2---:R-:W-:Y:S01]  /*18990*/  MOV R6, UR6 ;  /* 0x0000000600067c02 */ /* 0x004fe20008000f00 */
[----:B------:R-:W-:Y:S01]  /*189a0*/  IMAD.U32 R7, RZ, RZ, UR7 ;  /* 0x00000007ff077e24 */ /* 0x000fe2000f8e00ff */
[----:B---3--:R-:W-:Y:S01]  /*189b0*/  MOV R10, UR8 ;  /* 0x00000008000a7c02 */ /* 0x008fe20008000f00 */
[----:B0-----:R-:W-:-:S07]  /*189c0*/  IMAD.U32 R11, RZ, RZ, UR9 ;  /* 0x00000009ff0b7e24 */ /* 0x001fce000f8e00ff */
[----:B------:R-:W-:-:S07]  /*189d0*/  LEPC R20, `(.L_x_7440) ;  /* 0x000000001014794e */ /* 0x000fce0000000000 */
[----:B-1----:R-:W-:Y:S05]  /*189e0*/  CALL.ABS.NOINC R2 ;  /* 0x0000000002007343 */ /* 0x002fea0003c00000 */
.L_x_7440:
[----:B------:R-:W4:Y:S02]  /*189f0*/  LDCU.64 UR4, c[0x0][0x768] ;  /* 0x0000ed00ff0477ac */ /* 0x000f240008000a00 */
[----:B----4-:R-:W-:Y:S01]  /*18a00*/  IADD3 R22, P0, PT, R22, UR4, RZ ;  /* 0x0000000416167c10 */ /* 0x010fe2000ff1e0ff */
[----:B------:R-:W4:Y:S04]  /*18a10*/  LDCU UR4, c[0x0][0x79c] ;  /* 0x0000f380ff0477ac */ /* 0x000f280008000800 */
[----:B------:R-:W-:-:S05]  /*18a20*/  IMAD.X R23, RZ, RZ, UR5, P0 ;  /* 0x00000005ff177e24 */ /* 0x000fca00080e06ff */
[----:B------:R5:W-:Y:S01]  /*18a30*/  STG.E.U16 desc[UR36][R22.64], R17 ;  /* 0x0000001116007986 */ /* 0x000be2000c101524 */
[----:B----4-:R-:W-:Y:S01]  /*18a40*/  UISETP.NE.AND UP0, UPT, UR4, 0x1, UPT ;  /* 0x000000010400788c */ /* 0x010fe2000bf05270 */
[----:B-----5:R-:W-:-:S08]  /*18a50*/  PRMT R23, R28, 0x7610, R23 ;  /* 0x000076101c177816 */ /* 0x020fd00000000017 */
        /* <DEDUP_REMOVED lines=17> */
.L_x_7441:
[----:B------:R-:W4:Y:S01]  /*18b70*/  LDCU.64 UR4, c[0x0][0x768] ;  /* 0x0000ed00ff0477ac */ /* 0x000f220008000a00 */
[----:B------:R-:W-:Y:S02]  /*18b80*/  PRMT R17, R26, 0x7610, R17 ;  /* 0x000076101a117816 */ /* 0x000fe40000000011 */
[----:B----4-:R-:W-:Y:S01]  /*18b90*/  IADD3 R2, P0, PT, R19, UR4, RZ ;  /* 0x0000000413027c10 */ /* 0x010fe2000ff1e0ff */
[----:B------:R-:W4:Y:S04]  /*18ba0*/  LDCU UR4, c[0x0][0x79c] ;  /* 0x0000f380ff0477ac */ /* 0x000f280008000800 */
[----:B0123--:R-:W-:-:S05]  /*18bb0*/  IMAD.X R3, RZ, RZ, UR5, P0 ;  /* 0x00000005ff037e24 */ /* 0x00ffca00080e06ff */
[----:B------:R0:W-:Y:S01]  /*18bc0*/  STG.E.U16 desc[UR36][R2.64], R23 ;  /* 0x0000001702007986 */ /* 0x0001e2000c101524 */
[----:B----4-:R-:W-:-:S09]  /*18bd0*/  UISETP.NE.AND UP0, UPT, UR4, 0x1, UPT ;  /* 0x000000010400788c */ /* 0x010fd2000bf05270 */
[----:B0-----:R-:W-:Y:S05]  /*18be0*/  BRA.U !UP0, `(.L_x_7442) ;  /* 0x0000000108407547 */ /* 0x001fea000b800000 */
        /* <DEDUP_REMOVED lines=16> */
.L_x_7442:
[----:B------:R-:W0:Y:S02]  /*18cf0*/  LDCU.64 UR4, c[0x0][0x768] ;  /* 0x0000ed00ff0477ac */ /* 0x000e240008000a00 */
[----:B0-----:R-:W-:Y:S01]  /*18d00*/  IADD3 R18, P0, PT, R18, UR4, RZ ;  /* 0x0000000412127c10 */ /* 0x001fe2000ff1e0ff */
[----:B------:R-:W0:Y:S04]  /*18d10*/  LDCU UR4, c[0x0][0x79c] ;  /* 0x0000f380ff0477ac */ /* 0x000e280008000800 */
[----:B------:R-:W-:-:S05]  /*18d20*/  IMAD.X R19, RZ, RZ, UR5, P0 ;  /* 0x00000005ff137e24 */ /* 0x000fca00080e06ff */
[----:B------:R1:W-:Y:S01]  /*18d30*/  STG.E.U16 desc[UR36][R18.64], R17 ;  /* 0x0000001112007986 */ /* 0x0003e2000c101524 */
[----:B0-----:R-:W-:Y:S01]  /*18d40*/  UISETP.NE.AND UP0, UPT, UR4, 0x1, UPT ;  /* 0x000000010400788c */ /* 0x001fe2000bf05270 */
[----:B-1----:R-:W-:-:S08]  /*18d50*/  PRMT R19, R24, 0x7610, R19 ;  /* 0x0000761018137816 */ /* 0x002fd00000000013 */
        /* <DEDUP_REMOVED lines=17> */
.L_x_7443:
[----:B------:R-:W0:Y:S02]  /*18e70*/  LDCU.64 UR4, c[0x0][0x768] ;  /* 0x0000ed00ff0477ac */ /* 0x000e240008000a00 */
[----:B0-----:R-:W-:-:S05]  /*18e80*/  IADD3 R16, P0, PT, R16, UR4, RZ ;  /* 0x0000000410107c10 */ /* 0x001fca000ff1e0ff */
[----:B------:R-:W-:-:S05]  /*18e90*/  IMAD.X R17, RZ, RZ, UR5, P0 ;  /* 0x00000005ff117e24 */ /* 0x000fca00080e06ff */
[----:B------:R-:W-:Y:S01]  /*18ea0*/  STG.E.U16 desc[UR36][R16.64], R19 ;  /* 0x0000001310007986 */ /* 0x000fe2000c101524 */
[----:B------:R-:W-:Y:S05]  /*18eb0*/  EXIT ;  /* 0x000000000000794d */ /* 0x000fea0003800000 */
.L_x_7439:
[----:B------:R-:W-:Y:S04]  /*18ec0*/  STG.E.64 desc[UR36][R4.64], R30 ;  /* 0x0000001e04007986 */ /* 0x000fe8000c101b24 */
[----:B------:R-:W-:Y:S04]  /*18ed0*/  STG.E.64 desc[UR36][R4.64+0x8], R28 ;  /* 0x0000081c04007986 */ /* 0x000fe8000c101b24 */
[----:B------:R-:W-:Y:S04]  /*18ee0*/  STG.E.64 desc[UR36][R4.64+0x10], R26 ;  /* 0x0000101a04007986 */ /* 0x000fe8000c101b24 */
[----:B------:R-:W-:Y:S01]  /*18ef0*/  STG.E.64 desc[UR36][R4.64+0x18], R24 ;  /* 0x0000181804007986 */ /* 0x000fe2000c101b24 */
[----:B------:R-:W-:Y:S05]  /*18f00*/  EXIT ;  /* 0x000000000000794d */ /* 0x000fea0003800000 */
.L_x_7408:
        /* <DEDUP_REMOVED lines=57> */
.L_x_7445:
        /* <DEDUP_REMOVED lines=23> */
.L_x_7446:
        /* <DEDUP_REMOVED lines=23> */
.L_x_7447:
        /* <DEDUP_REMOVED lines=23> */
.L_x_7448:
[----:B------:R-:W0:Y:S02]  /*196f0*/  LDCU.64 UR4, c[0x0][0x768] ;  /* 0x0000ed00ff0477ac */ /* 0x000e240008000a00 */
[----:B0-----:R-:W-:-:S05]  /*19700*/  IADD3 R16, P0, PT, R16, UR4, RZ ;  /* 0x0000000410107c10 */ /* 0x001fca000ff1e0ff */
[----:B------:R-:W-:-:S05]  /*19710*/  IMAD.X R17, RZ, RZ, UR5, P0 ;  /* 0x00000005ff117e24 */ /* 0x000fca00080e06ff */
[----:B------:R-:W-:Y:S01]  /*19720*/  STG.E.U16 desc[UR36][R16.64], R36 ;  /* 0x0000002410007986 */ /* 0x000fe2000c101524 */
[----:B------:R-:W-:Y:S05]  /*19730*/  EXIT ;  /* 0x000000000000794d */ /* 0x000fea0003800000 */
.L_x_7444:
[----:B------:R-:W0:Y:S01]  /*19740*/  LDCU.U8 UR4, c[0x0][0x798] ;  /* 0x0000f300ff0477ac */ /* 0x000e220008000000 */
[----:B------:R-:W1:Y:S01]  /*19750*/  LDCU.U8 UR5, c[0x0][0x799] ;  /* 0x0000f320ff0577ac */ /* 0x000e620008000000 */
[----:B0-----:R-:W-:Y:S02]  /*19760*/  UISETP.NE.AND UP0, UPT, UR4, URZ, UPT ;  /* 0x000000ff0400728c */ /* 0x001fe4000bf05270 */
[----:B-1----:R-:W-:-:S07]  /*19770*/  UISETP.NE.AND UP1, UPT, UR5, URZ, UPT ;  /* 0x000000ff0500728c */ /* 0x002fce000bf25270 */
[----:B------:R-:W-:Y:S05]  /*19780*/  BRA.U !UP0, `(.L_x_7449) ;  /* 0x0000000108307547 */ /* 0x000fea000b800000 */
[----:B------:R-:W2:Y:S04]  /*19790*/  LDG.E.64 R6, desc[UR36][R4.64+0x8] ;  /* 0x0000082404067981 */ /* 0x000ea8000c1e1b00 */
[----:B------:R-:W3:Y:S04]  /*197a0*/  LDG.E.64 R10, desc[UR36][R4.64+0x18] ;  /* 0x00001824040a7981 */ /* 0x000ee8000c1e1b00 */
[----:B------:R-:W4:Y:S04]  /*197b0*/  LDG.E.64 R2, desc[UR36][R4.64] ;  /* 0x0000002404027981 */ /* 0x000f28000c1e1b00 */
[----:B------:R-:W5:Y:S01]  /*197c0*/  LDG.E.64 R8, desc[UR36][R4.64+0x10] ;  /* 0x0000102404087981 */ /* 0x000f62000c1e1b00 */
[----:B--2---:R-:W-:-:S02]  /*197d0*/  IADD3 R32, P1, PT, R6, R32, RZ ;  /* 0x0000002006207210 */ /* 0x004fc40007f3e0ff */
[----:B---3--:R-:W-:Y:S02]  /*197e0*/  IADD3 R36, P3, PT, R10, R36, RZ ;  /* 0x000000240a247210 */ /* 0x008fe40007f7e0ff */
[----:B----4-:R-:W-:Y:S02]  /*197f0*/  IADD3 R38, P0, PT, R2, R38, RZ ;  /* 0x0000002602267210 */ /* 0x010fe40007f1e0ff */
[----:B-----5:R-:W-:Y:S01]  /*19800*/  IADD3 R34, P2, PT, R8, R34, RZ ;  /* 0x0000002208227210 */ /* 0x020fe20007f5e0ff */
[----:B------:R-:W-:Y:S01]  /*19810*/  IMAD.X R33, R7, 0x1, R33, P1 ;  /* 0x0000000107217824 */ /* 0x000fe200008e0621 */
[----:B------:R-:W-:Y:S01]  /*19820*/  IADD3.X R39, PT, PT, R3, R39, RZ, P0, !PT ;  /* 0x0000002703277210 */ /* 0x000fe200007fe4ff */
[----:B------:R-:W-:Y:S01]  /*19830*/  IMAD.X R37, R11, 0x1, R37, P3 ;  /* 0x000000010b257824 */ /* 0x000fe200018e0625 */
[----:B------:R-:W-:-:S09]  /*19840*/  IADD3.X R35, PT, PT, R9, R35, RZ, P2, !PT ;  /* 0x0000002309237210 */ /* 0x000fd200017fe4ff */
.L_x_7449:
        /* <DEDUP_REMOVED lines=21> */
.L_x_7451:
[----:B------:R-:W0:Y:S01]  /*199a0*/  LDCU.64 UR4, c[0x0][0x768] ;  /* 0x0000ed00ff0477ac */ /* 0x000e220008000a00 */
[----:B------:R-:W-:Y:S02]  /*199b0*/  PRMT R22, R32, 0x7610, R22 ;  /* 0x0000761020167816 */ /* 0x000fe40000000016 */
        /* <DEDUP_REMOVED lines=22> */
.L_x_7452:
        /* <DEDUP_REMOVED lines=24> */
.L_x_7453:
        /* <DEDUP_REMOVED lines=24> */
.L_x_7454:
[----:B------:R-:W0:Y:S02]  /*19e20*/  LDCU.64 UR4, c[0x0][0x768] ;  /* 0x0000ed00ff0477ac */ /* 0x000e240008000a00 */
[----:B0-----:R-:W-:-:S05]  /*19e30*/  IADD3 R16, P0, PT, R16, UR4, RZ ;  /* 0x0000000410107c10 */ /* 0x001fca000ff1e0ff */
[----:B------:R-:W-:-:S05]  /*19e40*/  IMAD.X R17, RZ, RZ, UR5, P0 ;  /* 0x00000005ff117e24 */ /* 0x000fca00080e06ff */
[----:B------:R-:W-:Y:S01]  /*19e50*/  STG.E.U16 desc[UR36][R16.64], R19 ;  /* 0x0000001310007986 */ /* 0x000fe2000c101524 */
[----:B------:R-:W-:Y:S05]  /*19e60*/  EXIT ;  /* 0x000000000000794d */ /* 0x000fea0003800000 */
.L_x_7450:
[----:B------:R-:W-:Y:S04]  /*19e70*/  STG.E.64 desc[UR36][R4.64], R38 ;  /* 0x0000002604007986 */ /* 0x000fe8000c101b24 */
[----:B------:R-:W-:Y:S04]  /*19e80*/  STG.E.64 desc[UR36][R4.64+0x8], R32 ;  /* 0x0000082004007986 */ /* 0x000fe8000c101b24 */
[----:B------:R-:W-:Y:S04]  /*19e90*/  STG.E.64 desc[UR36][R4.64+0x10], R34 ;  /* 0x0000102204007986 */ /* 0x000fe8000c101b24 */
[----:B------:R-:W-:Y:S01]  /*19ea0*/  STG.E.64 desc[UR36][R4.64+0x18], R36 ;  /* 0x0000182404007986 */ /* 0x000fe2000c101b24 */
[----:B------:R-:W-:Y:S05]  /*19eb0*/  EXIT ;  /* 0x000000000000794d */ /* 0x000fea0003800000 */
        .weak           $__internal_18_$__cuda_sm20_div_u64
        .type           $__internal_18_$__cuda_sm20_div_u64,@function
        .size           $__internal_18_$__cuda_sm20_div_u64,(.L_x_8912 - $__internal_18_$__cuda_sm20_div_u64)
$__internal_18_$__cuda_sm20_div_u64:
[----:B------:R-:W-:Y:S01]  /*19ec0*/  MOV R12, R3 ;  /* 0x00000003000c7202 */ /* 0x000fe20000000f00 */
[----:B------:R-:W-:-:S04]  /*19ed0*/  IMAD.MOV.U32 R13, RZ, RZ, RZ ;  /* 0x000000ffff0d7224 */ /* 0x000fc800078e00ff */
        /* <DEDUP_REMOVED lines=13> */
[----:B------:R-:W-:-:S04]  /*19fb0*/  IMAD.HI.U32 R10, P1, R9, R15, R10 ;  /* 0x0000000f090a7227 */ /* 0x000fc8000782000a */
[----:B------:R-:W-:Y:S01]  /*19fc0*/  IMAD.X R7, R7, 0x1, R9, P0 ;  /* 0x0000000107077824 */ /* 0x000fe200000e0609 */
        /* <DEDUP_REMOVED lines=40> */
[----:B------:R-:W-:Y:S01]  /*1a250*/  ISETP.NE.U32.AND P1, PT, R3, RZ, PT ;  /* 0x000000ff0300720c */ /* 0x000fe20003f25070 */
[----:B------:R-:W-:Y:S01]  /*1a260*/  IMAD.X R5, RZ, RZ, R8, P2 ;  /* 0x000000ffff057224 */ /* 0x000fe200010e0608 */
[----:B------:R-:W-:Y:S02]  /*1a270*/  MOV R7, 0x0 ;  /* 0x0000000000077802 */ /* 0x000fe40000000f00 */
[----:B------:R-:W-:Y:S02]  /*1a280*/  ISETP.NE.AND.EX P1, PT, RZ, RZ, PT, P1 ;  /* 0x000000ffff00720c */ /* 0x000fe40003f25310 */
[----:B------:R-:W-:Y:S02]  /*1a290*/  SEL R4, R4, R9, P0 ;  /* 0x0000000904047207 */ /* 0x000fe40000000000 */
[----:B------:R-:W-:Y:S02]  /*1a2a0*/  SEL R5, R5, R8, P0 ;  /* 0x0000000805057207 */ /* 0x000fe40000000000 */
[----:B------:R-:W-:-:S02]  /*1a2b0*/  SEL R4, R4, 0xffffffff, P1 ;  /* 0xffffffff04047807 */ /* 0x000fc40000800000 */
[----:B------:R-:W-:Y:S01]  /*1a2c0*/  SEL R5, R5, 0xffffffff, P1 ;  /* 0xffffffff05057807 */ /* 0x000fe20000800000 */
[----:B------:R-:W-:Y:S06]  /*1a2d0*/  RET.REL.NODEC R6 `(_ZN2at6native13reduce_kernelILi128ELi4ENS0_8ReduceOpIsNS0_14func_wrapper_tIsNS0_55_GLOBAL__N__0955718d_22_SparseCsrTensorMath_cu_868dd54514ReductionAddOpIlEEEEjsLi4ELi4EEEEEvT1_) ;  /* 0xfffffe5c06487950 */ /* 0x000fec0003c3ffff */
.L_x_7455:
        /* <DEDUP_REMOVED lines=10> */
.L_x_8912:


//--------------------- .text._ZN2at6native13reduce_kernelILi512ELi1ENS0_8ReduceOpIlNS0_14func_wrapper_tIlNS0_55_GLOBAL__N__0955718d_22_SparseCsrTensorMath_cu_868dd54514ReductionAddOpIlEEEEjlLi4ELi4EEEEEvT1_ --------------------------
	.section	.text._ZN2at6native13reduce_kernelILi512ELi1ENS0_8ReduceOpIlNS0_14func_wrapper_tIlNS0_55_GLOBAL__N__0955718d_22_SparseCsrTensorMath_cu_868dd54514ReductionAddOpIlEEEEjlLi4ELi4EEEEEvT1_,"ax",@progbits
	.align	128
.text._ZN2at6native13reduce_kernelILi512ELi1ENS0_8ReduceOpIlNS0_14func_wrapper_tIlNS0_55_GLOBAL__N__0955718d_22_SparseCsrTensorMath_cu_868dd54514ReductionAddOpIlEEEEjlLi4ELi4EEEEEvT1_:
        .type           _ZN2at6native13reduce_kernelILi512ELi1ENS0_8ReduceOpIlNS0_14func_wrapper_tIlNS0_55_GLOBAL__N__0955718d_22_SparseCsrTensorMath_cu_868dd54514ReductionAddOpIlEEEEjlLi4ELi4EEEEEvT1_,@function
        .size           _ZN2at6native13reduce_kernelILi512ELi1ENS0_8ReduceOpIlNS0_14func_wrapper_tIlNS0_55_GLOBAL__N__0955718d_22_SparseCsrTensorMath_cu_868dd54514ReductionAddOpIlEEEEjlLi4ELi4EEEEEvT1_,(.L_x_8914 - _ZN2at6native13reduce_kernelILi512ELi1ENS0_8ReduceOpIlNS0_14func_wrapper_tIlNS0_55_GLOBAL__N__0955718d_22_SparseCsrTensorMath_cu_868dd54514ReductionAddOpIlEEEEjlLi4ELi4EEEEEvT1_)
        .other          _ZN2at6native13reduce_kernelILi512ELi1ENS0_8ReduceOpIlNS0_14func_wrapper_tIlNS0_55_GLOBAL__N__0955718d_22_SparseCsrTensorMath_cu_868dd54514ReductionAddOpIlEEEEjlLi4ELi4EEEEEvT1_,@"STO_CUDA_ENTRY STV_DEFAULT"
_ZN2at6native13reduce_kernelILi512ELi1ENS0_8ReduceOpIlNS0_14func_wrapper_tIlNS0_55_GLOBAL__N__0955718d_22_SparseCsrTensorMath_cu_868dd54514ReductionAddOpIlEEEEjlLi4ELi4EEEEEvT1_:
[----:B------:R-:W0:Y:S01]  /*0000*/  LDC R1, c[0x0][0x37c] ;  /* 0x0000df00ff017b82 */ /* 0x000e220000000800 */
[----:B------:R-:W1:Y:S01]  /*0010*/  S2R R12, SR_TID.X ;  /* 0x00000000000c7919 */ /* 0x000e620000002100 */
[----:B------:R-:W1:Y:S06]  /*0020*/  LDCU.64 UR32, c[0x0][0x3b0] ;  /* 0x00007600ff2077ac */ /* 0x000e6c0008000a00 */
[----:B------:R-:W2:Y:S01]  /*0030*/  S2UR UR5, SR_CTAID.X ;  /* 0x00000000000579c3 */ /* 0x000ea20000002500 */
[----:B0-----:R-:W-:Y:S01]  /*0040*/  IADD3 R1, PT, PT, R1, -0x8, RZ ;  /* 0xfffffff801017810 */ /* 0x001fe20007ffe0ff */
[----:B------:R-:W0:Y:S01]  /*0050*/  S2R R6, SR_TID.Y ;  /* 0x0000000000067919 */ /* 0x000e220000002200 */
[----:B------:R-:W0:Y:S01]  /*0060*/  LDCU UR6, c[0x0][0x3b8] ;  /* 0x00007700ff0677ac */ /* 0x000e220008000800 */
[----:B------:R-:W-:Y:S01]  /*0070*/  IMAD.MOV.U32 R10, RZ, RZ, R8 ;  /* 0x000000ffff0a7224 */ /* 0x000fe200078e0008 */
        /* <DEDUP_REMOVED lines=293> */
.L_x_7456:
        /* <DEDUP_REMOVED lines=24> */
[----:B------:R-:W-:Y:S01]  /*1450*/  MOV R15, R23 ;  /* 0x00000017000f7202 */ /* 0x000fe20000000f00 */
[----:B---3--:R-:W-:Y:S01]  /*1460*/  IMAD.MOV.U32 R17, RZ, RZ, R14 ;  /* 0x000000ffff117224 */ /* 0x008fe200078e000e */
[----:B------:R-:W-:-:S06]  /*1470*/  MOV R13, R14 ;  /* 0x0000000e000d7202 */ /* 0x000fcc0000000f00 */
[----:B------:R-:W-:Y:S05]  /*1480*/  @!P0 BRA `(.L_x_7461) ;  /* 0x00000000006c8947 */ /* 0x000fea0003800000 */
[C---:B------:R-:W-:Y:S01]  /*1490*/  ISETP.GT.U32.AND P0, PT, R12.reuse, 0x3, PT ;  /* 0x000000030c00780c */ /* 0x040fe20003f04070 */
[----:B------:R-:W-:Y:S01]  /*14a0*/  IMAD.MOV R7, RZ, RZ, -R11 ;  /* 0x000000ffff077224 */ /* 0x000fe200078e0a0b */
[----:B------:R-:W-:Y:S01]  /*14b0*/  BSSY.RECONVERGENT B2, `(.L_x_7462) ;  /* 0x0000015000027945 */ /* 0x000fe20003800200 */
[----:B------:R-:W-:Y:S01]  /*14c0*/  MOV R15, R23 ;  /* 0x00000017000f7202 */ /* 0x000fe20000000f00 */
[----:B------:R-:W-:Y:S01]  /*14d0*/  IMAD.MOV.U32 R13, RZ, RZ, R14 ;  /* 0x000000ffff0d7224 */ /* 0x000fe200078e000e */
[----:B------:R-:W-:Y:S01]  /*14e0*/  ISETP.LT.U32.OR P0, PT, R12, R11, P0 ;  /* 0x0000000b0c00720c */ /* 0x000fe20000701470 */
[----:B------:R-:W-:-:S12]  /*14f0*/  IMAD.WIDE R2, R7, 0x8, R2 ;  /* 0x0000000807027825 */ /* 0x000fd800078e0202 */
        /* <DEDUP_REMOVED lines=14> */
[----:B0-----:R-:W-:-:S04]  /*15e0*/  IADD3 R15, P0, PT, R8, UR4, RZ ;  /* 0x00000004080f7c10 */ /* 0x001fc8000ff1e0ff */
[----:B------:R-:W-:-:S09]  /*15f0*/  IADD3.X R13, PT, PT, R9, UR5, RZ, P0, !PT ;  /* 0x00000005090d7c10 */ /* 0x000fd200087fe4ff */
.L_x_7463:
[----:B------:R-:W-:Y:S05]  /*1600*/  BSYNC.RECONVERGENT B2 ;  /* 0x0000000000027941 */ /* 0x000fea0003800200 */
.L_x_7462:
[----:B------:R-:W-:Y:S02]  /*1610*/  IADD3 R2, P0, PT, R2, 0x20, RZ ;  /* 0x0000002002027810 */ /* 0x000fe40007f1e0ff */
[----:B------:R-:W-:Y:S02]  /*1620*/  IADD3 R0, PT, PT, R11, -0x4, R20 ;  /* 0xfffffffc0b007810 */ /* 0x000fe40007ffe014 */
[----:B------:R-:W-:-:S09]  /*1630*/  IADD3.X R3, PT, PT, RZ, R3, RZ, P0, !PT ;  /* 0x00000003ff037210 */ /* 0x000fd200007fe4ff */
.L_x_7461:
[----:B------:R-:W-:Y:S05]  /*1640*/  BSYNC.RECONVERGENT B1 ;  /* 0x0000000000017941 */ /* 0x000fea0003800200 */
.L_x_7460:
        /* <DEDUP_REMOVED lines=11> */
[----:B------:R-:W-:Y:S01]  /*1700*/  IMAD.MOV.U32 R25, RZ, RZ, R4 ;  /* 0x000000ffff197224 */ /* 0x000fe200078e0004 */
[----:B------:R-:W-:Y:S01]  /*1710*/  MOV R16, R23 ;  /* 0x0000001700107202 */ /* 0x000fe20000000f00 */
[----:B------:R-:W-:-:S07]  /*1720*/  IMAD.MOV.U32 R21, RZ, RZ, R14 ;  /* 0x000000ffff157224 */ /* 0x000fce00078e000e */
.L_x_7466:
[C---:B------:R-:W-:Y:S01]  /*1730*/  IMAD.WIDE.U32 R4, R25.reuse, 0x20, R2 ;  /* 0x0000002019047825 */ /* 0x040fe200078e0002 */
[----:B------:R-:W1:Y:S05]  /*1740*/  LDCU UR4, c[0x0][0x39c] ;  /* 0x00007380ff0477ac */ /* 0x000e6a0008000800 */
[----:B0-----:R-:W2:Y:S01]  /*1750*/  LDG.E.ENL2.256 R8, R4, desc[UR36][R4.64] ;  /* 0xfe0000240404797e */ /* 0x001ea20008121908 */
[----:B-1----:R-:W-:-:S04]  /*1760*/  IADD3 R25, PT, PT, R25, UR4, RZ ;  /* 0x0000000419197c10 */ /* 0x002fc8000fffe0ff */
[----:B------:R-:W-:-:S04]  /*1770*/  LEA R27, R25, 0x3, 0x2 ;  /* 0x00000003191b7811 */ /* 0x000fc800078e10ff */
[----:B------:R-:W-:Y:S02]  /*1780*/  ISETP.GE.U32.AND P1, PT, R27, R0, PT ;  /* 0x000000001b00720c */ /* 0x000fe40003f26070 */
[----:B--2---:R-:W-:Y:S02]  /*1790*/  IADD3 R15, P2, PT, R4, R15, RZ ;  /* 0x0000000f040f7210 */ /* 0x004fe40007f5e0ff */
[----:B------:R-:W-:Y:S02]  /*17a0*/  IADD3 R16, P4, PT, R8, R16, RZ ;  /* 0x0000001008107210 */ /* 0x000fe40007f9e0ff */
[----:B------:R-:W-:Y:S01]  /*17b0*/  IADD3 R23, P3, PT, R6, R23, RZ ;  /* 0x0000001706177210 */ /* 0x000fe20007f7e0ff */
[----:B------:R-:W-:Y:S01]  /*17c0*/  IMAD.X R13, R5, 0x1, R13, P2 ;  /* 0x00000001050d7824 */ /* 0x000fe200010e060d */
[----:B------:R-:W-:Y:S01]  /*17d0*/  IADD3 R19, P5, PT, R10, R19, RZ ;  /* 0x000000130a137210 */ /* 0x000fe20007fbe0ff */
[----:B------:R-:W-:Y:S01]  /*17e0*/  IMAD.X R21, R9, 0x1, R21, P4 ;  /* 0x0000000109157824 */ /* 0x000fe200020e0615 */
[----:B------:R-:W-:-:S02]  /*17f0*/  IADD3.X R14, PT, PT, R7, R14, RZ, P3, !PT ;  /* 0x0000000e070e7210 */ /* 0x000fc40001ffe4ff */
[----:B------:R-:W-:Y:S01]  /*1800*/  IADD3.X R17, PT, PT, R11, R17, RZ, P5, !PT ;  /* 0x000000110b117210 */ /* 0x000fe20002ffe4ff */
[----:B------:R-:W-:Y:S08]  /*1810*/  @!P1 BRA `(.L_x_7466) ;  /* 0xfffffffc00c49947 */ /* 0x000ff0000383ffff */
.L_x_7465:
[----:B------:R-:W-:Y:S05]  /*1820*/  BSYNC.RECONVERGENT B1 ;  /* 0x0000000000017941 */ /* 0x000fea0003800200 */
.L_x_7464:
        /* <DEDUP_REMOVED lines=8> */
[----:B--2---:R-:W-:-:S04]  /*18b0*/  IADD3 R15, P0, PT, R2, R15, RZ ;  /* 0x0000000f020f7210 */ /* 0x004fc80007f1e0ff */
[----:B------:R-:W-:-:S09]  /*18c0*/  IADD3.X R13, PT, PT, R3, R13, RZ, P0, !PT ;  /* 0x0000000d030d7210 */ /* 0x000fd200007fe4ff */
.L_x_7468:
[----:B------:R-:W-:Y:S05]  /*18d0*/  BSYNC.RECONVERGENT B1 ;  /* 0x0000000000017941 */ /* 0x000fea0003800200 */
.L_x_7467:
[----:B------:R-:W-:-:S04]  /*18e0*/  IADD3 R16, P0, P1, R16, R23, R15 ;  /* 0x0000001710107210 */ /* 0x000fc8000791e00f */
[----:B------:R-:W-:Y:S02]  /*18f0*/  IADD3 R16, P2, PT, R19, R16, RZ ;  /* 0x0000001013107210 */ /* 0x000fe40007f5e0ff */
[----:B------:R-:W-:-:S05]  /*1900*/  IADD3.X R14, PT, PT, R21, R14, R13, P0, P1 ;  /* 0x0000000e150e7210 */ /* 0x000fca00007e240d */
[----:B------:R-:W-:Y:S01]  /*1910*/  IMAD.X R17, R17, 0x1, R14, P2 ;  /* 0x0000000111117824 */ /* 0x000fe200010e060e */
[----:B------:R-:W-:Y:S06]  /*1920*/  BRA `(.L_x_7458) ;  /* 0x0000009400d47947 */ /* 0x000fec0003800000 */
.L_x_7459:
        /* <DEDUP_REMOVED lines=10> */
[----:B0-----:R-:W0:Y:S01]  /*19d0*/  LDC R9, c[0x0][0x38c] ;  /* 0x0000e300ff097b82 */ /* 0x001e220000000800 */
[----:B-1----:R-:W-:-:S05]  /*19e0*/  IMAD R5, R22, 0x3, R4 ;  /* 0x0000000316057824 */ /* 0x002fca00078e0204 */
[----:B------:R-:W-:Y:S01]  /*19f0*/  ISETP.GE.U32.AND P0, PT, R5, R20, PT ;  /* 0x000000140500720c */ /* 0x000fe20003f06070 */
[--C-:B--2---:R-:W-:Y:S01]  /*1a00*/  IMAD.MOV.U32 R4, RZ, RZ, R6.reuse ;  /* 0x000000ffff047224 */ /* 0x104fe200078e0006 */
[----:B------:R-:W-:Y:S01]  /*1a10*/  MOV R5, R6 ;  /* 0x0000000600057202 */ /* 0x000fe20000000f00 */
[----:B------:R-:W-:Y:S01]  /*1a20*/  IMAD.MOV.U32 R7, RZ, RZ, R6 ;  /* 0x000000ffff077224 */ /* 0x000fe200078e0006 */
[-C--:B0-----:R-:W-:Y:S01]  /*1a30*/  MOV R8, R9.reuse ;  /* 0x0000000900087202 */ /* 0x081fe20000000f00 */
[----:B------:R-:W-:Y:S01]  /*1a40*/  IMAD.MOV.U32 R10, RZ, RZ, R9 ;  /* 0x000000ffff0a7224 */ /* 0x000fe200078e0009 */
[----:B------:R-:W-:-:S07]  /*1a50*/  MOV R11, R9 ;  /* 0x00000009000b7202 */ /* 0x000fce0000000f00 */
[----:B------:R-:W-:Y:S05]  /*1a60*/  @P0 BRA `(.L_x_7471) ;  /* 0x0000000000740947 */ /* 0x000fea0003800000 */
[----:B------:R-:W-:Y:S01]  /*1a70*/  BSSY.RECONVERGENT B2, `(.L_x_7471) ;  /* 0x000001c000027945 */ /* 0x000fe20003800200 */
[----:B------:R-:W-:Y:S01]  /*1a80*/  IMAD.MOV.U32 R5, RZ, RZ, R6 ;  /* 0x000000ffff057224 */ /* 0x000fe200078e0006 */
[----:B------:R-:W-:Y:S01]  /*1a90*/  MOV R7, R6 ;  /* 0x0000000600077202 */ /* 0x000fe20000000f00 */
[----:B------:R-:W-:Y:S01]  /*1aa0*/  IMAD.MOV.U32 R10, RZ, RZ, R9 ;  /* 0x000000ffff0a7224 */ /* 0x000fe200078e0009 */
[----:B------:R-:W-:-:S07]  /*1ab0*/  MOV R11, R9 ;  /* 0x00000009000b7202 */ /* 0x000fce0000000f00 */
.L_x_7472:
[C---:B------:R-:W-:Y:S02]  /*1ac0*/  IMAD.IADD R19, R0.reuse, 0x1, R22 ;  /* 0x0000000100137824 */ /* 0x040fe400078e0216 */
        /* <DEDUP_REMOVED lines=12> */
[----:B------:R-:W-:Y:S02]  /*1b90*/  ISETP.GE.U32.AND P0, PT, R21, R20, PT ;  /* 0x000000141500720c */ /* 0x000fe40003f06070 */
        /* <DEDUP_REMOVED lines=10> */
.L_x_7471:
[----:B------:R-:W-:Y:S05]  /*1c40*/  BSYNC.RECONVERGENT B1 ;  /* 0x0000000000017941 */ /* 0x000fea0003800200 */
.L_x_7470:
[----:B------:R-:W-:Y:S01]  /*1c50*/  ISETP.GE.U32.AND P0, PT, R0, R20, PT ;  /* 0x000000140000720c */ /* 0x000fe20003f06070 */
[----:B------:R-:W-:-:S12]  /*1c60*/  BSSY.RECONVERGENT B1, `(.L_x_7473) ;  /* 0x0000012000017945 */ /* 0x000fd80003800200 */
[----:B------:R-:W-:Y:S05]  /*1c70*/  @P0 BRA `(.L_x_7474) ;  /* 0x0000000000400947 */ /* 0x000fea0003800000 */
[----:B------:R-:W-:-:S06]  /*1c80*/  IMAD.WIDE.U32 R16, R0, 0x8, R2 ;  /* 0x0000000800107825 */ /* 0x000fcc00078e0002 */
[----:B------:R-:W5:Y:S01]  /*1c90*/  LDG.E.64 R16, desc[UR36][R16.64] ;  /* 0x0000002410107981 */ /* 0x000f62000c1e1b00 */
[----:B------:R-:W-:-:S05]  /*1ca0*/  IMAD.IADD R21, R0, 0x1, R22 ;  /* 0x0000000100157824 */ /* 0x000fca00078e0216 */
        /* <DEDUP_REMOVED lines=13> */
.L_x_7474:
[----:B------:R-:W-:Y:S05]  /*1d80*/  BSYNC.RECONVERGENT B1 ;  /* 0x0000000000017941 */ /* 0x000fea0003800200 */
.L_x_7473:
[----:B------:R-:W-:Y:S04]  /*1d90*/  BSSY.RECONVERGENT B1, `(.L_x_7475) ;  /* 0x0000013000017945 */ /* 0x000fe80003800200 */
[----:B------:R-:W-:Y:S05]  /*1da0*/  @P0 BRA `(.L_x_7476) ;  /* 0x0000000000440947 */ /* 0x000fea0003800000 */
[----:B0-----:R-:W-:Y:S02]  /*1db0*/  IADD3 R3, PT, PT, R0, R22, RZ ;  /* 0x0000001600037210 */ /* 0x001fe40007ffe0ff */
[----:B-----5:R-:W-:Y:S02]  /*1dc0*/  IADD3 R7, P1, PT, R16, R7, RZ ;  /* 0x0000000710077210 */ /* 0x020fe40007f3e0ff */
[----:B------:R-:W-:-:S03]  /*1dd0*/  ISETP.GE.U32.AND P0, PT, R3, R20, PT ;  /* 0x000000140300720c */ /* 0x000fc60003f06070 */
[----:B------:R-:W-:-:S10]  /*1de0*/  IMAD.X R11, R17, 0x1, R11, P1 ;  /* 0x00000001110b7824 */ /* 0x000fd400008e060b */
[----:B------:R-:W-:Y:S05]  /*1df0*/  @P0 BRA `(.L_x_7476) ;  /* 0x0000000000300947 */ /* 0x000fea0003800000 */
[----:B------:R-:W-:Y:S02]  /*1e00*/  IADD3 R3, PT, PT, R3, R22, RZ ;  /* 0x0000001603037210 */ /* 0x000fe40007ffe0ff */
[----:B------:R-:W-:Y:S02]  /*1e10*/  IADD3 R6, P2, PT, R18, R6, RZ ;  /* 0x0000000612067210 */ /* 0x000fe40007f5e0ff */
[----:B------:R-:W-:Y:S02]  /*1e20*/  ISETP.GE.U32.AND P0, PT, R3, R20, PT ;  /* 0x000000140300720c */ /* 0x000fe40003f06070 */
[----:B------:R-:W-:-:S11]  /*1e30*/  IADD3.X R10, PT, PT, R19, R10, RZ, P2, !PT ;  /* 0x0000000a130a7210 */ /* 0x000fd600017fe4ff */
[----:B------:R-:W-:Y:S01]  /*1e40*/  @!P0 IMAD.IADD R3, R3, 0x1, R22 ;  /* 0x0000000103038824 */ /* 0x000fe200078e0216 */
[----:B------:R-:W-:-:S04]  /*1e50*/  @!P0 IADD3 R5, P3, PT, R12, R5, RZ ;  /* 0x000000050c058210 */ /* 0x000fc80007f7e0ff */
[----:B------:R-:W-:Y:S01]  /*1e60*/  @!P0 ISETP.GE.U32.AND P1, PT, R3, R20, PT ;  /* 0x000000140300820c */ /* 0x000fe20003f26070 */
[----:B------:R-:W-:-:S03]  /*1e70*/  @!P0 IMAD.X R9, R13, 0x1, R9, P3 ;  /* 0x000000010d098824 */ /* 0x000fc600018e0609 */
[----:B------:R-:W-:Y:S02]  /*1e80*/  @!P0 SEL R3, R14, RZ, !P1 ;  /* 0x000000ff0e038207 */ /* 0x000fe40004800000 */
[----:B------:R-:W-:Y:S02]  /*1e90*/  @!P0 SEL R15, R15, RZ, !P1 ;  /* 0x000000ff0f0f8207 */ /* 0x000fe40004800000 */
[----:B------:R-:W-:-:S04]  /*1ea0*/  @!P0 IADD3 R4, P4, PT, R3, R4, RZ ;  /* 0x0000000403048210 */ /* 0x000fc80007f9e0ff */
[----:B------:R-:W-:-:S09]  /*1eb0*/  @!P0 IADD3.X R8, PT, PT, R15, R8, RZ, P4, !PT ;  /* 0x000000080f088210 */ /* 0x000fd200027fe4ff */
.L_x_7476:
[----:B------:R-:W-:Y:S05]  /*1ec0*/  BSYNC.RECONVERGENT B1 ;  /* 0x0000000000017941 */ /* 0x000fea0003800200 */
.L_x_7475:
[----:B------:R-:W-:-:S04]  /*1ed0*/  IADD3 R5, P0, P1, R5, R6, R7 ;  /* 0x0000000605057210 */ /* 0x000fc8000791e007 */
[----:B-----5:R-:W-:Y:S02]  /*1ee0*/  IADD3 R16, P2, PT, R4, R5, RZ ;  /* 0x0000000504107210 */ /* 0x020fe40007f5e0ff */
[----:B------:R-:W-:-:S05]  /*1ef0*/  IADD3.X R9, PT, PT, R9, R10, R11, P0, P1 ;  /* 0x0000000a09097210 */ /* 0x000fca00007e240b */
[----:B------:R-:W-:Y:S01]  /*1f00*/  IMAD.X R17, R8, 0x1, R9, P2 ;  /* 0x0000000108117824 */ /* 0x000fe200010e0609 */
[----:B------:R-:W-:Y:S06]  /*1f10*/  BRA `(.L_x_7458) ;  /* 0x0000009000587947 */ /* 0x000fec0003800000 */
.L_x_7469:
[----:B------:R-:W-:-:S13]  /*1f20*/  ISETP.NE.AND P0, PT, R7, 0x1, PT ;  /* 0x000000010700780c */ /* 0x000fda0003f05270 */
        /* <DEDUP_REMOVED lines=20> */
.L_x_7480:
[----:B------:R-:W-:Y:S02]  /*2070*/  IMAD.IADD R12, R0, 0x1, R23 ;  /* 0x00000001000c7824 */ /* 0x000fe400078e0217 */
[C---:B------:R-:W-:Y:S02]  /*2080*/  IMAD R17, R22.reuse, R0, RZ ;  /* 0x0000000016117224 */ /* 0x040fe400078e02ff */
[----:B------:R-:W-:Y:S01]  /*2090*/  IMAD R19, R22, R12, RZ ;  /* 0x0000000c16137224 */ /* 0x000fe200078e02ff */
[----:B------:R-:W-:Y:S01]  /*20a0*/  IADD3 R13, PT, PT, R12, R23, RZ ;  /* 0x000000170c0d7210 */ /* 0x000fe20007ffe0ff */
[----:B------:R-:W-:-:S04]  /*20b0*/  IMAD.WIDE.U32 R16, R17, 0x8, R2 ;  /* 0x0000000811107825 */ /* 0x000fc800078e0002 */
[----:B------:R-:W-:Y:S02]  /*20c0*/  IMAD.IADD R21, R13, 0x1, R23 ;  /* 0x000000010d157824 */ /* 0x000fe400078e0217 */
[C---:B------:R-:W-:Y:S01]  /*20d0*/  IMAD R13, R22.reuse, R13, RZ ;  /* 0x0000000d160d7224 */ /* 0x040fe200078e02ff */
[----:B------:R-:W2:Y:S01]  /*20e0*/  LDG.E.64 R16, desc[UR36][R16.64] ;  /* 0x0000002410107981 */ /* 0x000ea2000c1e1b00 */
[----:B------:R-:W-:Y:S02]  /*20f0*/  IMAD R15, R22, R21, RZ ;  /* 0x00000015160f7224 */ /* 0x000fe400078e02ff */
[----:B------:R-:W-:-:S04]  /*2100*/  IMAD.WIDE.U32 R12, R13, 0x8, R2 ;  /* 0x000000080d0c7825 */ /* 0x000fc800078e0002 */
[--C-:B------:R-:W-:Y:S02]  /*2110*/  IMAD.WIDE.U32 R18, R19, 0x8, R2.reuse ;  /* 0x0000000813127825 */ /* 0x100fe400078e0002 */
[----:B------:R-:W3:Y:S02]  /*2120*/  LDG.E.64 R12, desc[UR36][R12.64] ;  /* 0x000000240c0c7981 */ /* 0x000ee4000c1e1b00 */
[----:B------:R-:W-:Y:S02]  /*2130*/  IMAD.WIDE.U32 R14, R15, 0x8, R2 ;  /* 0x000000080f0e7825 */ /* 0x000fe400078e0002 */
        /* <DEDUP_REMOVED lines=15> */
.L_x_7479:
[----:B------:R-:W-:Y:S05]  /*2230*/  BSYNC.RECONVERGENT B1 ;  /* 0x0000000000017941 */ /* 0x000fea0003800200 */
.L_x_7478:
        /* <DEDUP_REMOVED lines=17> */
[----:B------:R-:W-:Y:S01]  /*2350*/  ISETP.GE.U32.AND P1, PT, R25, R20, PT ;  /* 0x000000141900720c */ /* 0x000fe20003f26070 */
[----:B------:R-:W-:-:S06]  /*2360*/  IMAD.WIDE.U32 R12, R13, 0x8, R2 ;  /* 0x000000080d0c7825 */ /* 0x000fcc00078e0002 */
[----:B------:R-:W5:Y:S06]  /*2370*/  LDG.E.64 R12, desc[UR36][R12.64] ;  /* 0x000000240c0c7981 */ /* 0x000f6c000c1e1b00 */
[----:B------:R-:W-:-:S04]  /*2380*/  @!P1 IMAD R21, R22, R25, RZ ;  /* 0x0000001916159224 */ /* 0x000fc800078e02ff */
[----:B------:R-:W-:-:S05]  /*2390*/  @!P1 IMAD.WIDE.U32 R2, R21, 0x8, R2 ;  /* 0x0000000815029825 */ /* 0x000fca00078e0002 */
[----:B------:R0:W5:Y:S02]  /*23a0*/  @!P1 LDG.E.64 R14, desc[UR36][R2.64] ;  /* 0x00000024020e9981 */ /* 0x000164000c1e1b00 */
.L_x_7482:
[----:B------:R-:W-:Y:S05]  /*23b0*/  BSYNC.RECONVERGENT B1 ;  /* 0x0000000000017941 */ /* 0x000fea0003800200 */
.L_x_7481:
[----:B------:R-:W-:Y:S04]  /*23c0*/  BSSY.RECONVERGENT B1, `(.L_x_7483) ;  /* 0x0000013000017945 */ /* 0x000fe80003800200 */
[----:B------:R-:W-:Y:S05]  /*23d0*/  @P0 BRA `(.L_x_7484) ;  /* 0x0000000000440947 */ /* 0x000fea0003800000 */
[----:B------:R-:W-:Y:S02]  /*23e0*/  IADD3 R0, PT, PT, R0, R23, RZ ;  /* 0x0000001700007210 */ /* 0x000fe40007ffe0ff */
        /* <DEDUP_REMOVED lines=12> */
[----:B0-----:R-:W-:Y:S02]  /*24b0*/  @!P0 SEL R3, R14, RZ, !P1 ;  /* 0x000000ff0e038207 */ /* 0x001fe40004800000 */
[----:B------:R-:W-:Y:S02]  /*24c0*/  @!P0 SEL R15, R15, RZ, !P1 ;  /* 0x000000ff0f0f8207 */ /* 0x000fe40004800000 */
[----:B------:R-:W-:-:S04]  /*24d0*/  @!P0 IADD3 R4, P4, PT, R3, R4, RZ ;  /* 0x0000000403048210 */ /* 0x000fc80007f9e0ff */
[----:B------:R-:W-:-:S09]  /*24e0*/  @!P0 IADD3.X R8, PT, PT, R15, R8, RZ, P4, !PT ;  /* 0x000000080f088210 */ /* 0x000fd200027fe4ff */
.L_x_7484:
[----:B------:R-:W-:Y:S05]  /*24f0*/  BSYNC.RECONVERGENT B1 ;  /* 0x0000000000017941 */ /* 0x000fea0003800200 */
.L_x_7483:
[----:B------:R-:W-:-:S04]  /*2500*/  IADD3 R5, P0, P1, R5, R6, R7 ;  /* 0x0000000605057210 */ /* 0x000fc8000791e007 */
[----:B-----5:R-:W-:Y:S02]  /*2510*/  IADD3 R16, P2, PT, R4, R5, RZ ;  /* 0x0000000504107210 */ /* 0x020fe40007f5e0ff */
[----:B------:R-:W-:-:S05]  /*2520*/  IADD3.X R9, PT, PT, R9, R10, R11, P0, P1 ;  /* 0x0000000a09097210 */ /* 0x000fca00007e240b */
[----:B------:R-:W-:Y:S01]  /*2530*/  IMAD.X R17, R8, 0x1, R9, P2 ;  /* 0x0000000108117824 */ /* 0x000fe200010e0609 */
[----:B------:R-:W-:Y:S06]  /*2540*/  BRA `(.L_x_7458) ;  /* 0x0000008800cc7947 */ /* 0x000fec0003800000 */
.L_x_7477:
[----:B------:R-:W1:Y:S01]  /*2550*/  LDCU UR4, c[0x0][0x39c] ;  /* 0x00007380ff0477ac */ /* 0x000e620008000800 */
[----:B------:R-:W2:Y:S01]  /*2560*/  LDC R24, c[0x0][0x388] ;  /* 0x0000e200ff187b82 */ /* 0x000ea20000000800 */
[----:B------:R-:W-:Y:S01]  /*2570*/  BSSY.RECONVERGENT B1, `(.L_x_7485) ;  /* 0x0000416000017945 */ /* 0x000fe20003800200 */
[----:B------:R-:W-:-:S06]  /*2580*/  IMAD.MOV.U32 R2, RZ, RZ, R4 ;  /* 0x000000ffff027224 */ /* 0x000fcc00078e0004 */
[----:B------:R-:W3:Y:S01]  /*2590*/  LDC R5, c[0x0][0x38c] ;  /* 0x0000e300ff057b82 */ /* 0x000ee20000000800 */
[----:B-1----:R-:W-:-:S05]  /*25a0*/  MOV R21, UR4 ;  /* 0x0000000400157c02 */ /* 0x002fca0008000f00 */
[----:B------:R-:W-:Y:S02]  /*25b0*/  IMAD R3, R21, 0x3, R4 ;  /* 0x0000000315037824 */ /* 0x000fe400078e0204 */
[----:B--2---:R-:W-:Y:S01]  /*25c0*/  IMAD.MOV.U32 R4, RZ, RZ, R24 ;  /* 0x000000ffff047224 */ /* 0x004fe200078e0018 */
[----:B------:R-:W-:Y:S02]  /*25d0*/  MOV R26, R24 ;  /* 0x00000018001a7202 */ /* 0x000fe40000000f00 */
[----:B------:R-:W-:Y:S02]  /*25e0*/  ISETP.GE.U32.AND P0, PT, R3, R20, PT ;  /* 0x000000140300720c */ /* 0x000fe40003f06070 */
[----:B------:R-:W-:Y:S01]  /*25f0*/  MOV R3, R24 ;  /* 0x0000001800037202 */ /* 0x000fe20000000f00 */
[--C-:B---3--:R-:W-:Y:S01]  /*2600*/  IMAD.MOV.U32 R6, RZ, RZ, R5.reuse ;  /* 0x000000ffff067224 */ /* 0x108fe200078e0005 */
[----:B------:R-:W-:Y:S01]  /*2610*/  MOV R23, R5 ;  /* 0x0000000500177202 */ /* 0x000fe20000000f00 */
[----:B------:R-:W-:-:S08]  /*2620*/  IMAD.MOV.U32 R25, RZ, RZ, R5 ;  /* 0x000000ffff197224 */ /* 0x000fd000078e0005 */
[----:B------:R-:W-:Y:S05]  /*2630*/  @P0 BRA `(.L_x_7486) ;  /* 0x0000004000240947 */ /* 0x000fea0003800000 */
[----:B------:R-:W-:-:S13]  /*2640*/  ISETP.NE.AND P0, PT, R7, RZ, PT ;  /* 0x000000ff0700720c */ /* 0x000fda0003f05270 */
[----:B------:R1:W5:Y:S01]  /*2650*/  @!P0 LDG.E.64 R14, desc[UR36][R16.64] ;  /* 0x00000024100e8981 */ /* 0x000362000c1e1b00 */
[----:B------:R-:W-:Y:S01]  /*2660*/  IADD3 R6, PT, PT, R7, -0x1, RZ ;  /* 0xffffffff07067810 */ /* 0x000fe20007ffe0ff */
[--C-:B------:R-:W-:Y:S01]  /*2670*/  IMAD.MOV.U32 R3, RZ, RZ, R24.reuse ;  /* 0x000000ffff037224 */ /* 0x100fe200078e0018 */
[----:B------:R-:W-:Y:S01]  /*2680*/  MOV R4, R24 ;  /* 0x0000001800047202 */ /* 0x000fe20000000f00 */
[----:B------:R-:W-:Y:S01]  /*2690*/  IMAD.MOV.U32 R26, RZ, RZ, R24 ;  /* 0x000000ffff1a7224 */ /* 0x000fe200078e0018 */
[----:B------:R-:W-:Y:S01]  /*26a0*/  VIMNMX.U32 R7, PT, PT, R6, 0x18, PT ;  /* 0x0000001806077848 */ /* 0x000fe20003fe0000 */
[----:B------:R-:W-:Y:S01]  /*26b0*/  IMAD.MOV.U32 R23, RZ, RZ, R5 ;  /* 0x000000ffff177224 */ /* 0x000fe200078e0005 */
[-C--:B------:R-:W-:Y:S02]  /*26c0*/  MOV R6, R5.reuse ;  /* 0x0000000500067202 */ /* 0x080fe40000000f00 */
[----:B------:R-:W-:Y:S01]  /*26d0*/  MOV R25, R5 ;  /* 0x0000000500197202 */ /* 0x000fe20000000f00 */
[----:B-1----:R-:W-:-:S07]  /*26e0*/  VIADD R7, R7, 0x1 ;  /* 0x0000000107077836 */ /* 0x002fce0000000000 */
.L_x_7492:
[----:B------:R-:W1:Y:S01]  /*26f0*/  LDCU UR4, c[0x0][0x39c] ;  /* 0x00007380ff0477ac */ /* 0x000e620008000800 */
[-C--:B-----5:R-:W-:Y:S01]  /*2700*/  @!P0 MOV R18, R14.reuse ;  /* 0x0000000e00128202 */ /* 0x0a0fe20000000f00 */
[--C-:B------:R-:W-:Y:S01]  /*2710*/  @!P0 IMAD.MOV.U32 R19, RZ, RZ, R15.reuse ;  /* 0x000000ffff138224 */ /* 0x100fe200078e000f */
[-C--:B------:R-:W-:Y:S01]  /*2720*/  @!P0 MOV R12, R14.reuse ;  /* 0x0000000e000c8202 */ /* 0x080fe20000000f00 */
[--C-:B------:R-:W-:Y:S01]  /*2730*/  @!P0 IMAD.MOV.U32 R13, RZ, RZ, R15.reuse ;  /* 0x000000ffff0d8224 */ /* 0x100fe200078e000f */
[-C--:B------:R-:W-:Y:S01]  /*2740*/  @!P0 MOV R10, R14.reuse ;  /* 0x0000000e000a8202 */ /* 0x080fe20000000f00 */
[--C-:B------:R-:W-:Y:S01]  /*2750*/  @!P0 IMAD.MOV.U32 R11, RZ, RZ, R15.reuse ;  /* 0x000000ffff0b8224 */ /* 0x100fe200078e000f */
[----:B------:R-:W-:Y:S01]  /*2760*/  @!P0 MOV R8, R14 ;  /* 0x0000000e00088202 */ /* 0x000fe20000000f00 */
[----:B0-----:R-:W-:Y:S01]  /*2770*/  @!P0 IMAD.MOV.U32 R9, RZ, RZ, R15 ;  /* 0x000000ffff098224 */ /* 0x001fe200078e000f */
        /* <DEDUP_REMOVED lines=296> */
.L_x_7488:
        /* <DEDUP_REMOVED lines=232> */
.L_x_7489:
        /* <DEDUP_REMOVED lines=232> */
.L_x_7490:
[----:B------:R-:W-:-:S04]  /*5700*/  LOP3.LUT R13, R20, 0xfffffff8, RZ, 0xc0, !PT ;  /* 0xfffffff8140d7812 */ /* 0x000fc800078ec0ff */
[----:B------:R-:W-:-:S04]  /*5710*/  IADD3 R12, P1, PT, R13, R16, RZ ;  /* 0x000000100d0c7210 */ /* 0x000fc80007f3e0ff */
[----:B------:R-:W-:-:S06]  /*5720*/  IADD3.X R13, PT, PT, RZ, R17, RZ, P1, !PT ;  /* 0x00000011ff0d7210 */ /* 0x000fcc0000ffe4ff */
[----:B------:R-:W5:Y:S01]  /*5730*/  LDG.E.64 R12, desc[UR36][R12.64] ;  /* 0x000000240c0c7981 */ /* 0x000f62000c1e1b00 */
[----:B------:R-:W-:-:S05]  /*5740*/  IADD3 R18, PT, PT, R2, UR4, RZ ;  /* 0x0000000402127c10 */ /* 0x000fca000fffe0ff */
[----:B------:R-:W-:-:S05]  /*5750*/  VIADD R18, R18, UR4 ;  /* 0x0000000412127c36 */ /* 0x000fca0008000000 */
        /* <DEDUP_REMOVED lines=228> */
.L_x_7491:
[----:B------:R-:W-:-:S04]  /*65a0*/  LOP3.LUT R19, R22, 0xfffffff8, RZ, 0xc0, !PT ;  /* 0xfffffff816137812 */ /* 0x000fc800078ec0ff */
[----:B------:R-:W-:-:S04]  /*65b0*/  IADD3 R18, P1, PT, R19, R16, RZ ;  /* 0x0000001013127210 */ /* 0x000fc80007f3e0ff */
[----:B------:R-:W-:-:S06]  /*65c0*/  IADD3.X R19, PT, PT, RZ, R17, RZ, P1, !PT ;  /* 0x00000011ff137210 */ /* 0x000fcc0000ffe4ff */
[----:B------:R-:W5:Y:S03]  /*65d0*/  LDG.E.64 R18, desc[UR36][R18.64] ;  /* 0x0000002412127981 */ /* 0x000f66000c1e1b00 */
.L_x_7487:
[----:B------:R-:W2:Y:S01]  /*65e0*/  LDCU UR5, c[0x0][0x394] ;  /* 0x00007280ff0577ac */ /* 0x000ea20008000800 */
[----:B-1----:R-:W-:Y:S02]  /*65f0*/  MOV R21, UR4 ;  /* 0x0000000400157c02 */ /* 0x002fe40008000f00 */
[----:B-----5:R-:W-:Y:S02]  /*6600*/  IADD3 R24, P3, PT, R24, R10, RZ ;  /* 0x0000000a18187210 */ /* 0x020fe40007f7e0ff */
[----:B------:R-:W-:Y:S01]  /*6610*/  IADD3 R26, P2, PT, R26, R8, RZ ;  /* 0x000000081a1a7210 */ /* 0x000fe20007f5e0ff */
[----:B------:R-:W-:Y:S01]  /*6620*/  IMAD R2, R21, 0x4, R2 ;  /* 0x0000000415027824 */ /* 0x000fe200078e0202 */
[----:B------:R-:W-:Y:S01]  /*6630*/  IADD3 R4, P4, PT, R4, R12, RZ ;  /* 0x0000000c04047210 */ /* 0x000fe20007f9e0ff */
[----:B------:R-:W-:Y:S01]  /*6640*/  IMAD.X R23, R23, 0x1, R11, P3 ;  /* 0x0000000117177824 */ /* 0x000fe200018e060b */
[----:B------:R-:W-:Y:S01]  /*6650*/  IADD3 R3, P5, PT, R3, R18, RZ ;  /* 0x0000001203037210 */ /* 0x000fe20007fbe0ff */
[----:B------:R-:W-:Y:S01]  /*6660*/  IMAD R27, R21, 0x3, R2 ;  /* 0x00000003151b7824 */ /* 0x000fe200078e0202 */
[----:B------:R-:W-:-:S02]  /*6670*/  IADD3.X R25, PT, PT, R25, R9, RZ, P2, !PT ;  /* 0x0000000919197210 */ /* 0x000fc400017fe4ff */
[----:B------:R-:W-:Y:S02]  /*6680*/  IADD3.X R6, PT, PT, R6, R13, RZ, P4, !PT ;  /* 0x0000000d06067210 */ /* 0x000fe400027fe4ff */
[----:B------:R-:W-:Y:S02]  /*6690*/  IADD3.X R5, PT, PT, R5, R19, RZ, P5, !PT ;  /* 0x0000001305057210 */ /* 0x000fe40002ffe4ff */
[----:B--2---:R-:W-:-:S04]  /*66a0*/  MOV R20, UR5 ;  /* 0x0000000500147c02 */ /* 0x004fc80008000f00 */
[----:B------:R-:W-:-:S13]  /*66b0*/  ISETP.GE.U32.AND P1, PT, R27, R20, PT ;  /* 0x000000141b00720c */ /* 0x000fda0003f26070 */
[----:B------:R-:W-:Y:S05]  /*66c0*/  @!P1 BRA `(.L_x_7492) ;  /* 0xffffffc000089947 */ /* 0x000fea000383ffff */
.L_x_7486:
[----:B0-----:R-:W-:Y:S05]  /*66d0*/  BSYNC.RECONVERGENT B1 ;  /* 0x0000000000017941 */ /* 0x001fea0003800200 */
.L_x_7485:
[----:B------:R-:W-:Y:S01]  /*66e0*/  ISETP.GE.U32.AND P0, PT, R2, R20, PT ;  /* 0x000000140200720c */ /* 0x000fe20003f06070 */
[----:B------:R-:W-:Y:S01]  /*66f0*/  BSSY.RECONVERGENT B1, `(.L_x_7493) ;  /* 0x000047f000017945 */ /* 0x000fe20003800200 */
[----:B------:R-:W-:Y:S01]  /*6700*/  IMAD.MOV.U32 R28, RZ, RZ, R18 ;  /* 0x000000ffff1c7224 */ /* 0x000fe200078e0012 */
[----:B------:R-:W-:Y:S01]  /*6710*/  MOV R29, R19 ;  /* 0x00000013001d7202 */ /* 0x000fe20000000f00 */
[----:B------:R-:W-:Y:S01]  /*6720*/  IMAD.MOV.U32 R19, RZ, RZ, R13 ;  /* 0x000000ffff137224 */ /* 0x000fe200078e000d */
[----:B------:R-:W-:Y:S01]  /*6730*/  MOV R18, R12 ;  /* 0x0000000c00127202 */ /* 0x000fe20000000f00 */
[----:B------:R-:W-:Y:S01]  /*6740*/  IMAD.MOV.U32 R14, RZ, RZ, R8 ;  /* 0x000000ffff0e7224 */ /* 0x000fe200078e0008 */
[----:B------:R-:W-:Y:S02]  /*6750*/  MOV R16, R10 ;  /* 0x0000000a00107202 */ /* 0x000fe40000000f00 */
[----:B------:R-:W-:Y:S02]  /*6760*/  MOV R17, R11 ;  /* 0x0000000b00117202 */ /* 0x000fe40000000f00 */
[----:B------:R-:W-:-:S02]  /*6770*/  MOV R15, R9 ;  /* 0x00000009000f7202 */ /* 0x000fc40000000f00 */
[----:B------:R-:W-:Y:S05]  /*6780*/  @P0 BRA `(.L_x_7494) ;  /* 0x0000004400d40947 */ /* 0x000fea0003800000 */
        /* <DEDUP_REMOVED lines=281> */
.L_x_7496:
[----:B------:R-:W-:Y:S02]  /*7920*/  SHF.R.U32.HI R8, RZ, 0x3, R8 ;  /* 0x00000003ff087819 */ /* 0x000fe40000011608 */
[----:B------:R-:W-:-:S07]  /*7930*/  MOV R9, RZ ;  /* 0x000000ff00097202 */ /* 0x000fce0000000f00 */
.L_x_7495:
        /* <DEDUP_REMOVED lines=285> */
.L_x_7498:
[----:B------:R-:W-:Y:S01]  /*8b10*/  SHF.R.U32.HI R10, RZ, 0x3, R0 ;  /* 0x00000003ff0a7819 */ /* 0x000fe20000011600 */
[----:B------:R-:W-:-:S07]  /*8b20*/  IMAD.MOV.U32 R11, RZ, RZ, RZ ;  /* 0x000000ffff0b7224 */ /* 0x000fce00078e00ff */
.L_x_7497:
        /* <DEDUP_REMOVED lines=282> */
.L_x_7500:
[----:B------:R-:W-:Y:S02]  /*9cd0*/  SHF.R.U32.HI R10, RZ, 0x3, R0 ;  /* 0x00000003ff0a7819 */ /* 0x000fe40000011600 */
[----:B------:R-:W-:-:S07]  /*9ce0*/  MOV R11, RZ ;  /* 0x000000ff000b7202 */ /* 0x000fce0000000f00 */
.L_x_7499:
        /* <DEDUP_REMOVED lines=282> */
.L_x_7502:
[----:B------:R-:W-:Y:S02]  /*ae90*/  SHF.R.U32.HI R10, RZ, 0x3, R0 ;  /* 0x00000003ff0a7819 */ /* 0x000fe40000011600 */
[----:B------:R-:W-:-:S07]  /*aea0*/  MOV R11, RZ ;  /* 0x000000ff000b7202 */ /* 0x000fce0000000f00 */
.L_x_7501:
[----:B------:R-:W-:-:S04]  /*aeb0*/  LEA R8, P0, R10, R22, 0x3 ;  /* 0x000000160a087211 */ /* 0x000fc800078018ff */
[----:B------:R-:W-:-:S05]  /*aec0*/  LEA.HI.X R9, R10, R27, R11, 0x3, P0 ;  /* 0x0000001b0a097211 */ /* 0x000fca00000f1c0b */
[----:B------:R0:W5:Y:S04]  /*aed0*/  LDG.E.64 R28, desc[UR36][R8.64] ;  /* 0x00000024081c7981 */ /* 0x000168000c1e1b00 */
.L_x_7494:
[----:B------:R-:W-:Y:S05]  /*aee0*/  BSYNC.RECONVERGENT B1 ;  /* 0x0000000000017941 */ /* 0x000fea0003800200 */
.L_x_7493:
[----:B------:R-:W-:Y:S01]  /*aef0*/  ISETP.GE.U32.AND P0, PT, R2, R20, PT ;  /* 0x000000140200720c */ /* 0x000fe20003f06070 */
[----:B------:R-:W-:-:S12]  /*af00*/  BSSY.RECONVERGENT B1, `(.L_x_7503) ;  /* 0x0000013000017945 */ /* 0x000fd80003800200 */
[----:B------:R-:W-:Y:S05]  /*af10*/  @P0 BRA `(.L_x_7504) ;  /* 0x0000000000440947 */ /* 0x000fea0003800000 */
[----:B------:R-:W-:Y:S01]  /*af20*/  IMAD.IADD R0, R2, 0x1, R21 ;  /* 0x0000000102007824 */ /* 0x000fe200078e0215 */
[----:B-----5:R-:W-:-:S04]  /*af30*/  IADD3 R26, P1, PT, R14, R26, RZ ;  /* 0x0000001a0e1a7210 */ /* 0x020fc80007f3e0ff */
[----:B------:R-:W-:Y:S02]  /*af40*/  ISETP.GE.U32.AND P0, PT, R0, R20, PT ;  /* 0x000000140000720c */ /* 0x000fe40003f06070 */
[----:B------:R-:W-:-:S11]  /*af50*/  IADD3.X R25, PT, PT, R15, R25, RZ, P1, !PT ;  /* 0x000000190f197210 */ /* 0x000fd60000ffe4ff */
[----:B------:R-:W-:Y:S05]  /*af60*/  @P0 BRA `(.L_x_7504) ;  /* 0x0000000000300947 */ /* 0x000fea0003800000 */
[----:B------:R-:W-:Y:S02]  /*af70*/  IADD3 R0, PT, PT, R0, R21, RZ ;  /* 0x0000001500007210 */ /* 0x000fe40007ffe0ff */
[----:B------:R-:W-:Y:S02]  /*af80*/  IADD3 R24, P2, PT, R16, R24, RZ ;  /* 0x0000001810187210 */ /* 0x000fe40007f5e0ff */
[----:B------:R-:W-:Y:S02]  /*af90*/  ISETP.GE.U32.AND P0, PT, R0, R20, PT ;  /* 0x000000140000720c */ /* 0x000fe40003f06070 */
[----:B------:R-:W-:-:S11]  /*afa0*/  IADD3.X R23, PT, PT, R17, R23, RZ, P2, !PT ;  /* 0x0000001711177210 */ /* 0x000fd600017fe4ff */
[----:B------:R-:W-:Y:S01]  /*afb0*/  @!P0 IMAD.IADD R21, R0, 0x1, R21 ;  /* 0x0000000100158824 */ /* 0x000fe200078e0215 */
[----:B------:R-:W-:-:S04]  /*afc0*/  @!P0 IADD3 R4, P3, PT, R18, R4, RZ ;  /* 0x0000000412048210 */ /* 0x000fc80007f7e0ff */
[----:B------:R-:W-:Y:S02]  /*afd0*/  @!P0 ISETP.GE.U32.AND P1, PT, R21, R20, PT ;  /* 0x000000141500820c */ /* 0x000fe40003f26070 */
[----:B------:R-:W-:Y:S02]  /*afe0*/  @!P0 IADD3.X R6, PT, PT, R19, R6, RZ, P3, !PT ;  /* 0x0000000613068210 */ /* 0x000fe40001ffe4ff */
[----:B------:R-:W-:Y:S02]  /*aff0*/  @!P0 SEL R28, R28, RZ, !P1 ;  /* 0x000000ff1c1c8207 */ /* 0x000fe40004800000 */
[----:B------:R-:W-:Y:S02]  /*b000*/  @!P0 SEL R0, R29, RZ, !P1 ;  /* 0x000000ff1d008207 */ /* 0x000fe40004800000 */
[----:B------:R-:W-:-:S05]  /*b010*/  @!P0 IADD3 R3, P4, PT, R28, R3, RZ ;  /* 0x000000031c038210 */ /* 0x000fca0007f9e0ff */
[----:B------:R-:W-:-:S08]  /*b020*/  @!P0 IMAD.X R5, R0, 0x1, R5, P4 ;  /* 0x0000000100058824 */ /* 0x000fd000020e0605 */
.L_x_7504:
[----:B------:R-:W-:Y:S05]  /*b030*/  BSYNC.RECONVERGENT B1 ;  /* 0x0000000000017941 */ /* 0x000fea0003800200 */
.L_x_7503:
[----:B------:R-:W-:-:S04]  /*b040*/  IADD3 R4, P0, P1, R4, R24, R26 ;  /* 0x0000001804047210 */ /* 0x000fc8000791e01a */
[----:B-----5:R-:W-:Y:S02]  /*b050*/  IADD3 R16, P2, PT, R4, R3, RZ ;  /* 0x0000000304107210 */ /* 0x020fe40007f5e0ff */
[----:B------:R-:W-:-:S04]  /*b060*/  IADD3.X R6, PT, PT, R6, R23, R25, P0, P1 ;  /* 0x0000001706067210 */ /* 0x000fc800007e2419 */
[----:B------:R-:W-:-:S07]  /*b070*/  IADD3.X R17, PT, PT, R6, R5, RZ, P2, !PT ;  /* 0x0000000506117210 */ /* 0x000fce00017fe4ff */
.L_x_7458:
[----:B------:R-:W-:Y:S05]  /*b080*/  BSYNC.RECONVERGENT B0 ;  /* 0x0000000000007941 */ /* 0x000fea0003800200 */
.L_x_7457:
[----:B------:R-:W1:Y:S01]  /*b090*/  LDCU UR4, c[0x0][0x3ac] ;  /* 0x00007580ff0477ac */ /* 0x000e620008000800 */
[----:B------:R-:W2:Y:S01]  /*b0a0*/  S2R R5, SR_TID.X ;  /* 0x0000000000057919 */ /* 0x000ea20000002100 */
[----:B------:R-:W3:Y:S01]  /*b0b0*/  S2R R0, SR_TID.Y ;  /* 0x0000000000007919 */ /* 0x000ee20000002200 */
[----:B-1----:R-:W-:-:S09]  /*b0c0*/  UISETP.NE.AND UP0, UPT, UR4, URZ, UPT ;  /* 0x000000ff0400728c */ /* 0x002fd2000bf05270 */
[----:B------:R-:W-:Y:S05]  /*b0d0*/  BRA.U !UP0, `(.L_x_7505) ;  /* 0x0000000108687547 */ /* 0x000fea000b800000 */
[----:B------:R-:W1:Y:S01]  /*b0e0*/  S2UR UR5, SR_CgaCtaId ;  /* 0x00000000000579c3 */ /* 0x000e620000008800 */
[----:B------:R-:W0:Y:S01]  /*b0f0*/  LDCU UR8, c[0x0][0x360] ;  /* 0x00006c00ff0877ac */ /* 0x000e220008000800 */
[----:B------:R-:W-:Y:S01]  /*b100*/  UMOV UR4, 0x400 ;  /* 0x0000040000047882 */ /* 0x000fe20000000000 */
[----:B------:R-:W4:Y:S01]  /*b110*/  LDCU UR6, c[0x0][0x364] ;  /* 0x00006c80ff0677ac */ /* 0x000f220008000800 */
[----:B------:R-:W-:Y:S01]  /*b120*/  UIADD3 UR4, UPT, UPT, UR4, 0x10, URZ ;  /* 0x0000001004047890 */ /* 0x000fe2000fffe0ff */
[----:B0-23--:R-:W-:-:S03]  /*b130*/  IMAD R2, R0, UR8, R5 ;  /* 0x0000000800027c24 */ /* 0x00dfc6000f8e0205 */
[----:B-1----:R-:W-:Y:S02]  /*b140*/  ULEA UR4, UR5, UR4, 0x18 ;  /* 0x0000000405047291 */ /* 0x002fe4000f8ec0ff */
[----:B----4-:R-:W-:-:S04]  /*b150*/  UISETP.GE.U32.AND UP0, UPT, UR6, 0x2, UPT ;  /* 0x000000020600788c */ /* 0x010fc8000bf06070 */
[----:B------:R-:W-:-:S05]  /*b160*/  LEA R7, R2, UR4, 0x3 ;  /* 0x0000000402077c11 */ /* 0x000fca000f8e18ff */
[----:B------:R1:W-:Y:S01]  /*b170*/  STS.64 [R7], R16 ;  /* 0x0000001007007388 */ /* 0x0003e20000000a00 */
[----:B------:R-:W-:Y:S05]  /*b180*/  BRA.U !UP0, `(.L_x_7505) ;  /* 0x00000001083c7547 */ /* 0x000fea000b800000 */
[----:B------:R-:W-:-:S05]  /*b190*/  UMOV UR5, UR6 ;  /* 0x0000000600057c82 */ /* 0x000fca0008000000 */
.L_x_7506:
        /* <DEDUP_REMOVED lines=10> */
[----:B-1--4-:R-:W-:-:S05]  /*b240*/  @!P0 IADD3 R16, P1, PT, R2, R16, RZ ;  /* 0x0000001002108210 */ /* 0x012fca0007f3e0ff */
[----:B------:R-:W-:-:S05]  /*b250*/  @!P0 IMAD.X R17, R3, 0x1, R17, P1 ;  /* 0x0000000103118824 */ /* 0x000fca00008e0611 */
[----:B------:R4:W-:Y:S01]  /*b260*/  @!P0 STS.64 [R7], R16 ;  /* 0x0000001007008388 */ /* 0x0009e20000000a00 */
[----:B------:R-:W-:Y:S05]  /*b270*/  BRA.U UP0, `(.L_x_7506) ;  /* 0xfffffffd00c87547 */ /* 0x000fea000b83ffff */
.L_x_7505:
        /* <DEDUP_REMOVED lines=9> */
[----:B0-23--:R-:W-:Y:S01]  /*b310*/  IMAD R2, R0, UR5, R5 ;  /* 0x0000000500027c24 */ /* 0x00dfe2000f8e0205 */
[----:B------:R-:W-:Y:S02]  /*b320*/  UIADD3 UR4, UPT, UPT, UR4, 0x10, URZ ;  /* 0x0000001004047890 */ /* 0x000fe4000fffe0ff */
[----:B------:R-:W-:Y:S02]  /*b330*/  UISETP.GE.U32.AND UP0, UPT, UR5, 0x40, UPT ;  /* 0x000000400500788c */ /* 0x000fe4000bf06070 */
[----:B-----5:R-:W-:-:S06]  /*b340*/  ULEA UR4, UR6, UR4, 0x18 ;  /* 0x0000000406047291 */ /* 0x020fcc000f8ec0ff */
[----:B-1--4-:R-:W-:Y:S01]  /*b350*/  LEA R7, R2, UR4, 0x3 ;  /* 0x0000000402077c11 */ /* 0x012fe2000f8e18ff */
[----:B------:R-:W-:-:S04]  /*b360*/  UMOV UR4, 0x20 ;  /* 0x0000002000047882 */ /* 0x000fc80000000000 */
[----:B------:R0:W-:Y:S01]  /*b370*/  STS.64 [R7], R16 ;  /* 0x0000001007007388 */ /* 0x0001e20000000a00 */
[----:B------:R-:W-:Y:S05]  /*b380*/  BRA.U !UP0, `(.L_x_7508) ;  /* 0x0000000108387547 */ /* 0x000fea000b800000 */
[----:B------:R-:W-:-:S07]  /*b390*/  MOV R4, UR5 ;  /* 0x0000000500047c02 */ /* 0x000fce0008000f00 */
.L_x_7509:
[----:B------:R-:W-:Y:S01]  /*b3a0*/  SHF.R.U32.HI R6, RZ, 0x1, R4 ;  /* 0x00000001ff067819 */ /* 0x000fe20000011604 */
[----:B------:R-:W-:Y:S03]  /*b3b0*/  BAR.SYNC.DEFER_BLOCKING 0x0 ;  /* 0x0000000000007b1d */ /* 0x000fe60000010000 */
[----:B------:R-:W-:-:S04]  /*b3c0*/  IADD3 R2, PT, PT, R6, R5, RZ ;  /* 0x0000000506027210 */ /* 0x000fc80007ffe0ff */
[----:B------:R-:W-:-:S04]  /*b3d0*/  ISETP.GE.U32.AND P0, PT, R2, UR5, PT ;  /* 0x0000000502007c0c */ /* 0x000fc8000bf06070 */
[----:B------:R-:W-:-:S13]  /*b3e0*/  ISETP.GE.U32.OR P0, PT, R5, R6, P0 ;  /* 0x000000060500720c */ /* 0x000fda0000706470 */
[----:B------:R-:W-:-:S06]  /*b3f0*/  @!P0 IMAD R2, R6, 0x8, R7 ;  /* 0x0000000806028824 */ /* 0x000fcc00078e0207 */
[----:B------:R-:W0:Y:S02]  /*b400*/  @!P0 LDS.64 R2, [R2] ;  /* 0x0000000002028984 */ /* 0x000e240000000a00 */
[----:B0-----:R-:W-:-:S04]  /*b410*/  @!P0 IADD3 R16, P1, PT, R2, R16, RZ ;  /* 0x0000001002108210 */ /* 0x001fc80007f3e0ff */
[----:B------:R-:W-:-:S05]  /*b420*/  @!P0 IADD3.X R17, PT, PT, R3, R17, RZ, P1, !PT ;  /* 0x0000001103118210 */ /* 0x000fca0000ffe4ff */
[----:B------:R0:W-:Y:S01]  /*b430*/  @!P0 STS.64 [R7], R16 ;  /* 0x0000001007008388 */ /* 0x0001e20000000a00 */
[----:B------:R-:W-:Y:S02]  /*b440*/  ISETP.GT.U32.AND P0, PT, R4, 0x7f, PT ;  /* 0x0000007f0400780c */ /* 0x000fe40003f04070 */
[----:B------:R-:W-:-:S11]  /*b450*/  MOV R4, R6 ;  /* 0x0000000600047202 */ /* 0x000fd60000000f00 */
[----:B0-----:R-:W-:Y:S05]  /*b460*/  @P0 BRA `(.L_x_7509) ;  /* 0xfffffffc00cc0947 */ /* 0x001fea000383ffff */
.L_x_7508:
[----:B------:R-:W-:Y:S01]  /*b470*/  BAR.SYNC.DEFER_BLOCKING 0x0 ;  /* 0x0000000000007b1d */ /* 0x000fe20000010000 */
[----:B------:R-:W-:-:S09]  /*b480*/  UISETP.GE.U32.AND UP0, UPT, UR4, 0x2, UPT ;  /* 0x000000020400788c */ /* 0x000fd2000bf06070 */
[----:B------:R-:W-:Y:S05]  /*b490*/  BRA.U !UP0, `(.L_x_7507) ;  /* 0x0000000108207547 */ /* 0x000fea000b800000 */
[----:B0-----:R-:W-:-:S07]  /*b4a0*/  IMAD.MOV.U32 R2, RZ, RZ, 0x1 ;  /* 0x00000001ff027424 */ /* 0x001fce00078e00ff */
.L_x_7510:
[----:B------:R-:W1:Y:S04]  /*b4b0*/  SHFL.DOWN PT, R3, R16, R2, 0x1f ;  /* 0x08001f0210037589 */ /* 0x000e6800000e0000 */
[----:B------:R0:W5:Y:S02]  /*b4c0*/  SHFL.DOWN PT, R4, R17, R2, 0x1f ;  /* 0x08001f0211047589 */ /* 0x00016400000e0000 */
[----:B0-----:R-:W-:-:S04]  /*b4d0*/  SHF.L.U32 R2, R2, 0x1, RZ ;  /* 0x0000000102027819 */ /* 0x001fc800000006ff */
[----:B------:R-:W-:Y:S02]  /*b4e0*/  ISETP.GE.AND P0, PT, R2, UR4, PT ;  /* 0x0000000402007c0c */ /* 0x000fe4000bf06270 */
[----:B-1--4-:R-:W-:-:S04]  /*b4f0*/  IADD3 R16, P1, PT, R3, R16, RZ ;  /* 0x0000001003107210 */ /* 0x012fc80007f3e0ff */
[----:B-----5:R-:W-:-:S07]  /*b500*/  IADD3.X R17, PT, PT, R4, R17, RZ, P1, !PT ;  /* 0x0000001104117210 */ /* 0x020fce0000ffe4ff */
[----:B------:R-:W-:Y:S05]  /*b510*/  @!P0 BRA `(.L_x_7510) ;  /* 0xfffffffc00e48947 */ /* 0x000fea000383ffff */
.L_x_7507:
[----:B------:R-:W5:Y:S01]  /*b520*/  LDCU UR4, c[0x0][0x564] ;  /* 0x0000ac80ff0477ac */ /* 0x000f620008000800 */
[----:B------:R-:W-:Y:S01]  /*b530*/  IMAD.MOV.U32 R18, RZ, RZ, RZ ;  /* 0x000000ffff127224 */ /* 0x000fe200078e00ff */
[----:B-----5:R-:W-:-:S09]  /*b540*/  UISETP.NE.AND UP0, UPT, UR4, URZ, UPT ;  /* 0x000000ff0400728c */ /* 0x020fd2000bf05270 */
[----:B------:R-:W-:Y:S05]  /*b550*/  BRA.U !UP0, `(.L_x_7511) ;  /* 0x00000011085c7547 */ /* 0x000fea000b800000 */
[----:B01--4-:R-:W4:Y:S01]  /*b560*/  LDL.64 R6, [R1] ;  /* 0x0000000001067983 */ /* 0x013f220000100a00 */
[----:B------:R-:W0:Y:S01]  /*b570*/  LDCU.64 UR8, c[0x0][0x568] ;  /* 0x0000ad00ff0877ac */ /* 0x000e220008000a00 */
[----:B------:R-:W-:Y:S01]  /*b580*/  HFMA2 R2, -RZ, RZ, 0, 0 ;  /* 0x00000000ff027431 */ /* 0x000fe200000001ff */
[----:B------:R-:W1:Y:S01]  /*b590*/  LDCU UR5, c[0x0][0x570] ;  /* 0x0000ae00ff0577ac */ /* 0x000e620008000800 */
[----:B------:R-:W5:Y:S01]  /*b5a0*/  LDCU UR6, c[0x0][0x694] ;  /* 0x0000d280ff0677ac */ /* 0x000f620008000800 */
[----:B----4-:R-:W-:-:S03]  /*b5b0*/  MOV R3, R7 ;  /* 0x0000000700037202 */ /* 0x010fc60000000f00 */
[----:B0-----:R-:W-:-:S05]  /*b5c0*/  IMAD.HI.U32 R2, R7, UR9, R2 ;  /* 0x0000000907027c27 */ /* 0x001fca000f8e0002 */
[----:B-1----:R-:W-:Y:S01]  /*b5d0*/  SHF.R.U32.HI R3, RZ, UR5, R2 ;  /* 0x00000005ff037c19 */ /* 0x002fe20008011602 */
[----:B------:R-:W-:-:S04]  /*b5e0*/  UIADD3 UR5, UPT, UPT, UR4, -0x1, URZ ;  /* 0xffffffff04057890 */ /* 0x000fc8000fffe0ff */
[----:B------:R-:W-:Y:S01]  /*b5f0*/  UISETP.NE.AND UP1, UPT, UR5, URZ, UPT ;  /* 0x000000ff0500728c */ /* 0x000fe2000bf25270 */
[----:B------:R-:W-:-:S04]  /*b600*/  IMAD.MOV R4, RZ, RZ, -R3 ;  /* 0x000000ffff047224 */ /* 0x000fc800078e0a03 */
[----:B------:R-:W-:-:S04]  /*b610*/  IMAD R4, R4, UR8, R7 ;  /* 0x0000000804047c24 */ /* 0x000fc8000f8e0207 */
[----:B-----5:R-:W-:Y:S01]  /*b620*/  IMAD R18, R4, UR6, RZ ;  /* 0x0000000604127c24 */ /* 0x020fe2000f8e02ff */
        /* <DEDUP_REMOVED lines=18> */
[----:B------:R-:W4:Y:S01]  /*b750*/  LDCU UR6, c[0x0][0x6a4] ;  /* 0x0000d480ff0677ac */ /* 0x000f220008000800 */
[----:B------:R-:W-:Y:S01]  /*b760*/  UISETP.NE.AND UP1, UPT, UR5, 0x3, UPT ;  /* 0x000000030500788c */ /* 0x000fe2000bf25270 */
[----:B0-----:R-:W-:-:S05]  /*b770*/  IMAD.HI.U32 R2, R7, UR9, R6 ;  /* 0x0000000907027c27 */ /* 0x001fca000f8e0006 */
[----:B-1----:R-:W-:-:S04]  /*b780*/  SHF.R.U32.HI R3, RZ, UR7, R2 ;  /* 0x00000007ff037c19 */ /* 0x002fc80008011602 */
[----:B------:R-:W-:-:S05]  /*b790*/  IADD3 R6, PT, PT, -R3, RZ, RZ ;  /* 0x000000ff03067210 */ /* 0x000fca0007ffe1ff */
[----:B------:R-:W-:-:S04]  /*b7a0*/  IMAD R7, R6, UR8, R7 ;  /* 0x0000000806077c24 */ /* 0x000fc8000f8e0207 */
[----:B----4-:R-:W-:Y:S01]  /*b7b0*/  IMAD R18, R7, UR6, R18 ;  /* 0x0000000607127c24 */ /* 0x010fe2000f8e0212 */
[----:B------:R-:W-:Y:S06]  /*b7c0*/  BRA.U !UP1, `(.L_x_7511) ;  /* 0x0000000d09c07547 */ /* 0x000fec000b800000 */
[----:B------:R-:W0:Y:S01]  /*b7d0*/  LDCU.64 UR8, c[0x0][0x590] ;  /* 0x0000b200ff0877ac */ /* 0x000e220008000a00 */
[----:B------:R-:W-:Y:S01]  /*b7e0*/  HFMA2 R2, -RZ, RZ, 0, 0 ;  /* 0x00000000ff027431 */ /* 0x000fe200000001ff */
[----:B------:R-:W1:Y:S01]  /*b7f0*/  LDCU UR7, c[0x0][0x58c] ;  /* 0x0000b180ff0777ac */ /* 0x000e620008000800 */
[----:B------:R-:W4:Y:S01]  /*b800*/  LDCU UR6, c[0x0][0x6ac] ;  /* 0x0000d580ff0677ac */ /* 0x000f220008000800 */
[----:B------:R-:W-:Y:S02]  /*b810*/  UISETP.NE.AND UP1, UPT, UR5, 0x4, UPT ;  /* 0x000000040500788c */ /* 0x000fe4000bf25270 */
[----:B0-----:R-:W-:-:S05]  /*b820*/  IMAD.HI.U32 R6, R3, UR8, R2 ;  /* 0x0000000803067c27 */ /* 0x001fca000f8e0002 */
[----:B------:R-:W-:-:S05]  /*b830*/  SHF.R.U32.HI R7, RZ, UR9, R6 ;  /* 0x00000009ff077c19 */ /* 0x000fca0008011606 */
[----:B------:R-:W-:-:S04]  /*b840*/  IMAD.MOV R2, RZ, RZ, -R7 ;  /* 0x000000ffff027224 */ /* 0x000fc800078e0a07 */
[----:B-1----:R-:W-:-:S04]  /*b850*/  IMAD R3, R2, UR7, R3 ;  /* 0x0000000702037c24 */ /* 0x002fc8000f8e0203 */
[----:B----4-:R-:W-:Y:S01]  /*b860*/  IMAD R18, R3, UR6, R18 ;  /* 0x0000000603127c24 */ /* 0x010fe2000f8e0212 */
[----:B------:R-:W-:Y:S06]  /*b870*/  BRA.U !UP1, `(.L_x_7511) ;  /* 0x0000000d09947547 */ /* 0x000fec000b800000 */
[----:B------:R-:W0:Y:S01]  /*b880*/  LDCU.64 UR8, c[0x0][0x598] ;  /* 0x0000b300ff0877ac */ /* 0x000e220008000a00 */
[----:B------:R-:W-:Y:S01]  /*b890*/  MOV R6, RZ ;  /* 0x000000ff00067202 */ /* 0x000fe20000000f00 */
[----:B------:R-:W1:Y:S01]  /*b8a0*/  LDCU UR7, c[0x0][0x5a0] ;  /* 0x0000b400ff0777ac */ /* 0x000e620008000800 */
[----:B------:R-:W4:Y:S01]  /*b8b0*/  LDCU UR6, c[0x0][0x6b4] ;  /* 0x0000d680ff0677ac */ /* 0x000f220008000800 */
[----:B------:R-:W-:Y:S02]  /*b8c0*/  UISETP.NE.AND UP1, UPT, UR5, 0x5, UPT ;  /* 0x000000050500788c */ /* 0x000fe4000bf25270 */
[----:B0-----:R-:W-:-:S05]  /*b8d0*/  IMAD.HI.U32 R2, R7, UR9, R6 ;  /* 0x0000000907027c27 */ /* 0x001fca000f8e0006 */
[----:B-1----:R-:W-:-:S04]  /*b8e0*/  SHF.R.U32.HI R3, RZ, UR7, R2 ;  /* 0x00000007ff037c19 */ /* 0x002fc80008011602 */
[----:B------:R-:W-:-:S05]  /*b8f0*/  IADD3 R6, PT, PT, -R3, RZ, RZ ;  /* 0x000000ff03067210 */ /* 0x000fca0007ffe1ff */
[----:B------:R-:W-:-:S04]  /*b900*/  IMAD R7, R6, UR8, R7 ;  /* 0x0000000806077c24 */ /* 0x000fc8000f8e0207 */
[----:B----4-:R-:W-:Y:S01]  /*b910*/  IMAD R18, R7, UR6, R18 ;  /* 0x0000000607127c24 */ /* 0x010fe2000f8e0212 */
[----:B------:R-:W-:Y:S06]  /*b920*/  BRA.U !UP1, `(.L_x_7511) ;  /* 0x0000000d09687547 */ /* 0x000fec000b800000 */
[----:B------:R-:W0:Y:S01]  /*b930*/  LDCU.64 UR8, c[0x0][0x5a8] ;  /* 0x0000b500ff0877ac */ /* 0x000e220008000a00 */
[----:B------:R-:W-:Y:S01]  /*b940*/  IMAD.MOV.U32 R2, RZ, RZ, RZ ;  /* 0x000000ffff027224 */ /* 0x000fe200078e00ff */
[----:B------:R-:W1:Y:S01]  /*b950*/  LDCU UR7, c[0x0][0x5a4] ;  /* 0x0000b480ff0777ac */ /* 0x000e620008000800 */
[----:B------:R-:W4:Y:S01]  /*b960*/  LDCU UR6, c[0x0][0x6bc] ;  /* 0x0000d780ff0677ac */ /* 0x000f220008000800 */
[----:B------:R-:W-:Y:S01]  /*b970*/  UISETP.NE.AND UP1, UPT, UR5, 0x6, UPT ;  /* 0x000000060500788c */ /* 0x000fe2000bf25270 */
[----:B0-----:R-:W-:-:S05]  /*b980*/  IMAD.HI.U32 R6, R3, UR8, R2 ;  /* 0x0000000803067c27 */ /* 0x001fca000f8e0002 */
[----:B------:R-:W-:-:S04]  /*b990*/  SHF.R.U32.HI R7, RZ, UR9, R6 ;  /* 0x00000009ff077c19 */ /* 0x000fc80008011606 */
[----:B------:R-:W-:-:S05]  /*b9a0*/  IADD3 R2, PT, PT, -R7, RZ, RZ ;  /* 0x000000ff07027210 */ /* 0x000fca0007ffe1ff */
        /* <DEDUP_REMOVED lines=9> */
[----:B-1----:R-:W-:-:S05]  /*ba40*/  SHF.R.U32.HI R3, RZ, UR7, R2 ;  /* 0x00000007ff037c19 */ /* 0x002fca0008011602 */
[----:B------:R-:W-:-:S04]  /*ba50*/  IMAD.MOV R6, RZ, RZ, -R3 ;  /* 0x000000ffff067224 */ /* 0x000fc800078e0a03 */
        /* <DEDUP_REMOVED lines=9> */
[----:B------:R-:W-:-:S04]  /*baf0*/  SHF.R.U32.HI R7, RZ, UR9, R6 ;  /* 0x00000009ff077c19 */ /* 0x000fc80008011606 */
[----:B------:R-:W-:-:S05]  /*bb00*/  IADD3 R2, PT, PT, -R7, RZ, RZ ;  /* 0x000000ff07027210 */ /* 0x000fca0007ffe1ff */
[----:B-1----:R-:W-:-:S04]  /*bb10*/  IMAD R3, R2, UR7, R3 ;  /* 0x0000000702037c24 */ /* 0x002fc8000f8e0203 */
        /* <DEDUP_REMOVED lines=181> */
[----:B------:R-:W4:Y:S03]  /*c670*/  LDCU UR5, c[0x0][0x754] ;  /* 0x0000ea80ff0577ac */ /* 0x000f260008000800 */
[----:B0-----:R-:W-:-:S05]  /*c680*/  IMAD.HI.U32 R2, R7, UR9, R6 ;  /* 0x0000000907027c27 */ /* 0x001fca000f8e0006 */
[----:B-1----:R-:W-:-:S05]  /*c690*/  SHF.R.U32.HI R2, RZ, UR6, R2 ;  /* 0x00000006ff027c19 */ /* 0x002fca0008011602 */
[----:B------:R-:W-:-:S04]  /*c6a0*/  IMAD.MOV R3, RZ, RZ, -R2 ;  /* 0x000000ffff037224 */ /* 0x000fc800078e0a02 */
[----:B------:R-:W-:-:S04]  /*c6b0*/  IMAD R3, R3, UR8, R7 ;  /* 0x0000000803037c24 */ /* 0x000fc8000f8e0207 */
[----:B----4-:R-:W-:-:S07]  /*c6c0*/  IMAD R18, R3, UR5, R18 ;  /* 0x0000000503127c24 */ /* 0x010fce000f8e0212 */
.L_x_7511:
[----:B------:R-:W5:Y:S01]  /*c6d0*/  LDCU UR5, c[0x0][0x3b0] ;  /* 0x00007600ff0577ac */ /* 0x000f620008000800 */
[----:B------:R-:W0:Y:S01]  /*c6e0*/  LDCU.64 UR6, c[0x0][0x778] ;  /* 0x0000ef00ff0677ac */ /* 0x000e220008000a00 */
[----:B-----5:R-:W-:Y:S01]  /*c6f0*/  UISETP.NE.AND UP1, UPT, UR5, URZ, UPT ;  /* 0x000000ff0500728c */ /* 0x020fe2000bf25270 */
[----:B0-----:R-:W-:Y:S02]  /*c700*/  ISETP.NE.U32.AND P0, PT, RZ, UR6, PT ;  /* 0x00000006ff007c0c */ /* 0x001fe4000bf05070 */
[----:B------:R-:W-:Y:S02]  /*c710*/  IADD3 R2, P1, PT, R18, UR6, RZ ;  /* 0x0000000612027c10 */ /* 0x000fe4000ff3e0ff */
[----:B------:R-:W-:Y:S02]  /*c720*/  ISETP.NE.AND.EX P0, PT, RZ, UR7, PT, P0 ;  /* 0x00000007ff007c0c */ /* 0x000fe4000bf05300 */
[----:B------:R-:W-:Y:S02]  /*c730*/  IADD3.X R3, PT, PT, RZ, UR7, RZ, P1, !PT ;  /* 0x00000007ff037c10 */ /* 0x000fe40008ffe4ff */
[----:B------:R-:W-:-:S02]  /*c740*/  SEL R2, R2, RZ, P0 ;  /* 0x000000ff02027207 */ /* 0x000fc40000000000 */
[----:B------:R-:W-:Y:S01]  /*c750*/  SEL R3, R3, RZ, P0 ;  /* 0x000000ff03037207 */ /* 0x000fe20000000000 */
[----:B------:R-:W-:Y:S06]  /*c760*/  BRA.U !UP1, `(.L_x_7512) ;  /* 0x0000002109887547 */ /* 0x000fec000b800000 */
[----:B------:R-:W0:Y:S01]  /*c770*/  S2R R4, SR_CTAID.X ;  /* 0x0000000000047919 */ /* 0x000e220000002500 */
[----:B------:R-:W1:Y:S01]  /*c780*/  LDCU UR5, c[0x0][0x3b4] ;  /* 0x00007680ff0577ac */ /* 0x000e620008000800 */
[----:B------:R-:W-:Y:S01]  /*c790*/  HFMA2 R18, -RZ, RZ, 0, 0 ;  /* 0x00000000ff127431 */ /* 0x000fe200000001ff */
[----:B------:R-:W3:Y:S01]  /*c7a0*/  LDCU UR6, c[0x0][0x3b8] ;  /* 0x00007700ff0677ac */ /* 0x000ee20008000800 */
[----:B------:R-:W0:Y:S01]  /*c7b0*/  LDCU UR7, c[0x0][0x3a0] ;  /* 0x00007400ff0777ac */ /* 0x000e220008000800 */
[----:B-12-4-:R-:W-:-:S04]  /*c7c0*/  IMAD R7, R5, UR5, RZ ;  /* 0x0000000505077c24 */ /* 0x016fc8000f8e02ff */
        /* <DEDUP_REMOVED lines=280> */
.L_x_7513:
        /* <DEDUP_REMOVED lines=24> */
.L_x_7515:
[----:B------:R-:W-:Y:S05]  /*dad0*/  BSYNC.RECONVERGENT B0 ;  /* 0x0000000000007941 */ /* 0x000fea0003800200 */
.L_x_7514:
        /* <DEDUP_REMOVED lines=35> */
.L_x_7517:
[----:B------:R-:W-:Y:S05]  /*dd10*/  BSYNC.RECONVERGENT B0 ;  /* 0x0000000000007941 */ /* 0x000fea0003800200 */
.L_x_7516:
        /* <DEDUP_REMOVED lines=33> */
.L_x_7522:
        /* <DEDUP_REMOVED lines=9> */
.L_x_7521:
[----:B------:R-:W-:Y:S05]  /*dfc0*/  BRA `(.L_x_7520) ;  /* 0x0000000000487947 */ /* 0x000fea0003800000 */
.L_x_7519:
        /* <DEDUP_REMOVED lines=9> */
.L_x_7523:
        /* <DEDUP_REMOVED lines=9> */
.L_x_7520:
[----:B------:R-:W-:Y:S05]  /*e0f0*/  BSYNC.RECONVERGENT B0 ;  /* 0x0000000000007941 */ /* 0x000fea0003800200 */
.L_x_7518:
        /* <DEDUP_REMOVED lines=12> */
.L_x_7525:
        /* <DEDUP_REMOVED lines=14> */
.L_x_7524:
        /* <DEDUP_REMOVED lines=9> */
.L_x_7528:
        /* <DEDUP_REMOVED lines=13> */
.L_x_7527:
[----:B------:R-:W-:Y:S01]  /*e400*/  BAR.SYNC.DEFER_BLOCKING 0x0 ;  /* 0x0000000000007b1d */ /* 0x000fe20000010000 */
[----:B------:R-:W-:-:S09]  /*e410*/  UISETP.GE.U32.AND UP0, UPT, UR4, 0x2, UPT ;  /* 0x000000020400788c */ /* 0x000fd2000bf06070 */
[----:B------:R-:W-:Y:S05]  /*e420*/  BRA.U !UP0, `(.L_x_7526) ;  /* 0x0000000108207547 */ /* 0x000fea000b800000 */
[----:B------:R-:W-:-:S07]  /*e430*/  HFMA2 R0, -RZ, RZ, 0, 5.9604644775390625e-08 ;  /* 0x00000001ff007431 */ /* 0x000fce00000001ff */
.L_x_7529:
[----:B------:R-:W0:Y:S04]  /*e440*/  SHFL.DOWN PT, R5, R16, R0, 0x1f ;  /* 0x08001f0010057589 */ /* 0x000e2800000e0000 */
[----:B------:R3:W4:Y:S02]  /*e450*/  SHFL.DOWN PT, R4, R17, R0, 0x1f ;  /* 0x08001f0011047589 */ /* 0x00072400000e0000 */
[----:B---3--:R-:W-:-:S05]  /*e460*/  IMAD.SHL.U32 R0, R0, 0x2, RZ ;  /* 0x0000000200007824 */ /* 0x008fca00078e00ff */
[----:B------:R-:W-:Y:S02]  /*e470*/  ISETP.GE.AND P1, PT, R0, UR4, PT ;  /* 0x0000000400007c0c */ /* 0x000fe4000bf26270 */
[----:B012---:R-:W-:-:S04]  /*e480*/  IADD3 R16, P2, PT, R5, R16, RZ ;  /* 0x0000001005107210 */ /* 0x007fc80007f5e0ff */
[----:B----4-:R-:W-:-:S07]  /*e490*/  IADD3.X R17, PT, PT, R4, R17, RZ, P2, !PT ;  /* 0x0000001104117210 */ /* 0x010fce00017fe4ff */
[----:B------:R-:W-:Y:S05]  /*e4a0*/  @!P1 BRA `(.L_x_7529) ;  /* 0xfffffffc00e49947 */ /* 0x000fea000383ffff */
.L_x_7526:
        /* <DEDUP_REMOVED lines=13> */
[----:B------:R-:W0:Y:S02]  /*e580*/  LDG.E.64 R2, desc[UR36][R4.64] ;  /* 0x0000002404027981 */ /* 0x000e24000c1e1b00 */
[----:B012---:R-:W-:-:S05]  /*e590*/  IADD3 R16, P0, PT, R2, R16, RZ ;  /* 0x0000001002107210 */ /* 0x007fca0007f1e0ff */
[----:B------:R-:W-:-:S08]  /*e5a0*/  IMAD.X R17, R3, 0x1, R17, P0 ;  /* 0x0000000103117824 */ /* 0x000fd000000e0611 */
.L_x_7531:
        /* <DEDUP_REMOVED lines=20> */
.L_x_7533:
[----:B------:R-:W3:Y:S02]  /*e6f0*/  LDCU.64 UR4, c[0x0][0x768] ;  /* 0x0000ed00ff0477ac */ /* 0x000ee40008000a00 */
[----:B---3--:R-:W-:-:S04]  /*e700*/  IADD3 R18, P0, PT, R18, UR4, RZ ;  /* 0x0000000412127c10 */ /* 0x008fc8000ff1e0ff */
[----:B------:R-:W-:-:S05]  /*e710*/  IADD3.X R19, PT, PT, RZ, UR5, RZ, P0, !PT ;  /* 0x00000005ff137c10 */ /* 0x000fca00087fe4ff */
[----:B------:R-:W-:Y:S01]  /*e720*/  STG.E.64 desc[UR36][R18.64], R16 ;  /* 0x0000001012007986 */ /* 0x000fe2000c101b24 */
[----:B------:R-:W-:Y:S05]  /*e730*/  EXIT ;  /* 0x000000000000794d */ /* 0x000fea0003800000 */
.L_x_7532:
[----:B------:R-:W-:Y:S01]  /*e740*/  STG.E.64 desc[UR36][R4.64], R16 ;  /* 0x0000001004007986 */ /* 0x000fe2000c101b24 */
[----:B------:R-:W-:Y:S05]  /*e750*/  EXIT ;  /* 0x000000000000794d */ /* 0x000fea0003800000 */
.L_x_7530:
        /* <DEDUP_REMOVED lines=8> */
.L_x_7534:
        /* <DEDUP_REMOVED lines=20> */
.L_x_7536:
[----:B------:R-:W3:Y:S02]  /*e920*/  LDCU.64 UR4, c[0x0][0x768] ;  /* 0x0000ed00ff0477ac */ /* 0x000ee40008000a00 */
[----:B---3--:R-:W-:-:S05]  /*e930*/  IADD3 R18, P0, PT, R18, UR4, RZ ;  /* 0x0000000412127c10 */ /* 0x008fca000ff1e0ff */
[----:B------:R-:W-:-:S05]  /*e940*/  IMAD.X R19, RZ, RZ, UR5, P0 ;  /* 0x00000005ff137e24 */ /* 0x000fca00080e06ff */
[----:B------:R-:W-:Y:S01]  /*e950*/  STG.E.64 desc[UR36][R18.64], R16 ;  /* 0x0000001012007986 */ /* 0x000fe2000c101b24 */
[----:B------:R-:W-:Y:S05]  /*e960*/  EXIT ;  /* 0x000000000000794d */ /* 0x000fea0003800000 */
.L_x_7535:
[----:B------:R-:W-:Y:S01]  /*e970*/  STG.E.64 desc[UR36][R2.64], R16 ;  /* 0x0000001002007986 */ /* 0x000fe2000c101b24 */
[----:B------:R-:W-:Y:S05]  /*e980*/  EXIT ;  /* 0x000000000000794d */ /* 0x000fea0003800000 */
.L_x_7512:
[----:B-1--4-:R-:W4:Y:S01]  /*e990*/  LDL.LU.64 R6, [R1] ;  /* 0x0000000001067983 */ /* 0x012f220000300a00 */
        /* <DEDUP_REMOVED lines=23> */
[----:B--2---:R-:W-:-:S04]  /*eb10*/  IADD3 R16, P0, PT, R2, R16, RZ ;  /* 0x0000001002107210 */ /* 0x004fc80007f1e0ff */
[----:B------:R-:W-:-:S09]  /*eb20*/  IADD3.X R17, PT, PT, R3, R17, RZ, P0, !PT ;  /* 0x0000001103117210 */ /* 0x000fd200007fe4ff */
.L_x_7538:
        /* <DEDUP_REMOVED lines=12> */
[----:B0-----:R-:W-:Y:S01]  /*ebf0*/  IMAD.U32 R4, RZ, RZ, UR4 ;  /* 0x00000004ff047e24 */ /* 0x001fe2000f8e00ff */
[----:B------:R-:W-:-:S02]  /*ec00*/  MOV R5, UR5 ;  /* 0x0000000500057c02 */ /* 0x000fc40008000f00 */
[----:B-1----:R-:W-:Y:S01]  /*ec10*/  MOV R6, UR6 ;  /* 0x0000000600067c02 */ /* 0x002fe20008000f00 */
[----:B------:R-:W-:Y:S01]  /*ec20*/  IMAD.U32 R7, RZ, RZ, UR7 ;  /* 0x00000007ff077e24 */ /* 0x000fe2000f8e00ff */
[----:B---3--:R-:W-:Y:S02]  /*ec30*/  MOV R10, UR8 ;  /* 0x00000008000a7c02 */ /* 0x008fe40008000f00 */
[----:B------:R-:W-:-:S07]  /*ec40*/  MOV R11, UR9 ;  /* 0x00000009000b7c02 */ /* 0x000fce0008000f00 */
[----:B------:R-:W-:-:S07]  /*ec50*/  LEPC R20, `(.L_x_7540) ;  /* 0x000000001014794e */ /* 0x000fce0000000000 */
[----:B--2---:R-:W-:Y:S05]  /*ec60*/  CALL.ABS.NOINC R2 ;  /* 0x0000000002007343 */ /* 0x004fea0003c00000 */
.L_x_7540:
[----:B------:R-:W0:Y:S02]  /*ec70*/  LDCU.64 UR4, c[0x0][0x768] ;  /* 0x0000ed00ff0477ac */ /* 0x000e240008000a00 */
[----:B0-----:R-:W-:-:S05]  /*ec80*/  IADD3 R18, P0, PT, R18, UR4, RZ ;  /* 0x0000000412127c10 */ /* 0x001fca000ff1e0ff */
[----:B------:R-:W-:-:S05]  /*ec90*/  IMAD.X R19, RZ, RZ, UR5, P0 ;  /* 0x00000005ff137e24 */ /* 0x000fca00080e06ff */
[----:B------:R-:W-:Y:S01]  /*eca0*/  STG.E.64 desc[UR36][R18.64], R16 ;  /* 0x0000001012007986 */ /* 0x000fe2000c101b24 */
[----:B------:R-:W-:Y:S05]  /*ecb0*/  EXIT ;  /* 0x000000000000794d */ /* 0x000fea0003800000 */
.L_x_7539:
[----:B------:R-:W-:Y:S01]  /*ecc0*/  STG.E.64 desc[UR36][R4.64], R16 ;  /* 0x0000001004007986 */ /* 0x000fe2000c101b24 */
[----:B------:R-:W-:Y:S05]  /*ecd0*/  EXIT ;  /* 0x000000000000794d */ /* 0x000fea0003800000 */
.L_x_7537:
[----:B------:R-:W0:Y:S01]  /*ece0*/  LDCU.U8 UR4, c[0x0][0x798] ;  /* 0x0000f300ff0477ac */ /* 0x000e220008000000 */
[----:B------:R-:W1:Y:S01]  /*ecf0*/  LDCU.U8 UR5, c[0x0][0x799] ;  /* 0x0000f320ff0577ac */ /* 0x000e620008000000 */
[----:B0-----:R-:W-:Y:S02]  /*ed00*/  UISETP.NE.AND UP0, UPT, UR4, URZ, UPT ;  /* 0x000000ff0400728c */ /* 0x001fe4000bf05270 */
[----:B-1----:R-:W-:-:S07]  /*ed10*/  UISETP.NE.AND UP1, UPT, UR5, URZ, UPT ;  /* 0x000000ff0500728c */ /* 0x002fce000bf25270 */
[----:B------:R-:W-:Y:S05]  /*ed20*/  BRA.U !UP0, `(.L_x_7541) ;  /* 0x00000001080c7547 */ /* 0x000fea000b800000 */
[----:B------:R-:W2:Y:S02]  /*ed30*/  LDG.E.64 R4, desc[UR36][R2.64] ;  /* 0x0000002402047981 */ /* 0x000ea4000c1e1b00 */
[----:B--2---:R-:W-:-:S04]  /*ed40*/  IADD3 R16, P0, PT, R4, R16, RZ ;  /* 0x0000001004107210 */ /* 0x004fc80007f1e0ff */
[----:B------:R-:W-:-:S09]  /*ed50*/  IADD3.X R17, PT, PT, R5, R17, RZ, P0, !PT ;  /* 0x0000001105117210 */ /* 0x000fd200007fe4ff */
.L_x_7541:
        /* <DEDUP_REMOVED lines=20> */
.L_x_7543:
[----:B------:R-:W0:Y:S02]  /*eea0*/  LDCU.64 UR4, c[0x0][0x768] ;  /* 0x0000ed00ff0477ac */ /* 0x000e240008000a00 */
[----:B0-----:R-:W-:-:S04]  /*eeb0*/  IADD3 R18, P0, PT, R18, UR4, RZ ;  /* 0x0000000412127c10 */ /* 0x001fc8000ff1e0ff */
[----:B------:R-:W-:-:S05]  /*eec0*/  IADD3.X R19, PT, PT, RZ, UR5, RZ, P0, !PT ;  /* 0x00000005ff137c10 */ /* 0x000fca00087fe4ff */
[----:B------:R-:W-:Y:S01]  /*eed0*/  STG.E.64 desc[UR36][R18.64], R16 ;  /* 0x0000001012007986 */ /* 0x000fe2000c101b24 */
[----:B------:R-:W-:Y:S05]  /*eee0*/  EXIT ;  /* 0x000000000000794d */ /* 0x000fea0003800000 */
.L_x_7542:
[----:B------:R-:W-:Y:S01]  /*eef0*/  STG.E.64 desc[UR36][R2.64], R16 ;  /* 0x0000001002007986 */ /* 0x000fe2000c101b24 */
[----:B------:R-:W-:Y:S05]  /*ef00*/  EXIT ;  /* 0x000000000000794d */ /* 0x000fea0003800000 */
.L_x_7544:
        /* <DEDUP_REMOVED lines=15> */
.L_x_8914:


//--------------------- .text._ZN2at6native13reduce_kernelILi256ELi2ENS0_8ReduceOpIlNS0_14func_wrapper_tIlNS0_55_GLOBAL__N__0955718d_22_SparseCsrTensorMath_cu_868dd54514ReductionAddOpIlEEEEjlLi4ELi4EEEEEvT1_ --------------------------
	.section	.text._ZN2at6native13reduce_kernelILi256ELi2ENS0_8ReduceOpIlNS0_14func_wrapper_tIlNS0_55_GLOBAL__N__0955718d_22_SparseCsrTensorMath_cu_868dd54514ReductionAddOpIlEEEEjlLi4ELi4EEEEEvT1_,"ax",@progbits
	.align	128
.text._ZN2at6native13reduce_kernelILi256ELi2ENS0_8ReduceOpIlNS0_14func_wrapper_tIlNS0_55_GLOBAL__N__0955718d_22_SparseCsrTensorMath_cu_868dd54514ReductionAddOpIlEEEEjlLi4ELi4EEEEEvT1_:
        .type           _ZN2at6native13reduce_kernelILi256ELi2ENS0_8ReduceOpIlNS0_14func_wrapper_tIlNS0_55_GLOBAL__N__0955718d_22_SparseCsrTensorMath_cu_868dd54514ReductionAddOpIlEEEEjlLi4ELi4EEEEEvT1_,@function
        .size           _ZN2at6native13reduce_kernelILi256ELi2ENS0_8ReduceOpIlNS0_14func_wrapper_tIlNS0_55_GLOBAL__N__0955718d_22_SparseCsrTensorMath_cu_868dd54514ReductionAddOpIlEEEEjlLi4ELi4EEEEEvT1_,(.L_x_8915 - _ZN2at6native13reduce_kernelILi256ELi2ENS0_8ReduceOpIlNS0_14func_wrapper_tIlNS0_55_GLOBAL__N__0955718d_22_SparseCsrTensorMath_cu_868dd54514ReductionAddOpIlEEEEjlLi4ELi4EEEEEvT1_)
        .other          _ZN2at6native13reduce_kernelILi256ELi2ENS0_8ReduceOpIlNS0_14func_wrapper_tIlNS0_55_GLOBAL__N__0955718d_22_SparseCsrTensorMath_cu_868dd54514ReductionAddOpIlEEEEjlLi4ELi4EEEEEvT1_,@"STO_CUDA_ENTRY STV_DEFAULT"
_ZN2at6native13reduce_kernelILi256ELi2ENS0_8ReduceOpIlNS0_14func_wrapper_tIlNS0_55_GLOBAL__N__0955718d_22_SparseCsrTensorMath_cu_868dd54514ReductionAddOpIlEEEEjlLi4ELi4EEEEEvT1_:
        /* <DEDUP_REMOVED lines=297> */
.L_x_7545:
        /* <DEDUP_REMOVED lines=32> */
.L_x_7549:
[----:B------:R-:W0:Y:S01]  /*1490*/  LDC R12, c[0x0][0x388] ;  /* 0x0000e200ff0c7b82 */ /* 0x000e220000000800 */
[----:B------:R-:W-:Y:S01]  /*14a0*/  SHF.R.U32.HI R0, RZ, 0x3, R50 ;  /* 0x00000003ff007819 */ /* 0x000fe20000011632 */
[----:B------:R-:W-:Y:S03]  /*14b0*/  BSSY.RECONVERGENT B0, `(.L_x_7550) ;  /* 0x0000026000007945 */ /* 0x000fe60003800200 */
[----:B------:R-:W-:-:S03]  /*14c0*/  LOP3.LUT P0, R0, R0, 0x3, RZ, 0xc0, !PT ;  /* 0x0000000300007812 */ /* 0x000fc6000780c0ff */
[----:B------:R-:W1:Y:S01]  /*14d0*/  LDC R14, c[0x0][0x38c] ;  /* 0x0000e300ff0e7b82 */ /* 0x000e620000000800 */
[----:B0-----:R-:W-:Y:S01]  /*14e0*/  MOV R29, R12 ;  /* 0x0000000c001d7202 */ /* 0x001fe20000000f00 */
[----:B------:R-:W-:Y:S01]  /*14f0*/  IMAD.MOV.U32 R25, RZ, RZ, R12 ;  /* 0x000000ffff197224 */ /* 0x000fe200078e000c */
[----:B-1----:R-:W-:Y:S01]  /*1500*/  MOV R3, R14 ;  /* 0x0000000e00037202 */ /* 0x002fe20000000f00 */
        /* <DEDUP_REMOVED lines=25> */
[----:B0-----:R-:W-:-:S04]  /*16a0*/  IADD3 R25, P0, PT, R4, UR4, RZ ;  /* 0x0000000404197c10 */ /* 0x001fc8000ff1e0ff */
[----:B------:R-:W-:-:S09]  /*16b0*/  IADD3.X R27, PT, PT, R5, UR5, RZ, P0, !PT ;  /* 0x00000005051b7c10 */ /* 0x000fd200087fe4ff */
.L_x_7553:
[----:B------:R-:W-:Y:S05]  /*16c0*/  BSYNC.RECONVERGENT B1 ;  /* 0x0000000000017941 */ /* 0x000fea0003800200 */
.L_x_7552:
[----:B------:R-:W0:Y:S01]  /*16d0*/  LDC R5, c[0x0][0x394] ;  /* 0x0000e500ff057b82 */ /* 0x000e220000000800 */
[----:B------:R-:W-:-:S05]  /*16e0*/  IADD3 R50, P0, PT, R50, 0x20, RZ ;  /* 0x0000002032327810 */ /* 0x000fca0007f1e0ff */
[----:B------:R-:W-:Y:S01]  /*16f0*/  IMAD.X R51, RZ, RZ, R51, P0 ;  /* 0x000000ffff337224 */ /* 0x000fe200000e0633 */
[----:B0-----:R-:W-:-:S07]  /*1700*/  IADD3 R18, PT, PT, R0, -0x4, R5 ;  /* 0xfffffffc00127810 */ /* 0x001fce0007ffe005 */
.L_x_7551:
[----:B------:R-:W-:Y:S05]  /*1710*/  BSYNC.RECONVERGENT B0 ;  /* 0x0000000000007941 */ /* 0x000fea0003800200 */
.L_x_7550:
        /* <DEDUP_REMOVED lines=16> */
[----:B------:R-:W-:Y:S01]  /*1820*/  MOV R21, R12 ;  /* 0x0000000c00157202 */ /* 0x000fe20000000f00 */
[----:B------:R-:W-:-:S07]  /*1830*/  IMAD.MOV.U32 R23, RZ, RZ, R14 ;  /* 0x000000ffff177224 */ /* 0x000fce00078e000e */
.L_x_7556:
[C---:B------:R-:W-:Y:S01]  /*1840*/  IMAD.WIDE.U32 R4, R13.reuse, 0x20, R50 ;  /* 0x000000200d047825 */ /* 0x040fe200078e0032 */
[----:B------:R-:W0:Y:S05]  /*1850*/  LDCU UR4, c[0x0][0x39c] ;  /* 0x00007380ff0477ac */ /* 0x000e2a0008000800 */
[----:B------:R-:W2:Y:S01]  /*1860*/  LDG.E.ENL2.256 R8, R4, desc[UR36][R4.64] ;  /* 0xfe0000240404797e */ /* 0x000ea20008121908 */
[----:B0-----:R-:W-:-:S04]  /*1870*/  IADD3 R13, PT, PT, R13, UR4, RZ ;  /* 0x000000040d0d7c10 */ /* 0x001fc8000fffe0ff */
        /* <DEDUP_REMOVED lines=11> */
.L_x_7555:
[----:B------:R-:W-:Y:S05]  /*1930*/  BSYNC.RECONVERGENT B0 ;  /* 0x0000000000007941 */ /* 0x000fea0003800200 */
.L_x_7554:
        /* <DEDUP_REMOVED lines=10> */
.L_x_7558:
[----:B------:R-:W-:Y:S05]  /*19e0*/  BSYNC.RECONVERGENT B0 ;  /* 0x0000000000007941 */ /* 0x000fea0003800200 */
.L_x_7557:
[----:B------:R-:W-:Y:S01]  /*19f0*/  IADD3 R4, P0, P1, R12, R21, R25 ;  /* 0x000000150c047210 */ /* 0x000fe2000791e019 */
[----:B------:R-:W-:Y:S02]  /*1a00*/  HFMA2 R31, -RZ, RZ, 0, 0 ;  /* 0x00000000ff1f7431 */ /* 0x000fe400000001ff */
[----:B------:R-:W-:Y:S01]  /*1a10*/  IMAD.MOV.U32 R0, RZ, RZ, RZ ;  /* 0x000000ffff007224 */ /* 0x000fe200078e00ff */
[----:B------:R-:W-:Y:S02]  /*1a20*/  IADD3 R4, P2, PT, R29, R4, RZ ;  /* 0x000000041d047210 */ /* 0x000fe40007f5e0ff */
[----:B------:R-:W-:-:S05]  /*1a30*/  IADD3.X R6, PT, PT, R14, R23, R27, P0, P1 ;  /* 0x000000170e067210 */ /* 0x000fca00007e241b */
[----:B------:R-:W-:Y:S01]  /*1a40*/  IMAD.X R5, R3, 0x1, R6, P2 ;  /* 0x0000000103057824 */ /* 0x000fe200010e0606 */
[----:B------:R-:W-:Y:S06]  /*1a50*/  BRA `(.L_x_7547) ;  /* 0x000000a000147947 */ /* 0x000fec0003800000 */
.L_x_7548:
        /* <DEDUP_REMOVED lines=8> */
[----:B------:R-:W2:Y:S08]  /*1ae0*/  LDC R0, c[0x0][0x388] ;  /* 0x0000e200ff007b82 */ /* 0x000eb00000000800 */
[----:B------:R-:W3:Y:S01]  /*1af0*/  LDC R24, c[0x0][0x38c] ;  /* 0x0000e300ff187b82 */ /* 0x000ee20000000800 */
        /* <DEDUP_REMOVED lines=30> */
.L_x_7562:
[----:B------:R-:W-:Y:S01]  /*1ce0*/  SHF.R.U32.HI R13, RZ, 0x1, R49 ;  /* 0x00000001ff0d7819 */ /* 0x000fe20000011631 */
[----:B------:R-:W-:-:S03]  /*1cf0*/  IMAD.IADD R5, R49, 0x1, R18 ;  /* 0x0000000131057824 */ /* 0x000fc600078e0212 */
[C---:B------:R-:W-:Y:S01]  /*1d00*/  IADD3 R4, PT, PT, R13.reuse, R18, RZ ;  /* 0x000000120d047210 */ /* 0x040fe20007ffe0ff */
[--C-:B------:R-:W-:Y:S01]  /*1d10*/  IMAD R49, R18, 0x2, R5.reuse ;  /* 0x0000000212317824 */ /* 0x100fe200078e0205 */
[----:B------:R-:W-:Y:S01]  /*1d20*/  SHF.R.U32.HI R21, RZ, 0x1, R5 ;  /* 0x00000001ff157819 */ /* 0x000fe20000011605 */
[----:B------:R-:W-:Y:S01]  /*1d30*/  IMAD.WIDE.U32 R12, R13, 0x10, R50 ;  /* 0x000000100d0c7825 */ /* 0x000fe200078e0032 */
[----:B------:R-:W-:Y:S02]  /*1d40*/  SHF.L.U32 R6, R4, 0x4, RZ ;  /* 0x0000000404067819 */ /* 0x000fe400000006ff */
[----:B------:R-:W-:Y:S02]  /*1d50*/  SHF.R.U32.HI R4, RZ, 0x1c, R4 ;  /* 0x0000001cff047819 */ /* 0x000fe40000011604 */
[----:B------:R-:W-:Y:S01]  /*1d60*/  LOP3.LUT R9, R6, 0xfffffff0, RZ, 0xc0, !PT ;  /* 0xfffffff006097812 */ /* 0x000fe200078ec0ff */
[----:B------:R-:W2:Y:S01]  /*1d70*/  LDG.E.128 R12, desc[UR36][R12.64] ;  /* 0x000000240c0c7981 */ /* 0x000ea2000c1e1d00 */
[----:B------:R-:W-:-:S02]  /*1d80*/  SHF.R.U32.HI R5, RZ, 0x1, R49 ;  /* 0x00000001ff057819 */ /* 0x000fc40000011631 */
[----:B------:R-:W-:Y:S02]  /*1d90*/  LOP3.LUT R7, R4, 0x7, RZ, 0xc0, !PT ;  /* 0x0000000704077812 */ /* 0x000fe400078ec0ff */
[----:B------:R-:W-:Y:S01]  /*1da0*/  IADD3 R8, P0, PT, R50, R9, RZ ;  /* 0x0000000932087210 */ /* 0x000fe20007f1e0ff */
[----:B------:R-:W-:-:S03]  /*1db0*/  IMAD.WIDE.U32 R20, R21, 0x10, R50 ;  /* 0x0000001015147825 */ /* 0x000fc600078e0032 */
[----:B------:R-:W-:Y:S01]  /*1dc0*/  IADD3.X R9, PT, PT, R51, R7, RZ, P0, !PT ;  /* 0x0000000733097210 */ /* 0x000fe200007fe4ff */
[----:B------:R-:W-:Y:S02]  /*1dd0*/  IMAD.WIDE.U32 R4, R5, 0x10, R50 ;  /* 0x0000001005047825 */ /* 0x000fe400078e0032 */
[----:B------:R-:W3:Y:S04]  /*1de0*/  LDG.E.128 R20, desc[UR36][R20.64] ;  /* 0x0000002414147981 */ /* 0x000ee8000c1e1d00 */
[----:B------:R-:W4:Y:S04]  /*1df0*/  LDG.E.128 R4, desc[UR36][R4.64] ;  /* 0x0000002404047981 */ /* 0x000f28000c1e1d00 */
[----:B------:R-:W5:Y:S01]  /*1e00*/  LDG.E.128 R8, desc[UR36][R8.64] ;  /* 0x0000002408087981 */ /* 0x000f62000c1e1d00 */
[----:B------:R-:W-:-:S04]  /*1e10*/  IMAD.IADD R49, R49, 0x1, R18 ;  /* 0x0000000131317824 */ /* 0x000fc800078e0212 */
[----:B------:R-:W-:-:S05]  /*1e20*/  IMAD R53, R18, 0x3, R49 ;  /* 0x0000000312357824 */ /* 0x000fca00078e0231 */
[----:B------:R-:W-:Y:S02]  /*1e30*/  ISETP.GE.U32.AND P0, PT, R53, R48, PT ;  /* 0x000000303500720c */ /* 0x000fe40003f06070 */
[----:B--2---:R-:W-:Y:S02]  /*1e40*/  IADD3 R47, P2, PT, R14, R47, RZ ;  /* 0x0000002f0e2f7210 */ /* 0x004fe40007f5e0ff */
[----:B------:R-:W-:-:S03]  /*1e50*/  IADD3 R28, P1, PT, R12, R28, RZ ;  /* 0x0000001c0c1c7210 */ /* 0x000fc60007f3e0ff */
[----:B------:R-:W-:Y:S01]  /*1e60*/  IMAD.X R24, R15, 0x1, R24, P2 ;  /* 0x000000010f187824 */ /* 0x000fe200010e0618 */
[----:B------:R-:W-:Y:S02]  /*1e70*/  IADD3.X R26, PT, PT, R13, R26, RZ, P1, !PT ;  /* 0x0000001a0d1a7210 */ /* 0x000fe40000ffe4ff */
[----:B---3--:R-:W-:Y:S02]  /*1e80*/  IADD3 R0, P2, PT, R22, R0, RZ ;  /* 0x0000000016007210 */ /* 0x008fe40007f5e0ff */
[----:B------:R-:W-:Y:S02]  /*1e90*/  IADD3 R43, P1, PT, R20, R43, RZ ;  /* 0x0000002b142b7210 */ /* 0x000fe40007f3e0ff */
[----:B----4-:R-:W-:Y:S02]  /*1ea0*/  IADD3 R29, P6, PT, R6, R29, RZ ;  /* 0x0000001d061d7210 */ /* 0x010fe40007fde0ff */
[----:B------:R-:W-:Y:S02]  /*1eb0*/  IADD3 R27, P5, PT, R4, R27, RZ ;  /* 0x0000001b041b7210 */ /* 0x000fe40007fbe0ff */
[----:B-----5:R-:W-:-:S02]  /*1ec0*/  IADD3 R25, P4, PT, R10, R25, RZ ;  /* 0x000000190a197210 */ /* 0x020fc40007f9e0ff */
[----:B------:R-:W-:Y:S01]  /*1ed0*/  IADD3 R3, P3, PT, R8, R3, RZ ;  /* 0x0000000308037210 */ /* 0x000fe20007f7e0ff */
[----:B------:R-:W-:Y:S01]  /*1ee0*/  IMAD.X R39, R23, 0x1, R39, P2 ;  /* 0x0000000117277824 */ /* 0x000fe200010e0627 */
[----:B------:R-:W-:Y:S01]  /*1ef0*/  IADD3.X R41, PT, PT, R21, R41, RZ, P1, !PT ;  /* 0x0000002915297210 */ /* 0x000fe20000ffe4ff */
[----:B------:R-:W-:Y:S01]  /*1f00*/  IMAD.X R31, R7, 0x1, R31, P6 ;  /* 0x00000001071f7824 */ /* 0x000fe200030e061f */
[----:B------:R-:W-:Y:S01]  /*1f10*/  IADD3.X R33, PT, PT, R5, R33, RZ, P5, !PT ;  /* 0x0000002105217210 */ /* 0x000fe20002ffe4ff */
[----:B------:R-:W-:Y:S01]  /*1f20*/  IMAD.X R35, R11, 0x1, R35, P4 ;  /* 0x000000010b237824 */ /* 0x000fe200020e0623 */
[----:B------:R-:W-:Y:S01]  /*1f30*/  IADD3.X R37, PT, PT, R9, R37, RZ, P3, !PT ;  /* 0x0000002509257210 */ /* 0x000fe20001ffe4ff */
[----:B------:R-:W-:Y:S06]  /*1f40*/  @!P0 BRA `(.L_x_7562) ;  /* 0xfffffffc00648947 */ /* 0x000fec000383ffff */
[----:B------:R-:W-:Y:S05]  /*1f50*/  BSYNC.RECONVERGENT B1 ;  /* 0x0000000000017941 */ /* 0x000fea0003800200 */
.L_x_7561:
[----:B------:R-:W-:Y:S05]  /*1f60*/  BSYNC.RECONVERGENT B0 ;  /* 0x0000000000007941 */ /* 0x000fea0003800200 */
.L_x_7560:
        /* <DEDUP_REMOVED lines=23> */
.L_x_7564:
[----:B------:R-:W-:Y:S05]  /*20e0*/  BSYNC.RECONVERGENT B0 ;  /* 0x0000000000007941 */ /* 0x000fea0003800200 */
.L_x_7563:
[----:B------:R-:W-:Y:S04]  /*20f0*/  BSSY.RECONVERGENT B0, `(.L_x_7565) ;  /* 0x000001a000007945 */ /* 0x000fe80003800200 */
[----:B------:R-:W-:Y:S05]  /*2100*/  @P0 BRA `(.L_x_7566) ;  /* 0x0000000000600947 */ /* 0x000fea0003800000 */
[----:B------:R-:W-:Y:S01]  /*2110*/  IMAD.IADD R49, R49, 0x1, R18 ;  /* 0x0000000131317824 */ /* 0x000fe200078e0212 */
[----:B-----5:R-:W-:Y:S02]  /*2120*/  IADD3 R47, P2, PT, R14, R47, RZ ;  /* 0x0000002f0e2f7210 */ /* 0x020fe40007f5e0ff */
[----:B------:R-:W-:Y:S02]  /*2130*/  IADD3 R28, P1, PT, R12, R28, RZ ;  /* 0x0000001c0c1c7210 */ /* 0x000fe40007f3e0ff */
[----:B------:R-:W-:Y:S01]  /*2140*/  ISETP.GE.U32.AND P0, PT, R49, R48, PT ;  /* 0x000000303100720c */ /* 0x000fe20003f06070 */
[----:B------:R-:W-:Y:S01]  /*2150*/  IMAD.X R24, R15, 0x1, R24, P2 ;  /* 0x000000010f187824 */ /* 0x000fe200010e0618 */
[----:B------:R-:W-:-:S11]  /*2160*/  IADD3.X R26, PT, PT, R13, R26, RZ, P1, !PT ;  /* 0x0000001a0d1a7210 */ /* 0x000fd60000ffe4ff */
[----:B------:R-:W-:Y:S05]  /*2170*/  @P0 BRA `(.L_x_7566) ;  /* 0x0000000000440947 */ /* 0x000fea0003800000 */
[----:B------:R-:W-:Y:S02]  /*2180*/  IADD3 R13, PT, PT, R49, R18, RZ ;  /* 0x00000012310d7210 */ /* 0x000fe40007ffe0ff */
[----:B------:R-:W-:Y:S02]  /*2190*/  IADD3 R43, P1, PT, R20, R43, RZ ;  /* 0x0000002b142b7210 */ /* 0x000fe40007f3e0ff */
[----:B------:R-:W-:Y:S02]  /*21a0*/  ISETP.GE.U32.AND P0, PT, R13, R48, PT ;  /* 0x000000300d00720c */ /* 0x000fe40003f06070 */
[----:B------:R-:W-:Y:S01]  /*21b0*/  IADD3 R0, P2, PT, R22, R0, RZ ;  /* 0x0000000016007210 */ /* 0x000fe20007f5e0ff */
[----:B------:R-:W-:-:S03]  /*21c0*/  IMAD.X R41, R21, 0x1, R41, P1 ;  /* 0x0000000115297824 */ /* 0x000fc600008e0629 */
[----:B------:R-:W-:-:S07]  /*21d0*/  IADD3.X R39, PT, PT, R23, R39, RZ, P2, !PT ;  /* 0x0000002717277210 */ /* 0x000fce00017fe4ff */
[----:B------:R-:W-:Y:S05]  /*21e0*/  @P0 BRA `(.L_x_7566) ;  /* 0x0000000000280947 */ /* 0x000fea0003800000 */
[----:B------:R-:W-:Y:S01]  /*21f0*/  IMAD.IADD R13, R13, 0x1, R18 ;  /* 0x000000010d0d7824 */ /* 0x000fe200078e0212 */
[----:B------:R-:W-:Y:S02]  /*2200*/  IADD3 R25, P2, PT, R10, R25, RZ ;  /* 0x000000190a197210 */ /* 0x000fe40007f5e0ff */
[----:B------:R-:W-:Y:S02]  /*2210*/  IADD3 R3, P1, PT, R8, R3, RZ ;  /* 0x0000000308037210 */ /* 0x000fe40007f3e0ff */
[----:B------:R-:W-:Y:S01]  /*2220*/  ISETP.GE.U32.AND P0, PT, R13, R48, PT ;  /* 0x000000300d00720c */ /* 0x000fe20003f06070 */
[----:B------:R-:W-:Y:S01]  /*2230*/  IMAD.X R35, R11, 0x1, R35, P2 ;  /* 0x000000010b237824 */ /* 0x000fe200010e0623 */
[----:B------:R-:W-:-:S11]  /*2240*/  IADD3.X R37, PT, PT, R9, R37, RZ, P1, !PT ;  /* 0x0000002509257210 */ /* 0x000fd60000ffe4ff */
[----:B------:R-:W-:Y:S02]  /*2250*/  @!P0 IADD3 R29, P4, PT, R6, R29, RZ ;  /* 0x0000001d061d8210 */ /* 0x000fe40007f9e0ff */
[----:B------:R-:W-:-:S03]  /*2260*/  @!P0 IADD3 R27, P3, PT, R4, R27, RZ ;  /* 0x0000001b041b8210 */ /* 0x000fc60007f7e0ff */
[----:B------:R-:W-:Y:S01]  /*2270*/  @!P0 IMAD.X R31, R7, 0x1, R31, P4 ;  /* 0x00000001071f8824 */ /* 0x000fe200020e061f */
[----:B------:R-:W-:-:S09]  /*2280*/  @!P0 IADD3.X R33, PT, PT, R5, R33, RZ, P3, !PT ;  /* 0x0000002105218210 */ /* 0x000fd20001ffe4ff */
.L_x_7566:
[----:B------:R-:W-:Y:S05]  /*2290*/  BSYNC.RECONVERGENT B0 ;  /* 0x0000000000007941 */ /* 0x000fea0003800200 */
.L_x_7565:
[----:B------:R-:W-:Y:S02]  /*22a0*/  IADD3 R0, P2, P3, R25, R0, R47 ;  /* 0x0000000019007210 */ /* 0x000fe40007b5e02f */
[----:B-----5:R-:W-:Y:S02]  /*22b0*/  IADD3 R4, P0, P1, R3, R43, R28 ;  /* 0x0000002b03047210 */ /* 0x020fe4000791e01c */
[----:B------:R-:W-:Y:S02]  /*22c0*/  IADD3 R0, P5, PT, R29, R0, RZ ;  /* 0x000000001d007210 */ /* 0x000fe40007fbe0ff */
[----:B------:R-:W-:Y:S02]  /*22d0*/  IADD3.X R24, PT, PT, R35, R39, R24, P2, P3 ;  /* 0x0000002723187210 */ /* 0x000fe400017e6418 */
[----:B------:R-:W-:Y:S02]  /*22e0*/  IADD3 R4, P4, PT, R27, R4, RZ ;  /* 0x000000041b047210 */ /* 0x000fe40007f9e0ff */
[----:B------:R-:W-:Y:S01]  /*22f0*/  IADD3.X R26, PT, PT, R37, R41, R26, P0, P1 ;  /* 0x00000029251a7210 */ /* 0x000fe200007e241a */
[----:B------:R-:W-:-:S03]  /*2300*/  IMAD.X R31, R31, 0x1, R24, P5 ;  /* 0x000000011f1f7824 */ /* 0x000fc600028e0618 */
[----:B------:R-:W-:Y:S01]  /*2310*/  IADD3.X R5, PT, PT, R33, R26, RZ, P4, !PT ;  /* 0x0000001a21057210 */ /* 0x000fe200027fe4ff */
[----:B------:R-:W-:Y:S06]  /*2320*/  BRA `(.L_x_7547) ;  /* 0x0000009400e07947 */ /* 0x000fec0003800000 */
.L_x_7559:
[----:B------:R-:W-:-:S13]  /*2330*/  ISETP.NE.AND P0, PT, R12, 0x1, PT ;  /* 0x000000010c00780c */ /* 0x000fda0003f05270 */
        /* <DEDUP_REMOVED lines=35> */
.L_x_7570:
[----:B------:R-:W-:Y:S01]  /*2570*/  IADD3 R5, PT, PT, R49, R18, RZ ;  /* 0x0000001231057210 */ /* 0x000fe20007ffe0ff */
[----:B------:R-:W-:-:S04]  /*2580*/  IMAD R49, R0, R49, RZ ;  /* 0x0000003100317224 */ /* 0x000fc800078e02ff */
[----:B------:R-:W-:Y:S01]  /*2590*/  IMAD.IADD R7, R5, 0x1, R18 ;  /* 0x0000000105077824 */ /* 0x000fe200078e0212 */
[----:B------:R-:W-:Y:S01]  /*25a0*/  SHF.R.U32.HI R13, RZ, 0x1, R49 ;  /* 0x00000001ff0d7819 */ /* 0x000fe20000011631 */
[----:B------:R-:W-:-:S03]  /*25b0*/  IMAD R5, R0, R5, RZ ;  /* 0x0000000500057224 */ /* 0x000fc600078e02ff */
        /* <DEDUP_REMOVED lines=22> */
[----:B----4-:R-:W-:Y:S02]  /*2720*/  IADD3 R41, P4, PT, R6, R41, RZ ;  /* 0x0000002906297210 */ /* 0x010fe40007f9e0ff */
[----:B------:R-:W-:Y:S02]  /*2730*/  IADD3 R35, P1, PT, R20, R35, RZ ;  /* 0x0000002314237210 */ /* 0x000fe40007f3e0ff */
[----:B-----5:R-:W-:Y:S02]  /*2740*/  IADD3 R47, P6, PT, R10, R47, RZ ;  /* 0x0000002f0a2f7210 */ /* 0x020fe40007fde0ff */
[----:B------:R-:W-:-:S02]  /*2750*/  IADD3 R39, P3, PT, R4, R39, RZ ;  /* 0x0000002704277210 */ /* 0x000fc40007f7e0ff */
        /* <DEDUP_REMOVED lines=9> */
.L_x_7569:
[----:B------:R-:W-:Y:S05]  /*27f0*/  BSYNC.RECONVERGENT B0 ;  /* 0x0000000000007941 */ /* 0x000fea0003800200 */
.L_x_7568:
        /* <DEDUP_REMOVED lines=27> */
.L_x_7572:
[----:B------:R-:W-:Y:S05]  /*29b0*/  BSYNC.RECONVERGENT B0 ;  /* 0x0000000000007941 */ /* 0x000fea0003800200 */
.L_x_7571:
        /* <DEDUP_REMOVED lines=26> */
.L_x_7574:
[----:B------:R-:W-:Y:S05]  /*2b60*/  BSYNC.RECONVERGENT B0 ;  /* 0x0000000000007941 */ /* 0x000fea0003800200 */
.L_x_7573:
[----:B-----5:R-:W-:Y:S02]  /*2b70*/  IADD3 R4, P0, P1, R39, R35, R30 ;  /* 0x0000002327047210 */ /* 0x020fe4000791e01e */
[----:B------:R-:W-:Y:S02]  /*2b80*/  IADD3 R0, P2, P3, R41, R37, R26 ;  /* 0x0000002529007210 */ /* 0x000fe40007b5e01a */
[----:B------:R-:W-:Y:S02]  /*2b90*/  IADD3 R4, P4, PT, R43, R4, RZ ;  /* 0x000000042b047210 */ /* 0x000fe40007f9e0ff */
[----:B------:R-:W-:Y:S02]  /*2ba0*/  IADD3 R0, P5, PT, R47, R0, RZ ;  /* 0x000000002f007210 */ /* 0x000fe40007fbe0ff */
[----:B------:R-:W-:Y:S02]  /*2bb0*/  IADD3.X R28, PT, PT, R27, R3, R28, P0, P1 ;  /* 0x000000031b1c7210 */ /* 0x000fe400007e241c */
[----:B------:R-:W-:-:S02]  /*2bc0*/  IADD3.X R24, PT, PT, R29, R25, R24, P2, P3 ;  /* 0x000000191d187210 */ /* 0x000fc400017e6418 */
[----:B------:R-:W-:-:S03]  /*2bd0*/  IADD3.X R5, PT, PT, R31, R28, RZ, P4, !PT ;  /* 0x0000001c1f057210 */ /* 0x000fc600027fe4ff */
[----:B------:R-:W-:Y:S01]  /*2be0*/  IMAD.X R31, R33, 0x1, R24, P5 ;  /* 0x00000001211f7824 */ /* 0x000fe200028e0618 */
[----:B------:R-:W-:Y:S06]  /*2bf0*/  BRA `(.L_x_7547) ;  /* 0x0000008c00ac7947 */ /* 0x000fec0003800000 */
.L_x_7567:
[----:B------:R-:W1:Y:S01]  /*2c00*/  LDCU UR4, c[0x0][0x39c] ;  /* 0x00007380ff0477ac */ /* 0x000e620008000800 */
[----:B------:R-:W2:Y:S01]  /*2c10*/  LDC R0, c[0x0][0x388] ;  /* 0x0000e200ff007b82 */ /* 0x000ea20000000800 */
[----:B------:R-:W-:Y:S01]  /*2c20*/  BSSY.RECONVERGENT B0, `(.L_x_7575) ;  /* 0x000044e000007945 */ /* 0x000fe20003800200 */
[----:B------:R-:W-:-:S06]  /*2c30*/  IMAD.MOV.U32 R41, RZ, RZ, R49 ;  /* 0x000000ffff297224 */ /* 0x000fcc00078e0031 */
[----:B------:R-:W3:Y:S01]  /*2c40*/  LDC R6, c[0x0][0x38c] ;  /* 0x0000e300ff067b82 */ /* 0x000ee20000000800 */
        /* <DEDUP_REMOVED lines=8> */
[-C--:B------:R-:W-:Y:S01]  /*2cd0*/  MOV R33, R0.reuse ;  /* 0x0000000000217202 */ /* 0x080fe20000000f00 */
[--C-:B---3--:R-:W-:Y:S01]  /*2ce0*/  IMAD.MOV.U32 R18, RZ, RZ, R6.reuse ;  /* 0x000000ffff127224 */ /* 0x108fe200078e0006 */
[----:B------:R-:W-:Y:S01]  /*2cf0*/  MOV R40, R0 ;  /* 0x0000000000287202 */ /* 0x000fe20000000f00 */
[--C-:B------:R-:W-:Y:S01]  /*2d00*/  IMAD.MOV.U32 R34, RZ, RZ, R6.reuse ;  /* 0x000000ffff227224 */ /* 0x100fe200078e0006 */
[-C--:B------:R-:W-:Y:S01]  /*2d10*/  MOV R32, R6.reuse ;  /* 0x0000000600207202 */ /* 0x080fe20000000f00 */
[--C-:B------:R-:W-:Y:S01]  /*2d20*/  IMAD.MOV.U32 R37, RZ, RZ, R6.reuse ;  /* 0x000000ffff257224 */ /* 0x100fe200078e0006 */
[-C--:B------:R-:W-:Y:S01]  /*2d30*/  MOV R35, R6.reuse ;  /* 0x0000000600237202 */ /* 0x080fe20000000f00 */
[----:B------:R-:W-:Y:S01]  /*2d40*/  IMAD.MOV.U32 R38, RZ, RZ, R6 ;  /* 0x000000ffff267224 */ /* 0x000fe200078e0006 */
        /* <DEDUP_REMOVED lines=21> */
.L_x_7582:
[----:B------:R-:W1:Y:S01]  /*2ea0*/  LDCU UR4, c[0x0][0x39c] ;  /* 0x00007380ff0477ac */ /* 0x000e620008000800 */
[----:B-----5:R-:W-:Y:S01]  /*2eb0*/  @!P0 MOV R12, R8 ;  /* 0x00000008000c8202 */ /* 0x020fe20000000f00 */
        /* <DEDUP_REMOVED lines=16> */
[----:B------:R-:W2:Y:S01]  /*2fc0*/  LDCU.128 UR20, c[0x0][0x3d0] ;  /* 0x00007a00ff1477ac */ /* 0x000ea20008000c00 */
[----:B------:R-:W-:Y:S02]  /*2fd0*/  HFMA2 R12, -RZ, RZ, 0, 0 ;  /* 0x00000000ff0c7431 */ /* 0x000fe400000001ff */
[----:B------:R-:W-:Y:S01]  /*2fe0*/  IMAD.MOV.U32 R13, RZ, RZ, R41 ;  /* 0x000000ffff0d7224 */ /* 0x000fe200078e0029 */
        /* <DEDUP_REMOVED lines=8> */
[----:B------:R-:W0:Y:S03]  /*3070*/  LDCU UR73, c[0x0][0x400] ;  /* 0x00008000ff4977ac */ /* 0x000e260008000800 */
        /* <DEDUP_REMOVED lines=283> */
.L_x_7578:
[----:B------:R-:W-:-:S04]  /*4230*/  LOP3.LUT R29, R20, 0xfffffff0, RZ, 0xc0, !PT ;  /* 0xfffffff0141d7812 */ /* 0x000fc800078ec0ff */
[----:B------:R-:W-:-:S04]  /*4240*/  IADD3 R28, P1, PT, R29, R50, RZ ;  /* 0x000000321d1c7210 */ /* 0x000fc80007f3e0ff */
[----:B------:R-:W-:-:S06]  /*4250*/  IADD3.X R29, PT, PT, RZ, R51, RZ, P1, !PT ;  /* 0x00000033ff1d7210 */ /* 0x000fcc0000ffe4ff */
[----:B------:R-:W5:Y:S01]  /*4260*/  LDG.E.128 R28, desc[UR36][R28.64] ;  /* 0x000000241c1c7981 */ /* 0x000f62000c1e1d00 */
[----:B------:R-:W-:Y:S01]  /*4270*/  MOV R14, RZ ;  /* 0x000000ff000e7202 */ /* 0x000fe20000000f00 */
[----:B-1----:R-:W-:-:S04]  /*4280*/  VIADD R15, R41, UR4 ;  /* 0x00000004290f7c36 */ /* 0x002fc80008000000 */
        /* <DEDUP_REMOVED lines=235> */
.L_x_7579:
[----:B------:R-:W-:-:S04]  /*5140*/  LOP3.LUT R25, R22, 0xfffffff0, RZ, 0xc0, !PT ;  /* 0xfffffff016197812 */ /* 0x000fc800078ec0ff */
[----:B------:R-:W-:-:S05]  /*5150*/  IADD3 R24, P1, PT, R25, R50, RZ ;  /* 0x0000003219187210 */ /* 0x000fca0007f3e0ff */
[----:B------:R-:W-:-:S06]  /*5160*/  IMAD.X R25, RZ, RZ, R51, P1 ;  /* 0x000000ffff197224 */ /* 0x000fcc00008e0633 */
        /* <DEDUP_REMOVED lines=238> */
.L_x_7580:
[----:B------:R-:W-:-:S04]  /*6050*/  LOP3.LUT R21, R22, 0xfffffff0, RZ, 0xc0, !PT ;  /* 0xfffffff016157812 */ /* 0x000fc800078ec0ff */
[----:B------:R-:W-:-:S04]  /*6060*/  IADD3 R20, P1, PT, R21, R50, RZ ;  /* 0x0000003215147210 */ /* 0x000fc80007f3e0ff */
[----:B------:R-:W-:-:S06]  /*6070*/  IADD3.X R21, PT, PT, RZ, R51, RZ, P1, !PT ;  /* 0x00000033ff157210 */ /* 0x000fcc0000ffe4ff */
[----:B------:R-:W5:Y:S01]  /*6080*/  LDG.E.128 R20, desc[UR36][R20.64] ;  /* 0x0000002414147981 */ /* 0x000f62000c1e1d00 */
        /* <DEDUP_REMOVED lines=236> */
.L_x_7581:
[----:B------:R-:W-:-:S04]  /*6f50*/  LOP3.LUT R13, R46, 0xfffffff0, RZ, 0xc0, !PT ;  /* 0xfffffff02e0d7812 */ /* 0x000fc800078ec0ff */
[----:B------:R-:W-:-:S04]  /*6f60*/  IADD3 R12, P1, PT, R13, R50, RZ ;  /* 0x000000320d0c7210 */ /* 0x000fc80007f3e0ff */
[----:B------:R-:W-:-:S06]  /*6f70*/  IADD3.X R13, PT, PT, RZ, R51, RZ, P1, !PT ;  /* 0x00000033ff0d7210 */ /* 0x000fcc0000ffe4ff */
[----:B------:R-:W5:Y:S03]  /*6f80*/  LDG.E.128 R12, desc[UR36][R12.64] ;  /* 0x000000240c0c7981 */ /* 0x000f66000c1e1d00 */
.L_x_7577:
[----:B------:R-:W2:Y:S01]  /*6f90*/  LDCU UR5, c[0x0][0x394] ;  /* 0x00007280ff0577ac */ /* 0x000ea20008000800 */
[----:B-1----:R-:W-:Y:S01]  /*6fa0*/  IMAD.U32 R46, RZ, RZ, UR4 ;  /* 0x00000004ff2e7e24 */ /* 0x002fe2000f8e00ff */
[----:B-----5:R-:W-:Y:S02]  /*6fb0*/  IADD3 R40, P3, PT, R40, R28, RZ ;  /* 0x0000001c28287210 */ /* 0x020fe40007f7e0ff */
[----:B------:R-:W-:Y:S02]  /*6fc0*/  IADD3 R39, P6, PT, R39, R30, RZ ;  /* 0x0000001e27277210 */ /* 0x000fe40007fde0ff */
[----:B------:R-:W-:Y:S01]  /*6fd0*/  LEA R41, R46, R41, 0x2 ;  /* 0x000000292e297211 */ /* 0x000fe200078e10ff */
[----:B------:R-:W-:Y:S01]  /*6fe0*/  IMAD.X R38, R38, 0x1, R29, P3 ;  /* 0x0000000126267824 */ /* 0x000fe200018e061d */
[----:B------:R-:W-:Y:S02]  /*6ff0*/  IADD3 R33, P5, PT, R33, R24, RZ ;  /* 0x0000001821217210 */ /* 0x000fe40007fbe0ff */
[----:B------:R-:W-:Y:S01]  /*7000*/  IADD3.X R36, PT, PT, R36, R31, RZ, P6, !PT ;  /* 0x0000001f24247210 */ /* 0x000fe200037fe4ff */
[----:B------:R-:W-:Y:S01]  /*7010*/  IMAD R47, R46, 0x3, R41 ;  /* 0x000000032e2f7824 */ /* 0x000fe200078e0229 */
[----:B------:R-:W-:-:S02]  /*7020*/  IADD3 R7, P2, PT, R7, R26, RZ ;  /* 0x0000001a07077210 */ /* 0x000fc40007f5e0ff */
[----:B------:R-:W-:Y:S02]  /*7030*/  IADD3 R3, P6, PT, R3, R12, RZ ;  /* 0x0000000c03037210 */ /* 0x000fe40007fde0ff */
[----:B------:R-:W-:Y:S01]  /*7040*/  IADD3.X R37, PT, PT, R37, R25, RZ, P5, !PT ;  /* 0x0000001925257210 */ /* 0x000fe20002ffe4ff */
[----:B------:R-:W-:Y:S01]  /*7050*/  IMAD.X R35, R35, 0x1, R27, P2 ;  /* 0x0000000123237824 */ /* 0x000fe200010e061b */
[----:B--2---:R-:W-:Y:S01]  /*7060*/  MOV R48, UR5 ;  /* 0x0000000500307c02 */ /* 0x004fe20008000f00 */
[----:B------:R-:W-:Y:S01]  /*7070*/  IMAD.X R18, R18, 0x1, R13, P6 ;  /* 0x0000000112127824 */ /* 0x000fe200030e060d */
[----:B------:R-:W-:Y:S02]  /*7080*/  IADD3 R5, P4, PT, R5, R20, RZ ;  /* 0x0000001405057210 */ /* 0x000fe40007f9e0ff */
[----:B------:R-:W-:Y:S02]  /*7090*/  ISETP.GE.U32.AND P1, PT, R47, R48, PT ;  /* 0x000000302f00720c */ /* 0x000fe40003f26070 */
[----:B------:R-:W-:-:S02]  /*70a0*/  IADD3 R4, P3, PT, R4, R22, RZ ;  /* 0x0000001604047210 */ /* 0x000fc40007f7e0ff */
[----:B------:R-:W-:Y:S02]  /*70b0*/  IADD3 R0, P5, PT, R0, R14, RZ ;  /* 0x0000000e00007210 */ /* 0x000fe40007fbe0ff */
[----:B------:R-:W-:Y:S02]  /*70c0*/  IADD3.X R34, PT, PT, R34, R21, RZ, P4, !PT ;  /* 0x0000001522227210 */ /* 0x000fe400027fe4ff */
[----:B------:R-:W-:Y:S02]  /*70d0*/  IADD3.X R32, PT, PT, R32, R23, RZ, P3, !PT ;  /* 0x0000001720207210 */ /* 0x000fe40001ffe4ff */
[----:B------:R-:W-:-:S03]  /*70e0*/  IADD3.X R6, PT, PT, R6, R15, RZ, P5, !PT ;  /* 0x0000000f06067210 */ /* 0x000fc60002ffe4ff */
[----:B------:R-:W-:Y:S05]  /*70f0*/  @!P1 BRA `(.L_x_7582) ;  /* 0xffffffbc00689947 */ /* 0x000fea000383ffff */
.L_x_7576:
[----:B0-----:R-:W-:Y:S05]  /*7100*/  BSYNC.RECONVERGENT B0 ;  /* 0x0000000000007941 */ /* 0x001fea0003800200 */
.L_x_7575:
        /* <DEDUP_REMOVED lines=284> */
.L_x_7586:
[----:B------:R-:W-:Y:S02]  /*82d0*/  SHF.R.U32.HI R28, RZ, 0x4, R28 ;  /* 0x00000004ff1c7819 */ /* 0x000fe4000001161c */
[----:B------:R-:W-:-:S07]  /*82e0*/  MOV R29, RZ ;  /* 0x000000ff001d7202 */ /* 0x000fce0000000f00 */
.L_x_7585:
        /* <DEDUP_REMOVED lines=284> */
.L_x_7588:
[----:B------:R-:W-:Y:S01]  /*94b0*/  SHF.R.U32.HI R26, RZ, 0x4, R26 ;  /* 0x00000004ff1a7819 */ /* 0x000fe2000001161a */
[----:B------:R-:W-:-:S07]  /*94c0*/  IMAD.MOV.U32 R27, RZ, RZ, RZ ;  /* 0x000000ffff1b7224 */ /* 0x000fce00078e00ff */
.L_x_7587:
        /* <DEDUP_REMOVED lines=281> */
.L_x_7590:
[----:B------:R-:W-:Y:S02]  /*a660*/  SHF.R.U32.HI R22, RZ, 0x4, R22 ;  /* 0x00000004ff167819 */ /* 0x000fe40000011616 */
[----:B------:R-:W-:-:S07]  /*a670*/  MOV R23, RZ ;  /* 0x000000ff00177202 */ /* 0x000fce0000000f00 */
.L_x_7589:
        /* <DEDUP_REMOVED lines=281> */
.L_x_7592:
[----:B------:R-:W-:Y:S02]  /*b810*/  SHF.R.U32.HI R12, RZ, 0x4, R12 ;  /* 0x00000004ff0c7819 */ /* 0x000fe4000001160c */
[----:B------:R-:W-:-:S07]  /*b820*/  MOV R13, RZ ;  /* 0x000000ff000d7202 */ /* 0x000fce0000000f00 */
.L_x_7591:
[----:B------:R-:W-:-:S04]  /*b830*/  LEA R14, P0, R12, R49, 0x4 ;  /* 0x000000310c0e7211 */ /* 0x000fc800078020ff */
[----:B------:R-:W-:-:S06]  /*b840*/  LEA.HI.X R15, R12, R42, R13, 0x4, P0 ;  /* 0x0000002a0c0f7211 */ /* 0x000fcc00000f240d */
[----:B------:R-:W5:Y:S03]  /*b850*/  LDG.E.128 R12, desc[UR36][R14.64] ;  /* 0x000000240e0c7981 */ /* 0x000f66000c1e1d00 */
.L_x_7584:
[----:B------:R-:W-:Y:S05]  /*b860*/  BSYNC.RECONVERGENT B0 ;  /* 0x0000000000007941 */ /* 0x000fea0003800200 */
.L_x_7583:
[----:B------:R-:W-:Y:S01]  /*b870*/  ISETP.GE.U32.AND P0, PT, R41, R48, PT ;  /* 0x000000302900720c */ /* 0x000fe20003f06070 */
[----:B------:R-:W-:-:S12]  /*b880*/  BSSY.RECONVERGENT B0, `(.L_x_7593) ;  /* 0x000001a000007945 */ /* 0x000fd80003800200 */
[----:B------:R-:W-:Y:S05]  /*b890*/  @P0 BRA `(.L_x_7594) ;  /* 0x0000000000600947 */ /* 0x000fea0003800000 */
[----:B------:R-:W-:Y:S01]  /*b8a0*/  IMAD.IADD R9, R41, 0x1, R46 ;  /* 0x0000000129097824 */ /* 0x000fe200078e022e */
[----:B-----5:R-:W-:Y:S02]  /*b8b0*/  IADD3 R40, P1, PT, R28, R40, RZ ;  /* 0x000000281c287210 */ /* 0x020fe40007f3e0ff */
[----:B------:R-:W-:Y:S02]  /*b8c0*/  IADD3 R39, P2, PT, R30, R39, RZ ;  /* 0x000000271e277210 */ /* 0x000fe40007f5e0ff */
[----:B------:R-:W-:Y:S02]  /*b8d0*/  ISETP.GE.U32.AND P0, PT, R9, R48, PT ;  /* 0x000000300900720c */ /* 0x000fe40003f06070 */
[----:B------:R-:W-:Y:S02]  /*b8e0*/  IADD3.X R38, PT, PT, R29, R38, RZ, P1, !PT ;  /* 0x000000261d267210 */ /* 0x000fe40000ffe4ff */
[----:B------:R-:W-:-:S09]  /*b8f0*/  IADD3.X R36, PT, PT, R31, R36, RZ, P2, !PT ;  /* 0x000000241f247210 */ /* 0x000fd200017fe4ff */
[----:B------:R-:W-:Y:S05]  /*b900*/  @P0 BRA `(.L_x_7594) ;  /* 0x0000000000440947 */ /* 0x000fea0003800000 */
[----:B------:R-:W-:Y:S01]  /*b910*/  IMAD.IADD R9, R9, 0x1, R46 ;  /* 0x0000000109097824 */ /* 0x000fe200078e022e */
[----:B------:R-:W-:Y:S02]  /*b920*/  IADD3 R33, P1, PT, R24, R33, RZ ;  /* 0x0000002118217210 */ /* 0x000fe40007f3e0ff */
        /* <DEDUP_REMOVED lines=11> */
[----:B------:R-:W-:Y:S02]  /*b9e0*/  @!P0 IADD3 R3, P3, PT, R12, R3, RZ ;  /* 0x000000030c038210 */ /* 0x000fe40007f7e0ff */
[----:B------:R-:W-:-:S03]  /*b9f0*/  @!P0 IADD3 R0, P4, PT, R14, R0, RZ ;  /* 0x000000000e008210 */ /* 0x000fc60007f9e0ff */
[----:B------:R-:W-:Y:S01]  /*ba00*/  @!P0 IMAD.X R18, R13, 0x1, R18, P3 ;  /* 0x000000010d128824 */ /* 0x000fe200018e0612 */
[----:B------:R-:W-:-:S09]  /*ba10*/  @!P0 IADD3.X R6, PT, PT, R15, R6, RZ, P4, !PT ;  /* 0x000000060f068210 */ /* 0x000fd200027fe4ff */
.L_x_7594:
[----:B------:R-:W-:Y:S05]  /*ba20*/  BSYNC.RECONVERGENT B0 ;  /* 0x0000000000007941 */ /* 0x000fea0003800200 */
.L_x_7593:
[----:B------:R-:W-:Y:S02]  /*ba30*/  IADD3 R7, P2, P3, R4, R7, R39 ;  /* 0x0000000704077210 */ /* 0x000fe40007b5e027 */
[----:B------:R-:W-:Y:S02]  /*ba40*/  IADD3 R40, P0, P1, R5, R33, R40 ;  /* 0x0000002105287210 */ /* 0x000fe4000791e028 */
[----:B------:R-:W-:Y:S02]  /*ba50*/  IADD3 R0, P5, PT, R7, R0, RZ ;  /* 0x0000000007007210 */ /* 0x000fe40007fbe0ff */
[----:B-----5:R-:W-:Y:S02]  /*ba60*/  IADD3.X R31, PT, PT, R32, R35, R36, P2, P3 ;  /* 0x00000023201f7210 */ /* 0x020fe400017e6424 */
[----:B------:R-:W-:Y:S02]  /*ba70*/  IADD3 R4, P4, PT, R40, R3, RZ ;  /* 0x0000000328047210 */ /* 0x000fe40007f9e0ff */
[----:B------:R-:W-:Y:S01]  /*ba80*/  IADD3.X R5, PT, PT, R34, R37, R38, P0, P1 ;  /* 0x0000002522057210 */ /* 0x000fe200007e2426 */
[----:B------:R-:W-:-:S03]  /*ba90*/  IMAD.X R31, R31, 0x1, R6, P5 ;  /* 0x000000011f1f7824 */ /* 0x000fc600028e0606 */
[----:B------:R-:W-:-:S07]  /*baa0*/  IADD3.X R5, PT, PT, R5, R18, RZ, P4, !PT ;  /* 0x0000001205057210 */ /* 0x000fce00027fe4ff */
.L_x_7547:
[----:B------:R-:W-:Y:S05]  /*bab0*/  BSYNC.RECONVERGENT B6 ;  /* 0x0000000000067941 */ /* 0x000fea0003800200 */
.L_x_7546:
        /* <DEDUP_REMOVED lines=9> */
[----:B--2---:R-:W-:Y:S01]  /*bb50*/  LEA R12, R7, R6, 0x18 ;  /* 0x00000006070c7211 */ /* 0x004fe200078ec0ff */
[----:B------:R-:W-:Y:S01]  /*bb60*/  IMAD.MOV.U32 R6, RZ, RZ, R0 ;  /* 0x000000ffff067224 */ /* 0x000fe200078e0000 */
[----:B------:R-:W-:Y:S02]  /*bb70*/  MOV R7, R31 ;  /* 0x0000001f00077202 */ /* 0x000fe40000000f00 */
[----:B------:R-:W-:Y:S02]  /*bb80*/  LEA R3, R3, R12, 0x4 ;  /* 0x0000000c03037211 */ /* 0x000fe400078e20ff */
[----:B----4-:R-:W-:-:S03]  /*bb90*/  ISETP.GE.U32.AND P0, PT, R13, 0x2, PT ;  /* 0x000000020d00780c */ /* 0x010fc60003f06070 */
[----:B------:R2:W-:Y:S10]  /*bba0*/  STS.128 [R3], R4 ;  /* 0x0000000403007388 */ /* 0x0005f40000000c00 */
[----:B------:R-:W-:Y:S05]  /*bbb0*/  @!P0 BRA `(.L_x_7595) ;  /* 0x00000000005c8947 */ /* 0x000fea0003800000 */
[----:B--2---:R-:W-:-:S07]  /*bbc0*/  MOV R6, R13 ;  /* 0x0000000d00067202 */ /* 0x004fce0000000f00 */
.L_x_7598:
        /* <DEDUP_REMOVED lines=11> */
[----:B------:R-:W2:Y:S02]  /*bc80*/  LDS.128 R8, [R7] ;  /* 0x0000000007087984 */ /* 0x000ea40000000c00 */
[----:B--2---:R-:W-:Y:S02]  /*bc90*/  IADD3 R0, P2, PT, R10, R0, RZ ;  /* 0x000000000a007210 */ /* 0x004fe40007f5e0ff */
[----:B------:R-:W-:Y:S02]  /*bca0*/  IADD3 R4, P0, PT, R8, R4, RZ ;  /* 0x0000000408047210 */ /* 0x000fe40007f1e0ff */
[----:B------:R-:W-:Y:S01]  /*bcb0*/  MOV R6, R0 ;  /* 0x0000000000067202 */ /* 0x000fe20000000f00 */
[----:B------:R-:W-:Y:S01]  /*bcc0*/  IMAD.X R31, R11, 0x1, R31, P2 ;  /* 0x000000010b1f7824 */ /* 0x000fe200010e061f */
[----:B------:R-:W-:-:S04]  /*bcd0*/  IADD3.X R5, PT, PT, R9, R5, RZ, P0, !PT ;  /* 0x0000000509057210 */ /* 0x000fc800007fe4ff */
[----:B------:R-:W-:-:S05]  /*bce0*/  MOV R7, R31 ;  /* 0x0000001f00077202 */ /* 0x000fca0000000f00 */
[----:B------:R2:W-:Y:S02]  /*bcf0*/  STS.128 [R3], R4 ;  /* 0x0000000403007388 */ /* 0x0005e40000000c00 */
.L_x_7597:
[----:B------:R-:W-:Y:S05]  /*bd00*/  BSYNC.RECONVERGENT B0 ;  /* 0x0000000000007941 */ /* 0x000fea0003800200 */
.L_x_7596:
[----:B--2---:R-:W-:Y:S01]  /*bd10*/  IMAD.MOV.U32 R6, RZ, RZ, R15 ;  /* 0x000000ffff067224 */ /* 0x004fe200078e000f */
[----:B------:R-:W-:Y:S06]  /*bd20*/  @P1 BRA `(.L_x_7598) ;  /* 0xfffffffc00a81947 */ /* 0x000fec000383ffff */
.L_x_7595:
[----:B------:R-:W3:Y:S02]  /*bd30*/  LDCU UR4, c[0x0][0x3a8] ;  /* 0x00007500ff0477ac */ /* 0x000ee40008000800 */
[----:B---3--:R-:W-:-:S09]  /*bd40*/  UISETP.NE.AND UP0, UPT, UR4, URZ, UPT ;  /* 0x000000ff0400728c */ /* 0x008fd2000bf05270 */
[----:B------:R-:W-:Y:S05]  /*bd50*/  BRA.U !UP0, `(.L_x_7599) ;  /* 0x0000000108d87547 */ /* 0x000fea000b800000 */
[----:B------:R-:W3:Y:S02]  /*bd60*/  LDC R12, c[0x0][0x360] ;  /* 0x0000d800ff0c7b82 */ /* 0x000ee40000000800 */
[----:B---3--:R-:W-:Y:S02]  /*bd70*/  ISETP.GE.U32.AND P0, PT, R12, 0x21, PT ;  /* 0x000000210c00780c */ /* 0x008fe40003f06070 */
[----:B--2---:R-:W-:-:S11]  /*bd80*/  MOV R3, R12 ;  /* 0x0000000c00037202 */ /* 0x004fd60000000f00 */
[----:B------:R-:W-:Y:S05]  /*bd90*/  @!P0 BRA `(.L_x_7600) ;  /* 0x0000000000888947 */ /* 0x000fea0003800000 */
[----:B------:R-:W2:Y:S01]  /*bda0*/  S2UR UR5, SR_CgaCtaId ;  /* 0x00000000000579c3 */ /* 0x000ea20000008800 */
[----:B------:R-:W-:Y:S01]  /*bdb0*/  UMOV UR4, 0x400 ;  /* 0x0000040000047882 */ /* 0x000fe20000000000 */
[----:B------:R-:W-:Y:S01]  /*bdc0*/  IMAD R3, R16, R12, R19 ;  /* 0x0000000c10037224 */ /* 0x000fe200078e0213 */
[----:B------:R-:W-:Y:S01]  /*bdd0*/  UIADD3 UR4, UPT, UPT, UR4, 0x10, URZ ;  /* 0x0000001004047890 */ /* 0x000fe2000fffe0ff */
        /* <DEDUP_REMOVED lines=8> */
[----:B--2---:R-:W-:-:S07]  /*be60*/  MOV R6, R12 ;  /* 0x0000000c00067202 */ /* 0x004fce0000000f00 */
.L_x_7603:
        /* <DEDUP_REMOVED lines=9> */
[----:B------:R-:W-:-:S06]  /*bf00*/  LEA R8, R14, R13, 0x4 ;  /* 0x0000000d0e087211 */ /* 0x000fcc00078e20ff */
        /* <DEDUP_REMOVED lines=8> */
.L_x_7602:
[----:B------:R-:W-:Y:S05]  /*bf90*/  BSYNC.RECONVERGENT B0 ;  /* 0x0000000000007941 */ /* 0x000fea0003800200 */
.L_x_7601:
[----:B--2---:R-:W-:Y:S01]  /*bfa0*/  IMAD.MOV.U32 R6, RZ, RZ, R14 ;  /* 0x000000ffff067224 */ /* 0x004fe200078e000e */
[----:B------:R-:W-:Y:S06]  /*bfb0*/  @P1 BRA `(.L_x_7603) ;  /* 0xfffffffc00ac1947 */ /* 0x000fec000383ffff */
.L_x_7600:
[----:B------:R-:W-:Y:S01]  /*bfc0*/  ISETP.GE.U32.AND P0, PT, R3, 0x2, PT ;  /* 0x000000020300780c */ /* 0x000fe20003f06070 */
[----:B------:R-:W-:Y:S05]  /*bfd0*/  WARPSYNC.ALL ;  /* 0x0000000000007948 */ /* 0x000fea0003800000 */
[----:B------:R-:W-:Y:S07]  /*bfe0*/  BAR.SYNC.DEFER_BLOCKING 0x0 ;  /* 0x0000000000007b1d */ /* 0x000fee0000010000 */
[----:B------:R-:W-:Y:S05]  /*bff0*/  @!P0 BRA `(.L_x_7599) ;  /* 0x0000000000308947 */ /* 0x000fea0003800000 */
[----:B--2---:R-:W-:-:S07]  /*c000*/  HFMA2 R6, -RZ, RZ, 0, 5.9604644775390625e-08 ;  /* 0x00000001ff067431 */ /* 0x004fce00000001ff */
.L_x_7604:
[----:B------:R-:W2:Y:S04]  /*c010*/  SHFL.DOWN PT, R7, R4, R6, 0x1f ;  /* 0x08001f0604077589 */ /* 0x000ea800000e0000 */
[----:B------:R-:W3:Y:S04]  /*c020*/  SHFL.DOWN PT, R9, R0, R6, 0x1f ;  /* 0x08001f0600097589 */ /* 0x000ee800000e0000 */
[----:B------:R-:W4:Y:S04]  /*c030*/  SHFL.DOWN PT, R8, R5, R6, 0x1f ;  /* 0x08001f0605087589 */ /* 0x000f2800000e0000 */
[----:B------:R5:W0:Y:S02]  /*c040*/  SHFL.DOWN PT, R10, R31, R6, 0x1f ;  /* 0x08001f061f0a7589 */ /* 0x000a2400000e0000 */
[----:B-----5:R-:W-:-:S02]  /*c050*/  SHF.L.U32 R6, R6, 0x1, RZ ;  /* 0x0000000106067819 */ /* 0x020fc400000006ff */
[----:B--2---:R-:W-:Y:S02]  /*c060*/  IADD3 R4, P1, PT, R7, R4, RZ ;  /* 0x0000000407047210 */ /* 0x004fe40007f3e0ff */
[----:B------:R-:W-:Y:S02]  /*c070*/  ISETP.GE.AND P0, PT, R6, R3, PT ;  /* 0x000000030600720c */ /* 0x000fe40003f06270 */
[----:B---3--:R-:W-:Y:S01]  /*c080*/  IADD3 R0, P2, PT, R9, R0, RZ ;  /* 0x0000000009007210 */ /* 0x008fe20007f5e0ff */
[----:B----4-:R-:W-:-:S03]  /*c090*/  IMAD.X R5, R8, 0x1, R5, P1 ;  /* 0x0000000108057824 */ /* 0x010fc600008e0605 */
[----:B0-----:R-:W-:-:S07]  /*c0a0*/  IADD3.X R31, PT, PT, R10, R31, RZ, P2, !PT ;  /* 0x0000001f0a1f7210 */ /* 0x001fce00017fe4ff */
[----:B------:R-:W-:Y:S05]  /*c0b0*/  @!P0 BRA `(.L_x_7604) ;  /* 0xfffffffc00d48947 */ /* 0x000fea000383ffff */
.L_x_7599:
[----:B------:R-:W3:Y:S01]  /*c0c0*/  LDCU UR6, c[0x0][0x564] ;  /* 0x0000ac80ff0677ac */ /* 0x000ee20008000800 */
[----:B------:R-:W-:Y:S01]  /*c0d0*/  MOV R23, RZ ;  /* 0x000000ff00177202 */ /* 0x000fe20000000f00 */
[----:B---3--:R-:W-:-:S04]  /*c0e0*/  UIADD3 UR5, UPT, UPT, UR6, -0x1, URZ ;  /* 0xffffffff06057890 */ /* 0x008fc8000fffe0ff */
[----:B------:R-:W-:-:S04]  /*c0f0*/  UISETP.LT.U32.AND UP0, UPT, UR5, 0x18, UPT ;  /* 0x000000180500788c */ /* 0x000fc8000bf01070 */
[----:B------:R-:W-:Y:S02]  /*c100*/  USEL UR4, UR5, 0x18, UP0 ;  /* 0x0000001805047887 */ /* 0x000fe40008000000 */
[----:B------:R-:W-:Y:S02]  /*c110*/  UISETP.NE.AND UP0, UPT, UR6, URZ, UPT ;  /* 0x000000ff0600728c */ /* 0x000fe4000bf05270 */
[----:B------:R-:W-:-:S07]  /*c120*/  UIADD3 UR4, UPT, UPT, UR4, 0x1, URZ ;  /* 0x0000000104047890 */ /* 0x000fce000fffe0ff */
[----:B------:R-:W-:Y:S05]  /*c130*/  BRA.U !UP0, `(.L_x_7605) ;  /* 0x0000001108487547 */ /* 0x000fea000b800000 */
[----:B------:R-:W3:Y:S01]  /*c140*/  LDCU.64 UR8, c[0x0][0x568] ;  /* 0x0000ad00ff0877ac */ /* 0x000ee20008000a00 */
[----:B--2---:R-:W-:Y:S01]  /*c150*/  MOV R7, R45 ;  /* 0x0000002d00077202 */ /* 0x004fe20000000f00 */
[----:B------:R-:W-:Y:S01]  /*c160*/  IMAD.MOV.U32 R6, RZ, RZ, RZ ;  /* 0x000000ffff067224 */ /* 0x000fe200078e00ff */
[----:B------:R-:W2:Y:S01]  /*c170*/  LDCU UR7, c[0x0][0x570] ;  /* 0x0000ae00ff0777ac */ /* 0x000ea20008000800 */
[----:B------:R-:W4:Y:S01]  /*c180*/  LDCU UR6, c[0x0][0x694] ;  /* 0x0000d280ff0677ac */ /* 0x000f220008000800 */
[----:B------:R-:W-:Y:S01]  /*c190*/  UISETP.NE.AND UP1, UPT, UR5, URZ, UPT ;  /* 0x000000ff0500728c */ /* 0x000fe2000bf25270 */
[----:B---3--:R-:W-:-:S05]  /*c1a0*/  IMAD.HI.U32 R6, R45, UR9, R6 ;  /* 0x000000092d067c27 */ /* 0x008fca000f8e0006 */
[----:B--2---:R-:W-:-:S04]  /*c1b0*/  SHF.R.U32.HI R7, RZ, UR7, R6 ;  /* 0x00000007ff077c19 */ /* 0x004fc80008011606 */
        /* <DEDUP_REMOVED lines=266> */
.L_x_7605:
[----:B------:R-:W-:Y:S01]  /*d260*/  IMAD.MOV.U32 R18, RZ, RZ, RZ ;  /* 0x000000ffff127224 */ /* 0x000fe200078e00ff */
[----:B------:R-:W-:Y:S06]  /*d270*/  BRA.U !UP0, `(.L_x_7606) ;  /* 0x0000001108487547 */ /* 0x000fec000b800000 */
[----:B------:R-:W3:Y:S01]  /*d280*/  LDCU.64 UR8, c[0x0][0x568] ;  /* 0x0000ad00ff0877ac */ /* 0x000ee20008000a00 */
[----:B--2---:R-:W-:Y:S02]  /*d290*/  IADD3 R7, PT, PT, R45, 0x1, RZ ;  /* 0x000000012d077810 */ /* 0x004fe40007ffe0ff */
[----:B------:R-:W-:Y:S01]  /*d2a0*/  MOV R6, RZ ;  /* 0x000000ff00067202 */ /* 0x000fe20000000f00 */
[----:B------:R-:W2:Y:S01]  /*d2b0*/  LDCU UR6, c[0x0][0x570] ;  /* 0x0000ae00ff0677ac */ /* 0x000ea20008000800 */
[----:B------:R-:W4:Y:S01]  /*d2c0*/  LDCU UR7, c[0x0][0x694] ;  /* 0x0000d280ff0777ac */ /* 0x000f220008000800 */
[----:B------:R-:W-:Y:S02]  /*d2d0*/  UISETP.NE.AND UP1, UPT, UR5, URZ, UPT ;  /* 0x000000ff0500728c */ /* 0x000fe4000bf25270 */
[----:B---3--:R-:W-:-:S05]  /*d2e0*/  IMAD.HI.U32 R8, R7, UR9, R6 ;  /* 0x0000000907087c27 */ /* 0x008fca000f8e0006 */
[----:B--2---:R-:W-:-:S05]  /*d2f0*/  SHF.R.U32.HI R9, RZ, UR6, R8 ;  /* 0x00000006ff097c19 */ /* 0x004fca0008011608 */
[----:B------:R-:W-:-:S04]  /*d300*/  IMAD.MOV R6, RZ, RZ, -R9 ;  /* 0x000000ffff067224 */ /* 0x000fc800078e0a09 */
[----:B------:R-:W-:-:S04]  /*d310*/  IMAD R6, R6, UR8, R7 ;  /* 0x0000000806067c24 */ /* 0x000fc8000f8e0207 */
[----:B----4-:R-:W-:Y:S01]  /*d320*/  IMAD R18, R6, UR7, RZ ;  /* 0x0000000706127c24 */ /* 0x010fe2000f8e02ff */
        /* <DEDUP_REMOVED lines=259> */
[----:B---3--:R-:W-:-:S05]  /*e360*/  SHF.R.U32.HI R3, RZ, UR6, R3 ;  /* 0x00000006ff037c19 */ /* 0x008fca0008011603 */
[----:B------:R-:W-:-:S04]  /*e370*/  IMAD.MOV R3, RZ, RZ, -R3 ;  /* 0x000000ffff037224 */ /* 0x000fc800078e0a03 */
[----:B------:R-:W-:-:S04]  /*e380*/  IMAD R7, R3, UR8, R7 ;  /* 0x0000000803077c24 */ /* 0x000fc8000f8e0207 */
[----:B----4-:R-:W-:-:S07]  /*e390*/  IMAD R18, R7, UR7, R18 ;  /* 0x0000000707127c24 */ /* 0x010fce000f8e0212 */
.L_x_7606:
[----:B------:R-:W3:Y:S01]  /*e3a0*/  LDC.64 R8, c[0x0][0x778] ;  /* 0x0001de00ff087b82 */ /* 0x000ee20000000a00 */
[----:B------:R-:W4:Y:S02]  /*e3b0*/  LDCU UR6, c[0x0][0x3b0] ;  /* 0x00007600ff0677ac */ /* 0x000f240008000800 */
[----:B----4-:R-:W-:Y:S01]  /*e3c0*/  UISETP.NE.AND UP1, UPT, UR6, URZ, UPT ;  /* 0x000000ff0600728c */ /* 0x010fe2000bf25270 */
[----:B---3--:R-:W-:Y:S02]  /*e3d0*/  ISETP.NE.U32.AND P0, PT, R8, RZ, PT ;  /* 0x000000ff0800720c */ /* 0x008fe40003f05070 */
[----:B--2---:R-:W-:Y:S02]  /*e3e0*/  IADD3 R6, P1, PT, R23, R8, RZ ;  /* 0x0000000817067210 */ /* 0x004fe40007f3e0ff */
[----:B------:R-:W-:Y:S02]  /*e3f0*/  ISETP.NE.AND.EX P0, PT, R9, RZ, PT, P0 ;  /* 0x000000ff0900720c */ /* 0x000fe40003f05300 */
[----:B------:R-:W-:-:S02]  /*e400*/  IADD3.X R3, PT, PT, RZ, R9, RZ, P1, !PT ;  /* 0x00000009ff037210 */ /* 0x000fc40000ffe4ff */
[----:B------:R-:W-:Y:S02]  /*e410*/  SEL R6, R6, RZ, P0 ;  /* 0x000000ff06067207 */ /* 0x000fe40000000000 */
[----:B------:R-:W-:Y:S01]  /*e420*/  SEL R7, R3, RZ, P0 ;  /* 0x000000ff03077207 */ /* 0x000fe20000000000 */
[----:B------:R-:W-:Y:S06]  /*e430*/  BRA.U !UP1, `(.L_x_7607) ;  /* 0x0000003909707547 */ /* 0x000fec000b800000 */
[----:B------:R-:W2:Y:S01]  /*e440*/  LDCU UR6, c[0x0][0x3b4] ;  /* 0x00007680ff0677ac */ /* 0x000ea20008000800 */
[----:B------:R-:W-:Y:S01]  /*e450*/  HFMA2 R22, -RZ, RZ, 0, 0 ;  /* 0x00000000ff167431 */ /* 0x000fe200000001ff */
[----:B------:R-:W3:Y:S01]  /*e460*/  LDCU UR7, c[0x0][0x3b8] ;  /* 0x00007700ff0777ac */ /* 0x000ee20008000800 */
[----:B------:R-:W4:Y:S01]  /*e470*/  LDCU UR8, c[0x0][0x3a0] ;  /* 0x00007400ff0877ac */ /* 0x000f220008000800 */
[----:B--2---:R-:W-:-:S04]  /*e480*/  IMAD R3, R19, UR6, RZ ;  /* 0x0000000613037c24 */ /* 0x004fc8000f8e02ff */
[----:B---3--:R-:W-:-:S04]  /*e490*/  IMAD R8, R16, UR7, R3 ;  /* 0x0000000710087c24 */ /* 0x008fc8000f8e0203 */
[----:B----4-:R-:W-:-:S04]  /*e4a0*/  IMAD R8, R17, UR8, R8 ;  /* 0x0000000811087c24 */ /* 0x010fc8000f8e0208 */
[----:B------:R-:W-:Y:S01]  /*e4b0*/  IMAD.SHL.U32 R9, R8, 0x2, RZ ;  /* 0x0000000208097824 */ /* 0x000fe200078e00ff */
        /* <DEDUP_REMOVED lines=274> */
.L_x_7608:
        /* <DEDUP_REMOVED lines=9> */
[----:B---3--:R-:W-:-:S05]  /*f670*/  SHF.R.U32.HI R13, RZ, UR6, R12 ;  /* 0x00000006ff0d7c19 */ /* 0x008fca000801160c */
        /* <DEDUP_REMOVED lines=266> */
.L_x_7609:
        /* <DEDUP_REMOVED lines=17> */
[----:B------:R-:W-:Y:S01]  /*10830*/  MOV R30, R0 ;  /* 0x00000000001e7202 */ /* 0x000fe20000000f00 */
[----:B--2---:R-:W-:-:S10]  /*10840*/  IMAD R2, R17, UR4, R2 ;  /* 0x0000000411027c24 */ /* 0x004fd4000f8e0202 */
[----:B----4-:R-:W-:Y:S01]  /*10850*/  @!P0 IMAD R2, R2, UR5, R19 ;  /* 0x0000000502028c24 */ /* 0x010fe2000f8e0213 */
[----:B------:R-:W-:-:S03]  /*10860*/  PLOP3.LUT P0, PT, PT, PT, PT, 0x80, 0x8 ;  /* 0x000000000008781c */ /* 0x000fc60003f0f070 */
[----:B---3--:R-:W-:-:S05]  /*10870*/  IMAD.WIDE.U32 R2, R2, 0x10, R8 ;  /* 0x0000001002027825 */ /* 0x008fca00078e0008 */
[----:B------:R2:W-:Y:S04]  /*10880*/  STG.E.64 desc[UR36][R2.64], R4 ;  /* 0x0000000402007986 */ /* 0x0005e8000c101b24 */
[----:B------:R2:W-:Y:S02]  /*10890*/  STG.E.64 desc[UR36][R2.64+0x8], R30 ;  /* 0x0000081e02007986 */ /* 0x0005e4000c101b24 */
.L_x_7611:
[----:B------:R-:W-:Y:S05]  /*108a0*/  BSYNC.RECONVERGENT B0 ;  /* 0x0000000000007941 */ /* 0x000fea0003800200 */
.L_x_7610:
        /* <DEDUP_REMOVED lines=35> */
.L_x_7613:
[----:B------:R-:W-:Y:S05]  /*10ae0*/  BSYNC.RECONVERGENT B0 ;  /* 0x0000000000007941 */ /* 0x000fea0003800200 */
.L_x_7612:
        /* <DEDUP_REMOVED lines=20> */
[----:B--2---:R-:W-:Y:S01]  /*10c30*/  IMAD.U32 R4, RZ, RZ, UR10 ;  /* 0x0000000aff047e24 */ /* 0x004fe2000f8e00ff */
[----:B------:R-:W-:-:S07]  /*10c40*/  MOV R5, UR11 ;  /* 0x0000000b00057c02 */ /* 0x000fce0008000f00 */
[----:B------:R-:W-:Y:S05]  /*10c50*/  BRA.U !UP0, `(.L_x_7615) ;  /* 0x0000000108707547 */ /* 0x000fea000b800000 */
[----:B------:R-:W2:Y:S01]  /*10c60*/  LDCU UR5, c[0x0][0x360] ;  /* 0x00006c00ff0577ac */ /* 0x000ea20008000800 */
[----:B------:R-:W-:Y:S01]  /*10c70*/  MOV R0, UR10 ;  /* 0x0000000a00007c02 */ /* 0x000fe20008000f00 */
[----:B------:R-:W-:Y:S01]  /*10c80*/  IMAD.U32 R3, RZ, RZ, UR11 ;  /* 0x0000000bff037e24 */ /* 0x000fe2000f8e00ff */
        /* <DEDUP_REMOVED lines=12> */
.L_x_7618:
[----:B------:R-:W-:-:S04]  /*10d50*/  IMAD.IADD R9, R17, 0x1, R2 ;  /* 0x0000000111097824 */ /* 0x000fc800078e0202 */
[----:B----4-:R-:W-:-:S05]  /*10d60*/  IMAD.WIDE.U32 R8, R9, 0x10, R14 ;  /* 0x0000001009087825 */ /* 0x010fca00078e000e */
[----:B------:R-:W2:Y:S04]  /*10d70*/  LDG.E.64 R12, desc[UR36][R8.64+0x8] ;  /* 0x00000824080c7981 */ /* 0x000ea8000c1e1b00 */
[----:B------:R-:W3:Y:S01]  /*10d80*/  LDG.E.64 R10, desc[UR36][R8.64] ;  /* 0x00000024080a7981 */ /* 0x000ee2000c1e1b00 */
[----:B------:R-:W-:-:S04]  /*10d90*/  IADD3 R2, PT, PT, R21, R2, RZ ;  /* 0x0000000215027210 */ /* 0x000fc80007ffe0ff */
[----:B------:R-:W-:Y:S02]  /*10da0*/  ISETP.GE.U32.AND P1, PT, R2, UR8, PT ;  /* 0x0000000802007c0c */ /* 0x000fe4000bf26070 */
[----:B--2---:R-:W-:Y:S02]  /*10db0*/  IADD3 R0, P3, PT, R12, R0, RZ ;  /* 0x000000000c007210 */ /* 0x004fe40007f7e0ff */
[----:B---3--:R-:W-:-:S03]  /*10dc0*/  IADD3 R4, P2, PT, R10, R4, RZ ;  /* 0x000000040a047210 */ /* 0x008fc60007f5e0ff */
[----:B------:R-:W-:Y:S01]  /*10dd0*/  IMAD.X R3, R13, 0x1, R3, P3 ;  /* 0x000000010d037824 */ /* 0x000fe200018e0603 */
[----:B------:R-:W-:-:S05]  /*10de0*/  IADD3.X R5, PT, PT, R11, R5, RZ, P2, !PT ;  /* 0x000000050b057210 */ /* 0x000fca00017fe4ff */
[----:B------:R-:W-:Y:S05]  /*10df0*/  @!P1 BRA `(.L_x_7618) ;  /* 0xfffffffc00d49947 */ /* 0x000fea000383ffff */
[----:B------:R-:W-:Y:S05]  /*10e00*/  BSYNC.RECONVERGENT B1 ;  /* 0x0000000000017941 */ /* 0x000fea0003800200 */
.L_x_7617:
[----:B------:R-:W-:Y:S05]  /*10e10*/  BRA `(.L_x_7616) ;  /* 0x0000000000647947 */ /* 0x000fea0003800000 */
.L_x_7615:
        /* <DEDUP_REMOVED lines=13> */
.L_x_7619:
[----:B------:R-:W-:-:S04]  /*10ef0*/  IMAD.IADD R8, R17, 0x1, R2 ;  /* 0x0000000111087824 */ /* 0x000fc800078e0202 */
[----:B---3--:R-:W-:-:S04]  /*10f00*/  IMAD R9, R8, R20, R19 ;  /* 0x0000001408097224 */ /* 0x008fc800078e0213 */
[----:B----4-:R-:W-:-:S05]  /*10f10*/  IMAD.WIDE.U32 R8, R9, 0x10, R14 ;  /* 0x0000001009087825 */ /* 0x010fca00078e000e */
[----:B------:R-:W2:Y:S04]  /*10f20*/  LDG.E.64 R12, desc[UR36][R8.64+0x8] ;  /* 0x00000824080c7981 */ /* 0x000ea8000c1e1b00 */
[----:B------:R-:W3:Y:S01]  /*10f30*/  LDG.E.64 R10, desc[UR36][R8.64] ;  /* 0x00000024080a7981 */ /* 0x000ee2000c1e1b00 */
[----:B0-----:R-:W-:-:S04]  /*10f40*/  IADD3 R2, PT, PT, R21, R2, RZ ;  /* 0x0000000215027210 */ /* 0x001fc80007ffe0ff */
[----:B------:R-:W-:Y:S02]  /*10f50*/  ISETP.GE.U32.AND P1, PT, R2, UR7, PT ;  /* 0x0000000702007c0c */ /* 0x000fe4000bf26070 */
[----:B--2---:R-:W-:Y:S02]  /*10f60*/  IADD3 R0, P3, PT, R12, R0, RZ ;  /* 0x000000000c007210 */ /* 0x004fe40007f7e0ff */
[----:B---3--:R-:W-:-:S03]  /*10f70*/  IADD3 R4, P2, PT, R10, R4, RZ ;  /* 0x000000040a047210 */ /* 0x008fc60007f5e0ff */
[----:B------:R-:W-:Y:S01]  /*10f80*/  IMAD.X R3, R13, 0x1, R3, P3 ;  /* 0x000000010d037824 */ /* 0x000fe200018e0603 */
[----:B------:R-:W-:-:S05]  /*10f90*/  IADD3.X R5, PT, PT, R11, R5, RZ, P2, !PT ;  /* 0x000000050b057210 */ /* 0x000fca00017fe4ff */
[----:B------:R-:W-:Y:S05]  /*10fa0*/  @!P1 BRA `(.L_x_7619) ;  /* 0xfffffffc00d09947 */ /* 0x000fea000383ffff */
.L_x_7616:
[----:B------:R-:W-:Y:S05]  /*10fb0*/  BSYNC.RECONVERGENT B0 ;  /* 0x0000000000007941 */ /* 0x000fea0003800200 */
.L_x_7614:
        /* <DEDUP_REMOVED lines=14> */
.L_x_7623:
        /* <DEDUP_REMOVED lines=9> */
[----:B--2---:R-:W2:Y:S02]  /*11130*/  LDS.128 R8, [R2] ;  /* 0x0000000002087984 */ /* 0x004ea40000000c00 */
[----:B--2---:R-:W-:Y:S02]  /*11140*/  IADD3 R4, P1, PT, R8, R4, RZ ;  /* 0x0000000408047210 */ /* 0x004fe40007f3e0ff */
[----:B------:R-:W-:Y:S02]  /*11150*/  IADD3 R0, P2, PT, R10, R0, RZ ;  /* 0x000000000a007210 */ /* 0x000fe40007f5e0ff */
[----:B------:R-:W-:Y:S01]  /*11160*/  MOV R8, R4 ;  /* 0x0000000400087202 */ /* 0x000fe20000000f00 */
[----:B------:R-:W-:Y:S01]  /*11170*/  IMAD.X R5, R9, 0x1, R5, P1 ;  /* 0x0000000109057824 */ /* 0x000fe200008e0605 */
[----:B------:R-:W-:Y:S02]  /*11180*/  IADD3.X R3, PT, PT, R11, R3, RZ, P2, !PT ;  /* 0x000000030b037210 */ /* 0x000fe400017fe4ff */
[----:B------:R-:W-:Y:S01]  /*11190*/  MOV R10, R0 ;  /* 0x00000000000a7202 */ /* 0x000fe20000000f00 */
[----:B------:R-:W-:Y:S01]  /*111a0*/  IMAD.MOV.U32 R9, RZ, RZ, R5 ;  /* 0x000000ffff097224 */ /* 0x000fe200078e0005 */
[----:B------:R-:W-:-:S05]  /*111b0*/  MOV R11, R3 ;  /* 0x00000003000b7202 */ /* 0x000fca0000000f00 */
[----:B------:R3:W-:Y:S02]  /*111c0*/  STS.128 [R13], R8 ;  /* 0x000000080d007388 */ /* 0x0007e40000000c00 */
.L_x_7622:
[----:B------:R-:W-:Y:S05]  /*111d0*/  BSYNC.RECONVERGENT B0 ;  /* 0x0000000000007941 */ /* 0x000fea0003800200 */
.L_x_7621:
[----:B------:R-:W-:-:S03]  /*111e0*/  UISETP.GT.U32.AND UP0, UPT, UR4, 0x3, UPT ;  /* 0x000000030400788c */ /* 0x000fc6000bf04070 */
[----:B------:R-:W-:-:S06]  /*111f0*/  UMOV UR4, UR7 ;  /* 0x0000000700047c82 */ /* 0x000fcc0008000000 */
[----:B------:R-:W-:Y:S05]  /*11200*/  BRA.U UP0, `(.L_x_7623) ;  /* 0xfffffffd00a47547 */ /* 0x000fea000b83ffff */
.L_x_7620:
[----:B------:R-:W4:Y:S02]  /*11210*/  LDCU UR4, c[0x0][0x3a8] ;  /* 0x00007500ff0477ac */ /* 0x000f240008000800 */
[----:B----4-:R-:W-:-:S09]  /*11220*/  UISETP.NE.AND UP0, UPT, UR4, URZ, UPT ;  /* 0x000000ff0400728c */ /* 0x010fd2000bf05270 */
[----:B------:R-:W-:Y:S05]  /*11230*/  BRA.U !UP0, `(.L_x_7624) ;  /* 0x0000000108c47547 */ /* 0x000fea000b800000 */
[----:B------:R-:W-:Y:S02]  /*11240*/  UISETP.GE.U32.AND UP0, UPT, UR5, 0x21, UPT ;  /* 0x000000210500788c */ /* 0x000fe4000bf06070 */
[----:B------:R-:W-:-:S07]  /*11250*/  UMOV UR4, UR5 ;  /* 0x0000000500047c82 */ /* 0x000fce0008000000 */
[----:B------:R-:W-:Y:S05]  /*11260*/  BRA.U !UP0, `(.L_x_7625) ;  /* 0x00000001087c7547 */ /* 0x000fea000b800000 */
[----:B--23--:R-:W-:Y:S01]  /*11270*/  IMAD.MOV.U32 R8, RZ, RZ, R4 ;  /* 0x000000ffff087224 */ /* 0x00cfe200078e0004 */
[----:B------:R-:W-:Y:S01]  /*11280*/  MOV R9, R5 ;  /* 0x0000000500097202 */ /* 0x000fe20000000f00 */
[----:B------:R-:W-:Y:S01]  /*11290*/  IMAD.MOV.U32 R11, RZ, RZ, R3 ;  /* 0x000000ffff0b7224 */ /* 0x000fe200078e0003 */
[----:B------:R-:W-:Y:S01]  /*112a0*/  MOV R10, R0 ;  /* 0x00000000000a7202 */ /* 0x000fe20000000f00 */
[----:B------:R-:W-:Y:S01]  /*112b0*/  UISETP.GE.U32.AND UP0, UPT, UR5, 0x40, UPT ;  /* 0x000000400500788c */ /* 0x000fe2000bf06070 */
[----:B------:R-:W-:-:S03]  /*112c0*/  UMOV UR4, 0x20 ;  /* 0x0000002000047882 */ /* 0x000fc60000000000 */
[----:B------:R4:W-:Y:S05]  /*112d0*/  STS.128 [R13], R8 ;  /* 0x000000080d007388 */ /* 0x0009ea0000000c00 */
[----:B------:R-:W-:Y:S05]  /*112e0*/  BRA.U !UP0, `(.L_x_7625) ;  /* 0x00000001085c7547 */ /* 0x000fea000b800000 */
[----:B------:R-:W-:-:S07]  /*112f0*/  MOV R2, UR5 ;  /* 0x0000000500027c02 */ /* 0x000fce0008000f00 */
.L_x_7628:
[----:B------:R-:W-:Y:S01]  /*11300*/  SHF.R.U32.HI R12, RZ, 0x1, R2 ;  /* 0x00000001ff0c7819 */ /* 0x000fe20000011602 */
[----:B------:R-:W-:Y:S01]  /*11310*/  BAR.SYNC.DEFER_BLOCKING 0x0 ;  /* 0x0000000000007b1d */ /* 0x000fe20000010000 */
[----:B------:R-:W-:Y:S02]  /*11320*/  ISETP.GT.U32.AND P2, PT, R2, 0x7f, PT ;  /* 0x0000007f0200780c */ /* 0x000fe40003f44070 */
[----:B--2-4-:R-:W-:-:S03]  /*11330*/  IADD3 R8, PT, PT, R12, R19, RZ ;  /* 0x000000130c087210 */ /* 0x014fc60007ffe0ff */
[----:B------:R-:W-:Y:S01]  /*11340*/  BSSY.RECONVERGENT B0, `(.L_x_7626) ;  /* 0x000000f000007945 */ /* 0x000fe20003800200 */
[----:B------:R-:W-:-:S04]  /*11350*/  ISETP.GE.U32.AND P1, PT, R8, UR5, PT ;  /* 0x0000000508007c0c */ /* 0x000fc8000bf26070 */
[----:B------:R-:W-:-:S13]  /*11360*/  ISETP.GE.U32.OR P1, PT, R19, R12, P1 ;  /* 0x0000000c1300720c */ /* 0x000fda0000f26470 */
[----:B------:R-:W-:Y:S05]  /*11370*/  @P1 BRA `(.L_x_7627) ;  /* 0x00000000002c1947 */ /* 0x000fea0003800000 */
[----:B------:R-:W-:-:S06]  /*11380*/  IMAD R8, R12, 0x10, R13 ;  /* 0x000000100c087824 */ /* 0x000fcc00078e020d */
[----:B------:R-:W2:Y:S02]  /*11390*/  LDS.128 R8, [R8] ;  /* 0x0000000008087984 */ /* 0x000ea40000000c00 */
[----:B--2---:R-:W-:Y:S02]  /*113a0*/  IADD3 R0, P3, PT, R10, R0, RZ ;  /* 0x000000000a007210 */ /* 0x004fe40007f7e0ff */
[----:B------:R-:W-:Y:S02]  /*113b0*/  IADD3 R4, P1, PT, R8, R4, RZ ;  /* 0x0000000408047210 */ /* 0x000fe40007f3e0ff */
[----:B------:R-:W-:Y:S02]  /*113c0*/  IADD3.X R3, PT, PT, R11, R3, RZ, P3, !PT ;  /* 0x000000030b037210 */ /* 0x000fe40001ffe4ff */
[----:B------:R-:W-:Y:S01]  /*113d0*/  IADD3.X R5, PT, PT, R9, R5, RZ, P1, !PT ;  /* 0x0000000509057210 */ /* 0x000fe20000ffe4ff */
[----:B------:R-:W-:Y:S01]  /*113e0*/  IMAD.MOV.U32 R8, RZ, RZ, R4 ;  /* 0x000000ffff087224 */ /* 0x000fe200078e0004 */
[----:B------:R-:W-:Y:S01]  /*113f0*/  MOV R10, R0 ;  /* 0x00000000000a7202 */ /* 0x000fe20000000f00 */
[----:B------:R-:W-:Y:S01]  /*11400*/  IMAD.MOV.U32 R11, RZ, RZ, R3 ;  /* 0x000000ffff0b7224 */ /* 0x000fe200078e0003 */
[----:B------:R-:W-:-:S05]  /*11410*/  MOV R9, R5 ;  /* 0x0000000500097202 */ /* 0x000fca0000000f00 */
[----:B------:R2:W-:Y:S02]  /*11420*/  STS.128 [R13], R8 ;  /* 0x000000080d007388 */ /* 0x0005e40000000c00 */
.L_x_7627:
[----:B------:R-:W-:Y:S05]  /*11430*/  BSYNC.RECONVERGENT B0 ;  /* 0x0000000000007941 */ /* 0x000fea0003800200 */
.L_x_7626:
[----:B------:R-:W-:Y:S01]  /*11440*/  MOV R2, R12 ;  /* 0x0000000c00027202 */ /* 0x000fe20000000f00 */
[----:B------:R-:W-:Y:S06]  /*11450*/  @P2 BRA `(.L_x_7628) ;  /* 0xfffffffc00a82947 */ /* 0x000fec000383ffff */
.L_x_7625:
[----:B------:R-:W-:Y:S01]  /*11460*/  BAR.SYNC.DEFER_BLOCKING 0x0 ;  /* 0x0000000000007b1d */ /* 0x000fe20000010000 */
[----:B------:R-:W-:-:S09]  /*11470*/  UISETP.GE.U32.AND UP0, UPT, UR4, 0x2, UPT ;  /* 0x000000020400788c */ /* 0x000fd2000bf06070 */
[----:B------:R-:W-:Y:S05]  /*11480*/  BRA.U !UP0, `(.L_x_7624) ;  /* 0x0000000108307547 */ /* 0x000fea000b800000 */
[----:B------:R-:W-:-:S07]  /*11490*/  HFMA2 R2, -RZ, RZ, 0, 5.9604644775390625e-08 ;  /* 0x00000001ff027431 */ /* 0x000fce00000001ff */
.L_x_7629:
[----:B--234-:R-:W2:Y:S04]  /*114a0*/  SHFL.DOWN PT, R9, R4, R2, 0x1f ;  /* 0x08001f0204097589 */ /* 0x01cea800000e0000 */
[----:B------:R-:W3:Y:S04]  /*114b0*/  SHFL.DOWN PT, R11, R0, R2, 0x1f ;  /* 0x08001f02000b7589 */ /* 0x000ee800000e0000 */
[----:B------:R-:W4:Y:S04]  /*114c0*/  SHFL.DOWN PT, R8, R5, R2, 0x1f ;  /* 0x08001f0205087589 */ /* 0x000f2800000e0000 */
[----:B------:R5:W0:Y:S02]  /*114d0*/  SHFL.DOWN PT, R10, R3, R2, 0x1f ;  /* 0x08001f02030a7589 */ /* 0x000a2400000e0000 */
[----:B-----5:R-:W-:Y:S01]  /*114e0*/  IMAD.SHL.U32 R2, R2, 0x2, RZ ;  /* 0x0000000202027824 */ /* 0x020fe200078e00ff */
[----:B--2---:R-:W-:-:S04]  /*114f0*/  IADD3 R4, P2, PT, R9, R4, RZ ;  /* 0x0000000409047210 */ /* 0x004fc80007f5e0ff */
[----:B------:R-:W-:Y:S02]  /*11500*/  ISETP.GE.AND P1, PT, R2, UR4, PT ;  /* 0x0000000402007c0c */ /* 0x000fe4000bf26270 */
[----:B---3--:R-:W-:Y:S02]  /*11510*/  IADD3 R0, P3, PT, R11, R0, RZ ;  /* 0x000000000b007210 */ /* 0x008fe40007f7e0ff */
[----:B----4-:R-:W-:Y:S02]  /*11520*/  IADD3.X R5, PT, PT, R8, R5, RZ, P2, !PT ;  /* 0x0000000508057210 */ /* 0x010fe400017fe4ff */
[----:B0-----:R-:W-:-:S07]  /*11530*/  IADD3.X R3, PT, PT, R10, R3, RZ, P3, !PT ;  /* 0x000000030a037210 */ /* 0x001fce0001ffe4ff */
[----:B------:R-:W-:Y:S05]  /*11540*/  @!P1 BRA `(.L_x_7629) ;  /* 0xfffffffc00d49947 */ /* 0x000fea000383ffff */
.L_x_7624:
        /* <DEDUP_REMOVED lines=9> */
[----:B--234-:R-:W-:-:S03]  /*115e0*/  IADD3 R10, P1, PT, R18, UR4, RZ ;  /* 0x00000004120a7c10 */ /* 0x01cfc6000ff3e0ff */
[----:B------:R-:W-:Y:S01]  /*115f0*/  IMAD.X R13, RZ, RZ, UR5, P2 ;  /* 0x00000005ff0d7e24 */ /* 0x000fe200090e06ff */
[----:B------:R-:W-:-:S05]  /*11600*/  IADD3.X R11, PT, PT, RZ, UR5, RZ, P1, !PT ;  /* 0x00000005ff0b7c10 */ /* 0x000fca0008ffe4ff */
[----:B------:R-:W2:Y:S04]  /*11610*/  @P0 LDG.E.64 R6, desc[UR36][R12.64] ;  /* 0x000000240c060981 */ /* 0x000ea8000c1e1b00 */
[----:B------:R-:W3:Y:S01]  /*11620*/  @P0 LDG.E.64 R8, desc[UR36][R10.64] ;  /* 0x000000240a080981 */ /* 0x000ee2000c1e1b00 */
[----:B------:R-:W0:Y:S02]  /*11630*/  LDCU.U8 UR4, c[0x0][0x799] ;  /* 0x0000f320ff0477ac */ /* 0x000e240008000000 */
[----:B0-----:R-:W-:Y:S02]  /*11640*/  ISETP.NE.AND P1, PT, RZ, UR4, PT ;  /* 0x00000004ff007c0c */ /* 0x001fe4000bf25270 */
[----:B--2---:R-:W-:Y:S02]  /*11650*/  @P0 IADD3 R4, P2, PT, R6, R4, RZ ;  /* 0x0000000406040210 */ /* 0x004fe40007f5e0ff */
[----:B---3--:R-:W-:-:S02]  /*11660*/  @P0 IADD3 R0, P3, PT, R8, R0, RZ ;  /* 0x0000000008000210 */ /* 0x008fc40007f7e0ff */
[----:B------:R-:W-:Y:S02]  /*11670*/  @P0 IADD3.X R5, PT, PT, R7, R5, RZ, P2, !PT ;  /* 0x0000000507050210 */ /* 0x000fe400017fe4ff */
[----:B------:R-:W-:Y:S01]  /*11680*/  MOV R16, R4 ;  /* 0x0000000400107202 */ /* 0x000fe20000000f00 */
[----:B------:R-:W-:Y:S01]  /*11690*/  @P0 IMAD.X R3, R9, 0x1, R3, P3 ;  /* 0x0000000109030824 */ /* 0x000fe200018e0603 */
[----:B------:R-:W-:Y:S01]  /*116a0*/  MOV R17, R5 ;  /* 0x0000000500117202 */ /* 0x000fe20000000f00 */
[----:B------:R-:W-:-:S03]  /*116b0*/  IMAD.MOV.U32 R24, RZ, RZ, R0 ;  /* 0x000000ffff187224 */ /* 0x000fc600078e0000 */
[----:B------:R-:W-:Y:S01]  /*116c0*/  MOV R25, R3 ;  /* 0x0000000300197202 */ /* 0x000fe20000000f00 */
        /* <DEDUP_REMOVED lines=8> */
[----:B------:R-:W-:Y:S02]  /*11750*/  HFMA2 R8, -RZ, RZ, 0, 4.4763088226318359375e-05 ;  /* 0x000002efff087431 */ /* 0x000fe400000001ff */
[----:B0-----:R-:W-:Y:S01]  /*11760*/  IMAD.MOV.U32 R12, RZ, RZ, 0x1 ;  /* 0x00000001ff0c7424 */ /* 0x001fe200078e00ff */
[----:B------:R0:W3:Y:S01]  /*11770*/  LDC.64 R14, c[0x4][R2] ;  /* 0x01000000020e7b82 */ /* 0x0000e20000000a00 */
[----:B------:R-:W4:Y:S01]  /*11780*/  LDCU.64 UR8, c[0x4][0x640] ;  /* 0x0100c800ff0877ac */ /* 0x000f220008000a00 */
[----:B------:R-:W-:Y:S01]  /*11790*/  MOV R13, RZ ;  /* 0x000000ff000d7202 */ /* 0x000fe20000000f00 */
[----:B------:R-:W5:Y:S01]  /*117a0*/  LDCU.64 UR6, c[0x4][0xb8] ;  /* 0x01001700ff0677ac */ /* 0x000f620008000a00 */
[----:B--2---:R-:W-:Y:S01]  /*117b0*/  MOV R4, UR4 ;  /* 0x0000000400047c02 */ /* 0x004fe20008000f00 */
[----:B------:R-:W-:Y:S01]  /*117c0*/  IMAD.U32 R5, RZ, RZ, UR5 ;  /* 0x00000005ff057e24 */ /* 0x000fe2000f8e00ff */
[----:B----4-:R-:W-:-:S02]  /*117d0*/  MOV R6, UR8 ;  /* 0x0000000800067c02 */ /* 0x010fc40008000f00 */
[----:B------:R-:W-:Y:S01]  /*117e0*/  MOV R7, UR9 ;  /* 0x0000000900077c02 */ /* 0x000fe20008000f00 */
[----:B-----5:R-:W-:Y:S01]  /*117f0*/  IMAD.U32 R10, RZ, RZ, UR6 ;  /* 0x00000006ff0a7e24 */ /* 0x020fe2000f8e00ff */
[----:B0-----:R-:W-:-:S07]  /*11800*/  MOV R11, UR7 ;  /* 0x00000007000b7c02 */ /* 0x001fce0008000f00 */
[----:B------:R-:W-:-:S07]  /*11810*/  LEPC R20, `(.L_x_7632) ;  /* 0x000000001014794e */ /* 0x000fce0000000000 */
[----:B-1-3--:R-:W-:Y:S05]  /*11820*/  CALL.ABS.NOINC R14 ;  /* 0x000000000e007343 */ /* 0x00afea0003c00000 */
.L_x_7632:
        /* <DEDUP_REMOVED lines=19> */
.L_x_7633:
[----:B------:R-:W-:Y:S05]  /*11960*/  BRA `(.L_x_7634) ;  /* 0x0000000000047947 */ /* 0x000fea0003800000 */
.L_x_7631:
[----:B------:R2:W-:Y:S02]  /*11970*/  STG.E.64 desc[UR36][R12.64], R16 ;  /* 0x000000100c007986 */ /* 0x0005e4000c101b24 */
.L_x_7634:
[----:B------:R-:W3:Y:S02]  /*11980*/  LDCU.64 UR4, c[0x0][0x768] ;  /* 0x0000ed00ff0477ac */ /* 0x000ee40008000a00 */
[----:B---3--:R-:W-:-:S05]  /*11990*/  IADD3 R18, P0, PT, R18, UR4, RZ ;  /* 0x0000000412127c10 */ /* 0x008fca000ff1e0ff */
[----:B------:R-:W-:-:S05]  /*119a0*/  IMAD.X R19, RZ, RZ, UR5, P0 ;  /* 0x00000005ff137e24 */ /* 0x000fca00080e06ff */
[----:B------:R-:W-:Y:S01]  /*119b0*/  STG.E.64 desc[UR36][R18.64], R24 ;  /* 0x0000001812007986 */ /* 0x000fe2000c101b24 */
[----:B------:R-:W-:Y:S05]  /*119c0*/  EXIT ;  /* 0x000000000000794d */ /* 0x000fea0003800000 */
.L_x_7630:
[----:B------:R-:W5:Y:S01]  /*119d0*/  LDCU.U8 UR4, c[0x0][0x798] ;  /* 0x0000f300ff0477ac */ /* 0x000f620008000000 */
[----:B------:R-:W0:Y:S01]  /*119e0*/  LDCU.U8 UR5, c[0x0][0x799] ;  /* 0x0000f320ff0577ac */ /* 0x000e220008000000 */
[----:B-----5:R-:W-:Y:S02]  /*119f0*/  UISETP.NE.AND UP1, UPT, UR4, URZ, UPT ;  /* 0x000000ff0400728c */ /* 0x020fe4000bf25270 */
[----:B0-----:R-:W-:-:S07]  /*11a00*/  UISETP.NE.AND UP0, UPT, UR5, URZ, UPT ;  /* 0x000000ff0500728c */ /* 0x001fce000bf05270 */
[----:B------:R-:W-:Y:S05]  /*11a10*/  BRA.U !UP1, `(.L_x_7635) ;  /* 0x0000000109187547 */ /* 0x000fea000b800000 */
[----:B--234-:R-:W2:Y:S04]  /*11a20*/  LDG.E.64 R8, desc[UR36][R6.64] ;  /* 0x0000002406087981 */ /* 0x01cea8000c1e1b00 */
[----:B------:R-:W3:Y:S01]  /*11a30*/  LDG.E.64 R10, desc[UR36][R6.64+0x8] ;  /* 0x00000824060a7981 */ /* 0x000ee2000c1e1b00 */
[----:B--2---:R-:W-:Y:S02]  /*11a40*/  IADD3 R4, P0, PT, R8, R4, RZ ;  /* 0x0000000408047210 */ /* 0x004fe40007f1e0ff */
[----:B---3--:R-:W-:Y:S02]  /*11a50*/  IADD3 R0, P1, PT, R10, R0, RZ ;  /* 0x000000000a007210 */ /* 0x008fe40007f3e0ff */
[----:B------:R-:W-:Y:S02]  /*11a60*/  IADD3.X R5, PT, PT, R9, R5, RZ, P0, !PT ;  /* 0x0000000509057210 */ /* 0x000fe400007fe4ff */
[----:B------:R-:W-:-:S09]  /*11a70*/  IADD3.X R3, PT, PT, R11, R3, RZ, P1, !PT ;  /* 0x000000030b037210 */ /* 0x000fd20000ffe4ff */
.L_x_7635:
[----:B------:R-:W-:Y:S01]  /*11a80*/  IMAD.MOV.U32 R16, RZ, RZ, R4 ;  /* 0x000000ffff107224 */ /* 0x000fe200078e0004 */
[----:B------:R-:W-:Y:S01]  /*11a90*/  MOV R17, R5 ;  /* 0x0000000500117202 */ /* 0x000fe20000000f00 */
[----:B------:R-:W-:Y:S01]  /*11aa0*/  IMAD.MOV.U32 R25, RZ, RZ, R3 ;  /* 0x000000ffff197224 */ /* 0x000fe200078e0003 */
[----:B------:R-:W-:Y:S01]  /*11ab0*/  MOV R24, R0 ;  /* 0x0000000000187202 */ /* 0x000fe20000000f00 */
[----:B------:R-:W-:Y:S06]  /*11ac0*/  BRA.U !UP0, `(.L_x_7636) ;  /* 0x0000000108c07547 */ /* 0x000fec000b800000 */
[----:B------:R-:W0:Y:S02]  /*11ad0*/  LDCU UR4, c[0x0][0x79c] ;  /* 0x0000f380ff0477ac */ /* 0x000e240008000800 */
[----:B0-----:R-:W-:-:S09]  /*11ae0*/  UISETP.NE.AND UP0, UPT, UR4, 0x1, UPT ;  /* 0x000000010400788c */ /* 0x001fd2000bf05270 */
[----:B------:R-:W-:Y:S05]  /*11af0*/  BRA.U !UP0, `(.L_x_7637) ;  /* 0x0000000108907547 */ /* 0x000fea000b800000 */
[----:B------:R-:W-:Y:S01]  /*11b00*/  MOV R2, 0x660 ;  /* 0x0000066000027802 */ /* 0x000fe20000000f00 */
[----:B------:R-:W0:Y:S01]  /*11b10*/  LDCU.64 UR4, c[0x4][0x650] ;  /* 0x0100ca00ff0477ac */ /* 0x000e220008000a00 */
[----:B--234-:R-:W-:Y:S01]  /*11b20*/  HFMA2 R8, -RZ, RZ, 0, 4.4763088226318359375e-05 ;  /* 0x000002efff087431 */ /* 0x01cfe200000001ff */
[----:B------:R-:W-:Y:S01]  /*11b30*/  MOV R12, 0x1 ;  /* 0x00000001000c7802 */ /* 0x000fe20000000f00 */
[----:B------:R2:W3:Y:S01]  /*11b40*/  LDC.64 R14, c[0x4][R2] ;  /* 0x01000000020e7b82 */ /* 0x0004e20000000a00 */
[----:B------:R-:W4:Y:S01]  /*11b50*/  LDCU.64 UR6, c[0x4][0x640] ;  /* 0x0100c800ff0677ac */ /* 0x000f220008000a00 */
[----:B------:R-:W-:Y:S01]  /*11b60*/  IMAD.MOV.U32 R13, RZ, RZ, RZ ;  /* 0x000000ffff0d7224 */ /* 0x000fe200078e00ff */
[----:B------:R-:W5:Y:S01]  /*11b70*/  LDCU.64 UR8, c[0x4][0xb8] ;  /* 0x01001700ff0877ac */ /* 0x000f620008000a00 */
[----:B0-----:R-:W-:Y:S02]  /*11b80*/  MOV R4, UR4 ;  /* 0x0000000400047c02 */ /* 0x001fe40008000f00 */
[----:B------:R-:W-:Y:S01]  /*11b90*/  MOV R5, UR5 ;  /* 0x0000000500057c02 */ /* 0x000fe20008000f00 */
[----:B----4-:R-:W-:Y:S01]  /*11ba0*/  IMAD.U32 R6, RZ, RZ, UR6 ;  /* 0x00000006ff067e24 */ /* 0x010fe2000f8e00ff */
[----:B------:R-:W-:-:S02]  /*11bb0*/  MOV R7, UR7 ;  /* 0x0000000700077c02 */ /* 0x000fc40008000f00 */
[----:B-----5:R-:W-:Y:S01]  /*11bc0*/  MOV R10, UR8 ;  /* 0x00000008000a7c02 */ /* 0x020fe20008000f00 */
[----:B--2---:R-:W-:-:S07]  /*11bd0*/  IMAD.U32 R11, RZ, RZ, UR9 ;  /* 0x00000009ff0b7e24 */ /* 0x004fce000f8e00ff */
[----:B------:R-:W-:-:S07]  /*11be0*/  LEPC R20, `(.L_x_7638) ;  /* 0x000000001014794e */ /* 0x000fce0000000000 */
[----:B-1-3--:R-:W-:Y:S05]  /*11bf0*/  CALL.ABS.NOINC R14 ;  /* 0x000000000e007343 */ /* 0x00afea0003c00000 */
.L_x_7638:
        /* <DEDUP_REMOVED lines=19> */
.L_x_7639:
[----:B------:R-:W-:Y:S05]  /*11d30*/  BRA `(.L_x_7640) ;  /* 0x0000000000107947 */ /* 0x000fea0003800000 */
.L_x_7637:
[----:B------:R-:W0:Y:S02]  /*11d40*/  LDCU.64 UR4, c[0x0][0x768] ;  /* 0x0000ed00ff0477ac */ /* 0x000e240008000a00 */
[----:B0-----:R-:W-:-:S04]  /*11d50*/  IADD3 R22, P0, PT, R22, UR4, RZ ;  /* 0x0000000416167c10 */ /* 0x001fc8000ff1e0ff */
[----:B------:R-:W-:-:S05]  /*11d60*/  IADD3.X R23, PT, PT, RZ, UR5, RZ, P0, !PT ;  /* 0x00000005ff177c10 */ /* 0x000fca00087fe4ff */
[----:B------:R0:W-:Y:S04]  /*11d70*/  STG.E.64 desc[UR36][R22.64], R16 ;  /* 0x0000001016007986 */ /* 0x0001e8000c101b24 */
.L_x_7640:
[----:B------:R-:W5:Y:S02]  /*11d80*/  LDCU.64 UR4, c[0x0][0x768] ;  /* 0x0000ed00ff0477ac */ /* 0x000f640008000a00 */
[----:B-----5:R-:W-:-:S05]  /*11d90*/  IADD3 R18, P0, PT, R18, UR4, RZ ;  /* 0x0000000412127c10 */ /* 0x020fca000ff1e0ff */
[----:B------:R-:W-:-:S05]  /*11da0*/  IMAD.X R19, RZ, RZ, UR5, P0 ;  /* 0x00000005ff137e24 */ /* 0x000fca00080e06ff */
[----:B------:R-:W-:Y:S01]  /*11db0*/  STG.E.64 desc[UR36][R18.64], R24 ;  /* 0x0000001812007986 */ /* 0x000fe2000c101b24 */
[----:B------:R-:W-:Y:S05]  /*11dc0*/  EXIT ;  /* 0x000000000000794d */ /* 0x000fea0003800000 */
.L_x_7636:
[----:B------:R-:W-:Y:S04]  /*11dd0*/  STG.E.64 desc[UR36][R6.64], R16 ;  /* 0x0000001006007986 */ /* 0x000fe8000c101b24 */
[----:B------:R-:W-:Y:S01]  /*11de0*/  STG.E.64 desc[UR36][R6.64+0x8], R24 ;  /* 0x0000081806007986 */ /* 0x000fe2000c101b24 */
[----:B------:R-:W-:Y:S05]  /*11df0*/  EXIT ;  /* 0x000000000000794d */ /* 0x000fea0003800000 */
.L_x_7607:
        /* <DEDUP_REMOVED lines=24> */
[----:B----4-:R-:W-:Y:S02]  /*11f80*/  ISETP.NE.AND P3, PT, RZ, UR4, PT ;  /* 0x00000004ff007c0c */ /* 0x010fe4000bf65270 */
[----:B--2---:R-:W-:Y:S02]  /*11f90*/  @P2 IADD3 R4, P0, PT, R2, R4, RZ ;  /* 0x0000000402042210 */ /* 0x004fe40007f1e0ff */
[----:B---3--:R-:W-:-:S03]  /*11fa0*/  @P2 IADD3 R0, P1, PT, R6, R0, RZ ;  /* 0x0000000006002210 */ /* 0x008fc60007f3e0ff */
[----:B------:R-:W-:Y:S01]  /*11fb0*/  @P2 IMAD.X R5, R3, 0x1, R5, P0 ;  /* 0x0000000103052824 */ /* 0x000fe200000e0605 */
[----:B------:R-:W-:Y:S02]  /*11fc0*/  MOV R16, R4 ;  /* 0x0000000400107202 */ /* 0x000fe40000000f00 */
[----:B------:R-:W-:Y:S01]  /*11fd0*/  @P2 IADD3.X R31, PT, PT, R7, R31, RZ, P1, !PT ;  /* 0x0000001f071f2210 */ /* 0x000fe20000ffe4ff */
[----:B------:R-:W-:Y:S01]  /*11fe0*/  IMAD.MOV.U32 R17, RZ, RZ, R5 ;  /* 0x000000ffff117224 */ /* 0x000fe200078e0005 */
[----:B------:R-:W-:-:S04]  /*11ff0*/  MOV R30, R0 ;  /* 0x00000000001e7202 */ /* 0x000fc80000000f00 */
        /* <DEDUP_REMOVED lines=8> */
[----:B--2---:R-:W-:Y:S02]  /*12080*/  HFMA2 R8, -RZ, RZ, 0, 4.4763088226318359375e-05 ;  /* 0x000002efff087431 */ /* 0x004fe400000001ff */
[----:B------:R-:W-:Y:S01]  /*12090*/  IMAD.MOV.U32 R12, RZ, RZ, 0x1 ;  /* 0x00000001ff0c7424 */ /* 0x000fe200078e00ff */
[----:B------:R2:W4:Y:S01]  /*120a0*/  LDC.64 R14, c[0x4][R2] ;  /* 0x01000000020e7b82 */ /* 0x0005220000000a00 */
[----:B------:R-:W5:Y:S01]  /*120b0*/  LDCU.64 UR6, c[0x4][0x640] ;  /* 0x0100c800ff0677ac */ /* 0x000f620008000a00 */
[----:B------:R-:W-:Y:S01]  /*120c0*/  MOV R13, RZ ;  /* 0x000000ff000d7202 */ /* 0x000fe20000000f00 */
[----:B------:R-:W0:Y:S01]  /*120d0*/  LDCU.64 UR8, c[0x4][0xb8] ;  /* 0x01001700ff0877ac */ /* 0x000e220008000a00 */
[----:B---3--:R-:W-:Y:S01]  /*120e0*/  MOV R4, UR4 ;  /* 0x0000000400047c02 */ /* 0x008fe20008000f00 */
[----:B------:R-:W-:Y:S01]  /*120f0*/  IMAD.U32 R5, RZ, RZ, UR5 ;  /* 0x00000005ff057e24 */ /* 0x000fe2000f8e00ff */
[----:B-----5:R-:W-:-:S02]  /*12100*/  MOV R6, UR6 ;  /* 0x0000000600067c02 */ /* 0x020fc40008000f00 */
[----:B------:R-:W-:Y:S01]  /*12110*/  MOV R7, UR7 ;  /* 0x0000000700077c02 */ /* 0x000fe20008000f00 */
[----:B0-----:R-:W-:Y:S01]  /*12120*/  IMAD.U32 R10, RZ, RZ, UR8 ;  /* 0x00000008ff0a7e24 */ /* 0x001fe2000f8e00ff */
[----:B--2---:R-:W-:-:S07]  /*12130*/  MOV R11, UR9 ;  /* 0x00000009000b7c02 */ /* 0x004fce0008000f00 */
[----:B------:R-:W-:-:S07]  /*12140*/  LEPC R20, `(.L_x_7643) ;  /* 0x000000001014794e */ /* 0x000fce0000000000 */
[----:B-1--4-:R-:W-:Y:S05]  /*12150*/  CALL.ABS.NOINC R14 ;  /* 0x000000000e007343 */ /* 0x012fea0003c00000 */
.L_x_7643:
        /* <DEDUP_REMOVED lines=19> */
.L_x_7644:
[----:B------:R-:W-:Y:S05]  /*12290*/  BRA `(.L_x_7645) ;  /* 0x0000000000047947 */ /* 0x000fea0003800000 */
.L_x_7642:
[----:B------:R3:W-:Y:S02]  /*122a0*/  STG.E.64 desc[UR36][R10.64], R16 ;  /* 0x000000100a007986 */ /* 0x0007e4000c101b24 */
.L_x_7645:
[----:B------:R-:W4:Y:S02]  /*122b0*/  LDCU.64 UR4, c[0x0][0x768] ;  /* 0x0000ed00ff0477ac */ /* 0x000f240008000a00 */
[----:B----4-:R-:W-:-:S05]  /*122c0*/  IADD3 R18, P0, PT, R18, UR4, RZ ;  /* 0x0000000412127c10 */ /* 0x010fca000ff1e0ff */
[----:B------:R-:W-:-:S05]  /*122d0*/  IMAD.X R19, RZ, RZ, UR5, P0 ;  /* 0x00000005ff137e24 */ /* 0x000fca00080e06ff */
[----:B------:R-:W-:Y:S01]  /*122e0*/  STG.E.64 desc[UR36][R18.64], R30 ;  /* 0x0000001e12007986 */ /* 0x000fe2000c101b24 */
[----:B------:R-:W-:Y:S05]  /*122f0*/  EXIT ;  /* 0x000000000000794d */ /* 0x000fea0003800000 */
.L_x_7641:
[----:B------:R-:W2:Y:S01]  /*12300*/  LDCU.U8 UR4, c[0x0][0x798] ;  /* 0x0000f300ff0477ac */ /* 0x000ea20008000000 */
[----:B------:R-:W3:Y:S01]  /*12310*/  LDCU.U8 UR5, c[0x0][0x799] ;  /* 0x0000f320ff0577ac */ /* 0x000ee20008000000 */
[----:B--2---:R-:W-:Y:S02]  /*12320*/  UISETP.NE.AND UP0, UPT, UR4, URZ, UPT ;  /* 0x000000ff0400728c */ /* 0x004fe4000bf05270 */
[----:B---3--:R-:W-:-:S07]  /*12330*/  UISETP.NE.AND UP1, UPT, UR5, URZ, UPT ;  /* 0x000000ff0500728c */ /* 0x008fce000bf25270 */
[----:B------:R-:W-:Y:S05]  /*12340*/  BRA.U !UP0, `(.L_x_7646) ;  /* 0x0000000108187547 */ /* 0x000fea000b800000 */
[----:B------:R-:W2:Y:S04]  /*12350*/  LDG.E.64 R2, desc[UR36][R6.64] ;  /* 0x0000002406027981 */ /* 0x000ea8000c1e1b00 */
[----:B------:R-:W3:Y:S01]  /*12360*/  LDG.E.64 R8, desc[UR36][R6.64+0x8] ;  /* 0x0000082406087981 */ /* 0x000ee2000c1e1b00 */
[----:B--2---:R-:W-:Y:S02]  /*12370*/  IADD3 R4, P0, PT, R2, R4, RZ ;  /* 0x0000000402047210 */ /* 0x004fe40007f1e0ff */
[----:B---3--:R-:W-:Y:S02]  /*12380*/  IADD3 R0, P1, PT, R8, R0, RZ ;  /* 0x0000000008007210 */ /* 0x008fe40007f3e0ff */
[----:B------:R-:W-:Y:S02]  /*12390*/  IADD3.X R5, PT, PT, R3, R5, RZ, P0, !PT ;  /* 0x0000000503057210 */ /* 0x000fe400007fe4ff */
[----:B------:R-:W-:-:S09]  /*123a0*/  IADD3.X R31, PT, PT, R9, R31, RZ, P1, !PT ;  /* 0x0000001f091f7210 */ /* 0x000fd20000ffe4ff */
.L_x_7646:
        /* <DEDUP_REMOVED lines=15> */
[----:B--2---:R-:W-:Y:S01]  /*124a0*/  IMAD.U32 R4, RZ, RZ, UR4 ;  /* 0x00000004ff047e24 */ /* 0x004fe2000f8e00ff */
[----:B------:R-:W-:-:S02]  /*124b0*/  MOV R5, UR5 ;  /* 0x0000000500057c02 */ /* 0x000fc40008000f00 */
[----:B-----5:R-:W-:Y:S01]  /*124c0*/  MOV R6, UR6 ;  /* 0x0000000600067c02 */ /* 0x020fe20008000f00 */
[----:B------:R-:W-:Y:S01]  /*124d0*/  IMAD.U32 R7, RZ, RZ, UR7 ;  /* 0x00000007ff077e24 */ /* 0x000fe2000f8e00ff */
[----:B0-----:R-:W-:Y:S02]  /*124e0*/  MOV R10, UR8 ;  /* 0x00000008000a7c02 */ /* 0x001fe40008000f00 */
[----:B---3--:R-:W-:-:S07]  /*124f0*/  MOV R11, UR9 ;  /* 0x00000009000b7c02 */ /* 0x008fce0008000f00 */
[----:B------:R-:W-:-:S07]  /*12500*/  LEPC R20, `(.L_x_7649) ;  /* 0x000000001014794e */ /* 0x000fce0000000000 */
[----:B-1--4-:R-:W-:Y:S05]  /*12510*/  CALL.ABS.NOINC R14 ;  /* 0x000000000e007343 */ /* 0x012fea0003c00000 */
.L_x_7649:
        /* <DEDUP_REMOVED lines=19> */
.L_x_7650:
[----:B------:R-:W-:Y:S05]  /*12650*/  BRA `(.L_x_7651) ;  /* 0x0000000000107947 */ /* 0x000fea0003800000 */
.L_x_7648:
[----:B------:R-:W2:Y:S02]  /*12660*/  LDCU.64 UR4, c[0x0][0x768] ;  /* 0x0000ed00ff0477ac */ /* 0x000ea40008000a00 */
[----:B--2---:R-:W-:-:S04]  /*12670*/  IADD3 R2, P0, PT, R23, UR4, RZ ;  /* 0x0000000417027c10 */ /* 0x004fc8000ff1e0ff */
[----:B------:R-:W-:-:S05]  /*12680*/  IADD3.X R3, PT, PT, RZ, UR5, RZ, P0, !PT ;  /* 0x00000005ff037c10 */ /* 0x000fca00087fe4ff */
[----:B------:R2:W-:Y:S04]  /*12690*/  STG.E.64 desc[UR36][R2.64], R16 ;  /* 0x0000001002007986 */ /* 0x0005e8000c101b24 */
.L_x_7651:
[----:B------:R-:W3:Y:S02]  /*126a0*/  LDCU.64 UR4, c[0x0][0x768] ;  /* 0x0000ed00ff0477ac */ /* 0x000ee40008000a00 */
[----:B---3--:R-:W-:-:S04]  /*126b0*/  IADD3 R18, P0, PT, R18, UR4, RZ ;  /* 0x0000000412127c10 */ /* 0x008fc8000ff1e0ff */
[----:B------:R-:W-:-:S05]  /*126c0*/  IADD3.X R19, PT, PT, RZ, UR5, RZ, P0, !PT ;  /* 0x00000005ff137c10 */ /* 0x000fca00087fe4ff */
[----:B------:R-:W-:Y:S01]  /*126d0*/  STG.E.64 desc[UR36][R18.64], R30 ;  /* 0x0000001e12007986 */ /* 0x000fe2000c101b24 */
[----:B------:R-:W-:Y:S05]  /*126e0*/  EXIT ;  /* 0x000000000000794d */ /* 0x000fea0003800000 */
.L_x_7647:
[----:B------:R-:W-:Y:S04]  /*126f0*/  STG.E.64 desc[UR36][R6.64], R16 ;  /* 0x0000001006007986 */ /* 0x000fe8000c101b24 */
[----:B------:R-:W-:Y:S01]  /*12700*/  STG.E.64 desc[UR36][R6.64+0x8], R30 ;  /* 0x0000081e06007986 */ /* 0x000fe2000c101b24 */
[----:B------:R-:W-:Y:S05]  /*12710*/  EXIT ;  /* 0x000000000000794d */ /* 0x000fea0003800000 */
.L_x_7652:
        /* <DEDUP_REMOVED lines=14> */
.L_x_8915:


//--------------------- .text._ZN2at6native13reduce_kernelILi128ELi4ENS0_8ReduceOpIlNS0_14func_wrapper_tIlNS0_55_GLOBAL__N__0955718d_22_SparseCsrTensorMath_cu_868dd54514ReductionAddOpIlEEEEjlLi4ELi4EEEEEvT1_ --------------------------
	.section	.text._ZN2at6native13reduce_kernelILi128ELi4ENS0_8ReduceOpIlNS0_14func_wrapper_tIlNS0_55_GLOBAL__N__0955718d_22_SparseCsrTensorMath_cu_868dd54514ReductionAddOpIlEEEEjlLi4ELi4EEEEEvT1_,"ax",@progbits
	.align	128
.text._ZN2at6native13reduce_kernelILi128ELi4ENS0_8ReduceOpIlNS0_14func_wrapper_tIlNS0_55_GLOBAL__N__0955718d_22_SparseCsrTensorMath_cu_868dd54514ReductionAddOpIlEEEEjlLi4ELi4EEEEEvT1_:
        .type           _ZN2at6native13reduce_kernelILi128ELi4ENS0_8ReduceOpIlNS0_14func_wrapper_tIlNS0_55_GLOBAL__N__0955718d_22_SparseCsrTensorMath_cu_868dd54514ReductionAddOpIlEEEEjlLi4ELi4EEEEEvT1_,@function
        .size           _ZN2at6native13reduce_kernelILi128ELi4ENS0_8ReduceOpIlNS0_14func_wrapper_tIlNS0_55_GLOBAL__N__0955718d_22_SparseCsrTensorMath_cu_868dd54514ReductionAddOpIlEEEEjlLi4ELi4EEEEEvT1_,(.L_x_8916 - _ZN2at6native13reduce_kernelILi128ELi4ENS0_8ReduceOpIlNS0_14func_wrapper_tIlNS0_55_GLOBAL__N__0955718d_22_SparseCsrTensorMath_cu_868dd54514ReductionAddOpIlEEEEjlLi4ELi4EEEEEvT1_)
        .other          _ZN2at6native13reduce_kernelILi128ELi4ENS0_8ReduceOpIlNS0_14func_wrapper_tIlNS0_55_GLOBAL__N__0955718d_22_SparseCsrTensorMath_cu_868dd54514ReductionAddOpIlEEEEjlLi4ELi4EEEEEvT1_,@"STO_CUDA_ENTRY STV_DEFAULT"
_ZN2at6native13reduce_kernelILi128ELi4ENS0_8ReduceOpIlNS0_14func_wrapper_tIlNS0_55_GLOBAL__N__0955718d_22_SparseCsrTensorMath_cu_868dd54514ReductionAddOpIlEEEEjlLi4ELi4EEEEEvT1_:
        /* <DEDUP_REMOVED lines=297> */
.L_x_7653:
        /* <DEDUP_REMOVED lines=32> */
.L_x_7657:
        /* <DEDUP_REMOVED lines=35> */
.L_x_7661:
[----:B------:R-:W-:Y:S05]  /*16c0*/  BSYNC.RECONVERGENT B1 ;  /* 0x0000000000017941 */ /* 0x000fea0003800200 */
.L_x_7660:
[----:B------:R-:W0:Y:S01]  /*16d0*/  LDC R3, c[0x0][0x394] ;  /* 0x0000e500ff037b82 */ /* 0x000e220000000800 */
[----:B------:R-:W-:-:S05]  /*16e0*/  IADD3 R84, P0, PT, R84, 0x20, RZ ;  /* 0x0000002054547810 */ /* 0x000fca0007f1e0ff */
[----:B------:R-:W-:Y:S01]  /*16f0*/  IMAD.X R85, RZ, RZ, R85, P0 ;  /* 0x000000ffff557224 */ /* 0x000fe200000e0655 */
[----:B0-----:R-:W-:-:S07]  /*1700*/  IADD3 R18, PT, PT, R0, -0x4, R3 ;  /* 0xfffffffc00127810 */ /* 0x001fce0007ffe003 */
.L_x_7659:
[----:B------:R-:W-:Y:S05]  /*1710*/  BSYNC.RECONVERGENT B0 ;  /* 0x0000000000007941 */ /* 0x000fea0003800200 */
.L_x_7658:
        /* <DEDUP_REMOVED lines=19> */
.L_x_7664:
[C---:B------:R-:W-:Y:S01]  /*1850*/  IMAD.WIDE.U32 R4, R3.reuse, 0x20, R84 ;  /* 0x0000002003047825 */ /* 0x040fe200078e0054 */
[----:B------:R-:W0:Y:S05]  /*1860*/  LDCU UR4, c[0x0][0x39c] ;  /* 0x00007380ff0477ac */ /* 0x000e2a0008000800 */
[----:B------:R-:W2:Y:S01]  /*1870*/  LDG.E.ENL2.256 R8, R4, desc[UR36][R4.64] ;  /* 0xfe0000240404797e */ /* 0x000ea20008121908 */
[----:B0-----:R-:W-:-:S05]  /*1880*/  VIADD R3, R3, UR4 ;  /* 0x0000000403037c36 */ /* 0x001fca0008000000 */
        /* <DEDUP_REMOVED lines=11> */
.L_x_7663:
[----:B------:R-:W-:Y:S05]  /*1940*/  BSYNC.RECONVERGENT B0 ;  /* 0x0000000000007941 */ /* 0x000fea0003800200 */
.L_x_7662:
        /* <DEDUP_REMOVED lines=8> */
[----:B--2---:R-:W-:-:S05]  /*19d0*/  IADD3 R21, P0, PT, R84, R21, RZ ;  /* 0x0000001554157210 */ /* 0x004fca0007f1e0ff */
[----:B------:R-:W-:-:S08]  /*19e0*/  IMAD.X R23, R85, 0x1, R23, P0 ;  /* 0x0000000155177824 */ /* 0x000fd000000e0617 */
.L_x_7666:
[----:B------:R-:W-:Y:S05]  /*19f0*/  BSYNC.RECONVERGENT B0 ;  /* 0x0000000000007941 */ /* 0x000fea0003800200 */
.L_x_7665:
[----:B------:R-:W-:Y:S01]  /*1a00*/  IADD3 R14, P0, P1, R14, R15, R21 ;  /* 0x0000000f0e0e7210 */ /* 0x000fe2000791e015 */
[----:B------:R-:W-:Y:S01]  /*1a10*/  HFMA2 R53, -RZ, RZ, 0, 0 ;  /* 0x00000000ff357431 */ /* 0x000fe200000001ff */
[----:B------:R-:W-:Y:S01]  /*1a20*/  CS2R R8, SRZ ;  /* 0x0000000000087805 */ /* 0x000fe2000001ff00 */
[----:B------:R-:W-:Y:S01]  /*1a30*/  IMAD.MOV.U32 R0, RZ, RZ, RZ ;  /* 0x000000ffff007224 */ /* 0x000fe200078e00ff */
[----:B------:R-:W-:Y:S02]  /*1a40*/  IADD3.X R15, PT, PT, R12, R19, R23, P0, P1 ;  /* 0x000000130c0f7210 */ /* 0x000fe400007e2417 */
[----:B------:R-:W-:-:S04]  /*1a50*/  IADD3 R14, P0, PT, R25, R14, RZ ;  /* 0x0000000e190e7210 */ /* 0x000fc80007f1e0ff */
[----:B------:R-:W-:Y:S02]  /*1a60*/  IADD3.X R15, PT, PT, R20, R15, RZ, P0, !PT ;  /* 0x0000000f140f7210 */ /* 0x000fe400007fe4ff */
[----:B------:R-:W-:Y:S01]  /*1a70*/  CS2R R20, SRZ ;  /* 0x0000000000147805 */ /* 0x000fe2000001ff00 */
[----:B------:R-:W-:Y:S06]  /*1a80*/  BRA `(.L_x_7655) ;  /* 0x000000ac00ac7947 */ /* 0x000fec0003800000 */
.L_x_7656:
        /* <DEDUP_REMOVED lines=73> */
.L_x_7670:
[----:B------:R-:W-:Y:S02]  /*1f20*/  SHF.R.U32.HI R33, RZ, 0x2, R81 ;  /* 0x00000002ff217819 */ /* 0x000fe40000011651 */
[----:B------:R-:W-:-:S03]  /*1f30*/  IADD3 R81, PT, PT, R81, R10, RZ ;  /* 0x0000000a51517210 */ /* 0x000fc60007ffe0ff */
[----:B------:R-:W-:Y:S01]  /*1f40*/  IMAD.WIDE.U32 R32, R33, 0x20, R84 ;  /* 0x0000002021207825 */ /* 0x000fe200078e0054 */
[----:B------:R-:W-:-:S03]  /*1f50*/  SHF.R.U32.HI R41, RZ, 0x2, R81 ;  /* 0x00000002ff297819 */ /* 0x000fc60000011651 */
[----:B------:R-:W-:Y:S02]  /*1f60*/  IMAD.IADD R81, R81, 0x1, R10 ;  /* 0x0000000151517824 */ /* 0x000fe400078e020a */
[----:B------:R-:W2:Y:S01]  /*1f70*/  LDG.E.ENL2.256 R36, R32, desc[UR36][R32.64] ;  /* 0xfe0000242020797e */ /* 0x000ea20008121924 */
[----:B------:R-:W-:Y:S02]  /*1f80*/  IMAD.WIDE.U32 R40, R41, 0x20, R84 ;  /* 0x0000002029287825 */ /* 0x000fe400078e0054 */
[----:B------:R-:W-:Y:S02]  /*1f90*/  SHF.R.U32.HI R13, RZ, 0x2, R81 ;  /* 0x00000002ff0d7819 */ /* 0x000fe40000011651 */
[----:B------:R-:W-:Y:S02]  /*1fa0*/  IADD3 R81, PT, PT, R81, R10, RZ ;  /* 0x0000000a51517210 */ /* 0x000fe40007ffe0ff */
[----:B------:R-:W3:Y:S01]  /*1fb0*/  LDG.E.ENL2.256 R44, R40, desc[UR36][R40.64] ;  /* 0xfe0000242828797e */ /* 0x000ee2000812192c */
[----:B------:R-:W-:Y:S01]  /*1fc0*/  IMAD.WIDE.U32 R12, R13, 0x20, R84 ;  /* 0x000000200d0c7825 */ /* 0x000fe200078e0054 */
[----:B------:R-:W-:-:S05]  /*1fd0*/  SHF.R.U32.HI R25, RZ, 0x2, R81 ;  /* 0x00000002ff197819 */ /* 0x000fca0000011651 */
[----:B------:R-:W4:Y:S01]  /*1fe0*/  LDG.E.ENL2.256 R20, R12, desc[UR36][R12.64] ;  /* 0xfe0000240c0c797e */ /* 0x000f220008121914 */
[----:B------:R-:W-:-:S06]  /*1ff0*/  IMAD.WIDE.U32 R24, R25, 0x20, R84 ;  /* 0x0000002019187825 */ /* 0x000fcc00078e0054 */
[----:B------:R-:W5:Y:S01]  /*2000*/  LDG.E.ENL2.256 R28, R24, desc[UR36][R24.64] ;  /* 0xfe0000241818797e */ /* 0x000f62000812191c */
[----:B------:R-:W-:-:S04]  /*2010*/  IMAD.IADD R81, R81, 0x1, R10 ;  /* 0x0000000151517824 */ /* 0x000fc800078e020a */
[----:B------:R-:W-:-:S05]  /*2020*/  IMAD R87, R10, 0x3, R81 ;  /* 0x000000030a577824 */ /* 0x000fca00078e0251 */
[----:B------:R-:W-:Y:S02]  /*2030*/  ISETP.GE.U32.AND P0, PT, R87, R80, PT ;  /* 0x000000505700720c */ /* 0x000fe40003f06070 */
[----:B--2---:R-:W-:Y:S02]  /*2040*/  IADD3 R77, P4, PT, R38, R77, RZ ;  /* 0x0000004d264d7210 */ /* 0x004fe40007f9e0ff */
[----:B------:R-:W-:Y:S02]  /*2050*/  IADD3 R48, P3, PT, R36, R48, RZ ;  /* 0x0000003024307210 */ /* 0x000fe40007f7e0ff */
[----:B------:R-:W-:Y:S01]  /*2060*/  IADD3 R79, P2, PT, R34, R79, RZ ;  /* 0x0000004f224f7210 */ /* 0x000fe20007f5e0ff */
[----:B------:R-:W-:Y:S01]  /*2070*/  IMAD.X R16, R39, 0x1, R16, P4 ;  /* 0x0000000127107824 */ /* 0x000fe200020e0610 */
[----:B------:R-:W-:Y:S02]  /*2080*/  IADD3.X R18, PT, PT, R37, R18, RZ, P3, !PT ;  /* 0x0000001225127210 */ /* 0x000fe40001ffe4ff */
[----:B---3--:R-:W-:Y:S01]  /*2090*/  IADD3 R0, P4, PT, R46, R0, RZ ;  /* 0x000000002e007210 */ /* 0x008fe20007f9e0ff */
[----:B------:R-:W-:Y:S01]  /*20a0*/  IMAD.X R50, R35, 0x1, R50, P2 ;  /* 0x0000000123327824 */ /* 0x000fe200010e0632 */
[----:B------:R-:W-:-:S02]  /*20b0*/  IADD3 R54, P1, PT, R32, R54, RZ ;  /* 0x0000003620367210 */ /* 0x000fc40007f3e0ff */
[----:B------:R-:W-:Y:S01]  /*20c0*/  IADD3 R3, P3, PT, R44, R3, RZ ;  /* 0x000000032c037210 */ /* 0x000fe20007f7e0ff */
[----:B------:R-:W-:Y:S01]  /*20d0*/  IMAD.X R65, R47, 0x1, R65, P4 ;  /* 0x000000012f417824 */ /* 0x000fe200020e0641 */
[----:B------:R-:W-:Y:S02]  /*20e0*/  IADD3 R71, P2, PT, R42, R71, RZ ;  /* 0x000000472a477210 */ /* 0x000fe40007f5e0ff */
[----:B----4-:R-:W-:Y:S02]  /*20f0*/  IADD3 R4, P4, PT, R14, R4, RZ ;  /* 0x000000040e047210 */ /* 0x010fe40007f9e0ff */
[----:B------:R-:W-:Y:S01]  /*2100*/  IADD3.X R52, PT, PT, R33, R52, RZ, P1, !PT ;  /* 0x0000003421347210 */ /* 0x000fe20000ffe4ff */
[----:B------:R-:W-:Y:S01]  /*2110*/  IMAD.X R69, R43, 0x1, R69, P2 ;  /* 0x000000012b457824 */ /* 0x000fe200010e0645 */
[----:B------:R-:W-:Y:S01]  /*2120*/  IADD3.X R67, PT, PT, R45, R67, RZ, P3, !PT ;  /* 0x000000432d437210 */ /* 0x000fe20001ffe4ff */
[----:B------:R-:W-:Y:S01]  /*2130*/  IMAD.X R61, R15, 0x1, R61, P4 ;  /* 0x000000010f3d7824 */ /* 0x000fe200020e063d */
[----:B------:R-:W-:-:S02]  /*2140*/  IADD3 R75, P1, PT, R40, R75, RZ ;  /* 0x0000004b284b7210 */ /* 0x000fc40007f3e0ff */
[----:B------:R-:W-:Y:S02]  /*2150*/  IADD3 R5, P3, PT, R12, R5, RZ ;  /* 0x000000050c057210 */ /* 0x000fe40007f7e0ff */
[----:B------:R-:W-:Y:S02]  /*2160*/  IADD3.X R73, PT, PT, R41, R73, RZ, P1, !PT ;  /* 0x0000004929497210 */ /* 0x000fe40000ffe4ff */
[----:B------:R-:W-:Y:S02]  /*2170*/  IADD3 R6, P2, PT, R22, R6, RZ ;  /* 0x0000000616067210 */ /* 0x000fe40007f5e0ff */
[----:B------:R-:W-:Y:S02]  /*2180*/  IADD3.X R63, PT, PT, R13, R63, RZ, P3, !PT ;  /* 0x0000003f0d3f7210 */ /* 0x000fe40001ffe4ff */
[----:B-----5:R-:W-:Y:S01]  /*2190*/  IADD3 R8, P4, PT, R26, R8, RZ ;  /* 0x000000081a087210 */ /* 0x020fe20007f9e0ff */
[----:B------:R-:W-:Y:S01]  /*21a0*/  IMAD.X R57, R23, 0x1, R57, P2 ;  /* 0x0000000117397824 */ /* 0x000fe200010e0639 */
[----:B------:R-:W-:-:S02]  /*21b0*/  IADD3 R19, P6, PT, R30, R19, RZ ;  /* 0x000000131e137210 */ /* 0x000fc40007fde0ff */
[----:B------:R-:W-:Y:S01]  /*21c0*/  IADD3 R7, P1, PT, R20, R7, RZ ;  /* 0x0000000714077210 */ /* 0x000fe20007f3e0ff */
[----:B------:R-:W-:Y:S01]  /*21d0*/  IMAD.X R53, R27, 0x1, R53, P4 ;  /* 0x000000011b357824 */ /* 0x000fe200020e0635 */
[----:B------:R-:W-:Y:S01]  /*21e0*/  IADD3 R9, P3, PT, R24, R9, RZ ;  /* 0x0000000918097210 */ /* 0x000fe20007f7e0ff */
[----:B------:R-:W-:Y:S01]  /*21f0*/  IMAD.X R49, R31, 0x1, R49, P6 ;  /* 0x000000011f317824 */ /* 0x000fe200030e0631 */
[----:B------:R-:W-:Y:S02]  /*2200*/  IADD3 R11, P5, PT, R28, R11, RZ ;  /* 0x0000000b1c0b7210 */ /* 0x000fe40007fbe0ff */
[----:B------:R-:W-:Y:S02]  /*2210*/  IADD3.X R59, PT, PT, R21, R59, RZ, P1, !PT ;  /* 0x0000003b153b7210 */ /* 0x000fe40000ffe4ff */
[----:B------:R-:W-:Y:S02]  /*2220*/  IADD3.X R55, PT, PT, R25, R55, RZ, P3, !PT ;  /* 0x0000003719377210 */ /* 0x000fe40001ffe4ff */
[----:B------:R-:W-:Y:S01]  /*2230*/  IADD3.X R51, PT, PT, R29, R51, RZ, P5, !PT ;  /* 0x000000331d337210 */ /* 0x000fe20002ffe4ff */
[----:B------:R-:W-:Y:S06]  /*2240*/  @!P0 BRA `(.L_x_7670) ;  /* 0xfffffffc00348947 */ /* 0x000fec000383ffff */
[----:B------:R-:W-:Y:S05]  /*2250*/  BSYNC.RECONVERGENT B1 ;  /* 0x0000000000017941 */ /* 0x000fea0003800200 */
.L_x_7669:
[----:B------:R-:W-:Y:S05]  /*2260*/  BSYNC.RECONVERGENT B0 ;  /* 0x0000000000007941 */ /* 0x000fea0003800200 */
.L_x_7668:
        /* <DEDUP_REMOVED lines=23> */
.L_x_7672:
[----:B------:R-:W-:Y:S05]  /*23e0*/  BSYNC.RECONVERGENT B0 ;  /* 0x0000000000007941 */ /* 0x000fea0003800200 */
.L_x_7671:
[----:B------:R-:W-:Y:S04]  /*23f0*/  BSSY.RECONVERGENT B0, `(.L_x_7673) ;  /* 0x000002a000007945 */ /* 0x000fe80003800200 */
[----:B------:R-:W-:Y:S05]  /*2400*/  @P0 BRA `(.L_x_7674) ;  /* 0x0000000000a00947 */ /* 0x000fea0003800000 */
[----:B------:R-:W-:Y:S01]  /*2410*/  IMAD.IADD R81, R81, 0x1, R10 ;  /* 0x0000000151517824 */ /* 0x000fe200078e020a */
[----:B-----5:R-:W-:Y:S02]  /*2420*/  IADD3 R79, P2, PT, R34, R79, RZ ;  /* 0x0000004f224f7210 */ /* 0x020fe40007f5e0ff */
[----:B------:R-:W-:Y:S02]  /*2430*/  IADD3 R77, P4, PT, R38, R77, RZ ;  /* 0x0000004d264d7210 */ /* 0x000fe40007f9e0ff */
[----:B------:R-:W-:Y:S01]  /*2440*/  ISETP.GE.U32.AND P0, PT, R81, R80, PT ;  /* 0x000000505100720c */ /* 0x000fe20003f06070 */
[----:B------:R-:W-:Y:S01]  /*2450*/  IMAD.X R50, R35, 0x1, R50, P2 ;  /* 0x0000000123327824 */ /* 0x000fe200010e0632 */
[----:B------:R-:W-:Y:S01]  /*2460*/  IADD3 R54, P1, PT, R32, R54, RZ ;  /* 0x0000003620367210 */ /* 0x000fe20007f3e0ff */
[----:B------:R-:W-:Y:S01]  /*2470*/  IMAD.X R16, R39, 0x1, R16, P4 ;  /* 0x0000000127107824 */ /* 0x000fe200020e0610 */
[----:B------:R-:W-:Y:S02]  /*2480*/  IADD3 R48, P3, PT, R36, R48, RZ ;  /* 0x0000003024307210 */ /* 0x000fe40007f7e0ff */
[----:B------:R-:W-:-:S02]  /*2490*/  IADD3.X R52, PT, PT, R33, R52, RZ, P1, !PT ;  /* 0x0000003421347210 */ /* 0x000fc40000ffe4ff */
[----:B------:R-:W-:-:S05]  /*24a0*/  IADD3.X R18, PT, PT, R37, R18, RZ, P3, !PT ;  /* 0x0000001225127210 */ /* 0x000fca0001ffe4ff */
[----:B------:R-:W-:Y:S05]  /*24b0*/  @P0 BRA `(.L_x_7674) ;  /* 0x0000000000740947 */ /* 0x000fea0003800000 */
[----:B------:R-:W-:Y:S02]  /*24c0*/  IADD3 R33, PT, PT, R81, R10, RZ ;  /* 0x0000000a51217210 */ /* 0x000fe40007ffe0ff */
[----:B------:R-:W-:Y:S02]  /*24d0*/  IADD3 R75, P1, PT, R40, R75, RZ ;  /* 0x0000004b284b7210 */ /* 0x000fe40007f3e0ff */
[----:B------:R-:W-:Y:S02]  /*24e0*/  ISETP.GE.U32.AND P0, PT, R33, R80, PT ;  /* 0x000000502100720c */ /* 0x000fe40003f06070 */
[----:B------:R-:W-:Y:S01]  /*24f0*/  IADD3 R3, P3, PT, R44, R3, RZ ;  /* 0x000000032c037210 */ /* 0x000fe20007f7e0ff */
[----:B------:R-:W-:Y:S01]  /*2500*/  IMAD.X R73, R41, 0x1, R73, P1 ;  /* 0x0000000129497824 */ /* 0x000fe200008e0649 */
[----:B------:R-:W-:Y:S02]  /*2510*/  IADD3 R71, P2, PT, R42, R71, RZ ;  /* 0x000000472a477210 */ /* 0x000fe40007f5e0ff */
[----:B------:R-:W-:Y:S01]  /*2520*/  IADD3 R0, P4, PT, R46, R0, RZ ;  /* 0x000000002e007210 */ /* 0x000fe20007f9e0ff */
[----:B------:R-:W-:Y:S01]  /*2530*/  IMAD.X R67, R45, 0x1, R67, P3 ;  /* 0x000000012d437824 */ /* 0x000fe200018e0643 */
[----:B------:R-:W-:-:S02]  /*2540*/  IADD3.X R69, PT, PT, R43, R69, RZ, P2, !PT ;  /* 0x000000452b457210 */ /* 0x000fc400017fe4ff */
[----:B------:R-:W-:-:S03]  /*2550*/  IADD3.X R65, PT, PT, R47, R65, RZ, P4, !PT ;  /* 0x000000412f417210 */ /* 0x000fc600027fe4ff */
[----:B------:R-:W-:Y:S06]  /*2560*/  @P0 BRA `(.L_x_7674) ;  /* 0x0000000000480947 */ /* 0x000fec0003800000 */
[----:B------:R-:W-:Y:S01]  /*2570*/  IMAD.IADD R33, R33, 0x1, R10 ;  /* 0x0000000121217824 */ /* 0x000fe200078e020a */
[----:B------:R-:W-:Y:S02]  /*2580*/  IADD3 R4, P2, PT, R14, R4, RZ ;  /* 0x000000040e047210 */ /* 0x000fe40007f5e0ff */
[----:B------:R-:W-:Y:S02]  /*2590*/  IADD3 R5, P1, PT, R12, R5, RZ ;  /* 0x000000050c057210 */ /* 0x000fe40007f3e0ff */
[----:B------:R-:W-:Y:S01]  /*25a0*/  ISETP.GE.U32.AND P0, PT, R33, R80, PT ;  /* 0x000000502100720c */ /* 0x000fe20003f06070 */
[----:B------:R-:W-:Y:S01]  /*25b0*/  IMAD.X R61, R15, 0x1, R61, P2 ;  /* 0x000000010f3d7824 */ /* 0x000fe200010e063d */
[----:B------:R-:W-:Y:S02]  /*25c0*/  IADD3.X R63, PT, PT, R13, R63, RZ, P1, !PT ;  /* 0x0000003f0d3f7210 */ /* 0x000fe40000ffe4ff */
[----:B------:R-:W-:Y:S02]  /*25d0*/  IADD3 R6, P2, PT, R22, R6, RZ ;  /* 0x0000000616067210 */ /* 0x000fe40007f5e0ff */
[----:B------:R-:W-:-:S03]  /*25e0*/  IADD3 R7, P1, PT, R20, R7, RZ ;  /* 0x0000000714077210 */ /* 0x000fc60007f3e0ff */
[----:B------:R-:W-:Y:S01]  /*25f0*/  IMAD.X R57, R23, 0x1, R57, P2 ;  /* 0x0000000117397824 */ /* 0x000fe200010e0639 */
[----:B------:R-:W-:-:S03]  /*2600*/  IADD3.X R59, PT, PT, R21, R59, RZ, P1, !PT ;  /* 0x0000003b153b7210 */ /* 0x000fc60000ffe4ff */
[----:B------:R-:W-:Y:S02]  /*2610*/  @!P0 IADD3 R8, P4, PT, R26, R8, RZ ;  /* 0x000000081a088210 */ /* 0x000fe40007f9e0ff */
[----:B------:R-:W-:Y:S02]  /*2620*/  @!P0 IADD3 R19, P6, PT, R30, R19, RZ ;  /* 0x000000131e138210 */ /* 0x000fe40007fde0ff */
[----:B------:R-:W-:Y:S01]  /*2630*/  @!P0 IADD3 R9, P3, PT, R24, R9, RZ ;  /* 0x0000000918098210 */ /* 0x000fe20007f7e0ff */
[----:B------:R-:W-:Y:S01]  /*2640*/  @!P0 IMAD.X R53, R27, 0x1, R53, P4 ;  /* 0x000000011b358824 */ /* 0x000fe200020e0635 */
[----:B------:R-:W-:Y:S01]  /*2650*/  @!P0 IADD3 R11, P5, PT, R28, R11, RZ ;  /* 0x0000000b1c0b8210 */ /* 0x000fe20007fbe0ff */
[----:B------:R-:W-:Y:S01]  /*2660*/  @!P0 IMAD.X R49, R31, 0x1, R49, P6 ;  /* 0x000000011f318824 */ /* 0x000fe200030e0631 */
[----:B------:R-:W-:Y:S02]  /*2670*/  @!P0 IADD3.X R55, PT, PT, R25, R55, RZ, P3, !PT ;  /* 0x0000003719378210 */ /* 0x000fe40001ffe4ff */
[----:B------:R-:W-:-:S09]  /*2680*/  @!P0 IADD3.X R51, PT, PT, R29, R51, RZ, P5, !PT ;  /* 0x000000331d338210 */ /* 0x000fd20002ffe4ff */
.L_x_7674:
[----:B------:R-:W-:Y:S05]  /*2690*/  BSYNC.RECONVERGENT B0 ;  /* 0x0000000000007941 */ /* 0x000fea0003800200 */
.L_x_7673:
[----:B-----5:R-:W-:Y:S02]  /*26a0*/  IADD3 R14, P4, P5, R5, R75, R54 ;  /* 0x0000004b050e7210 */ /* 0x020fe40007d9e036 */
        /* <DEDUP_REMOVED lines=14> */
[----:B------:R-:W-:Y:S01]  /*2790*/  IADD3.X R21, PT, PT, R51, R18, RZ, P2, !PT ;  /* 0x0000001233157210 */ /* 0x000fe200017fe4ff */
[----:B------:R-:W-:Y:S08]  /*27a0*/  BRA `(.L_x_7655) ;  /* 0x000000a000647947 */ /* 0x000ff00003800000 */
.L_x_7667:
[----:B------:R-:W-:-:S13]  /*27b0*/  ISETP.NE.AND P0, PT, R24, 0x1, PT ;  /* 0x000000011800780c */ /* 0x000fda0003f05270 */
[----:B------:R-:W-:Y:S05]  /*27c0*/  @P0 BRA `(.L_x_7675) ;  /* 0x0000000c00500947 */ /* 0x000fea0003800000 */
[----:B------:R-:W0:Y:S01]  /*27d0*/  LDC R14, c[0x0][0x39c] ;  /* 0x0000e700ff0e7b82 */ /* 0x000e220000000800 */
[----:B------:R-:W-:Y:S01]  /*27e0*/  BSSY.RECONVERGENT B0, `(.L_x_7676) ;  /* 0x000007a000007945 */ /* 0x000fe20003800200 */
[----:B------:R-:W-:-:S06]  /*27f0*/  MOV R79, R75 ;  /* 0x0000004b004f7202 */ /* 0x000fcc0000000f00 */
        /* <DEDUP_REMOVED lines=64> */
.L_x_7678:
        /* <DEDUP_REMOVED lines=8> */
[----:B------:R-:W-:Y:S01]  /*2c80*/  IMAD.IADD R79, R79, 0x1, R14 ;  /* 0x000000014f4f7824 */ /* 0x000fe200078e020e */
[----:B------:R-:W2:Y:S01]  /*2c90*/  LDG.E.ENL2.256 R40, R36, desc[UR36][R36.64] ;  /* 0xfe0000242424797e */ /* 0x000ea20008121928 */
[----:B------:R-:W-:Y:S01]  /*2ca0*/  IMAD.WIDE.U32 R44, R45, 0x20, R84 ;  /* 0x000000202d2c7825 */ /* 0x000fe200078e0054 */
[----:B------:R-:W-:-:S03]  /*2cb0*/  SHF.R.U32.HI R21, RZ, 0x2, R20 ;  /* 0x00000002ff157819 */ /* 0x000fc60000011614 */
[----:B------:R-:W-:Y:S02]  /*2cc0*/  IMAD R22, R0, R79, RZ ;  /* 0x0000004f00167224 */ /* 0x000fe400078e02ff */
[----:B------:R-:W3:Y:S01]  /*2cd0*/  LDG.E.ENL2.256 R48, R44, desc[UR36][R44.64] ;  /* 0xfe0000242c2c797e */ /* 0x000ee20008121930 */
[----:B------:R-:W-:Y:S02]  /*2ce0*/  IMAD.WIDE.U32 R20, R21, 0x20, R84 ;  /* 0x0000002015147825 */ /* 0x000fe400078e0054 */
[----:B------:R-:W-:-:S04]  /*2cf0*/  SHF.R.U32.HI R29, RZ, 0x2, R22 ;  /* 0x00000002ff1d7819 */ /* 0x000fc80000011616 */
[----:B------:R-:W4:Y:S01]  /*2d00*/  LDG.E.ENL2.256 R24, R20, desc[UR36][R20.64] ;  /* 0xfe0000241414797e */ /* 0x000f220008121918 */
[----:B------:R-:W-:-:S06]  /*2d10*/  IMAD.WIDE.U32 R28, R29, 0x20, R84 ;  /* 0x000000201d1c7825 */ /* 0x000fcc00078e0054 */
[----:B------:R-:W5:Y:S01]  /*2d20*/  LDG.E.ENL2.256 R32, R28, desc[UR36][R28.64] ;  /* 0xfe0000241c1c797e */ /* 0x000f620008121920 */
[----:B------:R-:W-:-:S05]  /*2d30*/  IADD3 R79, PT, PT, R79, R14, RZ ;  /* 0x0000000e4f4f7210 */ /* 0x000fca0007ffe0ff */
        /* <DEDUP_REMOVED lines=36> */
.L_x_7677:
[----:B------:R-:W-:Y:S05]  /*2f80*/  BSYNC.RECONVERGENT B0 ;  /* 0x0000000000007941 */ /* 0x000fea0003800200 */
.L_x_7676:
        /* <DEDUP_REMOVED lines=27> */
.L_x_7680:
[----:B------:R-:W-:Y:S05]  /*3140*/  BSYNC.RECONVERGENT B0 ;  /* 0x0000000000007941 */ /* 0x000fea0003800200 */
.L_x_7679:
[----:B------:R-:W-:Y:S04]  /*3150*/  BSSY.RECONVERGENT B0, `(.L_x_7681) ;  /* 0x000002a000007945 */ /* 0x000fe80003800200 */
[----:B------:R-:W-:Y:S05]  /*3160*/  @P0 BRA `(.L_x_7682) ;  /* 0x0000000000a00947 */ /* 0x000fea0003800000 */
[----:B------:R-:W-:Y:S02]  /*3170*/  IADD3 R79, PT, PT, R79, R14, RZ ;  /* 0x0000000e4f4f7210 */ /* 0x000fe40007ffe0ff */
[----:B-----5:R-:W-:Y:S02]  /*3180*/  IADD3 R58, P1, PT, R36, R58, RZ ;  /* 0x0000003a243a7210 */ /* 0x020fe40007f3e0ff */
        /* <DEDUP_REMOVED lines=26> */
[----:B------:R-:W-:-:S02]  /*3330*/  IADD3.X R8, PT, PT, R23, R8, RZ, P2, !PT ;  /* 0x0000000817087210 */ /* 0x000fc400017fe4ff */
[----:B------:R-:W-:Y:S01]  /*3340*/  IADD3 R61, P2, PT, R26, R61, RZ ;  /* 0x0000003d1a3d7210 */ /* 0x000fe20007f5e0ff */
[----:B------:R-:W-:-:S03]  /*3350*/  IMAD.X R7, R25, 0x1, R7, P1 ;  /* 0x0000000119077824 */ /* 0x000fc600008e0607 */
[----:B------:R-:W-:Y:S02]  /*3360*/  IADD3.X R10, PT, PT, R27, R10, RZ, P2, !PT ;  /* 0x0000000a1b0a7210 */ /* 0x000fe400017fe4ff */
[----:B------:R-:W-:Y:S02]  /*3370*/  @!P0 IADD3 R63, P3, PT, R28, R63, RZ ;  /* 0x0000003f1c3f8210 */ /* 0x000fe40007f7e0ff */
[----:B------:R-:W-:Y:S02]  /*3380*/  @!P0 IADD3 R67, P5, PT, R32, R67, RZ ;  /* 0x0000004320438210 */ /* 0x000fe40007fbe0ff */
[----:B------:R-:W-:Y:S01]  /*3390*/  @!P0 IADD3 R65, P4, PT, R30, R65, RZ ;  /* 0x000000411e418210 */ /* 0x000fe20007f9e0ff */
[----:B------:R-:W-:Y:S01]  /*33a0*/  @!P0 IMAD.X R9, R29, 0x1, R9, P3 ;  /* 0x000000011d098824 */ /* 0x000fe200018e0609 */
[----:B------:R-:W-:Y:S01]  /*33b0*/  @!P0 IADD3 R69, P6, PT, R34, R69, RZ ;  /* 0x0000004522458210 */ /* 0x000fe20007fde0ff */
[----:B------:R-:W-:Y:S01]  /*33c0*/  @!P0 IMAD.X R11, R33, 0x1, R11, P5 ;  /* 0x00000001210b8824 */ /* 0x000fe200028e060b */
[----:B------:R-:W-:-:S02]  /*33d0*/  @!P0 IADD3.X R12, PT, PT, R31, R12, RZ, P4, !PT ;  /* 0x0000000c1f0c8210 */ /* 0x000fc400027fe4ff */
[----:B------:R-:W-:-:S09]  /*33e0*/  @!P0 IADD3.X R13, PT, PT, R35, R13, RZ, P6, !PT ;  /* 0x0000000d230d8210 */ /* 0x000fd200037fe4ff */
.L_x_7682:
[----:B------:R-:W-:Y:S05]  /*33f0*/  BSYNC.RECONVERGENT B0 ;  /* 0x0000000000007941 */ /* 0x000fea0003800200 */
.L_x_7681:
[----:B------:R-:W-:Y:S02]  /*3400*/  IADD3 R14, P4, P5, R55, R73, R58 ;  /* 0x00000049370e7210 */ /* 0x000fe40007d9e03a */
[----:B------:R-:W-:Y:S02]  /*3410*/  IADD3 R0, P0, P1, R57, R15, R54 ;  /* 0x0000000f39007210 */ /* 0x000fe4000791e036 */
[----:B-----5:R-:W-:Y:S02]  /*3420*/  IADD3 R20, P2, P3, R59, R19, R52 ;  /* 0x000000133b147210 */ /* 0x020fe40007b5e034 */
        /* <DEDUP_REMOVED lines=8> */
[----:B------:R-:W-:Y:S01]  /*34b0*/  IADD3 R8, P3, PT, R69, R16, RZ ;  /* 0x0000001045087210 */ /* 0x000fe20007f7e0ff */
[----:B------:R-:W-:Y:S01]  /*34c0*/  IMAD.X R21, R11, 0x1, R18, P2 ;  /* 0x000000010b157824 */ /* 0x000fe200010e0612 */
[----:B------:R-:W-:-:S02]  /*34d0*/  IADD3.X R6, PT, PT, R10, R6, R75, P5, P4 ;  /* 0x000000060a067210 */ /* 0x000fc40002fe844b */
[----:B------:R-:W-:Y:S02]  /*34e0*/  IADD3.X R53, PT, PT, R12, R53, RZ, P1, !PT ;  /* 0x000000350c357210 */ /* 0x000fe40000ffe4ff */
[----:B------:R-:W-:Y:S01]  /*34f0*/  IADD3.X R9, PT, PT, R13, R6, RZ, P3, !PT ;  /* 0x000000060d097210 */ /* 0x000fe20001ffe4ff */
[----:B------:R-:W-:Y:S06]  /*3500*/  BRA `(.L_x_7655) ;  /* 0x00000094000c7947 */ /* 0x000fec0003800000 */
.L_x_7675:
[----:B------:R-:W0:Y:S01]  /*3510*/  LDCU UR4, c[0x0][0x39c] ;  /* 0x00007380ff0477ac */ /* 0x000e220008000800 */
[----:B------:R-:W1:Y:S01]  /*3520*/  LDC R0, c[0x0][0x388] ;  /* 0x0000e200ff007b82 */ /* 0x000e620000000800 */
[----:B------:R-:W-:Y:S07]  /*3530*/  BSSY.RECONVERGENT B0, `(.L_x_7683) ;  /* 0x000048e000007945 */ /* 0x000fee0003800200 */
[----:B------:R-:W2:Y:S01]  /*3540*/  LDC R10, c[0x0][0x38c] ;  /* 0x0000e300ff0a7b82 */ /* 0x000ea20000000800 */
[----:B0-----:R-:W-:-:S04]  /*3550*/  IMAD.U32 R78, RZ, RZ, UR4 ;  /* 0x00000004ff4e7e24 */ /* 0x001fc8000f8e00ff */
[----:B------:R-:W-:Y:S01]  /*3560*/  IMAD R3, R78, 0x3, R75 ;  /* 0x000000034e037824 */ /* 0x000fe200078e024b */
[----:B-1----:R-:W-:Y:S01]  /*3570*/  MOV R8, R0 ;  /* 0x0000000000087202 */ /* 0x002fe20000000f00 */
[----:B------:R-:W-:-:S03]  /*3580*/  IMAD.MOV.U32 R11, RZ, RZ, R0 ;  /* 0x000000ffff0b7224 */ /* 0x000fc600078e0000 */
        /* <DEDUP_REMOVED lines=65> */
.L_x_7690:
        /* <DEDUP_REMOVED lines=329> */
.L_x_7686:
        /* <DEDUP_REMOVED lines=241> */
.L_x_7687:
[----:B------:R-:W-:-:S04]  /*5d40*/  LOP3.LUT R41, R30, 0xffffffe0, RZ, 0xc0, !PT ;  /* 0xffffffe01e297812 */ /* 0x000fc800078ec0ff */
[----:B------:R-:W-:-:S05]  /*5d50*/  IADD3 R40, P1, PT, R41, R84, RZ ;  /* 0x0000005429287210 */ /* 0x000fca0007f3e0ff */
[----:B------:R-:W-:-:S06]  /*5d60*/  IMAD.X R41, RZ, RZ, R85, P1 ;  /* 0x000000ffff297224 */ /* 0x000fcc00008e0655 */
        /* <DEDUP_REMOVED lines=238> */
.L_x_7688:
        /* <DEDUP_REMOVED lines=241> */
.L_x_7689:
[----:B------:R-:W-:-:S04]  /*7b60*/  LOP3.LUT R25, R28, 0xffffffe0, RZ, 0xc0, !PT ;  /* 0xffffffe01c197812 */ /* 0x000fc800078ec0ff */
[----:B------:R-:W-:-:S05]  /*7b70*/  IADD3 R24, P1, PT, R25, R84, RZ ;  /* 0x0000005419187210 */ /* 0x000fca0007f3e0ff */
[----:B------:R-:W-:-:S06]  /*7b80*/  IMAD.X R25, RZ, RZ, R85, P1 ;  /* 0x000000ffff197224 */ /* 0x000fcc00008e0655 */
[----:B------:R-:W5:Y:S02]  /*7b90*/  LDG.E.ENL2.256 R28, R24, desc[UR36][R24.64] ;  /* 0xfe0000241818797e */ /* 0x000f64000812191c */
.L_x_7685:
[----:B------:R-:W1:Y:S01]  /*7ba0*/  LDCU UR5, c[0x0][0x394] ;  /* 0x00007280ff0577ac */ /* 0x000e620008000800 */
[----:B------:R-:W-:Y:S02]  /*7bb0*/  MOV R78, UR4 ;  /* 0x00000004004e7c02 */ /* 0x000fe40008000f00 */
[----:B-----5:R-:W-:Y:S02]  /*7bc0*/  IADD3 R74, P6, PT, R74, R52, RZ ;  /* 0x000000344a4a7210 */ /* 0x020fe40007fde0ff */
[----:B------:R-:W-:Y:S01]  /*7bd0*/  IADD3 R68, P2, PT, R68, R48, RZ ;  /* 0x0000003044447210 */ /* 0x000fe20007f5e0ff */
[----:B------:R-:W-:Y:S01]  /*7be0*/  IMAD R75, R78, 0x4, R75 ;  /* 0x000000044e4b7824 */ /* 0x000fe200078e024b */
[----:B------:R-:W-:Y:S01]  /*7bf0*/  IADD3 R69, P3, PT, R69, R44, RZ ;  /* 0x0000002c45457210 */ /* 0x000fe20007f7e0ff */
[----:B------:R-:W-:Y:S01]  /*7c00*/  IMAD.X R72, R72, 0x1, R53, P6 ;  /* 0x0000000148487824 */ /* 0x000fe200030e0635 */
[----:B------:R-:W-:Y:S01]  /*7c10*/  IADD3 R73, P5, PT, R73, R54, RZ ;  /* 0x0000003649497210 */ /* 0x000fe20007fbe0ff */
[----:B------:R-:W-:Y:S01]  /*7c20*/  IMAD R79, R78, 0x3, R75 ;  /* 0x000000034e4f7824 */ /* 0x000fe200078e024b */
[----:B------:R-:W-:Y:S01]  /*7c30*/  IADD3 R71, P4, PT, R71, R50, RZ ;  /* 0x0000003247477210 */ /* 0x000fe20007f9e0ff */
[----:B------:R-:W-:Y:S01]  /*7c40*/  IMAD.X R66, R66, 0x1, R49, P2 ;  /* 0x0000000142427824 */ /* 0x000fe200010e0631 */
[----:B------:R-:W-:Y:S01]  /*7c50*/  IADD3 R67, P6, PT, R67, R46, RZ ;  /* 0x0000002e43437210 */ /* 0x000fe20007fde0ff */
[----:B------:R-:W-:Y:S01]  /*7c60*/  IMAD.X R62, R62, 0x1, R45, P3 ;  /* 0x000000013e3e7824 */ /* 0x000fe200018e062d */
[----:B------:R-:W-:-:S02]  /*7c70*/  IADD3.X R70, PT, PT, R70, R55, RZ, P5, !PT ;  /* 0x0000003746467210 */ /* 0x000fc40002ffe4ff */
[----:B------:R-:W-:Y:S02]  /*7c80*/  IADD3.X R64, PT, PT, R64, R51, RZ, P4, !PT ;  /* 0x0000003340407210 */ /* 0x000fe400027fe4ff */
[----:B-1----:R-:W-:Y:S02]  /*7c90*/  MOV R80, UR5 ;  /* 0x0000000500507c02 */ /* 0x002fe40008000f00 */
[----:B------:R-:W-:Y:S02]  /*7ca0*/  IADD3.X R65, PT, PT, R65, R47, RZ, P6, !PT ;  /* 0x0000002f41417210 */ /* 0x000fe400037fe4ff */
[----:B------:R-:W-:Y:S02]  /*7cb0*/  ISETP.GE.U32.AND P1, PT, R79, R80, PT ;  /* 0x000000504f00720c */ /* 0x000fe40003f26070 */
[----:B------:R-:W-:Y:S02]  /*7cc0*/  IADD3 R63, P5, PT, R63, R40, RZ ;  /* 0x000000283f3f7210 */ /* 0x000fe40007fbe0ff */
[----:B------:R-:W-:-:S02]  /*7cd0*/  IADD3 R0, P2, PT, R0, R42, RZ ;  /* 0x0000002a00007210 */ /* 0x000fc40007f5e0ff */
[----:B------:R-:W-:Y:S01]  /*7ce0*/  IADD3 R3, P4, PT, R3, R36, RZ ;  /* 0x0000002403037210 */ /* 0x000fe20007f9e0ff */
[----:B------:R-:W-:Y:S01]  /*7cf0*/  IMAD.X R60, R60, 0x1, R41, P5 ;  /* 0x000000013c3c7824 */ /* 0x000fe200028e0629 */
[----:B------:R-:W-:Y:S02]  /*7d00*/  IADD3 R4, P3, PT, R4, R38, RZ ;  /* 0x0000002604047210 */ /* 0x000fe40007f7e0ff */
[----:B------:R-:W-:Y:S01]  /*7d10*/  IADD3 R5, P6, PT, R5, R32, RZ ;  /* 0x0000002005057210 */ /* 0x000fe20007fde0ff */
[----:B------:R-:W-:Y:S01]  /*7d20*/  IMAD.X R59, R59, 0x1, R37, P4 ;  /* 0x000000013b3b7824 */ /* 0x000fe200020e0625 */
[----:B------:R-:W-:Y:S02]  /*7d30*/  IADD3.X R61, PT, PT, R61, R43, RZ, P2, !PT ;  /* 0x0000002b3d3d7210 */ /* 0x000fe400017fe4ff */
[----:B------:R-:W-:Y:S01]  /*7d40*/  IADD3.X R58, PT, PT, R58, R39, RZ, P3, !PT ;  /* 0x000000273a3a7210 */ /* 0x000fe20001ffe4ff */
[----:B------:R-:W-:Y:S01]  /*7d50*/  IMAD.X R57, R57, 0x1, R33, P6 ;  /* 0x0000000139397824 */ /* 0x000fe200030e0621 */
[----:B------:R-:W-:-:S02]  /*7d60*/  IADD3 R9, P2, PT, R9, R24, RZ ;  /* 0x0000001809097210 */ /* 0x000fc40007f5e0ff */
[----:B------:R-:W-:Y:S02]  /*7d70*/  IADD3 R11, P3, PT, R11, R28, RZ ;  /* 0x0000001c0b0b7210 */ /* 0x000fe40007f7e0ff */
[----:B------:R-:W-:Y:S01]  /*7d80*/  IADD3 R7, P5, PT, R7, R34, RZ ;  /* 0x0000002207077210 */ /* 0x000fe20007fbe0ff */
[----:B------:R-:W-:Y:S01]  /*7d90*/  IMAD.X R19, R19, 0x1, R25, P2 ;  /* 0x0000000113137824 */ /* 0x000fe200010e0619 */
[----:B------:R-:W-:Y:S01]  /*7da0*/  IADD3 R6, P4, PT, R6, R26, RZ ;  /* 0x0000001a06067210 */ /* 0x000fe20007f9e0ff */
[----:B------:R-:W-:Y:S01]  /*7db0*/  IMAD.X R16, R16, 0x1, R29, P3 ;  /* 0x0000000110107824 */ /* 0x000fe200018e061d */
[----:B------:R-:W-:Y:S02]  /*7dc0*/  IADD3 R8, P6, PT, R8, R30, RZ ;  /* 0x0000001e08087210 */ /* 0x000fe40007fde0ff */
[----:B------:R-:W-:Y:S02]  /*7dd0*/  IADD3.X R56, PT, PT, R56, R35, RZ, P5, !PT ;  /* 0x0000002338387210 */ /* 0x000fe40002ffe4ff */
[----:B------:R-:W-:-:S02]  /*7de0*/  IADD3.X R18, PT, PT, R18, R27, RZ, P4, !PT ;  /* 0x0000001b12127210 */ /* 0x000fc400027fe4ff */
[----:B------:R-:W-:Y:S01]  /*7df0*/  IADD3.X R10, PT, PT, R10, R31, RZ, P6, !PT ;  /* 0x0000001f0a0a7210 */ /* 0x000fe200037fe4ff */
[----:B------:R-:W-:Y:S06]  /*7e00*/  @!P1 BRA `(.L_x_7690) ;  /* 0xffffffb800e49947 */ /* 0x000fec000383ffff */
.L_x_7684:
[----:B0-----:R-:W-:Y:S05]  /*7e10*/  BSYNC.RECONVERGENT B0 ;  /* 0x0000000000007941 */ /* 0x001fea0003800200 */
.L_x_7683:
        /* <DEDUP_REMOVED lines=284> */
.L_x_7694:
[----:B------:R-:W-:Y:S02]  /*8fe0*/  SHF.R.U32.HI R20, RZ, 0x5, R20 ;  /* 0x00000005ff147819 */ /* 0x000fe40000011614 */
[----:B------:R-:W-:-:S07]  /*8ff0*/  MOV R21, RZ ;  /* 0x000000ff00157202 */ /* 0x000fce0000000f00 */
.L_x_7693:
        /* <DEDUP_REMOVED lines=284> */
.L_x_7696:
[----:B------:R-:W-:Y:S02]  /*a1c0*/  SHF.R.U32.HI R14, RZ, 0x5, R40 ;  /* 0x00000005ff0e7819 */ /* 0x000fe40000011628 */
[----:B------:R-:W-:-:S07]  /*a1d0*/  MOV R15, RZ ;  /* 0x000000ff000f7202 */ /* 0x000fce0000000f00 */
.L_x_7695:
        /* <DEDUP_REMOVED lines=281> */
.L_x_7698:
[----:B------:R-:W-:Y:S02]  /*b370*/  SHF.R.U32.HI R14, RZ, 0x5, R32 ;  /* 0x00000005ff0e7819 */ /* 0x000fe40000011620 */
[----:B------:R-:W-:-:S07]  /*b380*/  MOV R15, RZ ;  /* 0x000000ff000f7202 */ /* 0x000fce0000000f00 */
.L_x_7697:
        /* <DEDUP_REMOVED lines=281> */
.L_x_7700:
[----:B------:R-:W-:Y:S01]  /*c520*/  SHF.R.U32.HI R20, RZ, 0x5, R20 ;  /* 0x00000005ff147819 */ /* 0x000fe20000011614 */
[----:B------:R-:W-:-:S07]  /*c530*/  IMAD.MOV.U32 R21, RZ, RZ, RZ ;  /* 0x000000ffff157224 */ /* 0x000fce00078e00ff */
.L_x_7699:
[----:B------:R-:W-:-:S04]  /*c540*/  LEA R24, P0, R20, R77, 0x5 ;  /* 0x0000004d14187211 */ /* 0x000fc800078028ff */
[----:B------:R-:W-:-:S06]  /*c550*/  LEA.HI.X R25, R20, R76, R21, 0x5, P0 ;  /* 0x0000004c14197211 */ /* 0x000fcc00000f2c15 */
[----:B------:R-:W5:Y:S03]  /*c560*/  LDG.E.ENL2.256 R28, R24, desc[UR36][R24.64] ;  /* 0xfe0000241818797e */ /* 0x000f66000812191c */
.L_x_7692:
[----:B------:R-:W-:Y:S05]  /*c570*/  BSYNC.RECONVERGENT B0 ;  /* 0x0000000000007941 */ /* 0x000fea0003800200 */
.L_x_7691:
[----:B------:R-:W-:Y:S01]  /*c580*/  ISETP.GE.U32.AND P0, PT, R75, R80, PT ;  /* 0x000000504b00720c */ /* 0x000fe20003f06070 */
[----:B------:R-:W-:-:S12]  /*c590*/  BSSY.RECONVERGENT B0, `(.L_x_7701) ;  /* 0x000002a000007945 */ /* 0x000fd80003800200 */
[----:B------:R-:W-:Y:S05]  /*c5a0*/  @P0 BRA `(.L_x_7702) ;  /* 0x0000000000a00947 */ /* 0x000fea0003800000 */
[----:B------:R-:W-:Y:S02]  /*c5b0*/  IADD3 R13, PT, PT, R75, R78, RZ ;  /* 0x0000004e4b0d7210 */ /* 0x000fe40007ffe0ff */
[----:B-----5:R-:W-:Y:S02]  /*c5c0*/  IADD3 R73, P2, PT, R54, R73, RZ ;  /* 0x0000004936497210 */ /* 0x020fe40007f5e0ff */
[----:B------:R-:W-:Y:S02]  /*c5d0*/  ISETP.GE.U32.AND P0, PT, R13, R80, PT ;  /* 0x000000500d00720c */ /* 0x000fe40003f06070 */
[----:B------:R-:W-:Y:S01]  /*c5e0*/  IADD3 R74, P1, PT, R52, R74, RZ ;  /* 0x0000004a344a7210 */ /* 0x000fe20007f3e0ff */
[----:B------:R-:W-:Y:S01]  /*c5f0*/  IMAD.X R70, R55, 0x1, R70, P2 ;  /* 0x0000000137467824 */ /* 0x000fe200010e0646 */
[----:B------:R-:W-:Y:S02]  /*c600*/  IADD3 R68, P3, PT, R48, R68, RZ ;  /* 0x0000004430447210 */ /* 0x000fe40007f7e0ff */
[----:B------:R-:W-:-:S02]  /*c610*/  IADD3 R71, P4, PT, R50, R71, RZ ;  /* 0x0000004732477210 */ /* 0x000fc40007f9e0ff */
[----:B------:R-:W-:Y:S02]  /*c620*/  IADD3.X R72, PT, PT, R53, R72, RZ, P1, !PT ;  /* 0x0000004835487210 */ /* 0x000fe40000ffe4ff */
[----:B------:R-:W-:Y:S02]  /*c630*/  IADD3.X R66, PT, PT, R49, R66, RZ, P3, !PT ;  /* 0x0000004231427210 */ /* 0x000fe40001ffe4ff */
[----:B------:R-:W-:Y:S01]  /*c640*/  IADD3.X R64, PT, PT, R51, R64, RZ, P4, !PT ;  /* 0x0000004033407210 */ /* 0x000fe200027fe4ff */
[----:B------:R-:W-:Y:S06]  /*c650*/  @P0 BRA `(.L_x_7702) ;  /* 0x0000000000740947 */ /* 0x000fec0003800000 */
[----:B------:R-:W-:Y:S01]  /*c660*/  IMAD.IADD R13, R13, 0x1, R78 ;  /* 0x000000010d0d7824 */ /* 0x000fe200078e024e */
[----:B------:R-:W-:Y:S02]  /*c670*/  IADD3 R63, P3, PT, R40, R63, RZ ;  /* 0x0000003f283f7210 */ /* 0x000fe40007f7e0ff */
[----:B------:R-:W-:Y:S02]  /*c680*/  IADD3 R69, P1, PT, R44, R69, RZ ;  /* 0x000000452c457210 */ /* 0x000fe40007f3e0ff */
[----:B------:R-:W-:Y:S01]  /*c690*/  ISETP.GE.U32.AND P0, PT, R13, R80, PT ;  /* 0x000000500d00720c */ /* 0x000fe20003f06070 */
[----:B------:R-:W-:Y:S01]  /*c6a0*/  IMAD.X R60, R41, 0x1, R60, P3 ;  /* 0x00000001293c7824 */ /* 0x000fe200018e063c */
[----:B------:R-:W-:Y:S02]  /*c6b0*/  IADD3 R67, P2, PT, R46, R67, RZ ;  /* 0x000000432e437210 */ /* 0x000fe40007f5e0ff */
[----:B------:R-:W-:Y:S02]  /*c6c0*/  IADD3 R0, P4, PT, R42, R0, RZ ;  /* 0x000000002a007210 */ /* 0x000fe40007f9e0ff */
[----:B------:R-:W-:-:S02]  /*c6d0*/  IADD3.X R62, PT, PT, R45, R62, RZ, P1, !PT ;  /* 0x0000003e2d3e7210 */ /* 0x000fc40000ffe4ff */
[----:B------:R-:W-:Y:S02]  /*c6e0*/  IADD3.X R65, PT, PT, R47, R65, RZ, P2, !PT ;  /* 0x000000412f417210 */ /* 0x000fe400017fe4ff */
[----:B------:R-:W-:-:S03]  /*c6f0*/  IADD3.X R61, PT, PT, R43, R61, RZ, P4, !PT ;  /* 0x0000003d2b3d7210 */ /* 0x000fc600027fe4ff */
        /* <DEDUP_REMOVED lines=15> */
[----:B------:R-:W-:Y:S02]  /*c7f0*/  @!P1 IADD3 R8, P6, PT, R30, R8, RZ ;  /* 0x000000081e089210 */ /* 0x000fe40007fde0ff */
[----:B------:R-:W-:-:S02]  /*c800*/  @!P1 IADD3.X R19, PT, PT, R25, R19, RZ, P3, !PT ;  /* 0x0000001319139210 */ /* 0x000fc40001ffe4ff */
[----:B------:R-:W-:Y:S02]  /*c810*/  @!P1 IADD3.X R18, PT, PT, R27, R18, RZ, P4, !PT ;  /* 0x000000121b129210 */ /* 0x000fe400027fe4ff */
[----:B------:R-:W-:-:S07]  /*c820*/  @!P1 IADD3.X R10, PT, PT, R31, R10, RZ, P6, !PT ;  /* 0x0000000a1f0a9210 */ /* 0x000fce00037fe4ff */
.L_x_7702:
[----:B------:R-:W-:Y:S05]  /*c830*/  BSYNC.RECONVERGENT B0 ;  /* 0x0000000000007941 */ /* 0x000fea0003800200 */
.L_x_7701:
[----:B------:R-:W-:Y:S02]  /*c840*/  IADD3 R14, P4, P5, R3, R69, R74 ;  /* 0x00000045030e7210 */ /* 0x000fe40007d9e04a */
[----:B------:R-:W-:Y:S02]  /*c850*/  IADD3 R67, P0, P1, R4, R67, R73 ;  /* 0x0000004304437210 */ /* 0x000fe4000791e049 */
[----:B------:R-:W-:Y:S02]  /*c860*/  IADD3 R20, P2, P3, R5, R63, R68 ;  /* 0x0000003f05147210 */ /* 0x000fe40007b5e044 */
[----:B------:R-:W-:Y:S02]  /*c870*/  IADD3.X R62, PT, PT, R59, R62, R72, P4, P5 ;  /* 0x0000003e3b3e7210 */ /* 0x000fe400027ea448 */
[----:B------:R-:W-:Y:S02]  /*c880*/  IADD3 R7, P5, P4, R7, R0, R71 ;  /* 0x0000000007077210 */ /* 0x000fe40007cbe047 */
[----:B-----5:R-:W-:-:S02]  /*c890*/  IADD3.X R53, PT, PT, R58, R65, R70, P0, P1 ;  /* 0x000000413a357210 */ /* 0x020fc400007e2446 */
[----:B------:R-:W-:Y:S02]  /*c8a0*/  IADD3.X R21, PT, PT, R57, R60, R66, P2, P3 ;  /* 0x0000003c39157210 */ /* 0x000fe400017e6442 */
[----:B------:R-:W-:Y:S02]  /*c8b0*/  IADD3 R14, P0, PT, R14, R9, RZ ;  /* 0x000000090e0e7210 */ /* 0x000fe40007f1e0ff */
[----:B------:R-:W-:Y:S02]  /*c8c0*/  IADD3 R0, P1, PT, R67, R6, RZ ;  /* 0x0000000643007210 */ /* 0x000fe40007f3e0ff */
[----:B------:R-:W-:Y:S02]  /*c8d0*/  IADD3 R20, P2, PT, R20, R11, RZ ;  /* 0x0000000b14147210 */ /* 0x000fe40007f5e0ff */
[----:B------:R-:W-:Y:S01]  /*c8e0*/  IADD3 R8, P3, PT, R7, R8, RZ ;  /* 0x0000000807087210 */ /* 0x000fe20007f7e0ff */
[----:B------:R-:W-:Y:S01]  /*c8f0*/  IMAD.X R53, R53, 0x1, R18, P1 ;  /* 0x0000000135357824 */ /* 0x000fe200008e0612 */
[----:B------:R-:W-:-:S02]  /*c900*/  IADD3.X R9, PT, PT, R56, R61, R64, P5, P4 ;  /* 0x0000003d38097210 */ /* 0x000fc40002fe8440 */
[----:B------:R-:W-:Y:S02]  /*c910*/  IADD3.X R15, PT, PT, R62, R19, RZ, P0, !PT ;  /* 0x000000133e0f7210 */ /* 0x000fe400007fe4ff */
[----:B------:R-:W-:Y:S02]  /*c920*/  IADD3.X R21, PT, PT, R21, R16, RZ, P2, !PT ;  /* 0x0000001015157210 */ /* 0x000fe400017fe4ff */
[----:B------:R-:W-:-:S07]  /*c930*/  IADD3.X R9, PT, PT, R9, R10, RZ, P3, !PT ;  /* 0x0000000a09097210 */ /* 0x000fce0001ffe4ff */
.L_x_7655:
[----:B------:R-:W-:Y:S05]  /*c940*/  BSYNC.RECONVERGENT B6 ;  /* 0x0000000000067941 */ /* 0x000fea0003800200 */
.L_x_7654:
        /* <DEDUP_REMOVED lines=9> */
[----:B------:R-:W-:Y:S01]  /*c9e0*/  VIADD R4, R3, 0x10 ;  /* 0x0000001003047836 */ /* 0x000fe20000000000 */
[----:B------:R-:W-:Y:S01]  /*c9f0*/  MOV R23, R9 ;  /* 0x0000000900177202 */ /* 0x000fe20000000f00 */
[----:B------:R-:W3:Y:S01]  /*ca00*/  LDC R13, c[0x0][0x364] ;  /* 0x0000d900ff0d7b82 */ /* 0x000ee20000000800 */
[----:B--2---:R-:W-:-:S02]  /*ca10*/  IMAD R3, R2, R12, R17 ;  /* 0x0000000c02037224 */ /* 0x004fc400078e0211 */
[----:B-1----:R-:W-:Y:S01]  /*ca20*/  LEA R10, R5, R4, 0x18 ;  /* 0x00000004050a7211 */ /* 0x002fe200078ec0ff */
[----:B------:R-:W-:Y:S01]  /*ca30*/  IMAD.MOV.U32 R5, RZ, RZ, R15 ;  /* 0x000000ffff057224 */ /* 0x000fe200078e000f */
[----:B------:R-:W-:Y:S02]  /*ca40*/  MOV R4, R14 ;  /* 0x0000000e00047202 */ /* 0x000fe40000000f00 */
[----:B------:R-:W-:Y:S02]  /*ca50*/  LEA R3, R3, R10, 0x5 ;  /* 0x0000000a03037211 */ /* 0x000fe400078e28ff */
[----:B---3--:R-:W-:-:S03]  /*ca60*/  ISETP.GE.U32.AND P0, PT, R13, 0x2, PT ;  /* 0x000000020d00780c */ /* 0x008fc60003f06070 */
[----:B------:R1:W-:Y:S04]  /*ca70*/  STS.128 [R3], R4 ;  /* 0x0000000403007388 */ /* 0x0003e80000000c00 */
[----:B------:R1:W-:Y:S06]  /*ca80*/  STS.128 [R3+0x10], R20 ;  /* 0x0000101403007388 */ /* 0x0003ec0000000c00 */
[----:B------:R-:W-:Y:S05]  /*ca90*/  @!P0 BRA `(.L_x_7703) ;  /* 0x0000000000848947 */ /* 0x000fea0003800000 */
[----:B-1----:R-:W-:-:S07]  /*caa0*/  MOV R4, R13 ;  /* 0x0000000d00047202 */ /* 0x002fce0000000f00 */
.L_x_7706:
        /* <DEDUP_REMOVED lines=11> */
[----:B------:R-:W1:Y:S04]  /*cb60*/  LDS.128 R4, [R11] ;  /* 0x000000000b047984 */ /* 0x000e680000000c00 */
[----:B------:R-:W2:Y:S01]  /*cb70*/  LDS.128 R24, [R11+0x10] ;  /* 0x000010000b187984 */ /* 0x000ea20000000c00 */
[----:B-1----:R-:W-:Y:S02]  /*cb80*/  IADD3 R0, P2, PT, R6, R0, RZ ;  /* 0x0000000006007210 */ /* 0x002fe40007f5e0ff */
[----:B------:R-:W-:Y:S02]  /*cb90*/  IADD3 R14, P0, PT, R4, R14, RZ ;  /* 0x0000000e040e7210 */ /* 0x000fe40007f1e0ff */
[----:B--2---:R-:W-:Y:S01]  /*cba0*/  IADD3 R8, P4, PT, R26, R8, RZ ;  /* 0x000000081a087210 */ /* 0x004fe20007f9e0ff */
[----:B------:R-:W-:Y:S01]  /*cbb0*/  IMAD.X R53, R7, 0x1, R53, P2 ;  /* 0x0000000107357824 */ /* 0x000fe200010e0635 */
[----:B------:R-:W-:Y:S01]  /*cbc0*/  IADD3 R20, P3, PT, R24, R20, RZ ;  /* 0x0000001418147210 */ /* 0x000fe20007f7e0ff */
[----:B------:R-:W-:Y:S01]  /*cbd0*/  IMAD.MOV.U32 R4, RZ, RZ, R14 ;  /* 0x000000ffff047224 */ /* 0x000fe200078e000e */
[----:B------:R-:W-:Y:S01]  /*cbe0*/  IADD3.X R15, PT, PT, R5, R15, RZ, P0, !PT ;  /* 0x0000000f050f7210 */ /* 0x000fe200007fe4ff */
[----:B------:R-:W-:Y:S01]  /*cbf0*/  IMAD.MOV.U32 R7, RZ, RZ, R53 ;  /* 0x000000ffff077224 */ /* 0x000fe200078e0035 */
[----:B------:R-:W-:-:S02]  /*cc00*/  IADD3.X R9, PT, PT, R27, R9, RZ, P4, !PT ;  /* 0x000000091b097210 */ /* 0x000fc400027fe4ff */
[----:B------:R-:W-:Y:S02]  /*cc10*/  IADD3.X R21, PT, PT, R25, R21, RZ, P3, !PT ;  /* 0x0000001519157210 */ /* 0x000fe40001ffe4ff */
[----:B------:R-:W-:Y:S02]  /*cc20*/  MOV R5, R15 ;  /* 0x0000000f00057202 */ /* 0x000fe40000000f00 */
[----:B------:R-:W-:Y:S02]  /*cc30*/  MOV R6, R0 ;  /* 0x0000000000067202 */ /* 0x000fe40000000f00 */
[----:B------:R-:W-:Y:S02]  /*cc40*/  MOV R22, R8 ;  /* 0x0000000800167202 */ /* 0x000fe40000000f00 */
[----:B------:R-:W-:Y:S01]  /*cc50*/  MOV R23, R9 ;  /* 0x0000000900177202 */ /* 0x000fe20000000f00 */
[----:B------:R1:W-:Y:S04]  /*cc60*/  STS.128 [R3], R4 ;  /* 0x0000000403007388 */ /* 0x0003e80000000c00 */
[----:B------:R1:W-:Y:S02]  /*cc70*/  STS.128 [R3+0x10], R20 ;  /* 0x0000101403007388 */ /* 0x0003e40000000c00 */
.L_x_7705:
[----:B------:R-:W-:Y:S05]  /*cc80*/  BSYNC.RECONVERGENT B0 ;  /* 0x0000000000007941 */ /* 0x000fea0003800200 */
.L_x_7704:
[----:B-1----:R-:W-:Y:S01]  /*cc90*/  IMAD.MOV.U32 R4, RZ, RZ, R19 ;  /* 0x000000ffff047224 */ /* 0x002fe200078e0013 */
[----:B------:R-:W-:Y:S06]  /*cca0*/  @P1 BRA `(.L_x_7706) ;  /* 0xfffffffc00801947 */ /* 0x000fec000383ffff */
.L_x_7703:
        /* <DEDUP_REMOVED lines=11> */
[----:B------:R-:W-:Y:S01]  /*cd60*/  MOV R4, R14 ;  /* 0x0000000e00047202 */ /* 0x000fe20000000f00 */
[----:B------:R-:W-:Y:S01]  /*cd70*/  IMAD.MOV.U32 R5, RZ, RZ, R15 ;  /* 0x000000ffff057224 */ /* 0x000fe200078e000f */
[----:B------:R-:W-:Y:S01]  /*cd80*/  MOV R6, R0 ;  /* 0x0000000000067202 */ /* 0x000fe20000000f00 */
[----:B------:R-:W-:Y:S01]  /*cd90*/  IMAD.MOV.U32 R22, RZ, RZ, R8 ;  /* 0x000000ffff167224 */ /* 0x000fe200078e0008 */
[----:B------:R-:W-:Y:S02]  /*cda0*/  MOV R7, R53 ;  /* 0x0000003500077202 */ /* 0x000fe40000000f00 */
[----:B------:R-:W-:-:S02]  /*cdb0*/  MOV R23, R9 ;  /* 0x0000000900177202 */ /* 0x000fc40000000f00 */
[----:B------:R-:W-:Y:S01]  /*cdc0*/  ISETP.GE.U32.AND P0, PT, R12, 0x40, PT ;  /* 0x000000400c00780c */ /* 0x000fe20003f06070 */
[----:B-1----:R-:W-:-:S06]  /*cdd0*/  ULEA UR4, UR5, UR4, 0x18 ;  /* 0x0000000405047291 */ /* 0x002fcc000f8ec0ff */
[----:B------:R-:W-:Y:S01]  /*cde0*/  LEA R11, R3, UR4, 0x5 ;  /* 0x00000004030b7c11 */ /* 0x000fe2000f8e28ff */
[----:B------:R-:W-:-:S04]  /*cdf0*/  HFMA2 R3, -RZ, RZ, 0, 1.9073486328125e-06 ;  /* 0x00000020ff037431 */ /* 0x000fc800000001ff */
[----:B------:R1:W-:Y:S04]  /*ce00*/  STS.128 [R11], R4 ;  /* 0x000000040b007388 */ /* 0x0003e80000000c00 */
[----:B------:R1:W-:Y:S01]  /*ce10*/  STS.128 [R11+0x10], R20 ;  /* 0x000010140b007388 */ /* 0x0003e20000000c00 */
[----:B------:R-:W-:Y:S05]  /*ce20*/  @!P0 BRA `(.L_x_7708) ;  /* 0x0000000000808947 */ /* 0x000fea0003800000 */
[----:B-1----:R-:W-:-:S07]  /*ce30*/  IMAD.MOV.U32 R4, RZ, RZ, R12 ;  /* 0x000000ffff047224 */ /* 0x002fce00078e000c */
.L_x_7711:
        /* <DEDUP_REMOVED lines=19> */
[----:B------:R-:W-:Y:S01]  /*cf70*/  IMAD.X R9, R27, 0x1, R9, P4 ;  /* 0x000000011b097824 */ /* 0x000fe200020e0609 */
[----:B------:R-:W-:-:S02]  /*cf80*/  IADD3.X R21, PT, PT, R25, R21, RZ, P3, !PT ;  /* 0x0000001519157210 */ /* 0x000fc40001ffe4ff */
[----:B------:R-:W-:Y:S01]  /*cf90*/  MOV R4, R14 ;  /* 0x0000000e00047202 */ /* 0x000fe20000000f00 */
[----:B------:R-:W-:Y:S01]  /*cfa0*/  IMAD.MOV.U32 R23, RZ, RZ, R9 ;  /* 0x000000ffff177224 */ /* 0x000fe200078e0009 */
[----:B------:R-:W-:Y:S02]  /*cfb0*/  MOV R5, R15 ;  /* 0x0000000f00057202 */ /* 0x000fe40000000f00 */
[----:B------:R-:W-:Y:S02]  /*cfc0*/  MOV R7, R53 ;  /* 0x0000003500077202 */ /* 0x000fe40000000f00 */
[----:B------:R-:W-:-:S03]  /*cfd0*/  MOV R22, R8 ;  /* 0x0000000800167202 */ /* 0x000fc60000000f00 */
[----:B------:R1:W-:Y:S04]  /*cfe0*/  STS.128 [R11], R4 ;  /* 0x000000040b007388 */ /* 0x0003e80000000c00 */
[----:B------:R1:W-:Y:S02]  /*cff0*/  STS.128 [R11+0x10], R20 ;  /* 0x000010140b007388 */ /* 0x0003e40000000c00 */
.L_x_7710:
[----:B------:R-:W-:Y:S05]  /*d000*/  BSYNC.RECONVERGENT B0 ;  /* 0x0000000000007941 */ /* 0x000fea0003800200 */
.L_x_7709:
[----:B-1----:R-:W-:Y:S01]  /*d010*/  MOV R4, R16 ;  /* 0x0000001000047202 */ /* 0x002fe20000000f00 */
[----:B------:R-:W-:Y:S06]  /*d020*/  @P1 BRA `(.L_x_7711) ;  /* 0xfffffffc00841947 */ /* 0x000fec000383ffff */
.L_x_7708:
[----:B------:R-:W-:Y:S01]  /*d030*/  ISETP.GE.U32.AND P0, PT, R3, 0x2, PT ;  /* 0x000000020300780c */ /* 0x000fe20003f06070 */
[----:B------:R-:W-:Y:S05]  /*d040*/  WARPSYNC.ALL ;  /* 0x0000000000007948 */ /* 0x000fea0003800000 */
[----:B------:R-:W-:Y:S07]  /*d050*/  BAR.SYNC.DEFER_BLOCKING 0x0 ;  /* 0x0000000000007b1d */ /* 0x000fee0000010000 */
[----:B------:R-:W-:Y:S05]  /*d060*/  @!P0 BRA `(.L_x_7707) ;  /* 0x0000000000508947 */ /* 0x000fea0003800000 */
[----:B-1----:R-:W-:-:S07]  /*d070*/  HFMA2 R4, -RZ, RZ, 0, 5.9604644775390625e-08 ;  /* 0x00000001ff047431 */ /* 0x002fce00000001ff */
.L_x_7712:
[----:B------:R-:W1:Y:S04]  /*d080*/  SHFL.DOWN PT, R11, R20, R4, 0x1f ;  /* 0x08001f04140b7589 */ /* 0x000e6800000e0000 */
[----:B------:R-:W2:Y:S04]  /*d090*/  SHFL.DOWN PT, R5, R14, R4, 0x1f ;  /* 0x08001f040e057589 */ /* 0x000ea800000e0000 */
[----:B------:R-:W3:Y:S04]  /*d0a0*/  SHFL.DOWN PT, R7, R0, R4, 0x1f ;  /* 0x08001f0400077589 */ /* 0x000ee800000e0000 */
[----:B------:R-:W4:Y:S04]  /*d0b0*/  SHFL.DOWN PT, R13, R8, R4, 0x1f ;  /* 0x08001f04080d7589 */ /* 0x000f2800000e0000 */
[----:B------:R-:W5:Y:S04]  /*d0c0*/  SHFL.DOWN PT, R6, R15, R4, 0x1f ;  /* 0x08001f040f067589 */ /* 0x000f6800000e0000 */
[----:B------:R-:W0:Y:S04]  /*d0d0*/  SHFL.DOWN PT, R10, R53, R4, 0x1f ;  /* 0x08001f04350a7589 */ /* 0x000e2800000e0000 */
[----:B------:R-:W0:Y:S01]  /*d0e0*/  SHFL.DOWN PT, R12, R21, R4, 0x1f ;  /* 0x08001f04150c7589 */ /* 0x000e2200000e0000 */
[----:B-1----:R-:W-:-:S03]  /*d0f0*/  IADD3 R20, P3, PT, R11, R20, RZ ;  /* 0x000000140b147210 */ /* 0x002fc60007f7e0ff */
[----:B------:R1:W0:Y:S01]  /*d100*/  SHFL.DOWN PT, R16, R9, R4, 0x1f ;  /* 0x08001f0409107589 */ /* 0x00022200000e0000 */
[----:B--2---:R-:W-:Y:S02]  /*d110*/  IADD3 R14, P1, PT, R5, R14, RZ ;  /* 0x0000000e050e7210 */ /* 0x004fe40007f3e0ff */
[----:B---3--:R-:W-:Y:S02]  /*d120*/  IADD3 R0, P2, PT, R7, R0, RZ ;  /* 0x0000000007007210 */ /* 0x008fe40007f5e0ff */
[----:B----4-:R-:W-:Y:S01]  /*d130*/  IADD3 R8, P4, PT, R13, R8, RZ ;  /* 0x000000080d087210 */ /* 0x010fe20007f9e0ff */
[----:B-1----:R-:W-:Y:S01]  /*d140*/  IMAD.SHL.U32 R4, R4, 0x2, RZ ;  /* 0x0000000204047824 */ /* 0x002fe200078e00ff */
[----:B-----5:R-:W-:-:S04]  /*d150*/  IADD3.X R15, PT, PT, R6, R15, RZ, P1, !PT ;  /* 0x0000000f060f7210 */ /* 0x020fc80000ffe4ff */
[----:B------:R-:W-:Y:S02]  /*d160*/  ISETP.GE.AND P0, PT, R4, R3, PT ;  /* 0x000000030400720c */ /* 0x000fe40003f06270 */
[----:B0-----:R-:W-:Y:S01]  /*d170*/  IADD3.X R53, PT, PT, R10, R53, RZ, P2, !PT ;  /* 0x000000350a357210 */ /* 0x001fe200017fe4ff */
[----:B------:R-:W-:Y:S01]  /*d180*/  IMAD.X R21, R12, 0x1, R21, P3 ;  /* 0x000000010c157824 */ /* 0x000fe200018e0615 */
[----:B------:R-:W-:-:S09]  /*d190*/  IADD3.X R9, PT, PT, R16, R9, RZ, P4, !PT ;  /* 0x0000000910097210 */ /* 0x000fd200027fe4ff */
[----:B------:R-:W-:Y:S05]  /*d1a0*/  @!P0 BRA `(.L_x_7712) ;  /* 0xfffffffc00b48947 */ /* 0x000fea000383ffff */
.L_x_7707:
[----:B------:R-:W2:Y:S01]  /*d1b0*/  LDCU UR6, c[0x0][0x564] ;  /* 0x0000ac80ff0677ac */ /* 0x000ea20008000800 */
[----:B------:R-:W-:Y:S01]  /*d1c0*/  MOV R25, RZ ;  /* 0x000000ff00197202 */ /* 0x000fe20000000f00 */
[----:B--2---:R-:W-:-:S04]  /*d1d0*/  UIADD3 UR5, UPT, UPT, UR6, -0x1, URZ ;  /* 0xffffffff06057890 */ /* 0x004fc8000fffe0ff */
[----:B------:R-:W-:-:S04]  /*d1e0*/  UISETP.LT.U32.AND UP0, UPT, UR5, 0x18, UPT ;  /* 0x000000180500788c */ /* 0x000fc8000bf01070 */
[----:B------:R-:W-:Y:S02]  /*d1f0*/  USEL UR4, UR5, 0x18, UP0 ;  /* 0x0000001805047887 */ /* 0x000fe40008000000 */
[----:B------:R-:W-:Y:S02]  /*d200*/  UISETP.NE.AND UP0, UPT, UR6, URZ, UPT ;  /* 0x000000ff0600728c */ /* 0x000fe4000bf05270 */
[----:B------:R-:W-:-:S07]  /*d210*/  UIADD3 UR4, UPT, UPT, UR4, 0x1, URZ ;  /* 0x0000000104047890 */ /* 0x000fce000fffe0ff */
[----:B------:R-:W-:Y:S05]  /*d220*/  BRA.U !UP0, `(.L_x_7713) ;  /* 0x0000001108487547 */ /* 0x000fea000b800000 */
[----:B------:R-:W2:Y:S01]  /*d230*/  LDCU.64 UR8, c[0x0][0x568] ;  /* 0x0000ad00ff0877ac */ /* 0x000ea20008000a00 */
[----:B-1----:R-:W-:Y:S01]  /*d240*/  MOV R5, R83 ;  /* 0x0000005300057202 */ /* 0x002fe20000000f00 */
[----:B------:R-:W-:Y:S01]  /*d250*/  IMAD.MOV.U32 R4, RZ, RZ, RZ ;  /* 0x000000ffff047224 */ /* 0x000fe200078e00ff */
[----:B------:R-:W1:Y:S01]  /*d260*/  LDCU UR7, c[0x0][0x570] ;  /* 0x0000ae00ff0777ac */ /* 0x000e620008000800 */
[----:B------:R-:W3:Y:S01]  /*d270*/  LDCU UR6, c[0x0][0x694] ;  /* 0x0000d280ff0677ac */ /* 0x000ee20008000800 */
[----:B------:R-:W-:Y:S01]  /*d280*/  UISETP.NE.AND UP1, UPT, UR5, URZ, UPT ;  /* 0x000000ff0500728c */ /* 0x000fe2000bf25270 */
[----:B--2---:R-:W-:-:S05]  /*d290*/  IMAD.HI.U32 R4, R83, UR9, R4 ;  /* 0x0000000953047c27 */ /* 0x004fca000f8e0004 */
[----:B-1----:R-:W-:-:S04]  /*d2a0*/  SHF.R.U32.HI R5, RZ, UR7, R4 ;  /* 0x00000007ff057c19 */ /* 0x002fc80008011604 */
        /* <DEDUP_REMOVED lines=266> */
.L_x_7713:
[----:B------:R-:W-:Y:S01]  /*e350*/  IMAD.MOV.U32 R24, RZ, RZ, RZ ;  /* 0x000000ffff187224 */ /* 0x000fe200078e00ff */
[----:B------:R-:W-:Y:S06]  /*e360*/  BRA.U !UP0, `(.L_x_7714) ;  /* 0x0000001108487547 */ /* 0x000fec000b800000 */
[----:B------:R-:W2:Y:S01]  /*e370*/  LDCU.64 UR8, c[0x0][0x568] ;  /* 0x0000ad00ff0877ac */ /* 0x000ea20008000a00 */
[----:B-1----:R-:W-:Y:S02]  /*e380*/  IADD3 R5, PT, PT, R83, 0x1, RZ ;  /* 0x0000000153057810 */ /* 0x002fe40007ffe0ff */
[----:B------:R-:W-:Y:S01]  /*e390*/  MOV R4, RZ ;  /* 0x000000ff00047202 */ /* 0x000fe20000000f00 */
[----:B------:R-:W1:Y:S01]  /*e3a0*/  LDCU UR6, c[0x0][0x570] ;  /* 0x0000ae00ff0677ac */ /* 0x000e620008000800 */
[----:B------:R-:W3:Y:S01]  /*e3b0*/  LDCU UR7, c[0x0][0x694] ;  /* 0x0000d280ff0777ac */ /* 0x000ee20008000800 */
[----:B------:R-:W-:Y:S02]  /*e3c0*/  UISETP.NE.AND UP1, UPT, UR5, URZ, UPT ;  /* 0x000000ff0500728c */ /* 0x000fe4000bf25270 */
[----:B--2---:R-:W-:-:S05]  /*e3d0*/  IMAD.HI.U32 R6, R5, UR9, R4 ;  /* 0x0000000905067c27 */ /* 0x004fca000f8e0004 */
[----:B-1----:R-:W-:-:S05]  /*e3e0*/  SHF.R.U32.HI R7, RZ, UR6, R6 ;  /* 0x00000006ff077c19 */ /* 0x002fca0008011606 */
        /* <DEDUP_REMOVED lines=266> */
.L_x_7714:
[----:B-1----:R-:W-:Y:S01]  /*f490*/  MOV R23, RZ ;  /* 0x000000ff00177202 */ /* 0x002fe20000000f00 */
        /* <DEDUP_REMOVED lines=275> */
.L_x_7715:
        /* <DEDUP_REMOVED lines=276> */
.L_x_7716:
        /* <DEDUP_REMOVED lines=293> */
.L_x_7718:
        /* <DEDUP_REMOVED lines=276> */
.L_x_7719:
        /* <DEDUP_REMOVED lines=276> */
.L_x_7720:
        /* <DEDUP_REMOVED lines=276> */
.L_x_7721:
        /* <DEDUP_REMOVED lines=18> */
[----:B------:R-:W-:Y:S01]  /*15e40*/  MOV R52, R0 ;  /* 0x0000000000347202 */ /* 0x000fe20000000f00 */
[----:B-1----:R-:W-:-:S10]  /*15e50*/  IMAD R3, R10, UR4, R3 ;  /* 0x000000040a037c24 */ /* 0x002fd4000f8e0203 */
[----:B---3--:R-:W-:Y:S01]  /*15e60*/  @!P0 IMAD R3, R3, UR5, R17 ;  /* 0x0000000503038c24 */ /* 0x008fe2000f8e0211 */
[----:B------:R-:W-:-:S03]  /*15e70*/  PLOP3.LUT P0, PT, PT, PT, PT, 0x80, 0x8 ;  /* 0x000000000008781c */ /* 0x000fc60003f0f070 */
[----:B--2---:R-:W-:-:S05]  /*15e80*/  IMAD.WIDE.U32 R6, R3, 0x20, R6 ;  /* 0x0000002003067825 */ /* 0x004fca00078e0006 */
[----:B------:R1:W-:Y:S04]  /*15e90*/  STG.E.64 desc[UR36][R6.64], R14 ;  /* 0x0000000e06007986 */ /* 0x0003e8000c101b24 */
[----:B------:R1:W-:Y:S04]  /*15ea0*/  STG.E.64 desc[UR36][R6.64+0x8], R52 ;  /* 0x0000083406007986 */ /* 0x0003e8000c101b24 */
[----:B------:R1:W-:Y:S04]  /*15eb0*/  STG.E.64 desc[UR36][R6.64+0x10], R20 ;  /* 0x0000101406007986 */ /* 0x0003e8000c101b24 */
[----:B------:R1:W-:Y:S02]  /*15ec0*/  STG.E.64 desc[UR36][R6.64+0x18], R8 ;  /* 0x0000180806007986 */ /* 0x0003e4000c101b24 */
.L_x_7723:
[----:B------:R-:W-:Y:S05]  /*15ed0*/  BSYNC.RECONVERGENT B0 ;  /* 0x0000000000007941 */ /* 0x000fea0003800200 */
.L_x_7722:
        /* <DEDUP_REMOVED lines=14> */
[----:B-1----:R-:W1:Y:S01]  /*15fc0*/  S2R R9, SR_LANEID ;  /* 0x0000000000097919 */ /* 0x002e620000000000 */
        /* <DEDUP_REMOVED lines=20> */
.L_x_7725:
[----:B------:R-:W-:Y:S05]  /*16110*/  BSYNC.RECONVERGENT B0 ;  /* 0x0000000000007941 */ /* 0x000fea0003800200 */
.L_x_7724:
        /* <DEDUP_REMOVED lines=37> */
[----:B------:R-:W-:Y:S01]  /*16370*/  IMAD.MOV.U32 R16, RZ, RZ, R11 ;  /* 0x000000ffff107224 */ /* 0x000fe200078e000b */
[----:B------:R-:W-:Y:S01]  /*16380*/  MOV R6, UR10 ;  /* 0x0000000a00067c02 */ /* 0x000fe20008000f00 */
[----:B------:R-:W-:Y:S01]  /*16390*/  IMAD.U32 R18, RZ, RZ, UR10 ;  /* 0x0000000aff127e24 */ /* 0x000fe2000f8e00ff */
[----:B------:R-:W-:Y:S01]  /*163a0*/  MOV R7, UR11 ;  /* 0x0000000b00077c02 */ /* 0x000fe20008000f00 */
[----:B------:R-:W-:Y:S01]  /*163b0*/  IMAD.U32 R3, RZ, RZ, UR11 ;  /* 0x0000000bff037e24 */ /* 0x000fe2000f8e00ff */
[----:B------:R-:W-:Y:S01]  /*163c0*/  MOV R19, UR11 ;  /* 0x0000000b00137c02 */ /* 0x000fe20008000f00 */
[----:B------:R-:W3:Y:S01]  /*163d0*/  LDC.64 R28, c[0x0][0x780] ;  /* 0x0001e000ff1c7b82 */ /* 0x000ee20000000a00 */
[----:B------:R-:W-:Y:S01]  /*163e0*/  MOV R0, UR10 ;  /* 0x0000000a00007c02 */ /* 0x000fe20008000f00 */
[----:B-1----:R-:W-:-:S02]  /*163f0*/  IMAD R31, R10, UR7, RZ ;  /* 0x000000070a1f7c24 */ /* 0x002fc4000f8e02ff */
[----:B--2---:R-:W-:-:S07]  /*16400*/  IMAD R33, R33, UR5, RZ ;  /* 0x0000000521217c24 */ /* 0x004fce000f8e02ff */
.L_x_7730:
[----:B------:R-:W-:-:S05]  /*16410*/  IADD3 R11, PT, PT, R31, R16, RZ ;  /* 0x000000101f0b7210 */ /* 0x000fca0007ffe0ff */
[----:B---3--:R-:W-:-:S05]  /*16420*/  IMAD.WIDE.U32 R10, R11, 0x20, R28 ;  /* 0x000000200b0a7825 */ /* 0x008fca00078e001c */
[----:B------:R-:W2:Y:S04]  /*16430*/  LDG.E.64 R12, desc[UR36][R10.64] ;  /* 0x000000240a0c7981 */ /* 0x000ea8000c1e1b00 */
[----:B------:R-:W3:Y:S04]  /*16440*/  LDG.E.64 R26, desc[UR36][R10.64+0x18] ;  /* 0x000018240a1a7981 */ /* 0x000ee8000c1e1b00 */
[----:B------:R-:W4:Y:S04]  /*16450*/  LDG.E.64 R14, desc[UR36][R10.64+0x8] ;  /* 0x000008240a0e7981 */ /* 0x000f28000c1e1b00 */
[----:B------:R-:W5:Y:S01]  /*16460*/  LDG.E.64 R20, desc[UR36][R10.64+0x10] ;  /* 0x000010240a147981 */ /* 0x000f62000c1e1b00 */
[----:B------:R-:W-:-:S04]  /*16470*/  IADD3 R16, PT, PT, R33, R16, RZ ;  /* 0x0000001021107210 */ /* 0x000fc80007ffe0ff */
        /* <DEDUP_REMOVED lines=11> */
.L_x_7729:
[----:B------:R-:W-:Y:S05]  /*16530*/  BRA `(.L_x_7728) ;  /* 0x00000000009c7947 */ /* 0x000fea0003800000 */
.L_x_7727:
        /* <DEDUP_REMOVED lines=15> */
[----:B------:R-:W-:Y:S02]  /*16630*/  MOV R19, UR11 ;  /* 0x0000000b00137c02 */ /* 0x000fe40008000f00 */
[----:B------:R-:W-:Y:S01]  /*16640*/  MOV R0, UR10 ;  /* 0x0000000a00007c02 */ /* 0x000fe20008000f00 */
[----:B------:R-:W3:Y:S01]  /*16650*/  LDC.64 R28, c[0x0][0x780] ;  /* 0x0001e000ff1c7b82 */ /* 0x000ee20000000a00 */
[----:B------:R-:W-:-:S07]  /*16660*/  MOV R31, R2 ;  /* 0x00000002001f7202 */ /* 0x000fce0000000f00 */
[----:B------:R-:W4:Y:S01]  /*16670*/  LDC R32, c[0x0][0x364] ;  /* 0x0000d900ff207b82 */ /* 0x000f220000000800 */
[----:B-1----:R-:W-:-:S07]  /*16680*/  IMAD R16, R10, UR5, RZ ;  /* 0x000000050a107c24 */ /* 0x002fce000f8e02ff */
.L_x_7731:
[----:B------:R-:W-:-:S05]  /*16690*/  IADD3 R10, PT, PT, R16, R31, RZ ;  /* 0x0000001f100a7210 */ /* 0x000fca0007ffe0ff */
[----:B--2---:R-:W-:-:S04]  /*166a0*/  IMAD R11, R10, R30, R17 ;  /* 0x0000001e0a0b7224 */ /* 0x004fc800078e0211 */
[----:B---3--:R-:W-:-:S05]  /*166b0*/  IMAD.WIDE.U32 R10, R11, 0x20, R28 ;  /* 0x000000200b0a7825 */ /* 0x008fca00078e001c */
[----:B------:R-:W2:Y:S04]  /*166c0*/  LDG.E.64 R12, desc[UR36][R10.64] ;  /* 0x000000240a0c7981 */ /* 0x000ea8000c1e1b00 */
[----:B------:R-:W3:Y:S04]  /*166d0*/  LDG.E.64 R20, desc[UR36][R10.64+0x10] ;  /* 0x000010240a147981 */ /* 0x000ee8000c1e1b00 */
[----:B------:R-:W5:Y:S04]  /*166e0*/  LDG.E.64 R14, desc[UR36][R10.64+0x8] ;  /* 0x000008240a0e7981 */ /* 0x000f68000c1e1b00 */
[----:B------:R-:W5:Y:S01]  /*166f0*/  LDG.E.64 R26, desc[UR36][R10.64+0x18] ;  /* 0x000018240a1a7981 */ /* 0x000f62000c1e1b00 */
[----:B----4-:R-:W-:-:S02]  /*16700*/  IADD3 R31, PT, PT, R32, R31, RZ ;  /* 0x0000001f201f7210 */ /* 0x010fc40007ffe0ff */
[----:B--2---:R-:W-:-:S05]  /*16710*/  IADD3 R8, P1, PT, R12, R8, RZ ;  /* 0x000000080c087210 */ /* 0x004fca0007f3e0ff */
[----:B------:R-:W-:Y:S01]  /*16720*/  IMAD.X R9, R13, 0x1, R9, P1 ;  /* 0x000000010d097824 */ /* 0x000fe200008e0609 */
[----:B------:R-:W-:Y:S02]  /*16730*/  ISETP.GE.U32.AND P1, PT, R31, UR7, PT ;  /* 0x000000071f007c0c */ /* 0x000fe4000bf26070 */
[----:B---3--:R-:W-:Y:S02]  /*16740*/  IADD3 R18, P3, PT, R20, R18, RZ ;  /* 0x0000001214127210 */ /* 0x008fe40007f7e0ff */
[----:B-----5:R-:W-:Y:S02]  /*16750*/  IADD3 R6, P2, PT, R14, R6, RZ ;  /* 0x000000060e067210 */ /* 0x020fe40007f5e0ff */
[----:B------:R-:W-:Y:S01]  /*16760*/  IADD3 R0, P4, PT, R26, R0, RZ ;  /* 0x000000001a007210 */ /* 0x000fe20007f9e0ff */
[----:B------:R-:W-:Y:S01]  /*16770*/  IMAD.X R19, R21, 0x1, R19, P3 ;  /* 0x0000000115137824 */ /* 0x000fe200018e0613 */
[----:B------:R-:W-:Y:S02]  /*16780*/  IADD3.X R7, PT, PT, R15, R7, RZ, P2, !PT ;  /* 0x000000070f077210 */ /* 0x000fe400017fe4ff */
[----:B------:R-:W-:-:S03]  /*16790*/  IADD3.X R3, PT, PT, R27, R3, RZ, P4, !PT ;  /* 0x000000031b037210 */ /* 0x000fc600027fe4ff */
[----:B------:R-:W-:Y:S06]  /*167a0*/  @!P1 BRA `(.L_x_7731) ;  /* 0xfffffffc00b89947 */ /* 0x000fec000383ffff */
.L_x_7728:
[----:B------:R-:W-:Y:S05]  /*167b0*/  BSYNC.RECONVERGENT B0 ;  /* 0x0000000000007941 */ /* 0x000fea0003800200 */
.L_x_7726:
[----:B------:R-:W1:Y:S01]  /*167c0*/  LDCU UR5, c[0x0][0x360] ;  /* 0x00006c00ff0577ac */ /* 0x000e620008000800 */
[----:B------:R-:W-:Y:S01]  /*167d0*/  IMAD.MOV.U32 R11, RZ, RZ, R7 ;  /* 0x000000ffff0b7224 */ /* 0x000fe200078e0007 */
[----:B------:R-:W-:Y:S01]  /*167e0*/  MOV R12, R18 ;  /* 0x00000012000c7202 */ /* 0x000fe20000000f00 */
[----:B------:R-:W-:Y:S01]  /*167f0*/  IMAD.MOV.U32 R14, RZ, RZ, R0 ;  /* 0x000000ffff0e7224 */ /* 0x000fe200078e0000 */
[----:B------:R-:W-:Y:S01]  /*16800*/  UIADD3 UR4, UPT, UPT, UR4, 0x10, URZ ;  /* 0x0000001004047890 */ /* 0x000fe2000fffe0ff */
[----:B------:R-:W-:Y:S02]  /*16810*/  MOV R13, R19 ;  /* 0x00000013000d7202 */ /* 0x000fe40000000f00 */
[----:B------:R-:W-:Y:S01]  /*16820*/  MOV R15, R3 ;  /* 0x00000003000f7202 */ /* 0x000fe20000000f00 */
[----:B------:R-:W-:Y:S01]  /*16830*/  ULEA UR8, UR6, UR4, 0x18 ;  /* 0x0000000406087291 */ /* 0x000fe2000f8ec0ff */
[----:B------:R-:W2:Y:S01]  /*16840*/  LDCU UR6, c[0x0][0x364] ;  /* 0x00006c80ff0677ac */ /* 0x000ea20008000800 */
[----:B-1----:R-:W-:-:S05]  /*16850*/  IMAD R10, R2, UR5, R17 ;  /* 0x00000005020a7c24 */ /* 0x002fca000f8e0211 */
[----:B------:R-:W-:Y:S02]  /*16860*/  LEA R21, R10, UR8, 0x5 ;  /* 0x000000080a157c11 */ /* 0x000fe4000f8e28ff */
[----:B------:R-:W-:-:S03]  /*16870*/  MOV R10, R6 ;  /* 0x00000006000a7202 */ /* 0x000fc60000000f00 */
[----:B------:R1:W-:Y:S01]  /*16880*/  STS.128 [R21+0x10], R12 ;  /* 0x0000100c15007388 */ /* 0x0003e20000000c00 */
[----:B--2---:R-:W-:-:S03]  /*16890*/  UISETP.GE.U32.AND UP0, UPT, UR6, 0x2, UPT ;  /* 0x000000020600788c */ /* 0x004fc6000bf06070 */
[----:B------:R1:W-:Y:S06]  /*168a0*/  STS.128 [R21], R8 ;  /* 0x0000000815007388 */ /* 0x0003ec0000000c00 */
[----:B------:R-:W-:Y:S05]  /*168b0*/  BRA.U !UP0, `(.L_x_7732) ;  /* 0x0000000108807547 */ /* 0x000fea000b800000 */
[----:B------:R-:W-:-:S05]  /*168c0*/  UMOV UR4, UR6 ;  /* 0x0000000600047c82 */ /* 0x000fca0008000000 */
.L_x_7735:
        /* <DEDUP_REMOVED lines=8> */
[----:B------:R-:W-:-:S05]  /*16950*/  LEA R10, R10, UR8, 0x5 ;  /* 0x000000080a0a7c11 */ /* 0x000fca000f8e28ff */
[----:B------:R-:W1:Y:S04]  /*16960*/  LDS.128 R28, [R10+0x10] ;  /* 0x000010000a1c7984 */ /* 0x000e680000000c00 */
[----:B------:R-:W2:Y:S01]  /*16970*/  LDS.128 R12, [R10] ;  /* 0x000000000a0c7984 */ /* 0x000ea20000000c00 */
        /* <DEDUP_REMOVED lines=8> */
[----:B------:R-:W-:Y:S01]  /*16a00*/  IADD3.X R19, PT, PT, R29, R19, RZ, P3, !PT ;  /* 0x000000131d137210 */ /* 0x000fe20001ffe4ff */
[----:B------:R-:W-:Y:S01]  /*16a10*/  IMAD.X R9, R13, 0x1, R9, P1 ;  /* 0x000000010d097824 */ /* 0x000fe200008e0609 */
[----:B------:R-:W-:-:S02]  /*16a20*/  MOV R10, R6 ;  /* 0x00000006000a7202 */ /* 0x000fc40000000f00 */
[----:B------:R-:W-:Y:S02]  /*16a30*/  MOV R11, R7 ;  /* 0x00000007000b7202 */ /* 0x000fe40000000f00 */
[----:B------:R-:W-:Y:S02]  /*16a40*/  MOV R13, R19 ;  /* 0x00000013000d7202 */ /* 0x000fe40000000f00 */
[----:B------:R-:W-:Y:S01]  /*16a50*/  MOV R14, R0 ;  /* 0x00000000000e7202 */ /* 0x000fe20000000f00 */
[----:B------:R1:W-:Y:S04]  /*16a60*/  STS.128 [R21], R8 ;  /* 0x0000000815007388 */ /* 0x0003e80000000c00 */
[----:B------:R1:W-:Y:S02]  /*16a70*/  STS.128 [R21+0x10], R12 ;  /* 0x0000100c15007388 */ /* 0x0003e40000000c00 */
.L_x_7734:
[----:B------:R-:W-:Y:S05]  /*16a80*/  BSYNC.RECONVERGENT B0 ;  /* 0x0000000000007941 */ /* 0x000fea0003800200 */
.L_x_7733:
[----:B------:R-:W-:-:S03]  /*16a90*/  UISETP.GT.U32.AND UP0, UPT, UR4, 0x3, UPT ;  /* 0x000000030400788c */ /* 0x000fc6000bf04070 */
[----:B------:R-:W-:-:S06]  /*16aa0*/  UMOV UR4, UR7 ;  /* 0x0000000700047c82 */ /* 0x000fcc0008000000 */
[----:B------:R-:W-:Y:S05]  /*16ab0*/  BRA.U UP0, `(.L_x_7735) ;  /* 0xfffffffd00847547 */ /* 0x000fea000b83ffff */
.L_x_7732:
[----:B------:R-:W2:Y:S02]  /*16ac0*/  LDCU UR4, c[0x0][0x3a8] ;  /* 0x00007500ff0477ac */ /* 0x000ea40008000800 */
[----:B--2---:R-:W-:-:S09]  /*16ad0*/  UISETP.NE.AND UP0, UPT, UR4, URZ, UPT ;  /* 0x000000ff0400728c */ /* 0x004fd2000bf05270 */
[----:B------:R-:W-:Y:S05]  /*16ae0*/  BRA.U !UP0, `(.L_x_7736) ;  /* 0x0000000508107547 */ /* 0x000fea000b800000 */
[----:B------:R-:W-:Y:S02]  /*16af0*/  UISETP.GE.U32.AND UP0, UPT, UR5, 0x21, UPT ;  /* 0x000000210500788c */ /* 0x000fe4000bf06070 */
[----:B------:R-:W-:-:S07]  /*16b00*/  UMOV UR4, UR5 ;  /* 0x0000000500047c82 */ /* 0x000fce0008000000 */
[----:B------:R-:W-:Y:S05]  /*16b10*/  BRA.U !UP0, `(.L_x_7737) ;  /* 0x0000000108a87547 */ /* 0x000fea000b800000 */
[----:B-1----:R-:W-:Y:S01]  /*16b20*/  MOV R10, R6 ;  /* 0x00000006000a7202 */ /* 0x002fe20000000f00 */
[----:B------:R-:W-:Y:S01]  /*16b30*/  IMAD.MOV.U32 R12, RZ, RZ, R18 ;  /* 0x000000ffff0c7224 */ /* 0x000fe200078e0012 */
[----:B------:R-:W-:Y:S01]  /*16b40*/  MOV R11, R7 ;  /* 0x00000007000b7202 */ /* 0x000fe20000000f00 */
[----:B------:R-:W-:Y:S01]  /*16b50*/  IMAD.MOV.U32 R15, RZ, RZ, R3 ;  /* 0x000000ffff0f7224 */ /* 0x000fe200078e0003 */
[----:B------:R-:W-:Y:S01]  /*16b60*/  MOV R13, R19 ;  /* 0x00000013000d7202 */ /* 0x000fe20000000f00 */
[----:B------:R-:W-:Y:S01]  /*16b70*/  UISETP.GE.U32.AND UP0, UPT, UR5, 0x40, UPT ;  /* 0x000000400500788c */ /* 0x000fe2000bf06070 */
[----:B------:R-:W-:Y:S01]  /*16b80*/  MOV R14, R0 ;  /* 0x00000000000e7202 */ /* 0x000fe20000000f00 */
[----:B------:R2:W-:Y:S01]  /*16b90*/  STS.128 [R21], R8 ;  /* 0x0000000815007388 */ /* 0x0005e20000000c00 */
[----:B------:R-:W-:-:S03]  /*16ba0*/  UMOV UR4, 0x20 ;  /* 0x0000002000047882 */ /* 0x000fc60000000000 */
[----:B------:R2:W-:Y:S03]  /*16bb0*/  STS.128 [R21+0x10], R12 ;  /* 0x0000100c15007388 */ /* 0x0005e60000000c00 */
[----:B------:R-:W-:Y:S05]  /*16bc0*/  BRA.U !UP0, `(.L_x_7737) ;  /* 0x00000001087c7547 */ /* 0x000fea000b800000 */
[----:B------:R-:W-:-:S07]  /*16bd0*/  MOV R2, UR5 ;  /* 0x0000000500027c02 */ /* 0x000fce0008000f00 */
.L_x_7740:
[----:B------:R-:W-:Y:S01]  /*16be0*/  SHF.R.U32.HI R16, RZ, 0x1, R2 ;  /* 0x00000001ff107819 */ /* 0x000fe20000011602 */
[----:B------:R-:W-:Y:S01]  /*16bf0*/  BAR.SYNC.DEFER_BLOCKING 0x0 ;  /* 0x0000000000007b1d */ /* 0x000fe20000010000 */
[----:B------:R-:W-:Y:S02]  /*16c00*/  ISETP.GT.U32.AND P2, PT, R2, 0x7f, PT ;  /* 0x0000007f0200780c */ /* 0x000fe40003f44070 */
[----:B-12---:R-:W-:-:S03]  /*16c10*/  IADD3 R10, PT, PT, R16, R17, RZ ;  /* 0x00000011100a7210 */ /* 0x006fc60007ffe0ff */
[----:B------:R-:W-:Y:S01]  /*16c20*/  BSSY.RECONVERGENT B0, `(.L_x_7738) ;  /* 0x0000017000007945 */ /* 0x000fe20003800200 */
[----:B------:R-:W-:-:S04]  /*16c30*/  ISETP.GE.U32.AND P1, PT, R10, UR5, PT ;  /* 0x000000050a007c0c */ /* 0x000fc8000bf26070 */
[----:B------:R-:W-:-:S13]  /*16c40*/  ISETP.GE.U32.OR P1, PT, R17, R16, P1 ;  /* 0x000000101100720c */ /* 0x000fda0000f26470 */
[----:B------:R-:W-:Y:S05]  /*16c50*/  @P1 BRA `(.L_x_7739) ;  /* 0x00000000004c1947 */ /* 0x000fea0003800000 */
[----:B------:R-:W-:-:S05]  /*16c60*/  IMAD R2, R16, 0x20, R21 ;  /* 0x0000002010027824 */ /* 0x000fca00078e0215 */
        /* <DEDUP_REMOVED lines=8> */
[----:B------:R-:W-:-:S02]  /*16cf0*/  IADD3.X R7, PT, PT, R15, R7, RZ, P3, !PT ;  /* 0x000000070f077210 */ /* 0x000fc40001ffe4ff */
[----:B------:R-:W-:Y:S02]  /*16d00*/  IADD3.X R3, PT, PT, R31, R3, RZ, P5, !PT ;  /* 0x000000031f037210 */ /* 0x000fe40002ffe4ff */
[----:B------:R-:W-:Y:S01]  /*16d10*/  IADD3.X R9, PT, PT, R13, R9, RZ, P1, !PT ;  /* 0x000000090d097210 */ /* 0x000fe20000ffe4ff */
[----:B------:R-:W-:Y:S01]  /*16d20*/  IMAD.MOV.U32 R11, RZ, RZ, R7 ;  /* 0x000000ffff0b7224 */ /* 0x000fe200078e0007 */
[----:B------:R-:W-:Y:S02]  /*16d30*/  MOV R10, R6 ;  /* 0x00000006000a7202 */ /* 0x000fe40000000f00 */
[----:B------:R-:W-:Y:S02]  /*16d40*/  MOV R12, R18 ;  /* 0x00000012000c7202 */ /* 0x000fe40000000f00 */
[----:B------:R-:W-:Y:S01]  /*16d50*/  MOV R13, R19 ;  /* 0x00000013000d7202 */ /* 0x000fe20000000f00 */
[----:B------:R1:W-:Y:S01]  /*16d60*/  STS.128 [R21], R8 ;  /* 0x0000000815007388 */ /* 0x0003e20000000c00 */
[----:B------:R-:W-:-:S05]  /*16d70*/  MOV R15, R3 ;  /* 0x00000003000f7202 */ /* 0x000fca0000000f00 */
[----:B------:R1:W-:Y:S02]  /*16d80*/  STS.128 [R21+0x10], R12 ;  /* 0x0000100c15007388 */ /* 0x0003e40000000c00 */
.L_x_7739:
[----:B------:R-:W-:Y:S05]  /*16d90*/  BSYNC.RECONVERGENT B0 ;  /* 0x0000000000007941 */ /* 0x000fea0003800200 */
.L_x_7738:
[----:B------:R-:W-:Y:S01]  /*16da0*/  MOV R2, R16 ;  /* 0x0000001000027202 */ /* 0x000fe20000000f00 */
[----:B------:R-:W-:Y:S06]  /*16db0*/  @P2 BRA `(.L_x_7740) ;  /* 0xfffffffc00882947 */ /* 0x000fec000383ffff */
.L_x_7737:
[----:B------:R-:W-:Y:S01]  /*16dc0*/  BAR.SYNC.DEFER_BLOCKING 0x0 ;  /* 0x0000000000007b1d */ /* 0x000fe20000010000 */
[----:B------:R-:W-:-:S09]  /*16dd0*/  UISETP.GE.U32.AND UP0, UPT, UR4, 0x2, UPT ;  /* 0x000000020400788c */ /* 0x000fd2000bf06070 */
[----:B------:R-:W-:Y:S05]  /*16de0*/  BRA.U !UP0, `(.L_x_7736) ;  /* 0x0000000108507547 */ /* 0x000fea000b800000 */
[----:B------:R-:W-:-:S07]  /*16df0*/  IMAD.MOV.U32 R2, RZ, RZ, 0x1 ;  /* 0x00000001ff027424 */ /* 0x000fce00078e00ff */
.L_x_7741:
[----:B-12---:R-:W1:Y:S04]  /*16e00*/  SHFL.DOWN PT, R13, R6, R2, 0x1f ;  /* 0x08001f02060d7589 */ /* 0x006e6800000e0000 */
        /* <DEDUP_REMOVED lines=10> */
[----:B----4-:R-:W-:Y:S02]  /*16eb0*/  IADD3 R0, P5, PT, R17, R0, RZ ;  /* 0x0000000011007210 */ /* 0x010fe40007fbe0ff */
[----:B-1----:R-:W-:Y:S02]  /*16ec0*/  SHF.L.U32 R2, R2, 0x1, RZ ;  /* 0x0000000102027819 */ /* 0x002fe400000006ff */
[----:B-----5:R-:W-:Y:S02]  /*16ed0*/  IADD3.X R9, PT, PT, R10, R9, RZ, P2, !PT ;  /* 0x000000090a097210 */ /* 0x020fe400017fe4ff */
[----:B------:R-:W-:Y:S01]  /*16ee0*/  ISETP.GE.AND P1, PT, R2, UR4, PT ;  /* 0x0000000402007c0c */ /* 0x000fe2000bf26270 */
[----:B0-----:R-:W-:Y:S01]  /*16ef0*/  IMAD.X R7, R12, 0x1, R7, P3 ;  /* 0x000000010c077824 */ /* 0x001fe200018e0607 */
[----:B------:R-:W-:-:S02]  /*16f00*/  IADD3.X R19, PT, PT, R14, R19, RZ, P4, !PT ;  /* 0x000000130e137210 */ /* 0x000fc400027fe4ff */
[----:B------:R-:W-:-:S09]  /*16f10*/  IADD3.X R3, PT, PT, R16, R3, RZ, P5, !PT ;  /* 0x0000000310037210 */ /* 0x000fd20002ffe4ff */
[----:B------:R-:W-:Y:S05]  /*16f20*/  @!P1 BRA `(.L_x_7741) ;  /* 0xfffffffc00b49947 */ /* 0x000fea000383ffff */
.L_x_7736:
        /* <DEDUP_REMOVED lines=13> */
[----:B------:R-:W-:Y:S01]  /*17000*/  IADD3.X R29, PT, PT, RZ, UR5, RZ, P3, !PT ;  /* 0x00000005ff1d7c10 */ /* 0x000fe20009ffe4ff */
[----:B-12---:R-:W-:Y:S02]  /*17010*/  IMAD.X R21, RZ, RZ, UR5, P1 ;  /* 0x00000005ff157e24 */ /* 0x006fe400088e06ff */
[----:B------:R-:W2:Y:S01]  /*17020*/  @P0 LDG.E.64 R4, desc[UR36][R30.64] ;  /* 0x000000241e040981 */ /* 0x000ea2000c1e1b00 */
[----:B------:R-:W-:-:S03]  /*17030*/  IADD3.X R27, PT, PT, RZ, UR5, RZ, P2, !PT ;  /* 0x00000005ff1b7c10 */ /* 0x000fc600097fe4ff */
[----:B------:R-:W3:Y:S04]  /*17040*/  @P0 LDG.E.64 R10, desc[UR36][R28.64] ;  /* 0x000000241c0a0981 */ /* 0x000ee8000c1e1b00 */
[----:B------:R-:W4:Y:S04]  /*17050*/  @P0 LDG.E.64 R14, desc[UR36][R20.64] ;  /* 0x00000024140e0981 */ /* 0x000f28000c1e1b00 */
[----:B------:R-:W5:Y:S01]  /*17060*/  @P0 LDG.E.64 R12, desc[UR36][R26.64] ;  /* 0x000000241a0c0981 */ /* 0x000f62000c1e1b00 */
[----:B------:R-:W1:Y:S02]  /*17070*/  LDCU.U8 UR4, c[0x0][0x799] ;  /* 0x0000f320ff0477ac */ /* 0x000e640008000000 */
[----:B-1----:R-:W-:-:S02]  /*17080*/  ISETP.NE.AND P1, PT, RZ, UR4, PT ;  /* 0x00000004ff007c0c */ /* 0x002fc4000bf25270 */
[----:B--2---:R-:W-:Y:S02]  /*17090*/  @P0 IADD3 R8, P2, PT, R4, R8, RZ ;  /* 0x0000000804080210 */ /* 0x004fe40007f5e0ff */
[----:B---3--:R-:W-:Y:S02]  /*170a0*/  @P0 IADD3 R6, P3, PT, R10, R6, RZ ;  /* 0x000000060a060210 */ /* 0x008fe40007f7e0ff */
[----:B------:R-:W-:Y:S02]  /*170b0*/  @P0 IADD3.X R9, PT, PT, R5, R9, RZ, P2, !PT ;  /* 0x0000000905090210 */ /* 0x000fe400017fe4ff */
[----:B----4-:R-:W-:Y:S02]  /*170c0*/  @P0 IADD3 R0, P5, PT, R14, R0, RZ ;  /* 0x000000000e000210 */ /* 0x010fe40007fbe0ff */
[----:B------:R-:W-:Y:S02]  /*170d0*/  @P0 IADD3.X R7, PT, PT, R11, R7, RZ, P3, !PT ;  /* 0x000000070b070210 */ /* 0x000fe40001ffe4ff */
[----:B-----5:R-:W-:Y:S01]  /*170e0*/  @P0 IADD3 R18, P4, PT, R12, R18, RZ ;  /* 0x000000120c120210 */ /* 0x020fe20007f9e0ff */
[----:B------:R-:W-:Y:S01]  /*170f0*/  IMAD.MOV.U32 R17, RZ, RZ, R9 ;  /* 0x000000ffff117224 */ /* 0x000fe200078e0009 */
[----:B------:R-:W-:-:S02]  /*17100*/  @P0 IADD3.X R3, PT, PT, R15, R3, RZ, P5, !PT ;  /* 0x000000030f030210 */ /* 0x000fc40002ffe4ff */
[----:B------:R-:W-:Y:S01]  /*17110*/  MOV R16, R8 ;  /* 0x0000000800107202 */ /* 0x000fe20000000f00 */
[----:B------:R-:W-:Y:S01]  /*17120*/  @P0 IMAD.X R19, R13, 0x1, R19, P4 ;  /* 0x000000010d130824 */ /* 0x000fe200020e0613 */
[----:B------:R-:W-:Y:S02]  /*17130*/  MOV R32, R6 ;  /* 0x0000000600207202 */ /* 0x000fe40000000f00 */
[----:B------:R-:W-:Y:S01]  /*17140*/  MOV R33, R7 ;  /* 0x0000000700217202 */ /* 0x000fe20000000f00 */
[----:B------:R-:W-:Y:S01]  /*17150*/  IMAD.MOV.U32 R34, RZ, RZ, R0 ;  /* 0x000000ffff227224 */ /* 0x000fe200078e0000 */
        /* <DEDUP_REMOVED lines=20> */
[----:B------:R-:W-:Y:S01]  /*172a0*/  MOV R7, UR9 ;  /* 0x0000000900077c02 */ /* 0x000fe20008000f00 */
[----:B0-----:R-:W-:Y:S01]  /*172b0*/  IMAD.U32 R10, RZ, RZ, UR6 ;  /* 0x00000006ff0a7e24 */ /* 0x001fe2000f8e00ff */
[----:B---3--:R-:W-:-:S07]  /*172c0*/  MOV R11, UR7 ;  /* 0x00000007000b7c02 */ /* 0x008fce0008000f00 */
[----:B-1----:R-:W-:-:S07]  /*172d0*/  LEPC R20, `(.L_x_7744) ;  /* 0x000000001014794e */ /* 0x002fce0000000000 */
[----:B----4-:R-:W-:Y:S05]  /*172e0*/  CALL.ABS.NOINC R14 ;  /* 0x000000000e007343 */ /* 0x010fea0003c00000 */
.L_x_7744:
        /* <DEDUP_REMOVED lines=19> */
.L_x_7745:
[----:B------:R-:W-:Y:S05]  /*17420*/  BRA `(.L_x_7746) ;  /* 0x0000000000047947 */ /* 0x000fea0003800000 */
.L_x_7743:
[----:B------:R2:W-:Y:S02]  /*17430*/  STG.E.64 desc[UR36][R30.64], R16 ;  /* 0x000000101e007986 */ /* 0x0005e4000c101b24 */
.L_x_7746:
        /* <DEDUP_REMOVED lines=13> */
[----:B------:R-:W-:Y:S01]  /*17510*/  IMAD.MOV.U32 R13, RZ, RZ, RZ ;  /* 0x000000ffff0d7224 */ /* 0x000fe200078e00ff */
[----:B------:R-:W1:Y:S01]  /*17520*/  LDCU.64 UR8, c[0x4][0xb8] ;  /* 0x01001700ff0877ac */ /* 0x000e620008000a00 */
[----:B----4-:R-:W-:Y:S02]  /*17530*/  MOV R4, UR4 ;  /* 0x0000000400047c02 */ /* 0x010fe40008000f00 */
[----:B------:R-:W-:Y:S01]  /*17540*/  MOV R5, UR5 ;  /* 0x0000000500057c02 */ /* 0x000fe20008000f00 */
[----:B-----5:R-:W-:Y:S01]  /*17550*/  IMAD.U32 R6, RZ, RZ, UR6 ;  /* 0x00000006ff067e24 */ /* 0x020fe2000f8e00ff */
[----:B------:R-:W-:-:S02]  /*17560*/  MOV R7, UR7 ;  /* 0x0000000700077c02 */ /* 0x000fc40008000f00 */
[----:B-1----:R-:W-:Y:S01]  /*17570*/  MOV R10, UR8 ;  /* 0x00000008000a7c02 */ /* 0x002fe20008000f00 */
[----:B------:R-:W-:-:S07]  /*17580*/  IMAD.U32 R11, RZ, RZ, UR9 ;  /* 0x00000009ff0b7e24 */ /* 0x000fce000f8e00ff */
[----:B------:R-:W-:-:S07]  /*17590*/  LEPC R20, `(.L_x_7748) ;  /* 0x000000001014794e */ /* 0x000fce0000000000 */
[----:B0-23--:R-:W-:Y:S05]  /*175a0*/  CALL.ABS.NOINC R14 ;  /* 0x000000000e007343 */ /* 0x00dfea0003c00000 */
.L_x_7748:
        /* <DEDUP_REMOVED lines=19> */
.L_x_7749:
[----:B------:R-:W-:Y:S05]  /*176e0*/  BRA `(.L_x_7750) ;  /* 0x00000000000c7947 */ /* 0x000fea0003800000 */
.L_x_7747:
[----:B------:R-:W-:-:S04]  /*176f0*/  IADD3 R2, P0, PT, R23, UR6, RZ ;  /* 0x0000000617027c10 */ /* 0x000fc8000ff1e0ff */
[----:B------:R-:W-:-:S05]  /*17700*/  IADD3.X R3, PT, PT, RZ, UR7, RZ, P0, !PT ;  /* 0x00000007ff037c10 */ /* 0x000fca00087fe4ff */
[----:B------:R4:W-:Y:S04]  /*17710*/  STG.E.64 desc[UR36][R2.64], R18 ;  /* 0x0000001202007986 */ /* 0x0009e8000c101b24 */
.L_x_7750:
[----:B------:R-:W5:Y:S02]  /*17720*/  LDCU.64 UR4, c[0x0][0x768] ;  /* 0x0000ed00ff0477ac */ /* 0x000f640008000a00 */
[----:B-----5:R-:W-:-:S05]  /*17730*/  IADD3 R22, P0, PT, R22, UR4, RZ ;  /* 0x0000000416167c10 */ /* 0x020fca000ff1e0ff */
[----:B------:R-:W-:-:S05]  /*17740*/  IMAD.X R23, RZ, RZ, UR5, P0 ;  /* 0x00000005ff177e24 */ /* 0x000fca00080e06ff */
[----:B------:R-:W-:Y:S01]  /*17750*/  STG.E.64 desc[UR36][R22.64], R34 ;  /* 0x0000002216007986 */ /* 0x000fe2000c101b24 */
[----:B------:R-:W-:Y:S05]  /*17760*/  EXIT ;  /* 0x000000000000794d */ /* 0x000fea0003800000 */
.L_x_7742:
[----:B------:R-:W3:Y:S01]  /*17770*/  LDCU.U8 UR4, c[0x0][0x798] ;  /* 0x0000f300ff0477ac */ /* 0x000ee20008000000 */
[----:B------:R-:W4:Y:S01]  /*17780*/  LDCU.U8 UR5, c[0x0][0x799] ;  /* 0x0000f320ff0577ac */ /* 0x000f220008000000 */
[----:B---3--:R-:W-:Y:S02]  /*17790*/  UISETP.NE.AND UP1, UPT, UR4, URZ, UPT ;  /* 0x000000ff0400728c */ /* 0x008fe4000bf25270 */
[----:B----4-:R-:W-:-:S07]  /*177a0*/  UISETP.NE.AND UP0, UPT, UR5, URZ, UPT ;  /* 0x000000ff0500728c */ /* 0x010fce000bf05270 */
[----:B------:R-:W-:Y:S05]  /*177b0*/  BRA.U !UP1, `(.L_x_7751) ;  /* 0x0000000109307547 */ /* 0x000fea000b800000 */
[----:B-12---:R-:W2:Y:S04]  /*177c0*/  LDG.E.64 R14, desc[UR36][R4.64+0x10] ;  /* 0x00001024040e7981 */ /* 0x006ea8000c1e1b00 */
        /* <DEDUP_REMOVED lines=8> */
[----:B------:R-:W-:Y:S02]  /*17850*/  IADD3.X R9, PT, PT, R11, R9, RZ, P0, !PT ;  /* 0x000000090b097210 */ /* 0x000fe400007fe4ff */
[----:B------:R-:W-:Y:S02]  /*17860*/  IADD3.X R7, PT, PT, R13, R7, RZ, P1, !PT ;  /* 0x000000070d077210 */ /* 0x000fe40000ffe4ff */
[----:B------:R-:W-:-:S07]  /*17870*/  IADD3.X R3, PT, PT, R17, R3, RZ, P3, !PT ;  /* 0x0000000311037210 */ /* 0x000fce0001ffe4ff */
.L_x_7751:
[----:B------:R-:W-:Y:S01]  /*17880*/  MOV R16, R8 ;  /* 0x0000000800107202 */ /* 0x000fe20000000f00 */
[----:B------:R-:W-:Y:S01]  /*17890*/  IMAD.MOV.U32 R17, RZ, RZ, R9 ;  /* 0x000000ffff117224 */ /* 0x000fe200078e0009 */
[----:B------:R-:W-:Y:S01]  /*178a0*/  MOV R26, R6 ;  /* 0x00000006001a7202 */ /* 0x000fe20000000f00 */
[----:B------:R-:W-:Y:S01]  /*178b0*/  IMAD.MOV.U32 R28, RZ, RZ, R0 ;  /* 0x000000ffff1c7224 */ /* 0x000fe200078e0000 */
[----:B------:R-:W-:Y:S02]  /*178c0*/  MOV R27, R7 ;  /* 0x00000007001b7202 */ /* 0x000fe40000000f00 */
[----:B------:R-:W-:Y:S01]  /*178d0*/  MOV R29, R3 ;  /* 0x00000003001d7202 */ /* 0x000fe20000000f00 */
[----:B------:R-:W-:Y:S06]  /*178e0*/  BRA.U !UP0, `(.L_x_7752) ;  /* 0x0000000508787547 */ /* 0x000fec000b800000 */
[----:B------:R-:W3:Y:S02]  /*178f0*/  LDCU UR4, c[0x0][0x79c] ;  /* 0x0000f380ff0477ac */ /* 0x000ee40008000800 */
[----:B---3--:R-:W-:-:S09]  /*17900*/  UISETP.NE.AND UP0, UPT, UR4, 0x1, UPT ;  /* 0x000000010400788c */ /* 0x008fd2000bf05270 */
[----:B------:R-:W-:Y:S05]  /*17910*/  BRA.U !UP0, `(.L_x_7753) ;  /* 0x0000000108907547 */ /* 0x000fea000b800000 */
[----:B------:R-:W-:Y:S01]  /*17920*/  MOV R2, 0x660 ;  /* 0x0000066000027802 */ /* 0x000fe20000000f00 */
[----:B------:R-:W3:Y:S01]  /*17930*/  LDCU.64 UR4, c[0x4][0x650] ;  /* 0x0100ca00ff0477ac */ /* 0x000ee20008000a00 */
[----:B-12---:R-:W-:Y:S02]  /*17940*/  HFMA2 R8, -RZ, RZ, 0, 4.4763088226318359375e-05 ;  /* 0x000002efff087431 */ /* 0x006fe400000001ff */
[----:B------:R-:W-:Y:S01]  /*17950*/  IMAD.MOV.U32 R12, RZ, RZ, 0x1 ;  /* 0x00000001ff0c7424 */ /* 0x000fe200078e00ff */
[----:B------:R1:W2:Y:S01]  /*17960*/  LDC.64 R14, c[0x4][R2] ;  /* 0x01000000020e7b82 */ /* 0x0002a20000000a00 */
[----:B------:R-:W4:Y:S01]  /*17970*/  LDCU.64 UR6, c[0x4][0x640] ;  /* 0x0100c800ff0677ac */ /* 0x000f220008000a00 */
[----:B------:R-:W-:Y:S01]  /*17980*/  MOV R13, RZ ;  /* 0x000000ff000d7202 */ /* 0x000fe20000000f00 */
[----:B------:R-:W5:Y:S01]  /*17990*/  LDCU.64 UR8, c[0x4][0xb8] ;  /* 0x01001700ff0877ac */ /* 0x000f620008000a00 */
[----:B---3--:R-:W-:Y:S01]  /*179a0*/  MOV R4, UR4 ;  /* 0x0000000400047c02 */ /* 0x008fe20008000f00 */
[----:B------:R-:W-:Y:S01]  /*179b0*/  IMAD.U32 R5, RZ, RZ, UR5 ;  /* 0x00000005ff057e24 */ /* 0x000fe2000f8e00ff */
[----:B----4-:R-:W-:-:S02]  /*179c0*/  MOV R6, UR6 ;  /* 0x0000000600067c02 */ /* 0x010fc40008000f00 */
[----:B------:R-:W-:Y:S01]  /*179d0*/  MOV R7, UR7 ;  /* 0x0000000700077c02 */ /* 0x000fe20008000f00 */
[----:B-----5:R-:W-:Y:S01]  /*179e0*/  IMAD.U32 R10, RZ, RZ, UR8 ;  /* 0x00000008ff0a7e24 */ /* 0x020fe2000f8e00ff */
[----:B-1----:R-:W-:-:S07]  /*179f0*/  MOV R11, UR9 ;  /* 0x00000009000b7c02 */ /* 0x002fce0008000f00 */
[----:B------:R-:W-:-:S07]  /*17a00*/  LEPC R20, `(.L_x_7754) ;  /* 0x000000001014794e */ /* 0x000fce0000000000 */
[----:B0-2---:R-:W-:Y:S05]  /*17a10*/  CALL.ABS.NOINC R14 ;  /* 0x000000000e007343 */ /* 0x005fea0003c00000 */
.L_x_7754:
        /* <DEDUP_REMOVED lines=19> */
.L_x_7755:
[----:B------:R-:W-:Y:S05]  /*17b50*/  BRA `(.L_x_7756) ;  /* 0x0000000000107947 */ /* 0x000fea0003800000 */
.L_x_7753:
[----:B------:R-:W3:Y:S02]  /*17b60*/  LDCU.64 UR4, c[0x0][0x768] ;  /* 0x0000ed00ff0477ac */ /* 0x000ee40008000a00 */
[----:B---3--:R-:W-:-:S05]  /*17b70*/  IADD3 R2, P0, PT, R25, UR4, RZ ;  /* 0x0000000419027c10 */ /* 0x008fca000ff1e0ff */
[----:B------:R-:W-:-:S05]  /*17b80*/  IMAD.X R3, RZ, RZ, UR5, P0 ;  /* 0x00000005ff037e24 */ /* 0x000fca00080e06ff */
[----:B------:R3:W-:Y:S03]  /*17b90*/  STG.E.64 desc[UR36][R2.64], R16 ;  /* 0x0000001002007986 */ /* 0x0007e6000c101b24 */
.L_x_7756:
[----:B------:R-:W4:Y:S01]  /*17ba0*/  LDCU.64 UR6, c[0x0][0x768] ;  /* 0x0000ed00ff0677ac */ /* 0x000f220008000a00 */
[----:B------:R-:W5:Y:S01]  /*17bb0*/  LDCU UR4, c[0x0][0x79c] ;  /* 0x0000f380ff0477ac */ /* 0x000f620008000800 */
[----:B----4-:R-:W-:-:S04]  /*17bc0*/  IADD3 R24, P0, PT, R24, UR6, RZ ;  /* 0x0000000618187c10 */ /* 0x010fc8000ff1e0ff */
[----:B------:R-:W-:Y:S01]  /*17bd0*/  IADD3.X R25, PT, PT, RZ, UR7, RZ, P0, !PT ;  /* 0x00000007ff197c10 */ /* 0x000fe200087fe4ff */
[----:B-----5:R-:W-:-:S04]  /*17be0*/  UISETP.NE.AND UP0, UPT, UR4, 0x1, UPT ;  /* 0x000000010400788c */ /* 0x020fc8000bf05270 */
[----:B------:R4:W-:Y:S05]  /*17bf0*/  STG.E.64 desc[UR36][R24.64], R26 ;  /* 0x0000001a18007986 */ /* 0x0009ea000c101b24 */
[----:B------:R-:W-:Y:S05]  /*17c00*/  BRA.U !UP0, `(.L_x_7757) ;  /* 0x0000000108907547 */ /* 0x000fea000b800000 */
[----:B---3--:R-:W-:Y:S01]  /*17c10*/  MOV R2, 0x660 ;  /* 0x0000066000027802 */ /* 0x008fe20000000f00 */
[----:B------:R-:W3:Y:S01]  /*17c20*/  LDCU.64 UR4, c[0x4][0x650] ;  /* 0x0100ca00ff0477ac */ /* 0x000ee20008000a00 */
[----:B-12---:R-:W-:Y:S02]  /*17c30*/  HFMA2 R8, -RZ, RZ, 0, 4.4763088226318359375e-05 ;  /* 0x000002efff087431 */ /* 0x006fe400000001ff */
[----:B------:R-:W-:Y:S01]  /*17c40*/  IMAD.MOV.U32 R12, RZ, RZ, 0x1 ;  /* 0x00000001ff0c7424 */ /* 0x000fe200078e00ff */
[----:B------:R1:W2:Y:S01]  /*17c50*/  LDC.64 R14, c[0x4][R2] ;  /* 0x01000000020e7b82 */ /* 0x0002a20000000a00 */
        /* <DEDUP_REMOVED lines=8> */
[----:B-1----:R-:W-:-:S07]  /*17ce0*/  MOV R11, UR9 ;  /* 0x00000009000b7c02 */ /* 0x002fce0008000f00 */
[----:B------:R-:W-:-:S07]  /*17cf0*/  LEPC R20, `(.L_x_7758) ;  /* 0x000000001014794e */ /* 0x000fce0000000000 */
[----:B--2-4-:R-:W-:Y:S05]  /*17d00*/  CALL.ABS.NOINC R14 ;  /* 0x000000000e007343 */ /* 0x014fea0003c00000 */
.L_x_7758:
        /* <DEDUP_REMOVED lines=19> */
.L_x_7759:
[----:B------:R-:W-:Y:S05]  /*17e40*/  BRA `(.L_x_7760) ;  /* 0x00000000000c7947 */ /* 0x000fea0003800000 */
.L_x_7757:
[----:B---3--:R-:W-:-:S05]  /*17e50*/  IADD3 R2, P0, PT, R23, UR6, RZ ;  /* 0x0000000617027c10 */ /* 0x008fca000ff1e0ff */
[----:B------:R-:W-:-:S05]  /*17e60*/  IMAD.X R3, RZ, RZ, UR7, P0 ;  /* 0x00000007ff037e24 */ /* 0x000fca00080e06ff */
[----:B------:R3:W-:Y:S03]  /*17e70*/  STG.E.64 desc[UR36][R2.64], R18 ;  /* 0x0000001202007986 */ /* 0x0007e6000c101b24 */
.L_x_7760:
[----:B------:R-:W5:Y:S02]  /*17e80*/  LDCU.64 UR4, c[0x0][0x768] ;  /* 0x0000ed00ff0477ac */ /* 0x000f640008000a00 */
[----:B-----5:R-:W-:-:S04]  /*17e90*/  IADD3 R22, P0, PT, R22, UR4, RZ ;  /* 0x0000000416167c10 */ /* 0x020fc8000ff1e0ff */
[----:B------:R-:W-:-:S05]  /*17ea0*/  IADD3.X R23, PT, PT, RZ, UR5, RZ, P0, !PT ;  /* 0x00000005ff177c10 */ /* 0x000fca00087fe4ff */
[----:B------:R-:W-:Y:S01]  /*17eb0*/  STG.E.64 desc[UR36][R22.64], R28 ;  /* 0x0000001c16007986 */ /* 0x000fe2000c101b24 */
[----:B------:R-:W-:Y:S05]  /*17ec0*/  EXIT ;  /* 0x000000000000794d */ /* 0x000fea0003800000 */
.L_x_7752:
[----:B------:R-:W-:Y:S04]  /*17ed0*/  STG.E.64 desc[UR36][R4.64], R16 ;  /* 0x0000001004007986 */ /* 0x000fe8000c101b24 */
[----:B------:R-:W-:Y:S04]  /*17ee0*/  STG.E.64 desc[UR36][R4.64+0x8], R26 ;  /* 0x0000081a04007986 */ /* 0x000fe8000c101b24 */
[----:B------:R-:W-:Y:S04]  /*17ef0*/  STG.E.64 desc[UR36][R4.64+0x10], R18 ;  /* 0x0000101204007986 */ /* 0x000fe8000c101b24 */
[----:B------:R-:W-:Y:S01]  /*17f00*/  STG.E.64 desc[UR36][R4.64+0x18], R28 ;  /* 0x0000181c04007986 */ /* 0x000fe2000c101b24 */
[----:B------:R-:W-:Y:S05]  /*17f10*/  EXIT ;  /* 0x000000000000794d */ /* 0x000fea0003800000 */
.L_x_7717:
        /* <DEDUP_REMOVED lines=20> */
[----:B------:R-:W-:-:S02]  /*18060*/  IADD3.X R31, PT, PT, RZ, UR5, RZ, P4, !PT ;  /* 0x00000005ff1f7c10 */ /* 0x000fc4000a7fe4ff */
[----:B------:R-:W-:Y:S01]  /*18070*/  IADD3 R28, P3, PT, R24, UR4, RZ ;  /* 0x00000004181c7c10 */ /* 0x000fe2000ff7e0ff */
[----:B------:R-:W-:Y:S01]  /*18080*/  IMAD.X R27, RZ, RZ, UR5, P2 ;  /* 0x00000005ff1b7e24 */ /* 0x000fe200090e06ff */
[----:B------:R-:W-:Y:S01]  /*18090*/  IADD3.X R13, PT, PT, RZ, UR5, RZ, P1, !PT ;  /* 0x00000005ff0d7c10 */ /* 0x000fe20008ffe4ff */
        /* <DEDUP_REMOVED lines=8> */
[----:B---3--:R-:W-:-:S03]  /*18120*/  @P0 IADD3 R8, P4, PT, R10, R8, RZ ;  /* 0x000000080a080210 */ /* 0x008fc60007f9e0ff */
[----:B------:R-:W-:Y:S01]  /*18130*/  @P0 IMAD.X R15, R3, 0x1, R15, P1 ;  /* 0x00000001030f0824 */ /* 0x000fe200008e060f */
[----:B----4-:R-:W-:Y:S01]  /*18140*/  @P0 IADD3 R20, P3, PT, R6, R20, RZ ;  /* 0x0000001406140210 */ /* 0x010fe20007f7e0ff */
[----:B------:R-:W-:Y:S01]  /*18150*/  @P0 IMAD.X R9, R11, 0x1, R9, P4 ;  /* 0x000000010b090824 */ /* 0x000fe200020e0609 */
[----:B-----5:R-:W-:Y:S02]  /*18160*/  @P0 IADD3 R0, P2, PT, R4, R0, RZ ;  /* 0x0000000004000210 */ /* 0x020fe40007f5e0ff */
[----:B------:R-:W-:Y:S02]  /*18170*/  @P0 IADD3.X R21, PT, PT, R7, R21, RZ, P3, !PT ;  /* 0x0000001507150210 */ /* 0x000fe40001ffe4ff */
[----:B------:R-:W-:Y:S01]  /*18180*/  MOV R16, R14 ;  /* 0x0000000e00107202 */ /* 0x000fe20000000f00 */
[----:B------:R-:W-:Y:S01]  /*18190*/  IMAD.MOV.U32 R52, RZ, RZ, R0 ;  /* 0x000000ffff347224 */ /* 0x000fe200078e0000 */
[----:B------:R-:W-:Y:S02]  /*181a0*/  MOV R17, R15 ;  /* 0x0000000f00117202 */ /* 0x000fe40000000f00 */
[----:B------:R-:W-:Y:S01]  /*181b0*/  @P0 IADD3.X R53, PT, PT, R5, R53, RZ, P2, !PT ;  /* 0x0000003505350210 */ /* 0x000fe200017fe4ff */
[----:B------:R-:W-:Y:S01]  /*181c0*/  IMAD.MOV.U32 R32, RZ, RZ, R8 ;  /* 0x000000ffff207224 */ /* 0x000fe200078e0008 */
[----:B------:R-:W-:-:S02]  /*181d0*/  MOV R18, R20 ;  /* 0x0000001400127202 */ /* 0x000fc40000000f00 */
        /* <DEDUP_REMOVED lines=13> */
[----:B-1----:R-:W-:Y:S01]  /*182b0*/  IMAD.MOV.U32 R12, RZ, RZ, 0x1 ;  /* 0x00000001ff0c7424 */ /* 0x002fe200078e00ff */
        /* <DEDUP_REMOVED lines=9> */
[----:B-1----:R-:W-:-:S07]  /*18350*/  MOV R11, UR9 ;  /* 0x00000009000b7c02 */ /* 0x002fce0008000f00 */
[----:B------:R-:W-:-:S07]  /*18360*/  LEPC R20, `(.L_x_7763) ;  /* 0x000000001014794e */ /* 0x000fce0000000000 */
[----:B0--3--:R-:W-:Y:S05]  /*18370*/  CALL.ABS.NOINC R14 ;  /* 0x000000000e007343 */ /* 0x009fea0003c00000 */
.L_x_7763:
        /* <DEDUP_REMOVED lines=19> */
.L_x_7764:
[----:B------:R-:W-:Y:S05]  /*184b0*/  BRA `(.L_x_7765) ;  /* 0x0000000000047947 */ /* 0x000fea0003800000 */
.L_x_7762:
[----:B------:R2:W-:Y:S02]  /*184c0*/  STG.E.64 desc[UR36][R30.64], R16 ;  /* 0x000000101e007986 */ /* 0x0005e4000c101b24 */
.L_x_7765:
        /* <DEDUP_REMOVED lines=10> */
[----:B-1----:R-:W-:Y:S01]  /*18570*/  MOV R12, 0x1 ;  /* 0x00000001000c7802 */ /* 0x002fe20000000f00 */
[----:B------:R1:W0:Y:S01]  /*18580*/  LDC.64 R14, c[0x4][R2] ;  /* 0x01000000020e7b82 */ /* 0x0002220000000a00 */
[----:B------:R-:W5:Y:S01]  /*18590*/  LDCU.64 UR6, c[0x4][0x640] ;  /* 0x0100c800ff0677ac */ /* 0x000f620008000a00 */
[----:B------:R-:W-:Y:S01]  /*185a0*/  IMAD.MOV.U32 R13, RZ, RZ, RZ ;  /* 0x000000ffff0d7224 */ /* 0x000fe200078e00ff */
[----:B------:R-:W2:Y:S01]  /*185b0*/  LDCU.64 UR8, c[0x4][0xb8] ;  /* 0x01001700ff0877ac */ /* 0x000ea20008000a00 */
[----:B----4-:R-:W-:Y:S02]  /*185c0*/  MOV R4, UR4 ;  /* 0x0000000400047c02 */ /* 0x010fe40008000f00 */
[----:B------:R-:W-:Y:S01]  /*185d0*/  MOV R5, UR5 ;  /* 0x0000000500057c02 */ /* 0x000fe20008000f00 */
[----:B-----5:R-:W-:Y:S01]  /*185e0*/  IMAD.U32 R6, RZ, RZ, UR6 ;  /* 0x00000006ff067e24 */ /* 0x020fe2000f8e00ff */
[----:B------:R-:W-:-:S02]  /*185f0*/  MOV R7, UR7 ;  /* 0x0000000700077c02 */ /* 0x000fc40008000f00 */
[----:B--2---:R-:W-:Y:S01]  /*18600*/  MOV R10, UR8 ;  /* 0x00000008000a7c02 */ /* 0x004fe20008000f00 */
[----:B-1----:R-:W-:-:S07]  /*18610*/  IMAD.U32 R11, RZ, RZ, UR9 ;  /* 0x00000009ff0b7e24 */ /* 0x002fce000f8e00ff */
[----:B------:R-:W-:-:S07]  /*18620*/  LEPC R20, `(.L_x_7767) ;  /* 0x000000001014794e */ /* 0x000fce0000000000 */
[----:B0--3--:R-:W-:Y:S05]  /*18630*/  CALL.ABS.NOINC R14 ;  /* 0x000000000e007343 */ /* 0x009fea0003c00000 */
.L_x_7767:
        /* <DEDUP_REMOVED lines=19> */
.L_x_7768:
[----:B------:R-:W-:Y:S05]  /*18770*/  BRA `(.L_x_7769) ;  /* 0x00000000000c7947 */ /* 0x000fea0003800000 */
.L_x_7766:
[----:B------:R-:W-:-:S04]  /*18780*/  IADD3 R2, P0, PT, R23, UR6, RZ ;  /* 0x0000000617027c10 */ /* 0x000fc8000ff1e0ff */
[----:B------:R-:W-:-:S05]  /*18790*/  IADD3.X R3, PT, PT, RZ, UR7, RZ, P0, !PT ;  /* 0x00000007ff037c10 */ /* 0x000fca00087fe4ff */
[----:B------:R4:W-:Y:S04]  /*187a0*/  STG.E.64 desc[UR36][R2.64], R18 ;  /* 0x0000001202007986 */ /* 0x0009e8000c101b24 */
.L_x_7769:
[----:B------:R-:W5:Y:S02]  /*187b0*/  LDCU.64 UR4, c[0x0][0x768] ;  /* 0x0000ed00ff0477ac */ /* 0x000f640008000a00 */
[----:B-----5:R-:W-:-:S05]  /*187c0*/  IADD3 R22, P0, PT, R22, UR4, RZ ;  /* 0x0000000416167c10 */ /* 0x020fca000ff1e0ff */
[----:B------:R-:W-:-:S05]  /*187d0*/  IMAD.X R23, RZ, RZ, UR5, P0 ;  /* 0x00000005ff177e24 */ /* 0x000fca00080e06ff */
[----:B------:R-:W-:Y:S01]  /*187e0*/  STG.E.64 desc[UR36][R22.64], R32 ;  /* 0x0000002016007986 */ /* 0x000fe2000c101b24 */
[----:B------:R-:W-:Y:S05]  /*187f0*/  EXIT ;  /* 0x000000000000794d */ /* 0x000fea0003800000 */
.L_x_7761:
        /* <DEDUP_REMOVED lines=17> */
.L_x_7770:
[----:B------:R-:W-:Y:S01]  /*18910*/  MOV R16, R14 ;  /* 0x0000000e00107202 */ /* 0x000fe20000000f00 */
[----:B------:R-:W-:Y:S01]  /*18920*/  IMAD.MOV.U32 R17, RZ, RZ, R15 ;  /* 0x000000ffff117224 */ /* 0x000fe200078e000f */
        /* <DEDUP_REMOVED lines=25> */
.L_x_7773:
        /* <DEDUP_REMOVED lines=19> */
.L_x_7774:
[----:B------:R-:W-:Y:S05]  /*18bf0*/  BRA `(.L_x_7775) ;  /* 0x0000000000107947 */ /* 0x000fea0003800000 */
.L_x_7772:
[----:B------:R-:W1:Y:S02]  /*18c00*/  LDCU.64 UR4, c[0x0][0x768] ;  /* 0x0000ed00ff0477ac */ /* 0x000e640008000a00 */
[----:B-1----:R-:W-:-:S04]  /*18c10*/  IADD3 R2, P0, PT, R25, UR4, RZ ;  /* 0x0000000419027c10 */ /* 0x002fc8000ff1e0ff */
[----:B------:R-:W-:-:S05]  /*18c20*/  IADD3.X R3, PT, PT, RZ, UR5, RZ, P0, !PT ;  /* 0x00000005ff037c10 */ /* 0x000fca00087fe4ff */
[----:B------:R1:W-:Y:S04]  /*18c30*/  STG.E.64 desc[UR36][R2.64], R16 ;  /* 0x0000001002007986 */ /* 0x0003e8000c101b24 */
.L_x_7775:
        /* <DEDUP_REMOVED lines=23> */
.L_x_7777:
        /* <DEDUP_REMOVED lines=19> */
.L_x_7778:
[----:B------:R-:W-:Y:S05]  /*18ee0*/  BRA `(.L_x_7779) ;  /* 0x00000000000c7947 */ /* 0x000fea0003800000 */
.L_x_7776:
[----:B-1----:R-:W-:-:S04]  /*18ef0*/  IADD3 R2, P0, PT, R23, UR6, RZ ;  /* 0x0000000617027c10 */ /* 0x002fc8000ff1e0ff */
[----:B------:R-:W-:-:S05]  /*18f00*/  IADD3.X R3, PT, PT, RZ, UR7, RZ, P0, !PT ;  /* 0x00000007ff037c10 */ /* 0x000fca00087fe4ff */
[----:B------:R1:W-:Y:S04]  /*18f10*/  STG.E.64 desc[UR36][R2.64], R18 ;  /* 0x0000001202007986 */ /* 0x0003e8000c101b24 */
.L_x_7779:
[----:B------:R-:W3:Y:S02]  /*18f20*/  LDCU.64 UR4, c[0x0][0x768] ;  /* 0x0000ed00ff0477ac */ /* 0x000ee40008000a00 */
[----:B---3--:R-:W-:-:S04]  /*18f30*/  IADD3 R22, P0, PT, R22, UR4, RZ ;  /* 0x0000000416167c10 */ /* 0x008fc8000ff1e0ff */
[----:B------:R-:W-:-:S05]  /*18f40*/  IADD3.X R23, PT, PT, RZ, UR5, RZ, P0, !PT ;  /* 0x00000005ff177c10 */ /* 0x000fca00087fe4ff */
[----:B------:R-:W-:Y:S01]  /*18f50*/  STG.E.64 desc[UR36][R22.64], R26 ;  /* 0x0000001a16007986 */ /* 0x000fe2000c101b24 */
[----:B------:R-:W-:Y:S05]  /*18f60*/  EXIT ;  /* 0x000000000000794d */ /* 0x000fea0003800000 */
.L_x_7771:
[----:B------:R-:W-:Y:S04]  /*18f70*/  STG.E.64 desc[UR36][R4.64], R16 ;  /* 0x0000001004007986 */ /* 0x000fe8000c101b24 */
[----:B------:R-:W-:Y:S04]  /*18f80*/  STG.E.64 desc[UR36][R4.64+0x8], R52 ;  /* 0x0000083404007986 */ /* 0x000fe8000c101b24 */
[----:B------:R-:W-:Y:S04]  /*18f90*/  STG.E.64 desc[UR36][R4.64+0x10], R18 ;  /* 0x0000101204007986 */ /* 0x000fe8000c101b24 */
[----:B------:R-:W-:Y:S01]  /*18fa0*/  STG.E.64 desc[UR36][R4.64+0x18], R26 ;  /* 0x0000181a04007986 */ /* 0x000fe2000c101b24 */
[----:B------:R-:W-:Y:S05]  /*18fb0*/  EXIT ;  /* 0x000000000000794d */ /* 0x000fea0003800000 */
.L_x_7780:
        /* <DEDUP_REMOVED lines=12> */
.L_x_8916:


//--------------------- .text._ZN2at6native13reduce_kernelILi512ELi1ENS0_8ReduceOpIiNS0_14func_wrapper_tIiNS0_55_GLOBAL__N__0955718d_22_SparseCsrTensorMath_cu_868dd54514ReductionAddOpIlEEEEjiLi4ELi4EEEEEvT1_ --------------------------
	.section	.text._ZN2at6native13reduce_kernelILi512ELi1ENS0_8ReduceOpIiNS0_14func_wrapper_tIiNS0_55_GLOBAL__N__0955718d_22_SparseCsrTensorMath_cu_868dd54514ReductionAddOpIlEEEEjiLi4ELi4EEEEEvT1_,"ax",@progbits
	.align	128
.text._ZN2at6native13reduce_kernelILi512ELi1ENS0_8ReduceOpIiNS0_14func_wrapper_tIiNS0_55_GLOBAL__N__0955718d_22_SparseCsrTensorMath_cu_868dd54514ReductionAddOpIlEEEEjiLi4ELi4EEEEEvT1_:
        .type           _ZN2at6native13reduce_kernelILi512ELi1ENS0_8ReduceOpIiNS0_14func_wrapper_tIiNS0_55_GLOBAL__N__0955718d_22_SparseCsrTensorMath_cu_868dd54514ReductionAddOpIlEEEEjiLi4ELi4EEEEEvT1_,@function
        .size           _ZN2at6native13reduce_kernelILi512ELi1ENS0_8ReduceOpIiNS0_14func_wrapper_tIiNS0_55_GLOBAL__N__0955718d_22_SparseCsrTensorMath_cu_868dd54514ReductionAddOpIlEEEEjiLi4ELi4EEEEEvT1_,(.L_x_8917 - _ZN2at6native13reduce_kernelILi512ELi1ENS0_8ReduceOpIiNS0_14func_wrapper_tIiNS0_55_GLOBAL__N__0955718d_22_SparseCsrTensorMath_cu_868dd54514ReductionAddOpIlEEEEjiLi4ELi4EEEEEvT1_)
        .other          _ZN2at6native13reduce_kernelILi512ELi1ENS0_8ReduceOpIiNS0_14func_wrapper_tIiNS0_55_GLOBAL__N__0955718d_22_SparseCsrTensorMath_cu_868dd54514ReductionAddOpIlEEEEjiLi4ELi4EEEEEvT1_,@"STO_CUDA_ENTRY STV_DEFAULT"
_ZN2at6native13reduce_kernelILi512ELi1ENS0_8ReduceOpIiNS0_14func_wrapper_tIiNS0_55_GLOBAL__N__0955718d_22_SparseCsrTensorMath_cu_868dd54514ReductionAddOpIlEEEEjiLi4ELi4EEEEEvT1_:
        /* <DEDUP_REMOVED lines=296> */
.L_x_7781:
        /* <DEDUP_REMOVED lines=46> */
[----:B------:R-:W0:Y:S02]  /*1560*/  LDG.E R6, desc[UR36][R6.64] ;  /* 0x0000002406067981 */ /* 0x000e24000c1e1900 */
[----:B0-----:R-:W-:-:S04]  /*1570*/  IADD3 R9, P0, PT, R6, UR4, RZ ;  /* 0x0000000406097c10 */ /* 0x001fc8000ff1e0ff */
[----:B------:R-:W-:-:S09]  /*1580*/  LEA.HI.X.SX32 R11, R6, UR5, 0x1, P0 ;  /* 0x00000005060b7c11 */ /* 0x000fd200080f0eff */
.L_x_7788:
[----:B------:R-:W-:Y:S05]  /*1590*/  BSYNC.RECONVERGENT B2 ;  /* 0x0000000000027941 */ /* 0x000fea0003800200 */
.L_x_7787:
[----:B------:R-:W-:Y:S02]  /*15a0*/  IADD3 R2, P0, PT, R2, 0x10, RZ ;  /* 0x0000001002027810 */ /* 0x000fe40007f1e0ff */
[----:B------:R-:W-:-:S03]  /*15b0*/  IADD3 R10, PT, PT, R13, -0x4, R26 ;  /* 0xfffffffc0d0a7810 */ /* 0x000fc60007ffe01a */
[----:B------:R-:W-:-:S08]  /*15c0*/  IMAD.X R3, RZ, RZ, R3, P0 ;  /* 0x000000ffff037224 */ /* 0x000fd000000e0603 */
.L_x_7786:
[----:B------:R-:W-:Y:S05]  /*15d0*/  BSYNC.RECONVERGENT B1 ;  /* 0x0000000000017941 */ /* 0x000fea0003800200 */
.L_x_7785:
        /* <DEDUP_REMOVED lines=13> */
.L_x_7791:
[C---:B------:R-:W-:Y:S01]  /*16b0*/  IMAD.WIDE.U32 R4, R27.reuse, 0x10, R2 ;  /* 0x000000101b047825 */ /* 0x040fe200078e0002 */
[----:B------:R-:W0:Y:S05]  /*16c0*/  LDCU UR4, c[0x0][0x39c] ;  /* 0x00007380ff0477ac */ /* 0x000e2a0008000800 */
[----:B------:R-:W2:Y:S01]  /*16d0*/  LDG.E.128 R4, desc[UR36][R4.64] ;  /* 0x0000002404047981 */ /* 0x000ea2000c1e1d00 */
[----:B0-----:R-:W-:-:S04]  /*16e0*/  IADD3 R27, PT, PT, R27, UR4, RZ ;  /* 0x000000041b1b7c10 */ /* 0x001fc8000fffe0ff */
[----:B------:R-:W-:-:S04]  /*16f0*/  LEA R13, R27, 0x3, 0x2 ;  /* 0x000000031b0d7811 */ /* 0x000fc800078e10ff */
[----:B------:R-:W-:Y:S02]  /*1700*/  ISETP.GE.U32.AND P1, PT, R13, R10, PT ;  /* 0x0000000a0d00720c */ /* 0x000fe40003f26070 */
[----:B--2---:R-:W-:Y:S02]  /*1710*/  IADD3 R9, P2, PT, R4, R9, RZ ;  /* 0x0000000904097210 */ /* 0x004fe40007f5e0ff */
[----:B------:R-:W-:Y:S02]  /*1720*/  IADD3 R18, P3, PT, R5, R18, RZ ;  /* 0x0000001205127210 */ /* 0x000fe40007f7e0ff */
[----:B------:R-:W-:Y:S02]  /*1730*/  IADD3 R15, P4, PT, R6, R15, RZ ;  /* 0x0000000f060f7210 */ /* 0x000fe40007f9e0ff */
[----:B------:R-:W-:Y:S02]  /*1740*/  IADD3 R22, P5, PT, R7, R22, RZ ;  /* 0x0000001607167210 */ /* 0x000fe40007fbe0ff */
[----:B------:R-:W-:-:S02]  /*1750*/  LEA.HI.X.SX32 R11, R4, R11, 0x1, P2 ;  /* 0x0000000b040b7211 */ /* 0x000fc400010f0eff */
[----:B------:R-:W-:Y:S02]  /*1760*/  LEA.HI.X.SX32 R14, R5, R14, 0x1, P3 ;  /* 0x0000000e050e7211 */ /* 0x000fe400018f0eff */
[----:B------:R-:W-:Y:S02]  /*1770*/  LEA.HI.X.SX32 R12, R6, R12, 0x1, P4 ;  /* 0x0000000c060c7211 */ /* 0x000fe400020f0eff */
[----:B------:R-:W-:Y:S01]  /*1780*/  LEA.HI.X.SX32 R8, R7, R8, 0x1, P5 ;  /* 0x0000000807087211 */ /* 0x000fe200028f0eff */
[----:B------:R-:W-:Y:S06]  /*1790*/  @!P1 BRA `(.L_x_7791) ;  /* 0xfffffffc00c49947 */ /* 0x000fec000383ffff */
.L_x_7790:
[----:B------:R-:W-:Y:S05]  /*17a0*/  BSYNC.RECONVERGENT B1 ;  /* 0x0000000000017941 */ /* 0x000fea0003800200 */
.L_x_7789:
        /* <DEDUP_REMOVED lines=8> */
[----:B--2---:R-:W-:-:S04]  /*1830*/  IADD3 R9, P0, PT, R2, R9, RZ ;  /* 0x0000000902097210 */ /* 0x004fc80007f1e0ff */
[----:B------:R-:W-:-:S09]  /*1840*/  LEA.HI.X.SX32 R11, R2, R11, 0x1, P0 ;  /* 0x0000000b020b7211 */ /* 0x000fd200000f0eff */
.L_x_7793:
[----:B------:R-:W-:Y:S05]  /*1850*/  BSYNC.RECONVERGENT B1 ;  /* 0x0000000000017941 */ /* 0x000fea0003800200 */
.L_x_7792:
[----:B------:R-:W-:-:S04]  /*1860*/  IADD3 R9, P0, P1, R15, R18, R9 ;  /* 0x000000120f097210 */ /* 0x000fc8000791e009 */
[----:B------:R-:W-:Y:S02]  /*1870*/  IADD3 R22, P2, PT, R22, R9, RZ ;  /* 0x0000000916167210 */ /* 0x000fe40007f5e0ff */
[----:B------:R-:W-:-:S04]  /*1880*/  IADD3.X R11, PT, PT, R12, R14, R11, P0, P1 ;  /* 0x0000000e0c0b7210 */ /* 0x000fc800007e240b */
[----:B------:R-:W-:Y:S01]  /*1890*/  IADD3.X R23, PT, PT, R8, R11, RZ, P2, !PT ;  /* 0x0000000b08177210 */ /* 0x000fe200017fe4ff */
[----:B------:R-:W-:Y:S06]  /*18a0*/  BRA `(.L_x_7783) ;  /* 0x0000009400bc7947 */ /* 0x000fec0003800000 */
.L_x_7784:
        /* <DEDUP_REMOVED lines=11> */
[----:B------:R-:W-:Y:S01]  /*1960*/  ISETP.GE.U32.AND P0, PT, R5, R26, PT ;  /* 0x0000001a0500720c */ /* 0x000fe20003f06070 */
[--C-:B-1----:R-:W-:Y:S01]  /*1970*/  IMAD.MOV.U32 R22, RZ, RZ, R12.reuse ;  /* 0x000000ffff167224 */ /* 0x102fe200078e000c */
[----:B------:R-:W-:Y:S01]  /*1980*/  MOV R13, R12 ;  /* 0x0000000c000d7202 */ /* 0x000fe20000000f00 */
[----:B------:R-:W-:Y:S01]  /*1990*/  IMAD.MOV.U32 R14, RZ, RZ, R12 ;  /* 0x000000ffff0e7224 */ /* 0x000fe200078e000c */
[-C--:B--2---:R-:W-:Y:S01]  /*19a0*/  MOV R15, R18.reuse ;  /* 0x00000012000f7202 */ /* 0x084fe20000000f00 */
        /* <DEDUP_REMOVED lines=8> */
.L_x_7798:
[C---:B------:R-:W-:Y:S02]  /*1a30*/  IMAD.IADD R7, R27.reuse, 0x1, R0 ;  /* 0x000000011b077824 */ /* 0x040fe400078e0200 */
        /* <DEDUP_REMOVED lines=12> */
[----:B------:R-:W-:Y:S02]  /*1b00*/  ISETP.GE.U32.AND P0, PT, R21, R26, PT ;  /* 0x0000001a1500720c */ /* 0x000fe40003f06070 */
[----:B--2---:R-:W-:Y:S02]  /*1b10*/  IADD3 R14, P1, PT, R5, R14, RZ ;  /* 0x0000000e050e7210 */ /* 0x004fe40007f3e0ff */
[----:B---3--:R-:W-:Y:S02]  /*1b20*/  IADD3 R13, P2, PT, R6, R13, RZ ;  /* 0x0000000d060d7210 */ /* 0x008fe40007f5e0ff */
[----:B----4-:R-:W-:Y:S02]  /*1b30*/  IADD3 R12, P3, PT, R9, R12, RZ ;  /* 0x0000000c090c7210 */ /* 0x010fe40007f7e0ff */
[----:B-----5:R-:W-:Y:S02]  /*1b40*/  IADD3 R22, P4, PT, R10, R22, RZ ;  /* 0x000000160a167210 */ /* 0x020fe40007f9e0ff */
[----:B------:R-:W-:-:S02]  /*1b50*/  LEA.HI.X.SX32 R20, R5, R20, 0x1, P1 ;  /* 0x0000001405147211 */ /* 0x000fc400008f0eff */
[----:B------:R-:W-:Y:S02]  /*1b60*/  LEA.HI.X.SX32 R19, R6, R19, 0x1, P2 ;  /* 0x0000001306137211 */ /* 0x000fe400010f0eff */
[----:B------:R-:W-:Y:S02]  /*1b70*/  LEA.HI.X.SX32 R18, R9, R18, 0x1, P3 ;  /* 0x0000001209127211 */ /* 0x000fe400018f0eff */
[----:B------:R-:W-:Y:S01]  /*1b80*/  LEA.HI.X.SX32 R15, R10, R15, 0x1, P4 ;  /* 0x0000000f0a0f7211 */ /* 0x000fe200020f0eff */
[----:B------:R-:W-:Y:S06]  /*1b90*/  @!P0 BRA `(.L_x_7798) ;  /* 0xfffffffc00a48947 */ /* 0x000fec000383ffff */
[----:B------:R-:W-:Y:S05]  /*1ba0*/  BSYNC.RECONVERGENT B2 ;  /* 0x0000000000027941 */ /* 0x000fea0003800200 */
.L_x_7797:
[----:B------:R-:W-:Y:S01]  /*1bb0*/  MOV R8, R6 ;  /* 0x0000000600087202 */ /* 0x000fe20000000f00 */
[----:B------:R-:W-:Y:S02]  /*1bc0*/  IMAD.MOV.U32 R7, RZ, RZ, R5 ;  /* 0x000000ffff077224 */ /* 0x000fe400078e0005 */
[----:B------:R-:W-:-:S07]  /*1bd0*/  IMAD.MOV.U32 R6, RZ, RZ, R10 ;  /* 0x000000ffff067224 */ /* 0x000fce00078e000a */
.L_x_7796:
[----:B------:R-:W-:Y:S05]  /*1be0*/  BSYNC.RECONVERGENT B1 ;  /* 0x0000000000017941 */ /* 0x000fea0003800200 */
.L_x_7795:
[----:B------:R-:W-:Y:S01]  /*1bf0*/  ISETP.GE.U32.AND P0, PT, R27, R26, PT ;  /* 0x0000001a1b00720c */ /* 0x000fe20003f06070 */
[----:B------:R-:W-:-:S12]  /*1c00*/  BSSY.RECONVERGENT B1, `(.L_x_7799) ;  /* 0x0000012000017945 */ /* 0x000fd80003800200 */
[----:B------:R-:W-:Y:S05]  /*1c10*/  @P0 BRA `(.L_x_7800) ;  /* 0x0000000000400947 */ /* 0x000fea0003800000 */
[----:B------:R-:W-:-:S05]  /*1c20*/  IMAD.WIDE.U32 R4, R27, 0x4, R2 ;  /* 0x000000041b047825 */ /* 0x000fca00078e0002 */
[----:B------:R0:W5:Y:S01]  /*1c30*/  LDG.E R7, desc[UR36][R4.64] ;  /* 0x0000002404077981 */ /* 0x000162000c1e1900 */
[----:B------:R-:W-:-:S04]  /*1c40*/  IADD3 R11, PT, PT, R27, R0, RZ ;  /* 0x000000001b0b7210 */ /* 0x000fc80007ffe0ff */
[----:B------:R-:W-:-:S13]  /*1c50*/  ISETP.GE.U32.AND P1, PT, R11, R26, PT ;  /* 0x0000001a0b00720c */ /* 0x000fda0003f26070 */
[----:B0-----:R-:W-:Y:S05]  /*1c60*/  @P1 BRA `(.L_x_7800) ;  /* 0x00000000002c1947 */ /* 0x001fea0003800000 */
[----:B------:R-:W-:-:S05]  /*1c70*/  IMAD.WIDE.U32 R4, R11, 0x4, R2 ;  /* 0x000000040b047825 */ /* 0x000fca00078e0002 */
[----:B------:R0:W5:Y:S01]  /*1c80*/  LDG.E R8, desc[UR36][R4.64] ;  /* 0x0000002404087981 */ /* 0x000162000c1e1900 */
[----:B------:R-:W-:-:S05]  /*1c90*/  IMAD.IADD R11, R11, 0x1, R0 ;  /* 0x000000010b0b7824 */ /* 0x000fca00078e0200 */
[----:B------:R-:W-:-:S13]  /*1ca0*/  ISETP.GE.U32.AND P1, PT, R11, R26, PT ;  /* 0x0000001a0b00720c */ /* 0x000fda0003f26070 */
[----:B0-----:R-:W-:Y:S05]  /*1cb0*/  @P1 BRA `(.L_x_7800) ;  /* 0x0000000000181947 */ /* 0x001fea0003800000 */
[C---:B------:R-:W-:Y:S01]  /*1cc0*/  IADD3 R9, PT, PT, R11.reuse, R0, RZ ;  /* 0x000000000b097210 */ /* 0x040fe20007ffe0ff */
[----:B------:R-:W-:-:S03]  /*1cd0*/  IMAD.WIDE.U32 R4, R11, 0x4, R2 ;  /* 0x000000040b047825 */ /* 0x000fc600078e0002 */
[----:B------:R-:W-:-:S13]  /*1ce0*/  ISETP.GE.U32.AND P1, PT, R9, R26, PT ;  /* 0x0000001a0900720c */ /* 0x000fda0003f26070 */
[----:B------:R-:W-:Y:S02]  /*1cf0*/  @!P1 IMAD.WIDE.U32 R2, R9, 0x4, R2 ;  /* 0x0000000409029825 */ /* 0x000fe400078e0002 */
[----:B------:R0:W5:Y:S04]  /*1d00*/  LDG.E R9, desc[UR36][R4.64] ;  /* 0x0000002404097981 */ /* 0x000168000c1e1900 */
[----:B------:R0:W5:Y:S02]  /*1d10*/  @!P1 LDG.E R6, desc[UR36][R2.64] ;  /* 0x0000002402069981 */ /* 0x000164000c1e1900 */
.L_x_7800:
[----:B------:R-:W-:Y:S05]  /*1d20*/  BSYNC.RECONVERGENT B1 ;  /* 0x0000000000017941 */ /* 0x000fea0003800200 */
.L_x_7799:
[----:B------:R-:W-:Y:S04]  /*1d30*/  BSSY.RECONVERGENT B1, `(.L_x_7801) ;  /* 0x0000012000017945 */ /* 0x000fe80003800200 */
[----:B------:R-:W-:Y:S05]  /*1d40*/  @P0 BRA `(.L_x_7802) ;  /* 0x0000000000400947 */ /* 0x000fea0003800000 */
[----:B0-----:R-:W-:Y:S01]  /*1d50*/  IMAD.IADD R3, R27, 0x1, R0 ;  /* 0x000000011b037824 */ /* 0x001fe200078e0200 */
[----:B-----5:R-:W-:-:S04]  /*1d60*/  IADD3 R14, P1, PT, R7, R14, RZ ;  /* 0x0000000e070e7210 */ /* 0x020fc80007f3e0ff */
[----:B------:R-:W-:Y:S02]  /*1d70*/  ISETP.GE.U32.AND P0, PT, R3, R26, PT ;  /* 0x0000001a0300720c */ /* 0x000fe40003f06070 */
[----:B------:R-:W-:-:S11]  /*1d80*/  LEA.HI.X.SX32 R20, R7, R20, 0x1, P1 ;  /* 0x0000001407147211 */ /* 0x000fd600008f0eff */
[----:B------:R-:W-:Y:S05]  /*1d90*/  @P0 BRA `(.L_x_7802) ;  /* 0x00000000002c0947 */ /* 0x000fea0003800000 */
[----:B------:R-:W-:Y:S02]  /*1da0*/  IADD3 R3, PT, PT, R3, R0, RZ ;  /* 0x0000000003037210 */ /* 0x000fe40007ffe0ff */
[C---:B------:R-:W-:Y:S02]  /*1db0*/  IADD3 R13, P1, PT, R8.reuse, R13, RZ ;  /* 0x0000000d080d7210 */ /* 0x040fe40007f3e0ff */
[----:B------:R-:W-:Y:S02]  /*1dc0*/  ISETP.GE.U32.AND P0, PT, R3, R26, PT ;  /* 0x0000001a0300720c */ /* 0x000fe40003f06070 */
[----:B------:R-:W-:-:S11]  /*1dd0*/  LEA.HI.X.SX32 R19, R8, R19, 0x1, P1 ;  /* 0x0000001308137211 */ /* 0x000fd600008f0eff */
[----:B------:R-:W-:Y:S05]  /*1de0*/  @P0 BRA `(.L_x_7802) ;  /* 0x0000000000180947 */ /* 0x000fea0003800000 */
[----:B------:R-:W-:Y:S01]  /*1df0*/  IMAD.IADD R3, R3, 0x1, R0 ;  /* 0x0000000103037824 */ /* 0x000fe200078e0200 */
[----:B------:R-:W-:-:S04]  /*1e00*/  IADD3 R12, P1, PT, R9, R12, RZ ;  /* 0x0000000c090c7210 */ /* 0x000fc80007f3e0ff */
[----:B------:R-:W-:Y:S02]  /*1e10*/  ISETP.GE.U32.AND P0, PT, R3, R26, PT ;  /* 0x0000001a0300720c */ /* 0x000fe40003f06070 */
[----:B------:R-:W-:-:S11]  /*1e20*/  LEA.HI.X.SX32 R18, R9, R18, 0x1, P1 ;  /* 0x0000001209127211 */ /* 0x000fd600008f0eff */
[----:B------:R-:W-:-:S04]  /*1e30*/  @!P0 IADD3 R22, P2, PT, R6, R22, RZ ;  /* 0x0000001606168210 */ /* 0x000fc80007f5e0ff */
[----:B------:R-:W-:-:S09]  /*1e40*/  @!P0 LEA.HI.X.SX32 R15, R6, R15, 0x1, P2 ;  /* 0x0000000f060f8211 */ /* 0x000fd200010f0eff */
.L_x_7802:
[----:B------:R-:W-:Y:S05]  /*1e50*/  BSYNC.RECONVERGENT B1 ;  /* 0x0000000000017941 */ /* 0x000fea0003800200 */
.L_x_7801:
[----:B------:R-:W-:-:S04]  /*1e60*/  IADD3 R13, P0, P1, R12, R13, R14 ;  /* 0x0000000d0c0d7210 */ /* 0x000fc8000791e00e */
[----:B------:R-:W-:Y:S02]  /*1e70*/  IADD3 R22, P2, PT, R22, R13, RZ ;  /* 0x0000000d16167210 */ /* 0x000fe40007f5e0ff */
[----:B------:R-:W-:-:S04]  /*1e80*/  IADD3.X R18, PT, PT, R18, R19, R20, P0, P1 ;  /* 0x0000001312127210 */ /* 0x000fc800007e2414 */
[----:B------:R-:W-:Y:S01]  /*1e90*/  IADD3.X R23, PT, PT, R15, R18, RZ, P2, !PT ;  /* 0x000000120f177210 */ /* 0x000fe200017fe4ff */
[----:B------:R-:W-:Y:S06]  /*1ea0*/  BRA `(.L_x_7783) ;  /* 0x00000090003c7947 */ /* 0x000fec0003800000 */
.L_x_7794:
[----:B------:R-:W-:-:S13]  /*1eb0*/  ISETP.NE.AND P0, PT, R4, 0x1, PT ;  /* 0x000000010400780c */ /* 0x000fda0003f05270 */
        /* <DEDUP_REMOVED lines=19> */
.L_x_7807:
[----:B------:R-:W-:Y:S02]  /*1ff0*/  IMAD.IADD R7, R27, 0x1, R18 ;  /* 0x000000011b077824 */ /* 0x000fe400078e0212 */
[----:B------:R-:W-:-:S03]  /*2000*/  IMAD R5, R0, R27, RZ ;  /* 0x0000001b00057224 */ /* 0x000fc600078e02ff */
[----:B------:R-:W-:Y:S01]  /*2010*/  IADD3 R9, PT, PT, R7, R18, RZ ;  /* 0x0000001207097210 */ /* 0x000fe20007ffe0ff */
[----:B------:R-:W-:Y:S02]  /*2020*/  IMAD R7, R0, R7, RZ ;  /* 0x0000000700077224 */ /* 0x000fe400078e02ff */
[----:B------:R-:W-:-:S04]  /*2030*/  IMAD.WIDE.U32 R4, R5, 0x4, R2 ;  /* 0x0000000405047825 */ /* 0x000fc800078e0002 */
[----:B------:R-:W-:Y:S02]  /*2040*/  IMAD.IADD R23, R9, 0x1, R18 ;  /* 0x0000000109177824 */ /* 0x000fe400078e0212 */
[C---:B------:R-:W-:Y:S01]  /*2050*/  IMAD R9, R0.reuse, R9, RZ ;  /* 0x0000000900097224 */ /* 0x040fe200078e02ff */
[----:B------:R-:W2:Y:S01]  /*2060*/  LDG.E R4, desc[UR36][R4.64] ;  /* 0x0000002404047981 */ /* 0x000ea2000c1e1900 */
[----:B------:R-:W-:Y:S02]  /*2070*/  IMAD R11, R0, R23, RZ ;  /* 0x00000017000b7224 */ /* 0x000fe400078e02ff */
        /* <DEDUP_REMOVED lines=9> */
[----:B--2---:R-:W-:-:S04]  /*2110*/  IADD3 R21, P1, PT, R4, R21, RZ ;  /* 0x0000001504157210 */ /* 0x004fc80007f3e0ff */
[----:B------:R-:W-:Y:S02]  /*2120*/  LEA.HI.X.SX32 R15, R4, R15, 0x1, P1 ;  /* 0x0000000f040f7211 */ /* 0x000fe400008f0eff */
[----:B---3--:R-:W-:Y:S02]  /*2130*/  IADD3 R20, P2, PT, R7, R20, RZ ;  /* 0x0000001407147210 */ /* 0x008fe40007f5e0ff */
[C---:B----4-:R-:W-:Y:S02]  /*2140*/  IADD3 R19, P3, PT, R8.reuse, R19, RZ ;  /* 0x0000001308137210 */ /* 0x050fe40007f7e0ff */
[----:B-----5:R-:W-:Y:S02]  /*2150*/  IADD3 R22, P4, PT, R11, R22, RZ ;  /* 0x000000160b167210 */ /* 0x020fe40007f9e0ff */
[----:B------:R-:W-:Y:S02]  /*2160*/  LEA.HI.X.SX32 R14, R7, R14, 0x1, P2 ;  /* 0x0000000e070e7211 */ /* 0x000fe400010f0eff */
[----:B------:R-:W-:-:S02]  /*2170*/  LEA.HI.X.SX32 R13, R8, R13, 0x1, P3 ;  /* 0x0000000d080d7211 */ /* 0x000fc400018f0eff */
[----:B------:R-:W-:Y:S01]  /*2180*/  LEA.HI.X.SX32 R12, R11, R12, 0x1, P4 ;  /* 0x0000000c0b0c7211 */ /* 0x000fe200020f0eff */
[----:B------:R-:W-:Y:S06]  /*2190*/  @!P0 BRA `(.L_x_7807) ;  /* 0xfffffffc00948947 */ /* 0x000fec000383ffff */
[----:B------:R-:W-:Y:S05]  /*21a0*/  BSYNC.RECONVERGENT B2 ;  /* 0x0000000000027941 */ /* 0x000fea0003800200 */
.L_x_7806:
[----:B------:R-:W-:Y:S01]  /*21b0*/  MOV R9, R7 ;  /* 0x0000000700097202 */ /* 0x000fe20000000f00 */
[----:B------:R-:W-:Y:S02]  /*21c0*/  IMAD.MOV.U32 R6, RZ, RZ, R4 ;  /* 0x000000ffff067224 */ /* 0x000fe400078e0004 */
[----:B------:R-:W-:-:S07]  /*21d0*/  IMAD.MOV.U32 R7, RZ, RZ, R11 ;  /* 0x000000ffff077224 */ /* 0x000fce00078e000b */
.L_x_7805:
[----:B------:R-:W-:Y:S05]  /*21e0*/  BSYNC.RECONVERGENT B1 ;  /* 0x0000000000017941 */ /* 0x000fea0003800200 */
.L_x_7804:
[----:B------:R-:W-:Y:S01]  /*21f0*/  ISETP.GE.U32.AND P0, PT, R27, R26, PT ;  /* 0x0000001a1b00720c */ /* 0x000fe20003f06070 */
[----:B------:R-:W-:-:S12]  /*2200*/  BSSY.RECONVERGENT B1, `(.L_x_7808) ;  /* 0x0000016000017945 */ /* 0x000fd80003800200 */
[----:B------:R-:W-:Y:S05]  /*2210*/  @P0 BRA `(.L_x_7809) ;  /* 0x0000000000500947 */ /* 0x000fea0003800000 */
[----:B------:R-:W-:-:S04]  /*2220*/  IMAD R5, R0, R27, RZ ;  /* 0x0000001b00057224 */ /* 0x000fc800078e02ff */
[----:B------:R-:W-:-:S05]  /*2230*/  IMAD.WIDE.U32 R4, R5, 0x4, R2 ;  /* 0x0000000405047825 */ /* 0x000fca00078e0002 */
[----:B------:R0:W5:Y:S01]  /*2240*/  LDG.E R6, desc[UR36][R4.64] ;  /* 0x0000002404067981 */ /* 0x000162000c1e1900 */
[----:B------:R-:W-:-:S04]  /*2250*/  IADD3 R11, PT, PT, R27, R18, RZ ;  /* 0x000000121b0b7210 */ /* 0x000fc80007ffe0ff */
[----:B------:R-:W-:-:S13]  /*2260*/  ISETP.GE.U32.AND P1, PT, R11, R26, PT ;  /* 0x0000001a0b00720c */ /* 0x000fda0003f26070 */
[----:B0-----:R-:W-:Y:S05]  /*2270*/  @P1 BRA `(.L_x_7809) ;  /* 0x0000000000381947 */ /* 0x001fea0003800000 */
[----:B------:R-:W-:-:S04]  /*2280*/  IMAD R5, R0, R11, RZ ;  /* 0x0000000b00057224 */ /* 0x000fc800078e02ff */
[----:B------:R-:W-:-:S05]  /*2290*/  IMAD.WIDE.U32 R4, R5, 0x4, R2 ;  /* 0x0000000405047825 */ /* 0x000fca00078e0002 */
[----:B------:R0:W5:Y:S01]  /*22a0*/  LDG.E R9, desc[UR36][R4.64] ;  /* 0x0000002404097981 */ /* 0x000162000c1e1900 */
[----:B------:R-:W-:-:S05]  /*22b0*/  IMAD.IADD R11, R11, 0x1, R18 ;  /* 0x000000010b0b7824 */ /* 0x000fca00078e0212 */
[----:B------:R-:W-:-:S13]  /*22c0*/  ISETP.GE.U32.AND P1, PT, R11, R26, PT ;  /* 0x0000001a0b00720c */ /* 0x000fda0003f26070 */
[----:B0-----:R-:W-:Y:S05]  /*22d0*/  @P1 BRA `(.L_x_7809) ;  /* 0x0000000000201947 */ /* 0x001fea0003800000 */
[----:B------:R-:W-:Y:S01]  /*22e0*/  IADD3 R23, PT, PT, R11, R18, RZ ;  /* 0x000000120b177210 */ /* 0x000fe20007ffe0ff */
[----:B------:R-:W-:-:S03]  /*22f0*/  IMAD R5, R0, R11, RZ ;  /* 0x0000000b00057224 */ /* 0x000fc600078e02ff */
[----:B------:R-:W-:Y:S01]  /*2300*/  ISETP.GE.U32.AND P1, PT, R23, R26, PT ;  /* 0x0000001a1700720c */ /* 0x000fe20003f26070 */
[----:B------:R-:W-:-:S05]  /*2310*/  IMAD.WIDE.U32 R4, R5, 0x4, R2 ;  /* 0x0000000405047825 */ /* 0x000fca00078e0002 */
[----:B------:R0:W5:Y:S07]  /*2320*/  LDG.E R8, desc[UR36][R4.64] ;  /* 0x0000002404087981 */ /* 0x00016e000c1e1900 */
[----:B------:R-:W-:-:S04]  /*2330*/  @!P1 IMAD R11, R0, R23, RZ ;  /* 0x00000017000b9224 */ /* 0x000fc800078e02ff */
[----:B------:R-:W-:-:S05]  /*2340*/  @!P1 IMAD.WIDE.U32 R2, R11, 0x4, R2 ;  /* 0x000000040b029825 */ /* 0x000fca00078e0002 */
[----:B------:R0:W5:Y:S02]  /*2350*/  @!P1 LDG.E R7, desc[UR36][R2.64] ;  /* 0x0000002402079981 */ /* 0x000164000c1e1900 */
.L_x_7809:
[----:B------:R-:W-:Y:S05]  /*2360*/  BSYNC.RECONVERGENT B1 ;  /* 0x0000000000017941 */ /* 0x000fea0003800200 */
.L_x_7808:
        /* <DEDUP_REMOVED lines=8> */
[----:B------:R-:W-:Y:S02]  /*23f0*/  IADD3 R20, P1, PT, R9, R20, RZ ;  /* 0x0000001409147210 */ /* 0x000fe40007f3e0ff */
        /* <DEDUP_REMOVED lines=9> */
.L_x_7811:
[----:B------:R-:W-:Y:S05]  /*2490*/  BSYNC.RECONVERGENT B1 ;  /* 0x0000000000017941 */ /* 0x000fea0003800200 */
.L_x_7810:
[----:B------:R-:W-:-:S04]  /*24a0*/  IADD3 R19, P0, P1, R19, R20, R21 ;  /* 0x0000001413137210 */ /* 0x000fc8000791e015 */
[----:B------:R-:W-:Y:S02]  /*24b0*/  IADD3 R22, P2, PT, R22, R19, RZ ;  /* 0x0000001316167210 */ /* 0x000fe40007f5e0ff */
[----:B------:R-:W-:-:S04]  /*24c0*/  IADD3.X R13, PT, PT, R13, R14, R15, P0, P1 ;  /* 0x0000000e0d0d7210 */ /* 0x000fc800007e240f */
[----:B------:R-:W-:Y:S01]  /*24d0*/  IADD3.X R23, PT, PT, R12, R13, RZ, P2, !PT ;  /* 0x0000000d0c177210 */ /* 0x000fe200017fe4ff */
[----:B------:R-:W-:Y:S06]  /*24e0*/  BRA `(.L_x_7783) ;  /* 0x0000008800ac7947 */ /* 0x000fec0003800000 */
.L_x_7803:
        /* <DEDUP_REMOVED lines=8> */
[----:B------:R-:W-:Y:S02]  /*2570*/  ISETP.GE.U32.AND P0, PT, R5, R26, PT ;  /* 0x0000001a0500720c */ /* 0x000fe40003f06070 */
[----:B------:R-:W-:Y:S01]  /*2580*/  MOV R23, R20 ;  /* 0x0000001400177202 */ /* 0x000fe20000000f00 */
[--C-:B--2---:R-:W-:Y:S01]  /*2590*/  IMAD.MOV.U32 R21, RZ, RZ, R9.reuse ;  /* 0x000000ffff157224 */ /* 0x104fe200078e0009 */
[----:B------:R-:W-:Y:S01]  /*25a0*/  MOV R11, R9 ;  /* 0x00000009000b7202 */ /* 0x000fe20000000f00 */
[----:B------:R-:W-:-:S08]  /*25b0*/  IMAD.MOV.U32 R10, RZ, RZ, R9 ;  /* 0x000000ffff0a7224 */ /* 0x000fd000078e0009 */
[----:B------:R-:W-:Y:S05]  /*25c0*/  @P0 BRA `(.L_x_7813) ;  /* 0x0000004000280947 */ /* 0x000fea0003800000 */
[----:B------:R-:W-:-:S13]  /*25d0*/  ISETP.NE.AND P0, PT, R4, RZ, PT ;  /* 0x000000ff0400720c */ /* 0x000fda0003f05270 */
[----:B------:R0:W5:Y:S01]  /*25e0*/  @!P0 LDG.E R8, desc[UR36][R2.64] ;  /* 0x0000002402088981 */ /* 0x000162000c1e1900 */
        /* <DEDUP_REMOVED lines=8> */
[----:B0-----:R-:W-:-:S07]  /*2670*/  VIADD R0, R0, 0x1 ;  /* 0x0000000100007836 */ /* 0x001fce0000000000 */
.L_x_7819:
[----:B------:R-:W0:Y:S01]  /*2680*/  LDCU UR4, c[0x0][0x39c] ;  /* 0x00007380ff0477ac */ /* 0x000e220008000800 */
[-C--:B-----5:R-:W-:Y:S01]  /*2690*/  @!P0 MOV R4, R8.reuse ;  /* 0x0000000800048202 */ /* 0x0a0fe20000000f00 */
[--C-:B------:R-:W-:Y:S01]  /*26a0*/  @!P0 IMAD.MOV.U32 R15, RZ, RZ, R8.reuse ;  /* 0x000000ffff0f8224 */ /* 0x100fe200078e0008 */
[----:B------:R-:W-:Y:S01]  /*26b0*/  @!P0 MOV R13, R8 ;  /* 0x00000008000d8202 */ /* 0x000fe20000000f00 */
[----:B------:R-:W-:Y:S01]  /*26c0*/  @!P0 IMAD.MOV.U32 R12, RZ, RZ, R8 ;  /* 0x000000ffff0c8224 */ /* 0x000fe200078e0008 */
[----:B------:R-:W-:Y:S06]  /*26d0*/  @!P0 BRA `(.L_x_7814) ;  /* 0x0000003c00a88947 */ /* 0x000fec0003800000 */
        /* <DEDUP_REMOVED lines=294> */
.L_x_7815:
[----:B------:R-:W-:Y:S01]  /*3940*/  LOP3.LUT R5, R12, 0xfffffffc, RZ, 0xc0, !PT ;  /* 0xfffffffc0c057812 */ /* 0x000fe200078ec0ff */
[----:B------:R-:W-:Y:S01]  /*3950*/  IMAD.MOV.U32 R6, RZ, RZ, RZ ;  /* 0x000000ffff067224 */ /* 0x000fe200078e00ff */
[----:B0-----:R-:W-:Y:S02]  /*3960*/  IADD3 R7, PT, PT, R27, UR4, RZ ;  /* 0x000000041b077c10 */ /* 0x001fe4000fffe0ff */
[----:B------:R-:W-:-:S03]  /*3970*/  IADD3 R4, P1, PT, R5, R2, RZ ;  /* 0x0000000205047210 */ /* 0x000fc60007f3e0ff */
[----:B------:R-:W-:-:S04]  /*3980*/  IMAD.HI.U32 R13, R7, UR22, R6 ;  /* 0x00000016070d7c27 */ /* 0x000fc8000f8e0006 */
[----:B------:R-:W-:-:S05]  /*3990*/  IMAD.X R5, RZ, RZ, R3, P1 ;  /* 0x000000ffff057224 */ /* 0x000fca00008e0603 */
        /* <DEDUP_REMOVED lines=225> */
.L_x_7816:
[----:B------:R-:W-:Y:S01]  /*47b0*/  LOP3.LUT R5, R13, 0xfffffffc, RZ, 0xc0, !PT ;  /* 0xfffffffc0d057812 */ /* 0x000fe200078ec0ff */
[----:B------:R-:W-:Y:S01]  /*47c0*/  VIADD R7, R7, UR4 ;  /* 0x0000000407077c36 */ /* 0x000fe20008000000 */
[----:B------:R-:W-:Y:S02]  /*47d0*/  MOV R6, RZ ;  /* 0x000000ff00067202 */ /* 0x000fe40000000f00 */
[----:B------:R-:W-:-:S03]  /*47e0*/  IADD3 R4, P1, PT, R5, R2, RZ ;  /* 0x0000000205047210 */ /* 0x000fc60007f3e0ff */
[----:B------:R-:W-:Y:S01]  /*47f0*/  IMAD.HI.U32 R15, R7, UR22, R6 ;  /* 0x00000016070f7c27 */ /* 0x000fe2000f8e0006 */
[----:B------:R-:W-:-:S05]  /*4800*/  IADD3.X R5, PT, PT, RZ, R3, RZ, P1, !PT ;  /* 0x00000003ff057210 */ /* 0x000fca0000ffe4ff */
[----:B------:R0:W5:Y:S02]  /*4810*/  LDG.E R13, desc[UR36][R4.64] ;  /* 0x00000024040d7981 */ /* 0x000164000c1e1900 */
        /* <DEDUP_REMOVED lines=213> */
[----:B------:R-:W-:-:S03]  /*5570*/  @P1 MOV R18, RZ ;  /* 0x000000ff00121202 */ /* 0x000fc60000000f00 */
[----:B------:R-:W-:-:S04]  /*5580*/  IMAD.MOV R24, RZ, RZ, -R19 ;  /* 0x000000ffff187224 */ /* 0x000fc800078e0a13 */
        /* <DEDUP_REMOVED lines=9> */
.L_x_7817:
[----:B------:R-:W-:Y:S02]  /*5620*/  LOP3.LUT R5, R15, 0xfffffffc, RZ, 0xc0, !PT ;  /* 0xfffffffc0f057812 */ /* 0x000fe400078ec0ff */
[----:B------:R-:W-:Y:S02]  /*5630*/  IADD3 R7, PT, PT, R7, UR4, RZ ;  /* 0x0000000407077c10 */ /* 0x000fe4000fffe0ff */
[----:B------:R-:W-:Y:S02]  /*5640*/  IADD3 R4, P1, PT, R5, R2, RZ ;  /* 0x0000000205047210 */ /* 0x000fe40007f3e0ff */
[----:B------:R-:W-:-:S03]  /*5650*/  MOV R6, RZ ;  /* 0x000000ff00067202 */ /* 0x000fc60000000f00 */
[----:B------:R-:W-:Y:S02]  /*5660*/  IMAD.X R5, RZ, RZ, R3, P1 ;  /* 0x000000ffff057224 */ /* 0x000fe400008e0603 */
[----:B------:R-:W-:-:S03]  /*5670*/  IMAD.HI.U32 R6, R7, UR22, R6 ;  /* 0x0000001607067c27 */ /* 0x000fc6000f8e0006 */
[----:B------:R0:W5:Y:S02]  /*5680*/  LDG.E R15, desc[UR36][R4.64] ;  /* 0x00000024040f7981 */ /* 0x000164000c1e1900 */
[----:B0-----:R-:W-:-:S05]  /*5690*/  SHF.R.U32.HI R5, RZ, UR23, R6 ;  /* 0x00000017ff057c19 */ /* 0x001fca0008011606 */
        /* <DEDUP_REMOVED lines=225> */
[----:B-1----:R-:W-:Y:S02]  /*64b0*/  @P1 IMAD.HI.U32 R6, R7, R4, R6 ;  /* 0x0000000407061227 */ /* 0x002fe400078e0006 */
[----:B------:R-:W1:Y:S03]  /*64c0*/  @P1 LDC R4, c[0x0][0x560] ;  /* 0x00015800ff041b82 */ /* 0x000e660000000800 */
[----:B------:R-:W-:Y:S01]  /*64d0*/  @P1 SHF.R.U32.HI R5, RZ, R5, R6 ;  /* 0x00000005ff051219 */ /* 0x000fe20000011606 */
[----:B------:R-:W-:-:S04]  /*64e0*/  IMAD.MOV R6, RZ, RZ, -R7 ;  /* 0x000000ffff067224 */ /* 0x000fc800078e0a07 */
[----:B------:R-:W-:Y:S01]  /*64f0*/  IMAD R19, R6, UR6, R19 ;  /* 0x0000000606137c24 */ /* 0x000fe2000f8e0213 */
[----:B------:R-:W-:-:S03]  /*6500*/  @P1 IADD3 R6, PT, PT, -R5, RZ, RZ ;  /* 0x000000ff05061210 */ /* 0x000fc60007ffe1ff */
[----:B------:R-:W-:Y:S02]  /*6510*/  IMAD R18, R19, UR29, R18 ;  /* 0x0000001d13127c24 */ /* 0x000fe4000f8e0212 */
[----:B0-----:R-:W-:-:S04]  /*6520*/  @P1 IMAD R29, R29, R6, R7 ;  /* 0x000000061d1d1224 */ /* 0x001fc800078e0207 */
[----:B-1----:R-:W-:-:S07]  /*6530*/  @P1 IMAD R18, R29, R4, R18 ;  /* 0x000000041d121224 */ /* 0x002fce00078e0212 */
.L_x_7818:
[----:B------:R-:W-:-:S04]  /*6540*/  LOP3.LUT R5, R18, 0xfffffffc, RZ, 0xc0, !PT ;  /* 0xfffffffc12057812 */ /* 0x000fc800078ec0ff */
[----:B------:R-:W-:-:S04]  /*6550*/  IADD3 R4, P1, PT, R5, R2, RZ ;  /* 0x0000000205047210 */ /* 0x000fc80007f3e0ff */
[----:B------:R-:W-:-:S05]  /*6560*/  IADD3.X R5, PT, PT, RZ, R3, RZ, P1, !PT ;  /* 0x00000003ff057210 */ /* 0x000fca0000ffe4ff */
[----:B------:R1:W5:Y:S04]  /*6570*/  LDG.E R4, desc[UR36][R4.64] ;  /* 0x0000002404047981 */ /* 0x000368000c1e1900 */
.L_x_7814:
[----:B------:R-:W2:Y:S01]  /*6580*/  LDCU UR5, c[0x0][0x394] ;  /* 0x00007280ff0577ac */ /* 0x000ea20008000800 */
[----:B0-----:R-:W-:Y:S01]  /*6590*/  IMAD.U32 R24, RZ, RZ, UR4 ;  /* 0x00000004ff187e24 */ /* 0x001fe2000f8e00ff */
[----:B-----5:R-:W-:Y:S02]  /*65a0*/  IADD3 R23, P2, PT, R12, R23, RZ ;  /* 0x000000170c177210 */ /* 0x020fe40007f5e0ff */
[----:B------:R-:W-:Y:S02]  /*65b0*/  IADD3 R20, P3, PT, R13, R20, RZ ;  /* 0x000000140d147210 */ /* 0x000fe40007f7e0ff */
[----:B------:R-:W-:Y:S02]  /*65c0*/  LEA R27, R24, R27, 0x2 ;  /* 0x0000001b181b7211 */ /* 0x000fe400078e10ff */
[----:B------:R-:W-:Y:S02]  /*65d0*/  IADD3 R22, P4, PT, R15, R22, RZ ;  /* 0x000000160f167210 */ /* 0x000fe40007f9e0ff */
[----:B------:R-:W-:Y:S01]  /*65e0*/  IADD3 R25, P5, PT, R4, R25, RZ ;  /* 0x0000001904197210 */ /* 0x000fe20007fbe0ff */
[----:B-1----:R-:W-:Y:S01]  /*65f0*/  IMAD R5, R24, 0x3, R27 ;  /* 0x0000000318057824 */ /* 0x002fe200078e021b */
[----:B------:R-:W-:-:S02]  /*6600*/  LEA.HI.X.SX32 R9, R12, R9, 0x1, P2 ;  /* 0x000000090c097211 */ /* 0x000fc400010f0eff */
[----:B------:R-:W-:Y:S02]  /*6610*/  LEA.HI.X.SX32 R10, R13, R10, 0x1, P3 ;  /* 0x0000000a0d0a7211 */ /* 0x000fe400018f0eff */
[----:B------:R-:W-:Y:S02]  /*6620*/  LEA.HI.X.SX32 R11, R15, R11, 0x1, P4 ;  /* 0x0000000b0f0b7211 */ /* 0x000fe400020f0eff */
[----:B--2---:R-:W-:Y:S02]  /*6630*/  MOV R26, UR5 ;  /* 0x00000005001a7c02 */ /* 0x004fe40008000f00 */
[----:B------:R-:W-:Y:S02]  /*6640*/  LEA.HI.X.SX32 R21, R4, R21, 0x1, P5 ;  /* 0x0000001504157211 */ /* 0x000fe400028f0eff */
[----:B------:R-:W-:-:S13]  /*6650*/  ISETP.GE.U32.AND P1, PT, R5, R26, PT ;  /* 0x0000001a0500720c */ /* 0x000fda0003f26070 */
[----:B------:R-:W-:Y:S05]  /*6660*/  @!P1 BRA `(.L_x_7819) ;  /* 0xffffffc000049947 */ /* 0x000fea000383ffff */
.L_x_7813:
[----:B------:R-:W-:Y:S05]  /*6670*/  BSYNC.RECONVERGENT B1 ;  /* 0x0000000000017941 */ /* 0x000fea0003800200 */
.L_x_7812:
[----:B------:R-:W-:Y:S01]  /*6680*/  ISETP.GE.U32.AND P0, PT, R27, R26, PT ;  /* 0x0000001a1b00720c */ /* 0x000fe20003f06070 */
[----:B------:R-:W-:Y:S01]  /*6690*/  BSSY.RECONVERGENT B1, `(.L_x_7820) ;  /* 0x0000478000017945 */ /* 0x000fe20003800200 */
[----:B------:R-:W-:Y:S01]  /*66a0*/  IMAD.MOV.U32 R8, RZ, RZ, R4 ;  /* 0x000000ffff087224 */ /* 0x000fe200078e0004 */
[----:B------:R-:W-:Y:S01]  /*66b0*/  MOV R0, R15 ;  /* 0x0000000f00007202 */ /* 0x000fe20000000f00 */
[----:B------:R-:W-:Y:S01]  /*66c0*/  IMAD.MOV.U32 R6, RZ, RZ, R12 ;  /* 0x000000ffff067224 */ /* 0x000fe200078e000c */
[----:B------:R-:W-:-:S08]  /*66d0*/  MOV R7, R13 ;  /* 0x0000000d00077202 */ /* 0x000fd00000000f00 */
[----:B------:R-:W-:Y:S05]  /*66e0*/  @P0 BRA `(.L_x_7821) ;  /* 0x0000004400c80947 */ /* 0x000fea0003800000 */
[----:B------:R-:W0:Y:S01]  /*66f0*/  LDC R5, c[0x0][0x3d0] ;  /* 0x0000f400ff057b82 */ /* 0x000e220000000800 */
[----:B------:R-:W-:Y:S02]  /*6700*/  MOV R4, 0xffffffff ;  /* 0xffffffff00047802 */ /* 0x000fe40000000f00 */
        /* <DEDUP_REMOVED lines=279> */
.L_x_7823:
[----:B------:R-:W-:Y:S01]  /*7880*/  SHF.R.U32.HI R12, RZ, 0x2, R6 ;  /* 0x00000002ff0c7819 */ /* 0x000fe20000011606 */
[----:B------:R-:W-:-:S07]  /*7890*/  IMAD.MOV.U32 R13, RZ, RZ, RZ ;  /* 0x000000ffff0d7224 */ /* 0x000fce00078e00ff */
.L_x_7822:
[----:B------:R-:W0:Y:S02]  /*78a0*/  LDCU.64 UR4, c[0x0][0x760] ;  /* 0x0000ec00ff0477ac */ /* 0x000e240008000a00 */
[----:B0-----:R-:W-:-:S04]  /*78b0*/  IADD3 R3, P1, PT, R14, UR4, RZ ;  /* 0x000000040e037c10 */ /* 0x001fc8000ff3e0ff */
[----:B------:R-:W-:Y:S02]  /*78c0*/  IADD3.X R2, PT, PT, RZ, UR5, RZ, P1, !PT ;  /* 0x00000005ff027c10 */ /* 0x000fe40008ffe4ff */
        /* <DEDUP_REMOVED lines=281> */
.L_x_7825:
[----:B------:R-:W-:Y:S02]  /*8a60*/  SHF.R.U32.HI R18, RZ, 0x2, R7 ;  /* 0x00000002ff127819 */ /* 0x000fe40000011607 */
[----:B------:R-:W-:-:S07]  /*8a70*/  MOV R19, RZ ;  /* 0x000000ff00137202 */ /* 0x000fce0000000f00 */
.L_x_7824:
[----:B------:R-:W-:-:S04]  /*8a80*/  LEA R12, P1, R18, R3, 0x2 ;  /* 0x00000003120c7211 */ /* 0x000fc800078210ff */
[----:B------:R-:W-:-:S05]  /*8a90*/  LEA.HI.X R13, R18, R2, R19, 0x2, P1 ;  /* 0x00000002120d7211 */ /* 0x000fca00008f1413 */
[----:B------:R0:W5:Y:S01]  /*8aa0*/  LDG.E R7, desc[UR36][R12.64] ;  /* 0x000000240c077981 */ /* 0x000162000c1e1900 */
        /* <DEDUP_REMOVED lines=278> */
.L_x_7827:
[----:B------:R-:W-:Y:S01]  /*9c10*/  SHF.R.U32.HI R18, RZ, 0x2, R0 ;  /* 0x00000002ff127819 */ /* 0x000fe20000011600 */
[----:B------:R-:W-:-:S07]  /*9c20*/  IMAD.MOV.U32 R19, RZ, RZ, RZ ;  /* 0x000000ffff137224 */ /* 0x000fce00078e00ff */
.L_x_7826:
        /* <DEDUP_REMOVED lines=281> */
.L_x_7829:
[----:B------:R-:W-:Y:S02]  /*adc0*/  SHF.R.U32.HI R12, RZ, 0x2, R5 ;  /* 0x00000002ff0c7819 */ /* 0x000fe40000011605 */
[----:B------:R-:W-:-:S07]  /*add0*/  MOV R13, RZ ;  /* 0x000000ff000d7202 */ /* 0x000fce0000000f00 */
.L_x_7828:
[----:B------:R-:W-:-:S04]  /*ade0*/  LEA R4, P0, R12, R3, 0x2 ;  /* 0x000000030c047211 */ /* 0x000fc800078010ff */
[----:B------:R-:W-:-:S05]  /*adf0*/  LEA.HI.X R5, R12, R2, R13, 0x2, P0 ;  /* 0x000000020c057211 */ /* 0x000fca00000f140d */
[----:B------:R0:W5:Y:S04]  /*ae00*/  LDG.E R8, desc[UR36][R4.64] ;  /* 0x0000002404087981 */ /* 0x000168000c1e1900 */
.L_x_7821:
[----:B------:R-:W-:Y:S05]  /*ae10*/  BSYNC.RECONVERGENT B1 ;  /* 0x0000000000017941 */ /* 0x000fea0003800200 */
.L_x_7820:
[----:B------:R-:W-:Y:S01]  /*ae20*/  ISETP.GE.U32.AND P0, PT, R27, R26, PT ;  /* 0x0000001a1b00720c */ /* 0x000fe20003f06070 */
[----:B------:R-:W-:-:S12]  /*ae30*/  BSSY.RECONVERGENT B1, `(.L_x_7830) ;  /* 0x0000012000017945 */ /* 0x000fd80003800200 */
[----:B------:R-:W-:Y:S05]  /*ae40*/  @P0 BRA `(.L_x_7831) ;  /* 0x0000000000400947 */ /* 0x000fea0003800000 */
[----:B------:R-:W-:Y:S02]  /*ae50*/  IADD3 R3, PT, PT, R27, R24, RZ ;  /* 0x000000181b037210 */ /* 0x000fe40007ffe0ff */
[C---:B-----5:R-:W-:Y:S02]  /*ae60*/  IADD3 R23, P1, PT, R6.reuse, R23, RZ ;  /* 0x0000001706177210 */ /* 0x060fe40007f3e0ff */
[----:B------:R-:W-:Y:S02]  /*ae70*/  ISETP.GE.U32.AND P0, PT, R3, R26, PT ;  /* 0x0000001a0300720c */ /* 0x000fe40003f06070 */
[----:B------:R-:W-:-:S11]  /*ae80*/  LEA.HI.X.SX32 R9, R6, R9, 0x1, P1 ;  /* 0x0000000906097211 */ /* 0x000fd600008f0eff */
[----:B------:R-:W-:Y:S05]  /*ae90*/  @P0 BRA `(.L_x_7831) ;  /* 0x00000000002c0947 */ /* 0x000fea0003800000 */
[----:B------:R-:W-:Y:S01]  /*aea0*/  IMAD.IADD R3, R3, 0x1, R24 ;  /* 0x0000000103037824 */ /* 0x000fe200078e0218 */
[----:B------:R-:W-:-:S04]  /*aeb0*/  IADD3 R20, P1, PT, R7, R20, RZ ;  /* 0x0000001407147210 */ /* 0x000fc80007f3e0ff */
[----:B------:R-:W-:Y:S02]  /*aec0*/  ISETP.GE.U32.AND P0, PT, R3, R26, PT ;  /* 0x0000001a0300720c */ /* 0x000fe40003f06070 */
[----:B------:R-:W-:-:S11]  /*aed0*/  LEA.HI.X.SX32 R10, R7, R10, 0x1, P1 ;  /* 0x0000000a070a7211 */ /* 0x000fd600008f0eff */
[----:B------:R-:W-:Y:S05]  /*aee0*/  @P0 BRA `(.L_x_7831) ;  /* 0x0000000000180947 */ /* 0x000fea0003800000 */
[----:B------:R-:W-:Y:S02]  /*aef0*/  IADD3 R3, PT, PT, R3, R24, RZ ;  /* 0x0000001803037210 */ /* 0x000fe40007ffe0ff */
[C---:B------:R-:W-:Y:S02]  /*af00*/  IADD3 R22, P1, PT, R0.reuse, R22, RZ ;  /* 0x0000001600167210 */ /* 0x040fe40007f3e0ff */
[----:B------:R-:W-:Y:S02]  /*af10*/  ISETP.GE.U32.AND P0, PT, R3, R26, PT ;  /* 0x0000001a0300720c */ /* 0x000fe40003f06070 */
[----:B------:R-:W-:-:S11]  /*af20*/  LEA.HI.X.SX32 R11, R0, R11, 0x1, P1 ;  /* 0x0000000b000b7211 */ /* 0x000fd600008f0eff */
[----:B------:R-:W-:-:S04]  /*af30*/  @!P0 IADD3 R25, P2, PT, R8, R25, RZ ;  /* 0x0000001908198210 */ /* 0x000fc80007f5e0ff */
[----:B------:R-:W-:-:S09]  /*af40*/  @!P0 LEA.HI.X.SX32 R21, R8, R21, 0x1, P2 ;  /* 0x0000001508158211 */ /* 0x000fd200010f0eff */
.L_x_7831:
[----:B------:R-:W-:Y:S05]  /*af50*/  BSYNC.RECONVERGENT B1 ;  /* 0x0000000000017941 */ /* 0x000fea0003800200 */
.L_x_7830:
[----:B------:R-:W-:-:S04]  /*af60*/  IADD3 R22, P0, P1, R22, R20, R23 ;  /* 0x0000001416167210 */ /* 0x000fc8000791e017 */
[----:B------:R-:W-:Y:S02]  /*af70*/  IADD3 R22, P2, PT, R22, R25, RZ ;  /* 0x0000001916167210 */ /* 0x000fe40007f5e0ff */
[----:B------:R-:W-:-:S04]  /*af80*/  IADD3.X R10, PT, PT, R11, R10, R9, P0, P1 ;  /* 0x0000000a0b0a7210 */ /* 0x000fc800007e2409 */
[----:B------:R-:W-:-:S07]  /*af90*/  IADD3.X R23, PT, PT, R10, R21, RZ, P2, !PT ;  /* 0x000000150a177210 */ /* 0x000fce00017fe4ff */
.L_x_7783:
[----:B------:R-:W-:Y:S05]  /*afa0*/  BSYNC.RECONVERGENT B0 ;  /* 0x0000000000007941 */ /* 0x000fea0003800200 */
.L_x_7782:
        /* <DEDUP_REMOVED lines=17> */
.L_x_7833:
        /* <DEDUP_REMOVED lines=9> */
[----:B------:R-:W1:Y:S02]  /*b150*/  @!P0 LDS.64 R2, [R2] ;  /* 0x0000000002028984 */ /* 0x000e640000000a00 */
[----:B-1-3--:R-:W-:-:S04]  /*b160*/  @!P0 IADD3 R22, P1, PT, R2, R22, RZ ;  /* 0x0000001602168210 */ /* 0x00afc80007f3e0ff */
[----:B------:R-:W-:-:S05]  /*b170*/  @!P0 IADD3.X R23, PT, PT, R3, R23, RZ, P1, !PT ;  /* 0x0000001703178210 */ /* 0x000fca0000ffe4ff */
[----:B------:R3:W-:Y:S01]  /*b180*/  @!P0 STS.64 [R7], R22 ;  /* 0x0000001607008388 */ /* 0x0007e20000000a00 */
[----:B------:R-:W-:Y:S05]  /*b190*/  BRA.U UP0, `(.L_x_7833) ;  /* 0xfffffffd00c87547 */ /* 0x000fea000b83ffff */
.L_x_7832:
        /* <DEDUP_REMOVED lines=18> */
.L_x_7836:
[----:B------:R-:W-:Y:S01]  /*b2c0*/  SHF.R.U32.HI R6, RZ, 0x1, R4 ;  /* 0x00000001ff067819 */ /* 0x000fe20000011604 */
[----:B------:R-:W-:Y:S04]  /*b2d0*/  BAR.SYNC.DEFER_BLOCKING 0x0 ;  /* 0x0000000000007b1d */ /* 0x000fe80000010000 */
[----:B------:R-:W-:-:S05]  /*b2e0*/  IMAD.IADD R2, R6, 0x1, R5 ;  /* 0x0000000106027824 */ /* 0x000fca00078e0205 */
[----:B------:R-:W-:-:S04]  /*b2f0*/  ISETP.GE.U32.AND P0, PT, R2, UR5, PT ;  /* 0x0000000502007c0c */ /* 0x000fc8000bf06070 */
[----:B------:R-:W-:-:S13]  /*b300*/  ISETP.GE.U32.OR P0, PT, R5, R6, P0 ;  /* 0x000000060500720c */ /* 0x000fda0000706470 */
[----:B------:R-:W-:-:S06]  /*b310*/  @!P0 LEA R2, R6, R7, 0x3 ;  /* 0x0000000706028211 */ /* 0x000fcc00078e18ff */
[----:B------:R-:W4:Y:S02]  /*b320*/  @!P0 LDS.64 R2, [R2] ;  /* 0x0000000002028984 */ /* 0x000f240000000a00 */
[----:B----4-:R-:W-:-:S04]  /*b330*/  @!P0 IADD3 R22, P1, PT, R2, R22, RZ ;  /* 0x0000001602168210 */ /* 0x010fc80007f3e0ff */
[----:B------:R-:W-:-:S05]  /*b340*/  @!P0 IADD3.X R23, PT, PT, R3, R23, RZ, P1, !PT ;  /* 0x0000001703178210 */ /* 0x000fca0000ffe4ff */
[----:B------:R0:W-:Y:S01]  /*b350*/  @!P0 STS.64 [R7], R22 ;  /* 0x0000001607008388 */ /* 0x0001e20000000a00 */
[----:B------:R-:W-:Y:S01]  /*b360*/  ISETP.GT.U32.AND P0, PT, R4, 0x7f, PT ;  /* 0x0000007f0400780c */ /* 0x000fe20003f04070 */
[----:B------:R-:W-:-:S12]  /*b370*/  IMAD.MOV.U32 R4, RZ, RZ, R6 ;  /* 0x000000ffff047224 */ /* 0x000fd800078e0006 */
[----:B0-----:R-:W-:Y:S05]  /*b380*/  @P0 BRA `(.L_x_7836) ;  /* 0xfffffffc00cc0947 */ /* 0x001fea000383ffff */
.L_x_7835:
[----:B------:R-:W-:Y:S01]  /*b390*/  BAR.SYNC.DEFER_BLOCKING 0x0 ;  /* 0x0000000000007b1d */ /* 0x000fe20000010000 */
[----:B------:R-:W-:-:S09]  /*b3a0*/  UISETP.GE.U32.AND UP0, UPT, UR4, 0x2, UPT ;  /* 0x000000020400788c */ /* 0x000fd2000bf06070 */
[----:B------:R-:W-:Y:S05]  /*b3b0*/  BRA.U !UP0, `(.L_x_7834) ;  /* 0x0000000108207547 */ /* 0x000fea000b800000 */
[----:B------:R-:W-:-:S07]  /*b3c0*/  HFMA2 R2, -RZ, RZ, 0, 5.9604644775390625e-08 ;  /* 0x00000001ff027431 */ /* 0x000fce00000001ff */
.L_x_7837:
[----:B------:R-:W1:Y:S04]  /*b3d0*/  SHFL.DOWN PT, R3, R22, R2, 0x1f ;  /* 0x08001f0216037589 */ /* 0x000e6800000e0000 */
[----:B------:R5:W0:Y:S02]  /*b3e0*/  SHFL.DOWN PT, R4, R23, R2, 0x1f ;  /* 0x08001f0217047589 */ /* 0x000a2400000e0000 */
[----:B-----5:R-:W-:-:S04]  /*b3f0*/  SHF.L.U32 R2, R2, 0x1, RZ ;  /* 0x0000000102027819 */ /* 0x020fc800000006ff */
[----:B------:R-:W-:Y:S02]  /*b400*/  ISETP.GE.AND P0, PT, R2, UR4, PT ;  /* 0x0000000402007c0c */ /* 0x000fe4000bf06270 */
[----:B-1-34-:R-:W-:-:S05]  /*b410*/  IADD3 R22, P1, PT, R3, R22, RZ ;  /* 0x0000001603167210 */ /* 0x01afca0007f3e0ff */
[----:B0-----:R-:W-:-:S06]  /*b420*/  IMAD.X R23, R4, 0x1, R23, P1 ;  /* 0x0000000104177824 */ /* 0x001fcc00008e0617 */
[----:B------:R-:W-:Y:S05]  /*b430*/  @!P0 BRA `(.L_x_7837) ;  /* 0xfffffffc00e48947 */ /* 0x000fea000383ffff */
.L_x_7834:
[----:B------:R-:W5:Y:S01]  /*b440*/  LDCU UR4, c[0x0][0x564] ;  /* 0x0000ac80ff0477ac */ /* 0x000f620008000800 */
[----:B------:R-:W-:Y:S01]  /*b450*/  MOV R18, RZ ;  /* 0x000000ff00127202 */ /* 0x000fe20000000f00 */
[----:B-----5:R-:W-:-:S09]  /*b460*/  UISETP.NE.AND UP0, UPT, UR4, URZ, UPT ;  /* 0x000000ff0400728c */ /* 0x020fd2000bf05270 */
[----:B------:R-:W-:Y:S05]  /*b470*/  BRA.U !UP0, `(.L_x_7838) ;  /* 0x0000001108587547 */ /* 0x000fea000b800000 */
[----:B------:R-:W5:Y:S01]  /*b480*/  LDCU.64 UR8, c[0x0][0x568] ;  /* 0x0000ad00ff0877ac */ /* 0x000f620008000a00 */
[----:B------:R-:W-:Y:S02]  /*b490*/  HFMA2 R2, -RZ, RZ, 0, 0 ;  /* 0x00000000ff027431 */ /* 0x000fe400000001ff */
[----:B------:R-:W-:Y:S01]  /*b4a0*/  IMAD.MOV.U32 R3, RZ, RZ, R17 ;  /* 0x000000ffff037224 */ /* 0x000fe200078e0011 */
[----:B------:R-:W0:Y:S01]  /*b4b0*/  LDCU UR6, c[0x0][0x570] ;  /* 0x0000ae00ff0677ac */ /* 0x000e220008000800 */
[----:B------:R-:W2:Y:S01]  /*b4c0*/  LDCU UR5, c[0x0][0x694] ;  /* 0x0000d280ff0577ac */ /* 0x000ea20008000800 */
[----:B------:R-:W-:-:S04]  /*b4d0*/  UIADD3 UR4, UPT, UPT, UR4, -0x1, URZ ;  /* 0xffffffff04047890 */ /* 0x000fc8000fffe0ff */
[----:B------:R-:W-:Y:S01]  /*b4e0*/  UISETP.NE.AND UP0, UPT, UR4, URZ, UPT ;  /* 0x000000ff0400728c */ /* 0x000fe2000bf05270 */
[----:B-----5:R-:W-:-:S05]  /*b4f0*/  IMAD.HI.U32 R2, R17, UR9, R2 ;  /* 0x0000000911027c27 */ /* 0x020fca000f8e0002 */
[----:B0-----:R-:W-:-:S04]  /*b500*/  SHF.R.U32.HI R3, RZ, UR6, R2 ;  /* 0x00000006ff037c19 */ /* 0x001fc80008011602 */
[----:B-1-34-:R-:W-:-:S05]  /*b510*/  IADD3 R7, PT, PT, -R3, RZ, RZ ;  /* 0x000000ff03077210 */ /* 0x01afca0007ffe1ff */
        /* <DEDUP_REMOVED lines=268> */
.L_x_7838:
[----:B------:R-:W5:Y:S01]  /*c5e0*/  LDCU.64 UR4, c[0x0][0x778] ;  /* 0x0000ef00ff0477ac */ /* 0x000f620008000a00 */
[----:B------:R-:W-:Y:S01]  /*c5f0*/  CS2R R2, SRZ ;  /* 0x0000000000027805 */ /* 0x000fe2000001ff00 */
[----:B------:R-:W-:Y:S02]  /*c600*/  UPLOP3.LUT UP0, UPT, UPT, UPT, UPT, 0x80, 0x8 ;  /* 0x000000000008789c */ /* 0x000fe40003f0f070 */
[----:B-----5:R-:W-:-:S04]  /*c610*/  UISETP.NE.U32.AND UP1, UPT, UR4, URZ, UPT ;  /* 0x000000ff0400728c */ /* 0x020fc8000bf25070 */
[----:B------:R-:W-:-:S09]  /*c620*/  UISETP.NE.AND.EX UP1, UPT, UR5, URZ, UPT, UP1 ;  /* 0x000000ff0500728c */ /* 0x000fd2000bf25310 */
[----:B------:R-:W-:Y:S05]  /*c630*/  BRA.U !UP1, `(.L_x_7839) ;  /* 0x0000000509347547 */ /* 0x000fea000b800000 */
[----:B------:R-:W-:Y:S01]  /*c640*/  MOV R8, 0x4 ;  /* 0x0000000400087802 */ /* 0x000fe20000000f00 */
[----:B------:R-:W-:-:S07]  /*c650*/  IMAD.MOV.U32 R4, RZ, RZ, 0x8 ;  /* 0x00000008ff047424 */ /* 0x000fce00078e00ff */
.L_x_7840:
[----:B------:R-:W5:Y:S08]  /*c660*/  I2F.U32.RP R6, R4 ;  /* 0x0000000400067306 */ /* 0x000f700000209000 */
[----:B-----5:R-:W5:Y:S02]  /*c670*/  MUFU.RCP R6, R6 ;  /* 0x0000000600067308 */ /* 0x020f640000001000 */
[----:B-----5:R-:W-:-:S02]  /*c680*/  IADD3 R2, PT, PT, R6, 0xffffffe, RZ ;  /* 0x0ffffffe06027810 */ /* 0x020fc40007ffe0ff */
[----:B------:R-:W-:-:S04]  /*c690*/  LOP3.LUT R6, RZ, R4, RZ, 0x33, !PT ;  /* 0x00000004ff067212 */ /* 0x000fc800078e33ff */
[----:B------:R5:W1:Y:S02]  /*c6a0*/  F2I.FTZ.U32.TRUNC.NTZ R3, R2 ;  /* 0x0000000200037305 */ /* 0x000a64000021f000 */
[----:B-----5:R-:W-:Y:S01]  /*c6b0*/  IMAD.MOV.U32 R2, RZ, RZ, RZ ;  /* 0x000000ffff027224 */ /* 0x020fe200078e00ff */
[----:B-1-34-:R-:W-:-:S05]  /*c6c0*/  IADD3 R7, PT, PT, RZ, -R3, RZ ;  /* 0x80000003ff077210 */ /* 0x01afca0007ffe0ff */
[----:B------:R-:W-:-:S04]  /*c6d0*/  IMAD R7, R7, R4, RZ ;  /* 0x0000000407077224 */ /* 0x000fc800078e02ff */
[----:B------:R-:W-:-:S06]  /*c6e0*/  IMAD.HI.U32 R3, R3, R7, R2 ;  /* 0x0000000703037227 */ /* 0x000fcc00078e0002 */
[----:B------:R-:W-:-:S05]  /*c6f0*/  IMAD.HI.U32 R7, R3, R8, RZ ;  /* 0x0000000803077227 */ /* 0x000fca00078e00ff */
[----:B------:R-:W-:-:S05]  /*c700*/  IADD3 R7, PT, PT, -R7, RZ, RZ ;  /* 0x000000ff07077210 */ /* 0x000fca0007ffe1ff */
[----:B------:R-:W-:Y:S01]  /*c710*/  IMAD R7, R4, R7, R8 ;  /* 0x0000000704077224 */ /* 0x000fe200078e0208 */
[----:B------:R-:W-:-:S04]  /*c720*/  MOV R8, R4 ;  /* 0x0000000400087202 */ /* 0x000fc80000000f00 */
[----:B------:R-:W-:-:S13]  /*c730*/  ISETP.GE.U32.AND P0, PT, R7, R4, PT ;  /* 0x000000040700720c */ /* 0x000fda0003f06070 */
[-C--:B------:R-:W-:Y:S02]  /*c740*/  @P0 IADD3 R7, PT, PT, R7, -R4.reuse, RZ ;  /* 0x8000000407070210 */ /* 0x080fe40007ffe0ff */
[----:B------:R-:W-:Y:S02]  /*c750*/  ISETP.NE.U32.AND P0, PT, R4, RZ, PT ;  /* 0x000000ff0400720c */ /* 0x000fe40003f05070 */
[----:B------:R-:W-:-:S13]  /*c760*/  ISETP.GE.U32.AND P1, PT, R7, R4, PT ;  /* 0x000000040700720c */ /* 0x000fda0003f26070 */
[----:B------:R-:W-:-:S05]  /*c770*/  @P1 IMAD.IADD R7, R7, 0x1, -R4 ;  /* 0x0000000107071824 */ /* 0x000fca00078e0a04 */
[----:B------:R-:W-:-:S04]  /*c780*/  SEL R4, R6, R7, !P0 ;  /* 0x0000000706047207 */ /* 0x000fc80004000000 */
[----:B------:R-:W-:-:S13]  /*c790*/  ISETP.NE.AND P1, PT, R4, RZ, PT ;  /* 0x000000ff0400720c */ /* 0x000fda0003f25270 */
[----:B------:R-:W-:Y:S05]  /*c7a0*/  @P1 BRA `(.L_x_7840) ;  /* 0xfffffffc00ac1947 */ /* 0x000fea000383ffff */
        /* <DEDUP_REMOVED lines=28> */
[----:B------:R1:W3:Y:S02]  /*c970*/  F2I.FTZ.U32.TRUNC.NTZ R9, R8 ;  /* 0x0000000800097305 */ /* 0x0002e4000021f000 */
[----:B-1----:R-:W-:Y:S02]  /*c980*/  IMAD.MOV.U32 R8, RZ, RZ, RZ ;  /* 0x000000ffff087224 */ /* 0x002fe400078e00ff */
[----:B---3--:R-:W-:-:S04]  /*c990*/  IMAD R7, R7, R9, RZ ;  /* 0x0000000907077224 */ /* 0x008fc800078e02ff */
        /* <DEDUP_REMOVED lines=12> */
.L_x_7842:
[----:B------:R-:W-:-:S07]  /*ca60*/  MOV R4, 0xca80 ;  /* 0x0000ca8000047802 */ /* 0x000fce0000000f00 */
[----:B0-2---:R-:W-:Y:S05]  /*ca70*/  CALL.REL.NOINC `($__internal_19_$__cuda_sm20_div_u64) ;  /* 0x0000002800087944 */ /* 0x005fea0003c00000 */
[----:B------:R-:W-:Y:S02]  /*ca80*/  MOV R2, R6 ;  /* 0x0000000600027202 */ /* 0x000fe40000000f00 */
[----:B------:R-:W-:-:S07]  /*ca90*/  MOV R3, R7 ;  /* 0x0000000700037202 */ /* 0x000fce0000000f00 */
.L_x_7843:
[----:B------:R-:W-:Y:S05]  /*caa0*/  BSYNC.RECONVERGENT B0 ;  /* 0x0000000000007941 */ /* 0x000fea0003800200 */
.L_x_7841:
[----:B------:R-:W1:Y:S02]  /*cab0*/  LDCU.64 UR4, c[0x0][0x778] ;  /* 0x0000ef00ff0477ac */ /* 0x000e640008000a00 */
[----:B-1----:R-:W-:Y:S02]  /*cac0*/  UISETP.NE.U32.AND UP0, UPT, UR4, URZ, UPT ;  /* 0x000000ff0400728c */ /* 0x002fe4000bf05070 */
[----:B------:R-:W-:Y:S02]  /*cad0*/  IADD3 R2, P0, PT, R2, UR4, RZ ;  /* 0x0000000402027c10 */ /* 0x000fe4000ff1e0ff */
[----:B------:R-:W-:Y:S02]  /*cae0*/  UISETP.NE.AND.EX UP0, UPT, UR5, URZ, UPT, UP0 ;  /* 0x000000ff0500728c */ /* 0x000fe4000bf05300 */
[----:B------:R-:W-:Y:S02]  /*caf0*/  IADD3.X R3, PT, PT, R3, UR5, RZ, P0, !PT ;  /* 0x0000000503037c10 */ /* 0x000fe400087fe4ff */
[----:B------:R-:W-:-:S11]  /*cb00*/  UPLOP3.LUT UP0, UPT, UPT, UPT, UP0, 0x40, 0x4 ;  /* 0x000000000004789c */ /* 0x000fd60003f0e800 */
.L_x_7839:
[----:B------:R-:W5:Y:S02]  /*cb10*/  LDCU UR4, c[0x0][0x3b0] ;  /* 0x00007600ff0477ac */ /* 0x000f640008000800 */
[----:B-----5:R-:W-:-:S09]  /*cb20*/  UISETP.NE.AND UP1, UPT, UR4, URZ, UPT ;  /* 0x000000ff0400728c */ /* 0x020fd2000bf25270 */
[----:B------:R-:W-:Y:S05]  /*cb30*/  BRA.U !UP1, `(.L_x_7844) ;  /* 0x0000002109807547 */ /* 0x000fea000b800000 */
[----:B------:R-:W5:Y:S01]  /*cb40*/  S2R R4, SR_CTAID.X ;  /* 0x0000000000047919 */ /* 0x000f620000002500 */
[----:B------:R-:W0:Y:S01]  /*cb50*/  LDCU UR4, c[0x0][0x564] ;  /* 0x0000ac80ff0477ac */ /* 0x000e220008000800 */
[----:B------:R-:W-:Y:S01]  /*cb60*/  IMAD.MOV.U32 R18, RZ, RZ, RZ ;  /* 0x000000ffff127224 */ /* 0x000fe200078e00ff */
        /* <DEDUP_REMOVED lines=285> */
.L_x_7845:
        /* <DEDUP_REMOVED lines=24> */
.L_x_7847:
[----:B------:R-:W-:Y:S05]  /*dec0*/  BSYNC.RECONVERGENT B0 ;  /* 0x0000000000007941 */ /* 0x000fea0003800200 */
.L_x_7846:
        /* <DEDUP_REMOVED lines=35> */
.L_x_7849:
[----:B------:R-:W-:Y:S05]  /*e100*/  BSYNC.RECONVERGENT B0 ;  /* 0x0000000000007941 */ /* 0x000fea0003800200 */
.L_x_7848:
        /* <DEDUP_REMOVED lines=18> */
[----:B-1----:R-:W-:-:S02]  /*e230*/  MOV R16, UR10 ;  /* 0x0000000a00107c02 */ /* 0x002fc40008000f00 */
[----:B------:R-:W-:-:S06]  /*e240*/  MOV R17, UR11 ;  /* 0x0000000b00117c02 */ /* 0x000fcc0008000f00 */
        /* <DEDUP_REMOVED lines=13> */
.L_x_7854:
[----:B------:R-:W-:-:S05]  /*e320*/  IADD3 R9, PT, PT, R11, R10, RZ ;  /* 0x0000000a0b097210 */ /* 0x000fca0007ffe0ff */
[----:B--2---:R-:W-:-:S06]  /*e330*/  IMAD.WIDE.U32 R8, R9, 0x8, R6 ;  /* 0x0000000809087825 */ /* 0x004fcc00078e0006 */
[----:B------:R-:W2:Y:S01]  /*e340*/  LDG.E.64 R8, desc[UR36][R8.64] ;  /* 0x0000002408087981 */ /* 0x000ea2000c1e1b00 */
[----:B------:R-:W-:-:S04]  /*e350*/  IADD3 R10, PT, PT, R13, R10, RZ ;  /* 0x0000000a0d0a7210 */ /* 0x000fc80007ffe0ff */
[----:B------:R-:W-:Y:S02]  /*e360*/  ISETP.GE.U32.AND P1, PT, R10, UR6, PT ;  /* 0x000000060a007c0c */ /* 0x000fe4000bf26070 */
[----:B--2---:R-:W-:-:S05]  /*e370*/  IADD3 R16, P2, PT, R8, R16, RZ ;  /* 0x0000001008107210 */ /* 0x004fca0007f5e0ff */
[----:B------:R-:W-:-:S06]  /*e380*/  IMAD.X R17, R9, 0x1, R17, P2 ;  /* 0x0000000109117824 */ /* 0x000fcc00010e0611 */
[----:B------:R-:W-:Y:S05]  /*e390*/  @!P1 BRA `(.L_x_7854) ;  /* 0xfffffffc00e09947 */ /* 0x000fea000383ffff */
[----:B------:R-:W-:Y:S05]  /*e3a0*/  BSYNC.RECONVERGENT B1 ;  /* 0x0000000000017941 */ /* 0x000fea0003800200 */
.L_x_7853:
[----:B------:R-:W-:Y:S05]  /*e3b0*/  BRA `(.L_x_7852) ;  /* 0x0000000000487947 */ /* 0x000fea0003800000 */
.L_x_7851:
        /* <DEDUP_REMOVED lines=9> */
.L_x_7855:
[----:B------:R-:W-:-:S05]  /*e450*/  IADD3 R8, PT, PT, R4, R11, RZ ;  /* 0x0000000b04087210 */ /* 0x000fca0007ffe0ff */
[----:B-1----:R-:W-:-:S04]  /*e460*/  IMAD R9, R8, R10, R5 ;  /* 0x0000000a08097224 */ /* 0x002fc800078e0205 */
[----:B--2---:R-:W-:-:S06]  /*e470*/  IMAD.WIDE.U32 R8, R9, 0x8, R6 ;  /* 0x0000000809087825 */ /* 0x004fcc00078e0006 */
[----:B------:R-:W2:Y:S01]  /*e480*/  LDG.E.64 R8, desc[UR36][R8.64] ;  /* 0x0000002408087981 */ /* 0x000ea2000c1e1b00 */
[----:B---3--:R-:W-:-:S05]  /*e490*/  IMAD.IADD R11, R12, 0x1, R11 ;  /* 0x000000010c0b7824 */ /* 0x008fca00078e020b */
[----:B------:R-:W-:Y:S02]  /*e4a0*/  ISETP.GE.U32.AND P1, PT, R11, UR5, PT ;  /* 0x000000050b007c0c */ /* 0x000fe4000bf26070 */
[----:B--2---:R-:W-:-:S04]  /*e4b0*/  IADD3 R16, P2, PT, R8, R16, RZ ;  /* 0x0000001008107210 */ /* 0x004fc80007f5e0ff */
[----:B------:R-:W-:-:S07]  /*e4c0*/  IADD3.X R17, PT, PT, R9, R17, RZ, P2, !PT ;  /* 0x0000001109117210 */ /* 0x000fce00017fe4ff */
[----:B------:R-:W-:Y:S05]  /*e4d0*/  @!P1 BRA `(.L_x_7855) ;  /* 0xfffffffc00dc9947 */ /* 0x000fea000383ffff */
.L_x_7852:
[----:B------:R-:W-:Y:S05]  /*e4e0*/  BSYNC.RECONVERGENT B0 ;  /* 0x0000000000007941 */ /* 0x000fea0003800200 */
.L_x_7850:
        /* <DEDUP_REMOVED lines=12> */
.L_x_7857:
        /* <DEDUP_REMOVED lines=10> */
[----:B01----:R-:W-:-:S05]  /*e650*/  @!P1 IADD3 R16, P2, PT, R6, R16, RZ ;  /* 0x0000001006109210 */ /* 0x003fca0007f5e0ff */
[----:B------:R-:W-:-:S05]  /*e660*/  @!P1 IMAD.X R17, R7, 0x1, R17, P2 ;  /* 0x0000000107119824 */ /* 0x000fca00010e0611 */
[----:B------:R1:W-:Y:S01]  /*e670*/  @!P1 STS.64 [R9], R16 ;  /* 0x0000001009009388 */ /* 0x0003e20000000a00 */
[----:B------:R-:W-:Y:S05]  /*e680*/  BRA.U UP2, `(.L_x_7857) ;  /* 0xfffffffd02c87547 */ /* 0x000fea000b83ffff */
.L_x_7856:
        /* <DEDUP_REMOVED lines=9> */
.L_x_7860:
[----:B------:R-:W-:Y:S01]  /*e720*/  SHF.R.U32.HI R4, RZ, 0x1, R0 ;  /* 0x00000001ff047819 */ /* 0x000fe20000011600 */
[----:B------:R-:W-:Y:S03]  /*e730*/  BAR.SYNC.DEFER_BLOCKING 0x0 ;  /* 0x0000000000007b1d */ /* 0x000fe60000010000 */
[----:B------:R-:W-:-:S04]  /*e740*/  IADD3 R6, PT, PT, R4, R5, RZ ;  /* 0x0000000504067210 */ /* 0x000fc80007ffe0ff */
[----:B------:R-:W-:-:S04]  /*e750*/  ISETP.GE.U32.AND P1, PT, R6, UR5, PT ;  /* 0x0000000506007c0c */ /* 0x000fc8000bf26070 */
[----:B------:R-:W-:-:S13]  /*e760*/  ISETP.GE.U32.OR P1, PT, R5, R4, P1 ;  /* 0x000000040500720c */ /* 0x000fda0000f26470 */
[----:B------:R-:W-:-:S06]  /*e770*/  @!P1 IMAD R6, R4, 0x8, R9 ;  /* 0x0000000804069824 */ /* 0x000fcc00078e0209 */
[----:B------:R-:W0:Y:S02]  /*e780*/  @!P1 LDS.64 R6, [R6] ;  /* 0x0000000006069984 */ /* 0x000e240000000a00 */
[----:B012---:R-:W-:-:S04]  /*e790*/  @!P1 IADD3 R16, P2, PT, R6, R16, RZ ;  /* 0x0000001006109210 */ /* 0x007fc80007f5e0ff */
[----:B------:R-:W-:-:S05]  /*e7a0*/  @!P1 IADD3.X R17, PT, PT, R7, R17, RZ, P2, !PT ;  /* 0x0000001107119210 */ /* 0x000fca00017fe4ff */
[----:B------:R3:W-:Y:S01]  /*e7b0*/  @!P1 STS.64 [R9], R16 ;  /* 0x0000001009009388 */ /* 0x0007e20000000a00 */
[----:B------:R-:W-:Y:S02]  /*e7c0*/  ISETP.GT.U32.AND P1, PT, R0, 0x7f, PT ;  /* 0x0000007f0000780c */ /* 0x000fe40003f24070 */
[----:B------:R-:W-:-:S11]  /*e7d0*/  MOV R0, R4 ;  /* 0x0000000400007202 */ /* 0x000fd60000000f00 */
[----:B---3--:R-:W-:Y:S05]  /*e7e0*/  @P1 BRA `(.L_x_7860) ;  /* 0xfffffffc00cc1947 */ /* 0x008fea000383ffff */
.L_x_7859:
[----:B------:R-:W-:Y:S01]  /*e7f0*/  BAR.SYNC.DEFER_BLOCKING 0x0 ;  /* 0x0000000000007b1d */ /* 0x000fe20000010000 */
[----:B------:R-:W-:-:S09]  /*e800*/  UISETP.GE.U32.AND UP1, UPT, UR4, 0x2, UPT ;  /* 0x000000020400788c */ /* 0x000fd2000bf26070 */
[----:B------:R-:W-:Y:S05]  /*e810*/  BRA.U !UP1, `(.L_x_7858) ;  /* 0x0000000109207547 */ /* 0x000fea000b800000 */
[----:B------:R-:W-:-:S07]  /*e820*/  IMAD.MOV.U32 R0, RZ, RZ, 0x1 ;  /* 0x00000001ff007424 */ /* 0x000fce00078e00ff */
.L_x_7861:
[----:B------:R-:W0:Y:S04]  /*e830*/  SHFL.DOWN PT, R5, R16, R0, 0x1f ;  /* 0x08001f0010057589 */ /* 0x000e2800000e0000 */
[----:B------:R3:W4:Y:S02]  /*e840*/  SHFL.DOWN PT, R4, R17, R0, 0x1f ;  /* 0x08001f0011047589 */ /* 0x00072400000e0000 */
[----:B---3--:R-:W-:-:S04]  /*e850*/  SHF.L.U32 R0, R0, 0x1, RZ ;  /* 0x0000000100007819 */ /* 0x008fc800000006ff */
[----:B------:R-:W-:Y:S02]  /*e860*/  ISETP.GE.AND P1, PT, R0, UR4, PT ;  /* 0x0000000400007c0c */ /* 0x000fe4000bf26270 */
[----:B012---:R-:W-:-:S04]  /*e870*/  IADD3 R16, P2, PT, R5, R16, RZ ;  /* 0x0000001005107210 */ /* 0x007fc80007f5e0ff */
[----:B----4-:R-:W-:-:S07]  /*e880*/  IADD3.X R17, PT, PT, R4, R17, RZ, P2, !PT ;  /* 0x0000001104117210 */ /* 0x010fce00017fe4ff */
[----:B------:R-:W-:Y:S05]  /*e890*/  @!P1 BRA `(.L_x_7861) ;  /* 0xfffffffc00e49947 */ /* 0x000fea000383ffff */
.L_x_7858:
[----:B------:R-:W-:Y:S05]  /*e8a0*/  @!P0 EXIT ;  /* 0x000000000000894d */ /* 0x000fea0003800000 */
[----:B------:R-:W-:Y:S05]  /*e8b0*/  BRA.U !UP0, `(.L_x_7862) ;  /* 0x0000000108947547 */ /* 0x000fea000b800000 */
        /* <DEDUP_REMOVED lines=8> */
[----:B------:R-:W0:Y:S02]  /*e940*/  LDG.E R5, desc[UR36][R2.64] ;  /* 0x0000002402057981 */ /* 0x000e24000c1e1900 */
[----:B012---:R-:W-:-:S07]  /*e950*/  IADD3 R16, PT, PT, R5, R16, RZ ;  /* 0x0000001005107210 */ /* 0x007fce0007ffe0ff */
.L_x_7863:
        /* <DEDUP_REMOVED lines=20> */
.L_x_7865:
[----:B------:R-:W3:Y:S02]  /*eaa0*/  LDCU.64 UR4, c[0x0][0x768] ;  /* 0x0000ed00ff0477ac */ /* 0x000ee40008000a00 */
[----:B---3--:R-:W-:-:S04]  /*eab0*/  IADD3 R18, P0, PT, R18, UR4, RZ ;  /* 0x0000000412127c10 */ /* 0x008fc8000ff1e0ff */
[----:B------:R-:W-:-:S05]  /*eac0*/  IADD3.X R19, PT, PT, RZ, UR5, RZ, P0, !PT ;  /* 0x00000005ff137c10 */ /* 0x000fca00087fe4ff */
[----:B------:R-:W-:Y:S01]  /*ead0*/  STG.E desc[UR36][R18.64], R16 ;  /* 0x0000001012007986 */ /* 0x000fe2000c101924 */
[----:B------:R-:W-:Y:S05]  /*eae0*/  EXIT ;  /* 0x000000000000794d */ /* 0x000fea0003800000 */
.L_x_7864:
[----:B------:R-:W-:Y:S01]  /*eaf0*/  STG.E desc[UR36][R2.64], R16 ;  /* 0x0000001002007986 */ /* 0x000fe2000c101924 */
[----:B------:R-:W-:Y:S05]  /*eb00*/  EXIT ;  /* 0x000000000000794d */ /* 0x000fea0003800000 */
.L_x_7862:
[----:B------:R-:W3:Y:S01]  /*eb10*/  LDCU.U8 UR4, c[0x0][0x798] ;  /* 0x0000f300ff0477ac */ /* 0x000ee20008000000 */
[----:B------:R-:W4:Y:S01]  /*eb20*/  LDCU.U8 UR5, c[0x0][0x799] ;  /* 0x0000f320ff0577ac */ /* 0x000f220008000000 */
[----:B---3--:R-:W-:Y:S02]  /*eb30*/  UISETP.NE.AND UP0, UPT, UR4, URZ, UPT ;  /* 0x000000ff0400728c */ /* 0x008fe4000bf05270 */
[----:B----4-:R-:W-:-:S07]  /*eb40*/  UISETP.NE.AND UP1, UPT, UR5, URZ, UPT ;  /* 0x000000ff0500728c */ /* 0x010fce000bf25270 */
[----:B------:R-:W-:Y:S05]  /*eb50*/  BRA.U !UP0, `(.L_x_7866) ;  /* 0x00000001080c7547 */ /* 0x000fea000b800000 */
[----:B------:R-:W0:Y:S02]  /*eb60*/  LDG.E.64 R4, desc[UR36][R2.64] ;  /* 0x0000002402047981 */ /* 0x000e24000c1e1b00 */
[----:B012---:R-:W-:-:S05]  /*eb70*/  IADD3 R16, P0, PT, R4, R16, RZ ;  /* 0x0000001004107210 */ /* 0x007fca0007f1e0ff */
[----:B------:R-:W-:-:S08]  /*eb80*/  IMAD.X R17, R5, 0x1, R17, P0 ;  /* 0x0000000105117824 */ /* 0x000fd000000e0611 */
.L_x_7866:
        /* <DEDUP_REMOVED lines=20> */
.L_x_7868:
[----:B------:R-:W3:Y:S02]  /*ecd0*/  LDCU.64 UR4, c[0x0][0x768] ;  /* 0x0000ed00ff0477ac */ /* 0x000ee40008000a00 */
[----:B---3--:R-:W-:-:S04]  /*ece0*/  IADD3 R18, P0, PT, R18, UR4, RZ ;  /* 0x0000000412127c10 */ /* 0x008fc8000ff1e0ff */
[----:B------:R-:W-:-:S05]  /*ecf0*/  IADD3.X R19, PT, PT, RZ, UR5, RZ, P0, !PT ;  /* 0x00000005ff137c10 */ /* 0x000fca00087fe4ff */
[----:B------:R-:W-:Y:S01]  /*ed00*/  STG.E desc[UR36][R18.64], R16 ;  /* 0x0000001012007986 */ /* 0x000fe2000c101924 */
[----:B------:R-:W-:Y:S05]  /*ed10*/  EXIT ;  /* 0x000000000000794d */ /* 0x000fea0003800000 */
.L_x_7867:
[----:B------:R-:W-:Y:S01]  /*ed20*/  STG.E.64 desc[UR36][R2.64], R16 ;  /* 0x0000001002007986 */ /* 0x000fe2000c101b24 */
[----:B------:R-:W-:Y:S05]  /*ed30*/  EXIT ;  /* 0x000000000000794d */ /* 0x000fea0003800000 */
.L_x_7844:
        /* <DEDUP_REMOVED lines=20> */
[----:B------:R-:W1:Y:S02]  /*ee80*/  LDG.E R5, desc[UR36][R2.64] ;  /* 0x0000002402057981 */ /* 0x000e64000c1e1900 */
[----:B-1-34-:R-:W-:-:S07]  /*ee90*/  IMAD.IADD R22, R5, 0x1, R22 ;  /* 0x0000000105167824 */ /* 0x01afce00078e0216 */
.L_x_7870:
        /* <DEDUP_REMOVED lines=12> */
[----:B0-----:R-:W-:Y:S02]  /*ef60*/  MOV R4, UR4 ;  /* 0x0000000400047c02 */ /* 0x001fe40008000f00 */
[----:B------:R-:W-:Y:S01]  /*ef70*/  MOV R5, UR5 ;  /* 0x0000000500057c02 */ /* 0x000fe20008000f00 */
[----:B--2---:R-:W-:Y:S01]  /*ef80*/  IMAD.U32 R6, RZ, RZ, UR6 ;  /* 0x00000006ff067e24 */ /* 0x004fe2000f8e00ff */
[----:B-1-34-:R-:W-:-:S02]  /*ef90*/  MOV R7, UR7 ;  /* 0x0000000700077c02 */ /* 0x01afc40008000f00 */
[----:B-----5:R-:W-:Y:S01]  /*efa0*/  MOV R10, UR8 ;  /* 0x00000008000a7c02 */ /* 0x020fe20008000f00 */
[----:B------:R-:W-:-:S07]  /*efb0*/  IMAD.U32 R11, RZ, RZ, UR9 ;  /* 0x00000009ff0b7e24 */ /* 0x000fce000f8e00ff */
[----:B------:R-:W-:-:S07]  /*efc0*/  LEPC R20, `(.L_x_7872) ;  /* 0x000000001014794e */ /* 0x000fce0000000000 */
[----:B------:R-:W-:Y:S05]  /*efd0*/  CALL.ABS.NOINC R2 ;  /* 0x0000000002007343 */ /* 0x000fea0003c00000 */
.L_x_7872:
[----:B------:R-:W0:Y:S02]  /*efe0*/  LDCU.64 UR4, c[0x0][0x768] ;  /* 0x0000ed00ff0477ac */ /* 0x000e240008000a00 */
[----:B0-----:R-:W-:-:S04]  /*eff0*/  IADD3 R18, P0, PT, R18, UR4, RZ ;  /* 0x0000000412127c10 */ /* 0x001fc8000ff1e0ff */
[----:B------:R-:W-:-:S05]  /*f000*/  IADD3.X R19, PT, PT, RZ, UR5, RZ, P0, !PT ;  /* 0x00000005ff137c10 */ /* 0x000fca00087fe4ff */
[----:B------:R-:W-:Y:S01]  /*f010*/  STG.E desc[UR36][R18.64], R22 ;  /* 0x0000001612007986 */ /* 0x000fe2000c101924 */
[----:B------:R-:W-:Y:S05]  /*f020*/  EXIT ;  /* 0x000000000000794d */ /* 0x000fea0003800000 */
.L_x_7871:
[----:B------:R-:W-:Y:S01]  /*f030*/  STG.E desc[UR36][R2.64], R22 ;  /* 0x0000001602007986 */ /* 0x000fe2000c101924 */
[----:B------:R-:W-:Y:S05]  /*f040*/  EXIT ;  /* 0x000000000000794d */ /* 0x000fea0003800000 */
.L_x_7869:
        /* <DEDUP_REMOVED lines=8> */
.L_x_7873:
        /* <DEDUP_REMOVED lines=22> */
.L_x_7875:
[----:B------:R-:W0:Y:S02]  /*f230*/  LDCU.64 UR4, c[0x0][0x768] ;  /* 0x0000ed00ff0477ac */ /* 0x000e240008000a00 */
[----:B0-----:R-:W-:-:S04]  /*f240*/  IADD3 R18, P0, PT, R18, UR4, RZ ;  /* 0x0000000412127c10 */ /* 0x001fc8000ff1e0ff */
[----:B------:R-:W-:-:S05]  /*f250*/  IADD3.X R19, PT, PT, RZ, UR5, RZ, P0, !PT ;  /* 0x00000005ff137c10 */ /* 0x000fca00087fe4ff */
[----:B------:R-:W-:Y:S01]  /*f260*/  STG.E desc[UR36][R18.64], R16 ;  /* 0x0000001012007986 */ /* 0x000fe2000c101924 */
[----:B------:R-:W-:Y:S05]  /*f270*/  EXIT ;  /* 0x000000000000794d */ /* 0x000fea0003800000 */
.L_x_7874:
[----:B------:R-:W-:Y:S01]  /*f280*/  STG.E.64 desc[UR36][R2.64], R16 ;  /* 0x0000001002007986 */ /* 0x000fe2000c101b24 */
[----:B------:R-:W-:Y:S05]  /*f290*/  EXIT ;  /* 0x000000000000794d */ /* 0x000fea0003800000 */
        .weak           $__internal_19_$__cuda_sm20_div_u64
        .type           $__internal_19_$__cuda_sm20_div_u64,@function
        .size           $__internal_19_$__cuda_sm20_div_u64,(.L_x_8917 - $__internal_19_$__cuda_sm20_div_u64)
$__internal_19_$__cuda_sm20_div_u64:
        /* <DEDUP_REMOVED lines=65> */
[----:B------:R-:W-:Y:S06]  /*f6b0*/  RET.REL.NODEC R2 `(_ZN2at6native13reduce_kernelILi512ELi1ENS0_8ReduceOpIiNS0_14func_wrapper_tIiNS0_55_GLOBAL__N__0955718d_22_SparseCsrTensorMath_cu_868dd54514ReductionAddOpIlEEEEjiLi4ELi4EEEEEvT1_) ;  /* 0xffffff0802507950 */ /* 0x000fec0003c3ffff */
.L_x_7876:
        /* <DEDUP_REMOVED lines=12> */
.L_x_8917:


//--------------------- .text._ZN2at6native13reduce_kernelILi256ELi2ENS0_8ReduceOpIiNS0_14func_wrapper_tIiNS0_55_GLOBAL__N__0955718d_22_SparseCsrTensorMath_cu_868dd54514ReductionAddOpIlEEEEjiLi4ELi4EEEEEvT1_ --------------------------
	.section	.text._ZN2at6native13reduce_kernelILi256ELi2ENS0_8ReduceOpIiNS0_14func_wrapper_tIiNS0_55_GLOBAL__N__0955718d_22_SparseCsrTensorMath_cu_868dd54514ReductionAddOpIlEEEEjiLi4ELi4EEEEEvT1_,"ax",@progbits
	.align	128
.text._ZN2at6native13reduce_kernelILi256ELi2ENS0_8ReduceOpIiNS0_14func_wrapper_tIiNS0_55_GLOBAL__N__0955718d_22_SparseCsrTensorMath_cu_868dd54514ReductionAddOpIlEEEEjiLi4ELi4EEEEEvT1_:
        .type           _ZN2at6native13reduce_kernelILi256ELi2ENS0_8ReduceOpIiNS0_14func_wrapper_tIiNS0_55_GLOBAL__N__0955718d_22_SparseCsrTensorMath_cu_868dd54514ReductionAddOpIlEEEEjiLi4ELi4EEEEEvT1_,@function
        .size           _ZN2at6native13reduce_kernelILi256ELi2ENS0_8ReduceOpIiNS0_14func_wrapper_tIiNS0_55_GLOBAL__N__0955718d_22_SparseCsrTensorMath_cu_868dd54514ReductionAddOpIlEEEEjiLi4ELi4EEEEEvT1_,(.L_x_8919 - _ZN2at6native13reduce_kernelILi256ELi2ENS0_8ReduceOpIiNS0_14func_wrapper_tIiNS0_55_GLOBAL__N__0955718d_22_SparseCsrTensorMath_cu_868dd54514ReductionAddOpIlEEEEjiLi4ELi4EEEEEvT1_)
        .other          _ZN2at6native13reduce_kernelILi256ELi2ENS0_8ReduceOpIiNS0_14func_wrapper_tIiNS0_55_GLOBAL__N__0955718d_22_SparseCsrTensorMath_cu_868dd54514ReductionAddOpIlEEEEjiLi4ELi4EEEEEvT1_,@"STO_CUDA_ENTRY STV_DEFAULT"
_ZN2at6native13reduce_kernelILi256ELi2ENS0_8ReduceOpIiNS0_14func_wrapper_tIiNS0_55_GLOBAL__N__0955718d_22_SparseCsrTensorMath_cu_868dd54514ReductionAddOpIlEEEEjiLi4ELi4EEEEEvT1_:
        /* <DEDUP_REMOVED lines=297> */
.L_x_7877:
        /* <DEDUP_REMOVED lines=34> */
.L_x_7881:
        /* <DEDUP_REMOVED lines=32> */
[----:B------:R-:W0:Y:S02]  /*16b0*/  LDG.E R4, desc[UR36][R4.64] ;  /* 0x0000002404047981 */ /* 0x000e24000c1e1900 */
[----:B0-----:R-:W-:-:S04]  /*16c0*/  IADD3 R15, P0, PT, R4, UR4, RZ ;  /* 0x00000004040f7c10 */ /* 0x001fc8000ff1e0ff */
[----:B------:R-:W-:-:S09]  /*16d0*/  LEA.HI.X.SX32 R21, R4, UR5, 0x1, P0 ;  /* 0x0000000504157c11 */ /* 0x000fd200080f0eff */
.L_x_7885:
[----:B------:R-:W-:Y:S05]  /*16e0*/  BSYNC.RECONVERGENT B1 ;  /* 0x0000000000017941 */ /* 0x000fea0003800200 */
.L_x_7884:
[----:B------:R-:W0:Y:S01]  /*16f0*/  LDC R3, c[0x0][0x394] ;  /* 0x0000e500ff037b82 */ /* 0x000e220000000800 */
[----:B------:R-:W-:-:S05]  /*1700*/  IADD3 R24, P0, PT, R24, 0x10, RZ ;  /* 0x0000001018187810 */ /* 0x000fca0007f1e0ff */
[----:B------:R-:W-:Y:S01]  /*1710*/  IMAD.X R25, RZ, RZ, R25, P0 ;  /* 0x000000ffff197224 */ /* 0x000fe200000e0619 */
[----:B0-----:R-:W-:-:S07]  /*1720*/  IADD3 R18, PT, PT, R36, -0x4, R3 ;  /* 0xfffffffc24127810 */ /* 0x001fce0007ffe003 */
.L_x_7883:
[----:B------:R-:W-:Y:S05]  /*1730*/  BSYNC.RECONVERGENT B0 ;  /* 0x0000000000007941 */ /* 0x000fea0003800200 */
.L_x_7882:
        /* <DEDUP_REMOVED lines=17> */
[----:B------:R-:W-:Y:S01]  /*1850*/  IMAD.MOV.U32 R11, RZ, RZ, R10 ;  /* 0x000000ffff0b7224 */ /* 0x000fe200078e000a */
[----:B------:R-:W-:-:S07]  /*1860*/  MOV R13, R12 ;  /* 0x0000000c000d7202 */ /* 0x000fce0000000f00 */
.L_x_7888:
[C---:B------:R-:W-:Y:S01]  /*1870*/  IMAD.WIDE.U32 R4, R3.reuse, 0x10, R24 ;  /* 0x0000001003047825 */ /* 0x040fe200078e0018 */
[----:B------:R-:W0:Y:S05]  /*1880*/  LDCU UR4, c[0x0][0x39c] ;  /* 0x00007380ff0477ac */ /* 0x000e2a0008000800 */
[----:B------:R-:W2:Y:S01]  /*1890*/  LDG.E.128 R4, desc[UR36][R4.64] ;  /* 0x0000002404047981 */ /* 0x000ea2000c1e1d00 */
[----:B0-----:R-:W-:-:S05]  /*18a0*/  VIADD R3, R3, UR4 ;  /* 0x0000000403037c36 */ /* 0x001fca0008000000 */
        /* <DEDUP_REMOVED lines=11> */
.L_x_7887:
[----:B------:R-:W-:Y:S05]  /*1960*/  BSYNC.RECONVERGENT B0 ;  /* 0x0000000000007941 */ /* 0x000fea0003800200 */
.L_x_7886:
        /* <DEDUP_REMOVED lines=8> */
[----:B--2---:R-:W-:-:S04]  /*19f0*/  IADD3 R15, P0, PT, R24, R15, RZ ;  /* 0x0000000f180f7210 */ /* 0x004fc80007f1e0ff */
[----:B------:R-:W-:-:S09]  /*1a00*/  LEA.HI.X.SX32 R21, R24, R21, 0x1, P0 ;  /* 0x0000001518157211 */ /* 0x000fd200000f0eff */
.L_x_7890:
[----:B------:R-:W-:Y:S05]  /*1a10*/  BSYNC.RECONVERGENT B0 ;  /* 0x0000000000007941 */ /* 0x000fea0003800200 */
.L_x_7889:
[----:B------:R-:W-:Y:S02]  /*1a20*/  IADD3 R3, P0, P1, R11, R10, R15 ;  /* 0x0000000a0b037210 */ /* 0x000fe4000791e00f */
[----:B------:R-:W-:Y:S02]  /*1a30*/  CS2R R26, SRZ ;  /* 0x00000000001a7805 */ /* 0x000fe4000001ff00 */
[----:B------:R-:W-:Y:S02]  /*1a40*/  IADD3 R24, P2, PT, R8, R3, RZ ;  /* 0x0000000308187210 */ /* 0x000fe40007f5e0ff */
[----:B------:R-:W-:-:S05]  /*1a50*/  IADD3.X R25, PT, PT, R13, R12, R21, P0, P1 ;  /* 0x0000000c0d197210 */ /* 0x000fca00007e2415 */
[----:B------:R-:W-:Y:S01]  /*1a60*/  IMAD.X R25, R0, 0x1, R25, P2 ;  /* 0x0000000100197824 */ /* 0x000fe200010e0619 */
[----:B------:R-:W-:Y:S06]  /*1a70*/  BRA `(.L_x_7879) ;  /* 0x0000009c00fc7947 */ /* 0x000fec0003800000 */
.L_x_7880:
        /* <DEDUP_REMOVED lines=40> */
.L_x_7894:
        /* <DEDUP_REMOVED lines=9> */
[----:B------:R-:W2:Y:S01]  /*1d90*/  LDG.E.64 R14, desc[UR36][R14.64] ;  /* 0x000000240e0e7981 */ /* 0x000ea2000c1e1b00 */
[----:B------:R-:W-:-:S02]  /*1da0*/  SHF.R.U32.HI R21, RZ, 0x1, R11 ;  /* 0x00000001ff157819 */ /* 0x000fc4000001160b */
[----:B------:R-:W-:Y:S02]  /*1db0*/  LOP3.LUT R35, R12, 0x3, RZ, 0xc0, !PT ;  /* 0x000000030c237812 */ /* 0x000fe400078ec0ff */
[----:B------:R-:W-:Y:S01]  /*1dc0*/  IADD3 R28, P0, PT, R24, R29, RZ ;  /* 0x0000001d181c7210 */ /* 0x000fe20007f1e0ff */
[----:B------:R-:W-:-:S03]  /*1dd0*/  IMAD.WIDE.U32 R12, R13, 0x8, R24 ;  /* 0x000000080d0c7825 */ /* 0x000fc600078e0018 */
[----:B------:R-:W-:Y:S01]  /*1de0*/  IADD3.X R29, PT, PT, R25, R35, RZ, P0, !PT ;  /* 0x00000023191d7210 */ /* 0x000fe200007fe4ff */
[----:B------:R-:W-:Y:S02]  /*1df0*/  IMAD.WIDE.U32 R20, R21, 0x8, R24 ;  /* 0x0000000815147825 */ /* 0x000fe400078e0018 */
[----:B------:R-:W3:Y:S04]  /*1e00*/  LDG.E.64 R12, desc[UR36][R12.64] ;  /* 0x000000240c0c7981 */ /* 0x000ee8000c1e1b00 */
[----:B------:R-:W4:Y:S04]  /*1e10*/  LDG.E.64 R20, desc[UR36][R20.64] ;  /* 0x0000002414147981 */ /* 0x000f28000c1e1b00 */
[----:B------:R-:W5:Y:S01]  /*1e20*/  LDG.E.64 R28, desc[UR36][R28.64] ;  /* 0x000000241c1c7981 */ /* 0x000f62000c1e1b00 */
[----:B------:R-:W-:-:S04]  /*1e30*/  IMAD.IADD R11, R11, 0x1, R10 ;  /* 0x000000010b0b7824 */ /* 0x000fc800078e020a */
[----:B------:R-:W-:-:S05]  /*1e40*/  IMAD R35, R10, 0x3, R11 ;  /* 0x000000030a237824 */ /* 0x000fca00078e020b */
[----:B------:R-:W-:Y:S02]  /*1e50*/  ISETP.GE.U32.AND P0, PT, R35, R40, PT ;  /* 0x000000282300720c */ /* 0x000fe40003f06070 */
[C---:B--2---:R-:W-:Y:S02]  /*1e60*/  IADD3 R34, P1, PT, R14.reuse, R34, RZ ;  /* 0x000000220e227210 */ /* 0x044fe40007f3e0ff */
[C---:B------:R-:W-:Y:S02]  /*1e70*/  IADD3 R32, P2, PT, R15.reuse, R32, RZ ;  /* 0x000000200f207210 */ /* 0x040fe40007f5e0ff */
[----:B------:R-:W-:Y:S02]  /*1e80*/  LEA.HI.X.SX32 R9, R14, R9, 0x1, P1 ;  /* 0x000000090e097211 */ /* 0x000fe400008f0eff */
[----:B------:R-:W-:Y:S02]  /*1e90*/  LEA.HI.X.SX32 R8, R15, R8, 0x1, P2 ;  /* 0x000000080f087211 */ /* 0x000fe400010f0eff */
[----:B---3--:R-:W-:-:S02]  /*1ea0*/  IADD3 R33, P1, PT, R12, R33, RZ ;  /* 0x000000210c217210 */ /* 0x008fc40007f3e0ff */
[----:B------:R-:W-:Y:S02]  /*1eb0*/  IADD3 R30, P2, PT, R13, R30, RZ ;  /* 0x0000001e0d1e7210 */ /* 0x000fe40007f5e0ff */
[----:B----4-:R-:W-:Y:S02]  /*1ec0*/  IADD3 R27, P5, PT, R20, R27, RZ ;  /* 0x0000001b141b7210 */ /* 0x010fe40007fbe0ff */
[----:B------:R-:W-:Y:S02]  /*1ed0*/  IADD3 R26, P6, PT, R21, R26, RZ ;  /* 0x0000001a151a7210 */ /* 0x000fe40007fde0ff */
[----:B-----5:R-:W-:Y:S02]  /*1ee0*/  IADD3 R31, P3, PT, R28, R31, RZ ;  /* 0x0000001f1c1f7210 */ /* 0x020fe40007f7e0ff */
[----:B------:R-:W-:Y:S02]  /*1ef0*/  IADD3 R18, P4, PT, R29, R18, RZ ;  /* 0x000000121d127210 */ /* 0x000fe40007f9e0ff */
[----:B------:R-:W-:-:S02]  /*1f00*/  LEA.HI.X.SX32 R7, R12, R7, 0x1, P1 ;  /* 0x000000070c077211 */ /* 0x000fc400008f0eff */
[----:B------:R-:W-:Y:S02]  /*1f10*/  LEA.HI.X.SX32 R6, R13, R6, 0x1, P2 ;  /* 0x000000060d067211 */ /* 0x000fe400010f0eff */
[----:B------:R-:W-:Y:S02]  /*1f20*/  LEA.HI.X.SX32 R3, R20, R3, 0x1, P5 ;  /* 0x0000000314037211 */ /* 0x000fe400028f0eff */
[----:B------:R-:W-:Y:S02]  /*1f30*/  LEA.HI.X.SX32 R0, R21, R0, 0x1, P6 ;  /* 0x0000000015007211 */ /* 0x000fe400030f0eff */
[----:B------:R-:W-:Y:S02]  /*1f40*/  LEA.HI.X.SX32 R5, R28, R5, 0x1, P3 ;  /* 0x000000051c057211 */ /* 0x000fe400018f0eff */
[----:B------:R-:W-:Y:S01]  /*1f50*/  LEA.HI.X.SX32 R4, R29, R4, 0x1, P4 ;  /* 0x000000041d047211 */ /* 0x000fe200020f0eff */
[----:B------:R-:W-:Y:S06]  /*1f60*/  @!P0 BRA `(.L_x_7894) ;  /* 0xfffffffc00648947 */ /* 0x000fec000383ffff */
[----:B------:R-:W-:Y:S05]  /*1f70*/  BSYNC.RECONVERGENT B1 ;  /* 0x0000000000017941 */ /* 0x000fea0003800200 */
.L_x_7893:
[----:B------:R-:W-:Y:S05]  /*1f80*/  BSYNC.RECONVERGENT B0 ;  /* 0x0000000000007941 */ /* 0x000fea0003800200 */
.L_x_7892:
        /* <DEDUP_REMOVED lines=12> */
[----:B------:R-:W-:-:S05]  /*2050*/  IMAD.IADD R35, R35, 0x1, R10 ;  /* 0x0000000123237824 */ /* 0x000fca00078e020a */
[----:B------:R-:W-:-:S13]  /*2060*/  ISETP.GE.U32.AND P1, PT, R35, R40, PT ;  /* 0x000000282300720c */ /* 0x000fda0003f26070 */
[----:B------:R-:W-:Y:S05]  /*2070*/  @P1 BRA `(.L_x_7896) ;  /* 0x0000000000201947 */ /* 0x000fea0003800000 */
[----:B------:R-:W-:Y:S02]  /*2080*/  IADD3 R37, PT, PT, R35, R10, RZ ;  /* 0x0000000a23257210 */ /* 0x000fe40007ffe0ff */
[----:B------:R-:W-:Y:S02]  /*2090*/  SHF.R.U32.HI R29, RZ, 0x1, R35 ;  /* 0x00000001ff1d7819 */ /* 0x000fe40000011623 */
[----:B------:R-:W-:-:S03]  /*20a0*/  ISETP.GE.U32.AND P1, PT, R37, R40, PT ;  /* 0x000000282500720c */ /* 0x000fc60003f26070 */
[----:B------:R-:W-:-:S06]  /*20b0*/  IMAD.WIDE.U32 R28, R29, 0x8, R24 ;  /* 0x000000081d1c7825 */ /* 0x000fcc00078e0018 */
[----:B------:R-:W5:Y:S04]  /*20c0*/  LDG.E.64 R28, desc[UR36][R28.64] ;  /* 0x000000241c1c7981 */ /* 0x000f68000c1e1b00 */
[----:B------:R-:W-:-:S05]  /*20d0*/  @!P1 SHF.R.U32.HI R35, RZ, 0x1, R37 ;  /* 0x00000001ff239819 */ /* 0x000fca0000011625 */
[----:B------:R-:W-:-:S05]  /*20e0*/  @!P1 IMAD.WIDE.U32 R24, R35, 0x8, R24 ;  /* 0x0000000823189825 */ /* 0x000fca00078e0018 */
[----:B------:R1:W5:Y:S02]  /*20f0*/  @!P1 LDG.E.64 R20, desc[UR36][R24.64] ;  /* 0x0000002418149981 */ /* 0x000364000c1e1b00 */
.L_x_7896:
[----:B------:R-:W-:Y:S05]  /*2100*/  BSYNC.RECONVERGENT B0 ;  /* 0x0000000000007941 */ /* 0x000fea0003800200 */
.L_x_7895:
[----:B------:R-:W-:Y:S04]  /*2110*/  BSSY.RECONVERGENT B0, `(.L_x_7897) ;  /* 0x000001a000007945 */ /* 0x000fe80003800200 */
[----:B------:R-:W-:Y:S05]  /*2120*/  @P0 BRA `(.L_x_7898) ;  /* 0x0000000000600947 */ /* 0x000fea0003800000 */
[----:B------:R-:W-:Y:S01]  /*2130*/  IMAD.IADD R11, R11, 0x1, R10 ;  /* 0x000000010b0b7824 */ /* 0x000fe200078e020a */
[C---:B-----5:R-:W-:Y:S02]  /*2140*/  IADD3 R34, P1, PT, R14.reuse, R34, RZ ;  /* 0x000000220e227210 */ /* 0x060fe40007f3e0ff */
[----:B------:R-:W-:Y:S02]  /*2150*/  IADD3 R32, P2, PT, R15, R32, RZ ;  /* 0x000000200f207210 */ /* 0x000fe40007f5e0ff */
[----:B------:R-:W-:Y:S02]  /*2160*/  ISETP.GE.U32.AND P0, PT, R11, R40, PT ;  /* 0x000000280b00720c */ /* 0x000fe40003f06070 */
[----:B------:R-:W-:Y:S02]  /*2170*/  LEA.HI.X.SX32 R9, R14, R9, 0x1, P1 ;  /* 0x000000090e097211 */ /* 0x000fe400008f0eff */
[----:B------:R-:W-:-:S09]  /*2180*/  LEA.HI.X.SX32 R8, R15, R8, 0x1, P2 ;  /* 0x000000080f087211 */ /* 0x000fd200010f0eff */
[----:B------:R-:W-:Y:S05]  /*2190*/  @P0 BRA `(.L_x_7898) ;  /* 0x0000000000440947 */ /* 0x000fea0003800000 */
[----:B------:R-:W-:Y:S02]  /*21a0*/  IADD3 R11, PT, PT, R11, R10, RZ ;  /* 0x0000000a0b0b7210 */ /* 0x000fe40007ffe0ff */
[C---:B------:R-:W-:Y:S02]  /*21b0*/  IADD3 R33, P1, PT, R12.reuse, R33, RZ ;  /* 0x000000210c217210 */ /* 0x040fe40007f3e0ff */
[----:B------:R-:W-:Y:S02]  /*21c0*/  ISETP.GE.U32.AND P0, PT, R11, R40, PT ;  /* 0x000000280b00720c */ /* 0x000fe40003f06070 */
[C---:B------:R-:W-:Y:S02]  /*21d0*/  IADD3 R30, P2, PT, R13.reuse, R30, RZ ;  /* 0x0000001e0d1e7210 */ /* 0x040fe40007f5e0ff */
[----:B------:R-:W-:Y:S02]  /*21e0*/  LEA.HI.X.SX32 R7, R12, R7, 0x1, P1 ;  /* 0x000000070c077211 */ /* 0x000fe400008f0eff */
[----:B------:R-:W-:-:S07]  /*21f0*/  LEA.HI.X.SX32 R6, R13, R6, 0x1, P2 ;  /* 0x000000060d067211 */ /* 0x000fce00010f0eff */
[----:B------:R-:W-:Y:S05]  /*2200*/  @P0 BRA `(.L_x_7898) ;  /* 0x0000000000280947 */ /* 0x000fea0003800000 */
[----:B------:R-:W-:Y:S01]  /*2210*/  IMAD.IADD R11, R11, 0x1, R10 ;  /* 0x000000010b0b7824 */ /* 0x000fe200078e020a */
[C---:B------:R-:W-:Y:S02]  /*2220*/  IADD3 R31, P1, PT, R28.reuse, R31, RZ ;  /* 0x0000001f1c1f7210 */ /* 0x040fe40007f3e0ff */
[----:B------:R-:W-:Y:S02]  /*2230*/  IADD3 R18, P2, PT, R29, R18, RZ ;  /* 0x000000121d127210 */ /* 0x000fe40007f5e0ff */
[----:B------:R-:W-:Y:S02]  /*2240*/  ISETP.GE.U32.AND P0, PT, R11, R40, PT ;  /* 0x000000280b00720c */ /* 0x000fe40003f06070 */
[----:B------:R-:W-:Y:S02]  /*2250*/  LEA.HI.X.SX32 R5, R28, R5, 0x1, P1 ;  /* 0x000000051c057211 */ /* 0x000fe400008f0eff */
[----:B------:R-:W-:-:S09]  /*2260*/  LEA.HI.X.SX32 R4, R29, R4, 0x1, P2 ;  /* 0x000000041d047211 */ /* 0x000fd200010f0eff */
[C---:B------:R-:W-:Y:S02]  /*2270*/  @!P0 IADD3 R27, P3, PT, R20.reuse, R27, RZ ;  /* 0x0000001b141b8210 */ /* 0x040fe40007f7e0ff */
[C---:B------:R-:W-:Y:S02]  /*2280*/  @!P0 IADD3 R26, P4, PT, R21.reuse, R26, RZ ;  /* 0x0000001a151a8210 */ /* 0x040fe40007f9e0ff */
[----:B------:R-:W-:Y:S02]  /*2290*/  @!P0 LEA.HI.X.SX32 R3, R20, R3, 0x1, P3 ;  /* 0x0000000314038211 */ /* 0x000fe400018f0eff */
[----:B------:R-:W-:-:S09]  /*22a0*/  @!P0 LEA.HI.X.SX32 R0, R21, R0, 0x1, P4 ;  /* 0x0000000015008211 */ /* 0x000fd200020f0eff */
.L_x_7898:
[----:B------:R-:W-:Y:S05]  /*22b0*/  BSYNC.RECONVERGENT B0 ;  /* 0x0000000000007941 */ /* 0x000fea0003800200 */
.L_x_7897:
[----:B-1----:R-:W-:Y:S02]  /*22c0*/  IADD3 R24, P0, P1, R31, R33, R34 ;  /* 0x000000211f187210 */ /* 0x002fe4000791e022 */
[----:B------:R-:W-:Y:S02]  /*22d0*/  IADD3 R11, P2, P3, R18, R30, R32 ;  /* 0x0000001e120b7210 */ /* 0x000fe40007b5e020 */
[----:B------:R-:W-:Y:S02]  /*22e0*/  IADD3 R24, P4, PT, R27, R24, RZ ;  /* 0x000000181b187210 */ /* 0x000fe40007f9e0ff */
[----:B------:R-:W-:Y:S02]  /*22f0*/  IADD3 R26, P5, PT, R26, R11, RZ ;  /* 0x0000000b1a1a7210 */ /* 0x000fe40007fbe0ff */
[----:B------:R-:W-:Y:S02]  /*2300*/  IADD3.X R27, PT, PT, R4, R6, R8, P2, P3 ;  /* 0x00000006041b7210 */ /* 0x000fe400017e6408 */
[----:B------:R-:W-:-:S03]  /*2310*/  IADD3.X R10, PT, PT, R5, R7, R9, P0, P1 ;  /* 0x00000007050a7210 */ /* 0x000fc600007e2409 */
[----:B------:R-:W-:Y:S01]  /*2320*/  IMAD.X R27, R0, 0x1, R27, P5 ;  /* 0x00000001001b7824 */ /* 0x000fe200028e061b */
[----:B------:R-:W-:Y:S01]  /*2330*/  IADD3.X R25, PT, PT, R3, R10, RZ, P4, !PT ;  /* 0x0000000a03197210 */ /* 0x000fe200027fe4ff */
[----:B------:R-:W-:Y:S06]  /*2340*/  BRA `(.L_x_7879) ;  /* 0x0000009400c87947 */ /* 0x000fec0003800000 */
.L_x_7891:
        /* <DEDUP_REMOVED lines=37> */
.L_x_7902:
[----:B------:R-:W-:Y:S02]  /*25a0*/  IMAD.IADD R14, R4, 0x1, R3 ;  /* 0x00000001040e7824 */ /* 0x000fe400078e0203 */
        /* <DEDUP_REMOVED lines=12> */
[----:B------:R-:W2:Y:S02]  /*2670*/  LDG.E.64 R26, desc[UR36][R26.64] ;  /* 0x000000241a1a7981 */ /* 0x000ea4000c1e1b00 */
        /* <DEDUP_REMOVED lines=26> */
.L_x_7901:
[----:B------:R-:W-:Y:S05]  /*2820*/  BSYNC.RECONVERGENT B0 ;  /* 0x0000000000007941 */ /* 0x000fea0003800200 */
.L_x_7900:
[----:B------:R-:W-:Y:S01]  /*2830*/  ISETP.GE.U32.AND P0, PT, R4, R40, PT ;  /* 0x000000280400720c */ /* 0x000fe20003f06070 */
[----:B------:R-:W-:-:S12]  /*2840*/  BSSY.RECONVERGENT B0, `(.L_x_7903) ;  /* 0x000001a000007945 */ /* 0x000fd80003800200 */
[----:B------:R-:W-:Y:S05]  /*2850*/  @P0 BRA `(.L_x_7904) ;  /* 0x0000000000600947 */ /* 0x000fea0003800000 */
[----:B------:R-:W-:-:S05]  /*2860*/  IMAD R26, R0, R4, RZ ;  /* 0x00000004001a7224 */ /* 0x000fca00078e02ff */
[----:B------:R-:W-:-:S05]  /*2870*/  SHF.R.U32.HI R27, RZ, 0x1, R26 ;  /* 0x00000001ff1b7819 */ /* 0x000fca000001161a */
[----:B------:R-:W-:-:S06]  /*2880*/  IMAD.WIDE.U32 R26, R27, 0x8, R24 ;  /* 0x000000081b1a7825 */ /* 0x000fcc00078e0018 */
[----:B------:R-:W5:Y:S01]  /*2890*/  LDG.E.64 R26, desc[UR36][R26.64] ;  /* 0x000000241a1a7981 */ /* 0x000f62000c1e1b00 */
[----:B------:R-:W-:-:S05]  /*28a0*/  IMAD.IADD R37, R4, 0x1, R3 ;  /* 0x0000000104257824 */ /* 0x000fca00078e0203 */
        /* <DEDUP_REMOVED lines=19> */
.L_x_7904:
[----:B------:R-:W-:Y:S05]  /*29e0*/  BSYNC.RECONVERGENT B0 ;  /* 0x0000000000007941 */ /* 0x000fea0003800200 */
.L_x_7903:
[----:B------:R-:W-:Y:S04]  /*29f0*/  BSSY.RECONVERGENT B0, `(.L_x_7905) ;  /* 0x000001a000007945 */ /* 0x000fe80003800200 */
[----:B------:R-:W-:Y:S05]  /*2a00*/  @P0 BRA `(.L_x_7906) ;  /* 0x0000000000600947 */ /* 0x000fea0003800000 */
[----:B------:R-:W-:Y:S02]  /*2a10*/  IADD3 R0, PT, PT, R4, R3, RZ ;  /* 0x0000000304007210 */ /* 0x000fe40007ffe0ff */
[----:B-----5:R-:W-:Y:S02]  /*2a20*/  IADD3 R12, P1, PT, R26, R12, RZ ;  /* 0x0000000c1a0c7210 */ /* 0x020fe40007f3e0ff */
[----:B------:R-:W-:Y:S02]  /*2a30*/  ISETP.GE.U32.AND P0, PT, R0, R40, PT ;  /* 0x000000280000720c */ /* 0x000fe40003f06070 */
[C---:B------:R-:W-:Y:S02]  /*2a40*/  IADD3 R11, P2, PT, R27.reuse, R11, RZ ;  /* 0x0000000b1b0b7210 */ /* 0x040fe40007f5e0ff */
[----:B------:R-:W-:Y:S02]  /*2a50*/  LEA.HI.X.SX32 R35, R26, R35, 0x1, P1 ;  /* 0x000000231a237211 */ /* 0x000fe400008f0eff */
[----:B------:R-:W-:-:S07]  /*2a60*/  LEA.HI.X.SX32 R34, R27, R34, 0x1, P2 ;  /* 0x000000221b227211 */ /* 0x000fce00010f0eff */
[----:B------:R-:W-:Y:S05]  /*2a70*/  @P0 BRA `(.L_x_7906) ;  /* 0x0000000000440947 */ /* 0x000fea0003800000 */
[----:B------:R-:W-:Y:S01]  /*2a80*/  IMAD.IADD R0, R0, 0x1, R3 ;  /* 0x0000000100007824 */ /* 0x000fe200078e0203 */
[----:B------:R-:W-:Y:S02]  /*2a90*/  IADD3 R9, P1, PT, R28, R9, RZ ;  /* 0x000000091c097210 */ /* 0x000fe40007f3e0ff */
[C---:B------:R-:W-:Y:S02]  /*2aa0*/  IADD3 R10, P2, PT, R29.reuse, R10, RZ ;  /* 0x0000000a1d0a7210 */ /* 0x040fe40007f5e0ff */
        /* <DEDUP_REMOVED lines=10> */
[C---:B------:R-:W-:Y:S02]  /*2b50*/  @!P0 IADD3 R5, P3, PT, R20.reuse, R5, RZ ;  /* 0x0000000514058210 */ /* 0x040fe40007f7e0ff */
[C---:B------:R-:W-:Y:S02]  /*2b60*/  @!P0 IADD3 R6, P4, PT, R21.reuse, R6, RZ ;  /* 0x0000000615068210 */ /* 0x040fe40007f9e0ff */
[----:B------:R-:W-:Y:S02]  /*2b70*/  @!P0 LEA.HI.X.SX32 R13, R20, R13, 0x1, P3 ;  /* 0x0000000d140d8211 */ /* 0x000fe400018f0eff */
[----:B------:R-:W-:-:S09]  /*2b80*/  @!P0 LEA.HI.X.SX32 R18, R21, R18, 0x1, P4 ;  /* 0x0000001215128211 */ /* 0x000fd200020f0eff */
.L_x_7906:
[----:B------:R-:W-:Y:S05]  /*2b90*/  BSYNC.RECONVERGENT B0 ;  /* 0x0000000000007941 */ /* 0x000fea0003800200 */
.L_x_7905:
[----:B------:R-:W-:Y:S02]  /*2ba0*/  IADD3 R12, P0, P1, R7, R9, R12 ;  /* 0x00000009070c7210 */ /* 0x000fe4000791e00c */
[----:B------:R-:W-:Y:S02]  /*2bb0*/  IADD3 R11, P2, P3, R8, R10, R11 ;  /* 0x0000000a080b7210 */ /* 0x000fe40007b5e00b */
[----:B-1----:R-:W-:Y:S02]  /*2bc0*/  IADD3 R24, P4, PT, R5, R12, RZ ;  /* 0x0000000c05187210 */ /* 0x002fe40007f9e0ff */
[----:B------:R-:W-:Y:S02]  /*2bd0*/  IADD3.X R0, PT, PT, R31, R33, R35, P0, P1 ;  /* 0x000000211f007210 */ /* 0x000fe400007e2423 */
[----:B-----5:R-:W-:Y:S02]  /*2be0*/  IADD3 R26, P5, PT, R6, R11, RZ ;  /* 0x0000000b061a7210 */ /* 0x020fe40007fbe0ff */
[----:B------:R-:W-:Y:S01]  /*2bf0*/  IADD3.X R27, PT, PT, R30, R32, R34, P2, P3 ;  /* 0x000000201e1b7210 */ /* 0x000fe200017e6422 */
[----:B------:R-:W-:-:S03]  /*2c00*/  IMAD.X R25, R13, 0x1, R0, P4 ;  /* 0x000000010d197824 */ /* 0x000fc600020e0600 */
[----:B------:R-:W-:Y:S01]  /*2c10*/  IADD3.X R27, PT, PT, R18, R27, RZ, P5, !PT ;  /* 0x0000001b121b7210 */ /* 0x000fe20002ffe4ff */
[----:B------:R-:W-:Y:S06]  /*2c20*/  BRA `(.L_x_7879) ;  /* 0x0000008c00907947 */ /* 0x000fec0003800000 */
.L_x_7899:
[----:B------:R-:W1:Y:S01]  /*2c30*/  LDCU UR4, c[0x0][0x39c] ;  /* 0x00007380ff0477ac */ /* 0x000e620008000800 */
[----:B------:R-:W2:Y:S01]  /*2c40*/  LDC R0, c[0x0][0x388] ;  /* 0x0000e200ff007b82 */ /* 0x000ea20000000800 */
[----:B------:R-:W-:Y:S01]  /*2c50*/  BSSY.RECONVERGENT B0, `(.L_x_7907) ;  /* 0x0000447000007945 */ /* 0x000fe20003800200 */
[----:B------:R-:W-:-:S06]  /*2c60*/  MOV R33, R11 ;  /* 0x0000000b00217202 */ /* 0x000fcc0000000f00 */
[----:B------:R-:W3:Y:S01]  /*2c70*/  LDC R9, c[0x0][0x38c] ;  /* 0x0000e300ff097b82 */ /* 0x000ee20000000800 */
[----:B-1----:R-:W-:-:S04]  /*2c80*/  IMAD.U32 R38, RZ, RZ, UR4 ;  /* 0x00000004ff267e24 */ /* 0x002fc8000f8e00ff */
[----:B------:R-:W-:Y:S01]  /*2c90*/  IMAD R3, R38, 0x3, R11 ;  /* 0x0000000326037824 */ /* 0x000fe200078e020b */
[----:B--2---:R-:W-:Y:S01]  /*2ca0*/  MOV R4, R0 ;  /* 0x0000000000047202 */ /* 0x004fe20000000f00 */
[----:B------:R-:W-:-:S03]  /*2cb0*/  IMAD.MOV.U32 R5, RZ, RZ, R0 ;  /* 0x000000ffff057224 */ /* 0x000fc600078e0000 */
[----:B------:R-:W-:Y:S01]  /*2cc0*/  ISETP.GE.U32.AND P0, PT, R3, R40, PT ;  /* 0x000000280300720c */ /* 0x000fe20003f06070 */
        /* <DEDUP_REMOVED lines=32> */
.L_x_7914:
[----:B------:R-:W1:Y:S01]  /*2ed0*/  LDCU UR4, c[0x0][0x39c] ;  /* 0x00007380ff0477ac */ /* 0x000e620008000800 */
[----:B-----5:R-:W-:Y:S01]  /*2ee0*/  @!P0 IMAD.MOV.U32 R30, RZ, RZ, R20 ;  /* 0x000000ffff1e8224 */ /* 0x020fe200078e0014 */
[----:B------:R-:W-:Y:S01]  /*2ef0*/  @!P0 MOV R31, R21 ;  /* 0x00000015001f8202 */ /* 0x000fe20000000f00 */
[--C-:B------:R-:W-:Y:S01]  /*2f00*/  @!P0 IMAD.MOV.U32 R25, RZ, RZ, R21.reuse ;  /* 0x000000ffff198224 */ /* 0x100fe200078e0015 */
[-C--:B------:R-:W-:Y:S01]  /*2f10*/  @!P0 MOV R24, R20.reuse ;  /* 0x0000001400188202 */ /* 0x080fe20000000f00 */
[--C-:B------:R-:W-:Y:S01]  /*2f20*/  @!P0 IMAD.MOV.U32 R27, RZ, RZ, R21.reuse ;  /* 0x000000ffff1b8224 */ /* 0x100fe200078e0015 */
[-C--:B------:R-:W-:Y:S01]  /*2f30*/  @!P0 MOV R26, R20.reuse ;  /* 0x00000014001a8202 */ /* 0x080fe20000000f00 */
[----:B------:R-:W-:Y:S01]  /*2f40*/  @!P0 IMAD.MOV.U32 R29, RZ, RZ, R21 ;  /* 0x000000ffff1d8224 */ /* 0x000fe200078e0015 */
[----:B------:R-:W-:Y:S01]  /*2f50*/  @!P0 MOV R28, R20 ;  /* 0x00000014001c8202 */ /* 0x000fe20000000f00 */
        /* <DEDUP_REMOVED lines=296> */
.L_x_7910:
[----:B------:R-:W-:-:S04]  /*41e0*/  LOP3.LUT R29, R28, 0xfffffff8, RZ, 0xc0, !PT ;  /* 0xfffffff81c1d7812 */ /* 0x000fc800078ec0ff */
[----:B------:R-:W-:-:S05]  /*41f0*/  IADD3 R28, P1, PT, R29, R36, RZ ;  /* 0x000000241d1c7210 */ /* 0x000fca0007f3e0ff */
[----:B------:R-:W-:-:S06]  /*4200*/  IMAD.X R29, RZ, RZ, R37, P1 ;  /* 0x000000ffff1d7224 */ /* 0x000fcc00008e0625 */
        /* <DEDUP_REMOVED lines=238> */
.L_x_7911:
[----:B------:R-:W-:-:S04]  /*50f0*/  LOP3.LUT R27, R38, 0xfffffff8, RZ, 0xc0, !PT ;  /* 0xfffffff8261b7812 */ /* 0x000fc800078ec0ff */
[----:B------:R-:W-:-:S04]  /*5100*/  IADD3 R26, P1, PT, R27, R36, RZ ;  /* 0x000000241b1a7210 */ /* 0x000fc80007f3e0ff */
[----:B------:R-:W-:-:S06]  /*5110*/  IADD3.X R27, PT, PT, RZ, R37, RZ, P1, !PT ;  /* 0x00000025ff1b7210 */ /* 0x000fcc0000ffe4ff */
[----:B------:R-:W5:Y:S01]  /*5120*/  LDG.E.64 R26, desc[UR36][R26.64] ;  /* 0x000000241a1a7981 */ /* 0x000f62000c1e1b00 */
        /* <DEDUP_REMOVED lines=237> */
.L_x_7912:
[----:B------:R-:W-:-:S04]  /*6000*/  LOP3.LUT R25, R40, 0xfffffff8, RZ, 0xc0, !PT ;  /* 0xfffffff828197812 */ /* 0x000fc800078ec0ff */
[----:B------:R-:W-:-:S05]  /*6010*/  IADD3 R24, P1, PT, R25, R36, RZ ;  /* 0x0000002419187210 */ /* 0x000fca0007f3e0ff */
[----:B------:R-:W-:-:S06]  /*6020*/  IMAD.X R25, RZ, RZ, R37, P1 ;  /* 0x000000ffff197224 */ /* 0x000fcc00008e0625 */
        /* <DEDUP_REMOVED lines=238> */
.L_x_7913:
[----:B------:R-:W-:-:S04]  /*6f10*/  LOP3.LUT R31, R40, 0xfffffff8, RZ, 0xc0, !PT ;  /* 0xfffffff8281f7812 */ /* 0x000fc800078ec0ff */
[----:B------:R-:W-:-:S04]  /*6f20*/  IADD3 R30, P1, PT, R31, R36, RZ ;  /* 0x000000241f1e7210 */ /* 0x000fc80007f3e0ff */
[----:B------:R-:W-:-:S06]  /*6f30*/  IADD3.X R31, PT, PT, RZ, R37, RZ, P1, !PT ;  /* 0x00000025ff1f7210 */ /* 0x000fcc0000ffe4ff */
[----:B------:R-:W5:Y:S03]  /*6f40*/  LDG.E.64 R30, desc[UR36][R30.64] ;  /* 0x000000241e1e7981 */ /* 0x000f66000c1e1b00 */
.L_x_7909:
[----:B------:R-:W2:Y:S01]  /*6f50*/  LDCU UR5, c[0x0][0x394] ;  /* 0x00007280ff0577ac */ /* 0x000ea20008000800 */
[----:B-1----:R-:W-:Y:S01]  /*6f60*/  IMAD.U32 R38, RZ, RZ, UR4 ;  /* 0x00000004ff267e24 */ /* 0x002fe2000f8e00ff */
[----:B-----5:R-:W-:Y:S02]  /*6f70*/  IADD3 R32, P3, PT, R28, R32, RZ ;  /* 0x000000201c207210 */ /* 0x020fe40007f7e0ff */
[C---:B------:R-:W-:Y:S02]  /*6f80*/  IADD3 R8, P6, PT, R29.reuse, R8, RZ ;  /* 0x000000081d087210 */ /* 0x040fe40007fde0ff */
[----:B------:R-:W-:Y:S02]  /*6f90*/  LEA R33, R38, R33, 0x2 ;  /* 0x0000002126217211 */ /* 0x000fe400078e10ff */
[----:B------:R-:W-:Y:S02]  /*6fa0*/  IADD3 R7, P5, PT, R26, R7, RZ ;  /* 0x000000071a077210 */ /* 0x000fe40007fbe0ff */
[----:B------:R-:W-:Y:S01]  /*6fb0*/  LEA.HI.X.SX32 R18, R28, R18, 0x1, P3 ;  /* 0x000000121c127211 */ /* 0x000fe200018f0eff */
[----:B------:R-:W-:Y:S01]  /*6fc0*/  IMAD R39, R38, 0x3, R33 ;  /* 0x0000000326277824 */ /* 0x000fe200078e0221 */
[----:B------:R-:W-:-:S02]  /*6fd0*/  LEA.HI.X.SX32 R15, R29, R15, 0x1, P6 ;  /* 0x0000000f1d0f7211 */ /* 0x000fc400030f0eff */
[----:B------:R-:W-:Y:S02]  /*6fe0*/  LEA.HI.X.SX32 R13, R26, R13, 0x1, P5 ;  /* 0x0000000d1a0d7211 */ /* 0x000fe400028f0eff */
[----:B------:R-:W-:Y:S01]  /*6ff0*/  IADD3 R6, P2, PT, R27, R6, RZ ;  /* 0x000000061b067210 */ /* 0x000fe20007f5e0ff */
[----:B--2---:R-:W-:Y:S01]  /*7000*/  IMAD.U32 R40, RZ, RZ, UR5 ;  /* 0x00000005ff287e24 */ /* 0x004fe2000f8e00ff */
[----:B------:R-:W-:Y:S02]  /*7010*/  IADD3 R5, P4, PT, R24, R5, RZ ;  /* 0x0000000518057210 */ /* 0x000fe40007f9e0ff */
[----:B------:R-:W-:Y:S02]  /*7020*/  IADD3 R4, P3, PT, R25, R4, RZ ;  /* 0x0000000419047210 */ /* 0x000fe40007f7e0ff */
[----:B------:R-:W-:Y:S02]  /*7030*/  ISETP.GE.U32.AND P1, PT, R39, R40, PT ;  /* 0x000000282700720c */ /* 0x000fe40003f26070 */
[----:B------:R-:W-:-:S02]  /*7040*/  IADD3 R3, P6, PT, R30, R3, RZ ;  /* 0x000000031e037210 */ /* 0x000fc40007fde0ff */
[----:B------:R-:W-:Y:S02]  /*7050*/  IADD3 R0, P5, PT, R31, R0, RZ ;  /* 0x000000001f007210 */ /* 0x000fe40007fbe0ff */
[----:B------:R-:W-:Y:S02]  /*7060*/  LEA.HI.X.SX32 R14, R27, R14, 0x1, P2 ;  /* 0x0000000e1b0e7211 */ /* 0x000fe400010f0eff */
[----:B------:R-:W-:Y:S02]  /*7070*/  LEA.HI.X.SX32 R11, R24, R11, 0x1, P4 ;  /* 0x0000000b180b7211 */ /* 0x000fe400020f0eff */
[----:B------:R-:W-:Y:S02]  /*7080*/  LEA.HI.X.SX32 R12, R25, R12, 0x1, P3 ;  /* 0x0000000c190c7211 */ /* 0x000fe400018f0eff */
[----:B------:R-:W-:Y:S02]  /*7090*/  LEA.HI.X.SX32 R9, R30, R9, 0x1, P6 ;  /* 0x000000091e097211 */ /* 0x000fe400030f0eff */
[----:B------:R-:W-:Y:S01]  /*70a0*/  LEA.HI.X.SX32 R10, R31, R10, 0x1, P5 ;  /* 0x0000000a1f0a7211 */ /* 0x000fe200028f0eff */
[----:B------:R-:W-:Y:S06]  /*70b0*/  @!P1 BRA `(.L_x_7914) ;  /* 0xffffffbc00849947 */ /* 0x000fec000383ffff */
.L_x_7908:
[----:B0-----:R-:W-:Y:S05]  /*70c0*/  BSYNC.RECONVERGENT B0 ;  /* 0x0000000000007941 */ /* 0x001fea0003800200 */
.L_x_7907:
        /* <DEDUP_REMOVED lines=284> */
.L_x_7918:
[----:B------:R-:W-:Y:S01]  /*8290*/  SHF.R.U32.HI R20, RZ, 0x3, R35 ;  /* 0x00000003ff147819 */ /* 0x000fe20000011623 */
[----:B------:R-:W-:-:S07]  /*82a0*/  IMAD.MOV.U32 R21, RZ, RZ, RZ ;  /* 0x000000ffff157224 */ /* 0x000fce00078e00ff */
.L_x_7917:
        /* <DEDUP_REMOVED lines=284> */
.L_x_7920:
[----:B------:R-:W-:Y:S02]  /*9470*/  SHF.R.U32.HI R42, RZ, 0x3, R42 ;  /* 0x00000003ff2a7819 */ /* 0x000fe4000001162a */
[----:B------:R-:W-:-:S07]  /*9480*/  MOV R43, RZ ;  /* 0x000000ff002b7202 */ /* 0x000fce0000000f00 */
.L_x_7919:
        /* <DEDUP_REMOVED lines=281> */
.L_x_7922:
[----:B------:R-:W-:Y:S02]  /*a620*/  SHF.R.U32.HI R42, RZ, 0x3, R42 ;  /* 0x00000003ff2a7819 */ /* 0x000fe4000001162a */
[----:B------:R-:W-:-:S07]  /*a630*/  MOV R43, RZ ;  /* 0x000000ff002b7202 */ /* 0x000fce0000000f00 */
.L_x_7921:
        /* <DEDUP_REMOVED lines=281> */
.L_x_7924:
[----:B------:R-:W-:Y:S02]  /*b7d0*/  SHF.R.U32.HI R34, RZ, 0x3, R34 ;  /* 0x00000003ff227819 */ /* 0x000fe40000011622 */
[----:B------:R-:W-:-:S07]  /*b7e0*/  MOV R35, RZ ;  /* 0x000000ff00237202 */ /* 0x000fce0000000f00 */
.L_x_7923:
[----:B------:R-:W-:-:S04]  /*b7f0*/  LEA R30, P0, R34, R41, 0x3 ;  /* 0x00000029221e7211 */ /* 0x000fc800078018ff */
[----:B------:R-:W-:-:S06]  /*b800*/  LEA.HI.X R31, R34, R39, R35, 0x3, P0 ;  /* 0x00000027221f7211 */ /* 0x000fcc00000f1c23 */
[----:B------:R-:W5:Y:S03]  /*b810*/  LDG.E.64 R30, desc[UR36][R30.64] ;  /* 0x000000241e1e7981 */ /* 0x000f66000c1e1b00 */
.L_x_7916:
[----:B------:R-:W-:Y:S05]  /*b820*/  BSYNC.RECONVERGENT B0 ;  /* 0x0000000000007941 */ /* 0x000fea0003800200 */
.L_x_7915:
[----:B------:R-:W-:Y:S01]  /*b830*/  ISETP.GE.U32.AND P0, PT, R33, R40, PT ;  /* 0x000000282100720c */ /* 0x000fe20003f06070 */
[----:B------:R-:W-:-:S12]  /*b840*/  BSSY.RECONVERGENT B0, `(.L_x_7925) ;  /* 0x000001a000007945 */ /* 0x000fd80003800200 */
        /* <DEDUP_REMOVED lines=25> */
.L_x_7926:
[----:B------:R-:W-:Y:S05]  /*b9e0*/  BSYNC.RECONVERGENT B0 ;  /* 0x0000000000007941 */ /* 0x000fea0003800200 */
.L_x_7925:
[----:B-----5:R-:W-:Y:S02]  /*b9f0*/  IADD3 R24, P0, P1, R5, R7, R32 ;  /* 0x0000000705187210 */ /* 0x020fe4000791e020 */
[----:B------:R-:W-:Y:S02]  /*ba00*/  IADD3 R5, P2, P3, R4, R6, R8 ;  /* 0x0000000604057210 */ /* 0x000fe40007b5e008 */
[----:B------:R-:W-:Y:S02]  /*ba10*/  IADD3 R24, P4, PT, R24, R3, RZ ;  /* 0x0000000318187210 */ /* 0x000fe40007f9e0ff */
[----:B------:R-:W-:Y:S02]  /*ba20*/  IADD3 R26, P5, PT, R5, R0, RZ ;  /* 0x00000000051a7210 */ /* 0x000fe40007fbe0ff */
[----:B------:R-:W-:Y:S02]  /*ba30*/  IADD3.X R15, PT, PT, R12, R14, R15, P2, P3 ;  /* 0x0000000e0c0f7210 */ /* 0x000fe400017e640f */
[----:B------:R-:W-:-:S03]  /*ba40*/  IADD3.X R18, PT, PT, R11, R13, R18, P0, P1 ;  /* 0x0000000d0b127210 */ /* 0x000fc600007e2412 */
[----:B------:R-:W-:Y:S01]  /*ba50*/  IMAD.X R27, R15, 0x1, R10, P5 ;  /* 0x000000010f1b7824 */ /* 0x000fe200028e060a */
[----:B------:R-:W-:-:S07]  /*ba60*/  IADD3.X R25, PT, PT, R18, R9, RZ, P4, !PT ;  /* 0x0000000912197210 */ /* 0x000fce00027fe4ff */
.L_x_7879:
[----:B------:R-:W-:Y:S05]  /*ba70*/  BSYNC.RECONVERGENT B6 ;  /* 0x0000000000067941 */ /* 0x000fea0003800200 */
.L_x_7878:
        /* <DEDUP_REMOVED lines=10> */
[----:B---3--:R-:W-:-:S03]  /*bb20*/  ISETP.GE.U32.AND P0, PT, R10, 0x2, PT ;  /* 0x000000020a00780c */ /* 0x008fc60003f06070 */
[----:B------:R-:W-:-:S05]  /*bb30*/  IMAD R9, R0, 0x10, R3 ;  /* 0x0000001000097824 */ /* 0x000fca00078e0203 */
[----:B------:R1:W-:Y:S05]  /*bb40*/  STS.128 [R9], R24 ;  /* 0x0000001809007388 */ /* 0x0003ea0000000c00 */
[----:B------:R-:W-:Y:S05]  /*bb50*/  @!P0 BRA `(.L_x_7927) ;  /* 0x0000000000548947 */ /* 0x000fea0003800000 */
[----:B------:R-:W-:-:S07]  /*bb60*/  MOV R0, R10 ;  /* 0x0000000a00007202 */ /* 0x000fce0000000f00 */
.L_x_7930:
        /* <DEDUP_REMOVED lines=11> */
[----:B------:R-:W1:Y:S02]  /*bc20*/  LDS.128 R4, [R0] ;  /* 0x0000000000047984 */ /* 0x000e640000000c00 */
[----:B-1----:R-:W-:Y:S02]  /*bc30*/  IADD3 R24, P0, PT, R4, R24, RZ ;  /* 0x0000001804187210 */ /* 0x002fe40007f1e0ff */
[----:B------:R-:W-:-:S03]  /*bc40*/  IADD3 R26, P2, PT, R6, R26, RZ ;  /* 0x0000001a061a7210 */ /* 0x000fc60007f5e0ff */
[----:B------:R-:W-:Y:S01]  /*bc50*/  IMAD.X R25, R5, 0x1, R25, P0 ;  /* 0x0000000105197824 */ /* 0x000fe200000e0619 */
[----:B------:R-:W-:-:S05]  /*bc60*/  IADD3.X R27, PT, PT, R7, R27, RZ, P2, !PT ;  /* 0x0000001b071b7210 */ /* 0x000fca00017fe4ff */
[----:B------:R2:W-:Y:S04]  /*bc70*/  STS.128 [R9], R24 ;  /* 0x0000001809007388 */ /* 0x0005e80000000c00 */
.L_x_7929:
[----:B------:R-:W-:Y:S05]  /*bc80*/  BSYNC.RECONVERGENT B0 ;  /* 0x0000000000007941 */ /* 0x000fea0003800200 */
.L_x_7928:
[----:B------:R-:W-:Y:S01]  /*bc90*/  IMAD.MOV.U32 R0, RZ, RZ, R11 ;  /* 0x000000ffff007224 */ /* 0x000fe200078e000b */
[----:B------:R-:W-:Y:S06]  /*bca0*/  @P1 BRA `(.L_x_7930) ;  /* 0xfffffffc00b01947 */ /* 0x000fec000383ffff */
.L_x_7927:
        /* <DEDUP_REMOVED lines=14> */
[----:B------:R-:W-:-:S04]  /*bd90*/  IMAD.MOV.U32 R0, RZ, RZ, 0x20 ;  /* 0x00000020ff007424 */ /* 0x000fc800078e00ff */
[----:B------:R3:W-:Y:S01]  /*bda0*/  STS.128 [R3], R24 ;  /* 0x0000001803007388 */ /* 0x0007e20000000c00 */
[----:B------:R-:W-:Y:S05]  /*bdb0*/  @!P0 BRA `(.L_x_7932) ;  /* 0x0000000000508947 */ /* 0x000fea0003800000 */
[----:B------:R-:W-:-:S07]  /*bdc0*/  MOV R4, R8 ;  /* 0x0000000800047202 */ /* 0x000fce0000000f00 */
.L_x_7935:
        /* <DEDUP_REMOVED lines=9> */
[----:B------:R-:W-:-:S06]  /*be60*/  LEA R4, R10, R3, 0x4 ;  /* 0x000000030a047211 */ /* 0x000fcc00078e20ff */
[----:B------:R-:W1:Y:S02]  /*be70*/  LDS.128 R4, [R4] ;  /* 0x0000000004047984 */ /* 0x000e640000000c00 */
[----:B-123--:R-:W-:Y:S02]  /*be80*/  IADD3 R24, P0, PT, R4, R24, RZ ;  /* 0x0000001804187210 */ /* 0x00efe40007f1e0ff */
[----:B------:R-:W-:-:S03]  /*be90*/  IADD3 R26, P2, PT, R6, R26, RZ ;  /* 0x0000001a061a7210 */ /* 0x000fc60007f5e0ff */
[----:B------:R-:W-:Y:S01]  /*bea0*/  IMAD.X R25, R5, 0x1, R25, P0 ;  /* 0x0000000105197824 */ /* 0x000fe200000e0619 */
[----:B------:R-:W-:-:S05]  /*beb0*/  IADD3.X R27, PT, PT, R7, R27, RZ, P2, !PT ;  /* 0x0000001b071b7210 */ /* 0x000fca00017fe4ff */
[----:B------:R4:W-:Y:S04]  /*bec0*/  STS.128 [R3], R24 ;  /* 0x0000001803007388 */ /* 0x0009e80000000c00 */
.L_x_7934:
[----:B------:R-:W-:Y:S05]  /*bed0*/  BSYNC.RECONVERGENT B0 ;  /* 0x0000000000007941 */ /* 0x000fea0003800200 */
.L_x_7933:
[----:B------:R-:W-:Y:S01]  /*bee0*/  IMAD.MOV.U32 R4, RZ, RZ, R10 ;  /* 0x000000ffff047224 */ /* 0x000fe200078e000a */
[----:B------:R-:W-:Y:S06]  /*bef0*/  @P1 BRA `(.L_x_7935) ;  /* 0xfffffffc00b41947 */ /* 0x000fec000383ffff */
.L_x_7932:
[----:B------:R-:W-:Y:S01]  /*bf00*/  ISETP.GE.U32.AND P0, PT, R0, 0x2, PT ;  /* 0x000000020000780c */ /* 0x000fe20003f06070 */
[----:B------:R-:W-:Y:S05]  /*bf10*/  WARPSYNC.ALL ;  /* 0x0000000000007948 */ /* 0x000fea0003800000 */
[----:B------:R-:W-:Y:S07]  /*bf20*/  BAR.SYNC.DEFER_BLOCKING 0x0 ;  /* 0x0000000000007b1d */ /* 0x000fee0000010000 */
[----:B------:R-:W-:Y:S05]  /*bf30*/  @!P0 BRA `(.L_x_7931) ;  /* 0x0000000000308947 */ /* 0x000fea0003800000 */
[----:B---34-:R-:W-:-:S07]  /*bf40*/  HFMA2 R3, -RZ, RZ, 0, 5.9604644775390625e-08 ;  /* 0x00000001ff037431 */ /* 0x018fce00000001ff */
.L_x_7936:
[----:B------:R-:W1:Y:S04]  /*bf50*/  SHFL.DOWN PT, R7, R26, R3, 0x1f ;  /* 0x08001f031a077589 */ /* 0x000e6800000e0000 */
[----:B------:R-:W3:Y:S04]  /*bf60*/  SHFL.DOWN PT, R5, R24, R3, 0x1f ;  /* 0x08001f0318057589 */ /* 0x000ee800000e0000 */
[----:B------:R-:W4:Y:S04]  /*bf70*/  SHFL.DOWN PT, R4, R25, R3, 0x1f ;  /* 0x08001f0319047589 */ /* 0x000f2800000e0000 */
[----:B------:R0:W4:Y:S02]  /*bf80*/  SHFL.DOWN PT, R6, R27, R3, 0x1f ;  /* 0x08001f031b067589 */ /* 0x00012400000e0000 */
[----:B0-----:R-:W-:Y:S01]  /*bf90*/  IMAD.SHL.U32 R3, R3, 0x2, RZ ;  /* 0x0000000203037824 */ /* 0x001fe200078e00ff */
[----:B-12---:R-:W-:-:S04]  /*bfa0*/  IADD3 R26, P2, PT, R7, R26, RZ ;  /* 0x0000001a071a7210 */ /* 0x006fc80007f5e0ff */
[----:B------:R-:W-:Y:S02]  /*bfb0*/  ISETP.GE.AND P0, PT, R3, R0, PT ;  /* 0x000000000300720c */ /* 0x000fe40003f06270 */
[----:B---3--:R-:W-:-:S04]  /*bfc0*/  IADD3 R24, P1, PT, R5, R24, RZ ;  /* 0x0000001805187210 */ /* 0x008fc80007f3e0ff */
[----:B----4-:R-:W-:Y:S01]  /*bfd0*/  IADD3.X R25, PT, PT, R4, R25, RZ, P1, !PT ;  /* 0x0000001904197210 */ /* 0x010fe20000ffe4ff */
[----:B------:R-:W-:-:S06]  /*bfe0*/  IMAD.X R27, R6, 0x1, R27, P2 ;  /* 0x00000001061b7824 */ /* 0x000fcc00010e061b */
[----:B------:R-:W-:Y:S05]  /*bff0*/  @!P0 BRA `(.L_x_7936) ;  /* 0xfffffffc00d48947 */ /* 0x000fea000383ffff */
.L_x_7931:
[----:B------:R-:W0:Y:S01]  /*c000*/  LDC R0, c[0x0][0x564] ;  /* 0x00015900ff007b82 */ /* 0x000e220000000800 */
[----:B-----5:R-:W-:Y:S01]  /*c010*/  IMAD.MOV.U32 R28, RZ, RZ, RZ ;  /* 0x000000ffff1c7224 */ /* 0x020fe200078e00ff */
        /* <DEDUP_REMOVED lines=9> */
[----:B------:R-:W5:Y:S01]  /*c0b0*/  LDCU UR5, c[0x0][0x570] ;  /* 0x0000ae00ff0577ac */ /* 0x000f620008000800 */
[----:B------:R-:W1:Y:S01]  /*c0c0*/  LDCU UR4, c[0x0][0x694] ;  /* 0x0000d280ff0477ac */ /* 0x000e620008000800 */
[----:B0-----:R-:W-:-:S05]  /*c0d0*/  IMAD.HI.U32 R4, R23, UR7, R4 ;  /* 0x0000000717047c27 */ /* 0x001fca000f8e0004 */
[----:B-----5:R-:W-:-:S05]  /*c0e0*/  SHF.R.U32.HI R5, RZ, UR5, R4 ;  /* 0x00000005ff057c19 */ /* 0x020fca0008011604 */
[----:B---34-:R-:W-:-:S04]  /*c0f0*/  IMAD.MOV R3, RZ, RZ, -R5 ;  /* 0x000000ffff037224 */ /* 0x018fc800078e0a05 */
[----:B------:R-:W-:-:S04]  /*c100*/  IMAD R3, R3, UR6, R23 ;  /* 0x0000000603037c24 */ /* 0x000fc8000f8e0217 */
[----:B-1----:R-:W-:Y:S01]  /*c110*/  IMAD R28, R3, UR4, RZ ;  /* 0x00000004031c7c24 */ /* 0x002fe2000f8e02ff */
[----:B------:R-:W-:Y:S06]  /*c120*/  @!P1 BRA `(.L_x_7937) ;  /* 0x0000001000189947 */ /* 0x000fec0003800000 */
[----:B------:R-:W0:Y:S01]  /*c130*/  LDCU.64 UR6, c[0x0][0x578] ;  /* 0x0000af00ff0677ac */ /* 0x000e220008000a00 */
[----:B------:R-:W-:Y:S01]  /*c140*/  HFMA2 R4, -RZ, RZ, 0, 0 ;  /* 0x00000000ff047431 */ /* 0x000fe200000001ff */
[----:B------:R-:W-:Y:S01]  /*c150*/  ISETP.NE.AND P1, PT, R0, 0x2, PT ;  /* 0x000000020000780c */ /* 0x000fe20003f25270 */
[----:B------:R-:W1:Y:S01]  /*c160*/  LDCU UR5, c[0x0][0x574] ;  /* 0x0000ae80ff0577ac */ /* 0x000e620008000800 */
[----:B------:R-:W3:Y:S02]  /*c170*/  LDCU UR4, c[0x0][0x69c] ;  /* 0x0000d380ff0477ac */ /* 0x000ee40008000800 */
[----:B0-----:R-:W-:-:S05]  /*c180*/  IMAD.HI.U32 R6, R5, UR6, R4 ;  /* 0x0000000605067c27 */ /* 0x001fca000f8e0004 */
[----:B------:R-:W-:-:S05]  /*c190*/  SHF.R.U32.HI R7, RZ, UR7, R6 ;  /* 0x00000007ff077c19 */ /* 0x000fca0008011606 */
[----:B------:R-:W-:-:S04]  /*c1a0*/  IMAD.MOV R3, RZ, RZ, -R7 ;  /* 0x000000ffff037224 */ /* 0x000fc800078e0a07 */
[----:B-1----:R-:W-:-:S04]  /*c1b0*/  IMAD R3, R3, UR5, R5 ;  /* 0x0000000503037c24 */ /* 0x002fc8000f8e0205 */
[----:B---3--:R-:W-:Y:S01]  /*c1c0*/  IMAD R28, R3, UR4, R28 ;  /* 0x00000004031c7c24 */ /* 0x008fe2000f8e021c */
[----:B------:R-:W-:Y:S06]  /*c1d0*/  @!P1 BRA `(.L_x_7937) ;  /* 0x0000000c00ec9947 */ /* 0x000fec0003800000 */
[----:B------:R-:W0:Y:S01]  /*c1e0*/  LDCU.64 UR6, c[0x0][0x580] ;  /* 0x0000b000ff0677ac */ /* 0x000e220008000a00 */
[----:B------:R-:W-:Y:S02]  /*c1f0*/  MOV R6, RZ ;  /* 0x000000ff00067202 */ /* 0x000fe40000000f00 */
[----:B------:R-:W-:Y:S01]  /*c200*/  ISETP.NE.AND P1, PT, R0, 0x3, PT ;  /* 0x000000030000780c */ /* 0x000fe20003f25270 */
[----:B------:R-:W1:Y:S01]  /*c210*/  LDCU UR5, c[0x0][0x588] ;  /* 0x0000b100ff0577ac */ /* 0x000e620008000800 */
[----:B------:R-:W3:Y:S01]  /*c220*/  LDCU UR4, c[0x0][0x6a4] ;  /* 0x0000d480ff0477ac */ /* 0x000ee20008000800 */
[----:B0-----:R-:W-:-:S05]  /*c230*/  IMAD.HI.U32 R4, R7, UR7, R6 ;  /* 0x0000000707047c27 */ /* 0x001fca000f8e0006 */
[----:B-1----:R-:W-:-:S05]  /*c240*/  SHF.R.U32.HI R5, RZ, UR5, R4 ;  /* 0x00000005ff057c19 */ /* 0x002fca0008011604 */
[----:B------:R-:W-:-:S04]  /*c250*/  IMAD.MOV R3, RZ, RZ, -R5 ;  /* 0x000000ffff037224 */ /* 0x000fc800078e0a05 */
[----:B------:R-:W-:-:S04]  /*c260*/  IMAD R3, R3, UR6, R7 ;  /* 0x0000000603037c24 */ /* 0x000fc8000f8e0207 */
        /* <DEDUP_REMOVED lines=8> */
[----:B------:R-:W-:-:S05]  /*c2f0*/  SHF.R.U32.HI R7, RZ, UR7, R6 ;  /* 0x00000007ff077c19 */ /* 0x000fca0008011606 */
[----:B------:R-:W-:-:S04]  /*c300*/  IMAD.MOV R3, RZ, RZ, -R7 ;  /* 0x000000ffff037224 */ /* 0x000fc800078e0a07 */
[----:B-1----:R-:W-:-:S04]  /*c310*/  IMAD R3, R3, UR5, R5 ;  /* 0x0000000503037c24 */ /* 0x002fc8000f8e0205 */
[----:B---3--:R-:W-:Y:S01]  /*c320*/  IMAD R28, R3, UR4, R28 ;  /* 0x00000004031c7c24 */ /* 0x008fe2000f8e021c */
[----:B------:R-:W-:Y:S06]  /*c330*/  @!P1 BRA `(.L_x_7937) ;  /* 0x0000000c00949947 */ /* 0x000fec0003800000 */
[----:B------:R-:W0:Y:S01]  /*c340*/  LDCU.64 UR6, c[0x0][0x598] ;  /* 0x0000b300ff0677ac */ /* 0x000e220008000a00 */
[----:B------:R-:W-:Y:S01]  /*c350*/  HFMA2 R6, -RZ, RZ, 0, 0 ;  /* 0x00000000ff067431 */ /* 0x000fe200000001ff */
[----:B------:R-:W-:Y:S01]  /*c360*/  ISETP.NE.AND P1, PT, R0, 0x5, PT ;  /* 0x000000050000780c */ /* 0x000fe20003f25270 */
[----:B------:R-:W1:Y:S01]  /*c370*/  LDCU UR5, c[0x0][0x5a0] ;  /* 0x0000b400ff0577ac */ /* 0x000e620008000800 */
[----:B------:R-:W3:Y:S02]  /*c380*/  LDCU UR4, c[0x0][0x6b4] ;  /* 0x0000d680ff0477ac */ /* 0x000ee40008000800 */
        /* <DEDUP_REMOVED lines=224> */
.L_x_7937:
[----:B------:R-:W-:Y:S01]  /*d190*/  MOV R18, RZ ;  /* 0x000000ff00127202 */ /* 0x000fe20000000f00 */
[----:B------:R-:W-:Y:S06]  /*d1a0*/  @!P0 BRA `(.L_x_7938) ;  /* 0x0000001000488947 */ /* 0x000fec0003800000 */
[----:B------:R-:W0:Y:S01]  /*d1b0*/  LDCU.64 UR6, c[0x0][0x568] ;  /* 0x0000ad00ff0677ac */ /* 0x000e220008000a00 */
[----:B------:R-:W-:Y:S02]  /*d1c0*/  HFMA2 R4, -RZ, RZ, 0, 0 ;  /* 0x00000000ff047431 */ /* 0x000fe400000001ff */
[----:B------:R-:W-:Y:S01]  /*d1d0*/  VIADD R5, R23, 0x1 ;  /* 0x0000000117057836 */ /* 0x000fe20000000000 */
[----:B------:R-:W-:Y:S01]  /*d1e0*/  ISETP.NE.AND P0, PT, R12, RZ, PT ;  /* 0x000000ff0c00720c */ /* 0x000fe20003f05270 */
[----:B------:R-:W5:Y:S01]  /*d1f0*/  LDCU UR4, c[0x0][0x570] ;  /* 0x0000ae00ff0477ac */ /* 0x000f620008000800 */
[----:B------:R-:W1:Y:S01]  /*d200*/  LDCU UR5, c[0x0][0x694] ;  /* 0x0000d280ff0577ac */ /* 0x000e620008000800 */
[----:B0-----:R-:W-:-:S05]  /*d210*/  IMAD.HI.U32 R6, R5, UR7, R4 ;  /* 0x0000000705067c27 */ /* 0x001fca000f8e0004 */
[----:B-----5:R-:W-:-:S05]  /*d220*/  SHF.R.U32.HI R7, RZ, UR4, R6 ;  /* 0x00000004ff077c19 */ /* 0x020fca0008011606 */
        /* <DEDUP_REMOVED lines=8> */
[----:B------:R-:W5:Y:S01]  /*d2b0*/  LDCU UR7, c[0x0][0x69c] ;  /* 0x0000d380ff0777ac */ /* 0x000f620008000800 */
[----:B0-----:R-:W-:-:S05]  /*d2c0*/  IMAD.HI.U32 R4, R7, UR4, R6 ;  /* 0x0000000407047c27 */ /* 0x001fca000f8e0006 */
[----:B------:R-:W-:-:S05]  /*d2d0*/  SHF.R.U32.HI R5, RZ, UR5, R4 ;  /* 0x00000005ff057c19 */ /* 0x000fca0008011604 */
[----:B---34-:R-:W-:-:S04]  /*d2e0*/  IMAD.MOV R3, RZ, RZ, -R5 ;  /* 0x000000ffff037224 */ /* 0x018fc800078e0a05 */
[----:B-1----:R-:W-:-:S04]  /*d2f0*/  IMAD R7, R3, UR6, R7 ;  /* 0x0000000603077c24 */ /* 0x002fc8000f8e0207 */
[----:B-----5:R-:W-:Y:S01]  /*d300*/  IMAD R18, R7, UR7, R18 ;  /* 0x0000000707127c24 */ /* 0x020fe2000f8e0212 */
        /* <DEDUP_REMOVED lines=245> */
[----:B------:R-:W1:Y:S01]  /*e260*/  LDCU UR4, c[0x0][0x690] ;  /* 0x0000d200ff0477ac */ /* 0x000e620008000800 */
[----:B------:R-:W3:Y:S03]  /*e270*/  LDCU UR5, c[0x0][0x754] ;  /* 0x0000ea80ff0577ac */ /* 0x000ee60008000800 */
[----:B0-----:R-:W-:-:S05]  /*e280*/  IMAD.HI.U32 R3, R5, UR7, R4 ;  /* 0x0000000705037c27 */ /* 0x001fca000f8e0004 */
[----:B-1----:R-:W-:-:S05]  /*e290*/  SHF.R.U32.HI R3, RZ, UR4, R3 ;  /* 0x00000004ff037c19 */ /* 0x002fca0008011603 */
[----:B------:R-:W-:-:S04]  /*e2a0*/  IMAD.MOV R3, RZ, RZ, -R3 ;  /* 0x000000ffff037224 */ /* 0x000fc800078e0a03 */
[----:B------:R-:W-:-:S04]  /*e2b0*/  IMAD R5, R3, UR6, R5 ;  /* 0x0000000603057c24 */ /* 0x000fc8000f8e0205 */
[----:B---3--:R-:W-:-:S07]  /*e2c0*/  IMAD R18, R5, UR5, R18 ;  /* 0x0000000505127c24 */ /* 0x008fce000f8e0212 */
.L_x_7938:
[----:B------:R-:W0:Y:S01]  /*e2d0*/  LDCU.64 UR4, c[0x0][0x778] ;  /* 0x0000ef00ff0477ac */ /* 0x000e220008000a00 */
[----:B------:R-:W-:Y:S02]  /*e2e0*/  PLOP3.LUT P0, PT, PT, PT, PT, 0x80, 0x8 ;  /* 0x000000000008781c */ /* 0x000fe40003f0f070 */
[----:B------:R-:W-:Y:S01]  /*e2f0*/  CS2R R4, SRZ ;  /* 0x0000000000047805 */ /* 0x000fe2000001ff00 */
[----:B0-----:R-:W-:-:S04]  /*e300*/  UISETP.NE.U32.AND UP0, UPT, UR4, URZ, UPT ;  /* 0x000000ff0400728c */ /* 0x001fc8000bf05070 */
[----:B------:R-:W-:-:S09]  /*e310*/  UISETP.NE.AND.EX UP0, UPT, UR5, URZ, UPT, UP0 ;  /* 0x000000ff0500728c */ /* 0x000fd2000bf05300 */
[----:B------:R-:W-:Y:S05]  /*e320*/  BRA.U !UP0, `(.L_x_7939) ;  /* 0x00000005083c7547 */ /* 0x000fea000b800000 */
[----:B------:R-:W-:Y:S01]  /*e330*/  BSSY.RECONVERGENT B0, `(.L_x_7940) ;  /* 0x0000019000007945 */ /* 0x000fe20003800200 */
[----:B------:R-:W-:Y:S01]  /*e340*/  MOV R8, 0x4 ;  /* 0x0000000400087802 */ /* 0x000fe20000000f00 */
[----:B---34-:R-:W-:-:S07]  /*e350*/  IMAD.MOV.U32 R3, RZ, RZ, 0x8 ;  /* 0x00000008ff037424 */ /* 0x018fce00078e00ff */
.L_x_7941:
[----:B------:R-:W0:Y:S08]  /*e360*/  I2F.U32.RP R6, R3 ;  /* 0x0000000300067306 */ /* 0x000e300000209000 */
[----:B0-----:R-:W0:Y:S02]  /*e370*/  MUFU.RCP R6, R6 ;  /* 0x0000000600067308 */ /* 0x001e240000001000 */
[----:B0-----:R-:W-:-:S06]  /*e380*/  IADD3 R4, PT, PT, R6, 0xffffffe, RZ ;  /* 0x0ffffffe06047810 */ /* 0x001fcc0007ffe0ff */
[----:B------:R0:W3:Y:S02]  /*e390*/  F2I.FTZ.U32.TRUNC.NTZ R5, R4 ;  /* 0x0000000400057305 */ /* 0x0000e4000021f000 */
[----:B0-----:R-:W-:Y:S02]  /*e3a0*/  HFMA2 R4, -RZ, RZ, 0, 0 ;  /* 0x00000000ff047431 */ /* 0x001fe400000001ff */
[----:B---3--:R-:W-:-:S04]  /*e3b0*/  IMAD.MOV R10, RZ, RZ, -R5 ;  /* 0x000000ffff0a7224 */ /* 0x008fc800078e0a05 */
        /* <DEDUP_REMOVED lines=17> */
.L_x_7940:
        /* <DEDUP_REMOVED lines=23> */
[----:B-12---:R-:W-:Y:S01]  /*e640*/  IMAD.MOV R9, RZ, RZ, -R3 ;  /* 0x000000ffff097224 */ /* 0x006fe200078e0a03 */
        /* <DEDUP_REMOVED lines=19> */
.L_x_7943:
[----:B------:R-:W-:-:S07]  /*e780*/  MOV R6, 0xe7a0 ;  /* 0x0000e7a000067802 */ /* 0x000fce0000000f00 */
[----:B-12---:R-:W-:Y:S05]  /*e790*/  CALL.REL.NOINC `($__internal_20_$__cuda_sm20_div_u64) ;  /* 0x0000004000a07944 */ /* 0x006fea0003c00000 */
.L_x_7944:
[----:B------:R-:W-:Y:S05]  /*e7a0*/  BSYNC.RECONVERGENT B0 ;  /* 0x0000000000007941 */ /* 0x000fea0003800200 */
.L_x_7942:
[----:B------:R-:W0:Y:S02]  /*e7b0*/  LDCU.64 UR4, c[0x0][0x778] ;  /* 0x0000ef00ff0477ac */ /* 0x000e240008000a00 */
[----:B0-----:R-:W-:Y:S02]  /*e7c0*/  UISETP.NE.U32.AND UP0, UPT, UR4, URZ, UPT ;  /* 0x000000ff0400728c */ /* 0x001fe4000bf05070 */
[----:B------:R-:W-:Y:S02]  /*e7d0*/  IADD3 R4, P1, PT, R4, UR4, RZ ;  /* 0x0000000404047c10 */ /* 0x000fe4000ff3e0ff */
[----:B------:R-:W-:Y:S02]  /*e7e0*/  UISETP.NE.AND.EX UP0, UPT, UR5, URZ, UPT, UP0 ;  /* 0x000000ff0500728c */ /* 0x000fe4000bf05300 */
[----:B------:R-:W-:-:S04]  /*e7f0*/  IADD3.X R5, PT, PT, R5, UR5, RZ, P1, !PT ;  /* 0x0000000505057c10 */ /* 0x000fc80008ffe4ff */
[----:B------:R-:W-:-:S04]  /*e800*/  PLOP3.LUT P0, PT, PT, PT, UP0, 0x80, 0x8 ;  /* 0x000000000008781c */ /* 0x000fc80003f0f008 */
[----:B------:R-:W-:-:S13]  /*e810*/  PLOP3.LUT P0, PT, P0, PT, PT, 0x8, 0x80 ;  /* 0x000000000080781c */ /* 0x000fda000070e170 */
.L_x_7939:
[----:B------:R-:W0:Y:S02]  /*e820*/  LDCU UR4, c[0x0][0x3b0] ;  /* 0x00007600ff0477ac */ /* 0x000e240008000800 */
[----:B0-----:R-:W-:-:S09]  /*e830*/  UISETP.NE.AND UP0, UPT, UR4, URZ, UPT ;  /* 0x000000ff0400728c */ /* 0x001fd2000bf05270 */
[----:B------:R-:W-:Y:S05]  /*e840*/  BRA.U !UP0, `(.L_x_7945) ;  /* 0x0000003908507547 */ /* 0x000fea000b800000 */
[----:B------:R-:W3:Y:S01]  /*e850*/  LDCU UR4, c[0x0][0x3b4] ;  /* 0x00007680ff0477ac */ /* 0x000ee20008000800 */
[----:B------:R-:W-:Y:S01]  /*e860*/  IMAD.MOV.U32 R23, RZ, RZ, RZ ;  /* 0x000000ffff177224 */ /* 0x000fe200078e00ff */
[----:B------:R-:W0:Y:S01]  /*e870*/  LDCU UR7, c[0x0][0x564] ;  /* 0x0000ac80ff0777ac */ /* 0x000e220008000800 */
[----:B------:R-:W5:Y:S01]  /*e880*/  LDCU UR5, c[0x0][0x3b8] ;  /* 0x00007700ff0577ac */ /* 0x000f620008000800 */
[----:B------:R-:W1:Y:S01]  /*e890*/  LDCU UR6, c[0x0][0x3a0] ;  /* 0x00007400ff0677ac */ /* 0x000e620008000800 */
[----:B---34-:R-:W-:Y:S01]  /*e8a0*/  IMAD R3, R19, UR4, RZ ;  /* 0x0000000413037c24 */ /* 0x018fe2000f8e02ff */
[----:B0-----:R-:W-:-:S03]  /*e8b0*/  UISETP.NE.AND UP0, UPT, UR7, URZ, UPT ;  /* 0x000000ff0700728c */ /* 0x001fc6000bf05270 */
[----:B-----5:R-:W-:-:S04]  /*e8c0*/  IMAD R6, R16, UR5, R3 ;  /* 0x0000000510067c24 */ /* 0x020fc8000f8e0203 */
[----:B-1----:R-:W-:-:S05]  /*e8d0*/  IMAD R6, R17, UR6, R6 ;  /* 0x0000000611067c24 */ /* 0x002fca000f8e0206 */
[----:B------:R-:W-:Y:S01]  /*e8e0*/  SHF.L.U32 R7, R6, 0x1, RZ ;  /* 0x0000000106077819 */ /* 0x000fe200000006ff */
[----:B------:R-:W-:Y:S06]  /*e8f0*/  BRA.U !UP0, `(.L_x_7946) ;  /* 0x0000001108447547 */ /* 0x000fec000b800000 */
[----:B------:R-:W0:Y:S01]  /*e900*/  LDCU.64 UR6, c[0x0][0x568] ;  /* 0x0000ad00ff0677ac */ /* 0x000e220008000a00 */
[----:B------:R-:W-:Y:S01]  /*e910*/  IMAD.MOV.U32 R6, RZ, RZ, RZ ;  /* 0x000000ffff067224 */ /* 0x000fe200078e00ff */
[----:B------:R-:W-:Y:S01]  /*e920*/  ISETP.NE.AND P1, PT, R12, RZ, PT ;  /* 0x000000ff0c00720c */ /* 0x000fe20003f25270 */
[----:B------:R-:W2:Y:S01]  /*e930*/  LDCU UR4, c[0x0][0x570] ;  /* 0x0000ae00ff0477ac */ /* 0x000ea20008000800 */
[----:B------:R-:W1:Y:S01]  /*e940*/  LDCU UR5, c[0x0][0x694] ;  /* 0x0000d280ff0577ac */ /* 0x000e620008000800 */
[----:B0-----:R-:W-:-:S05]  /*e950*/  IMAD.HI.U32 R8, R7, UR7, R6 ;  /* 0x0000000707087c27 */ /* 0x001fca000f8e0006 */
[----:B--2---:R-:W-:-:S04]  /*e960*/  SHF.R.U32.HI R9, RZ, UR4, R8 ;  /* 0x00000004ff097c19 */ /* 0x004fc80008011608 */
[----:B------:R-:W-:-:S05]  /*e970*/  IADD3 R3, PT, PT, -R9, RZ, RZ ;  /* 0x000000ff09037210 */ /* 0x000fca0007ffe1ff */
[----:B------:R-:W-:-:S04]  /*e980*/  IMAD R3, R3, UR6, R7 ;  /* 0x0000000603037c24 */ /* 0x000fc8000f8e0207 */
[----:B-1----:R-:W-:Y:S01]  /*e990*/  IMAD R23, R3, UR5, RZ ;  /* 0x0000000503177c24 */ /* 0x002fe2000f8e02ff */
        /* <DEDUP_REMOVED lines=263> */
.L_x_7946:
[----:B------:R-:W-:Y:S01]  /*fa10*/  HFMA2 R22, -RZ, RZ, 0, 0 ;  /* 0x00000000ff167431 */ /* 0x000fe200000001ff */
[----:B------:R-:W-:Y:S06]  /*fa20*/  BRA.U !UP0, `(.L_x_7947) ;  /* 0x0000001108487547 */ /* 0x000fec000b800000 */
[----:B------:R-:W0:Y:S01]  /*fa30*/  LDCU.64 UR6, c[0x0][0x568] ;  /* 0x0000ad00ff0677ac */ /* 0x000e220008000a00 */
[----:B------:R-:W-:Y:S01]  /*fa40*/  MOV R8, RZ ;  /* 0x000000ff00087202 */ /* 0x000fe20000000f00 */
[----:B--2---:R-:W-:Y:S01]  /*fa50*/  VIADD R9, R7, 0x1 ;  /* 0x0000000107097836 */ /* 0x004fe20000000000 */
        /* <DEDUP_REMOVED lines=271> */
.L_x_7947:
[----:B------:R-:W0:Y:S01]  /*10b50*/  LDCU UR4, c[0x0][0x398] ;  /* 0x00007300ff0477ac */ /* 0x000e220008000800 */
[----:B------:R-:W-:Y:S01]  /*10b60*/  BSSY.RECONVERGENT B0, `(.L_x_7948) ;  /* 0x0000016000007945 */ /* 0x000fe20003800200 */
[----:B------:R-:W-:Y:S02]  /*10b70*/  LOP3.LUT P4, RZ, R19, R16, RZ, 0xfc, !PT ;  /* 0x0000001013ff7212 */ /* 0x000fe4000788fcff */
[----:B------:R-:W-:Y:S02]  /*10b80*/  PLOP3.LUT P1, PT, PT, PT, PT, 0x8, 0x80 ;  /* 0x000000000080781c */ /* 0x000fe40003f2e170 */
[----:B0-----:R-:W-:-:S13]  /*10b90*/  ISETP.GE.AND P2, PT, R7, UR4, PT ;  /* 0x0000000407007c0c */ /* 0x001fda000bf46270 */
[----:B------:R-:W-:Y:S05]  /*10ba0*/  @P2 BRA `(.L_x_7949) ;  /* 0x0000000000442947 */ /* 0x000fea0003800000 */
[----:B--2---:R-:W0:Y:S02]  /*10bb0*/  LDC.64 R8, c[0x0][0x3a8] ;  /* 0x0000ea00ff087b82 */ /* 0x004e240000000a00 */
        /* <DEDUP_REMOVED lines=15> */
[----:B------:R0:W-:Y:S02]  /*10cb0*/  STG.E.64 desc[UR36][R2.64+0x8], R26 ;  /* 0x0000081a02007986 */ /* 0x0001e4000c101b24 */
.L_x_7949:
[----:B------:R-:W-:Y:S05]  /*10cc0*/  BSYNC.RECONVERGENT B0 ;  /* 0x0000000000007941 */ /* 0x000fea0003800200 */
.L_x_7948:
        /* <DEDUP_REMOVED lines=35> */
.L_x_7951:
[----:B------:R-:W-:Y:S05]  /*10f00*/  BSYNC.RECONVERGENT B0 ;  /* 0x0000000000007941 */ /* 0x000fea0003800200 */
.L_x_7950:
        /* <DEDUP_REMOVED lines=21> */
[----:B0-----:R-:W-:-:S06]  /*11060*/  MOV R3, UR11 ;  /* 0x0000000b00037c02 */ /* 0x001fcc0008000f00 */
[----:B------:R-:W-:Y:S05]  /*11070*/  BRA.U !UP0, `(.L_x_7953) ;  /* 0x0000000108707547 */ /* 0x000fea000b800000 */
[----:B------:R-:W0:Y:S01]  /*11080*/  LDCU UR5, c[0x0][0x360] ;  /* 0x00006c00ff0577ac */ /* 0x000e220008000800 */
[----:B--2---:R-:W-:Y:S01]  /*11090*/  IMAD.U32 R24, RZ, RZ, UR10 ;  /* 0x0000000aff187e24 */ /* 0x004fe2000f8e00ff */
        /* <DEDUP_REMOVED lines=9> */
[----:B------:R-:W-:-:S05]  /*11130*/  IMAD.U32 R25, RZ, RZ, UR11 ;  /* 0x0000000bff197e24 */ /* 0x000fca000f8e00ff */
[----:B------:R-:W2:Y:S01]  /*11140*/  LDC.64 R12, c[0x0][0x780] ;  /* 0x0001e000ff0c7b82 */ /* 0x000ea20000000a00 */
[----:B0-----:R-:W-:Y:S02]  /*11150*/  IMAD R17, R17, UR7, RZ ;  /* 0x0000000711117c24 */ /* 0x001fe4000f8e02ff */
[----:B-1----:R-:W-:-:S07]  /*11160*/  IMAD R15, R15, UR5, RZ ;  /* 0x000000050f0f7c24 */ /* 0x002fce000f8e02ff */
.L_x_7956:
[----:B------:R-:W-:-:S05]  /*11170*/  IADD3 R7, PT, PT, R17, R0, RZ ;  /* 0x0000000011077210 */ /* 0x000fca0007ffe0ff */
[----:B--2---:R-:W-:-:S05]  /*11180*/  IMAD.WIDE.U32 R6, R7, 0x10, R12 ;  /* 0x0000001007067825 */ /* 0x004fca00078e000c */
        /* <DEDUP_REMOVED lines=10> */
.L_x_7955:
[----:B------:R-:W-:Y:S05]  /*11230*/  BRA `(.L_x_7954) ;  /* 0x0000000000647947 */ /* 0x000fea0003800000 */
.L_x_7953:
[----:B------:R-:W0:Y:S01]  /*11240*/  LDCU UR7, c[0x0][0x3a4] ;  /* 0x00007480ff0777ac */ /* 0x000e220008000800 */
[----:B--2---:R-:W-:Y:S01]  /*11250*/  MOV R24, UR10 ;  /* 0x0000000a00187c02 */ /* 0x004fe20008000f00 */
[----:B------:R-:W-:Y:S01]  /*11260*/  IMAD.U32 R25, RZ, RZ, UR11 ;  /* 0x0000000bff197e24 */ /* 0x000fe2000f8e00ff */
[----:B0-----:R-:W-:-:S13]  /*11270*/  ISETP.GE.U32.AND P2, PT, R16, UR7, PT ;  /* 0x0000000710007c0c */ /* 0x001fda000bf46070 */
[----:B------:R-:W-:Y:S05]  /*11280*/  @P2 BRA `(.L_x_7954) ;  /* 0x0000000000502947 */ /* 0x000fea0003800000 */
[----:B------:R-:W0:Y:S01]  /*11290*/  LDCU UR5, c[0x0][0x374] ;  /* 0x00006e80ff0577ac */ /* 0x000e220008000800 */
[----:B------:R-:W1:Y:S01]  /*112a0*/  LDC R14, c[0x0][0x360] ;  /* 0x0000d800ff0e7b82 */ /* 0x000e620000000800 */
[----:B------:R-:W-:Y:S01]  /*112b0*/  MOV R24, UR10 ;  /* 0x0000000a00187c02 */ /* 0x000fe20008000f00 */
[----:B------:R-:W-:Y:S01]  /*112c0*/  IMAD.MOV.U32 R0, RZ, RZ, R16 ;  /* 0x000000ffff007224 */ /* 0x000fe200078e0010 */
[----:B------:R-:W-:-:S05]  /*112d0*/  MOV R25, UR11 ;  /* 0x0000000b00197c02 */ /* 0x000fca0008000f00 */
[----:B------:R-:W2:Y:S08]  /*112e0*/  LDC.64 R12, c[0x0][0x780] ;  /* 0x0001e000ff0c7b82 */ /* 0x000eb00000000a00 */
[----:B------:R-:W3:Y:S01]  /*112f0*/  LDC R15, c[0x0][0x364] ;  /* 0x0000d900ff0f7b82 */ /* 0x000ee20000000800 */
[----:B0-----:R-:W-:-:S07]  /*11300*/  IMAD R17, R17, UR5, RZ ;  /* 0x0000000511117c24 */ /* 0x001fce000f8e02ff */
.L_x_7957:
[----:B------:R-:W-:-:S05]  /*11310*/  IADD3 R2, PT, PT, R17, R0, RZ ;  /* 0x0000000011027210 */ /* 0x000fca0007ffe0ff */
[----:B-1----:R-:W-:-:S04]  /*11320*/  IMAD R7, R2, R14, R19 ;  /* 0x0000000e02077224 */ /* 0x002fc800078e0213 */
[----:B--2---:R-:W-:-:S05]  /*11330*/  IMAD.WIDE.U32 R6, R7, 0x10, R12 ;  /* 0x0000001007067825 */ /* 0x004fca00078e000c */
[----:B------:R-:W2:Y:S04]  /*11340*/  LDG.E.64 R8, desc[UR36][R6.64] ;  /* 0x0000002406087981 */ /* 0x000ea8000c1e1b00 */
[----:B------:R-:W4:Y:S01]  /*11350*/  LDG.E.64 R10, desc[UR36][R6.64+0x8] ;  /* 0x00000824060a7981 */ /* 0x000f22000c1e1b00 */
[----:B---3--:R-:W-:-:S04]  /*11360*/  IADD3 R0, PT, PT, R15, R0, RZ ;  /* 0x000000000f007210 */ /* 0x008fc80007ffe0ff */
[----:B------:R-:W-:Y:S02]  /*11370*/  ISETP.GE.U32.AND P2, PT, R0, UR7, PT ;  /* 0x0000000700007c0c */ /* 0x000fe4000bf46070 */
[----:B--2---:R-:W-:Y:S02]  /*11380*/  IADD3 R18, P3, PT, R8, R18, RZ ;  /* 0x0000001208127210 */ /* 0x004fe40007f7e0ff */
[----:B----4-:R-:W-:-:S03]  /*11390*/  IADD3 R24, P4, PT, R10, R24, RZ ;  /* 0x000000180a187210 */ /* 0x010fc60007f9e0ff */
[----:B------:R-:W-:Y:S01]  /*113a0*/  IMAD.X R3, R9, 0x1, R3, P3 ;  /* 0x0000000109037824 */ /* 0x000fe200018e0603 */
[----:B------:R-:W-:-:S05]  /*113b0*/  IADD3.X R25, PT, PT, R11, R25, RZ, P4, !PT ;  /* 0x000000190b197210 */ /* 0x000fca00027fe4ff */
[----:B------:R-:W-:Y:S05]  /*113c0*/  @!P2 BRA `(.L_x_7957) ;  /* 0xfffffffc00d0a947 */ /* 0x000fea000383ffff */
.L_x_7954:
[----:B------:R-:W-:Y:S05]  /*113d0*/  BSYNC.RECONVERGENT B0 ;  /* 0x0000000000007941 */ /* 0x000fea0003800200 */
.L_x_7952:
[----:B------:R-:W0:Y:S01]  /*113e0*/  LDCU UR5, c[0x0][0x360] ;  /* 0x00006c00ff0577ac */ /* 0x000e220008000800 */
[----:B------:R-:W-:Y:S01]  /*113f0*/  MOV R8, R18 ;  /* 0x0000001200087202 */ /* 0x000fe20000000f00 */
[----:B------:R-:W-:Y:S01]  /*11400*/  IMAD.MOV.U32 R9, RZ, RZ, R3 ;  /* 0x000000ffff097224 */ /* 0x000fe200078e0003 */
[----:B------:R-:W-:Y:S01]  /*11410*/  MOV R10, R24 ;  /* 0x00000018000a7202 */ /* 0x000fe20000000f00 */
[----:B------:R-:W-:Y:S01]  /*11420*/  UIADD3 UR4, UPT, UPT, UR4, 0x10, URZ ;  /* 0x0000001004047890 */ /* 0x000fe2000fffe0ff */
[----:B------:R-:W-:-:S03]  /*11430*/  MOV R11, R25 ;  /* 0x00000019000b7202 */ /* 0x000fc60000000f00 */
[----:B------:R-:W-:Y:S01]  /*11440*/  ULEA UR8, UR6, UR4, 0x18 ;  /* 0x0000000406087291 */ /* 0x000fe2000f8ec0ff */
[----:B------:R-:W1:Y:S01]  /*11450*/  LDCU UR6, c[0x0][0x364] ;  /* 0x00006c80ff0677ac */ /* 0x000e620008000800 */
[----:B0-----:R-:W-:-:S05]  /*11460*/  IMAD R0, R16, UR5, R19 ;  /* 0x0000000510007c24 */ /* 0x001fca000f8e0213 */
[----:B------:R-:W-:-:S05]  /*11470*/  LEA R7, R0, UR8, 0x4 ;  /* 0x0000000800077c11 */ /* 0x000fca000f8e20ff */
[----:B------:R0:W-:Y:S01]  /*11480*/  STS.128 [R7], R8 ;  /* 0x0000000807007388 */ /* 0x0001e20000000c00 */
[----:B-1----:R-:W-:-:S09]  /*11490*/  UISETP.GE.U32.AND UP0, UPT, UR6, 0x2, UPT ;  /* 0x000000020600788c */ /* 0x002fd2000bf06070 */
[----:B------:R-:W-:Y:S05]  /*114a0*/  BRA.U !UP0, `(.L_x_7958) ;  /* 0x0000000108607547 */ /* 0x000fea000b800000 */
[----:B------:R-:W-:-:S05]  /*114b0*/  UMOV UR4, UR6 ;  /* 0x0000000600047c82 */ /* 0x000fca0008000000 */
.L_x_7961:
        /* <DEDUP_REMOVED lines=9> */
[----:B0-----:R-:W0:Y:S02]  /*11550*/  LDS.128 R8, [R0] ;  /* 0x0000000000087984 */ /* 0x001e240000000c00 */
[----:B0-----:R-:W-:Y:S02]  /*11560*/  IADD3 R24, P3, PT, R10, R24, RZ ;  /* 0x000000180a187210 */ /* 0x001fe40007f7e0ff */
        /* <DEDUP_REMOVED lines=8> */
.L_x_7960:
[----:B------:R-:W-:Y:S05]  /*115f0*/  BSYNC.RECONVERGENT B0 ;  /* 0x0000000000007941 */ /* 0x000fea0003800200 */
.L_x_7959:
[----:B------:R-:W-:-:S03]  /*11600*/  UISETP.GT.U32.AND UP0, UPT, UR4, 0x3, UPT ;  /* 0x000000030400788c */ /* 0x000fc6000bf04070 */
[----:B------:R-:W-:-:S06]  /*11610*/  UMOV UR4, UR7 ;  /* 0x0000000700047c82 */ /* 0x000fcc0008000000 */
[----:B------:R-:W-:Y:S05]  /*11620*/  BRA.U UP0, `(.L_x_7961) ;  /* 0xfffffffd00a47547 */ /* 0x000fea000b83ffff */
.L_x_7958:
[----:B------:R-:W2:Y:S02]  /*11630*/  LDCU UR4, c[0x0][0x3a8] ;  /* 0x00007500ff0477ac */ /* 0x000ea40008000800 */
[----:B--2---:R-:W-:-:S09]  /*11640*/  UISETP.NE.AND UP0, UPT, UR4, URZ, UPT ;  /* 0x000000ff0400728c */ /* 0x004fd2000bf05270 */
[----:B------:R-:W-:Y:S05]  /*11650*/  BRA.U !UP0, `(.L_x_7962) ;  /* 0x0000000108c47547 */ /* 0x000fea000b800000 */
[----:B------:R-:W-:Y:S02]  /*11660*/  UISETP.GE.U32.AND UP0, UPT, UR5, 0x21, UPT ;  /* 0x000000210500788c */ /* 0x000fe4000bf06070 */
[----:B------:R-:W-:-:S07]  /*11670*/  UMOV UR4, UR5 ;  /* 0x0000000500047c82 */ /* 0x000fce0008000000 */
[----:B------:R-:W-:Y:S05]  /*11680*/  BRA.U !UP0, `(.L_x_7963) ;  /* 0x00000001087c7547 */ /* 0x000fea000b800000 */
[----:B01----:R-:W-:Y:S01]  /*11690*/  MOV R8, R18 ;  /* 0x0000001200087202 */ /* 0x003fe20000000f00 */
[----:B------:R-:W-:Y:S01]  /*116a0*/  IMAD.MOV.U32 R10, RZ, RZ, R24 ;  /* 0x000000ffff0a7224 */ /* 0x000fe200078e0018 */
[----:B------:R-:W-:Y:S01]  /*116b0*/  MOV R9, R3 ;  /* 0x0000000300097202 */ /* 0x000fe20000000f00 */
[----:B------:R-:W-:Y:S01]  /*116c0*/  UISETP.GE.U32.AND UP0, UPT, UR5, 0x40, UPT ;  /* 0x000000400500788c */ /* 0x000fe2000bf06070 */
[----:B------:R-:W-:Y:S01]  /*116d0*/  MOV R11, R25 ;  /* 0x00000019000b7202 */ /* 0x000fe20000000f00 */
[----:B------:R-:W-:-:S04]  /*116e0*/  UMOV UR4, 0x20 ;  /* 0x0000002000047882 */ /* 0x000fc80000000000 */
[----:B------:R2:W-:Y:S03]  /*116f0*/  STS.128 [R7], R8 ;  /* 0x0000000807007388 */ /* 0x0005e60000000c00 */
[----:B------:R-:W-:Y:S05]  /*11700*/  BRA.U !UP0, `(.L_x_7963) ;  /* 0x00000001085c7547 */ /* 0x000fea000b800000 */
[----:B------:R-:W-:-:S07]  /*11710*/  MOV R0, UR5 ;  /* 0x0000000500007c02 */ /* 0x000fce0008000f00 */
.L_x_7966:
[----:B------:R-:W-:Y:S01]  /*11720*/  SHF.R.U32.HI R2, RZ, 0x1, R0 ;  /* 0x00000001ff027819 */ /* 0x000fe20000011600 */
[----:B------:R-:W-:Y:S01]  /*11730*/  BAR.SYNC.DEFER_BLOCKING 0x0 ;  /* 0x0000000000007b1d */ /* 0x000fe20000010000 */
[----:B------:R-:W-:-:S03]  /*11740*/  ISETP.GT.U32.AND P3, PT, R0, 0x7f, PT ;  /* 0x0000007f0000780c */ /* 0x000fc60003f64070 */
[----:B------:R-:W-:Y:S02]  /*11750*/  IMAD.IADD R6, R2, 0x1, R19 ;  /* 0x0000000102067824 */ /* 0x000fe400078e0213 */
[----:B------:R-:W-:Y:S03]  /*11760*/  BSSY.RECONVERGENT B0, `(.L_x_7964) ;  /* 0x000000f000007945 */ /* 0x000fe60003800200 */
[----:B------:R-:W-:-:S04]  /*11770*/  ISETP.GE.U32.AND P2, PT, R6, UR5, PT ;  /* 0x0000000506007c0c */ /* 0x000fc8000bf46070 */
[----:B------:R-:W-:-:S13]  /*11780*/  ISETP.GE.U32.OR P2, PT, R19, R2, P2 ;  /* 0x000000021300720c */ /* 0x000fda0001746470 */
[----:B0-----:R-:W-:Y:S05]  /*11790*/  @P2 BRA `(.L_x_7965) ;  /* 0x00000000002c2947 */ /* 0x001fea0003800000 */
[----:B--2---:R-:W-:-:S06]  /*117a0*/  LEA R8, R2, R7, 0x4 ;  /* 0x0000000702087211 */ /* 0x004fcc00078e20ff */
[----:B------:R-:W0:Y:S02]  /*117b0*/  LDS.128 R8, [R8] ;  /* 0x0000000008087984 */ /* 0x000e240000000c00 */
[----:B0-----:R-:W-:Y:S02]  /*117c0*/  IADD3 R24, P4, PT, R10, R24, RZ ;  /* 0x000000180a187210 */ /* 0x001fe40007f9e0ff */
[----:B------:R-:W-:-:S03]  /*117d0*/  IADD3 R18, P2, PT, R8, R18, RZ ;  /* 0x0000001208127210 */ /* 0x000fc60007f5e0ff */
[----:B------:R-:W-:Y:S01]  /*117e0*/  IMAD.X R25, R11, 0x1, R25, P4 ;  /* 0x000000010b197824 */ /* 0x000fe200020e0619 */
[----:B------:R-:W-:Y:S01]  /*117f0*/  IADD3.X R3, PT, PT, R9, R3, RZ, P2, !PT ;  /* 0x0000000309037210 */ /* 0x000fe200017fe4ff */
[----:B------:R-:W-:Y:S01]  /*11800*/  IMAD.MOV.U32 R10, RZ, RZ, R24 ;  /* 0x000000ffff0a7224 */ /* 0x000fe200078e0018 */
[----:B------:R-:W-:Y:S02]  /*11810*/  MOV R8, R18 ;  /* 0x0000001200087202 */ /* 0x000fe40000000f00 */
[----:B------:R-:W-:Y:S02]  /*11820*/  MOV R9, R3 ;  /* 0x0000000300097202 */ /* 0x000fe40000000f00 */
[----:B------:R-:W-:-:S05]  /*11830*/  MOV R11, R25 ;  /* 0x00000019000b7202 */ /* 0x000fca0000000f00 */
[----:B------:R0:W-:Y:S02]  /*11840*/  STS.128 [R7], R8 ;  /* 0x0000000807007388 */ /* 0x0001e40000000c00 */
.L_x_7965:
[----:B------:R-:W-:Y:S05]  /*11850*/  BSYNC.RECONVERGENT B0 ;  /* 0x0000000000007941 */ /* 0x000fea0003800200 */
.L_x_7964:
[----:B------:R-:W-:Y:S01]  /*11860*/  MOV R0, R2 ;  /* 0x0000000200007202 */ /* 0x000fe20000000f00 */
[----:B------:R-:W-:Y:S06]  /*11870*/  @P3 BRA `(.L_x_7966) ;  /* 0xfffffffc00a83947 */ /* 0x000fec000383ffff */
.L_x_7963:
[----:B------:R-:W-:Y:S01]  /*11880*/  BAR.SYNC.DEFER_BLOCKING 0x0 ;  /* 0x0000000000007b1d */ /* 0x000fe20000010000 */
[----:B------:R-:W-:-:S09]  /*11890*/  UISETP.GE.U32.AND UP0, UPT, UR4, 0x2, UPT ;  /* 0x000000020400788c */ /* 0x000fd2000bf06070 */
[----:B------:R-:W-:Y:S05]  /*118a0*/  BRA.U !UP0, `(.L_x_7962) ;  /* 0x0000000108307547 */ /* 0x000fea000b800000 */
[----:B------:R-:W-:-:S07]  /*118b0*/  IMAD.MOV.U32 R0, RZ, RZ, 0x1 ;  /* 0x00000001ff007424 */ /* 0x000fce00078e00ff */
.L_x_7967:
[----:B012---:R-:W0:Y:S04]  /*118c0*/  SHFL.DOWN PT, R9, R24, R0, 0x1f ;  /* 0x08001f0018097589 */ /* 0x007e2800000e0000 */
[----:B------:R-:W1:Y:S04]  /*118d0*/  SHFL.DOWN PT, R7, R18, R0, 0x1f ;  /* 0x08001f0012077589 */ /* 0x000e6800000e0000 */
[----:B------:R-:W2:Y:S04]  /*118e0*/  SHFL.DOWN PT, R2, R3, R0, 0x1f ;  /* 0x08001f0003027589 */ /* 0x000ea800000e0000 */
[----:B------:R3:W4:Y:S02]  /*118f0*/  SHFL.DOWN PT, R6, R25, R0, 0x1f ;  /* 0x08001f0019067589 */ /* 0x00072400000e0000 */
[----:B---3--:R-:W-:-:S02]  /*11900*/  SHF.L.U32 R0, R0, 0x1, RZ ;  /* 0x0000000100007819 */ /* 0x008fc400000006ff */
[----:B0-----:R-:W-:Y:S02]  /*11910*/  IADD3 R24, P4, PT, R9, R24, RZ ;  /* 0x0000001809187210 */ /* 0x001fe40007f9e0ff */
[----:B------:R-:W-:Y:S02]  /*11920*/  ISETP.GE.AND P2, PT, R0, UR4, PT ;  /* 0x0000000400007c0c */ /* 0x000fe4000bf46270 */
[----:B-1----:R-:W-:-:S04]  /*11930*/  IADD3 R18, P3, PT, R7, R18, RZ ;  /* 0x0000001207127210 */ /* 0x002fc80007f7e0ff */
[----:B--2---:R-:W-:Y:S01]  /*11940*/  IADD3.X R3, PT, PT, R2, R3, RZ, P3, !PT ;  /* 0x0000000302037210 */ /* 0x004fe20001ffe4ff */
[----:B----4-:R-:W-:-:S06]  /*11950*/  IMAD.X R25, R6, 0x1, R25, P4 ;  /* 0x0000000106197824 */ /* 0x010fcc00020e0619 */
[----:B------:R-:W-:Y:S05]  /*11960*/  @!P2 BRA `(.L_x_7967) ;  /* 0xfffffffc00d4a947 */ /* 0x000fea000383ffff */
.L_x_7962:
[----:B------:R-:W-:Y:S05]  /*11970*/  @!P1 EXIT ;  /* 0x000000000000994d */ /* 0x000fea0003800000 */
[----:B------:R-:W-:Y:S05]  /*11980*/  @!P0 BRA `(.L_x_7968) ;  /* 0x0000000000fc8947 */ /* 0x000fea0003800000 */
[----:B------:R-:W3:Y:S01]  /*11990*/  LDCU.U8 UR6, c[0x0][0x798] ;  /* 0x0000f300ff0677ac */ /* 0x000ee20008000000 */
[----:B------:R-:W4:Y:S01]  /*119a0*/  LDCU.64 UR4, c[0x0][0x768] ;  /* 0x0000ed00ff0477ac */ /* 0x000f220008000a00 */
[----:B---3--:R-:W-:Y:S02]  /*119b0*/  ISETP.NE.AND P0, PT, RZ, UR6, PT ;  /* 0x00000006ff007c0c */ /* 0x008fe4000bf05270 */
[----:B----4-:R-:W-:Y:S02]  /*119c0*/  IADD3 R4, P2, PT, R23, UR4, RZ ;  /* 0x0000000417047c10 */ /* 0x010fe4000ff5e0ff */
[----:B------:R-:W-:Y:S02]  /*119d0*/  IADD3 R2, P1, PT, R22, UR4, RZ ;  /* 0x0000000416027c10 */ /* 0x000fe4000ff3e0ff */
[----:B------:R-:W-:Y:S02]  /*119e0*/  IADD3.X R5, PT, PT, RZ, UR5, RZ, P2, !PT ;  /* 0x00000005ff057c10 */ /* 0x000fe400097fe4ff */
[----:B------:R-:W-:-:S05]  /*119f0*/  IADD3.X R3, PT, PT, RZ, UR5, RZ, P1, !PT ;  /* 0x00000005ff037c10 */ /* 0x000fca0008ffe4ff */
[----:B012---:R-:W2:Y:S04]  /*11a00*/  @P0 LDG.E R7, desc[UR36][R4.64] ;  /* 0x0000002404070981 */ /* 0x007ea8000c1e1900 */
[----:B------:R-:W3:Y:S01]  /*11a10*/  @P0 LDG.E R9, desc[UR36][R2.64] ;  /* 0x0000002402090981 */ /* 0x000ee2000c1e1900 */
[----:B------:R-:W0:Y:S02]  /*11a20*/  LDCU.U8 UR4, c[0x0][0x799] ;  /* 0x0000f320ff0477ac */ /* 0x000e240008000000 */
[----:B0-----:R-:W-:Y:S01]  /*11a30*/  ISETP.NE.AND P1, PT, RZ, UR4, PT ;  /* 0x00000004ff007c0c */ /* 0x001fe2000bf25270 */
[----:B--2---:R-:W-:Y:S01]  /*11a40*/  @P0 IMAD.IADD R18, R7, 0x1, R18 ;  /* 0x0000000107120824 */ /* 0x004fe200078e0212 */
[----:B---3--:R-:W-:-:S11]  /*11a50*/  @P0 IADD3 R24, PT, PT, R9, R24, RZ ;  /* 0x0000001809180210 */ /* 0x008fd60007ffe0ff */
[----:B------:R0:W-:Y:S04]  /*11a60*/  @!P1 STG.E desc[UR36][R4.64], R18 ;  /* 0x0000001204009986 */ /* 0x0001e8000c101924 */
[----:B------:R0:W-:Y:S01]  /*11a70*/  @!P1 STG.E desc[UR36][R2.64], R24 ;  /* 0x0000001802009986 */ /* 0x0001e2000c101924 */
[----:B------:R-:W-:Y:S05]  /*11a80*/  @!P1 EXIT ;  /* 0x000000000000994d */ /* 0x000fea0003800000 */
[----:B------:R-:W1:Y:S02]  /*11a90*/  LDCU UR4, c[0x0][0x79c] ;  /* 0x0000f380ff0477ac */ /* 0x000e640008000800 */
[----:B-1----:R-:W-:-:S09]  /*11aa0*/  UISETP.NE.AND UP0, UPT, UR4, 0x1, UPT ;  /* 0x000000010400788c */ /* 0x002fd2000bf05270 */
[----:B------:R-:W-:Y:S05]  /*11ab0*/  BRA.U !UP0, `(.L_x_7969) ;  /* 0x0000000108407547 */ /* 0x000fea000b800000 */
[----:B------:R-:W-:Y:S01]  /*11ac0*/  MOV R0, 0x660 ;  /* 0x0000066000007802 */ /* 0x000fe20000000f00 */
[----:B------:R-:W1:Y:S01]  /*11ad0*/  LDCU.64 UR4, c[0x4][0x650] ;  /* 0x0100ca00ff0477ac */ /* 0x000e620008000a00 */
[----:B------:R-:W-:Y:S02]  /*11ae0*/  HFMA2 R8, -RZ, RZ, 0, 4.4763088226318359375e-05 ;  /* 0x000002efff087431 */ /* 0x000fe400000001ff */
[----:B------:R-:W-:Y:S01]  /*11af0*/  IMAD.MOV.U32 R12, RZ, RZ, 0x1 ;  /* 0x00000001ff0c7424 */ /* 0x000fe200078e00ff */
[----:B0-----:R0:W2:Y:S01]  /*11b00*/  LDC.64 R2, c[0x4][R0] ;  /* 0x0100000000027b82 */ /* 0x0010a20000000a00 */
[----:B------:R-:W3:Y:S01]  /*11b10*/  LDCU.64 UR8, c[0x4][0x640] ;  /* 0x0100c800ff0877ac */ /* 0x000ee20008000a00 */
[----:B------:R-:W-:Y:S01]  /*11b20*/  MOV R13, RZ ;  /* 0x000000ff000d7202 */ /* 0x000fe20000000f00 */
[----:B------:R-:W4:Y:S01]  /*11b30*/  LDCU.64 UR6, c[0x4][0x80] ;  /* 0x01001000ff0677ac */ /* 0x000f220008000a00 */
[----:B-1----:R-:W-:Y:S01]  /*11b40*/  MOV R4, UR4 ;  /* 0x0000000400047c02 */ /* 0x002fe20008000f00 */
[----:B------:R-:W-:Y:S01]  /*11b50*/  IMAD.U32 R5, RZ, RZ, UR5 ;  /* 0x00000005ff057e24 */ /* 0x000fe2000f8e00ff */
[----:B---3--:R-:W-:-:S02]  /*11b60*/  MOV R6, UR8 ;  /* 0x0000000800067c02 */ /* 0x008fc40008000f00 */
[----:B------:R-:W-:Y:S01]  /*11b70*/  MOV R7, UR9 ;  /* 0x0000000900077c02 */ /* 0x000fe20008000f00 */
[----:B----4-:R-:W-:Y:S01]  /*11b80*/  IMAD.U32 R10, RZ, RZ, UR6 ;  /* 0x00000006ff0a7e24 */ /* 0x010fe2000f8e00ff */
[----:B0-----:R-:W-:-:S07]  /*11b90*/  MOV R11, UR7 ;  /* 0x00000007000b7c02 */ /* 0x001fce0008000f00 */
[----:B------:R-:W-:-:S07]  /*11ba0*/  LEPC R20, `(.L_x_7969) ;  /* 0x000000001014794e */ /* 0x000fce0000000000 */
[----:B--2---:R-:W-:Y:S05]  /*11bb0*/  CALL.ABS.NOINC R2 ;  /* 0x0000000002007343 */ /* 0x004fea0003c00000 */
.L_x_7969:
[----:B------:R-:W0:Y:S02]  /*11bc0*/  LDCU.64 UR4, c[0x0][0x768] ;  /* 0x0000ed00ff0477ac */ /* 0x000e240008000a00 */
[----:B0-----:R-:W-:Y:S01]  /*11bd0*/  IADD3 R2, P0, PT, R23, UR4, RZ ;  /* 0x0000000417027c10 */ /* 0x001fe2000ff1e0ff */
[----:B------:R-:W0:Y:S03]  /*11be0*/  LDCU UR4, c[0x0][0x79c] ;  /* 0x0000f380ff0477ac */ /* 0x000e260008000800 */
[----:B------:R-:W-:-:S05]  /*11bf0*/  IADD3.X R3, PT, PT, RZ, UR5, RZ, P0, !PT ;  /* 0x00000005ff037c10 */ /* 0x000fca00087fe4ff */
[----:B------:R1:W-:Y:S01]  /*11c00*/  STG.E desc[UR36][R2.64], R18 ;  /* 0x0000001202007986 */ /* 0x0003e2000c101924 */
        /* <DEDUP_REMOVED lines=18> */
.L_x_7970:
[----:B------:R-:W0:Y:S02]  /*11d30*/  LDCU.64 UR4, c[0x0][0x768] ;  /* 0x0000ed00ff0477ac */ /* 0x000e240008000a00 */
[----:B0-----:R-:W-:-:S05]  /*11d40*/  IADD3 R22, P0, PT, R22, UR4, RZ ;  /* 0x0000000416167c10 */ /* 0x001fca000ff1e0ff */
[----:B------:R-:W-:-:S05]  /*11d50*/  IMAD.X R23, RZ, RZ, UR5, P0 ;  /* 0x00000005ff177e24 */ /* 0x000fca00080e06ff */
[----:B------:R-:W-:Y:S01]  /*11d60*/  STG.E desc[UR36][R22.64], R24 ;  /* 0x0000001816007986 */ /* 0x000fe2000c101924 */
[----:B------:R-:W-:Y:S05]  /*11d70*/  EXIT ;  /* 0x000000000000794d */ /* 0x000fea0003800000 */
.L_x_7968:
[----:B------:R-:W3:Y:S01]  /*11d80*/  LDCU.U8 UR4, c[0x0][0x798] ;  /* 0x0000f300ff0477ac */ /* 0x000ee20008000000 */
[----:B------:R-:W4:Y:S01]  /*11d90*/  LDCU.U8 UR5, c[0x0][0x799] ;  /* 0x0000f320ff0577ac */ /* 0x000f220008000000 */
[----:B---3--:R-:W-:Y:S02]  /*11da0*/  UISETP.NE.AND UP1, UPT, UR4, URZ, UPT ;  /* 0x000000ff0400728c */ /* 0x008fe4000bf25270 */
[----:B----4-:R-:W-:-:S07]  /*11db0*/  UISETP.NE.AND UP0, UPT, UR5, URZ, UPT ;  /* 0x000000ff0500728c */ /* 0x010fce000bf05270 */
[----:B------:R-:W-:Y:S05]  /*11dc0*/  BRA.U !UP1, `(.L_x_7971) ;  /* 0x0000000109187547 */ /* 0x000fea000b800000 */
[----:B012---:R-:W2:Y:S04]  /*11dd0*/  LDG.E.64 R6, desc[UR36][R4.64] ;  /* 0x0000002404067981 */ /* 0x007ea8000c1e1b00 */
[----:B------:R-:W3:Y:S01]  /*11de0*/  LDG.E.64 R8, desc[UR36][R4.64+0x8] ;  /* 0x0000082404087981 */ /* 0x000ee2000c1e1b00 */
[----:B--2---:R-:W-:Y:S02]  /*11df0*/  IADD3 R18, P0, PT, R6, R18, RZ ;  /* 0x0000001206127210 */ /* 0x004fe40007f1e0ff */
[----:B---3--:R-:W-:Y:S02]  /*11e00*/  IADD3 R24, P1, PT, R8, R24, RZ ;  /* 0x0000001808187210 */ /* 0x008fe40007f3e0ff */
[----:B------:R-:W-:Y:S02]  /*11e10*/  IADD3.X R3, PT, PT, R7, R3, RZ, P0, !PT ;  /* 0x0000000307037210 */ /* 0x000fe400007fe4ff */
[----:B------:R-:W-:-:S09]  /*11e20*/  IADD3.X R25, PT, PT, R9, R25, RZ, P1, !PT ;  /* 0x0000001909197210 */ /* 0x000fd20000ffe4ff */
.L_x_7971:
        /* <DEDUP_REMOVED lines=9> */
[----:B------:R-:W-:Y:S02]  /*11ec0*/  HFMA2 R12, -RZ, RZ, 0, 5.9604644775390625e-08 ;  /* 0x00000001ff0c7431 */ /* 0x000fe400000001ff */
[----:B012---:R-:W-:Y:S01]  /*11ed0*/  IMAD.MOV.U32 R8, RZ, RZ, 0x2ef ;  /* 0x000002efff087424 */ /* 0x007fe200078e00ff */
[----:B------:R0:W1:Y:S01]  /*11ee0*/  LDC.64 R2, c[0x4][R0] ;  /* 0x0100000000027b82 */ /* 0x0000620000000a00 */
[----:B------:R-:W2:Y:S01]  /*11ef0*/  LDCU.64 UR6, c[0x4][0x640] ;  /* 0x0100c800ff0677ac */ /* 0x000ea20008000a00 */
[----:B------:R-:W-:Y:S01]  /*11f00*/  MOV R13, RZ ;  /* 0x000000ff000d7202 */ /* 0x000fe20000000f00 */
[----:B------:R-:W4:Y:S01]  /*11f10*/  LDCU.64 UR8, c[0x4][0x80] ;  /* 0x01001000ff0877ac */ /* 0x000f220008000a00 */
[----:B---3--:R-:W-:Y:S01]  /*11f20*/  IMAD.U32 R4, RZ, RZ, UR4 ;  /* 0x00000004ff047e24 */ /* 0x008fe2000f8e00ff */
[----:B------:R-:W-:-:S02]  /*11f30*/  MOV R5, UR5 ;  /* 0x0000000500057c02 */ /* 0x000fc40008000f00 */
[----:B--2---:R-:W-:Y:S01]  /*11f40*/  MOV R6, UR6 ;  /* 0x0000000600067c02 */ /* 0x004fe20008000f00 */
[----:B------:R-:W-:Y:S01]  /*11f50*/  IMAD.U32 R7, RZ, RZ, UR7 ;  /* 0x00000007ff077e24 */ /* 0x000fe2000f8e00ff */
[----:B----4-:R-:W-:Y:S02]  /*11f60*/  MOV R10, UR8 ;  /* 0x00000008000a7c02 */ /* 0x010fe40008000f00 */
[----:B0-----:R-:W-:-:S07]  /*11f70*/  MOV R11, UR9 ;  /* 0x00000009000b7c02 */ /* 0x001fce0008000f00 */
[----:B------:R-:W-:-:S07]  /*11f80*/  LEPC R20, `(.L_x_7973) ;  /* 0x000000001014794e */ /* 0x000fce0000000000 */
[----:B-1----:R-:W-:Y:S05]  /*11f90*/  CALL.ABS.NOINC R2 ;  /* 0x0000000002007343 */ /* 0x002fea0003c00000 */
.L_x_7973:
[----:B------:R-:W3:Y:S02]  /*11fa0*/  LDCU.64 UR4, c[0x0][0x768] ;  /* 0x0000ed00ff0477ac */ /* 0x000ee40008000a00 */
[----:B---3--:R-:W-:Y:S01]  /*11fb0*/  IADD3 R2, P0, PT, R23, UR4, RZ ;  /* 0x0000000417027c10 */ /* 0x008fe2000ff1e0ff */
[----:B------:R-:W3:Y:S04]  /*11fc0*/  LDCU UR4, c[0x0][0x79c] ;  /* 0x0000f380ff0477ac */ /* 0x000ee80008000800 */
[----:B------:R-:W-:-:S05]  /*11fd0*/  IMAD.X R3, RZ, RZ, UR5, P0 ;  /* 0x00000005ff037e24 */ /* 0x000fca00080e06ff */
[----:B------:R4:W-:Y:S01]  /*11fe0*/  STG.E desc[UR36][R2.64], R18 ;  /* 0x0000001202007986 */ /* 0x0009e2000c101924 */
[----:B---3--:R-:W-:-:S09]  /*11ff0*/  UISETP.NE.AND UP0, UPT, UR4, 0x1, UPT ;  /* 0x000000010400788c */ /* 0x008fd2000bf05270 */
[----:B----4-:R-:W-:Y:S05]  /*12000*/  BRA.U !UP0, `(.L_x_7974) ;  /* 0x0000000108407547 */ /* 0x010fea000b800000 */
[----:B------:R-:W-:Y:S01]  /*12010*/  MOV R0, 0x660 ;  /* 0x0000066000007802 */ /* 0x000fe20000000f00 */
[----:B------:R-:W3:Y:S01]  /*12020*/  LDCU.64 UR4, c[0x4][0x650] ;  /* 0x0100ca00ff0477ac */ /* 0x000ee20008000a00 */
[----:B012---:R-:W-:Y:S01]  /*12030*/  HFMA2 R8, -RZ, RZ, 0, 4.4763088226318359375e-05 ;  /* 0x000002efff087431 */ /* 0x007fe200000001ff */
[----:B------:R-:W-:Y:S01]  /*12040*/  MOV R12, 0x1 ;  /* 0x00000001000c7802 */ /* 0x000fe20000000f00 */
[----:B------:R0:W1:Y:S01]  /*12050*/  LDC.64 R2, c[0x4][R0] ;  /* 0x0100000000027b82 */ /* 0x0000620000000a00 */
[----:B------:R-:W2:Y:S01]  /*12060*/  LDCU.64 UR6, c[0x4][0x640] ;  /* 0x0100c800ff0677ac */ /* 0x000ea20008000a00 */
[----:B------:R-:W-:Y:S01]  /*12070*/  IMAD.MOV.U32 R13, RZ, RZ, RZ ;  /* 0x000000ffff0d7224 */ /* 0x000fe200078e00ff */
[----:B------:R-:W4:Y:S01]  /*12080*/  LDCU.64 UR8, c[0x4][0x80] ;  /* 0x01001000ff0877ac */ /* 0x000f220008000a00 */
[----:B---3--:R-:W-:Y:S02]  /*12090*/  MOV R4, UR4 ;  /* 0x0000000400047c02 */ /* 0x008fe40008000f00 */
[----:B------:R-:W-:Y:S01]  /*120a0*/  MOV R5, UR5 ;  /* 0x0000000500057c02 */ /* 0x000fe20008000f00 */
[----:B--2---:R-:W-:Y:S01]  /*120b0*/  IMAD.U32 R6, RZ, RZ, UR6 ;  /* 0x00000006ff067e24 */ /* 0x004fe2000f8e00ff */
[----:B------:R-:W-:-:S02]  /*120c0*/  MOV R7, UR7 ;  /* 0x0000000700077c02 */ /* 0x000fc40008000f00 */
[----:B----4-:R-:W-:Y:S01]  /*120d0*/  MOV R10, UR8 ;  /* 0x00000008000a7c02 */ /* 0x010fe20008000f00 */
[----:B0-----:R-:W-:-:S07]  /*120e0*/  IMAD.U32 R11, RZ, RZ, UR9 ;  /* 0x00000009ff0b7e24 */ /* 0x001fce000f8e00ff */
[----:B------:R-:W-:-:S07]  /*120f0*/  LEPC R20, `(.L_x_7974) ;  /* 0x000000001014794e */ /* 0x000fce0000000000 */
[----:B-1----:R-:W-:Y:S05]  /*12100*/  CALL.ABS.NOINC R2 ;  /* 0x0000000002007343 */ /* 0x002fea0003c00000 */
.L_x_7974:
[----:B------:R-:W3:Y:S02]  /*12110*/  LDCU.64 UR4, c[0x0][0x768] ;  /* 0x0000ed00ff0477ac */ /* 0x000ee40008000a00 */
[----:B---3--:R-:W-:-:S04]  /*12120*/  IADD3 R22, P0, PT, R22, UR4, RZ ;  /* 0x0000000416167c10 */ /* 0x008fc8000ff1e0ff */
[----:B------:R-:W-:-:S05]  /*12130*/  IADD3.X R23, PT, PT, RZ, UR5, RZ, P0, !PT ;  /* 0x00000005ff177c10 */ /* 0x000fca00087fe4ff */
[----:B------:R-:W-:Y:S01]  /*12140*/  STG.E desc[UR36][R22.64], R16 ;  /* 0x0000001016007986 */ /* 0x000fe2000c101924 */
[----:B------:R-:W-:Y:S05]  /*12150*/  EXIT ;  /* 0x000000000000794d */ /* 0x000fea0003800000 */
.L_x_7972:
[----:B------:R-:W-:Y:S04]  /*12160*/  STG.E.64 desc[UR36][R4.64], R18 ;  /* 0x0000001204007986 */ /* 0x000fe8000c101b24 */
[----:B------:R-:W-:Y:S01]  /*12170*/  STG.E.64 desc[UR36][R4.64+0x8], R16 ;  /* 0x0000081004007986 */ /* 0x000fe2000c101b24 */
[----:B------:R-:W-:Y:S05]  /*12180*/  EXIT ;  /* 0x000000000000794d */ /* 0x000fea0003800000 */
.L_x_7945:
        /* <DEDUP_REMOVED lines=13> */
[----:B------:R-:W5:Y:S01]  /*12260*/  LDCU.64 UR4, c[0x0][0x768] ;  /* 0x0000ed00ff0477ac */ /* 0x000f620008000a00 */
[----:B0-----:R-:W-:Y:S02]  /*12270*/  ISETP.NE.AND P2, PT, RZ, UR6, PT ;  /* 0x00000006ff007c0c */ /* 0x001fe4000bf45270 */
[----:B-----5:R-:W-:Y:S02]  /*12280*/  IADD3 R4, P1, PT, R28, UR4, RZ ;  /* 0x000000041c047c10 */ /* 0x020fe4000ff3e0ff */
[----:B------:R-:W-:Y:S02]  /*12290*/  IADD3 R2, P0, PT, R18, UR4, RZ ;  /* 0x0000000412027c10 */ /* 0x000fe4000ff1e0ff */
[----:B------:R-:W-:-:S03]  /*122a0*/  IADD3.X R5, PT, PT, RZ, UR5, RZ, P1, !PT ;  /* 0x00000005ff057c10 */ /* 0x000fc60008ffe4ff */
[----:B---34-:R-:W-:-:S04]  /*122b0*/  IMAD.X R3, RZ, RZ, UR5, P0 ;  /* 0x00000005ff037e24 */ /* 0x018fc800080e06ff */
[----:B------:R-:W3:Y:S04]  /*122c0*/  @P2 LDG.E R7, desc[UR36][R4.64] ;  /* 0x0000002404072981 */ /* 0x000ee8000c1e1900 */
[----:B-12---:R-:W2:Y:S01]  /*122d0*/  @P2 LDG.E R9, desc[UR36][R2.64] ;  /* 0x0000002402092981 */ /* 0x006ea2000c1e1900 */
[----:B------:R-:W0:Y:S02]  /*122e0*/  LDCU.U8 UR4, c[0x0][0x799] ;  /* 0x0000f320ff0477ac */ /* 0x000e240008000000 */
[----:B0-----:R-:W-:Y:S02]  /*122f0*/  ISETP.NE.AND P0, PT, RZ, UR4, PT ;  /* 0x00000004ff007c0c */ /* 0x001fe4000bf05270 */
[----:B---3--:R-:W-:Y:S02]  /*12300*/  @P2 IADD3 R24, PT, PT, R7, R24, RZ ;  /* 0x0000001807182210 */ /* 0x008fe40007ffe0ff */
[----:B--2---:R-:W-:-:S09]  /*12310*/  @P2 IADD3 R26, PT, PT, R9, R26, RZ ;  /* 0x0000001a091a2210 */ /* 0x004fd20007ffe0ff */
        /* <DEDUP_REMOVED lines=8> */
[----:B------:R-:W-:Y:S02]  /*123a0*/  HFMA2 R12, -RZ, RZ, 0, 5.9604644775390625e-08 ;  /* 0x00000001ff0c7431 */ /* 0x000fe400000001ff */
[----:B------:R-:W-:Y:S01]  /*123b0*/  IMAD.MOV.U32 R8, RZ, RZ, 0x2ef ;  /* 0x000002efff087424 */ /* 0x000fe200078e00ff */
[----:B0-----:R0:W2:Y:S01]  /*123c0*/  LDC.64 R2, c[0x4][R0] ;  /* 0x0100000000027b82 */ /* 0x0010a20000000a00 */
        /* <DEDUP_REMOVED lines=11> */
.L_x_7976:
[----:B------:R-:W1:Y:S02]  /*12480*/  LDCU.64 UR4, c[0x0][0x768] ;  /* 0x0000ed00ff0477ac */ /* 0x000e640008000a00 */
[----:B-1----:R-:W-:Y:S01]  /*12490*/  IADD3 R28, P0, PT, R28, UR4, RZ ;  /* 0x000000041c1c7c10 */ /* 0x002fe2000ff1e0ff */
[----:B------:R-:W1:Y:S04]  /*124a0*/  LDCU UR4, c[0x0][0x79c] ;  /* 0x0000f380ff0477ac */ /* 0x000e680008000800 */
[----:B------:R-:W-:-:S05]  /*124b0*/  IMAD.X R29, RZ, RZ, UR5, P0 ;  /* 0x00000005ff1d7e24 */ /* 0x000fca00080e06ff */
[----:B------:R2:W-:Y:S01]  /*124c0*/  STG.E desc[UR36][R28.64], R24 ;  /* 0x000000181c007986 */ /* 0x0005e2000c101924 */
[----:B-1----:R-:W-:-:S09]  /*124d0*/  UISETP.NE.AND UP0, UPT, UR4, 0x1, UPT ;  /* 0x000000010400788c */ /* 0x002fd2000bf05270 */
[----:B--2---:R-:W-:Y:S05]  /*124e0*/  BRA.U !UP0, `(.L_x_7977) ;  /* 0x0000000108407547 */ /* 0x004fea000b800000 */
[----:B------:R-:W-:Y:S01]  /*124f0*/  MOV R0, 0x660 ;  /* 0x0000066000007802 */ /* 0x000fe20000000f00 */
[----:B------:R-:W1:Y:S01]  /*12500*/  LDCU.64 UR4, c[0x4][0x650] ;  /* 0x0100ca00ff0477ac */ /* 0x000e620008000a00 */
[----:B------:R-:W-:Y:S01]  /*12510*/  HFMA2 R8, -RZ, RZ, 0, 4.4763088226318359375e-05 ;  /* 0x000002efff087431 */ /* 0x000fe200000001ff */
[----:B------:R-:W-:Y:S01]  /*12520*/  MOV R12, 0x1 ;  /* 0x00000001000c7802 */ /* 0x000fe20000000f00 */
[----:B0-----:R0:W2:Y:S01]  /*12530*/  LDC.64 R2, c[0x4][R0] ;  /* 0x0100000000027b82 */ /* 0x0010a20000000a00 */
        /* <DEDUP_REMOVED lines=10> */
[----:B--2---:R-:W-:Y:S05]  /*125e0*/  CALL.ABS.NOINC R2 ;  /* 0x0000000002007343 */ /* 0x004fea0003c00000 */
.L_x_7977:
[----:B------:R-:W1:Y:S02]  /*125f0*/  LDCU.64 UR4, c[0x0][0x768] ;  /* 0x0000ed00ff0477ac */ /* 0x000e640008000a00 */
[----:B-1----:R-:W-:-:S04]  /*12600*/  IADD3 R18, P0, PT, R18, UR4, RZ ;  /* 0x0000000412127c10 */ /* 0x002fc8000ff1e0ff */
[----:B------:R-:W-:-:S05]  /*12610*/  IADD3.X R19, PT, PT, RZ, UR5, RZ, P0, !PT ;  /* 0x00000005ff137c10 */ /* 0x000fca00087fe4ff */
[----:B------:R-:W-:Y:S01]  /*12620*/  STG.E desc[UR36][R18.64], R26 ;  /* 0x0000001a12007986 */ /* 0x000fe2000c101924 */
[----:B------:R-:W-:Y:S05]  /*12630*/  EXIT ;  /* 0x000000000000794d */ /* 0x000fea0003800000 */
.L_x_7975:
[----:B------:R-:W0:Y:S01]  /*12640*/  LDCU.U8 UR4, c[0x0][0x798] ;  /* 0x0000f300ff0477ac */ /* 0x000e220008000000 */
[----:B------:R-:W5:Y:S01]  /*12650*/  LDCU.U8 UR5, c[0x0][0x799] ;  /* 0x0000f320ff0577ac */ /* 0x000f620008000000 */
[----:B0-----:R-:W-:Y:S02]  /*12660*/  UISETP.NE.AND UP0, UPT, UR4, URZ, UPT ;  /* 0x000000ff0400728c */ /* 0x001fe4000bf05270 */
[----:B-----5:R-:W-:-:S07]  /*12670*/  UISETP.NE.AND UP1, UPT, UR5, URZ, UPT ;  /* 0x000000ff0500728c */ /* 0x020fce000bf25270 */
[----:B------:R-:W-:Y:S05]  /*12680*/  BRA.U !UP0, `(.L_x_7978) ;  /* 0x0000000108187547 */ /* 0x000fea000b800000 */
[----:B------:R-:W1:Y:S04]  /*12690*/  LDG.E.64 R6, desc[UR36][R4.64+0x8] ;  /* 0x0000082404067981 */ /* 0x000e68000c1e1b00 */
[----:B---34-:R-:W3:Y:S01]  /*126a0*/  LDG.E.64 R2, desc[UR36][R4.64] ;  /* 0x0000002404027981 */ /* 0x018ee2000c1e1b00 */
[----:B-12---:R-:W-:Y:S02]  /*126b0*/  IADD3 R26, P1, PT, R6, R26, RZ ;  /* 0x0000001a061a7210 */ /* 0x006fe40007f3e0ff */
[----:B---3--:R-:W-:-:S03]  /*126c0*/  IADD3 R24, P0, PT, R2, R24, RZ ;  /* 0x0000001802187210 */ /* 0x008fc60007f1e0ff */
[----:B------:R-:W-:Y:S01]  /*126d0*/  IMAD.X R27, R7, 0x1, R27, P1 ;  /* 0x00000001071b7824 */ /* 0x000fe200008e061b */
[----:B------:R-:W-:-:S09]  /*126e0*/  IADD3.X R25, PT, PT, R3, R25, RZ, P0, !PT ;  /* 0x0000001903197210 */ /* 0x000fd200007fe4ff */
.L_x_7978:
        /* <DEDUP_REMOVED lines=8> */
[----:B---34-:R3:W4:Y:S01]  /*12770*/  LDC.64 R2, c[0x4][R0] ;  /* 0x0100000000027b82 */ /* 0x0187220000000a00 */
[----:B------:R-:W5:Y:S01]  /*12780*/  LDCU.64 UR6, c[0x4][0x640] ;  /* 0x0100c800ff0677ac */ /* 0x000f620008000a00 */
[----:B------:R-:W-:Y:S01]  /*12790*/  IMAD.MOV.U32 R13, RZ, RZ, RZ ;  /* 0x000000ffff0d7224 */ /* 0x000fe200078e00ff */
[----:B------:R-:W1:Y:S01]  /*127a0*/  LDCU.64 UR8, c[0x4][0x80] ;  /* 0x01001000ff0877ac */ /* 0x000e620008000a00 */
[----:B0-----:R-:W-:Y:S02]  /*127b0*/  MOV R4, UR4 ;  /* 0x0000000400047c02 */ /* 0x001fe40008000f00 */
[----:B------:R-:W-:Y:S01]  /*127c0*/  MOV R5, UR5 ;  /* 0x0000000500057c02 */ /* 0x000fe20008000f00 */
[----:B-----5:R-:W-:Y:S01]  /*127d0*/  IMAD.U32 R6, RZ, RZ, UR6 ;  /* 0x00000006ff067e24 */ /* 0x020fe2000f8e00ff */
[----:B------:R-:W-:-:S02]  /*127e0*/  MOV R7, UR7 ;  /* 0x0000000700077c02 */ /* 0x000fc40008000f00 */
[----:B-1----:R-:W-:Y:S01]  /*127f0*/  MOV R10, UR8 ;  /* 0x00000008000a7c02 */ /* 0x002fe20008000f00 */
[----:B---3--:R-:W-:-:S07]  /*12800*/  IMAD.U32 R11, RZ, RZ, UR9 ;  /* 0x00000009ff0b7e24 */ /* 0x008fce000f8e00ff */
[----:B------:R-:W-:-:S07]  /*12810*/  LEPC R20, `(.L_x_7980) ;  /* 0x000000001014794e */ /* 0x000fce0000000000 */
[----:B--2-4-:R-:W-:Y:S05]  /*12820*/  CALL.ABS.NOINC R2 ;  /* 0x0000000002007343 */ /* 0x014fea0003c00000 */
.L_x_7980:
        /* <DEDUP_REMOVED lines=9> */
[----:B------:R-:W-:Y:S02]  /*128c0*/  HFMA2 R8, -RZ, RZ, 0, 4.4763088226318359375e-05 ;  /* 0x000002efff087431 */ /* 0x000fe400000001ff */
[----:B------:R-:W-:Y:S01]  /*128d0*/  IMAD.MOV.U32 R12, RZ, RZ, 0x1 ;  /* 0x00000001ff0c7424 */ /* 0x000fe200078e00ff */
[----:B---34-:R1:W3:Y:S01]  /*128e0*/  LDC.64 R2, c[0x4][R0] ;  /* 0x0100000000027b82 */ /* 0x0182e20000000a00 */
[----:B------:R-:W4:Y:S01]  /*128f0*/  LDCU.64 UR6, c[0x4][0x640] ;  /* 0x0100c800ff0677ac */ /* 0x000f220008000a00 */
[----:B------:R-:W-:Y:S01]  /*12900*/  MOV R13, RZ ;  /* 0x000000ff000d7202 */ /* 0x000fe20000000f00 */
[----:B------:R-:W5:Y:S01]  /*12910*/  LDCU.64 UR8, c[0x4][0x80] ;  /* 0x01001000ff0877ac */ /* 0x000f620008000a00 */
[----:B0-----:R-:W-:Y:S01]  /*12920*/  MOV R4, UR4 ;  /* 0x0000000400047c02 */ /* 0x001fe20008000f00 */
[----:B------:R-:W-:Y:S01]  /*12930*/  IMAD.U32 R5, RZ, RZ, UR5 ;  /* 0x00000005ff057e24 */ /* 0x000fe2000f8e00ff */
[----:B----4-:R-:W-:-:S02]  /*12940*/  MOV R6, UR6 ;  /* 0x0000000600067c02 */ /* 0x010fc40008000f00 */
[----:B------:R-:W-:Y:S01]  /*12950*/  MOV R7, UR7 ;  /* 0x0000000700077c02 */ /* 0x000fe20008000f00 */
[----:B-----5:R-:W-:Y:S01]  /*12960*/  IMAD.U32 R10, RZ, RZ, UR8 ;  /* 0x00000008ff0a7e24 */ /* 0x020fe2000f8e00ff */
[----:B-1----:R-:W-:-:S07]  /*12970*/  MOV R11, UR9 ;  /* 0x00000009000b7c02 */ /* 0x002fce0008000f00 */
[----:B------:R-:W-:-:S07]  /*12980*/  LEPC R20, `(.L_x_7981) ;  /* 0x000000001014794e */ /* 0x000fce0000000000 */
[----:B--23--:R-:W-:Y:S05]  /*12990*/  CALL.ABS.NOINC R2 ;  /* 0x0000000002007343 */ /* 0x00cfea0003c00000 */
.L_x_7981:
[----:B------:R-:W0:Y:S02]  /*129a0*/  LDCU.64 UR4, c[0x0][0x768] ;  /* 0x0000ed00ff0477ac */ /* 0x000e240008000a00 */
[----:B0-----:R-:W-:-:S04]  /*129b0*/  IADD3 R18, P0, PT, R18, UR4, RZ ;  /* 0x0000000412127c10 */ /* 0x001fc8000ff1e0ff */
[----:B------:R-:W-:-:S05]  /*129c0*/  IADD3.X R19, PT, PT, RZ, UR5, RZ, P0, !PT ;  /* 0x00000005ff137c10 */ /* 0x000fca00087fe4ff */
[----:B------:R-:W-:Y:S01]  /*129d0*/  STG.E desc[UR36][R18.64], R26 ;  /* 0x0000001a12007986 */ /* 0x000fe2000c101924 */
[----:B------:R-:W-:Y:S05]  /*129e0*/  EXIT ;  /* 0x000000000000794d */ /* 0x000fea0003800000 */
.L_x_7979:
[----:B------:R-:W-:Y:S04]  /*129f0*/  STG.E.64 desc[UR36][R4.64], R24 ;  /* 0x0000001804007986 */ /* 0x000fe8000c101b24 */
[----:B------:R-:W-:Y:S01]  /*12a00*/  STG.E.64 desc[UR36][R4.64+0x8], R26 ;  /* 0x0000081a04007986 */ /* 0x000fe2000c101b24 */
[----:B------:R-:W-:Y:S05]  /*12a10*/  EXIT ;  /* 0x000000000000794d */ /* 0x000fea0003800000 */
        .weak           $__internal_20_$__cuda_sm20_div_u64
        .type           $__internal_20_$__cuda_sm20_div_u64,@function
        .size           $__internal_20_$__cuda_sm20_div_u64,(.L_x_8919 - $__internal_20_$__cuda_sm20_div_u64)
$__internal_20_$__cuda_sm20_div_u64:
        /* <DEDUP_REMOVED lines=65> */
[----:B------:R-:W-:Y:S06]  /*12e30*/  RET.REL.NODEC R6 `(_ZN2at6native13reduce_kernelILi256ELi2ENS0_8ReduceOpIiNS0_14func_wrapper_tIiNS0_55_GLOBAL__N__0955718d_22_SparseCsrTensorMath_cu_868dd54514ReductionAddOpIlEEEEjiLi4ELi4EEEEEvT1_) ;  /* 0xfffffed006707950 */ /* 0x000fec0003c3ffff */
.L_x_7982:
        /* <DEDUP_REMOVED lines=12> */
.L_x_8919:


//--------------------- .text._ZN2at6native13reduce_kernelILi128ELi4ENS0_8ReduceOpIiNS0_14func_wrapper_tIiNS0_55_GLOBAL__N__0955718d_22_SparseCsrTensorMath_cu_868dd54514ReductionAddOpIlEEEEjiLi4ELi4EEEEEvT1_ --------------------------
	.section	.text._ZN2at6native13reduce_kernelILi128ELi4ENS0_8ReduceOpIiNS0_14func_wrapper_tIiNS0_55_GLOBAL__N__0955718d_22_SparseCsrTensorMath_cu_868dd54514ReductionAddOpIlEEEEjiLi4ELi4EEEEEvT1_,"ax",@progbits
	.align	128
.text._ZN2at6native13reduce_kernelILi128ELi4ENS0_8ReduceOpIiNS0_14func_wrapper_tIiNS0_55_GLOBAL__N__0955718d_22_SparseCsrTensorMath_cu_868dd54514ReductionAddOpIlEEEEjiLi4ELi4EEEEEvT1_:
        .type           _ZN2at6native13reduce_kernelILi128ELi4ENS0_8ReduceOpIiNS0_14func_wrapper_tIiNS0_55_GLOBAL__N__0955718d_22_SparseCsrTensorMath_cu_868dd54514ReductionAddOpIlEEEEjiLi4ELi4EEEEEvT1_,@function
        .size           _ZN2at6native13reduce_kernelILi128ELi4ENS0_8ReduceOpIiNS0_14func_wrapper_tIiNS0_55_GLOBAL__N__0955718d_22_SparseCsrTensorMath_cu_868dd54514ReductionAddOpIlEEEEjiLi4ELi4EEEEEvT1_,(.L_x_8921 - _ZN2at6native13reduce_kernelILi128ELi4ENS0_8ReduceOpIiNS0_14func_wrapper_tIiNS0_55_GLOBAL__N__0955718d_22_SparseCsrTensorMath_cu_868dd54514ReductionAddOpIlEEEEjiLi4ELi4EEEEEvT1_)
        .other          _ZN2at6native13reduce_kernelILi128ELi4ENS0_8ReduceOpIiNS0_14func_wrapper_tIiNS0_55_GLOBAL__N__0955718d_22_SparseCsrTensorMath_cu_868dd54514ReductionAddOpIlEEEEjiLi4ELi4EEEEEvT1_,@"STO_CUDA_ENTRY STV_DEFAULT"
_ZN2at6native13reduce_kernelILi128ELi4ENS0_8ReduceOpIiNS0_14func_wrapper_tIiNS0_55_GLOBAL__N__0955718d_22_SparseCsrTensorMath_cu_868dd54514ReductionAddOpIlEEEEjiLi4ELi4EEEEEvT1_:
        /* <DEDUP_REMOVED lines=297> */
.L_x_7983:
        /* <DEDUP_REMOVED lines=13> */
[----:B------:R-:W-:-:S04]  /*1360*/  IMAD.X R65, RZ, RZ, UR5, P0 ;  /* 0x00000005ff417e24 */ /* 0x000fc800080e06ff */
        /* <DEDUP_REMOVED lines=20> */
.L_x_7987:
        /* <DEDUP_REMOVED lines=35> */
.L_x_7991:
[----:B------:R-:W-:Y:S05]  /*16e0*/  BSYNC.RECONVERGENT B1 ;  /* 0x0000000000017941 */ /* 0x000fea0003800200 */
.L_x_7990:
[----:B------:R-:W0:Y:S01]  /*16f0*/  LDC R3, c[0x0][0x394] ;  /* 0x0000e500ff037b82 */ /* 0x000e220000000800 */
[----:B------:R-:W-:-:S05]  /*1700*/  IADD3 R54, P0, PT, R54, 0x10, RZ ;  /* 0x0000001036367810 */ /* 0x000fca0007f1e0ff */
[----:B------:R-:W-:Y:S01]  /*1710*/  IMAD.X R55, RZ, RZ, R55, P0 ;  /* 0x000000ffff377224 */ /* 0x000fe200000e0637 */
[----:B0-----:R-:W-:-:S07]  /*1720*/  IADD3 R18, PT, PT, R64, -0x4, R3 ;  /* 0xfffffffc40127810 */ /* 0x001fce0007ffe003 */
.L_x_7989:
[----:B------:R-:W-:Y:S05]  /*1730*/  BSYNC.RECONVERGENT B0 ;  /* 0x0000000000007941 */ /* 0x000fea0003800200 */
.L_x_7988:
        /* <DEDUP_REMOVED lines=19> */
.L_x_7994:
        /* <DEDUP_REMOVED lines=15> */
.L_x_7993:
[----:B------:R-:W-:Y:S05]  /*1960*/  BSYNC.RECONVERGENT B0 ;  /* 0x0000000000007941 */ /* 0x000fea0003800200 */
.L_x_7992:
        /* <DEDUP_REMOVED lines=10> */
.L_x_7996:
[----:B------:R-:W-:Y:S05]  /*1a10*/  BSYNC.RECONVERGENT B0 ;  /* 0x0000000000007941 */ /* 0x000fea0003800200 */
.L_x_7995:
[----:B------:R-:W-:Y:S01]  /*1a20*/  IADD3 R28, P0, P1, R11, R28, R13 ;  /* 0x0000001c0b1c7210 */ /* 0x000fe2000791e00d */
[----:B------:R-:W-:Y:S01]  /*1a30*/  HFMA2 R22, -RZ, RZ, 0, 0 ;  /* 0x00000000ff167431 */ /* 0x000fe200000001ff */
[----:B------:R-:W-:Y:S01]  /*1a40*/  CS2R R26, SRZ ;  /* 0x00000000001a7805 */ /* 0x000fe2000001ff00 */
[----:B------:R-:W-:Y:S01]  /*1a50*/  IMAD.MOV.U32 R33, RZ, RZ, RZ ;  /* 0x000000ffff217224 */ /* 0x000fe200078e00ff */
[----:B------:R-:W-:Y:S02]  /*1a60*/  IADD3.X R29, PT, PT, R29, R8, R15, P0, P1 ;  /* 0x000000081d1d7210 */ /* 0x000fe400007e240f */
[----:B------:R-:W-:Y:S02]  /*1a70*/  CS2R R24, SRZ ;  /* 0x0000000000187805 */ /* 0x000fe4000001ff00 */
[----:B------:R-:W-:-:S05]  /*1a80*/  IADD3 R28, P0, PT, R10, R28, RZ ;  /* 0x0000001c0a1c7210 */ /* 0x000fca0007f1e0ff */
[----:B------:R-:W-:Y:S01]  /*1a90*/  IMAD.X R29, R12, 0x1, R29, P0 ;  /* 0x000000010c1d7824 */ /* 0x000fe200000e061d */
[----:B------:R-:W-:Y:S07]  /*1aa0*/  BRA `(.L_x_7985) ;  /* 0x000000ac00687947 */ /* 0x000fee0003800000 */
.L_x_7986:
        /* <DEDUP_REMOVED lines=72> */
.L_x_8000:
[----:B------:R-:W-:Y:S02]  /*1f30*/  SHF.R.U32.HI R25, RZ, 0x2, R53 ;  /* 0x00000002ff197819 */ /* 0x000fe40000011635 */
[----:B------:R-:W-:-:S03]  /*1f40*/  IADD3 R53, PT, PT, R53, R32, RZ ;  /* 0x0000002035357210 */ /* 0x000fc60007ffe0ff */
[----:B------:R-:W-:Y:S01]  /*1f50*/  IMAD.WIDE.U32 R24, R25, 0x10, R54 ;  /* 0x0000001019187825 */ /* 0x000fe200078e0036 */
[----:B------:R-:W-:-:S03]  /*1f60*/  SHF.R.U32.HI R29, RZ, 0x2, R53 ;  /* 0x00000002ff1d7819 */ /* 0x000fc60000011635 */
[----:B------:R-:W-:Y:S02]  /*1f70*/  IMAD.IADD R53, R53, 0x1, R32 ;  /* 0x0000000135357824 */ /* 0x000fe400078e0220 */
[----:B------:R-:W-:Y:S01]  /*1f80*/  IMAD.WIDE.U32 R28, R29, 0x10, R54 ;  /* 0x000000101d1c7825 */ /* 0x000fe200078e0036 */
[----:B------:R-:W2:Y:S02]  /*1f90*/  LDG.E.128 R24, desc[UR36][R24.64] ;  /* 0x0000002418187981 */ /* 0x000ea4000c1e1d00 */
[----:B------:R-:W-:Y:S02]  /*1fa0*/  SHF.R.U32.HI R13, RZ, 0x2, R53 ;  /* 0x00000002ff0d7819 */ /* 0x000fe40000011635 */
[----:B------:R-:W-:Y:S01]  /*1fb0*/  IADD3 R53, PT, PT, R53, R32, RZ ;  /* 0x0000002035357210 */ /* 0x000fe20007ffe0ff */
        /* <DEDUP_REMOVED lines=8> */
[----:B------:R-:W-:Y:S02]  /*2040*/  ISETP.GE.U32.AND P0, PT, R57, R62, PT ;  /* 0x0000003e3900720c */ /* 0x000fe40003f06070 */
[C---:B--2---:R-:W-:Y:S02]  /*2050*/  IADD3 R3, P3, PT, R26.reuse, R3, RZ ;  /* 0x000000031a037210 */ /* 0x044fe40007f7e0ff */
[C---:B------:R-:W-:Y:S02]  /*2060*/  IADD3 R0, P4, PT, R27.reuse, R0, RZ ;  /* 0x000000001b007210 */ /* 0x040fe40007f9e0ff */
[----:B------:R-:W-:Y:S02]  /*2070*/  LEA.HI.X.SX32 R47, R26, R47, 0x1, P3 ;  /* 0x0000002f1a2f7211 */ /* 0x000fe400018f0eff */
[----:B------:R-:W-:Y:S02]  /*2080*/  LEA.HI.X.SX32 R46, R27, R46, 0x1, P4 ;  /* 0x0000002e1b2e7211 */ /* 0x000fe400020f0eff */
[----:B------:R-:W-:-:S02]  /*2090*/  IADD3 R51, P1, PT, R24, R51, RZ ;  /* 0x0000003318337210 */ /* 0x000fc40007f3e0ff */
[----:B------:R-:W-:Y:S02]  /*20a0*/  IADD3 R49, P2, PT, R25, R49, RZ ;  /* 0x0000003119317210 */ /* 0x000fe40007f5e0ff */
[----:B---3--:R-:W-:Y:S02]  /*20b0*/  IADD3 R7, P3, PT, R30, R7, RZ ;  /* 0x000000071e077210 */ /* 0x008fe40007f7e0ff */
[----:B------:R-:W-:Y:S02]  /*20c0*/  IADD3 R6, P4, PT, R31, R6, RZ ;  /* 0x000000061f067210 */ /* 0x000fe40007f9e0ff */
[----:B------:R-:W-:Y:S02]  /*20d0*/  LEA.HI.X.SX32 R50, R24, R50, 0x1, P1 ;  /* 0x0000003218327211 */ /* 0x000fe400008f0eff */
[----:B------:R-:W-:Y:S02]  /*20e0*/  LEA.HI.X.SX32 R48, R25, R48, 0x1, P2 ;  /* 0x0000003019307211 */ /* 0x000fe400010f0eff */
[----:B------:R-:W-:-:S02]  /*20f0*/  LEA.HI.X.SX32 R43, R30, R43, 0x1, P3 ;  /* 0x0000002b1e2b7211 */ /* 0x000fc400018f0eff */
[----:B------:R-:W-:Y:S02]  /*2100*/  LEA.HI.X.SX32 R42, R31, R42, 0x1, P4 ;  /* 0x0000002a1f2a7211 */ /* 0x000fe400020f0eff */
[----:B------:R-:W-:Y:S02]  /*2110*/  IADD3 R5, P1, PT, R28, R5, RZ ;  /* 0x000000051c057210 */ /* 0x000fe40007f3e0ff */
[----:B------:R-:W-:Y:S02]  /*2120*/  IADD3 R4, P2, PT, R29, R4, RZ ;  /* 0x000000041d047210 */ /* 0x000fe40007f5e0ff */
[----:B----4-:R-:W-:Y:S02]  /*2130*/  IADD3 R9, P3, PT, R12, R9, RZ ;  /* 0x000000090c097210 */ /* 0x010fe40007f7e0ff */
[----:B------:R-:W-:Y:S02]  /*2140*/  IADD3 R8, P4, PT, R13, R8, RZ ;  /* 0x000000080d087210 */ /* 0x000fe40007f9e0ff */
[----:B------:R-:W-:-:S02]  /*2150*/  LEA.HI.X.SX32 R45, R28, R45, 0x1, P1 ;  /* 0x0000002d1c2d7211 */ /* 0x000fc400008f0eff */
[----:B------:R-:W-:Y:S02]  /*2160*/  LEA.HI.X.SX32 R44, R29, R44, 0x1, P2 ;  /* 0x0000002c1d2c7211 */ /* 0x000fe400010f0eff */
[----:B------:R-:W-:Y:S02]  /*2170*/  LEA.HI.X.SX32 R41, R12, R41, 0x1, P3 ;  /* 0x000000290c297211 */ /* 0x000fe400018f0eff */
[----:B------:R-:W-:Y:S02]  /*2180*/  LEA.HI.X.SX32 R40, R13, R40, 0x1, P4 ;  /* 0x000000280d287211 */ /* 0x000fe400020f0eff */
[----:B------:R-:W-:Y:S02]  /*2190*/  IADD3 R10, P1, PT, R14, R10, RZ ;  /* 0x0000000a0e0a7210 */ /* 0x000fe40007f3e0ff */
[----:B------:R-:W-:Y:S02]  /*21a0*/  IADD3 R11, P2, PT, R15, R11, RZ ;  /* 0x0000000b0f0b7210 */ /* 0x000fe40007f5e0ff */
[----:B-----5:R-:W-:-:S02]  /*21b0*/  IADD3 R19, P3, PT, R20, R19, RZ ;  /* 0x0000001314137210 */ /* 0x020fc40007f7e0ff */
[----:B------:R-:W-:Y:S02]  /*21c0*/  IADD3 R16, P4, PT, R21, R16, RZ ;  /* 0x0000001015107210 */ /* 0x000fe40007f9e0ff */
[----:B------:R-:W-:Y:S02]  /*21d0*/  IADD3 R33, P5, PT, R22, R33, RZ ;  /* 0x0000002116217210 */ /* 0x000fe40007fbe0ff */
[----:B------:R-:W-:Y:S02]  /*21e0*/  IADD3 R18, P6, PT, R23, R18, RZ ;  /* 0x0000001217127210 */ /* 0x000fe40007fde0ff */
[----:B------:R-:W-:Y:S02]  /*21f0*/  LEA.HI.X.SX32 R39, R14, R39, 0x1, P1 ;  /* 0x000000270e277211 */ /* 0x000fe400008f0eff */
[----:B------:R-:W-:Y:S02]  /*2200*/  LEA.HI.X.SX32 R38, R15, R38, 0x1, P2 ;  /* 0x000000260f267211 */ /* 0x000fe400010f0eff */
[----:B------:R-:W-:-:S02]  /*2210*/  LEA.HI.X.SX32 R37, R20, R37, 0x1, P3 ;  /* 0x0000002514257211 */ /* 0x000fc400018f0eff */
[----:B------:R-:W-:Y:S02]  /*2220*/  LEA.HI.X.SX32 R36, R21, R36, 0x1, P4 ;  /* 0x0000002415247211 */ /* 0x000fe400020f0eff */
[----:B------:R-:W-:Y:S02]  /*2230*/  LEA.HI.X.SX32 R35, R22, R35, 0x1, P5 ;  /* 0x0000002316237211 */ /* 0x000fe400028f0eff */
[----:B------:R-:W-:Y:S01]  /*2240*/  LEA.HI.X.SX32 R34, R23, R34, 0x1, P6 ;  /* 0x0000002217227211 */ /* 0x000fe200030f0eff */
[----:B------:R-:W-:Y:S06]  /*2250*/  @!P0 BRA `(.L_x_8000) ;  /* 0xfffffffc00348947 */ /* 0x000fec000383ffff */
[----:B------:R-:W-:Y:S05]  /*2260*/  BSYNC.RECONVERGENT B1 ;  /* 0x0000000000017941 */ /* 0x000fea0003800200 */
.L_x_7999:
[----:B------:R-:W-:Y:S05]  /*2270*/  BSYNC.RECONVERGENT B0 ;  /* 0x0000000000007941 */ /* 0x000fea0003800200 */
.L_x_7998:
        /* <DEDUP_REMOVED lines=23> */
.L_x_8002:
[----:B------:R-:W-:Y:S05]  /*23f0*/  BSYNC.RECONVERGENT B0 ;  /* 0x0000000000007941 */ /* 0x000fea0003800200 */
.L_x_8001:
[----:B------:R-:W-:Y:S04]  /*2400*/  BSSY.RECONVERGENT B0, `(.L_x_8003) ;  /* 0x000002a000007945 */ /* 0x000fe80003800200 */
[----:B------:R-:W-:Y:S05]  /*2410*/  @P0 BRA `(.L_x_8004) ;  /* 0x0000000000a00947 */ /* 0x000fea0003800000 */
[----:B------:R-:W-:Y:S01]  /*2420*/  IMAD.IADD R53, R53, 0x1, R32 ;  /* 0x0000000135357824 */ /* 0x000fe200078e0220 */
[----:B-----5:R-:W-:Y:S02]  /*2430*/  IADD3 R51, P1, PT, R24, R51, RZ ;  /* 0x0000003318337210 */ /* 0x020fe40007f3e0ff */
[----:B------:R-:W-:Y:S02]  /*2440*/  IADD3 R49, P2, PT, R25, R49, RZ ;  /* 0x0000003119317210 */ /* 0x000fe40007f5e0ff */
[----:B------:R-:W-:Y:S02]  /*2450*/  ISETP.GE.U32.AND P0, PT, R53, R62, PT ;  /* 0x0000003e3500720c */ /* 0x000fe40003f06070 */
[----:B------:R-:W-:Y:S02]  /*2460*/  IADD3 R3, P3, PT, R26, R3, RZ ;  /* 0x000000031a037210 */ /* 0x000fe40007f7e0ff */
[----:B------:R-:W-:Y:S02]  /*2470*/  IADD3 R0, P4, PT, R27, R0, RZ ;  /* 0x000000001b007210 */ /* 0x000fe40007f9e0ff */
[----:B------:R-:W-:-:S02]  /*2480*/  LEA.HI.X.SX32 R50, R24, R50, 0x1, P1 ;  /* 0x0000003218327211 */ /* 0x000fc400008f0eff */
[----:B------:R-:W-:Y:S02]  /*2490*/  LEA.HI.X.SX32 R48, R25, R48, 0x1, P2 ;  /* 0x0000003019307211 */ /* 0x000fe400010f0eff */
[----:B------:R-:W-:Y:S02]  /*24a0*/  LEA.HI.X.SX32 R47, R26, R47, 0x1, P3 ;  /* 0x0000002f1a2f7211 */ /* 0x000fe400018f0eff */
[----:B------:R-:W-:Y:S01]  /*24b0*/  LEA.HI.X.SX32 R46, R27, R46, 0x1, P4 ;  /* 0x0000002e1b2e7211 */ /* 0x000fe200020f0eff */
[----:B------:R-:W-:Y:S06]  /*24c0*/  @P0 BRA `(.L_x_8004) ;  /* 0x0000000000740947 */ /* 0x000fec0003800000 */
[----:B------:R-:W-:Y:S02]  /*24d0*/  IADD3 R25, PT, PT, R53, R32, RZ ;  /* 0x0000002035197210 */ /* 0x000fe40007ffe0ff */
[----:B------:R-:W-:Y:S02]  /*24e0*/  IADD3 R5, P1, PT, R28, R5, RZ ;  /* 0x000000051c057210 */ /* 0x000fe40007f3e0ff */
[----:B------:R-:W-:Y:S02]  /*24f0*/  ISETP.GE.U32.AND P0, PT, R25, R62, PT ;  /* 0x0000003e1900720c */ /* 0x000fe40003f06070 */
[----:B------:R-:W-:Y:S02]  /*2500*/  IADD3 R4, P2, PT, R29, R4, RZ ;  /* 0x000000041d047210 */ /* 0x000fe40007f5e0ff */
[----:B------:R-:W-:Y:S02]  /*2510*/  IADD3 R7, P3, PT, R30, R7, RZ ;  /* 0x000000071e077210 */ /* 0x000fe40007f7e0ff */
[----:B------:R-:W-:-:S02]  /*2520*/  IADD3 R6, P4, PT, R31, R6, RZ ;  /* 0x000000061f067210 */ /* 0x000fc40007f9e0ff */
[----:B------:R-:W-:Y:S02]  /*2530*/  LEA.HI.X.SX32 R45, R28, R45, 0x1, P1 ;  /* 0x0000002d1c2d7211 */ /* 0x000fe400008f0eff */
[----:B------:R-:W-:Y:S02]  /*2540*/  LEA.HI.X.SX32 R44, R29, R44, 0x1, P2 ;  /* 0x0000002c1d2c7211 */ /* 0x000fe400010f0eff */
[----:B------:R-:W-:Y:S02]  /*2550*/  LEA.HI.X.SX32 R43, R30, R43, 0x1, P3 ;  /* 0x0000002b1e2b7211 */ /* 0x000fe400018f0eff */
[----:B------:R-:W-:Y:S01]  /*2560*/  LEA.HI.X.SX32 R42, R31, R42, 0x1, P4 ;  /* 0x0000002a1f2a7211 */ /* 0x000fe200020f0eff */
[----:B------:R-:W-:Y:S06]  /*2570*/  @P0 BRA `(.L_x_8004) ;  /* 0x0000000000480947 */ /* 0x000fec0003800000 */
[----:B------:R-:W-:Y:S01]  /*2580*/  IMAD.IADD R25, R25, 0x1, R32 ;  /* 0x0000000119197824 */ /* 0x000fe200078e0220 */
[C---:B------:R-:W-:Y:S02]  /*2590*/  IADD3 R9, P1, PT, R12.reuse, R9, RZ ;  /* 0x000000090c097210 */ /* 0x040fe40007f3e0ff */
[----:B------:R-:W-:Y:S02]  /*25a0*/  IADD3 R8, P2, PT, R13, R8, RZ ;  /* 0x000000080d087210 */ /* 0x000fe40007f5e0ff */
[----:B------:R-:W-:Y:S02]  /*25b0*/  ISETP.GE.U32.AND P0, PT, R25, R62, PT ;  /* 0x0000003e1900720c */ /* 0x000fe40003f06070 */
[----:B------:R-:W-:Y:S02]  /*25c0*/  LEA.HI.X.SX32 R41, R12, R41, 0x1, P1 ;  /* 0x000000290c297211 */ /* 0x000fe400008f0eff */
[----:B------:R-:W-:Y:S02]  /*25d0*/  LEA.HI.X.SX32 R40, R13, R40, 0x1, P2 ;  /* 0x000000280d287211 */ /* 0x000fe400010f0eff */
[----:B------:R-:W-:-:S02]  /*25e0*/  IADD3 R10, P1, PT, R14, R10, RZ ;  /* 0x0000000a0e0a7210 */ /* 0x000fc40007f3e0ff */
[C---:B------:R-:W-:Y:S02]  /*25f0*/  IADD3 R11, P2, PT, R15.reuse, R11, RZ ;  /* 0x0000000b0f0b7210 */ /* 0x040fe40007f5e0ff */
[----:B------:R-:W-:Y:S02]  /*2600*/  LEA.HI.X.SX32 R39, R14, R39, 0x1, P1 ;  /* 0x000000270e277211 */ /* 0x000fe400008f0eff */
[----:B------:R-:W-:Y:S02]  /*2610*/  LEA.HI.X.SX32 R38, R15, R38, 0x1, P2 ;  /* 0x000000260f267211 */ /* 0x000fe400010f0eff */
[----:B------:R-:W-:Y:S02]  /*2620*/  @!P0 IADD3 R19, P3, PT, R20, R19, RZ ;  /* 0x0000001314138210 */ /* 0x000fe40007f7e0ff */
[----:B------:R-:W-:Y:S02]  /*2630*/  @!P0 IADD3 R16, P4, PT, R21, R16, RZ ;  /* 0x0000001015108210 */ /* 0x000fe40007f9e0ff */
[----:B------:R-:W-:-:S02]  /*2640*/  @!P0 IADD3 R33, P5, PT, R22, R33, RZ ;  /* 0x0000002116218210 */ /* 0x000fc40007fbe0ff */
[----:B------:R-:W-:Y:S02]  /*2650*/  @!P0 IADD3 R18, P6, PT, R23, R18, RZ ;  /* 0x0000001217128210 */ /* 0x000fe40007fde0ff */
[----:B------:R-:W-:Y:S02]  /*2660*/  @!P0 LEA.HI.X.SX32 R37, R20, R37, 0x1, P3 ;  /* 0x0000002514258211 */ /* 0x000fe400018f0eff */
[----:B------:R-:W-:Y:S02]  /*2670*/  @!P0 LEA.HI.X.SX32 R36, R21, R36, 0x1, P4 ;  /* 0x0000002415248211 */ /* 0x000fe400020f0eff */
[----:B------:R-:W-:Y:S02]  /*2680*/  @!P0 LEA.HI.X.SX32 R35, R22, R35, 0x1, P5 ;  /* 0x0000002316238211 */ /* 0x000fe400028f0eff */
[----:B------:R-:W-:-:S07]  /*2690*/  @!P0 LEA.HI.X.SX32 R34, R23, R34, 0x1, P6 ;  /* 0x0000002217228211 */ /* 0x000fce00030f0eff */
.L_x_8004:
[----:B------:R-:W-:Y:S05]  /*26a0*/  BSYNC.RECONVERGENT B0 ;  /* 0x0000000000007941 */ /* 0x000fea0003800200 */
.L_x_8003:
        /* <DEDUP_REMOVED lines=17> */
.L_x_7997:
        /* <DEDUP_REMOVED lines=68> */
.L_x_8008:
[----:B------:R-:W-:Y:S01]  /*2c00*/  IMAD R12, R0, R53, RZ ;  /* 0x00000035000c7224 */ /* 0x000fe200078e02ff */
[----:B------:R-:W-:-:S04]  /*2c10*/  IADD3 R53, PT, PT, R53, R50, RZ ;  /* 0x0000003235357210 */ /* 0x000fc80007ffe0ff */
[----:B------:R-:W-:Y:S01]  /*2c20*/  SHF.R.U32.HI R25, RZ, 0x2, R12 ;  /* 0x00000002ff197819 */ /* 0x000fe2000001160c */
[----:B------:R-:W-:Y:S02]  /*2c30*/  IMAD R12, R0, R53, RZ ;  /* 0x00000035000c7224 */ /* 0x000fe400078e02ff */
[----:B------:R-:W-:Y:S02]  /*2c40*/  IMAD.IADD R53, R53, 0x1, R50 ;  /* 0x0000000135357824 */ /* 0x000fe400078e0232 */
[----:B------:R-:W-:Y:S01]  /*2c50*/  IMAD.WIDE.U32 R24, R25, 0x10, R54 ;  /* 0x0000001019187825 */ /* 0x000fe200078e0036 */
[----:B------:R-:W-:-:S03]  /*2c60*/  SHF.R.U32.HI R29, RZ, 0x2, R12 ;  /* 0x00000002ff1d7819 */ /* 0x000fc6000001160c */
[C---:B------:R-:W-:Y:S01]  /*2c70*/  IMAD R12, R0.reuse, R53, RZ ;  /* 0x00000035000c7224 */ /* 0x040fe200078e02ff */
        /* <DEDUP_REMOVED lines=48> */
.L_x_8007:
[----:B------:R-:W-:Y:S05]  /*2f80*/  BSYNC.RECONVERGENT B0 ;  /* 0x0000000000007941 */ /* 0x000fea0003800200 */
.L_x_8006:
        /* <DEDUP_REMOVED lines=27> */
.L_x_8010:
[----:B------:R-:W-:Y:S05]  /*3140*/  BSYNC.RECONVERGENT B0 ;  /* 0x0000000000007941 */ /* 0x000fea0003800200 */
.L_x_8009:
        /* <DEDUP_REMOVED lines=42> */
.L_x_8012:
[----:B------:R-:W-:Y:S05]  /*33f0*/  BSYNC.RECONVERGENT B0 ;  /* 0x0000000000007941 */ /* 0x000fea0003800200 */
.L_x_8011:
        /* <DEDUP_REMOVED lines=17> */
.L_x_8005:
[----:B------:R-:W0:Y:S01]  /*3510*/  LDCU UR4, c[0x0][0x39c] ;  /* 0x00007380ff0477ac */ /* 0x000e220008000800 */
[----:B------:R-:W1:Y:S01]  /*3520*/  LDC R0, c[0x0][0x388] ;  /* 0x0000e200ff007b82 */ /* 0x000e620000000800 */
[----:B------:R-:W-:Y:S01]  /*3530*/  BSSY.RECONVERGENT B0, `(.L_x_8013) ;  /* 0x000047f000007945 */ /* 0x000fe20003800200 */
[----:B------:R-:W-:-:S06]  /*3540*/  IMAD.MOV.U32 R55, RZ, RZ, R53 ;  /* 0x000000ffff377224 */ /* 0x000fcc00078e0035 */
        /* <DEDUP_REMOVED lines=70> */
.L_x_8020:
[----:B------:R-:W0:Y:S01]  /*39b0*/  LDCU UR4, c[0x0][0x39c] ;  /* 0x00007380ff0477ac */ /* 0x000e220008000800 */
        /* <DEDUP_REMOVED lines=312> */
.L_x_8016:
[----:B------:R-:W-:-:S04]  /*4d40*/  LOP3.LUT R33, R24, 0xfffffff0, RZ, 0xc0, !PT ;  /* 0xfffffff018217812 */ /* 0x000fc800078ec0ff */
[----:B------:R-:W-:-:S04]  /*4d50*/  IADD3 R32, P1, PT, R33, R64, RZ ;  /* 0x0000004021207210 */ /* 0x000fc80007f3e0ff */
[----:B------:R-:W-:-:S06]  /*4d60*/  IADD3.X R33, PT, PT, RZ, R65, RZ, P1, !PT ;  /* 0x00000041ff217210 */ /* 0x000fcc0000ffe4ff */
[----:B------:R-:W5:Y:S01]  /*4d70*/  LDG.E.128 R32, desc[UR36][R32.64] ;  /* 0x0000002420207981 */ /* 0x000f62000c1e1d00 */
[----:B------:R-:W-:Y:S01]  /*4d80*/  MOV R22, RZ ;  /* 0x000000ff00167202 */ /* 0x000fe20000000f00 */
[----:B0-----:R-:W-:-:S04]  /*4d90*/  VIADD R23, R55, UR4 ;  /* 0x0000000437177c36 */ /* 0x001fc80008000000 */
        /* <DEDUP_REMOVED lines=235> */
.L_x_8017:
        /* <DEDUP_REMOVED lines=241> */
.L_x_8018:
        /* <DEDUP_REMOVED lines=241> */
.L_x_8019:
[----:B------:R-:W-:-:S04]  /*7a70*/  LOP3.LUT R21, R60, 0xfffffff0, RZ, 0xc0, !PT ;  /* 0xfffffff03c157812 */ /* 0x000fc800078ec0ff */
[----:B------:R-:W-:-:S05]  /*7a80*/  IADD3 R20, P1, PT, R21, R64, RZ ;  /* 0x0000004015147210 */ /* 0x000fca0007f3e0ff */
[----:B------:R-:W-:-:S06]  /*7a90*/  IMAD.X R21, RZ, RZ, R65, P1 ;  /* 0x000000ffff157224 */ /* 0x000fcc00008e0641 */
[----:B------:R-:W5:Y:S02]  /*7aa0*/  LDG.E.128 R20, desc[UR36][R20.64] ;  /* 0x0000002414147981 */ /* 0x000f64000c1e1d00 */
.L_x_8015:
[----:B------:R-:W1:Y:S01]  /*7ab0*/  LDCU UR5, c[0x0][0x394] ;  /* 0x00007280ff0577ac */ /* 0x000e620008000800 */
[----:B0-----:R-:W-:Y:S02]  /*7ac0*/  MOV R60, UR4 ;  /* 0x00000004003c7c02 */ /* 0x001fe40008000f00 */
[----:B-----5:R-:W-:Y:S02]  /*7ad0*/  IADD3 R54, P6, PT, R32, R54, RZ ;  /* 0x0000003620367210 */ /* 0x020fe40007fde0ff */
[----:B------:R-:W-:Y:S01]  /*7ae0*/  IADD3 R52, P5, PT, R33, R52, RZ ;  /* 0x0000003421347210 */ /* 0x000fe20007fbe0ff */
[----:B------:R-:W-:Y:S01]  /*7af0*/  IMAD R55, R60, 0x4, R55 ;  /* 0x000000043c377824 */ /* 0x000fe200078e0237 */
[----:B------:R-:W-:Y:S02]  /*7b00*/  LEA.HI.X.SX32 R53, R32, R53, 0x1, P6 ;  /* 0x0000003520357211 */ /* 0x000fe400030f0eff */
[----:B------:R-:W-:Y:S01]  /*7b10*/  IADD3 R50, P2, PT, R34, R50, RZ ;  /* 0x0000003222327210 */ /* 0x000fe20007f5e0ff */
[----:B------:R-:W-:Y:S01]  /*7b20*/  IMAD R61, R60, 0x3, R55 ;  /* 0x000000033c3d7824 */ /* 0x000fe200078e0237 */
[----:B------:R-:W-:-:S02]  /*7b30*/  IADD3 R18, P4, PT, R35, R18, RZ ;  /* 0x0000001223127210 */ /* 0x000fc40007f9e0ff */
[----:B------:R-:W-:Y:S02]  /*7b40*/  IADD3 R19, P3, PT, R28, R19, RZ ;  /* 0x000000131c137210 */ /* 0x000fe40007f7e0ff */
[----:B------:R-:W-:Y:S02]  /*7b50*/  IADD3 R16, P6, PT, R29, R16, RZ ;  /* 0x000000101d107210 */ /* 0x000fe40007fde0ff */
[----:B------:R-:W-:Y:S02]  /*7b60*/  LEA.HI.X.SX32 R51, R33, R51, 0x1, P5 ;  /* 0x0000003321337211 */ /* 0x000fe400028f0eff */
[----:B-1----:R-:W-:Y:S02]  /*7b70*/  MOV R62, UR5 ;  /* 0x00000005003e7c02 */ /* 0x002fe40008000f00 */
[----:B------:R-:W-:Y:S02]  /*7b80*/  LEA.HI.X.SX32 R49, R34, R49, 0x1, P2 ;  /* 0x0000003122317211 */ /* 0x000fe400010f0eff */
[----:B------:R-:W-:-:S02]  /*7b90*/  ISETP.GE.U32.AND P1, PT, R61, R62, PT ;  /* 0x0000003e3d00720c */ /* 0x000fc40003f26070 */
[----:B------:R-:W-:Y:S02]  /*7ba0*/  LEA.HI.X.SX32 R48, R35, R48, 0x1, P4 ;  /* 0x0000003023307211 */ /* 0x000fe400020f0eff */
[----:B------:R-:W-:Y:S02]  /*7bb0*/  LEA.HI.X.SX32 R47, R28, R47, 0x1, P3 ;  /* 0x0000002f1c2f7211 */ /* 0x000fe400018f0eff */
[----:B------:R-:W-:Y:S02]  /*7bc0*/  LEA.HI.X.SX32 R46, R29, R46, 0x1, P6 ;  /* 0x0000002e1d2e7211 */ /* 0x000fe400030f0eff */
        /* <DEDUP_REMOVED lines=9> */
[----:B------:R-:W-:Y:S02]  /*7c60*/  LEA.HI.X.SX32 R41, R26, R41, 0x1, P6 ;  /* 0x000000291a297211 */ /* 0x000fe400030f0eff */
        /* <DEDUP_REMOVED lines=9> */
[----:B------:R-:W-:Y:S01]  /*7d00*/  LEA.HI.X.SX32 R36, R23, R36, 0x1, P6 ;  /* 0x0000002417247211 */ /* 0x000fe200030f0eff */
[----:B------:R-:W-:Y:S06]  /*7d10*/  @!P1 BRA `(.L_x_8020) ;  /* 0xffffffbc00249947 */ /* 0x000fec000383ffff */
.L_x_8014:
[----:B------:R-:W-:Y:S05]  /*7d20*/  BSYNC.RECONVERGENT B0 ;  /* 0x0000000000007941 */ /* 0x000fea0003800200 */
.L_x_8013:
        /* <DEDUP_REMOVED lines=284> */
.L_x_8024:
[----:B------:R-:W-:Y:S02]  /*8ef0*/  SHF.R.U32.HI R32, RZ, 0x4, R32 ;  /* 0x00000004ff207819 */ /* 0x000fe40000011620 */
[----:B------:R-:W-:-:S07]  /*8f00*/  MOV R33, RZ ;  /* 0x000000ff00217202 */ /* 0x000fce0000000f00 */
.L_x_8023:
        /* <DEDUP_REMOVED lines=284> */
.L_x_8026:
[----:B------:R-:W-:Y:S01]  /*a0d0*/  SHF.R.U32.HI R30, RZ, 0x4, R30 ;  /* 0x00000004ff1e7819 */ /* 0x000fe2000001161e */
[----:B------:R-:W-:-:S07]  /*a0e0*/  IMAD.MOV.U32 R31, RZ, RZ, RZ ;  /* 0x000000ffff1f7224 */ /* 0x000fce00078e00ff */
.L_x_8025:
        /* <DEDUP_REMOVED lines=281> */
.L_x_8028:
[----:B------:R-:W-:Y:S01]  /*b280*/  SHF.R.U32.HI R26, RZ, 0x4, R26 ;  /* 0x00000004ff1a7819 */ /* 0x000fe2000001161a */
[----:B------:R-:W-:-:S07]  /*b290*/  IMAD.MOV.U32 R27, RZ, RZ, RZ ;  /* 0x000000ffff1b7224 */ /* 0x000fce00078e00ff */
.L_x_8027:
        /* <DEDUP_REMOVED lines=281> */
.L_x_8030:
[----:B------:R-:W-:Y:S01]  /*c430*/  SHF.R.U32.HI R20, RZ, 0x4, R20 ;  /* 0x00000004ff147819 */ /* 0x000fe20000011614 */
[----:B------:R-:W-:-:S07]  /*c440*/  IMAD.MOV.U32 R21, RZ, RZ, RZ ;  /* 0x000000ffff157224 */ /* 0x000fce00078e00ff */
.L_x_8029:
[----:B------:R-:W-:-:S04]  /*c450*/  LEA R22, P0, R20, R63, 0x4 ;  /* 0x0000003f14167211 */ /* 0x000fc800078020ff */
[----:B------:R-:W-:-:S06]  /*c460*/  LEA.HI.X R23, R20, R56, R21, 0x4, P0 ;  /* 0x0000003814177211 */ /* 0x000fcc00000f2415 */
[----:B------:R-:W5:Y:S03]  /*c470*/  LDG.E.128 R20, desc[UR36][R22.64] ;  /* 0x0000002416147981 */ /* 0x000f66000c1e1d00 */
.L_x_8022:
[----:B------:R-:W-:Y:S05]  /*c480*/  BSYNC.RECONVERGENT B0 ;  /* 0x0000000000007941 */ /* 0x000fea0003800200 */
.L_x_8021:
[----:B------:R-:W-:Y:S01]  /*c490*/  ISETP.GE.U32.AND P0, PT, R55, R62, PT ;  /* 0x0000003e3700720c */ /* 0x000fe20003f06070 */
[----:B------:R-:W-:-:S12]  /*c4a0*/  BSSY.RECONVERGENT B0, `(.L_x_8031) ;  /* 0x000002a000007945 */ /* 0x000fd80003800200 */
[----:B------:R-:W-:Y:S05]  /*c4b0*/  @P0 BRA `(.L_x_8032) ;  /* 0x0000000000a00947 */ /* 0x000fea0003800000 */
[----:B------:R-:W-:Y:S02]  /*c4c0*/  IADD3 R13, PT, PT, R55, R60, RZ ;  /* 0x0000003c370d7210 */ /* 0x000fe40007ffe0ff */
[----:B-----5:R-:W-:Y:S02]  /*c4d0*/  IADD3 R54, P1, PT, R32, R54, RZ ;  /* 0x0000003620367210 */ /* 0x020fe40007f3e0ff */
        /* <DEDUP_REMOVED lines=10> */
[----:B------:R-:W-:Y:S02]  /*c580*/  IADD3 R19, P1, PT, R28, R19, RZ ;  /* 0x000000131c137210 */ /* 0x000fe40007f3e0ff */
        /* <DEDUP_REMOVED lines=10> */
[C---:B------:R-:W-:Y:S02]  /*c630*/  IADD3 R9, P1, PT, R24.reuse, R9, RZ ;  /* 0x0000000918097210 */ /* 0x040fe40007f3e0ff */
[----:B------:R-:W-:Y:S02]  /*c640*/  ISETP.GE.U32.AND P0, PT, R13, R62, PT ;  /* 0x0000003e0d00720c */ /* 0x000fe40003f06070 */
[C---:B------:R-:W-:Y:S02]  /*c650*/  IADD3 R8, P2, PT, R25.reuse, R8, RZ ;  /* 0x0000000819087210 */ /* 0x040fe40007f5e0ff */
[----:B------:R-:W-:Y:S02]  /*c660*/  LEA.HI.X.SX32 R43, R24, R43, 0x1, P1 ;  /* 0x0000002b182b7211 */ /* 0x000fe400008f0eff */
[----:B------:R-:W-:-:S02]  /*c670*/  LEA.HI.X.SX32 R42, R25, R42, 0x1, P2 ;  /* 0x0000002a192a7211 */ /* 0x000fc400010f0eff */
[C---:B------:R-:W-:Y:S02]  /*c680*/  IADD3 R7, P1, PT, R26.reuse, R7, RZ ;  /* 0x000000071a077210 */ /* 0x040fe40007f3e0ff */
[----:B------:R-:W-:Y:S02]  /*c690*/  IADD3 R6, P2, PT, R27, R6, RZ ;  /* 0x000000061b067210 */ /* 0x000fe40007f5e0ff */
[----:B------:R-:W-:Y:S02]  /*c6a0*/  LEA.HI.X.SX32 R41, R26, R41, 0x1, P1 ;  /* 0x000000291a297211 */ /* 0x000fe400008f0eff */
[----:B------:R-:W-:Y:S02]  /*c6b0*/  @!P0 IADD3 R5, P3, PT, R20, R5, RZ ;  /* 0x0000000514058210 */ /* 0x000fe40007f7e0ff */
[----:B------:R-:W-:Y:S02]  /*c6c0*/  @!P0 IADD3 R4, P4, PT, R21, R4, RZ ;  /* 0x0000000415048210 */ /* 0x000fe40007f9e0ff */
[----:B------:R-:W-:-:S02]  /*c6d0*/  @!P0 IADD3 R3, P5, PT, R22, R3, RZ ;  /* 0x0000000316038210 */ /* 0x000fc40007fbe0ff */
[----:B------:R-:W-:Y:S02]  /*c6e0*/  @!P0 IADD3 R0, P6, PT, R23, R0, RZ ;  /* 0x0000000017008210 */ /* 0x000fe40007fde0ff */
[----:B------:R-:W-:Y:S02]  /*c6f0*/  LEA.HI.X.SX32 R40, R27, R40, 0x1, P2 ;  /* 0x000000281b287211 */ /* 0x000fe400010f0eff */
[----:B------:R-:W-:Y:S02]  /*c700*/  @!P0 LEA.HI.X.SX32 R39, R20, R39, 0x1, P3 ;  /* 0x0000002714278211 */ /* 0x000fe400018f0eff */
[----:B------:R-:W-:Y:S02]  /*c710*/  @!P0 LEA.HI.X.SX32 R38, R21, R38, 0x1, P4 ;  /* 0x0000002615268211 */ /* 0x000fe400020f0eff */
[----:B------:R-:W-:Y:S02]  /*c720*/  @!P0 LEA.HI.X.SX32 R37, R22, R37, 0x1, P5 ;  /* 0x0000002516258211 */ /* 0x000fe400028f0eff */
[----:B------:R-:W-:-:S07]  /*c730*/  @!P0 LEA.HI.X.SX32 R36, R23, R36, 0x1, P6 ;  /* 0x0000002417248211 */ /* 0x000fce00030f0eff */
.L_x_8032:
[----:B------:R-:W-:Y:S05]  /*c740*/  BSYNC.RECONVERGENT B0 ;  /* 0x0000000000007941 */ /* 0x000fea0003800200 */
.L_x_8031:
        /* <DEDUP_REMOVED lines=15> */
[----:B------:R-:W-:-:S07]  /*c840*/  IADD3.X R27, PT, PT, R27, R36, RZ, P3, !PT ;  /* 0x000000241b1b7210 */ /* 0x000fce0001ffe4ff */
.L_x_7985:
[----:B------:R-:W-:Y:S05]  /*c850*/  BSYNC.RECONVERGENT B6 ;  /* 0x0000000000067941 */ /* 0x000fea0003800200 */
.L_x_7984:
[----:B------:R-:W1:Y:S02]  /*c860*/  LDCU UR4, c[0x0][0x3ac] ;  /* 0x00007580ff0477ac */ /* 0x000e640008000800 */
[----:B-1----:R-:W-:-:S09]  /*c870*/  UISETP.NE.AND UP0, UPT, UR4, URZ, UPT ;  /* 0x000000ff0400728c */ /* 0x002fd2000bf05270 */
[----:B------:R-:W-:Y:S05]  /*c880*/  BRA.U !UP0, `(.L_x_8033) ;  /* 0x0000000108c47547 */ /* 0x000fea000b800000 */
[----:B------:R-:W1:Y:S01]  /*c890*/  S2R R4, SR_CgaCtaId ;  /* 0x0000000000047919 */ /* 0x000e620000008800 */
[----:B------:R-:W2:Y:S01]  /*c8a0*/  LDC R12, c[0x0][0x360] ;  /* 0x0000d800ff0c7b82 */ /* 0x000ea20000000800 */
[----:B------:R-:W-:Y:S01]  /*c8b0*/  MOV R0, 0x400 ;  /* 0x0000040000007802 */ /* 0x000fe20000000f00 */
[----:B------:R-:W-:Y:S01]  /*c8c0*/  IMAD.MOV.U32 R30, RZ, RZ, R24 ;  /* 0x000000ffff1e7224 */ /* 0x000fe200078e0018 */
[----:B------:R-:W-:Y:S01]  /*c8d0*/  MOV R31, R25 ;  /* 0x00000019001f7202 */ /* 0x000fe20000000f00 */
[----:B------:R-:W-:Y:S01]  /*c8e0*/  IMAD.MOV.U32 R32, RZ, RZ, R22 ;  /* 0x000000ffff207224 */ /* 0x000fe200078e0016 */
[----:B------:R-:W-:Y:S01]  /*c8f0*/  MOV R34, R26 ;  /* 0x0000001a00227202 */ /* 0x000fe20000000f00 */
[----:B------:R-:W-:Y:S02]  /*c900*/  VIADD R3, R0, 0x10 ;  /* 0x0000001000037836 */ /* 0x000fe40000000000 */
[----:B------:R-:W3:Y:S01]  /*c910*/  LDC R14, c[0x0][0x364] ;  /* 0x0000d900ff0e7b82 */ /* 0x000ee20000000800 */
[----:B------:R-:W-:-:S02]  /*c920*/  IMAD.MOV.U32 R35, RZ, RZ, R27 ;  /* 0x000000ffff237224 */ /* 0x000fc400078e001b */
        /* <DEDUP_REMOVED lines=8> */
.L_x_8036:
        /* <DEDUP_REMOVED lines=11> */
[----:B------:R-:W2:Y:S04]  /*ca60*/  LDS.128 R8, [R0+0x10] ;  /* 0x0000100000087984 */ /* 0x000ea80000000c00 */
[----:B------:R-:W3:Y:S01]  /*ca70*/  LDS.128 R4, [R0] ;  /* 0x0000000000047984 */ /* 0x000ee20000000c00 */
[----:B--2---:R-:W-:Y:S02]  /*ca80*/  IADD3 R26, P4, PT, R10, R26, RZ ;  /* 0x0000001a0a1a7210 */ /* 0x004fe40007f9e0ff */
[----:B------:R-:W-:Y:S02]  /*ca90*/  IADD3 R22, P3, PT, R8, R22, RZ ;  /* 0x0000001608167210 */ /* 0x000fe40007f7e0ff */
[----:B---3--:R-:W-:Y:S02]  /*caa0*/  IADD3 R24, P2, PT, R6, R24, RZ ;  /* 0x0000001806187210 */ /* 0x008fe40007f5e0ff */
[----:B-1----:R-:W-:Y:S01]  /*cab0*/  IADD3 R28, P0, PT, R4, R28, RZ ;  /* 0x0000001c041c7210 */ /* 0x002fe20007f1e0ff */
[----:B------:R-:W-:Y:S01]  /*cac0*/  IMAD.X R33, R9, 0x1, R33, P3 ;  /* 0x0000000109217824 */ /* 0x000fe200018e0621 */
[----:B------:R-:W-:Y:S01]  /*cad0*/  IADD3.X R27, PT, PT, R11, R27, RZ, P4, !PT ;  /* 0x0000001b0b1b7210 */ /* 0x000fe200027fe4ff */
[----:B------:R-:W-:Y:S01]  /*cae0*/  IMAD.MOV.U32 R30, RZ, RZ, R24 ;  /* 0x000000ffff1e7224 */ /* 0x000fe200078e0018 */
[----:B------:R-:W-:Y:S01]  /*caf0*/  IADD3.X R25, PT, PT, R7, R25, RZ, P2, !PT ;  /* 0x0000001907197210 */ /* 0x000fe200017fe4ff */
[----:B------:R-:W-:Y:S01]  /*cb00*/  IMAD.X R29, R5, 0x1, R29, P0 ;  /* 0x00000001051d7824 */ /* 0x000fe200000e061d */
[----:B------:R-:W-:Y:S01]  /*cb10*/  MOV R34, R26 ;  /* 0x0000001a00227202 */ /* 0x000fe20000000f00 */
[----:B------:R-:W-:Y:S01]  /*cb20*/  IMAD.MOV.U32 R32, RZ, RZ, R22 ;  /* 0x000000ffff207224 */ /* 0x000fe200078e0016 */
[----:B------:R-:W-:Y:S01]  /*cb30*/  MOV R31, R25 ;  /* 0x00000019001f7202 */ /* 0x000fe20000000f00 */
[----:B------:R-:W-:-:S04]  /*cb40*/  IMAD.MOV.U32 R35, RZ, RZ, R27 ;  /* 0x000000ffff237224 */ /* 0x000fc800078e001b */
[----:B------:R2:W-:Y:S04]  /*cb50*/  STS.128 [R13], R28 ;  /* 0x0000001c0d007388 */ /* 0x0005e80000000c00 */
[----:B------:R2:W-:Y:S02]  /*cb60*/  STS.128 [R13+0x10], R32 ;  /* 0x000010200d007388 */ /* 0x0005e40000000c00 */
.L_x_8035:
[----:B------:R-:W-:Y:S05]  /*cb70*/  BSYNC.RECONVERGENT B0 ;  /* 0x0000000000007941 */ /* 0x000fea0003800200 */
.L_x_8034:
[----:B------:R-:W-:Y:S01]  /*cb80*/  MOV R0, R15 ;  /* 0x0000000f00007202 */ /* 0x000fe20000000f00 */
[----:B------:R-:W-:Y:S06]  /*cb90*/  @P1 BRA `(.L_x_8036) ;  /* 0xfffffffc00841947 */ /* 0x000fec000383ffff */
.L_x_8033:
        /* <DEDUP_REMOVED lines=11> */
[----:B-12---:R-:W-:Y:S01]  /*cc50*/  MOV R30, R24 ;  /* 0x00000018001e7202 */ /* 0x006fe20000000f00 */
[----:B------:R-:W-:Y:S01]  /*cc60*/  IMAD.MOV.U32 R31, RZ, RZ, R25 ;  /* 0x000000ffff1f7224 */ /* 0x000fe200078e0019 */
[----:B------:R-:W-:Y:S01]  /*cc70*/  MOV R32, R22 ;  /* 0x0000001600207202 */ /* 0x000fe20000000f00 */
[----:B------:R-:W-:Y:S01]  /*cc80*/  IMAD.MOV.U32 R34, RZ, RZ, R26 ;  /* 0x000000ffff227224 */ /* 0x000fe200078e001a */
[----:B------:R-:W-:Y:S02]  /*cc90*/  MOV R35, R27 ;  /* 0x0000001b00237202 */ /* 0x000fe40000000f00 */
[----:B------:R-:W-:Y:S01]  /*cca0*/  ISETP.GE.U32.AND P0, PT, R14, 0x40, PT ;  /* 0x000000400e00780c */ /* 0x000fe20003f06070 */
[----:B---3--:R-:W-:-:S06]  /*ccb0*/  ULEA UR4, UR5, UR4, 0x18 ;  /* 0x0000000405047291 */ /* 0x008fcc000f8ec0ff */
[----:B------:R-:W-:Y:S01]  /*ccc0*/  LEA R3, R0, UR4, 0x5 ;  /* 0x0000000400037c11 */ /* 0x000fe2000f8e28ff */
[----:B------:R-:W-:-:S04]  /*ccd0*/  IMAD.MOV.U32 R0, RZ, RZ, 0x20 ;  /* 0x00000020ff007424 */ /* 0x000fc800078e00ff */
[----:B------:R3:W-:Y:S04]  /*cce0*/  STS.128 [R3], R28 ;  /* 0x0000001c03007388 */ /* 0x0007e80000000c00 */
[----:B------:R3:W-:Y:S01]  /*ccf0*/  STS.128 [R3+0x10], R32 ;  /* 0x0000102003007388 */ /* 0x0007e20000000c00 */
[----:B------:R-:W-:Y:S05]  /*cd00*/  @!P0 BRA `(.L_x_8038) ;  /* 0x00000000007c8947 */ /* 0x000fea0003800000 */
[----:B------:R-:W-:-:S07]  /*cd10*/  MOV R4, R14 ;  /* 0x0000000e00047202 */ /* 0x000fce0000000f00 */
.L_x_8041:
        /* <DEDUP_REMOVED lines=10> */
[----:B------:R-:W1:Y:S04]  /*cdc0*/  LDS.128 R8, [R12+0x10] ;  /* 0x000010000c087984 */ /* 0x000e680000000c00 */
[----:B------:R-:W2:Y:S01]  /*cdd0*/  LDS.128 R4, [R12] ;  /* 0x000000000c047984 */ /* 0x000ea20000000c00 */
[----:B-1----:R-:W-:Y:S02]  /*cde0*/  IADD3 R26, P4, PT, R10, R26, RZ ;  /* 0x0000001a0a1a7210 */ /* 0x002fe40007f9e0ff */
[----:B------:R-:W-:Y:S02]  /*cdf0*/  IADD3 R22, P3, PT, R8, R22, RZ ;  /* 0x0000001608167210 */ /* 0x000fe40007f7e0ff */
[----:B--2---:R-:W-:Y:S02]  /*ce00*/  IADD3 R24, P2, PT, R6, R24, RZ ;  /* 0x0000001806187210 */ /* 0x004fe40007f5e0ff */
[----:B---3--:R-:W-:Y:S01]  /*ce10*/  IADD3 R28, P0, PT, R4, R28, RZ ;  /* 0x0000001c041c7210 */ /* 0x008fe20007f1e0ff */
        /* <DEDUP_REMOVED lines=11> */
.L_x_8040:
[----:B------:R-:W-:Y:S05]  /*ced0*/  BSYNC.RECONVERGENT B0 ;  /* 0x0000000000007941 */ /* 0x000fea0003800200 */
.L_x_8039:
[----:B------:R-:W-:Y:S01]  /*cee0*/  MOV R4, R16 ;  /* 0x0000001000047202 */ /* 0x000fe20000000f00 */
[----:B------:R-:W-:Y:S06]  /*cef0*/  @P1 BRA `(.L_x_8041) ;  /* 0xfffffffc00881947 */ /* 0x000fec000383ffff */
.L_x_8038:
[----:B------:R-:W-:Y:S01]  /*cf00*/  ISETP.GE.U32.AND P0, PT, R0, 0x2, PT ;  /* 0x000000020000780c */ /* 0x000fe20003f06070 */
[----:B------:R-:W-:Y:S05]  /*cf10*/  WARPSYNC.ALL ;  /* 0x0000000000007948 */ /* 0x000fea0003800000 */
[----:B------:R-:W-:Y:S07]  /*cf20*/  BAR.SYNC.DEFER_BLOCKING 0x0 ;  /* 0x0000000000007b1d */ /* 0x000fee0000010000 */
[----:B------:R-:W-:Y:S05]  /*cf30*/  @!P0 BRA `(.L_x_8037) ;  /* 0x0000000000508947 */ /* 0x000fea0003800000 */
[----:B-1-3--:R-:W-:-:S07]  /*cf40*/  IMAD.MOV.U32 R3, RZ, RZ, 0x1 ;  /* 0x00000001ff037424 */ /* 0x00afce00078e00ff */
.L_x_8042:
[----:B------:R-:W2:Y:S04]  /*cf50*/  SHFL.DOWN PT, R5, R28, R3, 0x1f ;  /* 0x08001f031c057589 */ /* 0x000ea800000e0000 */
[----:B------:R-:W1:Y:S04]  /*cf60*/  SHFL.DOWN PT, R9, R22, R3, 0x1f ;  /* 0x08001f0316097589 */ /* 0x000e6800000e0000 */
[----:B------:R-:W3:Y:S04]  /*cf70*/  SHFL.DOWN PT, R7, R24, R3, 0x1f ;  /* 0x08001f0318077589 */ /* 0x000ee800000e0000 */
[----:B------:R-:W4:Y:S04]  /*cf80*/  SHFL.DOWN PT, R11, R26, R3, 0x1f ;  /* 0x08001f031a0b7589 */ /* 0x000f2800000e0000 */
[----:B------:R-:W5:Y:S04]  /*cf90*/  SHFL.DOWN PT, R4, R29, R3, 0x1f ;  /* 0x08001f031d047589 */ /* 0x000f6800000e0000 */
[----:B------:R-:W0:Y:S04]  /*cfa0*/  SHFL.DOWN PT, R6, R25, R3, 0x1f ;  /* 0x08001f0319067589 */ /* 0x000e2800000e0000 */
[----:B------:R-:W0:Y:S01]  /*cfb0*/  SHFL.DOWN PT, R8, R33, R3, 0x1f ;  /* 0x08001f0321087589 */ /* 0x000e2200000e0000 */
[----:B--2---:R-:W-:-:S03]  /*cfc0*/  IADD3 R28, P1, PT, R5, R28, RZ ;  /* 0x0000001c051c7210 */ /* 0x004fc60007f3e0ff */
[----:B------:R2:W0:Y:S01]  /*cfd0*/  SHFL.DOWN PT, R10, R27, R3, 0x1f ;  /* 0x08001f031b0a7589 */ /* 0x00042200000e0000 */
[----:B-1----:R-:W-:Y:S02]  /*cfe0*/  IADD3 R22, P3, PT, R9, R22, RZ ;  /* 0x0000001609167210 */ /* 0x002fe40007f7e0ff */
[----:B---3--:R-:W-:Y:S02]  /*cff0*/  IADD3 R24, P2, PT, R7, R24, RZ ;  /* 0x0000001807187210 */ /* 0x008fe40007f5e0ff */
[----:B----4-:R-:W-:Y:S02]  /*d000*/  IADD3 R26, P4, PT, R11, R26, RZ ;  /* 0x0000001a0b1a7210 */ /* 0x010fe40007f9e0ff */
[----:B--2---:R-:W-:Y:S01]  /*d010*/  SHF.L.U32 R3, R3, 0x1, RZ ;  /* 0x0000000103037819 */ /* 0x004fe200000006ff */
[----:B-----5:R-:W-:-:S03]  /*d020*/  IMAD.X R29, R4, 0x1, R29, P1 ;  /* 0x00000001041d7824 */ /* 0x020fc600008e061d */
[----:B------:R-:W-:Y:S02]  /*d030*/  ISETP.GE.AND P0, PT, R3, R0, PT ;  /* 0x000000000300720c */ /* 0x000fe40003f06270 */
[----:B0-----:R-:W-:Y:S01]  /*d040*/  IADD3.X R25, PT, PT, R6, R25, RZ, P2, !PT ;  /* 0x0000001906197210 */ /* 0x001fe200017fe4ff */
[----:B------:R-:W-:Y:S01]  /*d050*/  IMAD.X R33, R8, 0x1, R33, P3 ;  /* 0x0000000108217824 */ /* 0x000fe200018e0621 */
[----:B------:R-:W-:-:S09]  /*d060*/  IADD3.X R27, PT, PT, R10, R27, RZ, P4, !PT ;  /* 0x0000001b0a1b7210 */ /* 0x000fd200027fe4ff */
[----:B------:R-:W-:Y:S05]  /*d070*/  @!P0 BRA `(.L_x_8042) ;  /* 0xfffffffc00b48947 */ /* 0x000fea000383ffff */
.L_x_8037:
[----:B------:R-:W4:Y:S01]  /*d080*/  LDC R0, c[0x0][0x564] ;  /* 0x00015900ff007b82 */ /* 0x000f220000000800 */
[----:B------:R-:W-:Y:S01]  /*d090*/  HFMA2 R23, -RZ, RZ, 0, 0 ;  /* 0x00000000ff177431 */ /* 0x000fe200000001ff */
[C---:B----4-:R-:W-:Y:S01]  /*d0a0*/  ISETP.NE.AND P0, PT, R0.reuse, RZ, PT ;  /* 0x000000ff0000720c */ /* 0x050fe20003f05270 */
[----:B------:R-:W-:-:S05]  /*d0b0*/  VIADD R14, R0, 0xffffffff ;  /* 0xffffffff000e7836 */ /* 0x000fca0000000000 */
[----:B------:R-:W-:-:S05]  /*d0c0*/  VIMNMX.U32 R0, PT, PT, R14, 0x18, PT ;  /* 0x000000180e007848 */ /* 0x000fca0003fe0000 */
[----:B------:R-:W-:Y:S02]  /*d0d0*/  VIADD R0, R0, 0x1 ;  /* 0x0000000100007836 */ /* 0x000fe40000000000 */
[----:B------:R-:W-:Y:S05]  /*d0e0*/  @!P0 BRA `(.L_x_8043) ;  /* 0x0000001000488947 */ /* 0x000fea0003800000 */
[----:B------:R-:W4:Y:S01]  /*d0f0*/  LDCU.64 UR6, c[0x0][0x568] ;  /* 0x0000ad00ff0677ac */ /* 0x000f220008000a00 */
[----:B------:R-:W-:Y:S01]  /*d100*/  MOV R4, RZ ;  /* 0x000000ff00047202 */ /* 0x000fe20000000f00 */
[----:B------:R-:W-:Y:S01]  /*d110*/  IMAD.MOV.U32 R5, RZ, RZ, R59 ;  /* 0x000000ffff057224 */ /* 0x000fe200078e003b */
[----:B------:R-:W-:Y:S01]  /*d120*/  ISETP.NE.AND P1, PT, R14, RZ, PT ;  /* 0x000000ff0e00720c */ /* 0x000fe20003f25270 */
[----:B------:R-:W5:Y:S01]  /*d130*/  LDCU UR5, c[0x0][0x570] ;  /* 0x0000ae00ff0577ac */ /* 0x000f620008000800 */
[----:B------:R-:W0:Y:S01]  /*d140*/  LDCU UR4, c[0x0][0x694] ;  /* 0x0000d280ff0477ac */ /* 0x000e220008000800 */
[----:B----4-:R-:W-:-:S05]  /*d150*/  IMAD.HI.U32 R4, R59, UR7, R4 ;  /* 0x000000073b047c27 */ /* 0x010fca000f8e0004 */
[----:B-----5:R-:W-:-:S04]  /*d160*/  SHF.R.U32.HI R5, RZ, UR5, R4 ;  /* 0x00000005ff057c19 */ /* 0x020fc80008011604 */
[----:B-1-3--:R-:W-:-:S05]  /*d170*/  IADD3 R3, PT, PT, -R5, RZ, RZ ;  /* 0x000000ff05037210 */ /* 0x00afca0007ffe1ff */
[----:B------:R-:W-:-:S04]  /*d180*/  IMAD R3, R3, UR6, R59 ;  /* 0x0000000603037c24 */ /* 0x000fc8000f8e023b */
[----:B0-----:R-:W-:Y:S01]  /*d190*/  IMAD R23, R3, UR4, RZ ;  /* 0x0000000403177c24 */ /* 0x001fe2000f8e02ff */
[----:B------:R-:W-:Y:S06]  /*d1a0*/  @!P1 BRA `(.L_x_8043) ;  /* 0x0000001000189947 */ /* 0x000fec0003800000 */
[----:B------:R-:W0:Y:S01]  /*d1b0*/  LDCU.64 UR6, c[0x0][0x578] ;  /* 0x0000af00ff0677ac */ /* 0x000e220008000a00 */
[----:B------:R-:W-:Y:S01]  /*d1c0*/  IMAD.MOV.U32 R4, RZ, RZ, RZ ;  /* 0x000000ffff047224 */ /* 0x000fe200078e00ff */
[----:B------:R-:W-:Y:S01]  /*d1d0*/  ISETP.NE.AND P1, PT, R0, 0x2, PT ;  /* 0x000000020000780c */ /* 0x000fe20003f25270 */
[----:B------:R-:W1:Y:S01]  /*d1e0*/  LDCU UR5, c[0x0][0x574] ;  /* 0x0000ae80ff0577ac */ /* 0x000e620008000800 */
[----:B------:R-:W3:Y:S01]  /*d1f0*/  LDCU UR4, c[0x0][0x69c] ;  /* 0x0000d380ff0477ac */ /* 0x000ee20008000800 */
[----:B0-----:R-:W-:-:S05]  /*d200*/  IMAD.HI.U32 R6, R5, UR6, R4 ;  /* 0x0000000605067c27 */ /* 0x001fca000f8e0004 */
[----:B------:R-:W-:-:S04]  /*d210*/  SHF.R.U32.HI R7, RZ, UR7, R6 ;  /* 0x00000007ff077c19 */ /* 0x000fc80008011606 */
[----:B------:R-:W-:-:S05]  /*d220*/  IADD3 R3, PT, PT, -R7, RZ, RZ ;  /* 0x000000ff07037210 */ /* 0x000fca0007ffe1ff */
[----:B-1----:R-:W-:-:S04]  /*d230*/  IMAD R4, R3, UR5, R5 ;  /* 0x0000000503047c24 */ /* 0x002fc8000f8e0205 */
[----:B---3--:R-:W-:Y:S01]  /*d240*/  IMAD R23, R4, UR4, R23 ;  /* 0x0000000404177c24 */ /* 0x008fe2000f8e0217 */
[----:B------:R-:W-:Y:S06]  /*d250*/  @!P1 BRA `(.L_x_8043) ;  /* 0x0000000c00ec9947 */ /* 0x000fec0003800000 */
[----:B------:R-:W0:Y:S01]  /*d260*/  LDCU.64 UR6, c[0x0][0x580] ;  /* 0x0000b000ff0677ac */ /* 0x000e220008000a00 */
[----:B------:R-:W-:Y:S01]  /*d270*/  IMAD.MOV.U32 R6, RZ, RZ, RZ ;  /* 0x000000ffff067224 */ /* 0x000fe200078e00ff */
[----:B------:R-:W-:Y:S01]  /*d280*/  ISETP.NE.AND P1, PT, R0, 0x3, PT ;  /* 0x000000030000780c */ /* 0x000fe20003f25270 */
[----:B------:R-:W1:Y:S01]  /*d290*/  LDCU UR5, c[0x0][0x588] ;  /* 0x0000b100ff0577ac */ /* 0x000e620008000800 */
[----:B------:R-:W3:Y:S01]  /*d2a0*/  LDCU UR4, c[0x0][0x6a4] ;  /* 0x0000d480ff0477ac */ /* 0x000ee20008000800 */
[----:B0-----:R-:W-:-:S05]  /*d2b0*/  IMAD.HI.U32 R4, R7, UR7, R6 ;  /* 0x0000000707047c27 */ /* 0x001fca000f8e0006 */
[----:B-1----:R-:W-:-:S04]  /*d2c0*/  SHF.R.U32.HI R5, RZ, UR5, R4 ;  /* 0x00000005ff057c19 */ /* 0x002fc80008011604 */
[----:B------:R-:W-:-:S05]  /*d2d0*/  IADD3 R3, PT, PT, -R5, RZ, RZ ;  /* 0x000000ff05037210 */ /* 0x000fca0007ffe1ff */
[----:B------:R-:W-:-:S04]  /*d2e0*/  IMAD R6, R3, UR6, R7 ;  /* 0x0000000603067c24 */ /* 0x000fc8000f8e0207 */
        /* <DEDUP_REMOVED lines=242> */
.L_x_8043:
[----:B------:R-:W-:Y:S01]  /*e210*/  IMAD.MOV.U32 R19, RZ, RZ, RZ ;  /* 0x000000ffff137224 */ /* 0x000fe200078e00ff */
[----:B------:R-:W-:Y:S06]  /*e220*/  @!P0 BRA `(.L_x_8044) ;  /* 0x0000001000488947 */ /* 0x000fec0003800000 */
[----:B------:R-:W4:Y:S01]  /*e230*/  LDCU.64 UR6, c[0x0][0x568] ;  /* 0x0000ad00ff0677ac */ /* 0x000f220008000a00 */
[----:B------:R-:W-:Y:S01]  /*e240*/  IADD3 R5, PT, PT, R59, 0x1, RZ ;  /* 0x000000013b057810 */ /* 0x000fe20007ffe0ff */
[----:B------:R-:W-:Y:S01]  /*e250*/  IMAD.MOV.U32 R4, RZ, RZ, RZ ;  /* 0x000000ffff047224 */ /* 0x000fe200078e00ff */
[----:B------:R-:W-:Y:S01]  /*e260*/  ISETP.NE.AND P1, PT, R14, RZ, PT ;  /* 0x000000ff0e00720c */ /* 0x000fe20003f25270 */
[----:B------:R-:W5:Y:S01]  /*e270*/  LDCU UR4, c[0x0][0x570] ;  /* 0x0000ae00ff0477ac */ /* 0x000f620008000800 */
[----:B------:R-:W0:Y:S01]  /*e280*/  LDCU UR5, c[0x0][0x694] ;  /* 0x0000d280ff0577ac */ /* 0x000e220008000800 */
[----:B----4-:R-:W-:-:S05]  /*e290*/  IMAD.HI.U32 R6, R5, UR7, R4 ;  /* 0x0000000705067c27 */ /* 0x010fca000f8e0004 */
[----:B-----5:R-:W-:-:S04]  /*e2a0*/  SHF.R.U32.HI R7, RZ, UR4, R6 ;  /* 0x00000004ff077c19 */ /* 0x020fc80008011606 */
[----:B------:R-:W-:-:S05]  /*e2b0*/  IADD3 R4, PT, PT, -R7, RZ, RZ ;  /* 0x000000ff07047210 */ /* 0x000fca0007ffe1ff */
[----:B------:R-:W-:-:S04]  /*e2c0*/  IMAD R4, R4, UR6, R5 ;  /* 0x0000000604047c24 */ /* 0x000fc8000f8e0205 */
[----:B0-----:R-:W-:Y:S01]  /*e2d0*/  IMAD R19, R4, UR5, RZ ;  /* 0x0000000504137c24 */ /* 0x001fe2000f8e02ff */
[----:B------:R-:W-:Y:S06]  /*e2e0*/  @!P1 BRA `(.L_x_8044) ;  /* 0x0000001000189947 */ /* 0x000fec0003800000 */
[----:B------:R-:W0:Y:S01]  /*e2f0*/  LDCU.64 UR4, c[0x0][0x578] ;  /* 0x0000af00ff0477ac */ /* 0x000e220008000a00 */
[----:B------:R-:W-:Y:S01]  /*e300*/  IMAD.MOV.U32 R6, RZ, RZ, RZ ;  /* 0x000000ffff067224 */ /* 0x000fe200078e00ff */
[----:B------:R-:W-:Y:S01]  /*e310*/  ISETP.NE.AND P1, PT, R0, 0x2, PT ;  /* 0x000000020000780c */ /* 0x000fe20003f25270 */
[----:B------:R-:W4:Y:S01]  /*e320*/  LDCU UR6, c[0x0][0x574] ;  /* 0x0000ae80ff0677ac */ /* 0x000f220008000800 */
[----:B------:R-:W5:Y:S01]  /*e330*/  LDCU UR7, c[0x0][0x69c] ;  /* 0x0000d380ff0777ac */ /* 0x000f620008000800 */
[----:B0-----:R-:W-:-:S05]  /*e340*/  IMAD.HI.U32 R4, R7, UR4, R6 ;  /* 0x0000000407047c27 */ /* 0x001fca000f8e0006 */
[----:B------:R-:W-:-:S04]  /*e350*/  SHF.R.U32.HI R5, RZ, UR5, R4 ;  /* 0x00000005ff057c19 */ /* 0x000fc80008011604 */
[----:B------:R-:W-:-:S05]  /*e360*/  IADD3 R6, PT, PT, -R5, RZ, RZ ;  /* 0x000000ff05067210 */ /* 0x000fca0007ffe1ff */
[----:B----4-:R-:W-:-:S04]  /*e370*/  IMAD R6, R6, UR6, R7 ;  /* 0x0000000606067c24 */ /* 0x010fc8000f8e0207 */
[----:B-----5:R-:W-:Y:S01]  /*e380*/  IMAD R19, R6, UR7, R19 ;  /* 0x0000000706137c24 */ /* 0x020fe2000f8e0213 */
[----:B------:R-:W-:Y:S06]  /*e390*/  @!P1 BRA `(.L_x_8044) ;  /* 0x0000000c00ec9947 */ /* 0x000fec0003800000 */
[----:B------:R-:W0:Y:S01]  /*e3a0*/  LDCU.64 UR6, c[0x0][0x580] ;  /* 0x0000b000ff0677ac */ /* 0x000e220008000a00 */
[----:B------:R-:W-:Y:S01]  /*e3b0*/  IMAD.MOV.U32 R4, RZ, RZ, RZ ;  /* 0x000000ffff047224 */ /* 0x000fe200078e00ff */
[----:B------:R-:W-:Y:S01]  /*e3c0*/  ISETP.NE.AND P1, PT, R0, 0x3, PT ;  /* 0x000000030000780c */ /* 0x000fe20003f25270 */
[----:B------:R-:W4:Y:S01]  /*e3d0*/  LDCU UR4, c[0x0][0x588] ;  /* 0x0000b100ff0477ac */ /* 0x000f220008000800 */
[----:B------:R-:W5:Y:S01]  /*e3e0*/  LDCU UR5, c[0x0][0x6a4] ;  /* 0x0000d480ff0577ac */ /* 0x000f620008000800 */
[----:B0-----:R-:W-:-:S05]  /*e3f0*/  IMAD.HI.U32 R6, R5, UR7, R4 ;  /* 0x0000000705067c27 */ /* 0x001fca000f8e0004 */
[----:B----4-:R-:W-:-:S04]  /*e400*/  SHF.R.U32.HI R7, RZ, UR4, R6 ;  /* 0x00000004ff077c19 */ /* 0x010fc80008011606 */
[----:B------:R-:W-:-:S05]  /*e410*/  IADD3 R4, PT, PT, -R7, RZ, RZ ;  /* 0x000000ff07047210 */ /* 0x000fca0007ffe1ff */
[----:B------:R-:W-:-:S04]  /*e420*/  IMAD R4, R4, UR6, R5 ;  /* 0x0000000604047c24 */ /* 0x000fc8000f8e0205 */
        /* <DEDUP_REMOVED lines=233> */
[----:B------:R-:W1:Y:S01]  /*f2c0*/  LDCU.64 UR6, c[0x0][0x688] ;  /* 0x0000d100ff0677ac */ /* 0x000e620008000a00 */
[----:B------:R-:W-:Y:S01]  /*f2d0*/  IMAD.MOV.U32 R4, RZ, RZ, RZ ;  /* 0x000000ffff047224 */ /* 0x000fe200078e00ff */
[----:B------:R-:W0:Y:S01]  /*f2e0*/  LDCU UR4, c[0x0][0x690] ;  /* 0x0000d200ff0477ac */ /* 0x000e220008000800 */
[----:B------:R-:W4:Y:S02]  /*f2f0*/  LDCU UR5, c[0x0][0x754] ;  /* 0x0000ea80ff0577ac */ /* 0x000f240008000800 */
[----:B-1-3--:R-:W-:-:S05]  /*f300*/  IMAD.HI.U32 R3, R5, UR7, R4 ;  /* 0x0000000705037c27 */ /* 0x00afca000f8e0004 */
[----:B0-----:R-:W-:-:S04]  /*f310*/  SHF.R.U32.HI R3, RZ, UR4, R3 ;  /* 0x00000004ff037c19 */ /* 0x001fc80008011603 */
[----:B------:R-:W-:-:S05]  /*f320*/  IADD3 R3, PT, PT, -R3, RZ, RZ ;  /* 0x000000ff03037210 */ /* 0x000fca0007ffe1ff */
[----:B------:R-:W-:-:S04]  /*f330*/  IMAD R4, R3, UR6, R5 ;  /* 0x0000000603047c24 */ /* 0x000fc8000f8e0205 */
[----:B----4-:R-:W-:-:S07]  /*f340*/  IMAD R19, R4, UR5, R19 ;  /* 0x0000000504137c24 */ /* 0x010fce000f8e0213 */
.L_x_8044:
        /* <DEDUP_REMOVED lines=21> */
[----:B-1-3--:R-:W-:-:S05]  /*f4a0*/  IADD3 R3, PT, PT, -R5, RZ, RZ ;  /* 0x000000ff05037210 */ /* 0x00afca0007ffe1ff */
[----:B----4-:R-:W-:-:S04]  /*f4b0*/  IMAD R7, R3, UR6, R7 ;  /* 0x0000000603077c24 */ /* 0x010fc8000f8e0207 */
[----:B-----5:R-:W-:Y:S01]  /*f4c0*/  IMAD R18, R7, UR7, R18 ;  /* 0x0000000707127c24 */ /* 0x020fe2000f8e0212 */
        /* <DEDUP_REMOVED lines=252> */
.L_x_8045:
        /* <DEDUP_REMOVED lines=276> */
.L_x_8046:
[----:B------:R-:W4:Y:S01]  /*115d0*/  LDCU.64 UR4, c[0x0][0x778] ;  /* 0x0000ef00ff0477ac */ /* 0x000f220008000a00 */
[----:B------:R-:W-:Y:S02]  /*115e0*/  PLOP3.LUT P0, PT, PT, PT, PT, 0x80, 0x8 ;  /* 0x000000000008781c */ /* 0x000fe40003f0f070 */
[----:B------:R-:W-:Y:S01]  /*115f0*/  CS2R R4, SRZ ;  /* 0x0000000000047805 */ /* 0x000fe2000001ff00 */
[----:B----4-:R-:W-:-:S04]  /*11600*/  UISETP.NE.U32.AND UP0, UPT, UR4, URZ, UPT ;  /* 0x000000ff0400728c */ /* 0x010fc8000bf05070 */
[----:B------:R-:W-:-:S09]  /*11610*/  UISETP.NE.AND.EX UP0, UPT, UR5, URZ, UPT, UP0 ;  /* 0x000000ff0500728c */ /* 0x000fd2000bf05300 */
[----:B------:R-:W-:Y:S05]  /*11620*/  BRA.U !UP0, `(.L_x_8047) ;  /* 0x00000005083c7547 */ /* 0x000fea000b800000 */
[----:B-1-3--:R-:W-:Y:S01]  /*11630*/  HFMA2 R3, -RZ, RZ, 0, 4.76837158203125e-07 ;  /* 0x00000008ff037431 */ /* 0x00afe200000001ff */
[----:B------:R-:W-:Y:S01]  /*11640*/  BSSY.RECONVERGENT B0, `(.L_x_8048) ;  /* 0x0000018000007945 */ /* 0x000fe20003800200 */
[----:B------:R-:W-:-:S07]  /*11650*/  IMAD.MOV.U32 R8, RZ, RZ, 0x4 ;  /* 0x00000004ff087424 */ /* 0x000fce00078e00ff */
.L_x_8049:
[----:B------:R-:W1:Y:S08]  /*11660*/  I2F.U32.RP R6, R3 ;  /* 0x0000000300067306 */ /* 0x000e700000209000 */
[----:B-1----:R-:W1:Y:S02]  /*11670*/  MUFU.RCP R6, R6 ;  /* 0x0000000600067308 */ /* 0x002e640000001000 */
[----:B-1----:R-:W-:-:S06]  /*11680*/  VIADD R4, R6, 0xffffffe ;  /* 0x0ffffffe06047836 */ /* 0x002fcc0000000000 */
[----:B------:R1:W3:Y:S02]  /*11690*/  F2I.FTZ.U32.TRUNC.NTZ R5, R4 ;  /* 0x0000000400057305 */ /* 0x0002e4000021f000 */
[----:B-1----:R-:W-:Y:S01]  /*116a0*/  IMAD.MOV.U32 R4, RZ, RZ, RZ ;  /* 0x000000ffff047224 */ /* 0x002fe200078e00ff */
[----:B---3--:R-:W-:-:S05]  /*116b0*/  IADD3 R10, PT, PT, RZ, -R5, RZ ;  /* 0x80000005ff0a7210 */ /* 0x008fca0007ffe0ff */
[----:B------:R-:W-:Y:S02]  /*116c0*/  IMAD R7, R10, R3, RZ ;  /* 0x000000030a077224 */ /* 0x000fe400078e02ff */
[----:B------:R-:W-:Y:S02]  /*116d0*/  IMAD.MOV.U32 R10, RZ, RZ, R3 ;  /* 0x000000ffff0a7224 */ /* 0x000fe400078e0003 */
        /* <DEDUP_REMOVED lines=15> */
.L_x_8048:
        /* <DEDUP_REMOVED lines=43> */
.L_x_8051:
[----:B------:R-:W-:-:S07]  /*11a80*/  MOV R6, 0x11aa0 ;  /* 0x00011aa000067802 */ /* 0x000fce0000000f00 */
[----:B0-2---:R-:W-:Y:S05]  /*11a90*/  CALL.REL.NOINC `($__internal_21_$__cuda_sm20_div_u64) ;  /* 0x0000007400a87944 */ /* 0x005fea0003c00000 */
.L_x_8052:
[----:B------:R-:W-:Y:S05]  /*11aa0*/  BSYNC.RECONVERGENT B0 ;  /* 0x0000000000007941 */ /* 0x000fea0003800200 */
.L_x_8050:
[----:B------:R-:W1:Y:S02]  /*11ab0*/  LDCU.64 UR4, c[0x0][0x778] ;  /* 0x0000ef00ff0477ac */ /* 0x000e640008000a00 */
[----:B-1----:R-:W-:Y:S02]  /*11ac0*/  UISETP.NE.U32.AND UP0, UPT, UR4, URZ, UPT ;  /* 0x000000ff0400728c */ /* 0x002fe4000bf05070 */
[----:B------:R-:W-:Y:S02]  /*11ad0*/  IADD3 R4, P1, PT, R4, UR4, RZ ;  /* 0x0000000404047c10 */ /* 0x000fe4000ff3e0ff */
[----:B------:R-:W-:Y:S02]  /*11ae0*/  UISETP.NE.AND.EX UP0, UPT, UR5, URZ, UPT, UP0 ;  /* 0x000000ff0500728c */ /* 0x000fe4000bf05300 */
[----:B------:R-:W-:-:S04]  /*11af0*/  IADD3.X R5, PT, PT, R5, UR5, RZ, P1, !PT ;  /* 0x0000000505057c10 */ /* 0x000fc80008ffe4ff */
[----:B------:R-:W-:-:S04]  /*11b00*/  PLOP3.LUT P0, PT, PT, PT, UP0, 0x80, 0x8 ;  /* 0x000000000008781c */ /* 0x000fc80003f0f008 */
[----:B------:R-:W-:-:S13]  /*11b10*/  PLOP3.LUT P0, PT, P0, PT, PT, 0x8, 0x80 ;  /* 0x000000000080781c */ /* 0x000fda000070e170 */
.L_x_8047:
[----:B------:R-:W4:Y:S02]  /*11b20*/  LDCU UR4, c[0x0][0x3b0] ;  /* 0x00007600ff0477ac */ /* 0x000f240008000800 */
[----:B----4-:R-:W-:-:S09]  /*11b30*/  UISETP.NE.AND UP0, UPT, UR4, URZ, UPT ;  /* 0x000000ff0400728c */ /* 0x010fd2000bf05270 */
[----:B------:R-:W-:Y:S05]  /*11b40*/  BRA.U !UP0, `(.L_x_8053) ;  /* 0x00000065089c7547 */ /* 0x000fea000b800000 */
[----:B------:R-:W4:Y:S01]  /*11b50*/  S2R R6, SR_CTAID.X ;  /* 0x0000000000067919 */ /* 0x000f220000002500 */
[----:B------:R-:W1:Y:S01]  /*11b60*/  LDCU UR4, c[0x0][0x3b4] ;  /* 0x00007680ff0477ac */ /* 0x000e620008000800 */
[----:B------:R-:W-:Y:S01]  /*11b70*/  HFMA2 R23, -RZ, RZ, 0, 0 ;  /* 0x00000000ff177431 */ /* 0x000fe200000001ff */
[----:B------:R-:W5:Y:S01]  /*11b80*/  LDCU UR7, c[0x0][0x564] ;  /* 0x0000ac80ff0777ac */ /* 0x000f620008000800 */
[----:B------:R-:W0:Y:S01]  /*11b90*/  LDCU UR5, c[0x0][0x3b8] ;  /* 0x00007700ff0577ac */ /* 0x000e220008000800 */
[----:B------:R-:W4:Y:S01]  /*11ba0*/  LDCU UR6, c[0x0][0x3a0] ;  /* 0x00007400ff0677ac */ /* 0x000f220008000800 */
[----:B-1-3--:R-:W-:Y:S01]  /*11bb0*/  IMAD R3, R17, UR4, RZ ;  /* 0x0000000411037c24 */ /* 0x00afe2000f8e02ff */
[----:B-----5:R-:W-:-:S03]  /*11bc0*/  UISETP.NE.AND UP0, UPT, UR7, URZ, UPT ;  /* 0x000000ff0700728c */ /* 0x020fc6000bf05270 */
[----:B0-----:R-:W-:-:S04]  /*11bd0*/  IMAD R3, R2, UR5, R3 ;  /* 0x0000000502037c24 */ /* 0x001fc8000f8e0203 */
[----:B----4-:R-:W-:-:S04]  /*11be0*/  IMAD R3, R6, UR6, R3 ;  /* 0x0000000606037c24 */ /* 0x010fc8000f8e0203 */
[----:B------:R-:W-:Y:S01]  /*11bf0*/  IMAD.SHL.U32 R9, R3, 0x4, RZ ;  /* 0x0000000403097824 */ /* 0x000fe200078e00ff */
[----:B------:R-:W-:Y:S06]  /*11c00*/  BRA.U !UP0, `(.L_x_8054) ;  /* 0x0000001108447547 */ /* 0x000fec000b800000 */
[----:B------:R-:W0:Y:S01]  /*11c10*/  LDCU.64 UR6, c[0x0][0x568] ;  /* 0x0000ad00ff0677ac */ /* 0x000e220008000a00 */
[----:B------:R-:W-:Y:S02]  /*11c20*/  MOV R8, RZ ;  /* 0x000000ff00087202 */ /* 0x000fe40000000f00 */
[----:B------:R-:W-:Y:S01]  /*11c30*/  ISETP.NE.AND P1, PT, R14, RZ, PT ;  /* 0x000000ff0e00720c */ /* 0x000fe20003f25270 */
[----:B------:R-:W1:Y:S01]  /*11c40*/  LDCU UR4, c[0x0][0x570] ;  /* 0x0000ae00ff0477ac */ /* 0x000e620008000800 */
[----:B------:R-:W3:Y:S01]  /*11c50*/  LDCU UR5, c[0x0][0x694] ;  /* 0x0000d280ff0577ac */ /* 0x000ee20008000800 */
[----:B0-----:R-:W-:-:S05]  /*11c60*/  IMAD.HI.U32 R10, R9, UR7, R8 ;  /* 0x00000007090a7c27 */ /* 0x001fca000f8e0008 */
[----:B-1----:R-:W-:-:S05]  /*11c70*/  SHF.R.U32.HI R11, RZ, UR4, R10 ;  /* 0x00000004ff0b7c19 */ /* 0x002fca000801160a */
[----:B------:R-:W-:-:S04]  /*11c80*/  IMAD.MOV R3, RZ, RZ, -R11 ;  /* 0x000000ffff037224 */ /* 0x000fc800078e0a0b */
[----:B------:R-:W-:-:S04]  /*11c90*/  IMAD R3, R3, UR6, R9 ;  /* 0x0000000603037c24 */ /* 0x000fc8000f8e0209 */
[----:B---3--:R-:W-:Y:S01]  /*11ca0*/  IMAD R23, R3, UR5, RZ ;  /* 0x0000000503177c24 */ /* 0x008fe2000f8e02ff */
[----:B------:R-:W-:Y:S06]  /*11cb0*/  @!P1 BRA `(.L_x_8054) ;  /* 0x0000001000189947 */ /* 0x000fec0003800000 */
[----:B------:R-:W0:Y:S01]  /*11cc0*/  LDCU.64 UR4, c[0x0][0x578] ;  /* 0x0000af00ff0477ac */ /* 0x000e220008000a00 */
[----:B------:R-:W-:Y:S02]  /*11cd0*/  MOV R10, RZ ;  /* 0x000000ff000a7202 */ /* 0x000fe40000000f00 */
[----:B------:R-:W-:Y:S01]  /*11ce0*/  ISETP.NE.AND P1, PT, R0, 0x2, PT ;  /* 0x000000020000780c */ /* 0x000fe20003f25270 */
[----:B------:R-:W1:Y:S01]  /*11cf0*/  LDCU UR6, c[0x0][0x574] ;  /* 0x0000ae80ff0677ac */ /* 0x000e620008000800 */
[----:B------:R-:W3:Y:S01]  /*11d00*/  LDCU UR7, c[0x0][0x69c] ;  /* 0x0000d380ff0777ac */ /* 0x000ee20008000800 */
[----:B0-----:R-:W-:-:S05]  /*11d10*/  IMAD.HI.U32 R12, R11, UR4, R10 ;  /* 0x000000040b0c7c27 */ /* 0x001fca000f8e000a */
[----:B--2---:R-:W-:-:S05]  /*11d20*/  SHF.R.U32.HI R13, RZ, UR5, R12 ;  /* 0x00000005ff0d7c19 */ /* 0x004fca000801160c */
        /* <DEDUP_REMOVED lines=255> */
.L_x_8054:
[----:B------:R-:W-:Y:S01]  /*12d20*/  MOV R19, RZ ;  /* 0x000000ff00137202 */ /* 0x000fe20000000f00 */
[----:B------:R-:W-:Y:S06]  /*12d30*/  BRA.U !UP0, `(.L_x_8055) ;  /* 0x0000001108487547 */ /* 0x000fec000b800000 */
[----:B------:R-:W0:Y:S01]  /*12d40*/  LDCU.64 UR6, c[0x0][0x568] ;  /* 0x0000ad00ff0677ac */ /* 0x000e220008000a00 */
[----:B------:R-:W-:Y:S01]  /*12d50*/  MOV R10, RZ ;  /* 0x000000ff000a7202 */ /* 0x000fe20000000f00 */
[----:B------:R-:W-:Y:S01]  /*12d60*/  VIADD R11, R9, 0x1 ;  /* 0x00000001090b7836 */ /* 0x000fe20000000000 */
[----:B------:R-:W-:Y:S01]  /*12d70*/  ISETP.NE.AND P1, PT, R14, RZ, PT ;  /* 0x000000ff0e00720c */ /* 0x000fe20003f25270 */
[----:B------:R-:W2:Y:S01]  /*12d80*/  LDCU UR4, c[0x0][0x570] ;  /* 0x0000ae00ff0477ac */ /* 0x000ea20008000800 */
[----:B------:R-:W1:Y:S01]  /*12d90*/  LDCU UR5, c[0x0][0x694] ;  /* 0x0000d280ff0577ac */ /* 0x000e620008000800 */
[----:B0-----:R-:W-:-:S05]  /*12da0*/  IMAD.HI.U32 R12, R11, UR7, R10 ;  /* 0x000000070b0c7c27 */ /* 0x001fca000f8e000a */
[----:B--2---:R-:W-:-:S05]  /*12db0*/  SHF.R.U32.HI R13, RZ, UR4, R12 ;  /* 0x00000004ff0d7c19 */ /* 0x004fca000801160c */
        /* <DEDUP_REMOVED lines=266> */
.L_x_8055:
[----:B------:R-:W-:Y:S01]  /*13e60*/  MOV R18, RZ ;  /* 0x000000ff00127202 */ /* 0x000fe20000000f00 */
[----:B------:R-:W-:Y:S06]  /*13e70*/  BRA.U !UP0, `(.L_x_8056) ;  /* 0x0000001108487547 */ /* 0x000fec000b800000 */
[----:B------:R-:W0:Y:S01]  /*13e80*/  LDCU.64 UR6, c[0x0][0x568] ;  /* 0x0000ad00ff0677ac */ /* 0x000e220008000a00 */
[----:B------:R-:W-:Y:S02]  /*13e90*/  HFMA2 R10, -RZ, RZ, 0, 0 ;  /* 0x00000000ff0a7431 */ /* 0x000fe400000001ff */
        /* <DEDUP_REMOVED lines=272> */
.L_x_8056:
        /* <DEDUP_REMOVED lines=276> */
.L_x_8057:
        /* <DEDUP_REMOVED lines=18> */
[----:B--2---:R-:W-:Y:S01]  /*16200*/  MOV R32, R22 ;  /* 0x0000001600207202 */ /* 0x004fe20000000f00 */
[----:B0-----:R-:W-:-:S10]  /*16210*/  IMAD R0, R6, UR4, R3 ;  /* 0x0000000406007c24 */ /* 0x001fd4000f8e0203 */
[----:B---3--:R-:W-:Y:S01]  /*16220*/  @!P1 IMAD R0, R0, UR5, R17 ;  /* 0x0000000500009c24 */ /* 0x008fe2000f8e0211 */
[----:B------:R-:W-:-:S03]  /*16230*/  PLOP3.LUT P1, PT, PT, PT, PT, 0x80, 0x8 ;  /* 0x000000000008781c */ /* 0x000fc60003f2f070 */
[----:B-1----:R-:W-:-:S05]  /*16240*/  IMAD.WIDE.U32 R8, R0, 0x20, R8 ;  /* 0x0000002000087825 */ /* 0x002fca00078e0008 */
[----:B------:R0:W-:Y:S04]  /*16250*/  STG.E.64 desc[UR36][R8.64], R28 ;  /* 0x0000001c08007986 */ /* 0x0001e8000c101b24 */
[----:B------:R0:W-:Y:S04]  /*16260*/  STG.E.64 desc[UR36][R8.64+0x8], R24 ;  /* 0x0000081808007986 */ /* 0x0001e8000c101b24 */
[----:B------:R0:W-:Y:S04]  /*16270*/  STG.E.64 desc[UR36][R8.64+0x10], R32 ;  /* 0x0000102008007986 */ /* 0x0001e8000c101b24 */
[----:B------:R0:W-:Y:S02]  /*16280*/  STG.E.64 desc[UR36][R8.64+0x18], R26 ;  /* 0x0000181a08007986 */ /* 0x0001e4000c101b24 */
.L_x_8059:
[----:B------:R-:W-:Y:S05]  /*16290*/  BSYNC.RECONVERGENT B0 ;  /* 0x0000000000007941 */ /* 0x000fea0003800200 */
.L_x_8058:
        /* <DEDUP_REMOVED lines=28> */
[----:B0-----:R-:W-:Y:S01]  /*16460*/  ULEA UR5, UR6, UR5, 0x18 ;  /* 0x0000000506057291 */ /* 0x001fe2000f8ec0ff */
[----:B------:R-:W0:Y:S01]  /*16470*/  POPC R11, R10 ;  /* 0x0000000a000b7309 */ /* 0x000e220000000000 */
[----:B---3--:R-:W0:Y:S02]  /*16480*/  SHFL.IDX PT, R0, R8, R7, 0x1f ;  /* 0x00001f0708007589 */ /* 0x008e2400000e0000 */
[----:B0-----:R-:W-:-:S05]  /*16490*/  IMAD.IADD R0, R0, 0x1, R11 ;  /* 0x0000000100007824 */ /* 0x001fca00078e020b */
[----:B------:R-:W-:-:S04]  /*164a0*/  ISETP.NE.AND P2, PT, R0, UR4, PT ;  /* 0x0000000400007c0c */ /* 0x000fc8000bf45270 */
[----:B------:R-:W-:-:S05]  /*164b0*/  SEL R0, RZ, 0x1, P2 ;  /* 0x00000001ff007807 */ /* 0x000fca0001000000 */
[----:B------:R1:W-:Y:S04]  /*164c0*/  STS.U8 [UR5], R0 ;  /* 0x00000000ff007988 */ /* 0x0003e80008000005 */
.L_x_8061:
[----:B------:R-:W-:Y:S05]  /*164d0*/  BSYNC.RECONVERGENT B0 ;  /* 0x0000000000007941 */ /* 0x000fea0003800200 */
.L_x_8060:
        /* <DEDUP_REMOVED lines=19> */
[----:B-1----:R-:W-:Y:S01]  /*16610*/  UISETP.NE.AND UP0, UPT, UR5, URZ, UPT ;  /* 0x000000ff0500728c */ /* 0x002fe2000bf05270 */
[----:B0-2---:R-:W-:Y:S01]  /*16620*/  MOV R28, UR10 ;  /* 0x0000000a001c7c02 */ /* 0x005fe20008000f00 */
[----:B------:R-:W-:-:S07]  /*16630*/  IMAD.U32 R29, RZ, RZ, UR11 ;  /* 0x0000000bff1d7e24 */ /* 0x000fce000f8e00ff */
[----:B------:R-:W-:Y:S05]  /*16640*/  BRA.U !UP0, `(.L_x_8063) ;  /* 0x0000000108a87547 */ /* 0x000fea000b800000 */
[----:B------:R-:W0:Y:S01]  /*16650*/  LDCU UR5, c[0x0][0x360] ;  /* 0x00006c00ff0577ac */ /* 0x000e220008000800 */
[----:B------:R-:W-:Y:S01]  /*16660*/  MOV R26, UR10 ;  /* 0x0000000a001a7c02 */ /* 0x000fe20008000f00 */
[----:B------:R-:W-:Y:S01]  /*16670*/  IMAD.U32 R31, RZ, RZ, UR11 ;  /* 0x0000000bff1f7e24 */ /* 0x000fe2000f8e00ff */
[----:B------:R-:W-:Y:S01]  /*16680*/  MOV R24, UR10 ;  /* 0x0000000a00187c02 */ /* 0x000fe20008000f00 */
[----:B------:R-:W1:Y:S01]  /*16690*/  LDCU UR8, c[0x0][0x3a4] ;  /* 0x00007480ff0877ac */ /* 0x000e620008000800 */
[----:B------:R-:W-:Y:S01]  /*166a0*/  IMAD.U32 R25, RZ, RZ, UR11 ;  /* 0x0000000bff197e24 */ /* 0x000fe2000f8e00ff */
[----:B------:R-:W-:Y:S01]  /*166b0*/  MOV R22, UR10 ;  /* 0x0000000a00167c02 */ /* 0x000fe20008000f00 */
[----:B------:R-:W-:Y:S02]  /*166c0*/  IMAD.U32 R3, RZ, RZ, UR11 ;  /* 0x0000000bff037e24 */ /* 0x000fe4000f8e00ff */
        /* <DEDUP_REMOVED lines=9> */
[----:B------:R-:W-:Y:S01]  /*16760*/  IMAD.U32 R25, RZ, RZ, UR11 ;  /* 0x0000000bff197e24 */ /* 0x000fe2000f8e00ff */
[----:B------:R-:W-:Y:S01]  /*16770*/  MOV R22, UR10 ;  /* 0x0000000a00167c02 */ /* 0x000fe20008000f00 */
[----:B------:R-:W-:Y:S01]  /*16780*/  IMAD.U32 R3, RZ, RZ, UR11 ;  /* 0x0000000bff037e24 */ /* 0x000fe2000f8e00ff */
[----:B------:R-:W2:Y:S01]  /*16790*/  LDC.64 R20, c[0x0][0x780] ;  /* 0x0001e000ff147b82 */ /* 0x000ea20000000a00 */
[----:B0-----:R-:W-:-:S02]  /*167a0*/  IMAD R27, R6, UR7, RZ ;  /* 0x00000007061b7c24 */ /* 0x001fc4000f8e02ff */
[----:B-1----:R-:W-:-:S07]  /*167b0*/  IMAD R33, R33, UR5, RZ ;  /* 0x0000000521217c24 */ /* 0x002fce000f8e02ff */
.L_x_8066:
[----:B------:R-:W-:-:S05]  /*167c0*/  IADD3 R7, PT, PT, R27, R0, RZ ;  /* 0x000000001b077210 */ /* 0x000fca0007ffe0ff */
[----:B--2---:R-:W-:-:S05]  /*167d0*/  IMAD.WIDE.U32 R6, R7, 0x20, R20 ;  /* 0x0000002007067825 */ /* 0x004fca00078e0014 */
        /* <DEDUP_REMOVED lines=16> */
.L_x_8065:
[----:B------:R-:W-:Y:S05]  /*168e0*/  BRA `(.L_x_8064) ;  /* 0x00000000009c7947 */ /* 0x000fea0003800000 */
.L_x_8063:
[----:B------:R-:W0:Y:S01]  /*168f0*/  LDCU UR7, c[0x0][0x3a4] ;  /* 0x00007480ff0777ac */ /* 0x000e220008000800 */
[----:B------:R-:W-:Y:S01]  /*16900*/  MOV R26, UR10 ;  /* 0x0000000a001a7c02 */ /* 0x000fe20008000f00 */
[----:B------:R-:W-:Y:S01]  /*16910*/  IMAD.U32 R31, RZ, RZ, UR11 ;  /* 0x0000000bff1f7e24 */ /* 0x000fe2000f8e00ff */
[----:B------:R-:W-:Y:S01]  /*16920*/  MOV R24, UR10 ;  /* 0x0000000a00187c02 */ /* 0x000fe20008000f00 */
[----:B------:R-:W-:Y:S01]  /*16930*/  IMAD.U32 R25, RZ, RZ, UR11 ;  /* 0x0000000bff197e24 */ /* 0x000fe2000f8e00ff */
[----:B------:R-:W-:Y:S01]  /*16940*/  MOV R22, UR10 ;  /* 0x0000000a00167c02 */ /* 0x000fe20008000f00 */
[----:B------:R-:W-:Y:S01]  /*16950*/  IMAD.U32 R3, RZ, RZ, UR11 ;  /* 0x0000000bff037e24 */ /* 0x000fe2000f8e00ff */
[----:B0-----:R-:W-:-:S13]  /*16960*/  ISETP.GE.U32.AND P2, PT, R2, UR7, PT ;  /* 0x0000000702007c0c */ /* 0x001fda000bf46070 */
[----:B------:R-:W-:Y:S05]  /*16970*/  @P2 BRA `(.L_x_8064) ;  /* 0x0000000000782947 */ /* 0x000fea0003800000 */
[----:B------:R-:W0:Y:S01]  /*16980*/  LDCU UR5, c[0x0][0x374] ;  /* 0x00006e80ff0577ac */ /* 0x000e220008000800 */
[----:B------:R-:W1:Y:S01]  /*16990*/  LDC R30, c[0x0][0x360] ;  /* 0x0000d800ff1e7b82 */ /* 0x000e620000000800 */
[----:B------:R-:W-:Y:S01]  /*169a0*/  MOV R26, UR10 ;  /* 0x0000000a001a7c02 */ /* 0x000fe20008000f00 */
[----:B------:R-:W-:Y:S01]  /*169b0*/  IMAD.U32 R31, RZ, RZ, UR11 ;  /* 0x0000000bff1f7e24 */ /* 0x000fe2000f8e00ff */
[----:B------:R-:W-:Y:S01]  /*169c0*/  MOV R24, UR10 ;  /* 0x0000000a00187c02 */ /* 0x000fe20008000f00 */
[----:B------:R-:W-:Y:S01]  /*169d0*/  IMAD.U32 R25, RZ, RZ, UR11 ;  /* 0x0000000bff197e24 */ /* 0x000fe2000f8e00ff */
[----:B------:R-:W-:Y:S01]  /*169e0*/  MOV R22, UR10 ;  /* 0x0000000a00167c02 */ /* 0x000fe20008000f00 */
[----:B------:R-:W-:Y:S01]  /*169f0*/  IMAD.U32 R3, RZ, RZ, UR11 ;  /* 0x0000000bff037e24 */ /* 0x000fe2000f8e00ff */
[----:B------:R-:W-:Y:S01]  /*16a00*/  MOV R27, R2 ;  /* 0x00000002001b7202 */ /* 0x000fe20000000f00 */
[----:B------:R-:W2:Y:S08]  /*16a10*/  LDC.64 R20, c[0x0][0x780] ;  /* 0x0001e000ff147b82 */ /* 0x000eb00000000a00 */
[----:B------:R-:W3:Y:S01]  /*16a20*/  LDC R32, c[0x0][0x364] ;  /* 0x0000d900ff207b82 */ /* 0x000ee20000000800 */
[----:B0-----:R-:W-:-:S07]  /*16a30*/  IMAD R0, R6, UR5, RZ ;  /* 0x0000000506007c24 */ /* 0x001fce000f8e02ff */
.L_x_8067:
[----:B------:R-:W-:-:S04]  /*16a40*/  IMAD.IADD R6, R0, 0x1, R27 ;  /* 0x0000000100067824 */ /* 0x000fc800078e021b */
[----:B-1----:R-:W-:-:S04]  /*16a50*/  IMAD R7, R6, R30, R17 ;  /* 0x0000001e06077224 */ /* 0x002fc800078e0211 */
[----:B--2---:R-:W-:-:S05]  /*16a60*/  IMAD.WIDE.U32 R6, R7, 0x20, R20 ;  /* 0x0000002007067825 */ /* 0x004fca00078e0014 */
[----:B------:R-:W2:Y:S04]  /*16a70*/  LDG.E.64 R8, desc[UR36][R6.64] ;  /* 0x0000002406087981 */ /* 0x000ea8000c1e1b00 */
[----:B------:R-:W4:Y:S04]  /*16a80*/  LDG.E.64 R12, desc[UR36][R6.64+0x10] ;  /* 0x00001024060c7981 */ /* 0x000f28000c1e1b00 */
[----:B------:R-:W5:Y:S04]  /*16a90*/  LDG.E.64 R10, desc[UR36][R6.64+0x8] ;  /* 0x00000824060a7981 */ /* 0x000f68000c1e1b00 */
[----:B------:R-:W5:Y:S01]  /*16aa0*/  LDG.E.64 R14, desc[UR36][R6.64+0x18] ;  /* 0x00001824060e7981 */ /* 0x000f62000c1e1b00 */
[----:B---3--:R-:W-:Y:S01]  /*16ab0*/  IMAD.IADD R27, R32, 0x1, R27 ;  /* 0x00000001201b7824 */ /* 0x008fe200078e021b */
[----:B--2---:R-:W-:-:S04]  /*16ac0*/  IADD3 R28, P2, PT, R8, R28, RZ ;  /* 0x0000001c081c7210 */ /* 0x004fc80007f5e0ff */
[----:B------:R-:W-:Y:S02]  /*16ad0*/  IADD3.X R29, PT, PT, R9, R29, RZ, P2, !PT ;  /* 0x0000001d091d7210 */ /* 0x000fe400017fe4ff */
[----:B------:R-:W-:Y:S02]  /*16ae0*/  ISETP.GE.U32.AND P2, PT, R27, UR7, PT ;  /* 0x000000071b007c0c */ /* 0x000fe4000bf46070 */
[----:B----4-:R-:W-:Y:S02]  /*16af0*/  IADD3 R24, P4, PT, R12, R24, RZ ;  /* 0x000000180c187210 */ /* 0x010fe40007f9e0ff */
[----:B-----5:R-:W-:Y:S02]  /*16b00*/  IADD3 R26, P3, PT, R10, R26, RZ ;  /* 0x0000001a0a1a7210 */ /* 0x020fe40007f7e0ff */
[----:B------:R-:W-:Y:S01]  /*16b10*/  IADD3 R22, P5, PT, R14, R22, RZ ;  /* 0x000000160e167210 */ /* 0x000fe20007fbe0ff */
[----:B------:R-:W-:Y:S01]  /*16b20*/  IMAD.X R25, R13, 0x1, R25, P4 ;  /* 0x000000010d197824 */ /* 0x000fe200020e0619 */
[----:B------:R-:W-:-:S02]  /*16b30*/  IADD3.X R31, PT, PT, R11, R31, RZ, P3, !PT ;  /* 0x0000001f0b1f7210 */ /* 0x000fc40001ffe4ff */
[----:B------:R-:W-:-:S03]  /*16b40*/  IADD3.X R3, PT, PT, R15, R3, RZ, P5, !PT ;  /* 0x000000030f037210 */ /* 0x000fc60002ffe4ff */
[----:B------:R-:W-:Y:S06]  /*16b50*/  @!P2 BRA `(.L_x_8067) ;  /* 0xfffffffc00b8a947 */ /* 0x000fec000383ffff */
.L_x_8064:
[----:B------:R-:W-:Y:S05]  /*16b60*/  BSYNC.RECONVERGENT B0 ;  /* 0x0000000000007941 */ /* 0x000fea0003800200 */
.L_x_8062:
[----:B------:R-:W0:Y:S01]  /*16b70*/  LDCU UR5, c[0x0][0x360] ;  /* 0x00006c00ff0577ac */ /* 0x000e220008000800 */
[----:B------:R-:W-:Y:S01]  /*16b80*/  IMAD.MOV.U32 R30, RZ, RZ, R26 ;  /* 0x000000ffff1e7224 */ /* 0x000fe200078e001a */
[----:B------:R-:W-:Y:S01]  /*16b90*/  MOV R8, R24 ;  /* 0x0000001800087202 */ /* 0x000fe20000000f00 */
[----:B------:R-:W-:Y:S01]  /*16ba0*/  IMAD.MOV.U32 R9, RZ, RZ, R25 ;  /* 0x000000ffff097224 */ /* 0x000fe200078e0019 */
[----:B------:R-:W-:Y:S01]  /*16bb0*/  UIADD3 UR4, UPT, UPT, UR4, 0x10, URZ ;  /* 0x0000001004047890 */ /* 0x000fe2000fffe0ff */
[----:B------:R-:W-:Y:S01]  /*16bc0*/  MOV R10, R22 ;  /* 0x00000016000a7202 */ /* 0x000fe20000000f00 */
[----:B------:R-:W-:Y:S02]  /*16bd0*/  IMAD.MOV.U32 R11, RZ, RZ, R3 ;  /* 0x000000ffff0b7224 */ /* 0x000fe400078e0003 */
        /* <DEDUP_REMOVED lines=9> */
.L_x_8071:
        /* <DEDUP_REMOVED lines=9> */
[----:B------:R-:W1:Y:S04]  /*16d00*/  LDS.128 R12, [R0+0x10] ;  /* 0x00001000000c7984 */ /* 0x000e680000000c00 */
[----:B0-----:R-:W0:Y:S01]  /*16d10*/  LDS.128 R8, [R0] ;  /* 0x0000000000087984 */ /* 0x001e220000000c00 */
[----:B-1----:R-:W-:Y:S02]  /*16d20*/  IADD3 R24, P4, PT, R12, R24, RZ ;  /* 0x000000180c187210 */ /* 0x002fe40007f9e0ff */
[----:B------:R-:W-:Y:S02]  /*16d30*/  IADD3 R22, P5, PT, R14, R22, RZ ;  /* 0x000000160e167210 */ /* 0x000fe40007fbe0ff */
[----:B0-----:R-:W-:Y:S01]  /*16d40*/  IADD3 R28, P2, PT, R8, R28, RZ ;  /* 0x0000001c081c7210 */ /* 0x001fe20007f5e0ff */
[----:B------:R-:W-:Y:S01]  /*16d50*/  IMAD.X R25, R13, 0x1, R25, P4 ;  /* 0x000000010d197824 */ /* 0x000fe200020e0619 */
[----:B------:R-:W-:-:S02]  /*16d60*/  IADD3 R26, P3, PT, R10, R26, RZ ;  /* 0x0000001a0a1a7210 */ /* 0x000fc40007f7e0ff */
        /* <DEDUP_REMOVED lines=8> */
[----:B------:R1:W-:Y:S04]  /*16df0*/  STS.128 [R7], R28 ;  /* 0x0000001c07007388 */ /* 0x0003e80000000c00 */
[----:B------:R1:W-:Y:S02]  /*16e00*/  STS.128 [R7+0x10], R8 ;  /* 0x0000100807007388 */ /* 0x0003e40000000c00 */
.L_x_8070:
[----:B------:R-:W-:Y:S05]  /*16e10*/  BSYNC.RECONVERGENT B0 ;  /* 0x0000000000007941 */ /* 0x000fea0003800200 */
.L_x_8069:
[----:B------:R-:W-:-:S03]  /*16e20*/  UISETP.GT.U32.AND UP0, UPT, UR4, 0x3, UPT ;  /* 0x000000030400788c */ /* 0x000fc6000bf04070 */
[----:B------:R-:W-:-:S06]  /*16e30*/  UMOV UR4, UR7 ;  /* 0x0000000700047c82 */ /* 0x000fcc0008000000 */
[----:B------:R-:W-:Y:S05]  /*16e40*/  BRA.U UP0, `(.L_x_8071) ;  /* 0xfffffffd00887547 */ /* 0x000fea000b83ffff */
.L_x_8068:
        /* <DEDUP_REMOVED lines=9> */
[----:B------:R-:W-:Y:S01]  /*16ee0*/  IMAD.MOV.U32 R10, RZ, RZ, R22 ;  /* 0x000000ffff0a7224 */ /* 0x000fe200078e0016 */
[----:B------:R-:W-:Y:S01]  /*16ef0*/  MOV R11, R3 ;  /* 0x00000003000b7202 */ /* 0x000fe20000000f00 */
[----:B------:R2:W-:Y:S01]  /*16f00*/  STS.128 [R7], R28 ;  /* 0x0000001c07007388 */ /* 0x0005e20000000c00 */
[----:B------:R-:W-:Y:S01]  /*16f10*/  UISETP.GE.U32.AND UP0, UPT, UR5, 0x40, UPT ;  /* 0x000000400500788c */ /* 0x000fe2000bf06070 */
[----:B------:R-:W-:Y:S02]  /*16f20*/  UMOV UR4, 0x20 ;  /* 0x0000002000047882 */ /* 0x000fe40000000000 */
[----:B------:R2:W-:Y:S06]  /*16f30*/  STS.128 [R7+0x10], R8 ;  /* 0x0000100807007388 */ /* 0x0005ec0000000c00 */
[----:B------:R-:W-:Y:S05]  /*16f40*/  BRA.U !UP0, `(.L_x_8073) ;  /* 0x0000000108787547 */ /* 0x000fea000b800000 */
[----:B------:R-:W-:-:S07]  /*16f50*/  IMAD.U32 R0, RZ, RZ, UR5 ;  /* 0x00000005ff007e24 */ /* 0x000fce000f8e00ff */
.L_x_8076:
[----:B------:R-:W-:Y:S01]  /*16f60*/  SHF.R.U32.HI R2, RZ, 0x1, R0 ;  /* 0x00000001ff027819 */ /* 0x000fe20000011600 */
[----:B------:R-:W-:Y:S01]  /*16f70*/  BAR.SYNC.DEFER_BLOCKING 0x0 ;  /* 0x0000000000007b1d */ /* 0x000fe20000010000 */
[----:B------:R-:W-:Y:S02]  /*16f80*/  ISETP.GT.U32.AND P3, PT, R0, 0x7f, PT ;  /* 0x0000007f0000780c */ /* 0x000fe40003f64070 */
[----:B------:R-:W-:-:S03]  /*16f90*/  IADD3 R6, PT, PT, R2, R17, RZ ;  /* 0x0000001102067210 */ /* 0x000fc60007ffe0ff */
[----:B------:R-:W-:Y:S01]  /*16fa0*/  BSSY.RECONVERGENT B0, `(.L_x_8074) ;  /* 0x0000016000007945 */ /* 0x000fe20003800200 */
[----:B------:R-:W-:-:S04]  /*16fb0*/  ISETP.GE.U32.AND P2, PT, R6, UR5, PT ;  /* 0x0000000506007c0c */ /* 0x000fc8000bf46070 */
[----:B------:R-:W-:-:S13]  /*16fc0*/  ISETP.GE.U32.OR P2, PT, R17, R2, P2 ;  /* 0x000000021100720c */ /* 0x000fda0001746470 */
[----:B0-----:R-:W-:Y:S05]  /*16fd0*/  @P2 BRA `(.L_x_8075) ;  /* 0x0000000000482947 */ /* 0x001fea0003800000 */
[----:B------:R-:W-:-:S05]  /*16fe0*/  IMAD R0, R2, 0x20, R7 ;  /* 0x0000002002007824 */ /* 0x000fca00078e0207 */
[----:B------:R-:W0:Y:S04]  /*16ff0*/  LDS.128 R12, [R0+0x10] ;  /* 0x00001000000c7984 */ /* 0x000e280000000c00 */
[----:B--2---:R-:W1:Y:S01]  /*17000*/  LDS.128 R8, [R0] ;  /* 0x0000000000087984 */ /* 0x004e620000000c00 */
        /* <DEDUP_REMOVED lines=10> */
[----:B------:R-:W-:-:S02]  /*170b0*/  MOV R30, R26 ;  /* 0x0000001a001e7202 */ /* 0x000fc40000000f00 */
[----:B------:R-:W-:Y:S02]  /*170c0*/  MOV R9, R25 ;  /* 0x0000001900097202 */ /* 0x000fe40000000f00 */
[----:B------:R-:W-:Y:S01]  /*170d0*/  MOV R11, R3 ;  /* 0x00000003000b7202 */ /* 0x000fe20000000f00 */
[----:B------:R0:W-:Y:S04]  /*170e0*/  STS.128 [R7], R28 ;  /* 0x0000001c07007388 */ /* 0x0001e80000000c00 */
[----:B------:R0:W-:Y:S02]  /*170f0*/  STS.128 [R7+0x10], R8 ;  /* 0x0000100807007388 */ /* 0x0001e40000000c00 */
.L_x_8075:
[----:B------:R-:W-:Y:S05]  /*17100*/  BSYNC.RECONVERGENT B0 ;  /* 0x0000000000007941 */ /* 0x000fea0003800200 */
.L_x_8074:
[----:B------:R-:W-:Y:S01]  /*17110*/  IMAD.MOV.U32 R0, RZ, RZ, R2 ;  /* 0x000000ffff007224 */ /* 0x000fe200078e0002 */
[----:B------:R-:W-:Y:S06]  /*17120*/  @P3 BRA `(.L_x_8076) ;  /* 0xfffffffc008c3947 */ /* 0x000fec000383ffff */
.L_x_8073:
[----:B------:R-:W-:Y:S01]  /*17130*/  BAR.SYNC.DEFER_BLOCKING 0x0 ;  /* 0x0000000000007b1d */ /* 0x000fe20000010000 */
[----:B------:R-:W-:-:S09]  /*17140*/  UISETP.GE.U32.AND UP0, UPT, UR4, 0x2, UPT ;  /* 0x000000020400788c */ /* 0x000fd2000bf06070 */
[----:B------:R-:W-:Y:S05]  /*17150*/  BRA.U !UP0, `(.L_x_8072) ;  /* 0x0000000108507547 */ /* 0x000fea000b800000 */
[----:B------:R-:W-:-:S07]  /*17160*/  HFMA2 R0, -RZ, RZ, 0, 5.9604644775390625e-08 ;  /* 0x00000001ff007431 */ /* 0x000fce00000001ff */
.L_x_8077:
[----:B012---:R-:W0:Y:S04]  /*17170*/  SHFL.DOWN PT, R9, R26, R0, 0x1f ;  /* 0x08001f001a097589 */ /* 0x007e2800000e0000 */
        /* <DEDUP_REMOVED lines=18> */
.L_x_8072:
[----:B------:R-:W-:Y:S05]  /*172a0*/  @!P1 EXIT ;  /* 0x000000000000994d */ /* 0x000fea0003800000 */
[----:B------:R-:W-:Y:S05]  /*172b0*/  @!P0 BRA `(.L_x_8078) ;  /* 0x0000000400dc8947 */ /* 0x000fea0003800000 */
[----:B------:R-:W3:Y:S01]  /*172c0*/  LDCU.U8 UR6, c[0x0][0x798] ;  /* 0x0000f300ff0677ac */ /* 0x000ee20008000000 */
[----:B------:R-:W0:Y:S01]  /*172d0*/  LDCU.64 UR4, c[0x0][0x768] ;  /* 0x0000ed00ff0477ac */ /* 0x000e220008000a00 */
[----:B---3--:R-:W-:Y:S02]  /*172e0*/  ISETP.NE.AND P0, PT, RZ, UR6, PT ;  /* 0x00000006ff007c0c */ /* 0x008fe4000bf05270 */
[----:B012---:R-:W-:Y:S02]  /*172f0*/  IADD3 R8, P4, PT, R23, UR4, RZ ;  /* 0x0000000417087c10 */ /* 0x007fe4000ff9e0ff */
[----:B------:R-:W-:Y:S02]  /*17300*/  IADD3 R6, P3, PT, R19, UR4, RZ ;  /* 0x0000000413067c10 */ /* 0x000fe4000ff7e0ff */
[----:B------:R-:W-:Y:S02]  /*17310*/  IADD3 R4, P2, PT, R18, UR4, RZ ;  /* 0x0000000412047c10 */ /* 0x000fe4000ff5e0ff */
[----:B------:R-:W-:Y:S01]  /*17320*/  IADD3 R2, P1, PT, R16, UR4, RZ ;  /* 0x0000000410027c10 */ /* 0x000fe2000ff3e0ff */
[----:B------:R-:W-:Y:S01]  /*17330*/  IMAD.X R7, RZ, RZ, UR5, P3 ;  /* 0x00000005ff077e24 */ /* 0x000fe200098e06ff */
[----:B------:R-:W-:-:S02]  /*17340*/  IADD3.X R9, PT, PT, RZ, UR5, RZ, P4, !PT ;  /* 0x00000005ff097c10 */ /* 0x000fc4000a7fe4ff */
[----:B------:R-:W-:Y:S01]  /*17350*/  IADD3.X R5, PT, PT, RZ, UR5, RZ, P2, !PT ;  /* 0x00000005ff057c10 */ /* 0x000fe200097fe4ff */
[----:B------:R-:W-:Y:S01]  /*17360*/  IMAD.X R3, RZ, RZ, UR5, P1 ;  /* 0x00000005ff037e24 */ /* 0x000fe200088e06ff */
[----:B------:R-:W2:Y:S04]  /*17370*/  @P0 LDG.E R13, desc[UR36][R6.64] ;  /* 0x00000024060d0981 */ /* 0x000ea8000c1e1900 */
[----:B------:R-:W3:Y:S04]  /*17380*/  @P0 LDG.E R11, desc[UR36][R8.64] ;  /* 0x00000024080b0981 */ /* 0x000ee8000c1e1900 */
[----:B------:R-:W4:Y:S04]  /*17390*/  @P0 LDG.E R15, desc[UR36][R4.64] ;  /* 0x00000024040f0981 */ /* 0x000f28000c1e1900 */
[----:B------:R-:W5:Y:S01]  /*173a0*/  @P0 LDG.E R17, desc[UR36][R2.64] ;  /* 0x0000002402110981 */ /* 0x000f62000c1e1900 */
[----:B------:R-:W0:Y:S02]  /*173b0*/  LDCU.U8 UR4, c[0x0][0x799] ;  /* 0x0000f320ff0477ac */ /* 0x000e240008000000 */
[----:B0-----:R-:W-:Y:S01]  /*173c0*/  ISETP.NE.AND P1, PT, RZ, UR4, PT ;  /* 0x00000004ff007c0c */ /* 0x001fe2000bf25270 */
[----:B--2---:R-:W-:Y:S01]  /*173d0*/  @P0 IMAD.IADD R26, R13, 0x1, R26 ;  /* 0x000000010d1a0824 */ /* 0x004fe200078e021a */
[----:B---3--:R-:W-:-:S02]  /*173e0*/  @P0 IADD3 R28, PT, PT, R11, R28, RZ ;  /* 0x0000001c0b1c0210 */ /* 0x008fc40007ffe0ff */
[----:B----4-:R-:W-:-:S09]  /*173f0*/  @P0 IADD3 R24, PT, PT, R15, R24, RZ ;  /* 0x000000180f180210 */ /* 0x010fd20007ffe0ff */
[----:B------:R0:W-:Y:S01]  /*17400*/  @!P1 STG.E desc[UR36][R8.64], R28 ;  /* 0x0000001c08009986 */ /* 0x0001e2000c101924 */
[----:B-----5:R-:W-:-:S03]  /*17410*/  @P0 IMAD.IADD R22, R17, 0x1, R22 ;  /* 0x0000000111160824 */ /* 0x020fc600078e0216 */
[----:B------:R0:W-:Y:S04]  /*17420*/  @!P1 STG.E desc[UR36][R6.64], R26 ;  /* 0x0000001a06009986 */ /* 0x0001e8000c101924 */
        /* <DEDUP_REMOVED lines=22> */
.L_x_8079:
[----:B------:R-:W0:Y:S02]  /*17590*/  LDCU.64 UR4, c[0x0][0x768] ;  /* 0x0000ed00ff0477ac */ /* 0x000e240008000a00 */
[----:B0-----:R-:W-:Y:S01]  /*175a0*/  IADD3 R2, P0, PT, R23, UR4, RZ ;  /* 0x0000000417027c10 */ /* 0x001fe2000ff1e0ff */
[----:B------:R-:W0:Y:S04]  /*175b0*/  LDCU UR4, c[0x0][0x79c] ;  /* 0x0000f380ff0477ac */ /* 0x000e280008000800 */
[----:B------:R-:W-:-:S05]  /*175c0*/  IMAD.X R3, RZ, RZ, UR5, P0 ;  /* 0x00000005ff037e24 */ /* 0x000fca00080e06ff */
[----:B------:R1:W-:Y:S01]  /*175d0*/  STG.E desc[UR36][R2.64], R28 ;  /* 0x0000001c02007986 */ /* 0x0003e2000c101924 */
        /* <DEDUP_REMOVED lines=18> */
.L_x_8080:
        /* <DEDUP_REMOVED lines=23> */
.L_x_8081:
        /* <DEDUP_REMOVED lines=23> */
.L_x_8082:
[----:B------:R-:W0:Y:S02]  /*179e0*/  LDCU.64 UR4, c[0x0][0x768] ;  /* 0x0000ed00ff0477ac */ /* 0x000e240008000a00 */
[----:B0-----:R-:W-:-:S05]  /*179f0*/  IADD3 R16, P0, PT, R16, UR4, RZ ;  /* 0x0000000410107c10 */ /* 0x001fca000ff1e0ff */
[----:B------:R-:W-:-:S05]  /*17a00*/  IMAD.X R17, RZ, RZ, UR5, P0 ;  /* 0x00000005ff117e24 */ /* 0x000fca00080e06ff */
[----:B------:R-:W-:Y:S01]  /*17a10*/  STG.E desc[UR36][R16.64], R22 ;  /* 0x0000001610007986 */ /* 0x000fe2000c101924 */
[----:B------:R-:W-:Y:S05]  /*17a20*/  EXIT ;  /* 0x000000000000794d */ /* 0x000fea0003800000 */
.L_x_8078:
[----:B------:R-:W3:Y:S01]  /*17a30*/  LDCU.U8 UR4, c[0x0][0x798] ;  /* 0x0000f300ff0477ac */ /* 0x000ee20008000000 */
[----:B------:R-:W4:Y:S01]  /*17a40*/  LDCU.U8 UR5, c[0x0][0x799] ;  /* 0x0000f320ff0577ac */ /* 0x000f220008000000 */
[----:B---3--:R-:W-:Y:S02]  /*17a50*/  UISETP.NE.AND UP1, UPT, UR4, URZ, UPT ;  /* 0x000000ff0400728c */ /* 0x008fe4000bf25270 */
[----:B----4-:R-:W-:-:S07]  /*17a60*/  UISETP.NE.AND UP0, UPT, UR5, URZ, UPT ;  /* 0x000000ff0500728c */ /* 0x010fce000bf05270 */
[----:B------:R-:W-:Y:S05]  /*17a70*/  BRA.U !UP1, `(.L_x_8083) ;  /* 0x0000000109307547 */ /* 0x000fea000b800000 */
[----:B012---:R-:W2:Y:S04]  /*17a80*/  LDG.E.64 R8, desc[UR36][R4.64+0x8] ;  /* 0x0000082404087981 */ /* 0x007ea8000c1e1b00 */
        /* <DEDUP_REMOVED lines=11> */
.L_x_8083:
[----:B------:R-:W-:Y:S01]  /*17b40*/  MOV R32, R28 ;  /* 0x0000001c00207202 */ /* 0x000fe20000000f00 */
[----:B------:R-:W-:Y:S01]  /*17b50*/  IMAD.MOV.U32 R33, RZ, RZ, R29 ;  /* 0x000000ffff217224 */ /* 0x000fe200078e001d */
[----:B------:R-:W-:Y:S01]  /*17b60*/  MOV R27, R31 ;  /* 0x0000001f001b7202 */ /* 0x000fe20000000f00 */
[----:B012---:R-:W-:Y:S01]  /*17b70*/  IMAD.MOV.U32 R28, RZ, RZ, R22 ;  /* 0x000000ffff1c7224 */ /* 0x007fe200078e0016 */
[----:B------:R-:W-:Y:S01]  /*17b80*/  MOV R29, R3 ;  /* 0x00000003001d7202 */ /* 0x000fe20000000f00 */
[----:B------:R-:W-:Y:S06]  /*17b90*/  BRA.U !UP0, `(.L_x_8084) ;  /* 0x0000000508747547 */ /* 0x000fec000b800000 */
        /* <DEDUP_REMOVED lines=9> */
[----:B------:R-:W-:Y:S01]  /*17c30*/  IMAD.MOV.U32 R13, RZ, RZ, RZ ;  /* 0x000000ffff0d7224 */ /* 0x000fe200078e00ff */
[----:B------:R-:W4:Y:S01]  /*17c40*/  LDCU.64 UR8, c[0x4][0x80] ;  /* 0x01001000ff0877ac */ /* 0x000f220008000a00 */
[----:B0-----:R-:W-:Y:S01]  /*17c50*/  IMAD.U32 R4, RZ, RZ, UR4 ;  /* 0x00000004ff047e24 */ /* 0x001fe2000f8e00ff */
[----:B------:R-:W-:Y:S01]  /*17c60*/  MOV R5, UR5 ;  /* 0x0000000500057c02 */ /* 0x000fe20008000f00 */
[----:B---3--:R-:W-:Y:S01]  /*17c70*/  IMAD.U32 R6, RZ, RZ, UR6 ;  /* 0x00000006ff067e24 */ /* 0x008fe2000f8e00ff */
[----:B------:R-:W-:Y:S01]  /*17c80*/  MOV R7, UR7 ;  /* 0x0000000700077c02 */ /* 0x000fe20008000f00 */
[----:B----4-:R-:W-:Y:S01]  /*17c90*/  IMAD.U32 R10, RZ, RZ, UR8 ;  /* 0x00000008ff0a7e24 */ /* 0x010fe2000f8e00ff */
[----:B-1----:R-:W-:-:S07]  /*17ca0*/  MOV R11, UR9 ;  /* 0x00000009000b7c02 */ /* 0x002fce0008000f00 */
[----:B------:R-:W-:-:S07]  /*17cb0*/  LEPC R20, `(.L_x_8085) ;  /* 0x000000001014794e */ /* 0x000fce0000000000 */
[----:B--2---:R-:W-:Y:S05]  /*17cc0*/  CALL.ABS.NOINC R2 ;  /* 0x0000000002007343 */ /* 0x004fea0003c00000 */
.L_x_8085:
        /* <DEDUP_REMOVED lines=23> */
.L_x_8086:
        /* <DEDUP_REMOVED lines=23> */
.L_x_8087:
        /* <DEDUP_REMOVED lines=23> */
.L_x_8088:
[----:B------:R-:W0:Y:S02]  /*18120*/  LDCU.64 UR4, c[0x0][0x768] ;  /* 0x0000ed00ff0477ac */ /* 0x000e240008000a00 */
[----:B0-----:R-:W-:-:S04]  /*18130*/  IADD3 R16, P0, PT, R16, UR4, RZ ;  /* 0x0000000410107c10 */ /* 0x001fc8000ff1e0ff */
[----:B------:R-:W-:-:S05]  /*18140*/  IADD3.X R17, PT, PT, RZ, UR5, RZ, P0, !PT ;  /* 0x00000005ff117c10 */ /* 0x000fca00087fe4ff */
[----:B------:R-:W-:Y:S01]  /*18150*/  STG.E desc[UR36][R16.64], R28 ;  /* 0x0000001c10007986 */ /* 0x000fe2000c101924 */
[----:B------:R-:W-:Y:S05]  /*18160*/  EXIT ;  /* 0x000000000000794d */ /* 0x000fea0003800000 */
.L_x_8084:
[----:B------:R-:W-:Y:S04]  /*18170*/  STG.E.64 desc[UR36][R4.64], R32 ;  /* 0x0000002004007986 */ /* 0x000fe8000c101b24 */
[----:B------:R-:W-:Y:S04]  /*18180*/  STG.E.64 desc[UR36][R4.64+0x8], R26 ;  /* 0x0000081a04007986 */ /* 0x000fe8000c101b24 */
[----:B------:R-:W-:Y:S04]  /*18190*/  STG.E.64 desc[UR36][R4.64+0x10], R24 ;  /* 0x0000101804007986 */ /* 0x000fe8000c101b24 */
[----:B------:R-:W-:Y:S01]  /*181a0*/  STG.E.64 desc[UR36][R4.64+0x18], R28 ;  /* 0x0000181c04007986 */ /* 0x000fe2000c101b24 */
[----:B------:R-:W-:Y:S05]  /*181b0*/  EXIT ;  /* 0x000000000000794d */ /* 0x000fea0003800000 */
.L_x_8053:
[----:B------:R-:W4:Y:S02]  /*181c0*/  LDCU UR4, c[0x0][0x398] ;  /* 0x00007300ff0477ac */ /* 0x000f240008000800 */
[----:B----4-:R-:W-:-:S13]  /*181d0*/  ISETP.GE.AND P1, PT, R59, UR4, PT ;  /* 0x000000043b007c0c */ /* 0x010fda000bf26270 */
[----:B------:R-:W-:Y:S05]  /*181e0*/  @P1 EXIT ;  /* 0x000000000000194d */ /* 0x000fea0003800000 */
[----:B------:R-:W4:Y:S01]  /*181f0*/  LDCU UR4, c[0x0][0x3a8] ;  /* 0x00007500ff0477ac */ /* 0x000f220008000800 */
[----:B------:R-:W-:Y:S02]  /*18200*/  ISETP.NE.AND P2, PT, R17, RZ, PT ;  /* 0x000000ff1100720c */ /* 0x000fe40003f45270 */
[----:B----4-:R-:W-:-:S13]  /*18210*/  ISETP.NE.AND P1, PT, RZ, UR4, PT ;  /* 0x00000004ff007c0c */ /* 0x010fda000bf25270 */
[----:B------:R-:W-:Y:S05]  /*18220*/  @P1 EXIT P2 ;  /* 0x000000000000194d */ /* 0x000fea0001000000 */
[----:B------:R-:W4:Y:S01]  /*18230*/  LDCU UR4, c[0x0][0x3ac] ;  /* 0x00007580ff0477ac */ /* 0x000f220008000800 */
[----:B------:R-:W-:Y:S02]  /*18240*/  ISETP.NE.AND P2, PT, R2, RZ, PT ;  /* 0x000000ff0200720c */ /* 0x000fe40003f45270 */
[----:B----4-:R-:W-:-:S13]  /*18250*/  ISETP.NE.AND P1, PT, RZ, UR4, PT ;  /* 0x00000004ff007c0c */ /* 0x010fda000bf25270 */
[----:B------:R-:W-:Y:S05]  /*18260*/  @P1 EXIT P2 ;  /* 0x000000000000194d */ /* 0x000fea0001000000 */
        /* <DEDUP_REMOVED lines=9> */
[----:B------:R-:W-:Y:S01]  /*18300*/  IADD3.X R7, PT, PT, RZ, UR5, RZ, P2, !PT ;  /* 0x00000005ff077c10 */ /* 0x000fe200097fe4ff */
[----:B------:R-:W-:Y:S01]  /*18310*/  IMAD.X R5, RZ, RZ, UR5, P1 ;  /* 0x00000005ff057e24 */ /* 0x000fe200088e06ff */
[----:B-1-3--:R-:W-:Y:S01]  /*18320*/  IADD3.X R3, PT, PT, RZ, UR5, RZ, P0, !PT ;  /* 0x00000005ff037c10 */ /* 0x00afe200087fe4ff */
[----:B------:R-:W3:Y:S04]  /*18330*/  @P4 LDG.E R11, desc[UR36][R8.64] ;  /* 0x00000024080b4981 */ /* 0x000ee8000c1e1900 */
[----:B--2---:R-:W2:Y:S04]  /*18340*/  @P4 LDG.E R13, desc[UR36][R6.64] ;  /* 0x00000024060d4981 */ /* 0x004ea8000c1e1900 */
[----:B------:R-:W4:Y:S04]  /*18350*/  @P4 LDG.E R15, desc[UR36][R4.64] ;  /* 0x00000024040f4981 */ /* 0x000f28000c1e1900 */
[----:B------:R-:W5:Y:S01]  /*18360*/  @P4 LDG.E R17, desc[UR36][R2.64] ;  /* 0x0000002402114981 */ /* 0x000f62000c1e1900 */
[----:B------:R-:W1:Y:S02]  /*18370*/  LDCU.U8 UR4, c[0x0][0x799] ;  /* 0x0000f320ff0477ac */ /* 0x000e640008000000 */
[----:B-1----:R-:W-:Y:S01]  /*18380*/  ISETP.NE.AND P0, PT, RZ, UR4, PT ;  /* 0x00000004ff007c0c */ /* 0x002fe2000bf05270 */
[----:B---3--:R-:W-:Y:S01]  /*18390*/  @P4 IMAD.IADD R28, R11, 0x1, R28 ;  /* 0x000000010b1c4824 */ /* 0x008fe200078e021c */
[----:B--2---:R-:W-:-:S11]  /*183a0*/  @P4 IADD3 R24, PT, PT, R13, R24, RZ ;  /* 0x000000180d184210 */ /* 0x004fd60007ffe0ff */
[----:B------:R1:W-:Y:S01]  /*183b0*/  @!P0 STG.E desc[UR36][R8.64], R28 ;  /* 0x0000001c08008986 */ /* 0x0003e2000c101924 */
[----:B----4-:R-:W-:-:S03]  /*183c0*/  @P4 IMAD.IADD R22, R15, 0x1, R22 ;  /* 0x000000010f164824 */ /* 0x010fc600078e0216 */
[----:B------:R1:W-:Y:S01]  /*183d0*/  @!P0 STG.E desc[UR36][R6.64], R24 ;  /* 0x0000001806008986 */ /* 0x0003e2000c101924 */
[----:B-----5:R-:W-:-:S03]  /*183e0*/  @P4 IADD3 R26, PT, PT, R17, R26, RZ ;  /* 0x0000001a111a4210 */ /* 0x020fc60007ffe0ff */
[----:B------:R1:W-:Y:S04]  /*183f0*/  @!P0 STG.E desc[UR36][R4.64], R22 ;  /* 0x0000001604008986 */ /* 0x0003e8000c101924 */
[----:B------:R1:W-:Y:S01]  /*18400*/  @!P0 STG.E desc[UR36][R2.64], R26 ;  /* 0x0000001a02008986 */ /* 0x0003e2000c101924 */
[----:B------:R-:W-:Y:S05]  /*18410*/  @!P0 EXIT ;  /* 0x000000000000894d */ /* 0x000fea0003800000 */
[----:B------:R-:W2:Y:S02]  /*18420*/  LDCU UR4, c[0x0][0x79c] ;  /* 0x0000f380ff0477ac */ /* 0x000ea40008000800 */
[----:B--2---:R-:W-:-:S09]  /*18430*/  UISETP.NE.AND UP0, UPT, UR4, 0x1, UPT ;  /* 0x000000010400788c */ /* 0x004fd2000bf05270 */
[----:B------:R-:W-:Y:S05]  /*18440*/  BRA.U !UP0, `(.L_x_8090) ;  /* 0x0000000108407547 */ /* 0x000fea000b800000 */
[----:B------:R-:W-:Y:S01]  /*18450*/  MOV R0, 0x660 ;  /* 0x0000066000007802 */ /* 0x000fe20000000f00 */
[----:B------:R-:W2:Y:S01]  /*18460*/  LDCU.64 UR4, c[0x4][0x650] ;  /* 0x0100ca00ff0477ac */ /* 0x000ea20008000a00 */
[----:B------:R-:W-:Y:S02]  /*18470*/  HFMA2 R12, -RZ, RZ, 0, 5.9604644775390625e-08 ;  /* 0x00000001ff0c7431 */ /* 0x000fe400000001ff */
[----:B-1----:R-:W-:Y:S01]  /*18480*/  IMAD.MOV.U32 R8, RZ, RZ, 0x2ef ;  /* 0x000002efff087424 */ /* 0x002fe200078e00ff */
[----:B------:R1:W3:Y:S01]  /*18490*/  LDC.64 R2, c[0x4][R0] ;  /* 0x0100000000027b82 */ /* 0x0002e20000000a00 */
        /* <DEDUP_REMOVED lines=11> */
.L_x_8090:
[----:B------:R-:W1:Y:S02]  /*18550*/  LDCU.64 UR4, c[0x0][0x768] ;  /* 0x0000ed00ff0477ac */ /* 0x000e640008000a00 */
[----:B-1----:R-:W-:Y:S01]  /*18560*/  IADD3 R2, P0, PT, R23, UR4, RZ ;  /* 0x0000000417027c10 */ /* 0x002fe2000ff1e0ff */
[----:B------:R-:W1:Y:S03]  /*18570*/  LDCU UR4, c[0x0][0x79c] ;  /* 0x0000f380ff0477ac */ /* 0x000e660008000800 */
[----:B------:R-:W-:-:S05]  /*18580*/  IADD3.X R3, PT, PT, RZ, UR5, RZ, P0, !PT ;  /* 0x00000005ff037c10 */ /* 0x000fca00087fe4ff */
[----:B------:R2:W-:Y:S01]  /*18590*/  STG.E desc[UR36][R2.64], R28 ;  /* 0x0000001c02007986 */ /* 0x0005e2000c101924 */
        /* <DEDUP_REMOVED lines=18> */
.L_x_8091:
        /* <DEDUP_REMOVED lines=23> */
.L_x_8092:
        /* <DEDUP_REMOVED lines=23> */
.L_x_8093:
[----:B------:R-:W1:Y:S02]  /*189a0*/  LDCU.64 UR4, c[0x0][0x768] ;  /* 0x0000ed00ff0477ac */ /* 0x000e640008000a00 */
[----:B-1----:R-:W-:-:S04]  /*189b0*/  IADD3 R16, P0, PT, R16, UR4, RZ ;  /* 0x0000000410107c10 */ /* 0x002fc8000ff1e0ff */
[----:B------:R-:W-:-:S05]  /*189c0*/  IADD3.X R17, PT, PT, RZ, UR5, RZ, P0, !PT ;  /* 0x00000005ff117c10 */ /* 0x000fca00087fe4ff */
[----:B------:R-:W-:Y:S01]  /*189d0*/  STG.E desc[UR36][R16.64], R26 ;  /* 0x0000001a10007986 */ /* 0x000fe2000c101924 */
[----:B------:R-:W-:Y:S05]  /*189e0*/  EXIT ;  /* 0x000000000000794d */ /* 0x000fea0003800000 */
.L_x_8089:
[----:B------:R-:W4:Y:S01]  /*189f0*/  LDCU.U8 UR4, c[0x0][0x798] ;  /* 0x0000f300ff0477ac */ /* 0x000f220008000000 */
[----:B------:R-:W5:Y:S01]  /*18a00*/  LDCU.U8 UR5, c[0x0][0x799] ;  /* 0x0000f320ff0577ac */ /* 0x000f620008000000 */
[----:B----4-:R-:W-:Y:S02]  /*18a10*/  UISETP.NE.AND UP0, UPT, UR4, URZ, UPT ;  /* 0x000000ff0400728c */ /* 0x010fe4000bf05270 */
[----:B-----5:R-:W-:-:S07]  /*18a20*/  UISETP.NE.AND UP1, UPT, UR5, URZ, UPT ;  /* 0x000000ff0500728c */ /* 0x020fce000bf25270 */
[----:B------:R-:W-:Y:S05]  /*18a30*/  BRA.U !UP0, `(.L_x_8094) ;  /* 0x0000000108307547 */ /* 0x000fea000b800000 */
[----:B-1-3--:R-:W2:Y:S04]  /*18a40*/  LDG.E.64 R2, desc[UR36][R4.64] ;  /* 0x0000002404027981 */ /* 0x00aea8000c1e1b00 */
        /* <DEDUP_REMOVED lines=11> */
.L_x_8094:
[----:B-123--:R-:W-:Y:S01]  /*18b00*/  IMAD.MOV.U32 R32, RZ, RZ, R22 ;  /* 0x000000ffff207224 */ /* 0x00efe200078e0016 */
        /* <DEDUP_REMOVED lines=20> */
.L_x_8096:
        /* <DEDUP_REMOVED lines=23> */
.L_x_8097:
        /* <DEDUP_REMOVED lines=23> */
.L_x_8098:
        /* <DEDUP_REMOVED lines=23> */
.L_x_8099:
[----:B------:R-:W1:Y:S02]  /*190a0*/  LDCU.64 UR4, c[0x0][0x768] ;  /* 0x0000ed00ff0477ac */ /* 0x000e640008000a00 */
[----:B-1----:R-:W-:-:S04]  /*190b0*/  IADD3 R16, P0, PT, R16, UR4, RZ ;  /* 0x0000000410107c10 */ /* 0x002fc8000ff1e0ff */
[----:B------:R-:W-:-:S05]  /*190c0*/  IADD3.X R17, PT, PT, RZ, UR5, RZ, P0, !PT ;  /* 0x00000005ff117c10 */ /* 0x000fca00087fe4ff */
[----:B------:R-:W-:Y:S01]  /*190d0*/  STG.E desc[UR36][R16.64], R26 ;  /* 0x0000001a10007986 */ /* 0x000fe2000c101924 */
[----:B------:R-:W-:Y:S05]  /*190e0*/  EXIT ;  /* 0x000000000000794d */ /* 0x000fea0003800000 */
.L_x_8095:
[----:B------:R-:W-:Y:S04]  /*190f0*/  STG.E.64 desc[UR36][R4.64], R28 ;  /* 0x0000001c04007986 */ /* 0x000fe8000c101b24 */
[----:B------:R-:W-:Y:S04]  /*19100*/  STG.E.64 desc[UR36][R4.64+0x8], R24 ;  /* 0x0000081804007986 */ /* 0x000fe8000c101b24 */
[----:B------:R-:W-:Y:S04]  /*19110*/  STG.E.64 desc[UR36][R4.64+0x10], R32 ;  /* 0x0000102004007986 */ /* 0x000fe8000c101b24 */
[----:B------:R-:W-:Y:S01]  /*19120*/  STG.E.64 desc[UR36][R4.64+0x18], R26 ;  /* 0x0000181a04007986 */ /* 0x000fe2000c101b24 */
[----:B------:R-:W-:Y:S05]  /*19130*/  EXIT ;  /* 0x000000000000794d */ /* 0x000fea0003800000 */
        .weak           $__internal_21_$__cuda_sm20_div_u64
        .type           $__internal_21_$__cuda_sm20_div_u64,@function
        .size           $__internal_21_$__cuda_sm20_div_u64,(.L_x_8921 - $__internal_21_$__cuda_sm20_div_u64)
$__internal_21_$__cuda_sm20_div_u64:
        /* <DEDUP_REMOVED lines=65> */
[----:B------:R-:W-:Y:S06]  /*19550*/  RET.REL.NODEC R6 `(_ZN2at6native13reduce_kernelILi128ELi4ENS0_8ReduceOpIiNS0_14func_wrapper_tIiNS0_55_GLOBAL__N__0955718d_22_SparseCsrTensorMath_cu_868dd54514ReductionAddOpIlEEEEjiLi4ELi4EEEEEvT1_) ;  /* 0xfffffe6806a87950 */ /* 0x000fec0003c3ffff */
.L_x_8100:
        /* <DEDUP_REMOVED lines=10> */
.L_x_8921:


//--------------------- .text._ZN2at6native13reduce_kernelILi512ELi1ENS0_8ReduceOpIaNS0_14func_wrapper_tIaNS0_55_GLOBAL__N__0955718d_22_SparseCsrTensorMath_cu_868dd54514ReductionAddOpIlEEEEjaLi4ELi4EEEEEvT1_ --------------------------
	.section	.text._ZN2at6native13reduce_kernelILi512ELi1ENS0_8ReduceOpIaNS0_14func_wrapper_tIaNS0_55_GLOBAL__N__0955718d_22_SparseCsrTensorMath_cu_868dd54514ReductionAddOpIlEEEEjaLi4ELi4EEEEEvT1_,"ax",@progbits
	.align	128
.text._ZN2at6native13reduce_kernelILi512ELi1ENS0_8ReduceOpIaNS0_14func_wrapper_tIaNS0_55_GLOBAL__N__0955718d_22_SparseCsrTensorMath_cu_868dd54514ReductionAddOpIlEEEEjaLi4ELi4EEEEEvT1_:
        .type           _ZN2at6native13reduce_kernelILi512ELi1ENS0_8ReduceOpIaNS0_14func_wrapper_tIaNS0_55_GLOBAL__N__0955718d_22_SparseCsrTensorMath_cu_868dd54514ReductionAddOpIlEEEEjaLi4ELi4EEEEEvT1_,@function
        .size           _ZN2at6native13reduce_kernelILi512ELi1ENS0_8ReduceOpIaNS0_14func_wrapper_tIaNS0_55_GLOBAL__N__0955718d_22_SparseCsrTensorMath_cu_868dd54514ReductionAddOpIlEEEEjaLi4ELi4EEEEEvT1_,(.L_x_8923 - _ZN2at6native13reduce_kernelILi512ELi1ENS0_8ReduceOpIaNS0_14func_wrapper_tIaNS0_55_GLOBAL__N__0955718d_22_SparseCsrTensorMath_cu_868dd54514ReductionAddOpIlEEEEjaLi4ELi4EEEEEvT1_)
        .other          _ZN2at6native13reduce_kernelILi512ELi1ENS0_8ReduceOpIaNS0_14func_wrapper_tIaNS0_55_GLOBAL__N__0955718d_22_SparseCsrTensorMath_cu_868dd54514ReductionAddOpIlEEEEjaLi4ELi4EEEEEvT1_,@"STO_CUDA_ENTRY STV_DEFAULT"
_ZN2at6native13reduce_kernelILi512ELi1ENS0_8ReduceOpIaNS0_14func_wrapper_tIaNS0_55_GLOBAL__N__0955718d_22_SparseCsrTensorMath_cu_868dd54514ReductionAddOpIlEEEEjaLi4ELi4EEEEEvT1_:
        /* <DEDUP_REMOVED lines=296> */
.L_x_8101:
        /* <DEDUP_REMOVED lines=18> */
[----:B------:R-:W-:Y:S01]  /*13a0*/  LOP3.LUT P0, R11, R2, 0x3, RZ, 0xc0, !PT ;  /* 0x00000003020b7812 */ /* 0x000fe2000780c0ff */
[----:B------:R-:W-:Y:S05]  /*13b0*/  BSSY.RECONVERGENT B1, `(.L_x_8105) ;  /* 0x0000024000017945 */ /* 0x000fea0003800200 */
[----:B------:R-:W2:Y:S01]  /*13c0*/  LDC R25, c[0x0][0x38c] ;  /* 0x0000e300ff197b82 */ /* 0x000ea20000000800 */
[----:B-1----:R-:W-:Y:S01]  /*13d0*/  IMAD.U32 R10, RZ, RZ, UR4 ;  /* 0x00000004ff0a7e24 */ /* 0x002fe2000f8e00ff */
[----:B0-----:R-:W-:Y:S01]  /*13e0*/  MOV R24, R12 ;  /* 0x0000000c00187202 */ /* 0x001fe20000000f00 */
[----:B------:R-:W-:Y:S01]  /*13f0*/  IMAD.MOV.U32 R9, RZ, RZ, R12 ;  /* 0x000000ffff097224 */ /* 0x000fe200078e000c */
[----:B--2---:R-:W-:-:S03]  /*1400*/  MOV R8, R25 ;  /* 0x0000001900087202 */ /* 0x004fc60000000f00 */
[----:B------:R-:W-:Y:S05]  /*1410*/  @!P0 BRA `(.L_x_8106) ;  /* 0x0000000000748947 */ /* 0x000fea0003800000 */
[C---:B------:R-:W-:Y:S01]  /*1420*/  ISETP.GT.U32.AND P0, PT, R6.reuse, 0x3, PT ;  /* 0x000000030600780c */ /* 0x040fe20003f04070 */
[----:B------:R-:W-:Y:S01]  /*1430*/  IMAD.MOV R2, RZ, RZ, -R11 ;  /* 0x000000ffff027224 */ /* 0x000fe200078e0a0b */
[----:B------:R-:W-:Y:S01]  /*1440*/  BSSY.RECONVERGENT B2, `(.L_x_8107) ;  /* 0x0000017000027945 */ /* 0x000fe20003800200 */
[----:B------:R-:W-:Y:S01]  /*1450*/  MOV R9, R12 ;  /* 0x0000000c00097202 */ /* 0x000fe20000000f00 */
[----:B------:R-:W-:Y:S01]  /*1460*/  IMAD.MOV.U32 R8, RZ, RZ, R25 ;  /* 0x000000ffff087224 */ /* 0x000fe200078e0019 */
[----:B------:R-:W-:Y:S02]  /*1470*/  ISETP.LT.U32.OR P0, PT, R6, R11, P0 ;  /* 0x0000000b0600720c */ /* 0x000fe40000701470 */
[----:B------:R-:W-:-:S04]  /*1480*/  IADD3 R13, P1, PT, R2, R0, RZ ;  /* 0x00000000020d7210 */ /* 0x000fc80007f3e0ff */
[----:B------:R-:W-:-:S07]  /*1490*/  LEA.HI.X.SX32 R5, R2, R5, 0x1, P1 ;  /* 0x0000000502057211 */ /* 0x000fce00008f0eff */
        /* <DEDUP_REMOVED lines=11> */
[----:B------:R-:W-:Y:S01]  /*1550*/  IADD3 R2, P0, PT, R6, R13, RZ ;  /* 0x0000000d06027210 */ /* 0x000fe20007f1e0ff */
[----:B------:R-:W0:Y:S03]  /*1560*/  LDCU.64 UR4, c[0x0][0x388] ;  /* 0x00007100ff0477ac */ /* 0x000e260008000a00 */
[----:B------:R-:W-:-:S05]  /*1570*/  IADD3.X R3, PT, PT, RZ, R5, RZ, P0, !PT ;  /* 0x00000005ff037210 */ /* 0x000fca00007fe4ff */
[----:B------:R-:W0:Y:S02]  /*1580*/  LDG.E.S8 R2, desc[UR36][R2.64] ;  /* 0x0000002402027981 */ /* 0x000e24000c1e1300 */
[----:B0-----:R-:W-:-:S04]  /*1590*/  IADD3 R9, P0, PT, R2, UR4, RZ ;  /* 0x0000000402097c10 */ /* 0x001fc8000ff1e0ff */
[----:B------:R-:W-:-:S09]  /*15a0*/  LEA.HI.X.SX32 R8, R2, UR5, 0x1, P0 ;  /* 0x0000000502087c11 */ /* 0x000fd200080f0eff */
.L_x_8108:
[----:B------:R-:W-:Y:S05]  /*15b0*/  BSYNC.RECONVERGENT B2 ;  /* 0x0000000000027941 */ /* 0x000fea0003800200 */
.L_x_8107:
[----:B------:R-:W-:Y:S02]  /*15c0*/  IADD3 R0, P0, PT, R13, 0x4, RZ ;  /* 0x000000040d007810 */ /* 0x000fe40007f1e0ff */
[----:B------:R-:W-:-:S03]  /*15d0*/  IADD3 R10, PT, PT, R11, -0x4, R28 ;  /* 0xfffffffc0b0a7810 */ /* 0x000fc60007ffe01c */
[----:B------:R-:W-:-:S08]  /*15e0*/  IMAD.X R5, RZ, RZ, R5, P0 ;  /* 0x000000ffff057224 */ /* 0x000fd000000e0605 */
.L_x_8106:
[----:B------:R-:W-:Y:S05]  /*15f0*/  BSYNC.RECONVERGENT B1 ;  /* 0x0000000000017941 */ /* 0x000fea0003800200 */
.L_x_8105:
        /* <DEDUP_REMOVED lines=8> */
[-C--:B------:R-:W-:Y:S02]  /*1680*/  MOV R7, R25.reuse ;  /* 0x0000001900077202 */ /* 0x080fe40000000f00 */
[----:B------:R-:W-:Y:S02]  /*1690*/  PLOP3.LUT P0, PT, P0, P1, PT, 0xf8, 0x8f ;  /* 0x00000000008f781c */ /* 0x000fe40000703f70 */
[----:B------:R-:W-:Y:S01]  /*16a0*/  MOV R11, R25 ;  /* 0x00000019000b7202 */ /* 0x000fe20000000f00 */
[----:B------:R-:W-:Y:S10]  /*16b0*/  @P2 BRA `(.L_x_8110) ;  /* 0x00000000006c2947 */ /* 0x000ff40003800000 */
[----:B------:R-:W-:Y:S01]  /*16c0*/  IMAD.MOV.U32 R13, RZ, RZ, R12 ;  /* 0x000000ffff0d7224 */ /* 0x000fe200078e000c */
[----:B------:R-:W-:Y:S01]  /*16d0*/  MOV R7, R25 ;  /* 0x0000001900077202 */ /* 0x000fe20000000f00 */
[----:B------:R-:W-:-:S07]  /*16e0*/  IMAD.MOV.U32 R11, RZ, RZ, R25 ;  /* 0x000000ffff0b7224 */ /* 0x000fce00078e0019 */
.L_x_8111:
[----:B------:R-:W-:Y:S01]  /*16f0*/  MOV R4, R0 ;  /* 0x0000000000047202 */ /* 0x000fe20000000f00 */
[----:B------:R-:W0:Y:S04]  /*1700*/  LDCU UR4, c[0x0][0x39c] ;  /* 0x00007380ff0477ac */ /* 0x000e280008000800 */
[----:B------:R-:W-:-:S06]  /*1710*/  IMAD.WIDE.U32 R2, R21, 0x4, R4 ;  /* 0x0000000415027825 */ /* 0x000fcc00078e0004 */
[----:B------:R-:W2:Y:S01]  /*1720*/  LDG.E R2, desc[UR36][R2.64] ;  /* 0x0000002402027981 */ /* 0x000ea2000c1e1900 */
[----:B0-----:R-:W-:-:S05]  /*1730*/  VIADD R21, R21, UR4 ;  /* 0x0000000415157c36 */ /* 0x001fca0008000000 */
[----:B------:R-:W-:-:S04]  /*1740*/  LEA R15, R21, 0x3, 0x2 ;  /* 0x00000003150f7811 */ /* 0x000fc800078e10ff */
[----:B------:R-:W-:Y:S02]  /*1750*/  ISETP.GE.U32.AND P1, PT, R15, R10, PT ;  /* 0x0000000a0f00720c */ /* 0x000fe40003f26070 */
[C---:B--2---:R-:W-:Y:S02]  /*1760*/  PRMT R4, R2.reuse, 0x7770, RZ ;  /* 0x0000777002047816 */ /* 0x044fe400000000ff */
[C---:B------:R-:W-:Y:S02]  /*1770*/  PRMT R14, R2.reuse, 0x7771, RZ ;  /* 0x00007771020e7816 */ /* 0x040fe400000000ff */
[C---:B------:R-:W-:Y:S02]  /*1780*/  PRMT R15, R2.reuse, 0x7772, RZ ;  /* 0x00007772020f7816 */ /* 0x040fe400000000ff */
        /* <DEDUP_REMOVED lines=9> */
[----:B------:R-:W-:Y:S02]  /*1820*/  LEA.HI.X.SX32 R8, R2, R8, 0x1, P2 ;  /* 0x0000000802087211 */ /* 0x000fe400010f0eff */
[----:B------:R-:W-:Y:S02]  /*1830*/  LEA.HI.X.SX32 R11, R4, R11, 0x1, P3 ;  /* 0x0000000b040b7211 */ /* 0x000fe400018f0eff */
[----:B------:R-:W-:Y:S02]  /*1840*/  LEA.HI.X.SX32 R7, R3, R7, 0x1, P4 ;  /* 0x0000000703077211 */ /* 0x000fe400020f0eff */
[----:B------:R-:W-:Y:S01]  /*1850*/  LEA.HI.X.SX32 R25, R14, R25, 0x1, P5 ;  /* 0x000000190e197211 */ /* 0x000fe200028f0eff */
[----:B------:R-:W-:Y:S06]  /*1860*/  @!P1 BRA `(.L_x_8111) ;  /* 0xfffffffc00a09947 */ /* 0x000fec000383ffff */
.L_x_8110:
[----:B------:R-:W-:Y:S05]  /*1870*/  BSYNC.RECONVERGENT B1 ;  /* 0x0000000000017941 */ /* 0x000fea0003800200 */
.L_x_8109:
        /* <DEDUP_REMOVED lines=8> */
[----:B------:R-:W2:Y:S02]  /*1900*/  LDG.E.S8 R2, desc[UR36][R2.64] ;  /* 0x0000002402027981 */ /* 0x000ea4000c1e1300 */
[----:B--2---:R-:W-:-:S04]  /*1910*/  IADD3 R9, P0, PT, R2, R9, RZ ;  /* 0x0000000902097210 */ /* 0x004fc80007f1e0ff */
[----:B------:R-:W-:-:S09]  /*1920*/  LEA.HI.X.SX32 R8, R2, R8, 0x1, P0 ;  /* 0x0000000802087211 */ /* 0x000fd200000f0eff */
.L_x_8113:
[----:B------:R-:W-:Y:S05]  /*1930*/  BSYNC.RECONVERGENT B1 ;  /* 0x0000000000017941 */ /* 0x000fea0003800200 */
.L_x_8112:
[----:B------:R-:W-:-:S04]  /*1940*/  IADD3 R9, P0, P1, R12, R13, R9 ;  /* 0x0000000d0c097210 */ /* 0x000fc8000791e009 */
[----:B------:R-:W-:Y:S02]  /*1950*/  IADD3 R24, P2, PT, R24, R9, RZ ;  /* 0x0000000918187210 */ /* 0x000fe40007f5e0ff */
[----:B------:R-:W-:-:S05]  /*1960*/  IADD3.X R8, PT, PT, R7, R11, R8, P0, P1 ;  /* 0x0000000b07087210 */ /* 0x000fca00007e2408 */
[----:B------:R-:W-:Y:S01]  /*1970*/  IMAD.X R25, R25, 0x1, R8, P2 ;  /* 0x0000000119197824 */ /* 0x000fe200010e0608 */
[----:B------:R-:W-:Y:S06]  /*1980*/  BRA `(.L_x_8103) ;  /* 0x0000009800487947 */ /* 0x000fec0003800000 */
.L_x_8104:
[----:B------:R-:W0:Y:S08]  /*1990*/  LDC R4, c[0x0][0x500] ;  /* 0x00014000ff047b82 */ /* 0x000e300000000800 */
[----:B------:R-:W1:Y:S01]  /*19a0*/  LDC R6, c[0x0][0x3d0] ;  /* 0x0000f400ff067b82 */ /* 0x000e620000000800 */
[----:B0-----:R-:W-:-:S04]  /*19b0*/  ISETP.NE.AND P0, PT, R4, 0x1, PT ;  /* 0x000000010400780c */ /* 0x001fc80003f05270 */
        /* <DEDUP_REMOVED lines=20> */
.L_x_8118:
        /* <DEDUP_REMOVED lines=8> */
[----:B------:R-:W2:Y:S03]  /*1b80*/  LDG.E.U8 R2, desc[UR36][R2.64] ;  /* 0x0000002402027981 */ /* 0x000ea6000c1e1100 */
[----:B------:R-:W-:Y:S01]  /*1b90*/  IADD3 R10, P1, PT, R21, R0, RZ ;  /* 0x00000000150a7210 */ /* 0x000fe20007f3e0ff */
[----:B------:R-:W-:Y:S01]  /*1ba0*/  IMAD.X R9, RZ, RZ, R5, P0 ;  /* 0x000000ffff097224 */ /* 0x000fe200000e0605 */
[----:B------:R-:W3:Y:S02]  /*1bb0*/  LDG.E.U8 R6, desc[UR36][R6.64] ;  /* 0x0000002406067981 */ /* 0x000ee4000c1e1100 */
[----:B------:R-:W-:-:S03]  /*1bc0*/  IADD3.X R11, PT, PT, RZ, R5, RZ, P1, !PT ;  /* 0x00000005ff0b7210 */ /* 0x000fc60000ffe4ff */
[----:B------:R-:W4:Y:S04]  /*1bd0*/  LDG.E.U8 R9, desc[UR36][R8.64] ;  /* 0x0000002408097981 */ /* 0x000f28000c1e1100 */
[----:B------:R-:W5:Y:S01]  /*1be0*/  LDG.E.U8 R22, desc[UR36][R10.64] ;  /* 0x000000240a167981 */ /* 0x000f62000c1e1100 */
        /* <DEDUP_REMOVED lines=17> */
.L_x_8117:
[----:B------:R-:W-:Y:S02]  /*1d00*/  PRMT R11, R2, 0x7610, R11 ;  /* 0x00007610020b7816 */ /* 0x000fe4000000000b */
[----:B------:R-:W-:Y:S02]  /*1d10*/  PRMT R10, R6, 0x7610, R10 ;  /* 0x00007610060a7816 */ /* 0x000fe4000000000a */
[----:B------:R-:W-:-:S07]  /*1d20*/  PRMT R8, R22, 0x7610, R8 ;  /* 0x0000761016087816 */ /* 0x000fce0000000008 */
.L_x_8116:
[----:B------:R-:W-:Y:S05]  /*1d30*/  BSYNC.RECONVERGENT B1 ;  /* 0x0000000000017941 */ /* 0x000fea0003800200 */
.L_x_8115:
[----:B------:R-:W-:Y:S01]  /*1d40*/  ISETP.GE.U32.AND P0, PT, R21, R28, PT ;  /* 0x0000001c1500720c */ /* 0x000fe20003f06070 */
[----:B------:R-:W-:-:S12]  /*1d50*/  BSSY.RECONVERGENT B1, `(.L_x_8119) ;  /* 0x0000016000017945 */ /* 0x000fd80003800200 */
[----:B------:R-:W-:Y:S05]  /*1d60*/  @P0 BRA `(.L_x_8120) ;  /* 0x0000000000500947 */ /* 0x000fea0003800000 */
[----:B------:R-:W-:-:S04]  /*1d70*/  IADD3 R2, P1, PT, R21, R0, RZ ;  /* 0x0000000015027210 */ /* 0x000fc80007f3e0ff */
[----:B------:R-:W-:-:S05]  /*1d80*/  IADD3.X R3, PT, PT, RZ, R5, RZ, P1, !PT ;  /* 0x00000005ff037210 */ /* 0x000fca0000ffe4ff */
[----:B------:R0:W5:Y:S01]  /*1d90*/  LDG.E.U8 R11, desc[UR36][R2.64] ;  /* 0x00000024020b7981 */ /* 0x000162000c1e1100 */
[----:B------:R-:W-:-:S05]  /*1da0*/  IMAD.IADD R7, R21, 0x1, R4 ;  /* 0x0000000115077824 */ /* 0x000fca00078e0204 */
[----:B------:R-:W-:-:S13]  /*1db0*/  ISETP.GE.U32.AND P1, PT, R7, R28, PT ;  /* 0x0000001c0700720c */ /* 0x000fda0003f26070 */
[----:B0-----:R-:W-:Y:S05]  /*1dc0*/  @P1 BRA `(.L_x_8120) ;  /* 0x0000000000381947 */ /* 0x001fea0003800000 */
[----:B------:R-:W-:-:S04]  /*1dd0*/  IADD3 R2, P1, PT, R7, R0, RZ ;  /* 0x0000000007027210 */ /* 0x000fc80007f3e0ff */
[----:B------:R-:W-:-:S05]  /*1de0*/  IADD3.X R3, PT, PT, RZ, R5, RZ, P1, !PT ;  /* 0x00000005ff037210 */ /* 0x000fca0000ffe4ff */
[----:B------:R0:W5:Y:S01]  /*1df0*/  LDG.E.U8 R10, desc[UR36][R2.64] ;  /* 0x00000024020a7981 */ /* 0x000162000c1e1100 */
[----:B------:R-:W-:-:S05]  /*1e00*/  IMAD.IADD R7, R7, 0x1, R4 ;  /* 0x0000000107077824 */ /* 0x000fca00078e0204 */
[----:B------:R-:W-:-:S13]  /*1e10*/  ISETP.GE.U32.AND P1, PT, R7, R28, PT ;  /* 0x0000001c0700720c */ /* 0x000fda0003f26070 */
[----:B0-----:R-:W-:Y:S05]  /*1e20*/  @P1 BRA `(.L_x_8120) ;  /* 0x0000000000201947 */ /* 0x001fea0003800000 */
[C---:B------:R-:W-:Y:S02]  /*1e30*/  IADD3 R3, PT, PT, R7.reuse, R4, RZ ;  /* 0x0000000407037210 */ /* 0x040fe40007ffe0ff */
[----:B------:R-:W-:Y:S02]  /*1e40*/  IADD3 R2, P2, PT, R7, R0, RZ ;  /* 0x0000000007027210 */ /* 0x000fe40007f5e0ff */
[----:B------:R-:W-:-:S13]  /*1e50*/  ISETP.GE.U32.AND P1, PT, R3, R28, PT ;  /* 0x0000001c0300720c */ /* 0x000fda0003f26070 */
[----:B------:R-:W-:Y:S01]  /*1e60*/  @!P1 IADD3 R6, P3, PT, R3, R0, RZ ;  /* 0x0000000003069210 */ /* 0x000fe20007f7e0ff */
[----:B------:R-:W-:-:S03]  /*1e70*/  IMAD.X R3, RZ, RZ, R5, P2 ;  /* 0x000000ffff037224 */ /* 0x000fc600010e0605 */
[----:B------:R-:W-:Y:S02]  /*1e80*/  @!P1 IADD3.X R7, PT, PT, RZ, R5, RZ, P3, !PT ;  /* 0x00000005ff079210 */ /* 0x000fe40001ffe4ff */
[----:B------:R0:W5:Y:S04]  /*1e90*/  LDG.E.U8 R9, desc[UR36][R2.64] ;  /* 0x0000002402097981 */ /* 0x000168000c1e1100 */
[----:B------:R0:W5:Y:S03]  /*1ea0*/  @!P1 LDG.E.U8 R8, desc[UR36][R6.64] ;  /* 0x0000002406089981 */ /* 0x000166000c1e1100 */
.L_x_8120:
[----:B------:R-:W-:Y:S05]  /*1eb0*/  BSYNC.RECONVERGENT B1 ;  /* 0x0000000000017941 */ /* 0x000fea0003800200 */
.L_x_8119:
[----:B------:R-:W-:Y:S04]  /*1ec0*/  BSSY.RECONVERGENT B1, `(.L_x_8121) ;  /* 0x000001a000017945 */ /* 0x000fe80003800200 */
[----:B------:R-:W-:Y:S05]  /*1ed0*/  @P0 BRA `(.L_x_8122) ;  /* 0x0000000000600947 */ /* 0x000fea0003800000 */
[----:B------:R-:W-:Y:S01]  /*1ee0*/  IMAD.IADD R21, R21, 0x1, R4 ;  /* 0x0000000115157824 */ /* 0x000fe200078e0204 */
[----:B-----5:R-:W-:-:S04]  /*1ef0*/  LOP3.LUT R11, R11, 0xffff, RZ, 0xc0, !PT ;  /* 0x0000ffff0b0b7812 */ /* 0x020fc800078ec0ff */
[----:B------:R-:W-:Y:S02]  /*1f00*/  ISETP.GE.U32.AND P0, PT, R21, R28, PT ;  /* 0x0000001c1500720c */ /* 0x000fe40003f06070 */
[----:B0-----:R-:W-:-:S04]  /*1f10*/  PRMT R3, R11, 0x8880, RZ ;  /* 0x000088800b037816 */ /* 0x001fc800000000ff */
[----:B------:R-:W-:-:S04]  /*1f20*/  IADD3 R14, P1, PT, R3, R14, RZ ;  /* 0x0000000e030e7210 */ /* 0x000fc80007f3e0ff */
[----:B------:R-:W-:-:S03]  /*1f30*/  LEA.HI.X.SX32 R20, R3, R20, 0x1, P1 ;  /* 0x0000001403147211 */ /* 0x000fc600008f0eff */
[----:B------:R-:W-:Y:S06]  /*1f40*/  @P0 BRA `(.L_x_8122) ;  /* 0x0000000000440947 */ /* 0x000fec0003800000 */
[----:B------:R-:W-:Y:S02]  /*1f50*/  IADD3 R3, PT, PT, R21, R4, RZ ;  /* 0x0000000415037210 */ /* 0x000fe40007ffe0ff */
[----:B------:R-:W-:Y:S02]  /*1f60*/  LOP3.LUT R10, R10, 0xffff, RZ, 0xc0, !PT ;  /* 0x0000ffff0a0a7812 */ /* 0x000fe400078ec0ff */
[----:B------:R-:W-:Y:S02]  /*1f70*/  ISETP.GE.U32.AND P0, PT, R3, R28, PT ;  /* 0x0000001c0300720c */ /* 0x000fe40003f06070 */
[----:B------:R-:W-:-:S04]  /*1f80*/  PRMT R0, R10, 0x8880, RZ ;  /* 0x000088800a007816 */ /* 0x000fc800000000ff */
[----:B------:R-:W-:-:S04]  /*1f90*/  IADD3 R13, P1, PT, R0, R13, RZ ;  /* 0x0000000d000d7210 */ /* 0x000fc80007f3e0ff */
[----:B------:R-:W-:-:S03]  /*1fa0*/  LEA.HI.X.SX32 R19, R0, R19, 0x1, P1 ;  /* 0x0000001300137211 */ /* 0x000fc600008f0eff */
[----:B------:R-:W-:Y:S06]  /*1fb0*/  @P0 BRA `(.L_x_8122) ;  /* 0x0000000000280947 */ /* 0x000fec0003800000 */
[----:B------:R-:W-:Y:S01]  /*1fc0*/  IMAD.IADD R3, R3, 0x1, R4 ;  /* 0x0000000103037824 */ /* 0x000fe200078e0204 */
[----:B------:R-:W-:-:S04]  /*1fd0*/  LOP3.LUT R9, R9, 0xffff, RZ, 0xc0, !PT ;  /* 0x0000ffff09097812 */ /* 0x000fc800078ec0ff */
[----:B------:R-:W-:Y:S02]  /*1fe0*/  ISETP.GE.U32.AND P0, PT, R3, R28, PT ;  /* 0x0000001c0300720c */ /* 0x000fe40003f06070 */
[----:B------:R-:W-:-:S04]  /*1ff0*/  PRMT R3, R9, 0x8880, RZ ;  /* 0x0000888009037816 */ /* 0x000fc800000000ff */
[----:B------:R-:W-:-:S04]  /*2000*/  IADD3 R12, P1, PT, R3, R12, RZ ;  /* 0x0000000c030c7210 */ /* 0x000fc80007f3e0ff */
[----:B------:R-:W-:-:S03]  /*2010*/  LEA.HI.X.SX32 R18, R3, R18, 0x1, P1 ;  /* 0x0000001203127211 */ /* 0x000fc600008f0eff */
[----:B------:R-:W-:-:S04]  /*2020*/  @!P0 LOP3.LUT R8, R8, 0xffff, RZ, 0xc0, !PT ;  /* 0x0000ffff08088812 */ /* 0x000fc800078ec0ff */
[----:B------:R-:W-:-:S04]  /*2030*/  @!P0 PRMT R0, R8, 0x8880, RZ ;  /* 0x0000888008008816 */ /* 0x000fc800000000ff */
[----:B------:R-:W-:-:S04]  /*2040*/  @!P0 IADD3 R24, P2, PT, R0, R24, RZ ;  /* 0x0000001800188210 */ /* 0x000fc80007f5e0ff */
[----:B------:R-:W-:-:S09]  /*2050*/  @!P0 LEA.HI.X.SX32 R15, R0, R15, 0x1, P2 ;  /* 0x0000000f000f8211 */ /* 0x000fd200010f0eff */
.L_x_8122:
[----:B------:R-:W-:Y:S05]  /*2060*/  BSYNC.RECONVERGENT B1 ;  /* 0x0000000000017941 */ /* 0x000fea0003800200 */
.L_x_8121:
[----:B------:R-:W-:-:S04]  /*2070*/  IADD3 R13, P0, P1, R12, R13, R14 ;  /* 0x0000000d0c0d7210 */ /* 0x000fc8000791e00e */
[----:B------:R-:W-:Y:S02]  /*2080*/  IADD3 R24, P2, PT, R24, R13, RZ ;  /* 0x0000000d18187210 */ /* 0x000fe40007f5e0ff */
[----:B------:R-:W-:-:S04]  /*2090*/  IADD3.X R18, PT, PT, R18, R19, R20, P0, P1 ;  /* 0x0000001312127210 */ /* 0x000fc800007e2414 */
[----:B------:R-:W-:Y:S01]  /*20a0*/  IADD3.X R25, PT, PT, R15, R18, RZ, P2, !PT ;  /* 0x000000120f197210 */ /* 0x000fe200017fe4ff */
[----:B------:R-:W-:Y:S06]  /*20b0*/  BRA `(.L_x_8103) ;  /* 0x00000090007c7947 */ /* 0x000fec0003800000 */
.L_x_8114:
        /* <DEDUP_REMOVED lines=21> */
.L_x_8127:
[C---:B------:R-:W-:Y:S01]  /*2210*/  IADD3 R3, PT, PT, R23.reuse, R18, RZ ;  /* 0x0000001217037210 */ /* 0x040fe20007ffe0ff */
[----:B------:R-:W-:-:S04]  /*2220*/  IMAD R9, R23, R4, RZ ;  /* 0x0000000417097224 */ /* 0x000fc800078e02ff */
[----:B------:R-:W-:Y:S01]  /*2230*/  IMAD.IADD R7, R3, 0x1, R18 ;  /* 0x0000000103077824 */ /* 0x000fe200078e0212 */
[----:B------:R-:W-:Y:S01]  /*2240*/  IADD3 R2, P0, PT, R9, R0, RZ ;  /* 0x0000000009027210 */ /* 0x000fe20007f1e0ff */
[----:B------:R-:W-:-:S03]  /*2250*/  IMAD R3, R3, R4, RZ ;  /* 0x0000000403037224 */ /* 0x000fc600078e02ff */
[C---:B------:R-:W-:Y:S01]  /*2260*/  IADD3 R23, PT, PT, R7.reuse, R18, RZ ;  /* 0x0000001207177210 */ /* 0x040fe20007ffe0ff */
[----:B------:R-:W-:Y:S01]  /*2270*/  IMAD R7, R7, R4, RZ ;  /* 0x0000000407077224 */ /* 0x000fe200078e02ff */
[----:B------:R-:W-:Y:S01]  /*2280*/  IADD3 R6, P1, PT, R3, R0, RZ ;  /* 0x0000000003067210 */ /* 0x000fe20007f3e0ff */
[--C-:B------:R-:W-:Y:S02]  /*2290*/  IMAD.X R3, RZ, RZ, R5.reuse, P0 ;  /* 0x000000ffff037224 */ /* 0x100fe400000e0605 */
[----:B------:R-:W-:Y:S01]  /*22a0*/  IMAD R11, R23, R4, RZ ;  /* 0x00000004170b7224 */ /* 0x000fe200078e02ff */
[-C--:B------:R-:W-:Y:S02]  /*22b0*/  IADD3 R8, P0, PT, R7, R0.reuse, RZ ;  /* 0x0000000007087210 */ /* 0x080fe40007f1e0ff */
[----:B------:R-:W-:Y:S01]  /*22c0*/  IADD3.X R7, PT, PT, RZ, R5, RZ, P1, !PT ;  /* 0x00000005ff077210 */ /* 0x000fe20000ffe4ff */
[----:B------:R-:W2:Y:S01]  /*22d0*/  LDG.E.U8 R2, desc[UR36][R2.64] ;  /* 0x0000002402027981 */ /* 0x000ea2000c1e1100 */
[----:B------:R-:W-:Y:S01]  /*22e0*/  IADD3 R10, P1, PT, R11, R0, RZ ;  /* 0x000000000b0a7210 */ /* 0x000fe20007f3e0ff */
[----:B------:R-:W-:-:S02]  /*22f0*/  IMAD.X R9, RZ, RZ, R5, P0 ;  /* 0x000000ffff097224 */ /* 0x000fc400000e0605 */
[----:B------:R-:W3:Y:S01]  /*2300*/  LDG.E.U8 R6, desc[UR36][R6.64] ;  /* 0x0000002406067981 */ /* 0x000ee2000c1e1100 */
        /* <DEDUP_REMOVED lines=20> */
.L_x_8126:
[----:B------:R-:W-:Y:S02]  /*2450*/  PRMT R7, R6, 0x7610, R7 ;  /* 0x0000761006077816 */ /* 0x000fe40000000007 */
[----:B------:R-:W-:Y:S02]  /*2460*/  PRMT R9, R2, 0x7610, R9 ;  /* 0x0000761002097816 */ /* 0x000fe40000000009 */
[----:B------:R-:W-:-:S07]  /*2470*/  PRMT R6, R10, 0x7610, R6 ;  /* 0x000076100a067816 */ /* 0x000fce0000000006 */
.L_x_8125:
[----:B------:R-:W-:Y:S05]  /*2480*/  BSYNC.RECONVERGENT B1 ;  /* 0x0000000000017941 */ /* 0x000fea0003800200 */
.L_x_8124:
        /* <DEDUP_REMOVED lines=27> */
.L_x_8129:
[----:B------:R-:W-:Y:S05]  /*2640*/  BSYNC.RECONVERGENT B1 ;  /* 0x0000000000017941 */ /* 0x000fea0003800200 */
.L_x_8128:
[----:B------:R-:W-:Y:S04]  /*2650*/  BSSY.RECONVERGENT B1, `(.L_x_8130) ;  /* 0x000001a000017945 */ /* 0x000fe80003800200 */
[----:B------:R-:W-:Y:S05]  /*2660*/  @P0 BRA `(.L_x_8131) ;  /* 0x0000000000600947 */ /* 0x000fea0003800000 */
[----:B0-----:R-:W-:Y:S01]  /*2670*/  IMAD.IADD R5, R23, 0x1, R18 ;  /* 0x0000000117057824 */ /* 0x001fe200078e0212 */
[----:B-----5:R-:W-:-:S04]  /*2680*/  LOP3.LUT R9, R9, 0xffff, RZ, 0xc0, !PT ;  /* 0x0000ffff09097812 */ /* 0x020fc800078ec0ff */
[----:B------:R-:W-:Y:S02]  /*2690*/  ISETP.GE.U32.AND P0, PT, R5, R28, PT ;  /* 0x0000001c0500720c */ /* 0x000fe40003f06070 */
[----:B------:R-:W-:-:S04]  /*26a0*/  PRMT R0, R9, 0x8880, RZ ;  /* 0x0000888009007816 */ /* 0x000fc800000000ff */
        /* <DEDUP_REMOVED lines=20> */
.L_x_8131:
[----:B------:R-:W-:Y:S05]  /*27f0*/  BSYNC.RECONVERGENT B1 ;  /* 0x0000000000017941 */ /* 0x000fea0003800200 */
.L_x_8130:
[----:B------:R-:W-:-:S04]  /*2800*/  IADD3 R19, P0, P1, R19, R20, R21 ;  /* 0x0000001413137210 */ /* 0x000fc8000791e015 */
[----:B------:R-:W-:Y:S02]  /*2810*/  IADD3 R24, P2, PT, R24, R19, RZ ;  /* 0x0000001318187210 */ /* 0x000fe40007f5e0ff */
[----:B------:R-:W-:-:S04]  /*2820*/  IADD3.X R13, PT, PT, R13, R14, R15, P0, P1 ;  /* 0x0000000e0d0d7210 */ /* 0x000fc800007e240f */
[----:B------:R-:W-:Y:S01]  /*2830*/  IADD3.X R25, PT, PT, R12, R13, RZ, P2, !PT ;  /* 0x0000000d0c197210 */ /* 0x000fe200017fe4ff */
[----:B------:R-:W-:Y:S06]  /*2840*/  BRA `(.L_x_8103) ;  /* 0x0000008800987947 */ /* 0x000fec0003800000 */
.L_x_8123:
        /* <DEDUP_REMOVED lines=16> */
[----:B------:R0:W5:Y:S01]  /*2950*/  @!P0 LDG.E.U8 R8, desc[UR36][R2.64] ;  /* 0x0000002402088981 */ /* 0x000162000c1e1100 */
        /* <DEDUP_REMOVED lines=9> */
.L_x_8139:
[C---:B-----5:R-:W-:Y:S02]  /*29f0*/  @!P0 PRMT R4, R8.reuse, 0x7610, R4 ;  /* 0x0000761008048816 */ /* 0x060fe40000000004 */
[C---:B------:R-:W-:Y:S02]  /*2a00*/  @!P0 PRMT R18, R8.reuse, 0x7610, R18 ;  /* 0x0000761008128816 */ /* 0x040fe40000000012 */
[C---:B------:R-:W-:Y:S02]  /*2a10*/  @!P0 PRMT R13, R8.reuse, 0x7610, R13 ;  /* 0x00007610080d8816 */ /* 0x040fe4000000000d */
[----:B------:R-:W-:Y:S01]  /*2a20*/  @!P0 PRMT R12, R8, 0x7610, R12 ;  /* 0x00007610080c8816 */ /* 0x000fe2000000000c */
[----:B------:R-:W-:Y:S06]  /*2a30*/  @!P0 BRA `(.L_x_8134) ;  /* 0x0000003c00488947 */ /* 0x000fec0003800000 */
        /* <DEDUP_REMOVED lines=66> */
[----:B------:R-:W-:Y:S01]  /*2e60*/  HFMA2 R4, -RZ, RZ, 0, 0 ;  /* 0x00000000ff047431 */ /* 0x000fe200000001ff */
[----:B------:R-:W-:-:S04]  /*2e70*/  ISETP.NE.AND P1, PT, R0, 0x2, PT ;  /* 0x000000020000780c */ /* 0x000fc80003f25270 */
[----:B0-----:R-:W-:-:S05]  /*2e80*/  IMAD.HI.U32 R4, R5, UR35, R4 ;  /* 0x0000002305047c27 */ /* 0x001fca000f8e0004 */
[----:B-1----:R-:W-:-:S05]  /*2e90*/  SHF.R.U32.HI R7, RZ, UR20, R4 ;  /* 0x00000014ff077c19 */ /* 0x002fca0008011604 */
        /* <DEDUP_REMOVED lines=208> */
[----:B------:R-:W-:Y:S01]  /*3ba0*/  @P1 SHF.R.U32.HI R5, RZ, R5, R4 ;  /* 0x00000005ff051219 */ /* 0x000fe20000011604 */
[----:B------:R-:W-:-:S04]  /*3bb0*/  IMAD R4, R6, UR54, R15 ;  /* 0x0000003606047c24 */ /* 0x000fc8000f8e020f */
[----:B------:R-:W-:Y:S02]  /*3bc0*/  @P1 IMAD.MOV R6, RZ, RZ, -R5 ;  /* 0x000000ffff061224 */ /* 0x000fe400078e0a05 */
[----:B------:R-:W-:Y:S02]  /*3bd0*/  IMAD R13, R4, UR29, R13 ;  /* 0x0000001d040d7c24 */ /* 0x000fe4000f8e020d */
[----:B-1----:R-:W-:-:S04]  /*3be0*/  @P1 IMAD R19, R6, R19, R7 ;  /* 0x0000001306131224 */ /* 0x002fc800078e0207 */
[----:B--2---:R-:W-:-:S07]  /*3bf0*/  @P1 IMAD R13, R19, R12, R13 ;  /* 0x0000000c130d1224 */ /* 0x004fce00078e020d */
.L_x_8135:
[----:B------:R-:W1:Y:S01]  /*3c00*/  LDC R15, c[0x0][0x39c] ;  /* 0x0000e700ff0f7b82 */ /* 0x000e620000000800 */
[----:B------:R-:W-:Y:S02]  /*3c10*/  IADD3 R6, P1, PT, R13, R2, RZ ;  /* 0x000000020d067210 */ /* 0x000fe40007f3e0ff */
[----:B------:R-:W-:Y:S02]  /*3c20*/  MOV R4, RZ ;  /* 0x000000ff00047202 */ /* 0x000fe40000000f00 */
[----:B------:R-:W-:-:S05]  /*3c30*/  IADD3.X R7, PT, PT, RZ, R3, RZ, P1, !PT ;  /* 0x00000003ff077210 */ /* 0x000fca0000ffe4ff */
[----:B------:R2:W5:Y:S01]  /*3c40*/  LDG.E.U8 R12, desc[UR36][R6.64] ;  /* 0x00000024060c7981 */ /* 0x000562000c1e1100 */
[----:B-1----:R-:W-:-:S04]  /*3c50*/  IMAD.IADD R5, R25, 0x1, R15 ;  /* 0x0000000119057824 */ /* 0x002fc800078e020f */
[----:B------:R-:W-:-:S05]  /*3c60*/  IMAD.HI.U32 R13, R5, UR22, R4 ;  /* 0x00000016050d7c27 */ /* 0x000fca000f8e0004 */
[----:B--2---:R-:W-:-:S05]  /*3c70*/  SHF.R.U32.HI R7, RZ, UR23, R13 ;  /* 0x00000017ff077c19 */ /* 0x004fca000801160d */
        /* <DEDUP_REMOVED lines=213> */
[----:B------:R-:W-:-:S04]  /*49d0*/  @P1 IMAD.MOV.U32 R18, RZ, RZ, RZ ;  /* 0x000000ffff121224 */ /* 0x000fc800078e00ff */
[C---:B0-----:R-:W-:Y:S02]  /*49e0*/  @P1 IMAD.HI.U32 R18, R19.reuse, R6, R18 ;  /* 0x0000000613121227 */ /* 0x041fe400078e0012 */
[----:B------:R-:W0:Y:S03]  /*49f0*/  @P1 LDC R6, c[0x0][0x560] ;  /* 0x00015800ff061b82 */ /* 0x000e260000000800 */
[----:B------:R-:W-:Y:S02]  /*4a00*/  @P1 SHF.R.U32.HI R7, RZ, R7, R18 ;  /* 0x00000007ff071219 */ /* 0x000fe40000011612 */
[----:B------:R-:W-:-:S03]  /*4a10*/  IADD3 R18, PT, PT, -R19, RZ, RZ ;  /* 0x000000ff13127210 */ /* 0x000fc60007ffe1ff */
[----:B------:R-:W-:Y:S02]  /*4a20*/  @P1 IMAD.MOV R7, RZ, RZ, -R7 ;  /* 0x000000ffff071224 */ /* 0x000fe400078e0a07 */
[----:B------:R-:W-:Y:S02]  /*4a30*/  IMAD R18, R18, UR54, R27 ;  /* 0x0000003612127c24 */ /* 0x000fe4000f8e021b */
[----:B-1----:R-:W-:Y:S02]  /*4a40*/  @P1 IMAD R29, R29, R7, R19 ;  /* 0x000000071d1d1224 */ /* 0x002fe400078e0213 */
[----:B------:R-:W-:-:S04]  /*4a50*/  IMAD R13, R18, UR29, R13 ;  /* 0x0000001d120d7c24 */ /* 0x000fc8000f8e020d */
[----:B0-----:R-:W-:-:S07]  /*4a60*/  @P1 IMAD R13, R29, R6, R13 ;  /* 0x000000061d0d1224 */ /* 0x001fce00078e020d */
.L_x_8136:
[----:B------:R-:W-:-:S04]  /*4a70*/  IADD3 R18, P1, PT, R13, R2, RZ ;  /* 0x000000020d127210 */ /* 0x000fc80007f3e0ff */
[----:B------:R-:W-:-:S05]  /*4a80*/  IADD3.X R19, PT, PT, RZ, R3, RZ, P1, !PT ;  /* 0x00000003ff137210 */ /* 0x000fca0000ffe4ff */
[----:B------:R1:W5:Y:S01]  /*4a90*/  LDG.E.U8 R13, desc[UR36][R18.64] ;  /* 0x00000024120d7981 */ /* 0x000362000c1e1100 */
[----:B------:R-:W-:Y:S01]  /*4aa0*/  MOV R6, RZ ;  /* 0x000000ff00067202 */ /* 0x000fe20000000f00 */
[----:B------:R-:W-:-:S04]  /*4ab0*/  IMAD.IADD R7, R5, 0x1, R15 ;  /* 0x0000000105077824 */ /* 0x000fc800078e020f */
[----:B------:R-:W-:-:S05]  /*4ac0*/  IMAD.HI.U32 R29, R7, UR22, R6 ;  /* 0x00000016071d7c27 */ /* 0x000fca000f8e0006 */
[----:B------:R-:W-:-:S05]  /*4ad0*/  SHF.R.U32.HI R29, RZ, UR23, R29 ;  /* 0x00000017ff1d7c19 */ /* 0x000fca000801161d */
[----:B------:R-:W-:-:S04]  /*4ae0*/  IMAD.MOV R6, RZ, RZ, -R29 ;  /* 0x000000ffff067224 */ /* 0x000fc800078e0a1d */
[----:B------:R-:W-:-:S04]  /*4af0*/  IMAD R6, R6, UR21, R7 ;  /* 0x0000001506067c24 */ /* 0x000fc8000f8e0207 */
[----:B------:R-:W-:Y:S01]  /*4b00*/  IMAD R27, R6, UR4, RZ ;  /* 0x00000004061b7c24 */ /* 0x000fe2000f8e02ff */
[----:B-1----:R-:W-:Y:S06]  /*4b10*/  BRA.U !UP0, `(.L_x_8137) ;  /* 0x0000000d086c7547 */ /* 0x002fec000b800000 */
[----:B------:R-:W1:Y:S01]  /*4b20*/  LDCU UR20, c[0x0][0x3e8] ;  /* 0x00007d00ff1477ac */ /* 0x000e620008000800 */
[----:B------:R-:W-:Y:S02]  /*4b30*/  HFMA2 R6, -RZ, RZ, 0, 0 ;  /* 0x00000000ff067431 */ /* 0x000fe400000001ff */
[----:B------:R-:W-:Y:S01]  /*4b40*/  IMAD.MOV.U32 R7, RZ, RZ, R29 ;  /* 0x000000ffff077224 */ /* 0x000fe200078e001d */
[----:B------:R-:W-:Y:S02]  /*4b50*/  ISETP.NE.AND P1, PT, R0, 0x2, PT ;  /* 0x000000020000780c */ /* 0x000fe40003f25270 */
[----:B0-----:R-:W-:-:S05]  /*4b60*/  IMAD.HI.U32 R7, R29, UR35, R6 ;  /* 0x000000231d077c27 */ /* 0x001fca000f8e0006 */
[----:B-1----:R-:W-:-:S04]  /*4b70*/  SHF.R.U32.HI R7, RZ, UR20, R7 ;  /* 0x00000014ff077c19 */ /* 0x002fc80008011607 */
        /* <DEDUP_REMOVED lines=198> */
[----:B------:R-:W-:-:S03]  /*57e0*/  MOV R7, R29 ;  /* 0x0000001d00077202 */ /* 0x000fc60000000f00 */
[----:B0-----:R-:W-:-:S08]  /*57f0*/  IMAD.HI.U32 R18, R29, UR55, R6 ;  /* 0x000000371d127c27 */ /* 0x001fd0000f8e0006 */
[----:B------:R-:W0:Y:S01]  /*5800*/  @P1 LDC.64 R6, c[0x0][0x4f8] ;  /* 0x00013e00ff061b82 */ /* 0x000e220000000a00 */
[----:B------:R-:W-:Y:S02]  /*5810*/  SHF.R.U32.HI R19, RZ, UR28, R18 ;  /* 0x0000001cff137c19 */ /* 0x000fe40008011612 */
[----:B------:R-:W-:-:S03]  /*5820*/  @P1 MOV R18, RZ ;  /* 0x000000ff00121202 */ /* 0x000fc60000000f00 */
[----:B------:R-:W-:-:S04]  /*5830*/  IMAD.MOV R26, RZ, RZ, -R19 ;  /* 0x000000ffff1a7224 */ /* 0x000fc800078e0a13 */
[----:B------:R-:W-:-:S04]  /*5840*/  IMAD R26, R26, UR54, R29 ;  /* 0x000000361a1a7c24 */ /* 0x000fc8000f8e021d */
[----:B------:R-:W-:Y:S02]  /*5850*/  IMAD R27, R26, UR29, R27 ;  /* 0x0000001d1a1b7c24 */ /* 0x000fe4000f8e021b */
[----:B0-----:R-:W-:Y:S02]  /*5860*/  @P1 IMAD.HI.U32 R28, R19, R6, R18 ;  /* 0x00000006131c1227 */ /* 0x001fe400078e0012 */
[----:B------:R-:W0:Y:S03]  /*5870*/  @P1 LDC R18, c[0x0][0x4f4] ;  /* 0x00013d00ff121b82 */ /* 0x000e260000000800 */
[----:B------:R-:W-:-:S05]  /*5880*/  @P1 SHF.R.U32.HI R7, RZ, R7, R28 ;  /* 0x00000007ff071219 */ /* 0x000fca000001161c */
[----:B------:R-:W1:Y:S01]  /*5890*/  @P1 LDC R6, c[0x0][0x560] ;  /* 0x00015800ff061b82 */ /* 0x000e620000000800 */
[----:B------:R-:W-:-:S04]  /*58a0*/  @P1 IMAD.MOV R7, RZ, RZ, -R7 ;  /* 0x000000ffff071224 */ /* 0x000fc800078e0a07 */
[----:B0-----:R-:W-:-:S04]  /*58b0*/  @P1 IMAD R18, R18, R7, R19 ;  /* 0x0000000712121224 */ /* 0x001fc800078e0213 */
[----:B-1----:R-:W-:-:S07]  /*58c0*/  @P1 IMAD R27, R18, R6, R27 ;  /* 0x00000006121b1224 */ /* 0x002fce00078e021b */
.L_x_8137:
[----:B------:R-:W-:-:S04]  /*58d0*/  IADD3 R18, P1, PT, R27, R2, RZ ;  /* 0x000000021b127210 */ /* 0x000fc80007f3e0ff */
[----:B------:R-:W-:-:S05]  /*58e0*/  IADD3.X R19, PT, PT, RZ, R3, RZ, P1, !PT ;  /* 0x00000003ff137210 */ /* 0x000fca0000ffe4ff */
[----:B------:R1:W5:Y:S01]  /*58f0*/  LDG.E.U8 R18, desc[UR36][R18.64] ;  /* 0x0000002412127981 */ /* 0x000362000c1e1100 */
[----:B------:R-:W-:Y:S01]  /*5900*/  MOV R4, RZ ;  /* 0x000000ff00047202 */ /* 0x000fe20000000f00 */
[----:B------:R-:W-:-:S04]  /*5910*/  IMAD R5, R15, 0x2, R5 ;  /* 0x000000020f057824 */ /* 0x000fc800078e0205 */
        /* <DEDUP_REMOVED lines=215> */
[----:B------:R-:W-:-:S04]  /*6690*/  @P1 IMAD.MOV.U32 R6, RZ, RZ, RZ ;  /* 0x000000ffff061224 */ /* 0x000fc800078e00ff */
[C---:B-1----:R-:W-:Y:S02]  /*66a0*/  @P1 IMAD.HI.U32 R6, R7.reuse, R4, R6 ;  /* 0x0000000407061227 */ /* 0x042fe400078e0006 */
[----:B------:R-:W1:Y:S03]  /*66b0*/  @P1 LDC R4, c[0x0][0x560] ;  /* 0x00015800ff041b82 */ /* 0x000e660000000800 */
[----:B------:R-:W-:Y:S02]  /*66c0*/  @P1 SHF.R.U32.HI R5, RZ, R5, R6 ;  /* 0x00000005ff051219 */ /* 0x000fe40000011606 */
[----:B------:R-:W-:-:S03]  /*66d0*/  IADD3 R6, PT, PT, -R7, RZ, RZ ;  /* 0x000000ff07067210 */ /* 0x000fc60007ffe1ff */
[----:B------:R-:W-:Y:S02]  /*66e0*/  @P1 IMAD.MOV R5, RZ, RZ, -R5 ;  /* 0x000000ffff051224 */ /* 0x000fe400078e0a05 */
[----:B------:R-:W-:Y:S02]  /*66f0*/  IMAD R6, R6, UR4, R19 ;  /* 0x0000000406067c24 */ /* 0x000fe4000f8e0213 */
[----:B0-----:R-:W-:Y:S02]  /*6700*/  @P1 IMAD R27, R27, R5, R7 ;  /* 0x000000051b1b1224 */ /* 0x001fe400078e0207 */
[----:B------:R-:W-:-:S04]  /*6710*/  IMAD R15, R6, UR29, R15 ;  /* 0x0000001d060f7c24 */ /* 0x000fc8000f8e020f */
[----:B-1----:R-:W-:-:S07]  /*6720*/  @P1 IMAD R15, R27, R4, R15 ;  /* 0x000000041b0f1224 */ /* 0x002fce00078e020f */
.L_x_8138:
[----:B------:R-:W-:-:S04]  /*6730*/  IADD3 R4, P1, PT, R15, R2, RZ ;  /* 0x000000020f047210 */ /* 0x000fc80007f3e0ff */
[----:B------:R-:W-:-:S05]  /*6740*/  IADD3.X R5, PT, PT, RZ, R3, RZ, P1, !PT ;  /* 0x00000003ff057210 */ /* 0x000fca0000ffe4ff */
[----:B------:R1:W5:Y:S04]  /*6750*/  LDG.E.U8 R4, desc[UR36][R4.64] ;  /* 0x0000002404047981 */ /* 0x000368000c1e1100 */
.L_x_8134:
[----:B------:R-:W2:Y:S01]  /*6760*/  LDCU UR4, c[0x0][0x39c] ;  /* 0x00007380ff0477ac */ /* 0x000ea20008000800 */
[----:B-----5:R-:W-:Y:S02]  /*6770*/  LOP3.LUT R7, R13, 0xffff, RZ, 0xc0, !PT ;  /* 0x0000ffff0d077812 */ /* 0x020fe400078ec0ff */
[----:B------:R-:W-:Y:S01]  /*6780*/  LOP3.LUT R6, R12, 0xffff, RZ, 0xc0, !PT ;  /* 0x0000ffff0c067812 */ /* 0x000fe200078ec0ff */
[----:B0-----:R-:W0:Y:S01]  /*6790*/  LDCU UR5, c[0x0][0x394] ;  /* 0x00007280ff0577ac */ /* 0x001e220008000800 */
[----:B------:R-:W-:Y:S02]  /*67a0*/  PRMT R7, R7, 0x8880, RZ ;  /* 0x0000888007077816 */ /* 0x000fe400000000ff */
[----:B------:R-:W-:Y:S02]  /*67b0*/  LOP3.LUT R15, R4, 0xffff, RZ, 0xc0, !PT ;  /* 0x0000ffff040f7812 */ /* 0x000fe400078ec0ff */
[----:B------:R-:W-:Y:S02]  /*67c0*/  PRMT R6, R6, 0x8880, RZ ;  /* 0x0000888006067816 */ /* 0x000fe400000000ff */
[----:B------:R-:W-:-:S02]  /*67d0*/  PRMT R15, R15, 0x8880, RZ ;  /* 0x000088800f0f7816 */ /* 0x000fc400000000ff */
[C---:B------:R-:W-:Y:S02]  /*67e0*/  IADD3 R21, P2, PT, R6.reuse, R21, RZ ;  /* 0x0000001506157210 */ /* 0x040fe40007f5e0ff */
[C---:B------:R-:W-:Y:S02]  /*67f0*/  IADD3 R24, P5, PT, R15.reuse, R24, RZ ;  /* 0x000000180f187210 */ /* 0x040fe40007fbe0ff */
[----:B------:R-:W-:Y:S01]  /*6800*/  LEA.HI.X.SX32 R9, R6, R9, 0x1, P2 ;  /* 0x0000000906097211 */ /* 0x000fe200010f0eff */
[----:B--2---:R-:W-:Y:S01]  /*6810*/  IMAD.U32 R26, RZ, RZ, UR4 ;  /* 0x00000004ff1a7e24 */ /* 0x004fe2000f8e00ff */
[----:B------:R-:W-:Y:S01]  /*6820*/  LEA.HI.X.SX32 R20, R15, R20, 0x1, P5 ;  /* 0x000000140f147211 */ /* 0x000fe200028f0eff */
[----:B0-----:R-:W-:-:S03]  /*6830*/  IMAD.U32 R28, RZ, RZ, UR5 ;  /* 0x00000005ff1c7e24 */ /* 0x001fc6000f8e00ff */
[----:B------:R-:W-:-:S05]  /*6840*/  LEA R25, R26, R25, 0x2 ;  /* 0x000000191a197211 */ /* 0x000fca00078e10ff */
[----:B-1----:R-:W-:-:S05]  /*6850*/  IMAD R5, R26, 0x3, R25 ;  /* 0x000000031a057824 */ /* 0x002fca00078e0219 */
[----:B------:R-:W-:Y:S02]  /*6860*/  ISETP.GE.U32.AND P1, PT, R5, R28, PT ;  /* 0x0000001c0500720c */ /* 0x000fe40003f26070 */
[----:B------:R-:W-:-:S04]  /*6870*/  LOP3.LUT R5, R18, 0xffff, RZ, 0xc0, !PT ;  /* 0x0000ffff12057812 */ /* 0x000fc800078ec0ff */
[----:B------:R-:W-:Y:S02]  /*6880*/  PRMT R19, R5, 0x8880, RZ ;  /* 0x0000888005137816 */ /* 0x000fe400000000ff */
[----:B------:R-:W-:-:S03]  /*6890*/  MOV R5, R7 ;  /* 0x0000000700057202 */ /* 0x000fc60000000f00 */
[----:B------:R-:W-:Y:S01]  /*68a0*/  IMAD.MOV.U32 R7, RZ, RZ, R19 ;  /* 0x000000ffff077224 */ /* 0x000fe200078e0013 */
[----:B------:R-:W-:-:S04]  /*68b0*/  IADD3 R22, P3, PT, R5, R22, RZ ;  /* 0x0000001605167210 */ /* 0x000fc80007f7e0ff */
[----:B------:R-:W-:Y:S02]  /*68c0*/  IADD3 R23, P4, PT, R7, R23, RZ ;  /* 0x0000001707177210 */ /* 0x000fe40007f9e0ff */
[----:B------:R-:W-:Y:S02]  /*68d0*/  LEA.HI.X.SX32 R10, R5, R10, 0x1, P3 ;  /* 0x0000000a050a7211 */ /* 0x000fe400018f0eff */
[----:B------:R-:W-:Y:S01]  /*68e0*/  LEA.HI.X.SX32 R11, R7, R11, 0x1, P4 ;  /* 0x0000000b070b7211 */ /* 0x000fe200020f0eff */
[----:B------:R-:W-:Y:S08]  /*68f0*/  @!P1 BRA `(.L_x_8139) ;  /* 0xffffffc0003c9947 */ /* 0x000ff0000383ffff */
.L_x_8133:
[----:B------:R-:W-:Y:S05]  /*6900*/  BSYNC.RECONVERGENT B1 ;  /* 0x0000000000017941 */ /* 0x000fea0003800200 */
.L_x_8132:
        /* <DEDUP_REMOVED lines=288> */
.L_x_8143:
[----:B------:R-:W-:Y:S01]  /*7b10*/  IMAD.MOV.U32 R12, RZ, RZ, R6 ;  /* 0x000000ffff0c7224 */ /* 0x000fe200078e0006 */
[----:B------:R-:W-:-:S07]  /*7b20*/  MOV R13, RZ ;  /* 0x000000ff000d7202 */ /* 0x000fce0000000f00 */
.L_x_8142:
[----:B------:R-:W0:Y:S02]  /*7b30*/  LDCU.64 UR4, c[0x0][0x760] ;  /* 0x0000ec00ff0477ac */ /* 0x000e240008000a00 */
[----:B0-----:R-:W-:-:S05]  /*7b40*/  IADD3 R3, P1, PT, R14, UR4, RZ ;  /* 0x000000040e037c10 */ /* 0x001fca000ff3e0ff */
[----:B------:R-:W-:Y:S01]  /*7b50*/  IMAD.X R2, RZ, RZ, UR5, P1 ;  /* 0x00000005ff027e24 */ /* 0x000fe200088e06ff */
[----:B------:R-:W-:-:S04]  /*7b60*/  IADD3 R12, P1, PT, R12, R3, RZ ;  /* 0x000000030c0c7210 */ /* 0x000fc80007f3e0ff */
[----:B------:R-:W-:-:S05]  /*7b70*/  IADD3.X R13, PT, PT, R13, R2, RZ, P1, !PT ;  /* 0x000000020d0d7210 */ /* 0x000fca0000ffe4ff */
[----:B------:R0:W5:Y:S01]  /*7b80*/  LDG.E.U8 R6, desc[UR36][R12.64] ;  /* 0x000000240c067981 */ /* 0x000162000c1e1100 */
        /* <DEDUP_REMOVED lines=278> */
.L_x_8145:
[----:B------:R-:W-:Y:S02]  /*8cf0*/  MOV R12, R7 ;  /* 0x00000007000c7202 */ /* 0x000fe40000000f00 */
[----:B------:R-:W-:-:S07]  /*8d00*/  MOV R13, RZ ;  /* 0x000000ff000d7202 */ /* 0x000fce0000000f00 */
.L_x_8144:
[----:B------:R-:W-:-:S05]  /*8d10*/  IADD3 R12, P1, PT, R12, R3, RZ ;  /* 0x000000030c0c7210 */ /* 0x000fca0007f3e0ff */
[----:B------:R-:W-:-:S05]  /*8d20*/  IMAD.X R13, R13, 0x1, R2, P1 ;  /* 0x000000010d0d7824 */ /* 0x000fca00008e0602 */
[----:B------:R0:W5:Y:S01]  /*8d30*/  LDG.E.U8 R7, desc[UR36][R12.64] ;  /* 0x000000240c077981 */ /* 0x000162000c1e1100 */
[----:B------:R-:W-:-:S04]  /*8d40*/  IADD3 R15, PT, PT, R15, R26, RZ ;  /* 0x0000001a0f0f7210 */ /* 0x000fc80007ffe0ff */
[----:B------:R-:W-:-:S13]  /*8d50*/  ISETP.GE.U32.AND P1, PT, R15, R28, PT ;  /* 0x0000001c0f00720c */ /* 0x000fda0003f26070 */
[----:B0-----:R-:W-:Y:S05]  /*8d60*/  @P1 BRA `(.L_x_8141) ;  /* 0x0000002000cc1947 */ /* 0x001fea0003800000 */
[----:B------:R-:W-:Y:S01]  /*8d70*/  CS2R R12, SRZ ;  /* 0x00000000000c7805 */ /* 0x000fe2000001ff00 */
        /* <DEDUP_REMOVED lines=274> */
.L_x_8147:
[----:B------:R-:W-:Y:S02]  /*9ea0*/  MOV R12, R0 ;  /* 0x00000000000c7202 */ /* 0x000fe40000000f00 */
[----:B------:R-:W-:-:S07]  /*9eb0*/  MOV R13, RZ ;  /* 0x000000ff000d7202 */ /* 0x000fce0000000f00 */
.L_x_8146:
        /* <DEDUP_REMOVED lines=281> */
.L_x_8149:
[----:B------:R-:W-:Y:S02]  /*b050*/  MOV R12, R8 ;  /* 0x00000008000c7202 */ /* 0x000fe40000000f00 */
[----:B------:R-:W-:-:S07]  /*b060*/  MOV R13, RZ ;  /* 0x000000ff000d7202 */ /* 0x000fce0000000f00 */
.L_x_8148:
[----:B------:R-:W-:-:S05]  /*b070*/  IADD3 R4, P0, PT, R12, R3, RZ ;  /* 0x000000030c047210 */ /* 0x000fca0007f1e0ff */
[----:B------:R-:W-:-:S05]  /*b080*/  IMAD.X R5, R13, 0x1, R2, P0 ;  /* 0x000000010d057824 */ /* 0x000fca00000e0602 */
[----:B------:R0:W5:Y:S03]  /*b090*/  LDG.E.U8 R8, desc[UR36][R4.64] ;  /* 0x0000002404087981 */ /* 0x000166000c1e1100 */
.L_x_8141:
[----:B------:R-:W-:Y:S05]  /*b0a0*/  BSYNC.RECONVERGENT B1 ;  /* 0x0000000000017941 */ /* 0x000fea0003800200 */
.L_x_8140:
[----:B------:R-:W-:Y:S01]  /*b0b0*/  ISETP.GE.U32.AND P0, PT, R25, R28, PT ;  /* 0x0000001c1900720c */ /* 0x000fe20003f06070 */
[----:B------:R-:W-:-:S12]  /*b0c0*/  BSSY.RECONVERGENT B1, `(.L_x_8150) ;  /* 0x000001a000017945 */ /* 0x000fd80003800200 */
[----:B------:R-:W-:Y:S05]  /*b0d0*/  @P0 BRA `(.L_x_8151) ;  /* 0x0000000000600947 */ /* 0x000fea0003800000 */
[----:B0-----:R-:W-:Y:S02]  /*b0e0*/  IADD3 R5, PT, PT, R25, R26, RZ ;  /* 0x0000001a19057210 */ /* 0x001fe40007ffe0ff */
[----:B-----5:R-:W-:Y:S02]  /*b0f0*/  LOP3.LUT R6, R6, 0xffff, RZ, 0xc0, !PT ;  /* 0x0000ffff06067812 */ /* 0x020fe400078ec0ff */
        /* <DEDUP_REMOVED lines=22> */
.L_x_8151:
[----:B------:R-:W-:Y:S05]  /*b260*/  BSYNC.RECONVERGENT B1 ;  /* 0x0000000000017941 */ /* 0x000fea0003800200 */
.L_x_8150:
[----:B------:R-:W-:-:S04]  /*b270*/  IADD3 R21, P0, P1, R23, R22, R21 ;  /* 0x0000001617157210 */ /* 0x000fc8000791e015 */
[----:B------:R-:W-:Y:S02]  /*b280*/  IADD3 R24, P2, PT, R21, R24, RZ ;  /* 0x0000001815187210 */ /* 0x000fe40007f5e0ff */
[----:B------:R-:W-:-:S04]  /*b290*/  IADD3.X R9, PT, PT, R11, R10, R9, P0, P1 ;  /* 0x0000000a0b097210 */ /* 0x000fc800007e2409 */
[----:B------:R-:W-:-:S07]  /*b2a0*/  IADD3.X R25, PT, PT, R9, R20, RZ, P2, !PT ;  /* 0x0000001409197210 */ /* 0x000fce00017fe4ff */
.L_x_8103:
[----:B------:R-:W-:Y:S05]  /*b2b0*/  BSYNC.RECONVERGENT B0 ;  /* 0x0000000000007941 */ /* 0x000fea0003800200 */
.L_x_8102:
        /* <DEDUP_REMOVED lines=17> */
.L_x_8153:
        /* <DEDUP_REMOVED lines=14> */
.L_x_8152:
        /* <DEDUP_REMOVED lines=18> */
.L_x_8156:
        /* <DEDUP_REMOVED lines=13> */
.L_x_8155:
[----:B------:R-:W-:Y:S01]  /*b6a0*/  BAR.SYNC.DEFER_BLOCKING 0x0 ;  /* 0x0000000000007b1d */ /* 0x000fe20000010000 */
[----:B------:R-:W-:-:S09]  /*b6b0*/  UISETP.GE.U32.AND UP0, UPT, UR4, 0x2, UPT ;  /* 0x000000020400788c */ /* 0x000fd2000bf06070 */
[----:B------:R-:W-:Y:S05]  /*b6c0*/  BRA.U !UP0, `(.L_x_8154) ;  /* 0x0000000108207547 */ /* 0x000fea000b800000 */
[----:B------:R-:W-:-:S07]  /*b6d0*/  IMAD.MOV.U32 R2, RZ, RZ, 0x1 ;  /* 0x00000001ff027424 */ /* 0x000fce00078e00ff */
.L_x_8157:
[----:B------:R-:W1:Y:S04]  /*b6e0*/  SHFL.DOWN PT, R3, R24, R2, 0x1f ;  /* 0x08001f0218037589 */ /* 0x000e6800000e0000 */
[----:B------:R5:W0:Y:S02]  /*b6f0*/  SHFL.DOWN PT, R4, R25, R2, 0x1f ;  /* 0x08001f0219047589 */ /* 0x000a2400000e0000 */
[----:B-----5:R-:W-:-:S04]  /*b700*/  SHF.L.U32 R2, R2, 0x1, RZ ;  /* 0x0000000102027819 */ /* 0x020fc800000006ff */
[----:B------:R-:W-:Y:S02]  /*b710*/  ISETP.GE.AND P0, PT, R2, UR4, PT ;  /* 0x0000000402007c0c */ /* 0x000fe4000bf06270 */
[----:B-1-34-:R-:W-:-:S04]  /*b720*/  IADD3 R24, P1, PT, R3, R24, RZ ;  /* 0x0000001803187210 */ /* 0x01afc80007f3e0ff */
[----:B0-----:R-:W-:-:S07]  /*b730*/  IADD3.X R25, PT, PT, R4, R25, RZ, P1, !PT ;  /* 0x0000001904197210 */ /* 0x001fce0000ffe4ff */
[----:B------:R-:W-:Y:S05]  /*b740*/  @!P0 BRA `(.L_x_8157) ;  /* 0xfffffffc00e48947 */ /* 0x000fea000383ffff */
.L_x_8154:
        /* <DEDUP_REMOVED lines=8> */
[----:B------:R-:W2:Y:S02]  /*b7d0*/  LDCU UR6, c[0x0][0x694] ;  /* 0x0000d280ff0677ac */ /* 0x000ea40008000800 */
[----:B-----5:R-:W-:-:S05]  /*b7e0*/  IMAD.HI.U32 R2, R17, UR9, R2 ;  /* 0x0000000911027c27 */ /* 0x020fca000f8e0002 */
[----:B0-----:R-:W-:Y:S01]  /*b7f0*/  SHF.R.U32.HI R3, RZ, UR5, R2 ;  /* 0x00000005ff037c19 */ /* 0x001fe20008011602 */
[----:B------:R-:W-:-:S04]  /*b800*/  UIADD3 UR5, UPT, UPT, UR4, -0x1, URZ ;  /* 0xffffffff04057890 */ /* 0x000fc8000fffe0ff */
[----:B------:R-:W-:Y:S01]  /*b810*/  UISETP.NE.AND UP0, UPT, UR5, URZ, UPT ;  /* 0x000000ff0500728c */ /* 0x000fe2000bf05270 */
        /* <DEDUP_REMOVED lines=269> */
.L_x_8158:
[----:B------:R-:W5:Y:S01]  /*c8f0*/  LDCU.64 UR6, c[0x0][0x778] ;  /* 0x0000ef00ff0677ac */ /* 0x000f620008000a00 */
[----:B------:R-:W-:Y:S01]  /*c900*/  CS2R R2, SRZ ;  /* 0x0000000000027805 */ /* 0x000fe2000001ff00 */
[----:B------:R-:W-:Y:S02]  /*c910*/  UPLOP3.LUT UP0, UPT, UPT, UPT, UPT, 0x80, 0x8 ;  /* 0x000000000008789c */ /* 0x000fe40003f0f070 */
[----:B-----5:R-:W-:-:S04]  /*c920*/  UISETP.NE.U32.AND UP1, UPT, UR6, URZ, UPT ;  /* 0x000000ff0600728c */ /* 0x020fc8000bf25070 */
[----:B------:R-:W-:-:S09]  /*c930*/  UISETP.NE.AND.EX UP1, UPT, UR7, URZ, UPT, UP1 ;  /* 0x000000ff0700728c */ /* 0x000fd2000bf25310 */
[----:B------:R-:W-:Y:S05]  /*c940*/  BRA.U !UP1, `(.L_x_8159) ;  /* 0x00000001098c7547 */ /* 0x000fea000b800000 */
[----:B------:R-:W-:Y:S01]  /*c950*/  HFMA2 R8, -RZ, RZ, 0, 5.9604644775390625e-08 ;  /* 0x00000001ff087431 */ /* 0x000fe200000001ff */
[----:B------:R-:W-:-:S07]  /*c960*/  MOV R4, 0x8 ;  /* 0x0000000800047802 */ /* 0x000fce0000000f00 */
.L_x_8160:
[----:B------:R-:W5:Y:S01]  /*c970*/  I2F.U32.RP R6, R4 ;  /* 0x0000000400067306 */ /* 0x000f620000209000 */
[----:B------:R-:W-:-:S07]  /*c980*/  ISETP.NE.U32.AND P1, PT, R4, RZ, PT ;  /* 0x000000ff0400720c */ /* 0x000fce0003f25070 */
[----:B-----5:R-:W5:Y:S02]  /*c990*/  MUFU.RCP R6, R6 ;  /* 0x0000000600067308 */ /* 0x020f640000001000 */
[----:B-----5:R-:W-:-:S06]  /*c9a0*/  VIADD R2, R6, 0xffffffe ;  /* 0x0ffffffe06027836 */ /* 0x020fcc0000000000 */
[----:B------:R5:W1:Y:S02]  /*c9b0*/  F2I.FTZ.U32.TRUNC.NTZ R3, R2 ;  /* 0x0000000200037305 */ /* 0x000a64000021f000 */
[----:B-----5:R-:W-:Y:S02]  /*c9c0*/  MOV R2, RZ ;  /* 0x000000ff00027202 */ /* 0x020fe40000000f00 */
[----:B-1-34-:R-:W-:-:S05]  /*c9d0*/  IADD3 R7, PT, PT, RZ, -R3, RZ ;  /* 0x80000003ff077210 */ /* 0x01afca0007ffe0ff */
[----:B------:R-:W-:-:S04]  /*c9e0*/  IMAD R7, R7, R4, RZ ;  /* 0x0000000407077224 */ /* 0x000fc800078e02ff */
[----:B------:R-:W-:Y:S01]  /*c9f0*/  IMAD.HI.U32 R3, R3, R7, R2 ;  /* 0x0000000703037227 */ /* 0x000fe200078e0002 */
[----:B------:R-:W-:-:S05]  /*ca00*/  LOP3.LUT R2, RZ, R4, RZ, 0x33, !PT ;  /* 0x00000004ff027212 */ /* 0x000fca00078e33ff */
[----:B------:R-:W-:-:S04]  /*ca10*/  IMAD.HI.U32 R7, R3, R8, RZ ;  /* 0x0000000803077227 */ /* 0x000fc800078e00ff */
[----:B------:R-:W-:-:S04]  /*ca20*/  IMAD.MOV R7, RZ, RZ, -R7 ;  /* 0x000000ffff077224 */ /* 0x000fc800078e0a07 */
[----:B------:R-:W-:Y:S02]  /*ca30*/  IMAD R7, R4, R7, R8 ;  /* 0x0000000704077224 */ /* 0x000fe400078e0208 */
[----:B------:R-:W-:-:S03]  /*ca40*/  IMAD.MOV.U32 R8, RZ, RZ, R4 ;  /* 0x000000ffff087224 */ /* 0x000fc600078e0004 */
[----:B------:R-:W-:-:S13]  /*ca50*/  ISETP.GE.U32.AND P0, PT, R7, R4, PT ;  /* 0x000000040700720c */ /* 0x000fda0003f06070 */
[----:B------:R-:W-:-:S04]  /*ca60*/  @P0 IADD3 R7, PT, PT, R7, -R4, RZ ;  /* 0x8000000407070210 */ /* 0x000fc80007ffe0ff */
[----:B------:R-:W-:-:S13]  /*ca70*/  ISETP.GE.U32.AND P0, PT, R7, R4, PT ;  /* 0x000000040700720c */ /* 0x000fda0003f06070 */
[----:B------:R-:W-:-:S04]  /*ca80*/  @P0 IADD3 R7, PT, PT, R7, -R4, RZ ;  /* 0x8000000407070210 */ /* 0x000fc80007ffe0ff */
[----:B------:R-:W-:-:S04]  /*ca90*/  SEL R4, R2, R7, !P1 ;  /* 0x0000000702047207 */ /* 0x000fc80004800000 */
[----:B------:R-:W-:-:S13]  /*caa0*/  ISETP.NE.AND P0, PT, R4, RZ, PT ;  /* 0x000000ff0400720c */ /* 0x000fda0003f05270 */
[----:B------:R-:W-:Y:S05]  /*cab0*/  @P0 BRA `(.L_x_8160) ;  /* 0xfffffffc00ac0947 */ /* 0x000fea000383ffff */
[----:B------:R-:W-:Y:S01]  /*cac0*/  IMAD.HI.U32 R3, R3, 0x8, RZ ;  /* 0x0000000803037827 */ /* 0x000fe200078e00ff */
[----:B------:R-:W1:Y:S04]  /*cad0*/  LDCU.64 UR6, c[0x0][0x778] ;  /* 0x0000ef00ff0677ac */ /* 0x000e680008000a00 */
[----:B------:R-:W-:Y:S01]  /*cae0*/  IADD3 R4, PT, PT, -R3, RZ, RZ ;  /* 0x000000ff03047210 */ /* 0x000fe20007ffe1ff */
[----:B------:R-:W-:-:S04]  /*caf0*/  UPLOP3.LUT UP0, UPT, UPT, UPT, UPT, 0x40, 0x4 ;  /* 0x000000000004789c */ /* 0x000fc80003f0e870 */
[----:B------:R-:W-:-:S05]  /*cb00*/  IMAD R4, R8, R4, 0x8 ;  /* 0x0000000808047424 */ /* 0x000fca00078e0204 */
[----:B------:R-:W-:-:S13]  /*cb10*/  ISETP.GE.U32.AND P0, PT, R4, R8, PT ;  /* 0x000000080400720c */ /* 0x000fda0003f06070 */
[----:B------:R-:W-:Y:S01]  /*cb20*/  @P0 IADD3 R4, PT, PT, R4, -R8, RZ ;  /* 0x8000000804040210 */ /* 0x000fe20007ffe0ff */
[----:B------:R-:W-:-:S03]  /*cb30*/  @P0 VIADD R3, R3, 0x1 ;  /* 0x0000000103030836 */ /* 0x000fc60000000000 */
[----:B------:R-:W-:-:S13]  /*cb40*/  ISETP.GE.U32.AND P2, PT, R4, R8, PT ;  /* 0x000000080400720c */ /* 0x000fda0003f46070 */
[----:B------:R-:W-:-:S04]  /*cb50*/  @P2 IADD3 R3, PT, PT, R3, 0x1, RZ ;  /* 0x0000000103032810 */ /* 0x000fc80007ffe0ff */
[----:B------:R-:W-:-:S05]  /*cb60*/  SEL R3, R2, R3, !P1 ;  /* 0x0000000302037207 */ /* 0x000fca0004800000 */
[----:B-1----:R-:W-:-:S07]  /*cb70*/  IMAD.WIDE.U32 R2, R3, R18, UR6 ;  /* 0x0000000603027e25 */ /* 0x002fce000f8e0012 */
.L_x_8159:
[----:B------:R-:W5:Y:S02]  /*cb80*/  LDCU UR5, c[0x0][0x3b0] ;  /* 0x00007600ff0577ac */ /* 0x000f640008000800 */
[----:B-----5:R-:W-:-:S09]  /*cb90*/  UISETP.NE.AND UP1, UPT, UR5, URZ, UPT ;  /* 0x000000ff0500728c */ /* 0x020fd2000bf25270 */
[----:B------:R-:W-:Y:S05]  /*cba0*/  BRA.U !UP1, `(.L_x_8161) ;  /* 0x0000002109787547 */ /* 0x000fea000b800000 */
[----:B------:R-:W5:Y:S01]  /*cbb0*/  S2R R4, SR_CTAID.X ;  /* 0x0000000000047919 */ /* 0x000f620000002500 */
[----:B------:R-:W0:Y:S01]  /*cbc0*/  LDCU UR5, c[0x0][0x3b4] ;  /* 0x00007680ff0577ac */ /* 0x000e220008000800 */
[----:B------:R-:W-:Y:S01]  /*cbd0*/  HFMA2 R16, -RZ, RZ, 0, 0 ;  /* 0x00000000ff107431 */ /* 0x000fe200000001ff */
[----:B------:R-:W2:Y:S01]  /*cbe0*/  LDCU UR6, c[0x0][0x3b8] ;  /* 0x00007700ff0677ac */ /* 0x000ea20008000800 */
[----:B------:R-:W5:Y:S01]  /*cbf0*/  LDCU UR7, c[0x0][0x3a0] ;  /* 0x00007400ff0777ac */ /* 0x000f620008000800 */
[----:B01-34-:R-:W-:-:S04]  /*cc00*/  IMAD R7, R5, UR5, RZ ;  /* 0x0000000505077c24 */ /* 0x01bfc8000f8e02ff */
        /* <DEDUP_REMOVED lines=280> */
.L_x_8162:
        /* <DEDUP_REMOVED lines=24> */
.L_x_8164:
[----:B------:R-:W-:Y:S05]  /*df10*/  BSYNC.RECONVERGENT B0 ;  /* 0x0000000000007941 */ /* 0x000fea0003800200 */
.L_x_8163:
        /* <DEDUP_REMOVED lines=35> */
.L_x_8166:
[----:B------:R-:W-:Y:S05]  /*e150*/  BSYNC.RECONVERGENT B0 ;  /* 0x0000000000007941 */ /* 0x000fea0003800200 */
.L_x_8165:
        /* <DEDUP_REMOVED lines=33> */
.L_x_8171:
        /* <DEDUP_REMOVED lines=9> */
.L_x_8170:
[----:B------:R-:W-:Y:S05]  /*e400*/  BRA `(.L_x_8169) ;  /* 0x0000000000487947 */ /* 0x000fea0003800000 */
.L_x_8168:
        /* <DEDUP_REMOVED lines=9> */
.L_x_8172:
        /* <DEDUP_REMOVED lines=9> */
.L_x_8169:
[----:B------:R-:W-:Y:S05]  /*e530*/  BSYNC.RECONVERGENT B0 ;  /* 0x0000000000007941 */ /* 0x000fea0003800200 */
.L_x_8167:
        /* <DEDUP_REMOVED lines=12> */
.L_x_8174:
        /* <DEDUP_REMOVED lines=14> */
.L_x_8173:
        /* <DEDUP_REMOVED lines=9> */
.L_x_8177:
        /* <DEDUP_REMOVED lines=13> */
.L_x_8176:
[----:B------:R-:W-:Y:S01]  /*e840*/  BAR.SYNC.DEFER_BLOCKING 0x0 ;  /* 0x0000000000007b1d */ /* 0x000fe20000010000 */
[----:B------:R-:W-:-:S09]  /*e850*/  UISETP.GE.U32.AND UP1, UPT, UR4, 0x2, UPT ;  /* 0x000000020400788c */ /* 0x000fd2000bf26070 */
[----:B------:R-:W-:Y:S05]  /*e860*/  BRA.U !UP1, `(.L_x_8175) ;  /* 0x0000000109207547 */ /* 0x000fea000b800000 */
[----:B------:R-:W-:-:S07]  /*e870*/  HFMA2 R0, -RZ, RZ, 0, 5.9604644775390625e-08 ;  /* 0x00000001ff007431 */ /* 0x000fce00000001ff */
.L_x_8178:
[----:B------:R-:W0:Y:S04]  /*e880*/  SHFL.DOWN PT, R5, R18, R0, 0x1f ;  /* 0x08001f0012057589 */ /* 0x000e2800000e0000 */
[----:B------:R3:W4:Y:S02]  /*e890*/  SHFL.DOWN PT, R4, R19, R0, 0x1f ;  /* 0x08001f0013047589 */ /* 0x00072400000e0000 */
[----:B---3--:R-:W-:-:S05]  /*e8a0*/  IMAD.SHL.U32 R0, R0, 0x2, RZ ;  /* 0x0000000200007824 */ /* 0x008fca00078e00ff */
[----:B------:R-:W-:Y:S02]  /*e8b0*/  ISETP.GE.AND P1, PT, R0, UR4, PT ;  /* 0x0000000400007c0c */ /* 0x000fe4000bf26270 */
[----:B012---:R-:W-:-:S04]  /*e8c0*/  IADD3 R18, P2, PT, R5, R18, RZ ;  /* 0x0000001205127210 */ /* 0x007fc80007f5e0ff */
[----:B----4-:R-:W-:-:S07]  /*e8d0*/  IADD3.X R19, PT, PT, R4, R19, RZ, P2, !PT ;  /* 0x0000001304137210 */ /* 0x010fce00017fe4ff */
[----:B------:R-:W-:Y:S05]  /*e8e0*/  @!P1 BRA `(.L_x_8178) ;  /* 0xfffffffc00e49947 */ /* 0x000fea000383ffff */
.L_x_8175:
        /* <DEDUP_REMOVED lines=10> */
[----:B------:R-:W0:Y:S02]  /*e990*/  LDG.E.S8 R5, desc[UR36][R2.64] ;  /* 0x0000002402057981 */ /* 0x000e24000c1e1300 */
[----:B012---:R-:W-:-:S07]  /*e9a0*/  IMAD.IADD R18, R5, 0x1, R18 ;  /* 0x0000000105127824 */ /* 0x007fce00078e0212 */
.L_x_8180:
        /* <DEDUP_REMOVED lines=20> */
.L_x_8182:
[----:B------:R-:W3:Y:S02]  /*eaf0*/  LDCU.64 UR4, c[0x0][0x768] ;  /* 0x0000ed00ff0477ac */ /* 0x000ee40008000a00 */
[----:B---3--:R-:W-:-:S04]  /*eb00*/  IADD3 R16, P0, PT, R16, UR4, RZ ;  /* 0x0000000410107c10 */ /* 0x008fc8000ff1e0ff */
[----:B------:R-:W-:-:S05]  /*eb10*/  IADD3.X R17, PT, PT, RZ, UR5, RZ, P0, !PT ;  /* 0x00000005ff117c10 */ /* 0x000fca00087fe4ff */
[----:B------:R-:W-:Y:S01]  /*eb20*/  STG.E.U8 desc[UR36][R16.64], R18 ;  /* 0x0000001210007986 */ /* 0x000fe2000c101124 */
[----:B------:R-:W-:Y:S05]  /*eb30*/  EXIT ;  /* 0x000000000000794d */ /* 0x000fea0003800000 */
.L_x_8181:
[----:B------:R-:W-:Y:S01]  /*eb40*/  STG.E.U8 desc[UR36][R2.64], R18 ;  /* 0x0000001202007986 */ /* 0x000fe2000c101124 */
[----:B------:R-:W-:Y:S05]  /*eb50*/  EXIT ;  /* 0x000000000000794d */ /* 0x000fea0003800000 */
.L_x_8179:
        /* <DEDUP_REMOVED lines=8> */
.L_x_8183:
        /* <DEDUP_REMOVED lines=20> */
.L_x_8185:
[----:B------:R-:W3:Y:S02]  /*ed20*/  LDCU.64 UR4, c[0x0][0x768] ;  /* 0x0000ed00ff0477ac */ /* 0x000ee40008000a00 */
[----:B---3--:R-:W-:-:S05]  /*ed30*/  IADD3 R16, P0, PT, R16, UR4, RZ ;  /* 0x0000000410107c10 */ /* 0x008fca000ff1e0ff */
[----:B------:R-:W-:-:S05]  /*ed40*/  IMAD.X R17, RZ, RZ, UR5, P0 ;  /* 0x00000005ff117e24 */ /* 0x000fca00080e06ff */
[----:B------:R-:W-:Y:S01]  /*ed50*/  STG.E.U8 desc[UR36][R16.64], R18 ;  /* 0x0000001210007986 */ /* 0x000fe2000c101124 */
[----:B------:R-:W-:Y:S05]  /*ed60*/  EXIT ;  /* 0x000000000000794d */ /* 0x000fea0003800000 */
.L_x_8184:
[----:B------:R-:W-:Y:S01]  /*ed70*/  STG.E.64 desc[UR36][R2.64], R18 ;  /* 0x0000001202007986 */ /* 0x000fe2000c101b24 */
[----:B------:R-:W-:Y:S05]  /*ed80*/  EXIT ;  /* 0x000000000000794d */ /* 0x000fea0003800000 */
.L_x_8161:
        /* <DEDUP_REMOVED lines=20> */
[----:B------:R-:W1:Y:S02]  /*eed0*/  LDG.E.S8 R5, desc[UR36][R2.64] ;  /* 0x0000002402057981 */ /* 0x000e64000c1e1300 */
[----:B-1-34-:R-:W-:-:S07]  /*eee0*/  IADD3 R24, PT, PT, R5, R24, RZ ;  /* 0x0000001805187210 */ /* 0x01afce0007ffe0ff */
.L_x_8187:
        /* <DEDUP_REMOVED lines=20> */
.L_x_8189:
[----:B------:R-:W0:Y:S02]  /*f030*/  LDCU.64 UR4, c[0x0][0x768] ;  /* 0x0000ed00ff0477ac */ /* 0x000e240008000a00 */
[----:B0-----:R-:W-:-:S05]  /*f040*/  IADD3 R18, P0, PT, R18, UR4, RZ ;  /* 0x0000000412127c10 */ /* 0x001fca000ff1e0ff */
[----:B------:R-:W-:-:S05]  /*f050*/  IMAD.X R19, RZ, RZ, UR5, P0 ;  /* 0x00000005ff137e24 */ /* 0x000fca00080e06ff */
[----:B------:R-:W-:Y:S01]  /*f060*/  STG.E.U8 desc[UR36][R18.64], R24 ;  /* 0x0000001812007986 */ /* 0x000fe2000c101124 */
[----:B------:R-:W-:Y:S05]  /*f070*/  EXIT ;  /* 0x000000000000794d */ /* 0x000fea0003800000 */
.L_x_8188:
[----:B------:R-:W-:Y:S01]  /*f080*/  STG.E.U8 desc[UR36][R2.64], R24 ;  /* 0x0000001802007986 */ /* 0x000fe2000c101124 */
[----:B------:R-:W-:Y:S05]  /*f090*/  EXIT ;  /* 0x000000000000794d */ /* 0x000fea0003800000 */
.L_x_8186:
        /* <DEDUP_REMOVED lines=8> */
.L_x_8190:
        /* <DEDUP_REMOVED lines=21> */
.L_x_8192:
[----:B------:R-:W0:Y:S02]  /*f270*/  LDCU.64 UR4, c[0x0][0x768] ;  /* 0x0000ed00ff0477ac */ /* 0x000e240008000a00 */
[----:B0-----:R-:W-:-:S04]  /*f280*/  IADD3 R18, P0, PT, R18, UR4, RZ ;  /* 0x0000000412127c10 */ /* 0x001fc8000ff1e0ff */
[----:B------:R-:W-:-:S05]  /*f290*/  IADD3.X R19, PT, PT, RZ, UR5, RZ, P0, !PT ;  /* 0x00000005ff137c10 */ /* 0x000fca00087fe4ff */
[----:B------:R-:W-:Y:S01]  /*f2a0*/  STG.E.U8 desc[UR36][R18.64], R16 ;  /* 0x0000001012007986 */ /* 0x000fe2000c101124 */
[----:B------:R-:W-:Y:S05]  /*f2b0*/  EXIT ;  /* 0x000000000000794d */ /* 0x000fea0003800000 */
.L_x_8191:
[----:B------:R-:W-:Y:S01]  /*f2c0*/  STG.E.64 desc[UR36][R2.64], R24 ;  /* 0x0000001802007986 */ /* 0x000fe2000c101b24 */
[----:B------:R-:W-:Y:S05]  /*f2d0*/  EXIT ;  /* 0x000000000000794d */ /* 0x000fea0003800000 */
.L_x_8193:
        /* <DEDUP_REMOVED lines=10> */
.L_x_8923:


//--------------------- .text._ZN2at6native13reduce_kernelILi256ELi2ENS0_8ReduceOpIaNS0_14func_wrapper_tIaNS0_55_GLOBAL__N__0955718d_22_SparseCsrTensorMath_cu_868dd54514ReductionAddOpIlEEEEjaLi4ELi4EEEEEvT1_ --------------------------
	.section	.text._ZN2at6native13reduce_kernelILi256ELi2ENS0_8ReduceOpIaNS0_14func_wrapper_tIaNS0_55_GLOBAL__N__0955718d_22_SparseCsrTensorMath_cu_868dd54514ReductionAddOpIlEEEEjaLi4ELi4EEEEEvT1_,"ax",@progbits
	.align	128
.text._ZN2at6native13reduce_kernelILi256ELi2ENS0_8ReduceOpIaNS0_14func_wrapper_tIaNS0_55_GLOBAL__N__0955718d_22_SparseCsrTensorMath_cu_868dd54514ReductionAddOpIlEEEEjaLi4ELi4EEEEEvT1_:
        .type           _ZN2at6native13reduce_kernelILi256ELi2ENS0_8ReduceOpIaNS0_14func_wrapper_tIaNS0_55_GLOBAL__N__0955718d_22_SparseCsrTensorMath_cu_868dd54514ReductionAddOpIlEEEEjaLi4ELi4EEEEEvT1_,@function
        .size           _ZN2at6native13reduce_kernelILi256ELi2ENS0_8ReduceOpIaNS0_14func_wrapper_tIaNS0_55_GLOBAL__N__0955718d_22_SparseCsrTensorMath_cu_868dd54514ReductionAddOpIlEEEEjaLi4ELi4EEEEEvT1_,(.L_x_8924 - _ZN2at6native13reduce_kernelILi256ELi2ENS0_8ReduceOpIaNS0_14func_wrapper_tIaNS0_55_GLOBAL__N__0955718d_22_SparseCsrTensorMath_cu_868dd54514ReductionAddOpIlEEEEjaLi4ELi4EEEEEvT1_)
        .other          _ZN2at6native13reduce_kernelILi256ELi2ENS0_8ReduceOpIaNS0_14func_wrapper_tIaNS0_55_GLOBAL__N__0955718d_22_SparseCsrTensorMath_cu_868dd54514ReductionAddOpIlEEEEjaLi4ELi4EEEEEvT1_,@"STO_CUDA_ENTRY STV_DEFAULT"
_ZN2at6native13reduce_kernelILi256ELi2ENS0_8ReduceOpIaNS0_14func_wrapper_tIaNS0_55_GLOBAL__N__0955718d_22_SparseCsrTensorMath_cu_868dd54514ReductionAddOpIlEEEEjaLi4ELi4EEEEEvT1_:
        /* <DEDUP_REMOVED lines=297> */
.L_x_8194:
        /* <DEDUP_REMOVED lines=24> */
[----:B------:R-:W0:Y:S01]  /*1410*/  LDCU UR4, c[0x0][0x394] ;  /* 0x00007280ff0477ac */ /* 0x000e220008000800 */
[----:B-1----:R-:W-:Y:S01]  /*1420*/  MOV R4, UR6 ;  /* 0x0000000600047c02 */ /* 0x002fe20008000f00 */
[----:B------:R-:W-:-:S02]  /*1430*/  IMAD.U32 R5, RZ, RZ, UR7 ;  /* 0x00000007ff057e24 */ /* 0x000fc4000f8e00ff */
[----:B----4-:R-:W-:Y:S01]  /*1440*/  IMAD.U32 R6, RZ, RZ, UR8 ;  /* 0x00000008ff067e24 */ /* 0x010fe2000f8e00ff */
[----:B------:R-:W-:Y:S01]  /*1450*/  MOV R7, UR9 ;  /* 0x0000000900077c02 */ /* 0x000fe20008000f00 */
[----:B-----5:R-:W-:Y:S02]  /*1460*/  IMAD.U32 R10, RZ, RZ, UR10 ;  /* 0x0000000aff0a7e24 */ /* 0x020fe4000f8e00ff */
[----:B------:R-:W-:Y:S01]  /*1470*/  IMAD.U32 R11, RZ, RZ, UR11 ;  /* 0x0000000bff0b7e24 */ /* 0x000fe2000f8e00ff */
[----:B0-2---:R-:W-:-:S07]  /*1480*/  MOV R26, UR4 ;  /* 0x00000004001a7c02 */ /* 0x005fce0008000f00 */
[----:B------:R-:W-:-:S07]  /*1490*/  LEPC R20, `(.L_x_8198) ;  /* 0x000000001014794e */ /* 0x000fce0000000000 */
[----:B---3--:R-:W-:Y:S05]  /*14a0*/  CALL.ABS.NOINC R14 ;  /* 0x000000000e007343 */ /* 0x008fea0003c00000 */
.L_x_8198:
[----:B------:R-:W0:Y:S01]  /*14b0*/  LDC R14, c[0x0][0x388] ;  /* 0x0000e200ff0e7b82 */ /* 0x000e220000000800 */
[----:B------:R-:W-:Y:S01]  /*14c0*/  LOP3.LUT P0, R8, R22, 0x3, RZ, 0xc0, !PT ;  /* 0x0000000316087812 */ /* 0x000fe2000780c0ff */
[----:B------:R-:W-:Y:S06]  /*14d0*/  BSSY.RECONVERGENT B0, `(.L_x_8199) ;  /* 0x0000027000007945 */ /* 0x000fec0003800200 */
[----:B------:R-:W1:Y:S01]  /*14e0*/  LDC R13, c[0x0][0x38c] ;  /* 0x0000e300ff0d7b82 */ /* 0x000e620000000800 */
[--C-:B0-----:R-:W-:Y:S02]  /*14f0*/  IMAD.MOV.U32 R0, RZ, RZ, R14.reuse ;  /* 0x000000ffff007224 */ /* 0x101fe400078e000e */
[----:B------:R-:W-:Y:S01]  /*1500*/  IMAD.MOV.U32 R5, RZ, RZ, R14 ;  /* 0x000000ffff057224 */ /* 0x000fe200078e000e */
[----:B-1----:R-:W-:Y:S01]  /*1510*/  MOV R3, R13 ;  /* 0x0000000d00037202 */ /* 0x002fe20000000f00 */
[----:B------:R-:W-:Y:S01]  /*1520*/  IMAD.MOV.U32 R4, RZ, RZ, R13 ;  /* 0x000000ffff047224 */ /* 0x000fe200078e000d */
[----:B------:R-:W-:Y:S06]  /*1530*/  @!P0 BRA `(.L_x_8200) ;  /* 0x0000000000808947 */ /* 0x000fec0003800000 */
[C---:B------:R-:W-:Y:S01]  /*1540*/  ISETP.GT.U32.AND P0, PT, R25.reuse, 0x3, PT ;  /* 0x000000031900780c */ /* 0x040fe20003f04070 */
[----:B------:R-:W-:Y:S01]  /*1550*/  IMAD.MOV R4, RZ, RZ, -R8 ;  /* 0x000000ffff047224 */ /* 0x000fe200078e0a08 */
[----:B------:R-:W-:Y:S01]  /*1560*/  BSSY.RECONVERGENT B1, `(.L_x_8201) ;  /* 0x0000019000017945 */ /* 0x000fe20003800200 */
[----:B------:R-:W-:Y:S02]  /*1570*/  MOV R5, R14 ;  /* 0x0000000e00057202 */ /* 0x000fe40000000f00 */
[----:B------:R-:W-:Y:S02]  /*1580*/  ISETP.LT.U32.OR P0, PT, R25, R8, P0 ;  /* 0x000000081900720c */ /* 0x000fe40000701470 */
[----:B------:R-:W-:-:S04]  /*1590*/  IADD3 R24, P1, PT, R4, R24, RZ ;  /* 0x0000001804187210 */ /* 0x000fc80007f3e0ff */
[----:B------:R-:W-:Y:S01]  /*15a0*/  LEA.HI.X.SX32 R27, R4, R27, 0x1, P1 ;  /* 0x0000001b041b7211 */ /* 0x000fe200008f0eff */
        /* <DEDUP_REMOVED lines=10> */
[----:B------:R-:W-:Y:S02]  /*1650*/  IMAD.MOV.U32 R5, RZ, RZ, R14 ;  /* 0x000000ffff057224 */ /* 0x000fe400078e000e */
[----:B------:R-:W-:Y:S01]  /*1660*/  IMAD.MOV.U32 R4, RZ, RZ, R13 ;  /* 0x000000ffff047224 */ /* 0x000fe200078e000d */
[----:B0-----:R-:W-:-:S13]  /*1670*/  ISETP.NE.AND P0, PT, RZ, UR4, PT ;  /* 0x00000004ff007c0c */ /* 0x001fda000bf05270 */
[----:B------:R-:W-:Y:S05]  /*1680*/  @P0 BRA P1, `(.L_x_8202) ;  /* 0x0000000000180947 */ /* 0x000fea0000800000 */
[----:B------:R-:W-:Y:S01]  /*1690*/  IADD3 R6, P0, PT, R25, R24, RZ ;  /* 0x0000001819067210 */ /* 0x000fe20007f1e0ff */
[----:B------:R-:W0:Y:S03]  /*16a0*/  LDCU.64 UR4, c[0x0][0x388] ;  /* 0x00007100ff0477ac */ /* 0x000e260008000a00 */
[----:B------:R-:W-:-:S05]  /*16b0*/  IADD3.X R7, PT, PT, RZ, R27, RZ, P0, !PT ;  /* 0x0000001bff077210 */ /* 0x000fca00007fe4ff */
[----:B------:R-:W0:Y:S02]  /*16c0*/  LDG.E.S8 R6, desc[UR36][R6.64] ;  /* 0x0000002406067981 */ /* 0x000e24000c1e1300 */
[----:B0-----:R-:W-:-:S04]  /*16d0*/  IADD3 R5, P0, PT, R6, UR4, RZ ;  /* 0x0000000406057c10 */ /* 0x001fc8000ff1e0ff */
[----:B------:R-:W-:-:S09]  /*16e0*/  LEA.HI.X.SX32 R4, R6, UR5, 0x1, P0 ;  /* 0x0000000506047c11 */ /* 0x000fd200080f0eff */
.L_x_8202:
[----:B------:R-:W-:Y:S05]  /*16f0*/  BSYNC.RECONVERGENT B1 ;  /* 0x0000000000017941 */ /* 0x000fea0003800200 */
.L_x_8201:
[----:B------:R-:W0:Y:S01]  /*1700*/  LDC R7, c[0x0][0x394] ;  /* 0x0000e500ff077b82 */ /* 0x000e220000000800 */
[----:B------:R-:W-:-:S05]  /*1710*/  IADD3 R24, P0, PT, R24, 0x4, RZ ;  /* 0x0000000418187810 */ /* 0x000fca0007f1e0ff */
[----:B------:R-:W-:Y:S01]  /*1720*/  IMAD.X R27, RZ, RZ, R27, P0 ;  /* 0x000000ffff1b7224 */ /* 0x000fe200000e061b */
[----:B0-----:R-:W-:-:S07]  /*1730*/  IADD3 R26, PT, PT, R8, -0x4, R7 ;  /* 0xfffffffc081a7810 */ /* 0x001fce0007ffe007 */
.L_x_8200:
[----:B------:R-:W-:Y:S05]  /*1740*/  BSYNC.RECONVERGENT B0 ;  /* 0x0000000000007941 */ /* 0x000fea0003800200 */
.L_x_8199:
        /* <DEDUP_REMOVED lines=18> */
.L_x_8205:
[----:B------:R-:W-:Y:S01]  /*1870*/  MOV R6, R24 ;  /* 0x0000001800067202 */ /* 0x000fe20000000f00 */
[----:B------:R-:W-:Y:S01]  /*1880*/  IMAD.MOV.U32 R7, RZ, RZ, R27 ;  /* 0x000000ffff077224 */ /* 0x000fe200078e001b */
[----:B------:R-:W0:Y:S03]  /*1890*/  LDCU UR4, c[0x0][0x39c] ;  /* 0x00007380ff0477ac */ /* 0x000e260008000800 */
        /* <DEDUP_REMOVED lines=22> */
.L_x_8204:
[----:B------:R-:W-:Y:S05]  /*1a00*/  BSYNC.RECONVERGENT B0 ;  /* 0x0000000000007941 */ /* 0x000fea0003800200 */
.L_x_8203:
        /* <DEDUP_REMOVED lines=11> */
.L_x_8207:
[----:B------:R-:W-:Y:S05]  /*1ac0*/  BSYNC.RECONVERGENT B0 ;  /* 0x0000000000007941 */ /* 0x000fea0003800200 */
.L_x_8206:
[----:B------:R-:W-:Y:S02]  /*1ad0*/  IADD3 R5, P0, P1, R15, R14, R5 ;  /* 0x0000000e0f057210 */ /* 0x000fe4000791e005 */
[----:B------:R-:W-:Y:S02]  /*1ae0*/  CS2R R28, SRZ ;  /* 0x00000000001c7805 */ /* 0x000fe4000001ff00 */
[----:B------:R-:W-:Y:S02]  /*1af0*/  IADD3 R24, P2, PT, R0, R5, RZ ;  /* 0x0000000500187210 */ /* 0x000fe40007f5e0ff */
[----:B------:R-:W-:-:S05]  /*1b00*/  IADD3.X R4, PT, PT, R21, R13, R4, P0, P1 ;  /* 0x0000000d15047210 */ /* 0x000fca00007e2404 */
[----:B------:R-:W-:Y:S01]  /*1b10*/  IMAD.X R3, R3, 0x1, R4, P2 ;  /* 0x0000000103037824 */ /* 0x000fe200010e0604 */
[----:B------:R-:W-:Y:S06]  /*1b20*/  BRA `(.L_x_8196) ;  /* 0x000000a8006c7947 */ /* 0x000fec0003800000 */
.L_x_8197:
[----:B------:R-:W1:Y:S08]  /*1b30*/  LDC R35, c[0x0][0x500] ;  /* 0x00014000ff237b82 */ /* 0x000e700000000800 */
[----:B------:R-:W2:Y:S01]  /*1b40*/  LDC R20, c[0x0][0x3d0] ;  /* 0x0000f400ff147b82 */ /* 0x000ea20000000800 */
[----:B-1----:R-:W-:-:S04]  /*1b50*/  ISETP.NE.AND P0, PT, R35, 0x1, PT ;  /* 0x000000012300780c */ /* 0x002fc80003f05270 */
[----:B--2---:R-:W-:-:S13]  /*1b60*/  ISETP.NE.OR P0, PT, R20, 0x1, P0 ;  /* 0x000000011400780c */ /* 0x004fda0000705670 */
[----:B------:R-:W-:Y:S05]  /*1b70*/  @P0 BRA `(.L_x_8208) ;  /* 0x0000000800e80947 */ /* 0x000fea0003800000 */
[----:B------:R-:W1:Y:S01]  /*1b80*/  LDC R20, c[0x0][0x39c] ;  /* 0x0000e700ff147b82 */ /* 0x000e620000000800 */
[----:B------:R-:W-:Y:S01]  /*1b90*/  BSSY.RECONVERGENT B0, `(.L_x_8209) ;  /* 0x000005e000007945 */ /* 0x000fe20003800200 */
[----:B------:R-:W-:-:S06]  /*1ba0*/  IMAD.MOV.U32 R33, RZ, RZ, R11 ;  /* 0x000000ffff217224 */ /* 0x000fcc00078e000b */
        /* <DEDUP_REMOVED lines=8> */
[----:B------:R-:W-:Y:S01]  /*1c30*/  MOV R31, R21 ;  /* 0x00000015001f7202 */ /* 0x000fe20000000f00 */
        /* <DEDUP_REMOVED lines=14> */
[----:B------:R-:W-:Y:S01]  /*1d20*/  MOV R32, R21 ;  /* 0x0000001500207202 */ /* 0x000fe20000000f00 */
[--C-:B------:R-:W-:Y:S01]  /*1d30*/  IMAD.MOV.U32 R26, RZ, RZ, R21.reuse ;  /* 0x000000ffff1a7224 */ /* 0x100fe200078e0015 */
[-C--:B------:R-:W-:Y:S01]  /*1d40*/  MOV R11, R10.reuse ;  /* 0x0000000a000b7202 */ /* 0x080fe20000000f00 */
[----:B------:R-:W-:Y:S01]  /*1d50*/  IMAD.MOV.U32 R31, RZ, RZ, R21 ;  /* 0x000000ffff1f7224 */ /* 0x000fe200078e0015 */
[----:B------:R-:W-:Y:S01]  /*1d60*/  MOV R14, R10 ;  /* 0x0000000a000e7202 */ /* 0x000fe20000000f00 */
[--C-:B------:R-:W-:Y:S02]  /*1d70*/  IMAD.MOV.U32 R3, RZ, RZ, R10.reuse ;  /* 0x000000ffff037224 */ /* 0x100fe400078e000a */
[----:B------:R-:W-:-:S02]  /*1d80*/  IMAD.MOV.U32 R13, RZ, RZ, R10 ;  /* 0x000000ffff0d7224 */ /* 0x000fc400078e000a */
[--C-:B------:R-:W-:Y:S02]  /*1d90*/  IMAD.MOV.U32 R12, RZ, RZ, R10.reuse ;  /* 0x000000ffff0c7224 */ /* 0x100fe400078e000a */
[----:B------:R-:W-:-:S07]  /*1da0*/  IMAD.MOV.U32 R15, RZ, RZ, R10 ;  /* 0x000000ffff0f7224 */ /* 0x000fce00078e000a */
.L_x_8212:
[----:B------:R-:W-:-:S04]  /*1db0*/  LOP3.LUT R9, R33, 0xfffffffe, RZ, 0xc0, !PT ;  /* 0xfffffffe21097812 */ /* 0x000fc800078ec0ff */
[----:B------:R-:W-:Y:S02]  /*1dc0*/  IADD3 R8, P0, PT, R9, R24, RZ ;  /* 0x0000001809087210 */ /* 0x000fe40007f1e0ff */
[CC--:B------:R-:W-:Y:S02]  /*1dd0*/  IADD3 R5, PT, PT, R33.reuse, R20.reuse, RZ ;  /* 0x0000001421057210 */ /* 0x0c0fe40007ffe0ff */
[----:B------:R-:W-:Y:S01]  /*1de0*/  LEA.HI R33, R33, R20, RZ, 0x1f ;  /* 0x0000001421217211 */ /* 0x000fe200078ff8ff */
[----:B------:R-:W-:Y:S01]  /*1df0*/  IMAD.X R9, RZ, RZ, R27, P0 ;  /* 0x000000ffff097224 */ /* 0x000fe200000e061b */
[----:B------:R-:W-:Y:S02]  /*1e00*/  LOP3.LUT R7, R5, 0xfffffffe, RZ, 0xc0, !PT ;  /* 0xfffffffe05077812 */ /* 0x000fe400078ec0ff */
[-C--:B------:R-:W-:Y:S01]  /*1e10*/  LEA R6, P1, R33, R24.reuse, 0x1 ;  /* 0x0000001821067211 */ /* 0x080fe200078208ff */
[----:B------:R-:W-:Y:S01]  /*1e20*/  IMAD R33, R20, 0x2, R5 ;  /* 0x0000000214217824 */ /* 0x000fe200078e0205 */
[----:B------:R1:W2:Y:S01]  /*1e30*/  LDG.E.U16 R36, desc[UR36][R8.64] ;  /* 0x0000002408247981 */ /* 0x0002a2000c1e1500 */
[----:B------:R-:W-:-:S02]  /*1e40*/  IADD3 R4, P0, PT, R7, R24, RZ ;  /* 0x0000001807047210 */ /* 0x000fc40007f1e0ff */
[----:B------:R-:W-:Y:S01]  /*1e50*/  IMAD.X R7, RZ, RZ, R27, P1 ;  /* 0x000000ffff077224 */ /* 0x000fe200008e061b */
[----:B------:R-:W-:Y:S02]  /*1e60*/  LOP3.LUT R35, R33, 0xfffffffe, RZ, 0xc0, !PT ;  /* 0xfffffffe21237812 */ /* 0x000fe400078ec0ff */
[----:B------:R-:W-:Y:S02]  /*1e70*/  IADD3.X R5, PT, PT, RZ, R27, RZ, P0, !PT ;  /* 0x0000001bff057210 */ /* 0x000fe400007fe4ff */
[----:B------:R3:W4:Y:S01]  /*1e80*/  LDG.E.U16 R6, desc[UR36][R6.64] ;  /* 0x0000002406067981 */ /* 0x000722000c1e1500 */
[----:B-1----:R-:W-:-:S03]  /*1e90*/  IADD3 R8, P0, PT, R35, R24, RZ ;  /* 0x0000001823087210 */ /* 0x002fc60007f1e0ff */
[----:B------:R-:W5:Y:S02]  /*1ea0*/  LDG.E.U16 R4, desc[UR36][R4.64] ;  /* 0x0000002404047981 */ /* 0x000f64000c1e1500 */
[----:B------:R-:W-:-:S05]  /*1eb0*/  IMAD.X R9, RZ, RZ, R27, P0 ;  /* 0x000000ffff097224 */ /* 0x000fca00000e061b */
[----:B------:R-:W4:Y:S01]  /*1ec0*/  LDG.E.U16 R8, desc[UR36][R8.64] ;  /* 0x0000002408087981 */ /* 0x000f22000c1e1500 */
[----:B------:R-:W-:-:S04]  /*1ed0*/  IMAD.IADD R33, R33, 0x1, R20 ;  /* 0x0000000121217824 */ /* 0x000fc800078e0214 */
[----:B---3--:R-:W-:-:S05]  /*1ee0*/  IMAD R7, R20, 0x3, R33 ;  /* 0x0000000314077824 */ /* 0x008fca00078e0221 */
[----:B------:R-:W-:Y:S02]  /*1ef0*/  ISETP.GE.U32.AND P0, PT, R7, R30, PT ;  /* 0x0000001e0700720c */ /* 0x000fe40003f06070 */
[C---:B--2---:R-:W-:Y:S02]  /*1f00*/  PRMT R34, R36.reuse, 0x7770, RZ ;  /* 0x0000777024227816 */ /* 0x044fe400000000ff */
[----:B------:R-:W-:Y:S02]  /*1f10*/  PRMT R35, R36, 0x7771, RZ ;  /* 0x0000777124237816 */ /* 0x000fe400000000ff */
[----:B------:R-:W-:Y:S02]  /*1f20*/  PRMT R36, R34, 0x8880, RZ ;  /* 0x0000888022247816 */ /* 0x000fe400000000ff */
[----:B------:R-:W-:Y:S02]  /*1f30*/  PRMT R37, R35, 0x8880, RZ ;  /* 0x0000888023257816 */ /* 0x000fe400000000ff */
[----:B------:R-:W-:-:S02]  /*1f40*/  IADD3 R31, P1, PT, R36, R31, RZ ;  /* 0x0000001f241f7210 */ /* 0x000fc40007f3e0ff */
[C---:B------:R-:W-:Y:S02]  /*1f50*/  IADD3 R32, P2, PT, R37.reuse, R32, RZ ;  /* 0x0000002025207210 */ /* 0x040fe40007f5e0ff */
[----:B------:R-:W-:Y:S02]  /*1f60*/  LEA.HI.X.SX32 R15, R36, R15, 0x1, P1 ;  /* 0x0000000f240f7211 */ /* 0x000fe400008f0eff */
[C---:B-----5:R-:W-:Y:S02]  /*1f70*/  PRMT R36, R4.reuse, 0x7771, RZ ;  /* 0x0000777104247816 */ /* 0x060fe400000000ff */
[----:B------:R-:W-:Y:S02]  /*1f80*/  LEA.HI.X.SX32 R14, R37, R14, 0x1, P2 ;  /* 0x0000000e250e7211 */ /* 0x000fe400010f0eff */
[----:B------:R-:W-:Y:S02]  /*1f90*/  PRMT R5, R4, 0x7770, RZ ;  /* 0x0000777004057816 */ /* 0x000fe400000000ff */
[----:B------:R-:W-:-:S02]  /*1fa0*/  PRMT R40, R36, 0x8880, RZ ;  /* 0x0000888024287816 */ /* 0x000fc400000000ff */
[C---:B----4-:R-:W-:Y:S02]  /*1fb0*/  PRMT R38, R6.reuse, 0x7770, RZ ;  /* 0x0000777006267816 */ /* 0x050fe400000000ff */
[----:B------:R-:W-:Y:S02]  /*1fc0*/  PRMT R39, R6, 0x7771, RZ ;  /* 0x0000777106277816 */ /* 0x000fe400000000ff */
[C---:B------:R-:W-:Y:S02]  /*1fd0*/  PRMT R4, R8.reuse, 0x7770, RZ ;  /* 0x0000777008047816 */ /* 0x040fe400000000ff */
[----:B------:R-:W-:Y:S02]  /*1fe0*/  PRMT R37, R8, 0x7771, RZ ;  /* 0x0000777108257816 */ /* 0x000fe400000000ff */
[----:B------:R-:W-:Y:S02]  /*1ff0*/  MOV R8, R40 ;  /* 0x0000002800087202 */ /* 0x000fe40000000f00 */
[----:B------:R-:W-:-:S02]  /*2000*/  PRMT R6, R38, 0x8880, RZ ;  /* 0x0000888026067816 */ /* 0x000fc400000000ff */
        /* <DEDUP_REMOVED lines=14> */
[----:B------:R-:W-:Y:S02]  /*20f0*/  LEA.HI.X.SX32 R3, R40, R3, 0x1, P5 ;  /* 0x0000000328037211 */ /* 0x000fe400028f0eff */
[----:B------:R-:W-:Y:S01]  /*2100*/  LEA.HI.X.SX32 R0, R41, R0, 0x1, P6 ;  /* 0x0000000029007211 */ /* 0x000fe200030f0eff */
[----:B------:R-:W-:Y:S06]  /*2110*/  @!P0 BRA `(.L_x_8212) ;  /* 0xfffffffc00248947 */ /* 0x000fec000383ffff */
[----:B------:R-:W-:Y:S05]  /*2120*/  BSYNC.RECONVERGENT B1 ;  /* 0x0000000000017941 */ /* 0x000fea0003800200 */
.L_x_8211:
[----:B------:R-:W-:Y:S02]  /*2130*/  PRMT R8, R34, 0x7610, R8 ;  /* 0x0000761022087816 */ /* 0x000fe40000000008 */
[----:B------:R-:W-:Y:S02]  /*2140*/  PRMT R9, R35, 0x7610, R9 ;  /* 0x0000761023097816 */ /* 0x000fe40000000009 */
[----:B------:R-:W-:Y:S02]  /*2150*/  PRMT R34, R5, 0x7610, R34 ;  /* 0x0000761005227816 */ /* 0x000fe40000000022 */
[----:B------:R-:W-:-:S07]  /*2160*/  PRMT R35, R4, 0x7610, R35 ;  /* 0x0000761004237816 */ /* 0x000fce0000000023 */
.L_x_8210:
[----:B------:R-:W-:Y:S05]  /*2170*/  BSYNC.RECONVERGENT B0 ;  /* 0x0000000000007941 */ /* 0x000fea0003800200 */
.L_x_8209:
[----:B------:R-:W-:Y:S01]  /*2180*/  ISETP.GE.U32.AND P0, PT, R33, R30, PT ;  /* 0x0000001e2100720c */ /* 0x000fe20003f06070 */
[----:B------:R-:W-:-:S12]  /*2190*/  BSSY.RECONVERGENT B0, `(.L_x_8213) ;  /* 0x0000024000007945 */ /* 0x000fd80003800200 */
[----:B------:R-:W-:Y:S05]  /*21a0*/  @P0 BRA `(.L_x_8214) ;  /* 0x0000000000880947 */ /* 0x000fea0003800000 */
[----:B------:R-:W-:-:S04]  /*21b0*/  LOP3.LUT R5, R33, 0xfffffffe, RZ, 0xc0, !PT ;  /* 0xfffffffe21057812 */ /* 0x000fc800078ec0ff */
[----:B------:R-:W-:-:S05]  /*21c0*/  IADD3 R4, P1, PT, R5, R24, RZ ;  /* 0x0000001805047210 */ /* 0x000fca0007f3e0ff */
[----:B------:R-:W-:-:S05]  /*21d0*/  IMAD.X R5, RZ, RZ, R27, P1 ;  /* 0x000000ffff057224 */ /* 0x000fca00008e061b */
        /* <DEDUP_REMOVED lines=15> */
[C---:B------:R-:W-:Y:S01]  /*22d0*/  IMAD.IADD R5, R7.reuse, 0x1, R20 ;  /* 0x0000000107057824 */ /* 0x040fe200078e0214 */
[----:B------:R-:W-:-:S04]  /*22e0*/  LOP3.LUT R7, R7, 0xfffffffe, RZ, 0xc0, !PT ;  /* 0xfffffffe07077812 */ /* 0x000fc800078ec0ff */
[----:B------:R-:W-:Y:S02]  /*22f0*/  ISETP.GE.U32.AND P1, PT, R5, R30, PT ;  /* 0x0000001e0500720c */ /* 0x000fe40003f26070 */
[----:B------:R-:W-:-:S05]  /*2300*/  IADD3 R6, P2, PT, R7, R24, RZ ;  /* 0x0000001807067210 */ /* 0x000fca0007f5e0ff */
[----:B------:R-:W-:-:S05]  /*2310*/  IMAD.X R7, RZ, RZ, R27, P2 ;  /* 0x000000ffff077224 */ /* 0x000fca00010e061b */
[----:B------:R-:W2:Y:S01]  /*2320*/  LDG.E.U16 R6, desc[UR36][R6.64] ;  /* 0x0000002406067981 */ /* 0x000ea2000c1e1500 */
[----:B------:R-:W-:-:S04]  /*2330*/  @!P1 LOP3.LUT R5, R5, 0xfffffffe, RZ, 0xc0, !PT ;  /* 0xfffffffe05059812 */ /* 0x000fc800078ec0ff */
[----:B------:R-:W-:-:S04]  /*2340*/  @!P1 IADD3 R4, P3, PT, R5, R24, RZ ;  /* 0x0000001805049210 */ /* 0x000fc80007f7e0ff */
[----:B------:R-:W-:-:S05]  /*2350*/  @!P1 IADD3.X R5, PT, PT, RZ, R27, RZ, P3, !PT ;  /* 0x0000001bff059210 */ /* 0x000fca0001ffe4ff */
[----:B------:R-:W3:Y:S01]  /*2360*/  @!P1 LDG.E.U16 R4, desc[UR36][R4.64] ;  /* 0x0000002404049981 */ /* 0x000ee2000c1e1500 */
[C---:B--2---:R-:W-:Y:S02]  /*2370*/  PRMT R38, R6.reuse, 0x7770, RZ ;  /* 0x0000777006267816 */ /* 0x044fe400000000ff */
[----:B------:R-:W-:Y:S02]  /*2380*/  PRMT R39, R6, 0x7771, RZ ;  /* 0x0000777106277816 */ /* 0x000fe400000000ff */
[C---:B---3--:R-:W-:Y:S02]  /*2390*/  @!P1 PRMT R24, R4.reuse, 0x7770, RZ ;  /* 0x0000777004189816 */ /* 0x048fe400000000ff */
[----:B------:R-:W-:Y:S02]  /*23a0*/  @!P1 PRMT R27, R4, 0x7771, RZ ;  /* 0x00007771041b9816 */ /* 0x000fe400000000ff */
[----:B------:R-:W-:Y:S02]  /*23b0*/  @!P1 PRMT R35, R24, 0x7610, R35 ;  /* 0x0000761018239816 */ /* 0x000fe40000000023 */
[----:B------:R-:W-:-:S07]  /*23c0*/  @!P1 PRMT R37, R27, 0x7610, R37 ;  /* 0x000076101b259816 */ /* 0x000fce0000000025 */
.L_x_8214:
[----:B------:R-:W-:Y:S05]  /*23d0*/  BSYNC.RECONVERGENT B0 ;  /* 0x0000000000007941 */ /* 0x000fea0003800200 */
.L_x_8213:
[----:B------:R-:W-:Y:S04]  /*23e0*/  BSSY.RECONVERGENT B0, `(.L_x_8215) ;  /* 0x000002a000007945 */ /* 0x000fe80003800200 */
[----:B------:R-:W-:Y:S05]  /*23f0*/  @P0 BRA `(.L_x_8216) ;  /* 0x0000000000a00947 */ /* 0x000fea0003800000 */
[----:B------:R-:W-:Y:S01]  /*2400*/  IMAD.IADD R7, R33, 0x1, R20 ;  /* 0x0000000121077824 */ /* 0x000fe200078e0214 */
[----:B------:R-:W-:Y:S02]  /*2410*/  LOP3.LUT R8, R8, 0xffff, RZ, 0xc0, !PT ;  /* 0x0000ffff08087812 */ /* 0x000fe400078ec0ff */
[----:B------:R-:W-:Y:S02]  /*2420*/  LOP3.LUT R9, R9, 0xffff, RZ, 0xc0, !PT ;  /* 0x0000ffff09097812 */ /* 0x000fe400078ec0ff */
[----:B------:R-:W-:Y:S02]  /*2430*/  ISETP.GE.U32.AND P0, PT, R7, R30, PT ;  /* 0x0000001e0700720c */ /* 0x000fe40003f06070 */
[----:B------:R-:W-:Y:S02]  /*2440*/  PRMT R4, R8, 0x8880, RZ ;  /* 0x0000888008047816 */ /* 0x000fe400000000ff */
[----:B------:R-:W-:Y:S02]  /*2450*/  PRMT R5, R9, 0x8880, RZ ;  /* 0x0000888009057816 */ /* 0x000fe400000000ff */
[----:B------:R-:W-:-:S02]  /*2460*/  IADD3 R31, P1, PT, R4, R31, RZ ;  /* 0x0000001f041f7210 */ /* 0x000fc40007f3e0ff */
[C---:B------:R-:W-:Y:S02]  /*2470*/  IADD3 R32, P2, PT, R5.reuse, R32, RZ ;  /* 0x0000002005207210 */ /* 0x040fe40007f5e0ff */
[----:B------:R-:W-:Y:S02]  /*2480*/  LEA.HI.X.SX32 R15, R4, R15, 0x1, P1 ;  /* 0x0000000f040f7211 */ /* 0x000fe400008f0eff */
[----:B------:R-:W-:Y:S01]  /*2490*/  LEA.HI.X.SX32 R14, R5, R14, 0x1, P2 ;  /* 0x0000000e050e7211 */ /* 0x000fe200010f0eff */
[----:B------:R-:W-:Y:S08]  /*24a0*/  @P0 BRA `(.L_x_8216) ;  /* 0x0000000000740947 */ /* 0x000ff00003800000 */
[----:B------:R-:W-:Y:S02]  /*24b0*/  IADD3 R7, PT, PT, R7, R20, RZ ;  /* 0x0000001407077210 */ /* 0x000fe40007ffe0ff */
[----:B------:R-:W-:Y:S02]  /*24c0*/  LOP3.LUT R34, R34, 0xffff, RZ, 0xc0, !PT ;  /* 0x0000ffff22227812 */ /* 0x000fe400078ec0ff */
[----:B------:R-:W-:Y:S02]  /*24d0*/  ISETP.GE.U32.AND P0, PT, R7, R30, PT ;  /* 0x0000001e0700720c */ /* 0x000fe40003f06070 */
[----:B------:R-:W-:Y:S02]  /*24e0*/  LOP3.LUT R36, R36, 0xffff, RZ, 0xc0, !PT ;  /* 0x0000ffff24247812 */ /* 0x000fe400078ec0ff */
[----:B------:R-:W-:Y:S02]  /*24f0*/  PRMT R5, R34, 0x8880, RZ ;  /* 0x0000888022057816 */ /* 0x000fe400000000ff */
[----:B------:R-:W-:-:S02]  /*2500*/  PRMT R4, R36, 0x8880, RZ ;  /* 0x0000888024047816 */ /* 0x000fc400000000ff */
[C---:B------:R-:W-:Y:S02]  /*2510*/  IADD3 R26, P1, PT, R5.reuse, R26, RZ ;  /* 0x0000001a051a7210 */ /* 0x040fe40007f3e0ff */
[C---:B------:R-:W-:Y:S02]  /*2520*/  IADD3 R29, P2, PT, R4.reuse, R29, RZ ;  /* 0x0000001d041d7210 */ /* 0x040fe40007f5e0ff */
[----:B------:R-:W-:Y:S02]  /*2530*/  LEA.HI.X.SX32 R12, R5, R12, 0x1, P1 ;  /* 0x0000000c050c7211 */ /* 0x000fe400008f0eff */
[----:B------:R-:W-:Y:S01]  /*2540*/  LEA.HI.X.SX32 R13, R4, R13, 0x1, P2 ;  /* 0x0000000d040d7211 */ /* 0x000fe200010f0eff */
[----:B------:R-:W-:Y:S08]  /*2550*/  @P0 BRA `(.L_x_8216) ;  /* 0x0000000000480947 */ /* 0x000ff00003800000 */
        /* <DEDUP_REMOVED lines=9> */
[----:B------:R-:W-:Y:S02]  /*25f0*/  LEA.HI.X.SX32 R10, R5, R10, 0x1, P2 ;  /* 0x0000000a050a7211 */ /* 0x000fe400010f0eff */
[----:B------:R-:W-:Y:S02]  /*2600*/  @!P0 LOP3.LUT R35, R35, 0xffff, RZ, 0xc0, !PT ;  /* 0x0000ffff23238812 */ /* 0x000fe400078ec0ff */
[----:B------:R-:W-:Y:S02]  /*2610*/  @!P0 LOP3.LUT R37, R37, 0xffff, RZ, 0xc0, !PT ;  /* 0x0000ffff25258812 */ /* 0x000fe400078ec0ff */
[----:B------:R-:W-:-:S02]  /*2620*/  @!P0 PRMT R6, R35, 0x8880, RZ ;  /* 0x0000888023068816 */ /* 0x000fc400000000ff */
[----:B------:R-:W-:Y:S02]  /*2630*/  @!P0 PRMT R7, R37, 0x8880, RZ ;  /* 0x0000888025078816 */ /* 0x000fe400000000ff */
[C---:B------:R-:W-:Y:S02]  /*2640*/  @!P0 IADD3 R21, P3, PT, R6.reuse, R21, RZ ;  /* 0x0000001506158210 */ /* 0x040fe40007f7e0ff */
[C---:B------:R-:W-:Y:S02]  /*2650*/  @!P0 IADD3 R28, P4, PT, R7.reuse, R28, RZ ;  /* 0x0000001c071c8210 */ /* 0x040fe40007f9e0ff */
[----:B------:R-:W-:Y:S02]  /*2660*/  @!P0 LEA.HI.X.SX32 R3, R6, R3, 0x1, P3 ;  /* 0x0000000306038211 */ /* 0x000fe400018f0eff */
[----:B------:R-:W-:-:S09]  /*2670*/  @!P0 LEA.HI.X.SX32 R0, R7, R0, 0x1, P4 ;  /* 0x0000000007008211 */ /* 0x000fd200020f0eff */
.L_x_8216:
[----:B------:R-:W-:Y:S05]  /*2680*/  BSYNC.RECONVERGENT B0 ;  /* 0x0000000000007941 */ /* 0x000fea0003800200 */
.L_x_8215:
        /* <DEDUP_REMOVED lines=9> */
.L_x_8208:
        /* <DEDUP_REMOVED lines=36> */
.L_x_8221:
[C---:B------:R-:W-:Y:S01]  /*2960*/  IMAD R4, R11.reuse, R35, RZ ;  /* 0x000000230b047224 */ /* 0x040fe200078e02ff */
[----:B------:R-:W-:-:S04]  /*2970*/  IADD3 R11, PT, PT, R11, R22, RZ ;  /* 0x000000160b0b7210 */ /* 0x000fc80007ffe0ff */
[----:B------:R-:W-:Y:S01]  /*2980*/  LOP3.LUT R5, R4, 0xfffffffe, RZ, 0xc0, !PT ;  /* 0xfffffffe04057812 */ /* 0x000fe200078ec0ff */
[----:B------:R-:W-:-:S03]  /*2990*/  IMAD R4, R11, R35, RZ ;  /* 0x000000230b047224 */ /* 0x000fc600078e02ff */
[----:B------:R-:W-:Y:S01]  /*29a0*/  IADD3 R10, P0, PT, R5, R24, RZ ;  /* 0x00000018050a7210 */ /* 0x000fe20007f1e0ff */
[----:B------:R-:W-:Y:S01]  /*29b0*/  IMAD.IADD R5, R11, 0x1, R22 ;  /* 0x000000010b057824 */ /* 0x000fe200078e0216 */
[----:B------:R-:W-:-:S03]  /*29c0*/  LOP3.LUT R7, R4, 0xfffffffe, RZ, 0xc0, !PT ;  /* 0xfffffffe04077812 */ /* 0x000fc600078ec0ff */
[CC--:B------:R-:W-:Y:S01]  /*29d0*/  IMAD R4, R5.reuse, R35.reuse, RZ ;  /* 0x0000002305047224 */ /* 0x0c0fe200078e02ff */
[----:B------:R-:W-:Y:S01]  /*29e0*/  IADD3 R36, PT, PT, R5, R22, RZ ;  /* 0x0000001605247210 */ /* 0x000fe20007ffe0ff */
[--C-:B------:R-:W-:Y:S01]  /*29f0*/  IMAD.X R11, RZ, RZ, R27.reuse, P0 ;  /* 0x000000ffff0b7224 */ /* 0x100fe200000e061b */
[-C--:B------:R-:W-:Y:S02]  /*2a00*/  IADD3 R6, P0, PT, R7, R24.reuse, RZ ;  /* 0x0000001807067210 */ /* 0x080fe40007f1e0ff */
[----:B------:R-:W-:Y:S01]  /*2a10*/  LOP3.LUT R5, R4, 0xfffffffe, RZ, 0xc0, !PT ;  /* 0xfffffffe04057812 */ /* 0x000fe200078ec0ff */
[----:B------:R-:W-:Y:S01]  /*2a20*/  IMAD R8, R36, R35, RZ ;  /* 0x0000002324087224 */ /* 0x000fe200078e02ff */
[----:B------:R1:W2:Y:S01]  /*2a30*/  LDG.E.U16 R10, desc[UR36][R10.64] ;  /* 0x000000240a0a7981 */ /* 0x0002a2000c1e1500 */
[----:B------:R-:W-:Y:S01]  /*2a40*/  IMAD.X R7, RZ, RZ, R27, P0 ;  /* 0x000000ffff077224 */ /* 0x000fe200000e061b */
[----:B------:R-:W-:Y:S02]  /*2a50*/  IADD3 R4, P0, PT, R5, R24, RZ ;  /* 0x0000001805047210 */ /* 0x000fe40007f1e0ff */
[----:B------:R-:W-:-:S02]  /*2a60*/  LOP3.LUT R9, R8, 0xfffffffe, RZ, 0xc0, !PT ;  /* 0xfffffffe08097812 */ /* 0x000fc400078ec0ff */
[----:B------:R3:W4:Y:S01]  /*2a70*/  LDG.E.U16 R6, desc[UR36][R6.64] ;  /* 0x0000002406067981 */ /* 0x000722000c1e1500 */
[----:B------:R-:W-:Y:S01]  /*2a80*/  IMAD.X R5, RZ, RZ, R27, P0 ;  /* 0x000000ffff057224 */ /* 0x000fe200000e061b */
[----:B------:R-:W-:-:S04]  /*2a90*/  IADD3 R8, P0, PT, R9, R24, RZ ;  /* 0x0000001809087210 */ /* 0x000fc80007f1e0ff */
[----:B------:R-:W-:Y:S01]  /*2aa0*/  IADD3.X R9, PT, PT, RZ, R27, RZ, P0, !PT ;  /* 0x0000001bff097210 */ /* 0x000fe200007fe4ff */
[----:B------:R-:W5:Y:S04]  /*2ab0*/  LDG.E.U16 R40, desc[UR36][R4.64] ;  /* 0x0000002404287981 */ /* 0x000f68000c1e1500 */
[----:B------:R-:W3:Y:S01]  /*2ac0*/  LDG.E.U16 R8, desc[UR36][R8.64] ;  /* 0x0000002408087981 */ /* 0x000ee2000c1e1500 */
[----:B-1----:R-:W-:-:S04]  /*2ad0*/  IMAD.IADD R11, R36, 0x1, R22 ;  /* 0x00000001240b7824 */ /* 0x002fc800078e0216 */
[----:B------:R-:W-:-:S05]  /*2ae0*/  IMAD R37, R22, 0x3, R11 ;  /* 0x0000000316257824 */ /* 0x000fca00078e020b */
[----:B------:R-:W-:Y:S02]  /*2af0*/  ISETP.GE.U32.AND P0, PT, R37, R30, PT ;  /* 0x0000001e2500720c */ /* 0x000fe40003f06070 */
[C---:B--2---:R-:W-:Y:S02]  /*2b00*/  PRMT R36, R10.reuse, 0x7770, RZ ;  /* 0x000077700a247816 */ /* 0x044fe400000000ff */
[----:B------:R-:W-:-:S04]  /*2b10*/  PRMT R10, R10, 0x7771, RZ ;  /* 0x000077710a0a7816 */ /* 0x000fc800000000ff */
[----:B------:R-:W-:-:S04]  /*2b20*/  PRMT R38, R10, 0x8880, RZ ;  /* 0x000088800a267816 */ /* 0x000fc800000000ff */
[----:B------:R-:W-:Y:S02]  /*2b30*/  IADD3 R33, P2, PT, R38, R33, RZ ;  /* 0x0000002126217210 */ /* 0x000fe40007f5e0ff */
[----:B-----5:R-:W-:Y:S02]  /*2b40*/  PRMT R39, R40, 0x7770, RZ ;  /* 0x0000777028277816 */ /* 0x020fe400000000ff */
[----:B------:R-:W-:Y:S02]  /*2b50*/  LEA.HI.X.SX32 R20, R38, R20, 0x1, P2 ;  /* 0x0000001426147211 */ /* 0x000fe400010f0eff */
[----:B------:R-:W-:Y:S02]  /*2b60*/  PRMT R40, R40, 0x7771, RZ ;  /* 0x0000777128287816 */ /* 0x000fe400000000ff */
[----:B---3--:R-:W-:Y:S02]  /*2b70*/  PRMT R38, R8, 0x7771, RZ ;  /* 0x0000777108267816 */ /* 0x008fe400000000ff */
[----:B------:R-:W-:-:S02]  /*2b80*/  PRMT R7, R36, 0x8880, RZ ;  /* 0x0000888024077816 */ /* 0x000fc400000000ff */
[----:B------:R-:W-:Y:S02]  /*2b90*/  PRMT R9, R39, 0x8880, RZ ;  /* 0x0000888027097816 */ /* 0x000fe400000000ff */
[----:B------:R-:W-:Y:S02]  /*2ba0*/  PRMT R41, R40, 0x8880, RZ ;  /* 0x0000888028297816 */ /* 0x000fe400000000ff */
[----:B------:R-:W-:Y:S02]  /*2bb0*/  PRMT R43, R38, 0x8880, RZ ;  /* 0x00008880262b7816 */ /* 0x000fe400000000ff */
[----:B------:R-:W-:Y:S02]  /*2bc0*/  IADD3 R34, P1, PT, R7, R34, RZ ;  /* 0x0000002207227210 */ /* 0x000fe40007f3e0ff */
[C---:B----4-:R-:W-:Y:S02]  /*2bd0*/  PRMT R4, R6.reuse, 0x7770, RZ ;  /* 0x0000777006047816 */ /* 0x050fe400000000ff */
[----:B------:R-:W-:-:S02]  /*2be0*/  PRMT R5, R6, 0x7771, RZ ;  /* 0x0000777106057816 */ /* 0x000fc400000000ff */
[----:B------:R-:W-:Y:S01]  /*2bf0*/  PRMT R37, R8, 0x7770, RZ ;  /* 0x0000777008257816 */ /* 0x000fe200000000ff */
[----:B------:R-:W-:Y:S01]  /*2c00*/  IMAD.MOV.U32 R8, RZ, RZ, R9 ;  /* 0x000000ffff087224 */ /* 0x000fe200078e0009 */
[----:B------:R-:W-:Y:S01]  /*2c10*/  MOV R9, R41 ;  /* 0x0000002900097202 */ /* 0x000fe20000000f00 */
[----:B------:R-:W-:Y:S01]  /*2c20*/  IMAD.MOV.U32 R41, RZ, RZ, R43 ;  /* 0x000000ffff297224 */ /* 0x000fe200078e002b */
[----:B------:R-:W-:Y:S02]  /*2c30*/  LEA.HI.X.SX32 R21, R7, R21, 0x1, P1 ;  /* 0x0000001507157211 */ /* 0x000fe400008f0eff */
[----:B------:R-:W-:Y:S02]  /*2c40*/  PRMT R7, R4, 0x8880, RZ ;  /* 0x0000888004077816 */ /* 0x000fe400000000ff */
[----:B------:R-:W-:Y:S02]  /*2c50*/  PRMT R6, R5, 0x8880, RZ ;  /* 0x0000888005067816 */ /* 0x000fe400000000ff */
        /* <DEDUP_REMOVED lines=15> */
.L_x_8220:
[----:B------:R-:W-:Y:S02]  /*2d50*/  PRMT R8, R36, 0x7610, R8 ;  /* 0x0000761024087816 */ /* 0x000fe40000000008 */
[----:B------:R-:W-:Y:S02]  /*2d60*/  PRMT R9, R10, 0x7610, R9 ;  /* 0x000076100a097816 */ /* 0x000fe40000000009 */
[----:B------:R-:W-:Y:S02]  /*2d70*/  PRMT R10, R4, 0x7610, R10 ;  /* 0x00007610040a7816 */ /* 0x000fe4000000000a */
[----:B------:R-:W-:-:S07]  /*2d80*/  PRMT R36, R5, 0x7610, R36 ;  /* 0x0000761005247816 */ /* 0x000fce0000000024 */
.L_x_8219:
[----:B------:R-:W-:Y:S05]  /*2d90*/  BSYNC.RECONVERGENT B0 ;  /* 0x0000000000007941 */ /* 0x000fea0003800200 */
.L_x_8218:
[----:B------:R-:W-:Y:S01]  /*2da0*/  ISETP.GE.U32.AND P0, PT, R11, R30, PT ;  /* 0x0000001e0b00720c */ /* 0x000fe20003f06070 */
[----:B------:R-:W-:-:S12]  /*2db0*/  BSSY.RECONVERGENT B0, `(.L_x_8222) ;  /* 0x0000028000007945 */ /* 0x000fd80003800200 */
[----:B------:R-:W-:Y:S05]  /*2dc0*/  @P0 BRA `(.L_x_8223) ;  /* 0x0000000000980947 */ /* 0x000fea0003800000 */
[----:B------:R-:W-:-:S05]  /*2dd0*/  IMAD R4, R11, R35, RZ ;  /* 0x000000230b047224 */ /* 0x000fca00078e02ff */
[----:B------:R-:W-:-:S04]  /*2de0*/  LOP3.LUT R5, R4, 0xfffffffe, RZ, 0xc0, !PT ;  /* 0xfffffffe04057812 */ /* 0x000fc800078ec0ff */
[----:B------:R-:W-:-:S05]  /*2df0*/  IADD3 R4, P1, PT, R5, R24, RZ ;  /* 0x0000001805047210 */ /* 0x000fca0007f3e0ff */
[----:B------:R-:W-:-:S05]  /*2e00*/  IMAD.X R5, RZ, RZ, R27, P1 ;  /* 0x000000ffff057224 */ /* 0x000fca00008e061b */
[----:B------:R-:W2:Y:S01]  /*2e10*/  LDG.E.U16 R4, desc[UR36][R4.64] ;  /* 0x0000002404047981 */ /* 0x000ea2000c1e1500 */
[----:B------:R-:W-:-:S04]  /*2e20*/  IADD3 R7, PT, PT, R11, R22, RZ ;  /* 0x000000160b077210 */ /* 0x000fc80007ffe0ff */
[----:B------:R-:W-:Y:S02]  /*2e30*/  ISETP.GE.U32.AND P1, PT, R7, R30, PT ;  /* 0x0000001e0700720c */ /* 0x000fe40003f26070 */
[C---:B--2---:R-:W-:Y:S02]  /*2e40*/  PRMT R8, R4.reuse, 0x7770, RZ ;  /* 0x0000777004087816 */ /* 0x044fe400000000ff */
[----:B------:R-:W-:-:S09]  /*2e50*/  PRMT R9, R4, 0x7771, RZ ;  /* 0x0000777104097816 */ /* 0x000fd200000000ff */
[----:B------:R-:W-:Y:S05]  /*2e60*/  @P1 BRA `(.L_x_8223) ;  /* 0x0000000000701947 */ /* 0x000fea0003800000 */
[----:B------:R-:W-:-:S05]  /*2e70*/  IMAD R4, R7, R35, RZ ;  /* 0x0000002307047224 */ /* 0x000fca00078e02ff */
        /* <DEDUP_REMOVED lines=17> */
[--C-:B------:R-:W-:Y:S02]  /*2f90*/  @!P1 IMAD.X R5, RZ, RZ, R27.reuse, P3 ;  /* 0x000000ffff059224 */ /* 0x100fe400018e061b */
[----:B------:R-:W-:-:S03]  /*2fa0*/  IMAD.X R7, RZ, RZ, R27, P2 ;  /* 0x000000ffff077224 */ /* 0x000fc600010e061b */
        /* <DEDUP_REMOVED lines=8> */
.L_x_8223:
[----:B------:R-:W-:Y:S05]  /*3030*/  BSYNC.RECONVERGENT B0 ;  /* 0x0000000000007941 */ /* 0x000fea0003800200 */
.L_x_8222:
[----:B------:R-:W-:Y:S04]  /*3040*/  BSSY.RECONVERGENT B0, `(.L_x_8224) ;  /* 0x000002a000007945 */ /* 0x000fe80003800200 */
[----:B------:R-:W-:Y:S05]  /*3050*/  @P0 BRA `(.L_x_8225) ;  /* 0x0000000000a00947 */ /* 0x000fea0003800000 */
        /* <DEDUP_REMOVED lines=40> */
.L_x_8225:
[----:B------:R-:W-:Y:S05]  /*32e0*/  BSYNC.RECONVERGENT B0 ;  /* 0x0000000000007941 */ /* 0x000fea0003800200 */
.L_x_8224:
        /* <DEDUP_REMOVED lines=9> */
.L_x_8217:
        /* <DEDUP_REMOVED lines=23> */
[----:B------:R-:W-:-:S13]  /*34f0*/  ISETP.NE.AND P0, PT, R20, RZ, PT ;  /* 0x000000ff1400720c */ /* 0x000fda0003f05270 */
[----:B------:R-:W2:Y:S01]  /*3500*/  @!P0 LDG.E.U16 R35, desc[UR36][R22.64] ;  /* 0x0000002416238981 */ /* 0x000ea2000c1e1500 */
[----:B------:R-:W-:Y:S01]  /*3510*/  IADD3 R0, PT, PT, R20, -0x1, RZ ;  /* 0xffffffff14007810 */ /* 0x000fe20007ffe0ff */
[--C-:B------:R-:W-:Y:S01]  /*3520*/  IMAD.MOV.U32 R28, RZ, RZ, R10.reuse ;  /* 0x000000ffff1c7224 */ /* 0x100fe200078e000a */
[-C--:B------:R-:W-:Y:S01]  /*3530*/  MOV R15, R10.reuse ;  /* 0x0000000a000f7202 */ /* 0x080fe20000000f00 */
[--C-:B------:R-:W-:Y:S01]  /*3540*/  IMAD.MOV.U32 R24, RZ, RZ, R10.reuse ;  /* 0x000000ffff187224 */ /* 0x100fe200078e000a */
[----:B------:R-:W-:Y:S01]  /*3550*/  VIMNMX.U32 R31, PT, PT, R0, 0x18, PT ;  /* 0x00000018001f7848 */ /* 0x000fe20003fe0000 */
[--C-:B------:R-:W-:Y:S01]  /*3560*/  IMAD.MOV.U32 R14, RZ, RZ, R10.reuse ;  /* 0x000000ffff0e7224 */ /* 0x100fe200078e000a */
[----:B------:R-:W-:Y:S01]  /*3570*/  MOV R13, R10 ;  /* 0x0000000a000d7202 */ /* 0x000fe20000000f00 */
[--C-:B------:R-:W-:Y:S01]  /*3580*/  IMAD.MOV.U32 R12, RZ, RZ, R10.reuse ;  /* 0x000000ffff0c7224 */ /* 0x100fe200078e000a */
[-C--:B------:R-:W-:Y:S01]  /*3590*/  MOV R8, R4.reuse ;  /* 0x0000000400087202 */ /* 0x080fe20000000f00 */
[----:B------:R-:W-:Y:S01]  /*35a0*/  IMAD.MOV.U32 R11, RZ, RZ, R10 ;  /* 0x000000ffff0b7224 */ /* 0x000fe200078e000a */
[----:B------:R-:W-:Y:S01]  /*35b0*/  MOV R5, R4 ;  /* 0x0000000400057202 */ /* 0x000fe20000000f00 */
[--C-:B------:R-:W-:Y:S01]  /*35c0*/  IMAD.MOV.U32 R9, RZ, RZ, R4.reuse ;  /* 0x000000ffff097224 */ /* 0x100fe200078e0004 */
[----:B------:R-:W-:Y:S01]  /*35d0*/  IADD3 R31, PT, PT, R31, 0x1, RZ ;  /* 0x000000011f1f7810 */ /* 0x000fe20007ffe0ff */
[----:B------:R-:W-:-:S02]  /*35e0*/  IMAD.MOV.U32 R7, RZ, RZ, R4 ;  /* 0x000000ffff077224 */ /* 0x000fc400078e0004 */
[--C-:B------:R-:W-:Y:S02]  /*35f0*/  IMAD.MOV.U32 R6, RZ, RZ, R4.reuse ;  /* 0x000000ffff067224 */ /* 0x100fe400078e0004 */
[--C-:B------:R-:W-:Y:S02]  /*3600*/  IMAD.MOV.U32 R3, RZ, RZ, R4.reuse ;  /* 0x000000ffff037224 */ /* 0x100fe400078e0004 */
[----:B------:R-:W-:Y:S01]  /*3610*/  IMAD.MOV.U32 R0, RZ, RZ, R4 ;  /* 0x000000ffff007224 */ /* 0x000fe200078e0004 */
[C---:B--2---:R-:W-:Y:S02]  /*3620*/  @!P0 PRMT R33, R35.reuse, 0x7770, RZ ;  /* 0x0000777023218816 */ /* 0x044fe400000000ff */
[----:B------:R-:W-:-:S07]  /*3630*/  @!P0 PRMT R35, R35, 0x7771, RZ ;  /* 0x0000777123238816 */ /* 0x000fce00000000ff */
.L_x_8233:
[----:B------:R-:W1:Y:S01]  /*3640*/  LDCU UR4, c[0x0][0x39c] ;  /* 0x00007380ff0477ac */ /* 0x000e620008000800 */
[----:B------:R-:W-:Y:S02]  /*3650*/  @!P0 PRMT R42, R33, 0x7610, R42 ;  /* 0x00007610212a8816 */ /* 0x000fe4000000002a */
[C---:B------:R-:W-:Y:S02]  /*3660*/  @!P0 PRMT R41, R35.reuse, 0x7610, R41 ;  /* 0x0000761023298816 */ /* 0x040fe40000000029 */
[----:B------:R-:W-:Y:S02]  /*3670*/  @!P0 PRMT R43, R35, 0x7610, R43 ;  /* 0x00007610232b8816 */ /* 0x000fe4000000002b */
[----:B------:R-:W-:Y:S02]  /*3680*/  @!P0 PRMT R36, R33, 0x7610, R36 ;  /* 0x0000761021248816 */ /* 0x000fe40000000024 */
[----:B------:R-:W-:Y:S02]  /*3690*/  @!P0 PRMT R40, R35, 0x7610, R40 ;  /* 0x0000761023288816 */ /* 0x000fe40000000028 */
[----:B------:R-:W-:-:S02]  /*36a0*/  @!P0 PRMT R39, R33, 0x7610, R39 ;  /* 0x0000761021278816 */ /* 0x000fc40000000027 */
[----:B------:R-:W-:Y:S02]  /*36b0*/  @!P0 PRMT R38, R35, 0x7610, R38 ;  /* 0x0000761023268816 */ /* 0x000fe40000000026 */
[----:B------:R-:W-:Y:S01]  /*36c0*/  @!P0 PRMT R37, R33, 0x7610, R37 ;  /* 0x0000761021258816 */ /* 0x000fe20000000025 */
[----:B0-----:R-:W-:Y:S06]  /*36d0*/  @!P0 BRA `(.L_x_8228) ;  /* 0x0000004000108947 */ /* 0x001fec0003800000 */
[----:B------:R-:W2:Y:S01]  /*36e0*/  LDCU.128 UR20, c[0x0][0x3d0] ;  /* 0x00007a00ff1477ac */ /* 0x000ea20008000c00 */
[----:B------:R-:W-:Y:S02]  /*36f0*/  IMAD.MOV.U32 R20, RZ, RZ, RZ ;  /* 0x000000ffff147224 */ /* 0x000fe400078e00ff */
        /* <DEDUP_REMOVED lines=288> */
[----:B------:R-:W-:Y:S02]  /*4900*/  IMAD R37, R26, UR52, R37 ;  /* 0x000000341a257c24 */ /* 0x000fe4000f8e0225 */
[----:B------:R-:W-:Y:S02]  /*4910*/  @P1 IMAD.MOV R21, RZ, RZ, -R20 ;  /* 0x000000ffff151224 */ /* 0x000fe400078e0a14 */
[----:B------:R-:W-:Y:S02]  /*4920*/  IMAD R30, R37, UR31, R30 ;  /* 0x0000001f251e7c24 */ /* 0x000fe4000f8e021e */
[----:B0-----:R-:W-:-:S04]  /*4930*/  @P1 IMAD R27, R21, R32, R27 ;  /* 0x00000020151b1224 */ /* 0x001fc800078e021b */
[----:B---3--:R-:W-:-:S07]  /*4940*/  @P1 IMAD R30, R27, R36, R30 ;  /* 0x000000241b1e1224 */ /* 0x008fce00078e021e */
.L_x_8229:
[----:B------:R-:W-:-:S04]  /*4950*/  LOP3.LUT R21, R30, 0xfffffffe, RZ, 0xc0, !PT ;  /* 0xfffffffe1e157812 */ /* 0x000fc800078ec0ff */
[----:B------:R-:W-:-:S04]  /*4960*/  IADD3 R20, P1, PT, R21, R22, RZ ;  /* 0x0000001615147210 */ /* 0x000fc80007f3e0ff */
[----:B------:R-:W-:-:S05]  /*4970*/  IADD3.X R21, PT, PT, RZ, R23, RZ, P1, !PT ;  /* 0x00000017ff157210 */ /* 0x000fca0000ffe4ff */
[----:B------:R-:W2:Y:S01]  /*4980*/  LDG.E.U16 R20, desc[UR36][R20.64] ;  /* 0x0000002414147981 */ /* 0x000ea2000c1e1500 */
[----:B-1----:R-:W-:Y:S02]  /*4990*/  VIADD R43, R29, UR4 ;  /* 0x000000041d2b7c36 */ /* 0x002fe40008000000 */
        /* <DEDUP_REMOVED lines=238> */
.L_x_8230:
        /* <DEDUP_REMOVED lines=242> */
.L_x_8231:
        /* <DEDUP_REMOVED lines=242> */
.L_x_8232:
[----:B------:R-:W-:-:S04]  /*76c0*/  LOP3.LUT R21, R30, 0xfffffffe, RZ, 0xc0, !PT ;  /* 0xfffffffe1e157812 */ /* 0x000fc800078ec0ff */
[----:B------:R-:W-:-:S04]  /*76d0*/  IADD3 R20, P1, PT, R21, R22, RZ ;  /* 0x0000001615147210 */ /* 0x000fc80007f3e0ff */
[----:B------:R-:W-:-:S05]  /*76e0*/  IADD3.X R21, PT, PT, RZ, R23, RZ, P1, !PT ;  /* 0x00000017ff157210 */ /* 0x000fca0000ffe4ff */
[----:B------:R-:W2:Y:S02]  /*76f0*/  LDG.E.U16 R20, desc[UR36][R20.64] ;  /* 0x0000002414147981 */ /* 0x000ea4000c1e1500 */
[C---:B--2---:R-:W-:Y:S02]  /*7700*/  PRMT R42, R20.reuse, 0x7770, RZ ;  /* 0x00007770142a7816 */ /* 0x044fe400000000ff */
[----:B------:R-:W-:-:S07]  /*7710*/  PRMT R41, R20, 0x7771, RZ ;  /* 0x0000777114297816 */ /* 0x000fce00000000ff */
.L_x_8228:
[----:B------:R-:W2:Y:S01]  /*7720*/  LDCU UR5, c[0x0][0x394] ;  /* 0x00007280ff0577ac */ /* 0x000ea20008000800 */
[----:B-1----:R-:W-:Y:S01]  /*7730*/  IMAD.U32 R32, RZ, RZ, UR4 ;  /* 0x00000004ff207e24 */ /* 0x002fe2000f8e00ff */
[----:B------:R-:W-:Y:S02]  /*7740*/  LOP3.LUT R20, R37, 0xffff, RZ, 0xc0, !PT ;  /* 0x0000ffff25147812 */ /* 0x000fe400078ec0ff */
[----:B------:R-:W-:Y:S02]  /*7750*/  LOP3.LUT R21, R38, 0xffff, RZ, 0xc0, !PT ;  /* 0x0000ffff26157812 */ /* 0x000fe400078ec0ff */
[----:B------:R-:W-:Y:S02]  /*7760*/  LOP3.LUT R26, R39, 0xffff, RZ, 0xc0, !PT ;  /* 0x0000ffff271a7812 */ /* 0x000fe400078ec0ff */
[----:B------:R-:W-:Y:S02]  /*7770*/  LEA R29, R32, R29, 0x2 ;  /* 0x0000001d201d7211 */ /* 0x000fe400078e10ff */
[----:B------:R-:W-:-:S02]  /*7780*/  PRMT R27, R20, 0x8880, RZ ;  /* 0x00008880141b7816 */ /* 0x000fc400000000ff */
[----:B------:R-:W-:Y:S01]  /*7790*/  PRMT R20, R21, 0x8880, RZ ;  /* 0x0000888015147816 */ /* 0x000fe200000000ff */
[----:B------:R-:W-:Y:S01]  /*77a0*/  IMAD R21, R32, 0x3, R29 ;  /* 0x0000000320157824 */ /* 0x000fe200078e021d */
[----:B------:R-:W-:Y:S02]  /*77b0*/  PRMT R26, R26, 0x8880, RZ ;  /* 0x000088801a1a7816 */ /* 0x000fe400000000ff */
[----:B------:R-:W-:Y:S01]  /*77c0*/  IADD3 R10, P2, PT, R27, R10, RZ ;  /* 0x0000000a1b0a7210 */ /* 0x000fe20007f5e0ff */
[----:B--2---:R-:W-:Y:S01]  /*77d0*/  IMAD.U32 R30, RZ, RZ, UR5 ;  /* 0x00000005ff1e7e24 */ /* 0x004fe2000f8e00ff */
[----:B------:R-:W-:Y:S02]  /*77e0*/  IADD3 R11, P3, PT, R20, R11, RZ ;  /* 0x0000000b140b7210 */ /* 0x000fe40007f7e0ff */
[----:B------:R-:W-:Y:S02]  /*77f0*/  IADD3 R13, P4, PT, R26, R13, RZ ;  /* 0x0000000d1a0d7210 */ /* 0x000fe40007f9e0ff */
[----:B------:R-:W-:-:S02]  /*7800*/  ISETP.GE.U32.AND P1, PT, R21, R30, PT ;  /* 0x0000001e1500720c */ /* 0x000fc40003f26070 */
[----:B------:R-:W-:Y:S02]  /*7810*/  LEA.HI.X.SX32 R0, R27, R0, 0x1, P2 ;  /* 0x000000001b007211 */ /* 0x000fe400010f0eff */
[----:B------:R-:W-:Y:S02]  /*7820*/  LEA.HI.X.SX32 R3, R20, R3, 0x1, P3 ;  /* 0x0000000314037211 */ /* 0x000fe400018f0eff */
[----:B------:R-:W-:Y:S02]  /*7830*/  LEA.HI.X.SX32 R5, R26, R5, 0x1, P4 ;  /* 0x000000051a057211 */ /* 0x000fe400020f0eff */
[----:B------:R-:W-:Y:S02]  /*7840*/  LOP3.LUT R27, R40, 0xffff, RZ, 0xc0, !PT ;  /* 0x0000ffff281b7812 */ /* 0x000fe400078ec0ff */
[----:B------:R-:W-:Y:S02]  /*7850*/  LOP3.LUT R26, R36, 0xffff, RZ, 0xc0, !PT ;  /* 0x0000ffff241a7812 */ /* 0x000fe400078ec0ff */
[----:B------:R-:W-:-:S02]  /*7860*/  LOP3.LUT R21, R43, 0xffff, RZ, 0xc0, !PT ;  /* 0x0000ffff2b157812 */ /* 0x000fc400078ec0ff */
[----:B------:R-:W-:Y:S02]  /*7870*/  LOP3.LUT R20, R42, 0xffff, RZ, 0xc0, !PT ;  /* 0x0000ffff2a147812 */ /* 0x000fe400078ec0ff */
[----:B------:R-:W-:Y:S02]  /*7880*/  LOP3.LUT R44, R41, 0xffff, RZ, 0xc0, !PT ;  /* 0x0000ffff292c7812 */ /* 0x000fe400078ec0ff */
[----:B------:R-:W-:Y:S02]  /*7890*/  PRMT R27, R27, 0x8880, RZ ;  /* 0x000088801b1b7816 */ /* 0x000fe400000000ff */
[----:B------:R-:W-:Y:S02]  /*78a0*/  PRMT R26, R26, 0x8880, RZ ;  /* 0x000088801a1a7816 */ /* 0x000fe400000000ff */
        /* <DEDUP_REMOVED lines=14> */
.L_x_8227:
[----:B0-----:R-:W-:Y:S05]  /*7990*/  BSYNC.RECONVERGENT B0 ;  /* 0x0000000000007941 */ /* 0x001fea0003800200 */
.L_x_8226:
[----:B------:R-:W-:Y:S01]  /*79a0*/  ISETP.GE.U32.AND P0, PT, R29, R30, PT ;  /* 0x0000001e1d00720c */ /* 0x000fe20003f06070 */
[----:B------:R-:W-:Y:S01]  /*79b0*/  BSSY.RECONVERGENT B0, `(.L_x_8234) ;  /* 0x000047e000007945 */ /* 0x000fe20003800200 */
[----:B------:R-:W-:Y:S02]  /*79c0*/  PRMT R27, R43, 0x7610, R27 ;  /* 0x000076102b1b7816 */ /* 0x000fe4000000001b */
[----:B------:R-:W-:-:S09]  /*79d0*/  PRMT R26, R36, 0x7610, R26 ;  /* 0x00007610241a7816 */ /* 0x000fd2000000001a */
        /* <DEDUP_REMOVED lines=282> */
.L_x_8237:
[----:B------:R-:W-:Y:S01]  /*8b80*/  SHF.R.U32.HI R20, RZ, 0x1, R31 ;  /* 0x00000001ff147819 */ /* 0x000fe2000001161f */
[----:B------:R-:W-:-:S07]  /*8b90*/  IMAD.MOV.U32 R21, RZ, RZ, RZ ;  /* 0x000000ffff157224 */ /* 0x000fce00078e00ff */
.L_x_8236:
[----:B------:R-:W0:Y:S02]  /*8ba0*/  LDCU.64 UR4, c[0x0][0x760] ;  /* 0x0000ec00ff0477ac */ /* 0x000e240008000a00 */
[----:B0-----:R-:W-:-:S04]  /*8bb0*/  IADD3 R34, P1, PT, R34, UR4, RZ ;  /* 0x0000000422227c10 */ /* 0x001fc8000ff3e0ff */
[----:B------:R-:W-:Y:S02]  /*8bc0*/  IADD3.X R33, PT, PT, RZ, UR5, RZ, P1, !PT ;  /* 0x00000005ff217c10 */ /* 0x000fe40008ffe4ff */
[----:B------:R-:W-:-:S04]  /*8bd0*/  LEA R44, P1, R20, R34, 0x1 ;  /* 0x00000022142c7211 */ /* 0x000fc800078208ff */
[----:B------:R-:W-:-:S05]  /*8be0*/  LEA.HI.X R45, R20, R33, R21, 0x1, P1 ;  /* 0x00000021142d7211 */ /* 0x000fca00008f0c15 */
[----:B------:R-:W2:Y:S01]  /*8bf0*/  LDG.E.U16 R44, desc[UR36][R44.64] ;  /* 0x000000242c2c7981 */ /* 0x000ea2000c1e1500 */
[----:B------:R-:W-:-:S05]  /*8c00*/  IMAD.IADD R23, R29, 0x1, R32 ;  /* 0x000000011d177824 */ /* 0x000fca00078e0220 */
[----:B------:R-:W-:Y:S02]  /*8c10*/  ISETP.GE.U32.AND P1, PT, R23, R30, PT ;  /* 0x0000001e1700720c */ /* 0x000fe40003f26070 */
[C---:B--2---:R-:W-:Y:S02]  /*8c20*/  PRMT R37, R44.reuse, 0x7770, RZ ;  /* 0x000077702c257816 */ /* 0x044fe400000000ff */
[----:B------:R-:W-:-:S09]  /*8c30*/  PRMT R38, R44, 0x7771, RZ ;  /* 0x000077712c267816 */ /* 0x000fd200000000ff */
        /* <DEDUP_REMOVED lines=276> */
.L_x_8239:
[----:B------:R-:W-:Y:S02]  /*9d80*/  SHF.R.U32.HI R44, RZ, 0x1, R31 ;  /* 0x00000001ff2c7819 */ /* 0x000fe4000001161f */
[----:B------:R-:W-:-:S07]  /*9d90*/  MOV R45, RZ ;  /* 0x000000ff002d7202 */ /* 0x000fce0000000f00 */
.L_x_8238:
        /* <DEDUP_REMOVED lines=283> */
.L_x_8241:
[----:B------:R-:W-:Y:S02]  /*af50*/  SHF.R.U32.HI R26, RZ, 0x1, R31 ;  /* 0x00000001ff1a7819 */ /* 0x000fe4000001161f */
[----:B------:R-:W-:-:S07]  /*af60*/  MOV R27, RZ ;  /* 0x000000ff001b7202 */ /* 0x000fce0000000f00 */
.L_x_8240:
        /* <DEDUP_REMOVED lines=283> */
.L_x_8243:
[----:B------:R-:W-:Y:S02]  /*c120*/  SHF.R.U32.HI R20, RZ, 0x1, R31 ;  /* 0x00000001ff147819 */ /* 0x000fe4000001161f */
[----:B------:R-:W-:-:S07]  /*c130*/  MOV R21, RZ ;  /* 0x000000ff00157202 */ /* 0x000fce0000000f00 */
.L_x_8242:
[----:B------:R-:W-:-:S04]  /*c140*/  LEA R34, P0, R20, R34, 0x1 ;  /* 0x0000002214227211 */ /* 0x000fc800078008ff */
[----:B------:R-:W-:-:S05]  /*c150*/  LEA.HI.X R35, R20, R33, R21, 0x1, P0 ;  /* 0x0000002114237211 */ /* 0x000fca00000f0c15 */
[----:B------:R-:W2:Y:S02]  /*c160*/  LDG.E.U16 R34, desc[UR36][R34.64] ;  /* 0x0000002422227981 */ /* 0x000ea4000c1e1500 */
[C---:B--2---:R-:W-:Y:S02]  /*c170*/  PRMT R42, R34.reuse, 0x7770, RZ ;  /* 0x00007770222a7816 */ /* 0x044fe400000000ff */
[----:B------:R-:W-:-:S07]  /*c180*/  PRMT R41, R34, 0x7771, RZ ;  /* 0x0000777122297816 */ /* 0x000fce00000000ff */
.L_x_8235:
[----:B------:R-:W-:Y:S05]  /*c190*/  BSYNC.RECONVERGENT B0 ;  /* 0x0000000000007941 */ /* 0x000fea0003800200 */
.L_x_8234:
[----:B------:R-:W-:Y:S01]  /*c1a0*/  ISETP.GE.U32.AND P0, PT, R29, R30, PT ;  /* 0x0000001e1d00720c */ /* 0x000fe20003f06070 */
[----:B------:R-:W-:-:S12]  /*c1b0*/  BSSY.RECONVERGENT B0, `(.L_x_8244) ;  /* 0x000002a000007945 */ /* 0x000fd80003800200 */
        /* <DEDUP_REMOVED lines=41> */
.L_x_8245:
[----:B------:R-:W-:Y:S05]  /*c450*/  BSYNC.RECONVERGENT B0 ;  /* 0x0000000000007941 */ /* 0x000fea0003800200 */
.L_x_8244:
        /* <DEDUP_REMOVED lines=8> */
.L_x_8196:
[----:B------:R-:W-:Y:S05]  /*c4e0*/  BSYNC.RECONVERGENT B6 ;  /* 0x0000000000067941 */ /* 0x000fea0003800200 */
.L_x_8195:
        /* <DEDUP_REMOVED lines=9> */
[----:B------:R-:W-:-:S03]  /*c580*/  IADD3 R4, PT, PT, R0, 0x10, RZ ;  /* 0x0000001000047810 */ /* 0x000fc60007ffe0ff */
[----:B------:R-:W3:Y:S01]  /*c590*/  LDC R10, c[0x0][0x364] ;  /* 0x0000d900ff0a7b82 */ /* 0x000ee20000000800 */
[----:B--2---:R-:W-:Y:S01]  /*c5a0*/  IMAD R0, R16, R8, R25 ;  /* 0x0000000810007224 */ /* 0x004fe200078e0219 */
[----:B-1----:R-:W-:Y:S02]  /*c5b0*/  LEA R9, R9, R4, 0x18 ;  /* 0x0000000409097211 */ /* 0x002fe400078ec0ff */
[----:B------:R-:W-:Y:S02]  /*c5c0*/  MOV R4, R24 ;  /* 0x0000001800047202 */ /* 0x000fe40000000f00 */
[----:B---3--:R-:W-:Y:S01]  /*c5d0*/  ISETP.GE.U32.AND P0, PT, R10, 0x2, PT ;  /* 0x000000020a00780c */ /* 0x008fe20003f06070 */
[----:B------:R-:W-:-:S05]  /*c5e0*/  IMAD R11, R0, 0x10, R9 ;  /* 0x00000010000b7824 */ /* 0x000fca00078e0209 */
[----:B------:R1:W-:Y:S07]  /*c5f0*/  STS.128 [R11], R4 ;  /* 0x000000040b007388 */ /* 0x0003ee0000000c00 */
[----:B------:R-:W-:Y:S05]  /*c600*/  @!P0 BRA `(.L_x_8246) ;  /* 0x0000000000648947 */ /* 0x000fea0003800000 */
[----:B------:R-:W-:-:S07]  /*c610*/  MOV R0, R10 ;  /* 0x0000000a00007202 */ /* 0x000fce0000000f00 */
.L_x_8249:
        /* <DEDUP_REMOVED lines=11> */
[----:B------:R-:W1:Y:S02]  /*c6d0*/  LDS.128 R4, [R0] ;  /* 0x0000000000047984 */ /* 0x000e640000000c00 */
[----:B-1----:R-:W-:Y:S02]  /*c6e0*/  IADD3 R24, P0, PT, R4, R24, RZ ;  /* 0x0000001804187210 */ /* 0x002fe40007f1e0ff */
[----:B------:R-:W-:-:S03]  /*c6f0*/  IADD3 R28, P2, PT, R6, R28, RZ ;  /* 0x0000001c061c7210 */ /* 0x000fc60007f5e0ff */
[----:B------:R-:W-:Y:S01]  /*c700*/  IMAD.X R3, R5, 0x1, R3, P0 ;  /* 0x0000000105037824 */ /* 0x000fe200000e0603 */
[----:B------:R-:W-:Y:S01]  /*c710*/  IADD3.X R29, PT, PT, R7, R29, RZ, P2, !PT ;  /* 0x0000001d071d7210 */ /* 0x000fe200017fe4ff */
[----:B------:R-:W-:Y:S02]  /*c720*/  IMAD.MOV.U32 R4, RZ, RZ, R24 ;  /* 0x000000ffff047224 */ /* 0x000fe400078e0018 */
[----:B------:R-:W-:Y:S01]  /*c730*/  IMAD.MOV.U32 R6, RZ, RZ, R28 ;  /* 0x000000ffff067224 */ /* 0x000fe200078e001c */
[----:B------:R-:W-:Y:S02]  /*c740*/  MOV R5, R3 ;  /* 0x0000000300057202 */ /* 0x000fe40000000f00 */
[----:B------:R-:W-:-:S05]  /*c750*/  MOV R7, R29 ;  /* 0x0000001d00077202 */ /* 0x000fca0000000f00 */
[----:B------:R1:W-:Y:S02]  /*c760*/  STS.128 [R11], R4 ;  /* 0x000000040b007388 */ /* 0x0003e40000000c00 */
.L_x_8248:
[----:B------:R-:W-:Y:S05]  /*c770*/  BSYNC.RECONVERGENT B0 ;  /* 0x0000000000007941 */ /* 0x000fea0003800200 */
.L_x_8247:
[----:B------:R-:W-:Y:S01]  /*c780*/  IMAD.MOV.U32 R0, RZ, RZ, R13 ;  /* 0x000000ffff007224 */ /* 0x000fe200078e000d */
[----:B------:R-:W-:Y:S06]  /*c790*/  @P1 BRA `(.L_x_8249) ;  /* 0xfffffffc00a01947 */ /* 0x000fec000383ffff */
.L_x_8246:
[----:B------:R-:W2:Y:S02]  /*c7a0*/  LDCU UR4, c[0x0][0x3a8] ;  /* 0x00007500ff0477ac */ /* 0x000ea40008000800 */
[----:B--2---:R-:W-:-:S09]  /*c7b0*/  UISETP.NE.AND UP0, UPT, UR4, URZ, UPT ;  /* 0x000000ff0400728c */ /* 0x004fd2000bf05270 */
[----:B------:R-:W-:Y:S05]  /*c7c0*/  BRA.U !UP0, `(.L_x_8250) ;  /* 0x0000000108e87547 */ /* 0x000fea000b800000 */
[----:B------:R-:W2:Y:S02]  /*c7d0*/  LDC R8, c[0x0][0x360] ;  /* 0x0000d800ff087b82 */ /* 0x000ea40000000800 */
[----:B--2---:R-:W-:Y:S02]  /*c7e0*/  ISETP.GE.U32.AND P0, PT, R8, 0x21, PT ;  /* 0x000000210800780c */ /* 0x004fe40003f06070 */
[----:B------:R-:W-:-:S11]  /*c7f0*/  MOV R0, R8 ;  /* 0x0000000800007202 */ /* 0x000fd60000000f00 */
[----:B------:R-:W-:Y:S05]  /*c800*/  @!P0 BRA `(.L_x_8251) ;  /* 0x0000000000988947 */ /* 0x000fea0003800000 */
[----:B------:R-:W2:Y:S01]  /*c810*/  S2UR UR5, SR_CgaCtaId ;  /* 0x00000000000579c3 */ /* 0x000ea20000008800 */
[----:B------:R-:W-:Y:S01]  /*c820*/  UMOV UR4, 0x400 ;  /* 0x0000040000047882 */ /* 0x000fe20000000000 */
[----:B------:R-:W-:Y:S01]  /*c830*/  IMAD R0, R16, R8, R25 ;  /* 0x0000000810007224 */ /* 0x000fe200078e0219 */
[----:B------:R-:W-:Y:S01]  /*c840*/  UIADD3 UR4, UPT, UPT, UR4, 0x10, URZ ;  /* 0x0000001004047890 */ /* 0x000fe2000fffe0ff */
[----:B-1----:R-:W-:Y:S01]  /*c850*/  IMAD.MOV.U32 R4, RZ, RZ, R24 ;  /* 0x000000ffff047224 */ /* 0x002fe200078e0018 */
[----:B------:R-:W-:Y:S01]  /*c860*/  MOV R5, R3 ;  /* 0x0000000300057202 */ /* 0x000fe20000000f00 */
[----:B------:R-:W-:Y:S01]  /*c870*/  IMAD.MOV.U32 R6, RZ, RZ, R28 ;  /* 0x000000ffff067224 */ /* 0x000fe200078e001c */
[----:B------:R-:W-:Y:S02]  /*c880*/  MOV R7, R29 ;  /* 0x0000001d00077202 */ /* 0x000fe40000000f00 */
[----:B------:R-:W-:Y:S01]  /*c890*/  ISETP.GE.U32.AND P0, PT, R8, 0x40, PT ;  /* 0x000000400800780c */ /* 0x000fe20003f06070 */
[----:B--2---:R-:W-:-:S06]  /*c8a0*/  ULEA UR4, UR5, UR4, 0x18 ;  /* 0x0000000405047291 */ /* 0x004fcc000f8ec0ff */
[----:B------:R-:W-:Y:S01]  /*c8b0*/  LEA R9, R0, UR4, 0x4 ;  /* 0x0000000400097c11 */ /* 0x000fe2000f8e20ff */
[----:B------:R-:W-:-:S04]  /*c8c0*/  IMAD.MOV.U32 R0, RZ, RZ, 0x20 ;  /* 0x00000020ff007424 */ /* 0x000fc800078e00ff */
[----:B------:R2:W-:Y:S01]  /*c8d0*/  STS.128 [R9], R4 ;  /* 0x0000000409007388 */ /* 0x0005e20000000c00 */
[----:B------:R-:W-:Y:S05]  /*c8e0*/  @!P0 BRA `(.L_x_8251) ;  /* 0x0000000000608947 */ /* 0x000fea0003800000 */
[----:B--2---:R-:W-:-:S07]  /*c8f0*/  MOV R4, R8 ;  /* 0x0000000800047202 */ /* 0x004fce0000000f00 */
.L_x_8254:
        /* <DEDUP_REMOVED lines=20> */
.L_x_8253:
[----:B------:R-:W-:Y:S05]  /*ca40*/  BSYNC.RECONVERGENT B0 ;  /* 0x0000000000007941 */ /* 0x000fea0003800200 */
.L_x_8252:
[----:B-1----:R-:W-:Y:S01]  /*ca50*/  IMAD.MOV.U32 R4, RZ, RZ, R10 ;  /* 0x000000ffff047224 */ /* 0x002fe200078e000a */
[----:B------:R-:W-:Y:S06]  /*ca60*/  @P1 BRA `(.L_x_8254) ;  /* 0xfffffffc00a41947 */ /* 0x000fec000383ffff */
.L_x_8251:
[----:B------:R-:W-:Y:S01]  /*ca70*/  ISETP.GE.U32.AND P0, PT, R0, 0x2, PT ;  /* 0x000000020000780c */ /* 0x000fe20003f06070 */
[----:B------:R-:W-:Y:S05]  /*ca80*/  WARPSYNC.ALL ;  /* 0x0000000000007948 */ /* 0x000fea0003800000 */
[----:B------:R-:W-:Y:S07]  /*ca90*/  BAR.SYNC.DEFER_BLOCKING 0x0 ;  /* 0x0000000000007b1d */ /* 0x000fee0000010000 */
[----:B------:R-:W-:Y:S05]  /*caa0*/  @!P0 BRA `(.L_x_8250) ;  /* 0x0000000000308947 */ /* 0x000fea0003800000 */
[----:B-12---:R-:W-:-:S07]  /*cab0*/  HFMA2 R5, -RZ, RZ, 0, 5.9604644775390625e-08 ;  /* 0x00000001ff057431 */ /* 0x006fce00000001ff */
.L_x_8255:
[----:B------:R-:W1:Y:S04]  /*cac0*/  SHFL.DOWN PT, R9, R28, R5, 0x1f ;  /* 0x08001f051c097589 */ /* 0x000e6800000e0000 */
[----:B------:R-:W2:Y:S04]  /*cad0*/  SHFL.DOWN PT, R7, R24, R5, 0x1f ;  /* 0x08001f0518077589 */ /* 0x000ea800000e0000 */
[----:B------:R-:W3:Y:S04]  /*cae0*/  SHFL.DOWN PT, R4, R3, R5, 0x1f ;  /* 0x08001f0503047589 */ /* 0x000ee800000e0000 */
[----:B------:R4:W5:Y:S02]  /*caf0*/  SHFL.DOWN PT, R6, R29, R5, 0x1f ;  /* 0x08001f051d067589 */ /* 0x00096400000e0000 */
[----:B----4-:R-:W-:Y:S01]  /*cb00*/  IMAD.SHL.U32 R5, R5, 0x2, RZ ;  /* 0x0000000205057824 */ /* 0x010fe200078e00ff */
[----:B-1----:R-:W-:-:S04]  /*cb10*/  IADD3 R28, P2, PT, R9, R28, RZ ;  /* 0x0000001c091c7210 */ /* 0x002fc80007f5e0ff */
[----:B------:R-:W-:Y:S02]  /*cb20*/  ISETP.GE.AND P0, PT, R5, R0, PT ;  /* 0x000000000500720c */ /* 0x000fe40003f06270 */
[----:B--2---:R-:W-:-:S04]  /*cb30*/  IADD3 R24, P1, PT, R7, R24, RZ ;  /* 0x0000001807187210 */ /* 0x004fc80007f3e0ff */
[----:B---3--:R-:W-:Y:S01]  /*cb40*/  IADD3.X R3, PT, PT, R4, R3, RZ, P1, !PT ;  /* 0x0000000304037210 */ /* 0x008fe20000ffe4ff */
[----:B-----5:R-:W-:-:S06]  /*cb50*/  IMAD.X R29, R6, 0x1, R29, P2 ;  /* 0x00000001061d7824 */ /* 0x020fcc00010e061d */
[----:B------:R-:W-:Y:S05]  /*cb60*/  @!P0 BRA `(.L_x_8255) ;  /* 0xfffffffc00d48947 */ /* 0x000fea000383ffff */
.L_x_8250:
[----:B------:R-:W3:Y:S01]  /*cb70*/  LDC R0, c[0x0][0x564] ;  /* 0x00015900ff007b82 */ /* 0x000ee20000000800 */
[----:B------:R-:W-:Y:S01]  /*cb80*/  IMAD.MOV.U32 R23, RZ, RZ, RZ ;  /* 0x000000ffff177224 */ /* 0x000fe200078e00ff */
[C---:B---3--:R-:W-:Y:S02]  /*cb90*/  ISETP.NE.AND P1, PT, R0.reuse, RZ, PT ;  /* 0x000000ff0000720c */ /* 0x048fe40003f25270 */
[----:B------:R-:W-:-:S04]  /*cba0*/  IADD3 R8, PT, PT, R0, -0x1, RZ ;  /* 0xffffffff00087810 */ /* 0x000fc80007ffe0ff */
[----:B------:R-:W-:-:S04]  /*cbb0*/  VIMNMX.U32 R0, PT, PT, R8, 0x18, PT ;  /* 0x0000001808007848 */ /* 0x000fc80003fe0000 */
[----:B------:R-:W-:-:S03]  /*cbc0*/  IADD3 R0, PT, PT, R0, 0x1, RZ ;  /* 0x0000000100007810 */ /* 0x000fc60007ffe0ff */
[----:B------:R-:W-:Y:S05]  /*cbd0*/  @!P1 BRA `(.L_x_8256) ;  /* 0x0000001000489947 */ /* 0x000fea0003800000 */
[----:B------:R-:W3:Y:S01]  /*cbe0*/  LDCU.64 UR6, c[0x0][0x568] ;  /* 0x0000ad00ff0677ac */ /* 0x000ee20008000a00 */
[----:B-12---:R-:W-:Y:S01]  /*cbf0*/  MOV R5, R19 ;  /* 0x0000001300057202 */ /* 0x006fe20000000f00 */
[----:B------:R-:W-:Y:S01]  /*cc00*/  IMAD.MOV.U32 R4, RZ, RZ, RZ ;  /* 0x000000ffff047224 */ /* 0x000fe200078e00ff */
[----:B------:R-:W-:Y:S01]  /*cc10*/  ISETP.NE.AND P0, PT, R8, RZ, PT ;  /* 0x000000ff0800720c */ /* 0x000fe20003f05270 */
[----:B------:R-:W1:Y:S01]  /*cc20*/  LDCU UR5, c[0x0][0x570] ;  /* 0x0000ae00ff0577ac */ /* 0x000e620008000800 */
[----:B------:R-:W2:Y:S01]  /*cc30*/  LDCU UR4, c[0x0][0x694] ;  /* 0x0000d280ff0477ac */ /* 0x000ea20008000800 */
[----:B---3--:R-:W-:-:S05]  /*cc40*/  IMAD.HI.U32 R4, R19, UR7, R4 ;  /* 0x0000000713047c27 */ /* 0x008fca000f8e0004 */
[----:B-1----:R-:W-:-:S05]  /*cc50*/  SHF.R.U32.HI R5, RZ, UR5, R4 ;  /* 0x00000005ff057c19 */ /* 0x002fca0008011604 */
[----:B------:R-:W-:-:S04]  /*cc60*/  IMAD.MOV R7, RZ, RZ, -R5 ;  /* 0x000000ffff077224 */ /* 0x000fc800078e0a05 */
[----:B------:R-:W-:-:S04]  /*cc70*/  IMAD R7, R7, UR6, R19 ;  /* 0x0000000607077c24 */ /* 0x000fc8000f8e0213 */
[----:B--2---:R-:W-:Y:S01]  /*cc80*/  IMAD R23, R7, UR4, RZ ;  /* 0x0000000407177c24 */ /* 0x004fe2000f8e02ff */
        /* <DEDUP_REMOVED lines=263> */
.L_x_8256:
[----:B------:R-:W-:Y:S01]  /*dd00*/  MOV R22, RZ ;  /* 0x000000ff00167202 */ /* 0x000fe20000000f00 */
[----:B------:R-:W-:Y:S06]  /*dd10*/  @!P1 BRA `(.L_x_8257) ;  /* 0x0000001000489947 */ /* 0x000fec0003800000 */
[----:B------:R-:W3:Y:S01]  /*dd20*/  LDCU.64 UR6, c[0x0][0x568] ;  /* 0x0000ad00ff0677ac */ /* 0x000ee20008000a00 */
[----:B-12---:R-:W-:Y:S02]  /*dd30*/  HFMA2 R4, -RZ, RZ, 0, 0 ;  /* 0x00000000ff047431 */ /* 0x006fe400000001ff */
[----:B------:R-:W-:Y:S01]  /*dd40*/  VIADD R5, R19, 0x1 ;  /* 0x0000000113057836 */ /* 0x000fe20000000000 */
        /* <DEDUP_REMOVED lines=271> */
.L_x_8257:
[----:B------:R-:W3:Y:S01]  /*ee40*/  LDCU.64 UR4, c[0x0][0x778] ;  /* 0x0000ef00ff0477ac */ /* 0x000ee20008000a00 */
[----:B------:R-:W-:Y:S02]  /*ee50*/  PLOP3.LUT P0, PT, PT, PT, PT, 0x80, 0x8 ;  /* 0x000000000008781c */ /* 0x000fe40003f0f070 */
[----:B-12---:R-:W-:Y:S01]  /*ee60*/  CS2R R4, SRZ ;  /* 0x0000000000047805 */ /* 0x006fe2000001ff00 */
[----:B---3--:R-:W-:-:S04]  /*ee70*/  UISETP.NE.U32.AND UP0, UPT, UR4, URZ, UPT ;  /* 0x000000ff0400728c */ /* 0x008fc8000bf05070 */
[----:B------:R-:W-:-:S09]  /*ee80*/  UISETP.NE.AND.EX UP0, UPT, UR5, URZ, UPT, UP0 ;  /* 0x000000ff0500728c */ /* 0x000fd2000bf05300 */
[----:B------:R-:W-:Y:S05]  /*ee90*/  BRA.U !UP0, `(.L_x_8258) ;  /* 0x0000000108947547 */ /* 0x000fea000b800000 */
[----:B------:R-:W-:Y:S01]  /*eea0*/  BSSY.RECONVERGENT B0, `(.L_x_8259) ;  /* 0x0000018000007945 */ /* 0x000fe20003800200 */
[----:B------:R-:W-:Y:S01]  /*eeb0*/  MOV R10, 0x1 ;  /* 0x00000001000a7802 */ /* 0x000fe20000000f00 */
[----:B------:R-:W-:-:S07]  /*eec0*/  IMAD.MOV.U32 R6, RZ, RZ, 0x8 ;  /* 0x00000008ff067424 */ /* 0x000fce00078e00ff */
.L_x_8260:
[----:B------:R-:W1:Y:S01]  /*eed0*/  I2F.U32.RP R7, R6 ;  /* 0x0000000600077306 */ /* 0x000e620000209000 */
[----:B------:R-:W-:-:S07]  /*eee0*/  ISETP.NE.U32.AND P2, PT, R6, RZ, PT ;  /* 0x000000ff0600720c */ /* 0x000fce0003f45070 */
[----:B-1----:R-:W1:Y:S02]  /*eef0*/  MUFU.RCP R7, R7 ;  /* 0x0000000700077308 */ /* 0x002e640000001000 */
[----:B-1----:R-:W-:-:S06]  /*ef00*/  IADD3 R4, PT, PT, R7, 0xffffffe, RZ ;  /* 0x0ffffffe07047810 */ /* 0x002fcc0007ffe0ff */
[----:B------:R1:W2:Y:S02]  /*ef10*/  F2I.FTZ.U32.TRUNC.NTZ R5, R4 ;  /* 0x0000000400057305 */ /* 0x0002a4000021f000 */
[----:B-1----:R-:W-:Y:S02]  /*ef20*/  HFMA2 R4, -RZ, RZ, 0, 0 ;  /* 0x00000000ff047431 */ /* 0x002fe400000001ff */
[----:B--2---:R-:W-:-:S04]  /*ef30*/  IMAD.MOV R9, RZ, RZ, -R5 ;  /* 0x000000ffff097224 */ /* 0x004fc800078e0a05 */
[----:B------:R-:W-:-:S04]  /*ef40*/  IMAD R9, R9, R6, RZ ;  /* 0x0000000609097224 */ /* 0x000fc800078e02ff */
[----:B------:R-:W-:Y:S01]  /*ef50*/  IMAD.HI.U32 R5, R5, R9, R4 ;  /* 0x0000000905057227 */ /* 0x000fe200078e0004 */
[----:B------:R-:W-:-:S05]  /*ef60*/  LOP3.LUT R4, RZ, R6, RZ, 0x33, !PT ;  /* 0x00000006ff047212 */ /* 0x000fca00078e33ff */
[----:B------:R-:W-:-:S04]  /*ef70*/  IMAD.HI.U32 R9, R5, R10, RZ ;  /* 0x0000000a05097227 */ /* 0x000fc800078e00ff */
[----:B------:R-:W-:-:S04]  /*ef80*/  IMAD.MOV R9, RZ, RZ, -R9 ;  /* 0x000000ffff097224 */ /* 0x000fc800078e0a09 */
[----:B------:R-:W-:Y:S01]  /*ef90*/  IMAD R9, R6, R9, R10 ;  /* 0x0000000906097224 */ /* 0x000fe200078e020a */
[----:B------:R-:W-:-:S04]  /*efa0*/  MOV R10, R6 ;  /* 0x00000006000a7202 */ /* 0x000fc80000000f00 */
[----:B------:R-:W-:-:S13]  /*efb0*/  ISETP.GE.U32.AND P0, PT, R9, R6, PT ;  /* 0x000000060900720c */ /* 0x000fda0003f06070 */
[----:B------:R-:W-:-:S04]  /*efc0*/  @P0 IADD3 R9, PT, PT, R9, -R6, RZ ;  /* 0x8000000609090210 */ /* 0x000fc80007ffe0ff */
[----:B------:R-:W-:-:S13]  /*efd0*/  ISETP.GE.U32.AND P0, PT, R9, R6, PT ;  /* 0x000000060900720c */ /* 0x000fda0003f06070 */
[----:B------:R-:W-:-:S05]  /*efe0*/  @P0 IMAD.IADD R9, R9, 0x1, -R6 ;  /* 0x0000000109090824 */ /* 0x000fca00078e0a06 */
[----:B------:R-:W-:-:S04]  /*eff0*/  SEL R6, R4, R9, !P2 ;  /* 0x0000000904067207 */ /* 0x000fc80005000000 */
[----:B------:R-:W-:-:S13]  /*f000*/  ISETP.NE.AND P0, PT, R6, RZ, PT ;  /* 0x000000ff0600720c */ /* 0x000fda0003f05270 */
[----:B------:R-:W-:Y:S05]  /*f010*/  @P0 BRA `(.L_x_8260) ;  /* 0xfffffffc00ac0947 */ /* 0x000fea000383ffff */
[----:B------:R-:W-:Y:S05]  /*f020*/  BSYNC.RECONVERGENT B0 ;  /* 0x0000000000007941 */ /* 0x000fea0003800200 */
.L_x_8259:
[----:B------:R-:W-:Y:S01]  /*f030*/  IMAD.HI.U32 R5, R5, 0x8, RZ ;  /* 0x0000000805057827 */ /* 0x000fe200078e00ff */
[----:B------:R-:W1:Y:S03]  /*f040*/  LDCU.64 UR4, c[0x0][0x778] ;  /* 0x0000ef00ff0477ac */ /* 0x000e660008000a00 */
[----:B------:R-:W-:-:S04]  /*f050*/  IMAD.MOV R6, RZ, RZ, -R5 ;  /* 0x000000ffff067224 */ /* 0x000fc800078e0a05 */
[----:B------:R-:W-:-:S05]  /*f060*/  IMAD R6, R10, R6, 0x8 ;  /* 0x000000080a067424 */ /* 0x000fca00078e0206 */
[----:B------:R-:W-:-:S13]  /*f070*/  ISETP.GE.U32.AND P0, PT, R6, R10, PT ;  /* 0x0000000a0600720c */ /* 0x000fda0003f06070 */
[-C--:B------:R-:W-:Y:S01]  /*f080*/  @P0 IADD3 R6, PT, PT, R6, -R10.reuse, RZ ;  /* 0x8000000a06060210 */ /* 0x080fe20007ffe0ff */
[----:B------:R-:W-:Y:S01]  /*f090*/  @P0 VIADD R5, R5, 0x1 ;  /* 0x0000000105050836 */ /* 0x000fe20000000000 */
[----:B------:R-:W-:Y:S02]  /*f0a0*/  PLOP3.LUT P0, PT, PT, PT, PT, 0x8, 0x80 ;  /* 0x000000000080781c */ /* 0x000fe40003f0e170 */
[----:B------:R-:W-:-:S13]  /*f0b0*/  ISETP.GE.U32.AND P3, PT, R6, R10, PT ;  /* 0x0000000a0600720c */ /* 0x000fda0003f66070 */
[----:B------:R-:W-:-:S04]  /*f0c0*/  @P3 IADD3 R5, PT, PT, R5, 0x1, RZ ;  /* 0x0000000105053810 */ /* 0x000fc80007ffe0ff */
[----:B------:R-:W-:-:S05]  /*f0d0*/  SEL R4, R4, R5, !P2 ;  /* 0x0000000504047207 */ /* 0x000fca0005000000 */
[----:B-1----:R-:W-:-:S07]  /*f0e0*/  IMAD.WIDE.U32 R4, R4, R23, UR4 ;  /* 0x0000000404047e25 */ /* 0x002fce000f8e0017 */
.L_x_8258:
[----:B------:R-:W1:Y:S02]  /*f0f0*/  LDCU UR4, c[0x0][0x3b0] ;  /* 0x00007600ff0477ac */ /* 0x000e640008000800 */
[----:B-1----:R-:W-:-:S09]  /*f100*/  UISETP.NE.AND UP0, UPT, UR4, URZ, UPT ;  /* 0x000000ff0400728c */ /* 0x002fd2000bf05270 */
[----:B------:R-:W-:Y:S05]  /*f110*/  BRA.U !UP0, `(.L_x_8261) ;  /* 0x0000003908307547 */ /* 0x000fea000b800000 */
        /* <DEDUP_REMOVED lines=8> */
[----:B------:R-:W-:Y:S06]  /*f1a0*/  @!P1 BRA `(.L_x_8262) ;  /* 0x0000001000449947 */ /* 0x000fec0003800000 */
        /* <DEDUP_REMOVED lines=273> */
.L_x_8262:
[----:B------:R-:W-:Y:S01]  /*102c0*/  IMAD.MOV.U32 R18, RZ, RZ, RZ ;  /* 0x000000ffff127224 */ /* 0x000fe200078e00ff */
        /* <DEDUP_REMOVED lines=275> */
.L_x_8263:
        /* <DEDUP_REMOVED lines=20> */
[----:B--2---:R-:W-:-:S04]  /*11540*/  IMAD.WIDE.U32 R6, R2, 0x10, R6 ;  /* 0x0000001002067825 */ /* 0x004fc800078e0006 */
[----:B------:R-:W-:Y:S01]  /*11550*/  IMAD.MOV.U32 R2, RZ, RZ, R24 ;  /* 0x000000ffff027224 */ /* 0x000fe200078e0018 */
[----:B------:R1:W-:Y:S04]  /*11560*/  STG.E.64 desc[UR36][R6.64+0x8], R28 ;  /* 0x0000081c06007986 */ /* 0x0003e8000c101b24 */
[----:B------:R1:W-:Y:S02]  /*11570*/  STG.E.64 desc[UR36][R6.64], R2 ;  /* 0x0000000206007986 */ /* 0x0003e4000c101b24 */
.L_x_8265:
[----:B------:R-:W-:Y:S05]  /*11580*/  BSYNC.RECONVERGENT B0 ;  /* 0x0000000000007941 */ /* 0x000fea0003800200 */
.L_x_8264:
        /* <DEDUP_REMOVED lines=35> */
.L_x_8267:
[----:B------:R-:W-:Y:S05]  /*117c0*/  BSYNC.RECONVERGENT B0 ;  /* 0x0000000000007941 */ /* 0x000fea0003800200 */
.L_x_8266:
        /* <DEDUP_REMOVED lines=21> */
[----:B-1----:R-:W-:-:S07]  /*11920*/  MOV R3, UR11 ;  /* 0x0000000b00037c02 */ /* 0x002fce0008000f00 */
[----:B------:R-:W-:Y:S05]  /*11930*/  BRA.U !UP0, `(.L_x_8269) ;  /* 0x0000000108707547 */ /* 0x000fea000b800000 */
[----:B------:R-:W1:Y:S01]  /*11940*/  LDCU UR5, c[0x0][0x360] ;  /* 0x00006c00ff0577ac */ /* 0x000e620008000800 */
        /* <DEDUP_REMOVED lines=14> */
.L_x_8272:
[----:B------:R-:W-:-:S04]  /*11a30*/  IMAD.IADD R7, R17, 0x1, R0 ;  /* 0x0000000111077824 */ /* 0x000fc800078e0200 */
[----:B---3--:R-:W-:-:S05]  /*11a40*/  IMAD.WIDE.U32 R6, R7, 0x10, R12 ;  /* 0x0000001007067825 */ /* 0x008fca00078e000c */
        /* <DEDUP_REMOVED lines=10> */
.L_x_8271:
[----:B------:R-:W-:Y:S05]  /*11af0*/  BRA `(.L_x_8270) ;  /* 0x0000000000647947 */ /* 0x000fea0003800000 */
.L_x_8269:
[----:B------:R-:W1:Y:S01]  /*11b00*/  LDCU UR7, c[0x0][0x3a4] ;  /* 0x00007480ff0777ac */ /* 0x000e620008000800 */
[----:B------:R-:W-:Y:S01]  /*11b10*/  IMAD.U32 R22, RZ, RZ, UR10 ;  /* 0x0000000aff167e24 */ /* 0x000fe2000f8e00ff */
[----:B------:R-:W-:Y:S02]  /*11b20*/  MOV R23, UR11 ;  /* 0x0000000b00177c02 */ /* 0x000fe40008000f00 */
[----:B-1----:R-:W-:-:S13]  /*11b30*/  ISETP.GE.U32.AND P2, PT, R16, UR7, PT ;  /* 0x0000000710007c0c */ /* 0x002fda000bf46070 */
[----:B------:R-:W-:Y:S05]  /*11b40*/  @P2 BRA `(.L_x_8270) ;  /* 0x0000000000502947 */ /* 0x000fea0003800000 */
[----:B------:R-:W1:Y:S01]  /*11b50*/  LDCU UR5, c[0x0][0x374] ;  /* 0x00006e80ff0577ac */ /* 0x000e620008000800 */
[----:B------:R-:W2:Y:S01]  /*11b60*/  LDC R14, c[0x0][0x360] ;  /* 0x0000d800ff0e7b82 */ /* 0x000ea20000000800 */
[----:B------:R-:W-:Y:S01]  /*11b70*/  IMAD.U32 R22, RZ, RZ, UR10 ;  /* 0x0000000aff167e24 */ /* 0x000fe2000f8e00ff */
[----:B------:R-:W-:Y:S01]  /*11b80*/  MOV R23, UR11 ;  /* 0x0000000b00177c02 */ /* 0x000fe20008000f00 */
[----:B------:R-:W-:-:S05]  /*11b90*/  IMAD.MOV.U32 R0, RZ, RZ, R16 ;  /* 0x000000ffff007224 */ /* 0x000fca00078e0010 */
[----:B------:R-:W3:Y:S08]  /*11ba0*/  LDC.64 R12, c[0x0][0x780] ;  /* 0x0001e000ff0c7b82 */ /* 0x000ef00000000a00 */
[----:B------:R-:W4:Y:S01]  /*11bb0*/  LDC R15, c[0x0][0x364] ;  /* 0x0000d900ff0f7b82 */ /* 0x000f220000000800 */
[----:B-1----:R-:W-:-:S07]  /*11bc0*/  IMAD R17, R17, UR5, RZ ;  /* 0x0000000511117c24 */ /* 0x002fce000f8e02ff */
.L_x_8273:
[----:B------:R-:W-:-:S05]  /*11bd0*/  IADD3 R2, PT, PT, R17, R0, RZ ;  /* 0x0000000011027210 */ /* 0x000fca0007ffe0ff */
[----:B--2---:R-:W-:-:S04]  /*11be0*/  IMAD R7, R2, R14, R25 ;  /* 0x0000000e02077224 */ /* 0x004fc800078e0219 */
[----:B---3--:R-:W-:-:S05]  /*11bf0*/  IMAD.WIDE.U32 R6, R7, 0x10, R12 ;  /* 0x0000001007067825 */ /* 0x008fca00078e000c */
[----:B------:R-:W2:Y:S04]  /*11c00*/  LDG.E.64 R10, desc[UR36][R6.64+0x8] ;  /* 0x00000824060a7981 */ /* 0x000ea8000c1e1b00 */
[----:B------:R-:W3:Y:S01]  /*11c10*/  LDG.E.64 R8, desc[UR36][R6.64] ;  /* 0x0000002406087981 */ /* 0x000ee2000c1e1b00 */
[----:B----4-:R-:W-:-:S05]  /*11c20*/  IMAD.IADD R0, R15, 0x1, R0 ;  /* 0x000000010f007824 */ /* 0x010fca00078e0200 */
[----:B------:R-:W-:Y:S02]  /*11c30*/  ISETP.GE.U32.AND P2, PT, R0, UR7, PT ;  /* 0x0000000700007c0c */ /* 0x000fe4000bf46070 */
[----:B--2---:R-:W-:Y:S02]  /*11c40*/  IADD3 R22, P4, PT, R10, R22, RZ ;  /* 0x000000160a167210 */ /* 0x004fe40007f9e0ff */
[----:B---3--:R-:W-:-:S03]  /*11c50*/  IADD3 R24, P3, PT, R8, R24, RZ ;  /* 0x0000001808187210 */ /* 0x008fc60007f7e0ff */
[----:B------:R-:W-:Y:S01]  /*11c60*/  IMAD.X R23, R11, 0x1, R23, P4 ;  /* 0x000000010b177824 */ /* 0x000fe200020e0617 */
[----:B------:R-:W-:-:S05]  /*11c70*/  IADD3.X R3, PT, PT, R9, R3, RZ, P3, !PT ;  /* 0x0000000309037210 */ /* 0x000fca0001ffe4ff */
[----:B------:R-:W-:Y:S05]  /*11c80*/  @!P2 BRA `(.L_x_8273) ;  /* 0xfffffffc00d0a947 */ /* 0x000fea000383ffff */
.L_x_8270:
[----:B------:R-:W-:Y:S05]  /*11c90*/  BSYNC.RECONVERGENT B0 ;  /* 0x0000000000007941 */ /* 0x000fea0003800200 */
.L_x_8268:
[----:B------:R-:W1:Y:S01]  /*11ca0*/  LDCU UR5, c[0x0][0x360] ;  /* 0x00006c00ff0577ac */ /* 0x000e620008000800 */
[----:B------:R-:W-:Y:S01]  /*11cb0*/  MOV R20, R24 ;  /* 0x0000001800147202 */ /* 0x000fe20000000f00 */
[----:B------:R-:W-:Y:S01]  /*11cc0*/  IMAD.MOV.U32 R21, RZ, RZ, R3 ;  /* 0x000000ffff157224 */ /* 0x000fe200078e0003 */
        /* <DEDUP_REMOVED lines=9> */
.L_x_8277:
        /* <DEDUP_REMOVED lines=9> */
[----:B------:R-:W2:Y:S02]  /*11df0*/  LDS.128 R8, [R0] ;  /* 0x0000000000087984 */ /* 0x000ea40000000c00 */
[----:B--2---:R-:W-:Y:S02]  /*11e00*/  IADD3 R24, P2, PT, R8, R24, RZ ;  /* 0x0000001808187210 */ /* 0x004fe40007f5e0ff */
[----:B-1----:R-:W-:-:S03]  /*11e10*/  IADD3 R22, P3, PT, R10, R22, RZ ;  /* 0x000000160a167210 */ /* 0x002fc60007f7e0ff */
[----:B------:R-:W-:Y:S01]  /*11e20*/  IMAD.X R3, R9, 0x1, R3, P2 ;  /* 0x0000000109037824 */ /* 0x000fe200010e0603 */
[----:B------:R-:W-:Y:S01]  /*11e30*/  IADD3.X R23, PT, PT, R11, R23, RZ, P3, !PT ;  /* 0x000000170b177210 */ /* 0x000fe20001ffe4ff */
[----:B------:R-:W-:-:S03]  /*11e40*/  IMAD.MOV.U32 R20, RZ, RZ, R24 ;  /* 0x000000ffff147224 */ /* 0x000fc600078e0018 */
[----:B------:R-:W-:-:S05]  /*11e50*/  MOV R21, R3 ;  /* 0x0000000300157202 */ /* 0x000fca0000000f00 */
[----:B------:R2:W-:Y:S02]  /*11e60*/  STS.128 [R7], R20 ;  /* 0x0000001407007388 */ /* 0x0005e40000000c00 */
.L_x_8276:
[----:B------:R-:W-:Y:S05]  /*11e70*/  BSYNC.RECONVERGENT B0 ;  /* 0x0000000000007941 */ /* 0x000fea0003800200 */
.L_x_8275:
[----:B------:R-:W-:-:S03]  /*11e80*/  UISETP.GT.U32.AND UP0, UPT, UR4, 0x3, UPT ;  /* 0x000000030400788c */ /* 0x000fc6000bf04070 */
[----:B------:R-:W-:-:S06]  /*11e90*/  UMOV UR4, UR7 ;  /* 0x0000000700047c82 */ /* 0x000fcc0008000000 */
[----:B------:R-:W-:Y:S05]  /*11ea0*/  BRA.U UP0, `(.L_x_8277) ;  /* 0xfffffffd00ac7547 */ /* 0x000fea000b83ffff */
.L_x_8274:
[----:B------:R-:W3:Y:S02]  /*11eb0*/  LDCU UR4, c[0x0][0x3a8] ;  /* 0x00007500ff0477ac */ /* 0x000ee40008000800 */
[----:B---3--:R-:W-:-:S09]  /*11ec0*/  UISETP.NE.AND UP0, UPT, UR4, URZ, UPT ;  /* 0x000000ff0400728c */ /* 0x008fd2000bf05270 */
[----:B------:R-:W-:Y:S05]  /*11ed0*/  BRA.U !UP0, `(.L_x_8278) ;  /* 0x0000000108b47547 */ /* 0x000fea000b800000 */
[----:B------:R-:W-:Y:S02]  /*11ee0*/  UISETP.GE.U32.AND UP0, UPT, UR5, 0x21, UPT ;  /* 0x000000210500788c */ /* 0x000fe4000bf06070 */
[----:B------:R-:W-:-:S07]  /*11ef0*/  UMOV UR4, UR5 ;  /* 0x0000000500047c82 */ /* 0x000fce0008000000 */
[----:B------:R-:W-:Y:S05]  /*11f00*/  BRA.U !UP0, `(.L_x_8279) ;  /* 0x00000001086c7547 */ /* 0x000fea000b800000 */
[----:B-12---:R-:W-:Y:S01]  /*11f10*/  IMAD.MOV.U32 R20, RZ, RZ, R24 ;  /* 0x000000ffff147224 */ /* 0x006fe200078e0018 */
[----:B------:R-:W-:Y:S01]  /*11f20*/  MOV R21, R3 ;  /* 0x0000000300157202 */ /* 0x000fe20000000f00 */
[----:B------:R-:W-:Y:S01]  /*11f30*/  UISETP.GE.U32.AND UP0, UPT, UR5, 0x40, UPT ;  /* 0x000000400500788c */ /* 0x000fe2000bf06070 */
[----:B------:R-:W-:-:S03]  /*11f40*/  UMOV UR4, 0x20 ;  /* 0x0000002000047882 */ /* 0x000fc60000000000 */
[----:B------:R3:W-:Y:S05]  /*11f50*/  STS.128 [R7], R20 ;  /* 0x0000001407007388 */ /* 0x0007ea0000000c00 */
[----:B------:R-:W-:Y:S05]  /*11f60*/  BRA.U !UP0, `(.L_x_8279) ;  /* 0x0000000108547547 */ /* 0x000fea000b800000 */
[----:B------:R-:W-:-:S07]  /*11f70*/  IMAD.U32 R0, RZ, RZ, UR5 ;  /* 0x00000005ff007e24 */ /* 0x000fce000f8e00ff */
.L_x_8282:
        /* <DEDUP_REMOVED lines=8> */
[----:B------:R-:W-:-:S06]  /*12000*/  IMAD R8, R2, 0x10, R7 ;  /* 0x0000001002087824 */ /* 0x000fcc00078e0207 */
[----:B------:R-:W1:Y:S02]  /*12010*/  LDS.128 R8, [R8] ;  /* 0x0000000008087984 */ /* 0x000e640000000c00 */
[----:B-1----:R-:W-:Y:S02]  /*12020*/  IADD3 R24, P2, PT, R8, R24, RZ ;  /* 0x0000001808187210 */ /* 0x002fe40007f5e0ff */
[----:B---3--:R-:W-:Y:S02]  /*12030*/  IADD3 R22, P4, PT, R10, R22, RZ ;  /* 0x000000160a167210 */ /* 0x008fe40007f9e0ff */
[----:B------:R-:W-:Y:S02]  /*12040*/  IADD3.X R3, PT, PT, R9, R3, RZ, P2, !PT ;  /* 0x0000000309037210 */ /* 0x000fe400017fe4ff */
[----:B------:R-:W-:Y:S01]  /*12050*/  MOV R20, R24 ;  /* 0x0000001800147202 */ /* 0x000fe20000000f00 */
[----:B------:R-:W-:Y:S02]  /*12060*/  IMAD.X R23, R11, 0x1, R23, P4 ;  /* 0x000000010b177824 */ /* 0x000fe400020e0617 */
[----:B------:R-:W-:-:S05]  /*12070*/  IMAD.MOV.U32 R21, RZ, RZ, R3 ;  /* 0x000000ffff157224 */ /* 0x000fca00078e0003 */
[----:B------:R1:W-:Y:S02]  /*12080*/  STS.128 [R7], R20 ;  /* 0x0000001407007388 */ /* 0x0003e40000000c00 */
.L_x_8281:
[----:B------:R-:W-:Y:S05]  /*12090*/  BSYNC.RECONVERGENT B0 ;  /* 0x0000000000007941 */ /* 0x000fea0003800200 */
.L_x_8280:
[----:B------:R-:W-:Y:S01]  /*120a0*/  MOV R0, R2 ;  /* 0x0000000200007202 */ /* 0x000fe20000000f00 */
[----:B------:R-:W-:Y:S06]  /*120b0*/  @P3 BRA `(.L_x_8282) ;  /* 0xfffffffc00b03947 */ /* 0x000fec000383ffff */
.L_x_8279:
[----:B------:R-:W-:Y:S01]  /*120c0*/  BAR.SYNC.DEFER_BLOCKING 0x0 ;  /* 0x0000000000007b1d */ /* 0x000fe20000010000 */
[----:B------:R-:W-:-:S09]  /*120d0*/  UISETP.GE.U32.AND UP0, UPT, UR4, 0x2, UPT ;  /* 0x000000020400788c */ /* 0x000fd2000bf06070 */
[----:B------:R-:W-:Y:S05]  /*120e0*/  BRA.U !UP0, `(.L_x_8278) ;  /* 0x0000000108307547 */ /* 0x000fea000b800000 */
[----:B------:R-:W-:-:S07]  /*120f0*/  IMAD.MOV.U32 R0, RZ, RZ, 0x1 ;  /* 0x00000001ff007424 */ /* 0x000fce00078e00ff */
.L_x_8283:
[----:B-123--:R-:W1:Y:S04]  /*12100*/  SHFL.DOWN PT, R7, R24, R0, 0x1f ;  /* 0x08001f0018077589 */ /* 0x00ee6800000e0000 */
[----:B------:R-:W2:Y:S04]  /*12110*/  SHFL.DOWN PT, R9, R22, R0, 0x1f ;  /* 0x08001f0016097589 */ /* 0x000ea800000e0000 */
[----:B------:R-:W3:Y:S04]  /*12120*/  SHFL.DOWN PT, R2, R3, R0, 0x1f ;  /* 0x08001f0003027589 */ /* 0x000ee800000e0000 */
[----:B------:R4:W5:Y:S02]  /*12130*/  SHFL.DOWN PT, R6, R23, R0, 0x1f ;  /* 0x08001f0017067589 */ /* 0x00096400000e0000 */
[----:B----4-:R-:W-:-:S02]  /*12140*/  SHF.L.U32 R0, R0, 0x1, RZ ;  /* 0x0000000100007819 */ /* 0x010fc400000006ff */
[----:B-1----:R-:W-:Y:S02]  /*12150*/  IADD3 R24, P3, PT, R7, R24, RZ ;  /* 0x0000001807187210 */ /* 0x002fe40007f7e0ff */
[----:B------:R-:W-:Y:S02]  /*12160*/  ISETP.GE.AND P2, PT, R0, UR4, PT ;  /* 0x0000000400007c0c */ /* 0x000fe4000bf46270 */
[----:B--2---:R-:W-:Y:S01]  /*12170*/  IADD3 R22, P4, PT, R9, R22, RZ ;  /* 0x0000001609167210 */ /* 0x004fe20007f9e0ff */
[----:B---3--:R-:W-:-:S03]  /*12180*/  IMAD.X R3, R2, 0x1, R3, P3 ;  /* 0x0000000102037824 */ /* 0x008fc600018e0603 */
[----:B-----5:R-:W-:-:S07]  /*12190*/  IADD3.X R23, PT, PT, R6, R23, RZ, P4, !PT ;  /* 0x0000001706177210 */ /* 0x020fce00027fe4ff */
[----:B------:R-:W-:Y:S05]  /*121a0*/  @!P2 BRA `(.L_x_8283) ;  /* 0xfffffffc00d4a947 */ /* 0x000fea000383ffff */
.L_x_8278:
        /* <DEDUP_REMOVED lines=9> */
[----:B-123--:R-:W2:Y:S04]  /*12240*/  @P0 LDG.E.S8 R7, desc[UR36][R4.64] ;  /* 0x0000002404070981 */ /* 0x00eea8000c1e1300 */
[----:B------:R-:W3:Y:S01]  /*12250*/  @P0 LDG.E.S8 R9, desc[UR36][R2.64] ;  /* 0x0000002402090981 */ /* 0x000ee2000c1e1300 */
[----:B------:R-:W1:Y:S02]  /*12260*/  LDCU.U8 UR4, c[0x0][0x799] ;  /* 0x0000f320ff0477ac */ /* 0x000e640008000000 */
[----:B-1----:R-:W-:Y:S01]  /*12270*/  ISETP.NE.AND P1, PT, RZ, UR4, PT ;  /* 0x00000004ff007c0c */ /* 0x002fe2000bf25270 */
[----:B--2---:R-:W-:Y:S01]  /*12280*/  @P0 IMAD.IADD R24, R7, 0x1, R24 ;  /* 0x0000000107180824 */ /* 0x004fe200078e0218 */
[----:B---3--:R-:W-:-:S11]  /*12290*/  @P0 IADD3 R22, PT, PT, R9, R22, RZ ;  /* 0x0000001609160210 */ /* 0x008fd60007ffe0ff */
        /* <DEDUP_REMOVED lines=22> */
.L_x_8285:
[----:B------:R-:W1:Y:S02]  /*12400*/  LDCU.64 UR4, c[0x0][0x768] ;  /* 0x0000ed00ff0477ac */ /* 0x000e640008000a00 */
[----:B-1----:R-:W-:Y:S01]  /*12410*/  IADD3 R2, P0, PT, R19, UR4, RZ ;  /* 0x0000000413027c10 */ /* 0x002fe2000ff1e0ff */
[----:B------:R-:W1:Y:S03]  /*12420*/  LDCU UR4, c[0x0][0x79c] ;  /* 0x0000f380ff0477ac */ /* 0x000e660008000800 */
[----:B------:R-:W-:-:S05]  /*12430*/  IADD3.X R3, PT, PT, RZ, UR5, RZ, P0, !PT ;  /* 0x00000005ff037c10 */ /* 0x000fca00087fe4ff */
[----:B------:R2:W-:Y:S01]  /*12440*/  STG.E.U8 desc[UR36][R2.64], R24 ;  /* 0x0000001802007986 */ /* 0x0005e2000c101124 */
        /* <DEDUP_REMOVED lines=18> */
.L_x_8286:
[----:B------:R-:W1:Y:S02]  /*12570*/  LDCU.64 UR4, c[0x0][0x768] ;  /* 0x0000ed00ff0477ac */ /* 0x000e640008000a00 */
[----:B-1----:R-:W-:-:S04]  /*12580*/  IADD3 R18, P0, PT, R18, UR4, RZ ;  /* 0x0000000412127c10 */ /* 0x002fc8000ff1e0ff */
[----:B------:R-:W-:-:S05]  /*12590*/  IADD3.X R19, PT, PT, RZ, UR5, RZ, P0, !PT ;  /* 0x00000005ff137c10 */ /* 0x000fca00087fe4ff */
[----:B------:R-:W-:Y:S01]  /*125a0*/  STG.E.U8 desc[UR36][R18.64], R22 ;  /* 0x0000001612007986 */ /* 0x000fe2000c101124 */
[----:B------:R-:W-:Y:S05]  /*125b0*/  EXIT ;  /* 0x000000000000794d */ /* 0x000fea0003800000 */
.L_x_8284:
[----:B------:R-:W4:Y:S01]  /*125c0*/  LDCU.U8 UR4, c[0x0][0x798] ;  /* 0x0000f300ff0477ac */ /* 0x000f220008000000 */
[----:B------:R-:W5:Y:S01]  /*125d0*/  LDCU.U8 UR5, c[0x0][0x799] ;  /* 0x0000f320ff0577ac */ /* 0x000f620008000000 */
[----:B----4-:R-:W-:Y:S02]  /*125e0*/  UISETP.NE.AND UP1, UPT, UR4, URZ, UPT ;  /* 0x000000ff0400728c */ /* 0x010fe4000bf25270 */
[----:B-----5:R-:W-:-:S07]  /*125f0*/  UISETP.NE.AND UP0, UPT, UR5, URZ, UPT ;  /* 0x000000ff0500728c */ /* 0x020fce000bf05270 */
[----:B------:R-:W-:Y:S05]  /*12600*/  BRA.U !UP1, `(.L_x_8287) ;  /* 0x0000000109187547 */ /* 0x000fea000b800000 */
[----:B-123--:R-:W2:Y:S04]  /*12610*/  LDG.E.64 R6, desc[UR36][R4.64] ;  /* 0x0000002404067981 */ /* 0x00eea8000c1e1b00 */
[----:B------:R-:W3:Y:S01]  /*12620*/  LDG.E.64 R8, desc[UR36][R4.64+0x8] ;  /* 0x0000082404087981 */ /* 0x000ee2000c1e1b00 */
[----:B--2---:R-:W-:Y:S02]  /*12630*/  IADD3 R24, P0, PT, R6, R24, RZ ;  /* 0x0000001806187210 */ /* 0x004fe40007f1e0ff */
[----:B---3--:R-:W-:-:S03]  /*12640*/  IADD3 R22, P1, PT, R8, R22, RZ ;  /* 0x0000001608167210 */ /* 0x008fc60007f3e0ff */
[----:B------:R-:W-:Y:S01]  /*12650*/  IMAD.X R3, R7, 0x1, R3, P0 ;  /* 0x0000000107037824 */ /* 0x000fe200000e0603 */
[----:B------:R-:W-:-:S09]  /*12660*/  IADD3.X R23, PT, PT, R9, R23, RZ, P1, !PT ;  /* 0x0000001709177210 */ /* 0x000fd20000ffe4ff */
.L_x_8287:
[----:B------:R-:W-:Y:S01]  /*12670*/  IMAD.MOV.U32 R25, RZ, RZ, R3 ;  /* 0x000000ffff197224 */ /* 0x000fe200078e0003 */
[----:B------:R-:W-:Y:S01]  /*12680*/  MOV R16, R22 ;  /* 0x0000001600107202 */ /* 0x000fe20000000f00 */
[----:B------:R-:W-:Y:S01]  /*12690*/  IMAD.MOV.U32 R17, RZ, RZ, R23 ;  /* 0x000000ffff117224 */ /* 0x000fe200078e0017 */
[----:B------:R-:W-:Y:S06]  /*126a0*/  BRA.U !UP0, `(.L_x_8288) ;  /* 0x0000000108c07547 */ /* 0x000fec000b800000 */
[----:B------:R-:W4:Y:S01]  /*126b0*/  LDCU UR4, c[0x0][0x79c] ;  /* 0x0000f380ff0477ac */ /* 0x000f220008000800 */
[----:B-123--:R-:W-:Y:S01]  /*126c0*/  PRMT R22, R24, 0x7610, R22 ;  /* 0x0000761018167816 */ /* 0x00efe20000000016 */
        /* <DEDUP_REMOVED lines=18> */
.L_x_8289:
[----:B------:R-:W1:Y:S02]  /*127f0*/  LDCU.64 UR4, c[0x0][0x768] ;  /* 0x0000ed00ff0477ac */ /* 0x000e640008000a00 */
[----:B-1----:R-:W-:Y:S01]  /*12800*/  IADD3 R2, P0, PT, R19, UR4, RZ ;  /* 0x0000000413027c10 */ /* 0x002fe2000ff1e0ff */
[----:B------:R-:W1:Y:S04]  /*12810*/  LDCU UR4, c[0x0][0x79c] ;  /* 0x0000f380ff0477ac */ /* 0x000e680008000800 */
[----:B------:R-:W-:-:S05]  /*12820*/  IMAD.X R3, RZ, RZ, UR5, P0 ;  /* 0x00000005ff037e24 */ /* 0x000fca00080e06ff */
[----:B------:R2:W-:Y:S01]  /*12830*/  STG.E.U8 desc[UR36][R2.64], R22 ;  /* 0x0000001602007986 */ /* 0x0005e2000c101124 */
        /* <DEDUP_REMOVED lines=18> */
.L_x_8290:
[----:B------:R-:W1:Y:S02]  /*12960*/  LDCU.64 UR4, c[0x0][0x768] ;  /* 0x0000ed00ff0477ac */ /* 0x000e640008000a00 */
[----:B-1----:R-:W-:-:S05]  /*12970*/  IADD3 R18, P0, PT, R18, UR4, RZ ;  /* 0x0000000412127c10 */ /* 0x002fca000ff1e0ff */
[----:B------:R-:W-:-:S05]  /*12980*/  IMAD.X R19, RZ, RZ, UR5, P0 ;  /* 0x00000005ff137e24 */ /* 0x000fca00080e06ff */
[----:B------:R-:W-:Y:S01]  /*12990*/  STG.E.U8 desc[UR36][R18.64], R16 ;  /* 0x0000001012007986 */ /* 0x000fe2000c101124 */
[----:B------:R-:W-:Y:S05]  /*129a0*/  EXIT ;  /* 0x000000000000794d */ /* 0x000fea0003800000 */
.L_x_8288:
[----:B------:R-:W-:Y:S04]  /*129b0*/  STG.E.64 desc[UR36][R4.64], R24 ;  /* 0x0000001804007986 */ /* 0x000fe8000c101b24 */
[----:B------:R-:W-:Y:S01]  /*129c0*/  STG.E.64 desc[UR36][R4.64+0x8], R16 ;  /* 0x0000081004007986 */ /* 0x000fe2000c101b24 */
[----:B------:R-:W-:Y:S05]  /*129d0*/  EXIT ;  /* 0x000000000000794d */ /* 0x000fea0003800000 */
.L_x_8261:
        /* <DEDUP_REMOVED lines=17> */
[----:B------:R-:W-:-:S03]  /*12af0*/  IADD3.X R5, PT, PT, RZ, UR5, RZ, P1, !PT ;  /* 0x00000005ff057c10 */ /* 0x000fc60008ffe4ff */
[----:B------:R-:W-:-:S04]  /*12b00*/  IMAD.X R3, RZ, RZ, UR5, P0 ;  /* 0x00000005ff037e24 */ /* 0x000fc800080e06ff */
[----:B------:R-:W2:Y:S04]  /*12b10*/  @P2 LDG.E.S8 R7, desc[UR36][R4.64] ;  /* 0x0000002404072981 */ /* 0x000ea8000c1e1300 */
[----:B------:R-:W3:Y:S01]  /*12b20*/  @P2 LDG.E.S8 R9, desc[UR36][R2.64] ;  /* 0x0000002402092981 */ /* 0x000ee2000c1e1300 */
[----:B------:R-:W1:Y:S02]  /*12b30*/  LDCU.U8 UR4, c[0x0][0x799] ;  /* 0x0000f320ff0477ac */ /* 0x000e640008000000 */
[----:B-1----:R-:W-:Y:S02]  /*12b40*/  ISETP.NE.AND P0, PT, RZ, UR4, PT ;  /* 0x00000004ff007c0c */ /* 0x002fe4000bf05270 */
[----:B--2---:R-:W-:Y:S01]  /*12b50*/  @P2 IADD3 R24, PT, PT, R7, R24, RZ ;  /* 0x0000001807182210 */ /* 0x004fe20007ffe0ff */
[----:B---3--:R-:W-:-:S10]  /*12b60*/  @P2 IMAD.IADD R28, R9, 0x1, R28 ;  /* 0x00000001091c2824 */ /* 0x008fd400078e021c */
        /* <DEDUP_REMOVED lines=22> */
.L_x_8292:
        /* <DEDUP_REMOVED lines=23> */
.L_x_8293:
[----:B------:R-:W1:Y:S02]  /*12e40*/  LDCU.64 UR4, c[0x0][0x768] ;  /* 0x0000ed00ff0477ac */ /* 0x000e640008000a00 */
[----:B-1----:R-:W-:-:S05]  /*12e50*/  IADD3 R22, P0, PT, R22, UR4, RZ ;  /* 0x0000000416167c10 */ /* 0x002fca000ff1e0ff */
[----:B------:R-:W-:-:S05]  /*12e60*/  IMAD.X R23, RZ, RZ, UR5, P0 ;  /* 0x00000005ff177e24 */ /* 0x000fca00080e06ff */
[----:B------:R-:W-:Y:S01]  /*12e70*/  STG.E.U8 desc[UR36][R22.64], R28 ;  /* 0x0000001c16007986 */ /* 0x000fe2000c101124 */
[----:B------:R-:W-:Y:S05]  /*12e80*/  EXIT ;  /* 0x000000000000794d */ /* 0x000fea0003800000 */
.L_x_8291:
        /* <DEDUP_REMOVED lines=11> */
.L_x_8294:
[----:B------:R-:W-:Y:S01]  /*12f40*/  MOV R25, R3 ;  /* 0x0000000300197202 */ /* 0x000fe20000000f00 */
[----:B------:R-:W-:Y:S06]  /*12f50*/  BRA.U !UP1, `(.L_x_8295) ;  /* 0x0000000109c47547 */ /* 0x000fec000b800000 */
[----:B------:R-:W1:Y:S01]  /*12f60*/  LDCU UR4, c[0x0][0x79c] ;  /* 0x0000f380ff0477ac */ /* 0x000e620008000800 */
[----:B------:R-:W-:Y:S01]  /*12f70*/  PRMT R16, R24, 0x7610, R16 ;  /* 0x0000761018107816 */ /* 0x000fe20000000010 */
        /* <DEDUP_REMOVED lines=18> */
.L_x_8296:
[----:B------:R-:W1:Y:S01]  /*130a0*/  LDCU.64 UR4, c[0x0][0x768] ;  /* 0x0000ed00ff0477ac */ /* 0x000e620008000a00 */
[----:B------:R-:W-:Y:S02]  /*130b0*/  PRMT R17, R28, 0x7610, R17 ;  /* 0x000076101c117816 */ /* 0x000fe40000000011 */
        /* <DEDUP_REMOVED lines=22> */
.L_x_8297:
[----:B------:R-:W1:Y:S02]  /*13220*/  LDCU.64 UR4, c[0x0][0x768] ;  /* 0x0000ed00ff0477ac */ /* 0x000e640008000a00 */
[----:B-1----:R-:W-:-:S04]  /*13230*/  IADD3 R22, P0, PT, R22, UR4, RZ ;  /* 0x0000000416167c10 */ /* 0x002fc8000ff1e0ff */
[----:B------:R-:W-:-:S05]  /*13240*/  IADD3.X R23, PT, PT, RZ, UR5, RZ, P0, !PT ;  /* 0x00000005ff177c10 */ /* 0x000fca00087fe4ff */
[----:B------:R-:W-:Y:S01]  /*13250*/  STG.E.U8 desc[UR36][R22.64], R17 ;  /* 0x0000001116007986 */ /* 0x000fe2000c101124 */
[----:B------:R-:W-:Y:S05]  /*13260*/  EXIT ;  /* 0x000000000000794d */ /* 0x000fea0003800000 */
.L_x_8295:
[----:B------:R-:W-:Y:S04]  /*13270*/  STG.E.64 desc[UR36][R4.64], R24 ;  /* 0x0000001804007986 */ /* 0x000fe8000c101b24 */
[----:B------:R-:W-:Y:S01]  /*13280*/  STG.E.64 desc[UR36][R4.64+0x8], R28 ;  /* 0x0000081c04007986 */ /* 0x000fe2000c101b24 */
[----:B------:R-:W-:Y:S05]  /*13290*/  EXIT ;  /* 0x000000000000794d */ /* 0x000fea0003800000 */
.L_x_8298:
        /* <DEDUP_REMOVED lines=14> */
.L_x_8924:


//--------------------- .text._ZN2at6native13reduce_kernelILi128ELi4ENS0_8ReduceOpIaNS0_14func_wrapper_tIaNS0_55_GLOBAL__N__0955718d_22_SparseCsrTensorMath_cu_868dd54514ReductionAddOpIlEEEEjaLi4ELi4EEEEEvT1_ --------------------------
	.section	.text._ZN2at6native13reduce_kernelILi128ELi4ENS0_8ReduceOpIaNS0_14func_wrapper_tIaNS0_55_GLOBAL__N__0955718d_22_SparseCsrTensorMath_cu_868dd54514ReductionAddOpIlEEEEjaLi4ELi4EEEEEvT1_,"ax",@progbits
	.align	128
.text._ZN2at6native13reduce_kernelILi128ELi4ENS0_8ReduceOpIaNS0_14func_wrapper_tIaNS0_55_GLOBAL__N__0955718d_22_SparseCsrTensorMath_cu_868dd54514ReductionAddOpIlEEEEjaLi4ELi4EEEEEvT1_:
        .type           _ZN2at6native13reduce_kernelILi128ELi4ENS0_8ReduceOpIaNS0_14func_wrapper_tIaNS0_55_GLOBAL__N__0955718d_22_SparseCsrTensorMath_cu_868dd54514ReductionAddOpIlEEEEjaLi4ELi4EEEEEvT1_,@function
        .size           _ZN2at6native13reduce_kernelILi128ELi4ENS0_8ReduceOpIaNS0_14func_wrapper_tIaNS0_55_GLOBAL__N__0955718d_22_SparseCsrTensorMath_cu_868dd54514ReductionAddOpIlEEEEjaLi4ELi4EEEEEvT1_,(.L_x_8925 - _ZN2at6native13reduce_kernelILi128ELi4ENS0_8ReduceOpIaNS0_14func_wrapper_tIaNS0_55_GLOBAL__N__0955718d_22_SparseCsrTensorMath_cu_868dd54514ReductionAddOpIlEEEEjaLi4ELi4EEEEEvT1_)
        .other          _ZN2at6native13reduce_kernelILi128ELi4ENS0_8ReduceOpIaNS0_14func_wrapper_tIaNS0_55_GLOBAL__N__0955718d_22_SparseCsrTensorMath_cu_868dd54514ReductionAddOpIlEEEEjaLi4ELi4EEEEEvT1_,@"STO_CUDA_ENTRY STV_DEFAULT"
_ZN2at6native13reduce_kernelILi128ELi4ENS0_8ReduceOpIaNS0_14func_wrapper_tIaNS0_55_GLOBAL__N__0955718d_22_SparseCsrTensorMath_cu_868dd54514ReductionAddOpIlEEEEjaLi4ELi4EEEEEvT1_:
        /* <DEDUP_REMOVED lines=297> */
.L_x_8299:
        /* <DEDUP_REMOVED lines=13> */
[----:B------:R-:W-:-:S04]  /*1360*/  IMAD.MOV.U32 R24, RZ, RZ, R18 ;  /* 0x000000ffff187224 */ /* 0x000fc800078e0012 */
        /* <DEDUP_REMOVED lines=8> */
[----:B------:R-:W-:Y:S01]  /*13f0*/  IMAD.MOV.U32 R13, RZ, RZ, RZ ;  /* 0x000000ffff0d7224 */ /* 0x000fe200078e00ff */
[----:B------:R-:W4:Y:S01]  /*1400*/  LDCU.64 UR10, c[0x4][0x38] ;  /* 0x01000700ff0a77ac */ /* 0x000f220008000a00 */
[----:B------:R-:W5:Y:S01]  /*1410*/  LDCU UR4, c[0x0][0x394] ;  /* 0x00007280ff0477ac */ /* 0x000f620008000800 */
[----:B0-----:R-:W-:Y:S01]  /*1420*/  MOV R4, UR6 ;  /* 0x0000000600047c02 */ /* 0x001fe20008000f00 */
[----:B------:R-:W-:-:S02]  /*1430*/  IMAD.U32 R5, RZ, RZ, UR7 ;  /* 0x00000007ff057e24 */ /* 0x000fc4000f8e00ff */
[----:B---3--:R-:W-:Y:S01]  /*1440*/  IMAD.U32 R6, RZ, RZ, UR8 ;  /* 0x00000008ff067e24 */ /* 0x008fe2000f8e00ff */
[----:B------:R-:W-:Y:S01]  /*1450*/  MOV R7, UR9 ;  /* 0x0000000900077c02 */ /* 0x000fe20008000f00 */
[----:B----4-:R-:W-:Y:S02]  /*1460*/  IMAD.U32 R10, RZ, RZ, UR10 ;  /* 0x0000000aff0a7e24 */ /* 0x010fe4000f8e00ff */
[----:B------:R-:W-:Y:S01]  /*1470*/  IMAD.U32 R11, RZ, RZ, UR11 ;  /* 0x0000000bff0b7e24 */ /* 0x000fe2000f8e00ff */
[----:B-1---5:R-:W-:-:S07]  /*1480*/  MOV R26, UR4 ;  /* 0x00000004001a7c02 */ /* 0x022fce0008000f00 */
[----:B------:R-:W-:-:S07]  /*1490*/  LEPC R20, `(.L_x_8303) ;  /* 0x000000001014794e */ /* 0x000fce0000000000 */
[----:B--2---:R-:W-:Y:S05]  /*14a0*/  CALL.ABS.NOINC R14 ;  /* 0x000000000e007343 */ /* 0x004fea0003c00000 */
.L_x_8303:
        /* <DEDUP_REMOVED lines=36> */
.L_x_8307:
[----:B------:R-:W-:Y:S05]  /*16f0*/  BSYNC.RECONVERGENT B1 ;  /* 0x0000000000017941 */ /* 0x000fea0003800200 */
.L_x_8306:
[----:B------:R-:W0:Y:S01]  /*1700*/  LDC R3, c[0x0][0x394] ;  /* 0x0000e500ff037b82 */ /* 0x000e220000000800 */
[----:B------:R-:W-:-:S05]  /*1710*/  IADD3 R24, P0, PT, R24, 0x4, RZ ;  /* 0x0000000418187810 */ /* 0x000fca0007f1e0ff */
[----:B------:R-:W-:Y:S01]  /*1720*/  IMAD.X R25, RZ, RZ, R25, P0 ;  /* 0x000000ffff197224 */ /* 0x000fe200000e0619 */
[----:B0-----:R-:W-:-:S07]  /*1730*/  IADD3 R26, PT, PT, R6, -0x4, R3 ;  /* 0xfffffffc061a7810 */ /* 0x001fce0007ffe003 */
.L_x_8305:
[----:B------:R-:W-:Y:S05]  /*1740*/  BSYNC.RECONVERGENT B0 ;  /* 0x0000000000007941 */ /* 0x000fea0003800200 */
.L_x_8304:
        /* <DEDUP_REMOVED lines=19> */
.L_x_8310:
[C---:B------:R-:W-:Y:S01]  /*1880*/  IMAD.WIDE.U32 R4, R3.reuse, 0x4, R24 ;  /* 0x0000000403047825 */ /* 0x040fe200078e0018 */
[----:B------:R-:W0:Y:S05]  /*1890*/  LDCU UR4, c[0x0][0x39c] ;  /* 0x00007380ff0477ac */ /* 0x000e2a0008000800 */
        /* <DEDUP_REMOVED lines=21> */
.L_x_8309:
[----:B------:R-:W-:Y:S05]  /*19f0*/  BSYNC.RECONVERGENT B0 ;  /* 0x0000000000007941 */ /* 0x000fea0003800200 */
.L_x_8308:
        /* <DEDUP_REMOVED lines=8> */
[----:B------:R-:W2:Y:S02]  /*1a80*/  LDG.E.S8 R24, desc[UR36][R24.64] ;  /* 0x0000002418187981 */ /* 0x000ea4000c1e1300 */
[----:B--2---:R-:W-:-:S04]  /*1a90*/  IADD3 R11, P0, PT, R24, R11, RZ ;  /* 0x0000000b180b7210 */ /* 0x004fc80007f1e0ff */
[----:B------:R-:W-:-:S09]  /*1aa0*/  LEA.HI.X.SX32 R13, R24, R13, 0x1, P0 ;  /* 0x0000000d180d7211 */ /* 0x000fd200000f0eff */
.L_x_8312:
[----:B------:R-:W-:Y:S05]  /*1ab0*/  BSYNC.RECONVERGENT B0 ;  /* 0x0000000000007941 */ /* 0x000fea0003800200 */
.L_x_8311:
        /* <DEDUP_REMOVED lines=8> */
.L_x_8302:
[----:B------:R-:W0:Y:S08]  /*1b40*/  LDC R47, c[0x0][0x500] ;  /* 0x00014000ff2f7b82 */ /* 0x000e300000000800 */
[----:B------:R-:W1:Y:S01]  /*1b50*/  LDC R36, c[0x0][0x3d0] ;  /* 0x0000f400ff247b82 */ /* 0x000e620000000800 */
[----:B0-----:R-:W-:-:S04]  /*1b60*/  ISETP.NE.AND P0, PT, R47, 0x1, PT ;  /* 0x000000012f00780c */ /* 0x001fc80003f05270 */
        /* <DEDUP_REMOVED lines=69> */
.L_x_8317:
[C---:B------:R-:W-:Y:S01]  /*1fc0*/  LOP3.LUT R5, R6.reuse, 0xfffffffc, RZ, 0xc0, !PT ;  /* 0xfffffffc06057812 */ /* 0x040fe200078ec0ff */
[----:B------:R-:W-:-:S03]  /*1fd0*/  IMAD.IADD R8, R6, 0x1, R19 ;  /* 0x0000000106087824 */ /* 0x000fc600078e0213 */
[----:B------:R-:W-:-:S04]  /*1fe0*/  IADD3 R4, P0, PT, R5, R24, RZ ;  /* 0x0000001805047210 */ /* 0x000fc80007f1e0ff */
[----:B------:R-:W-:Y:S02]  /*1ff0*/  IADD3.X R5, PT, PT, RZ, R25, RZ, P0, !PT ;  /* 0x00000019ff057210 */ /* 0x000fe400007fe4ff */
[----:B------:R-:W-:-:S03]  /*2000*/  LOP3.LUT R7, R8, 0xfffffffc, RZ, 0xc0, !PT ;  /* 0xfffffffc08077812 */ /* 0x000fc600078ec0ff */
[----:B------:R0:W2:Y:S01]  /*2010*/  LDG.E R48, desc[UR36][R4.64] ;  /* 0x0000002404307981 */ /* 0x0000a2000c1e1900 */
[----:B------:R-:W-:Y:S02]  /*2020*/  IADD3 R6, P0, PT, R7, R24, RZ ;  /* 0x0000001807067210 */ /* 0x000fe40007f1e0ff */
[----:B------:R-:W-:-:S03]  /*2030*/  IADD3 R50, PT, PT, R8, R19, RZ ;  /* 0x0000001308327210 */ /* 0x000fc60007ffe0ff */
[----:B------:R-:W-:Y:S01]  /*2040*/  IMAD.X R7, RZ, RZ, R25, P0 ;  /* 0x000000ffff077224 */ /* 0x000fe200000e0619 */
[----:B------:R-:W-:-:S04]  /*2050*/  LOP3.LUT R9, R50, 0xfffffffc, RZ, 0xc0, !PT ;  /* 0xfffffffc32097812 */ /* 0x000fc800078ec0ff */
[----:B------:R1:W3:Y:S01]  /*2060*/  LDG.E R54, desc[UR36][R6.64] ;  /* 0x0000002406367981 */ /* 0x0002e2000c1e1900 */
[----:B------:R-:W-:Y:S01]  /*2070*/  IADD3 R8, P0, PT, R9, R24, RZ ;  /* 0x0000001809087210 */ /* 0x000fe20007f1e0ff */
[----:B------:R-:W-:-:S04]  /*2080*/  IMAD.IADD R50, R50, 0x1, R19 ;  /* 0x0000000132327824 */ /* 0x000fc800078e0213 */
[----:B------:R-:W-:Y:S01]  /*2090*/  IMAD.X R9, RZ, RZ, R25, P0 ;  /* 0x000000ffff097224 */ /* 0x000fe200000e0619 */
[----:B0-----:R-:W-:-:S04]  /*20a0*/  LOP3.LUT R5, R50, 0xfffffffc, RZ, 0xc0, !PT ;  /* 0xfffffffc32057812 */ /* 0x001fc800078ec0ff */
[----:B------:R0:W4:Y:S01]  /*20b0*/  LDG.E R8, desc[UR36][R8.64] ;  /* 0x0000002408087981 */ /* 0x000122000c1e1900 */
[----:B------:R-:W-:-:S04]  /*20c0*/  IADD3 R4, P0, PT, R5, R24, RZ ;  /* 0x0000001805047210 */ /* 0x000fc80007f1e0ff */
[----:B------:R-:W-:-:S06]  /*20d0*/  IADD3.X R5, PT, PT, RZ, R25, RZ, P0, !PT ;  /* 0x00000019ff057210 */ /* 0x000fcc00007fe4ff */
[----:B------:R5:W4:Y:S01]  /*20e0*/  LDG.E R5, desc[UR36][R4.64] ;  /* 0x0000002404057981 */ /* 0x000b22000c1e1900 */
[----:B-1----:R-:W-:-:S04]  /*20f0*/  IMAD.IADD R6, R50, 0x1, R19 ;  /* 0x0000000132067824 */ /* 0x002fc800078e0213 */
[----:B0-----:R-:W-:-:S05]  /*2100*/  IMAD R9, R19, 0x3, R6 ;  /* 0x0000000313097824 */ /* 0x001fca00078e0206 */
[----:B------:R-:W-:Y:S02]  /*2110*/  ISETP.GE.U32.AND P0, PT, R9, R44, PT ;  /* 0x0000002c0900720c */ /* 0x000fe40003f06070 */
[C---:B--2---:R-:W-:Y:S02]  /*2120*/  PRMT R47, R48.reuse, 0x7771, RZ ;  /* 0x00007771302f7816 */ /* 0x044fe400000000ff */
[----:B------:R-:W-:Y:S02]  /*2130*/  PRMT R7, R48, 0x7770, RZ ;  /* 0x0000777030077816 */ /* 0x000fe400000000ff */
[----:B------:R-:W-:Y:S02]  /*2140*/  PRMT R50, R47, 0x8880, RZ ;  /* 0x000088802f327816 */ /* 0x000fe400000000ff */
[----:B------:R-:W-:Y:S02]  /*2150*/  PRMT R49, R7, 0x8880, RZ ;  /* 0x0000888007317816 */ /* 0x000fe400000000ff */
[----:B------:R-:W-:-:S02]  /*2160*/  IADD3 R34, P2, PT, R50, R34, RZ ;  /* 0x0000002232227210 */ /* 0x000fc40007f5e0ff */
[C---:B------:R-:W-:Y:S02]  /*2170*/  PRMT R9, R48.reuse, 0x7772, RZ ;  /* 0x0000777230097816 */ /* 0x040fe400000000ff */
[----:B------:R-:W-:Y:S02]  /*2180*/  IADD3 R33, P1, PT, R49, R33, RZ ;  /* 0x0000002131217210 */ /* 0x000fe40007f3e0ff */
[----:B------:R-:W-:Y:S02]  /*2190*/  PRMT R48, R48, 0x7773, RZ ;  /* 0x0000777330307816 */ /* 0x000fe400000000ff */
[----:B------:R-:W-:Y:S02]  /*21a0*/  LEA.HI.X.SX32 R21, R50, R21, 0x1, P2 ;  /* 0x0000001532157211 */ /* 0x000fe400010f0eff */
[----:B-----5:R-:W-:Y:S02]  /*21b0*/  PRMT R4, R9, 0x8880, RZ ;  /* 0x0000888009047816 */ /* 0x020fe400000000ff */
[----:B---3--:R-:W-:-:S02]  /*21c0*/  PRMT R50, R54, 0x7770, RZ ;  /* 0x0000777036327816 */ /* 0x008fc400000000ff */
[----:B------:R-:W-:Y:S02]  /*21d0*/  LEA.HI.X.SX32 R20, R49, R20, 0x1, P1 ;  /* 0x0000001431147211 */ /* 0x000fe400008f0eff */
[----:B------:R-:W-:Y:S02]  /*21e0*/  PRMT R51, R48, 0x8880, RZ ;  /* 0x0000888030337816 */ /* 0x000fe400000000ff */
[----:B------:R-:W-:Y:S02]  /*21f0*/  PRMT R49, R54, 0x7771, RZ ;  /* 0x0000777136317816 */ /* 0x000fe400000000ff */
[----:B------:R-:W-:Y:S02]  /*2200*/  IADD3 R35, P1, PT, R4, R35, RZ ;  /* 0x0000002304237210 */ /* 0x000fe40007f3e0ff */
[----:B------:R-:W-:Y:S02]  /*2210*/  PRMT R53, R50, 0x8880, RZ ;  /* 0x0000888032357816 */ /* 0x000fe400000000ff */
[----:B------:R-:W-:-:S02]  /*2220*/  IADD3 R37, P2, PT, R51, R37, RZ ;  /* 0x0000002533257210 */ /* 0x000fc40007f5e0ff */
[----:B------:R-:W-:Y:S02]  /*2230*/  PRMT R52, R54, 0x7772, RZ ;  /* 0x0000777236347816 */ /* 0x000fe400000000ff */
[----:B------:R-:W-:Y:S02]  /*2240*/  PRMT R55, R49, 0x8880, RZ ;  /* 0x0000888031377816 */ /* 0x000fe400000000ff */
[----:B------:R-:W-:Y:S02]  /*2250*/  LEA.HI.X.SX32 R26, R4, R26, 0x1, P1 ;  /* 0x0000001a041a7211 */ /* 0x000fe400008f0eff */
[----:B------:R-:W-:Y:S02]  /*2260*/  IADD3 R38, P1, PT, R53, R38, RZ ;  /* 0x0000002635267210 */ /* 0x000fe40007f3e0ff */
[----:B------:R-:W-:Y:S02]  /*2270*/  LEA.HI.X.SX32 R14, R51, R14, 0x1, P2 ;  /* 0x0000000e330e7211 */ /* 0x000fe400010f0eff */
[----:B------:R-:W-:-:S02]  /*2280*/  PRMT R4, R52, 0x8880, RZ ;  /* 0x0000888034047816 */ /* 0x000fc400000000ff */
[----:B------:R-:W-:Y:S02]  /*2290*/  IADD3 R39, P2, PT, R55, R39, RZ ;  /* 0x0000002737277210 */ /* 0x000fe40007f5e0ff */
[----:B------:R-:W-:Y:S02]  /*22a0*/  PRMT R54, R54, 0x7773, RZ ;  /* 0x0000777336367816 */ /* 0x000fe400000000ff */
[----:B----4-:R-:W-:Y:S02]  /*22b0*/  PRMT R57, R8, 0x7770, RZ ;  /* 0x0000777008397816 */ /* 0x010fe400000000ff */
[----:B------:R-:W-:Y:S02]  /*22c0*/  LEA.HI.X.SX32 R27, R53, R27, 0x1, P1 ;  /* 0x0000001b351b7211 */ /* 0x000fe400008f0eff */
[----:B------:R-:W-:Y:S02]  /*22d0*/  IADD3 R40, P1, PT, R4, R40, RZ ;  /* 0x0000002804287210 */ /* 0x000fe40007f3e0ff */
[----:B------:R-:W-:-:S02]  /*22e0*/  LEA.HI.X.SX32 R28, R55, R28, 0x1, P2 ;  /* 0x0000001c371c7211 */ /* 0x000fc400010f0eff */
[----:B------:R-:W-:Y:S02]  /*22f0*/  PRMT R51, R54, 0x8880, RZ ;  /* 0x0000888036337816 */ /* 0x000fe400000000ff */
[----:B------:R-:W-:Y:S02]  /*2300*/  PRMT R53, R57, 0x8880, RZ ;  /* 0x0000888039357816 */ /* 0x000fe400000000ff */
[----:B------:R-:W-:Y:S02]  /*2310*/  PRMT R55, R8, 0x7771, RZ ;  /* 0x0000777108377816 */ /* 0x000fe400000000ff */
[----:B------:R-:W-:Y:S02]  /*2320*/  LEA.HI.X.SX32 R29, R4, R29, 0x1, P1 ;  /* 0x0000001d041d7211 */ /* 0x000fe400008f0eff */
[----:B------:R-:W-:Y:S02]  /*2330*/  IADD3 R42, P2, PT, R51, R42, RZ ;  /* 0x0000002a332a7210 */ /* 0x000fe40007f5e0ff */
[----:B------:R-:W-:-:S02]  /*2340*/  IADD3 R41, P1, PT, R53, R41, RZ ;  /* 0x0000002935297210 */ /* 0x000fc40007f3e0ff */
[----:B------:R-:W-:Y:S02]  /*2350*/  PRMT R60, R55, 0x8880, RZ ;  /* 0x00008880373c7816 */ /* 0x000fe400000000ff */
[----:B------:R-:W-:Y:S02]  /*2360*/  LEA.HI.X.SX32 R13, R51, R13, 0x1, P2 ;  /* 0x0000000d330d7211 */ /* 0x000fe400010f0eff */
[----:B------:R-:W-:Y:S02]  /*2370*/  LEA.HI.X.SX32 R30, R53, R30, 0x1, P1 ;  /* 0x0000001e351e7211 */ /* 0x000fe400008f0eff */
[----:B------:R-:W-:Y:S02]  /*2380*/  IADD3 R43, P2, PT, R60, R43, RZ ;  /* 0x0000002b3c2b7210 */ /* 0x000fe40007f5e0ff */
[C---:B------:R-:W-:Y:S02]  /*2390*/  PRMT R53, R5.reuse, 0x7770, RZ ;  /* 0x0000777005357816 */ /* 0x040fe400000000ff */
[----:B------:R-:W-:-:S02]  /*23a0*/  PRMT R51, R5, 0x7771, RZ ;  /* 0x0000777105337816 */ /* 0x000fc400000000ff */
[C---:B------:R-:W-:Y:S02]  /*23b0*/  PRMT R4, R5.reuse, 0x7772, RZ ;  /* 0x0000777205047816 */ /* 0x040fe400000000ff */
[C---:B------:R-:W-:Y:S02]  /*23c0*/  PRMT R56, R8.reuse, 0x7772, RZ ;  /* 0x0000777208387816 */ /* 0x040fe400000000ff */
[----:B------:R-:W-:Y:S02]  /*23d0*/  PRMT R58, R8, 0x7773, RZ ;  /* 0x00007773083a7816 */ /* 0x000fe400000000ff */
[----:B------:R-:W-:Y:S02]  /*23e0*/  PRMT R5, R5, 0x7773, RZ ;  /* 0x0000777305057816 */ /* 0x000fe400000000ff */
[----:B------:R-:W-:Y:S02]  /*23f0*/  LEA.HI.X.SX32 R31, R60, R31, 0x1, P2 ;  /* 0x0000001f3c1f7211 */ /* 0x000fe400010f0eff */
[----:B------:R-:W-:-:S02]  /*2400*/  PRMT R8, R56, 0x8880, RZ ;  /* 0x0000888038087816 */ /* 0x000fc400000000ff */
        /* <DEDUP_REMOVED lines=19> */
.L_x_8316:
        /* <DEDUP_REMOVED lines=8> */
.L_x_8315:
[----:B------:R-:W-:Y:S05]  /*25c0*/  BSYNC.RECONVERGENT B0 ;  /* 0x0000000000007941 */ /* 0x000fea0003800200 */
.L_x_8314:
[----:B------:R-:W-:Y:S01]  /*25d0*/  ISETP.GE.U32.AND P0, PT, R6, R44, PT ;  /* 0x0000002c0600720c */ /* 0x000fe20003f06070 */
[----:B------:R-:W-:-:S12]  /*25e0*/  BSSY.RECONVERGENT B0, `(.L_x_8318) ;  /* 0x000002f000007945 */ /* 0x000fd80003800200 */
[----:B------:R-:W-:Y:S05]  /*25f0*/  @P0 BRA `(.L_x_8319) ;  /* 0x0000000000b40947 */ /* 0x000fea0003800000 */
[----:B------:R-:W-:-:S04]  /*2600*/  LOP3.LUT R5, R6, 0xfffffffc, RZ, 0xc0, !PT ;  /* 0xfffffffc06057812 */ /* 0x000fc800078ec0ff */
[----:B------:R-:W-:-:S05]  /*2610*/  IADD3 R4, P1, PT, R5, R24, RZ ;  /* 0x0000001805047210 */ /* 0x000fca0007f3e0ff */
[----:B------:R-:W-:-:S05]  /*2620*/  IMAD.X R5, RZ, RZ, R25, P1 ;  /* 0x000000ffff057224 */ /* 0x000fca00008e0619 */
[----:B------:R-:W2:Y:S01]  /*2630*/  LDG.E R4, desc[UR36][R4.64] ;  /* 0x0000002404047981 */ /* 0x000ea2000c1e1900 */
[----:B------:R-:W-:-:S04]  /*2640*/  IADD3 R60, PT, PT, R6, R19, RZ ;  /* 0x00000013063c7210 */ /* 0x000fc80007ffe0ff */
[----:B------:R-:W-:Y:S02]  /*2650*/  ISETP.GE.U32.AND P1, PT, R60, R44, PT ;  /* 0x0000002c3c00720c */ /* 0x000fe40003f26070 */
[C---:B--2---:R-:W-:Y:S02]  /*2660*/  PRMT R7, R4.reuse, 0x7770, RZ ;  /* 0x0000777004077816 */ /* 0x044fe400000000ff */
[C---:B------:R-:W-:Y:S02]  /*2670*/  PRMT R8, R4.reuse, 0x7771, RZ ;  /* 0x0000777104087816 */ /* 0x040fe400000000ff */
[C---:B------:R-:W-:Y:S02]  /*2680*/  PRMT R9, R4.reuse, 0x7772, RZ ;  /* 0x0000777204097816 */ /* 0x040fe400000000ff */
[----:B------:R-:W-:-:S05]  /*2690*/  PRMT R47, R4, 0x7773, RZ ;  /* 0x00007773042f7816 */ /* 0x000fca00000000ff */
[----:B------:R-:W-:Y:S05]  /*26a0*/  @P1 BRA `(.L_x_8319) ;  /* 0x0000000000881947 */ /* 0x000fea0003800000 */
[----:B------:R-:W-:-:S04]  /*26b0*/  LOP3.LUT R5, R60, 0xfffffffc, RZ, 0xc0, !PT ;  /* 0xfffffffc3c057812 */ /* 0x000fc800078ec0ff */
[----:B------:R-:W-:-:S05]  /*26c0*/  IADD3 R4, P1, PT, R5, R24, RZ ;  /* 0x0000001805047210 */ /* 0x000fca0007f3e0ff */
[----:B------:R-:W-:-:S05]  /*26d0*/  IMAD.X R5, RZ, RZ, R25, P1 ;  /* 0x000000ffff057224 */ /* 0x000fca00008e0619 */
        /* <DEDUP_REMOVED lines=16> */
[----:B------:R-:W-:-:S05]  /*27e0*/  IMAD.X R25, RZ, RZ, R25, P2 ;  /* 0x000000ffff197224 */ /* 0x000fca00010e0619 */
        /* <DEDUP_REMOVED lines=14> */
.L_x_8319:
[----:B------:R-:W-:Y:S05]  /*28d0*/  BSYNC.RECONVERGENT B0 ;  /* 0x0000000000007941 */ /* 0x000fea0003800200 */
.L_x_8318:
[----:B------:R-:W-:Y:S04]  /*28e0*/  BSSY.RECONVERGENT B0, `(.L_x_8320) ;  /* 0x000004b000007945 */ /* 0x000fe80003800200 */
[----:B------:R-:W-:Y:S05]  /*28f0*/  @P0 BRA `(.L_x_8321) ;  /* 0x0000000400240947 */ /* 0x000fea0003800000 */
[----:B------:R-:W-:Y:S02]  /*2900*/  IADD3 R24, PT, PT, R6, R19, RZ ;  /* 0x0000001306187210 */ /* 0x000fe40007ffe0ff */
[----:B------:R-:W-:Y:S02]  /*2910*/  LOP3.LUT R7, R7, 0xffff, RZ, 0xc0, !PT ;  /* 0x0000ffff07077812 */ /* 0x000fe400078ec0ff */
[----:B------:R-:W-:Y:S02]  /*2920*/  ISETP.GE.U32.AND P0, PT, R24, R44, PT ;  /* 0x0000002c1800720c */ /* 0x000fe40003f06070 */
[----:B------:R-:W-:Y:S02]  /*2930*/  LOP3.LUT R8, R8, 0xffff, RZ, 0xc0, !PT ;  /* 0x0000ffff08087812 */ /* 0x000fe400078ec0ff */
[----:B------:R-:W-:Y:S02]  /*2940*/  LOP3.LUT R9, R9, 0xffff, RZ, 0xc0, !PT ;  /* 0x0000ffff09097812 */ /* 0x000fe400078ec0ff */
[----:B------:R-:W-:-:S02]  /*2950*/  LOP3.LUT R47, R47, 0xffff, RZ, 0xc0, !PT ;  /* 0x0000ffff2f2f7812 */ /* 0x000fc400078ec0ff */
        /* <DEDUP_REMOVED lines=11> */
[----:B------:R-:W-:Y:S01]  /*2a10*/  LEA.HI.X.SX32 R14, R7, R14, 0x1, P4 ;  /* 0x0000000e070e7211 */ /* 0x000fe200020f0eff */
[----:B------:R-:W-:Y:S06]  /*2a20*/  @P0 BRA `(.L_x_8321) ;  /* 0x0000000000d80947 */ /* 0x000fec0003800000 */
[----:B------:R-:W-:Y:S01]  /*2a30*/  IMAD.IADD R8, R24, 0x1, R19 ;  /* 0x0000000118087824 */ /* 0x000fe200078e0213 */
[----:B------:R-:W-:Y:S02]  /*2a40*/  LOP3.LUT R48, R48, 0xffff, RZ, 0xc0, !PT ;  /* 0x0000ffff30307812 */ /* 0x000fe400078ec0ff */
[----:B------:R-:W-:Y:S02]  /*2a50*/  LOP3.LUT R49, R49, 0xffff, RZ, 0xc0, !PT ;  /* 0x0000ffff31317812 */ /* 0x000fe400078ec0ff */
[----:B------:R-:W-:Y:S02]  /*2a60*/  ISETP.GE.U32.AND P0, PT, R8, R44, PT ;  /* 0x0000002c0800720c */ /* 0x000fe40003f06070 */
[----:B------:R-:W-:Y:S02]  /*2a70*/  LOP3.LUT R50, R50, 0xffff, RZ, 0xc0, !PT ;  /* 0x0000ffff32327812 */ /* 0x000fe400078ec0ff */
[----:B------:R-:W-:Y:S02]  /*2a80*/  LOP3.LUT R52, R52, 0xffff, RZ, 0xc0, !PT ;  /* 0x0000ffff34347812 */ /* 0x000fe400078ec0ff */
        /* <DEDUP_REMOVED lines=40> */
[----:B------:R-:W-:Y:S02]  /*2d10*/  IADD3 R36, P0, PT, R4, R36, RZ ;  /* 0x0000002404247210 */ /* 0x000fe40007f1e0ff */
[----:B------:R-:W-:Y:S02]  /*2d20*/  IADD3 R18, P1, PT, R5, R18, RZ ;  /* 0x0000001205127210 */ /* 0x000fe40007f3e0ff */
[----:B------:R-:W-:Y:S02]  /*2d30*/  IADD3 R16, P2, PT, R6, R16, RZ ;  /* 0x0000001006107210 */ /* 0x000fe40007f5e0ff */
[----:B------:R-:W-:-:S02]  /*2d40*/  IADD3 R15, P3, PT, R7, R15, RZ ;  /* 0x0000000f070f7210 */ /* 0x000fc40007f7e0ff */
[----:B------:R-:W-:Y:S02]  /*2d50*/  LEA.HI.X.SX32 R11, R4, R11, 0x1, P0 ;  /* 0x0000000b040b7211 */ /* 0x000fe400000f0eff */
[----:B------:R-:W-:Y:S02]  /*2d60*/  LEA.HI.X.SX32 R10, R5, R10, 0x1, P1 ;  /* 0x0000000a050a7211 */ /* 0x000fe400008f0eff */
[----:B------:R-:W-:Y:S02]  /*2d70*/  LEA.HI.X.SX32 R3, R6, R3, 0x1, P2 ;  /* 0x0000000306037211 */ /* 0x000fe400010f0eff */
[----:B------:R-:W-:-:S07]  /*2d80*/  LEA.HI.X.SX32 R0, R7, R0, 0x1, P3 ;  /* 0x0000000007007211 */ /* 0x000fce00018f0eff */
.L_x_8321:
[----:B------:R-:W-:Y:S05]  /*2d90*/  BSYNC.RECONVERGENT B0 ;  /* 0x0000000000007941 */ /* 0x000fea0003800200 */
.L_x_8320:
        /* <DEDUP_REMOVED lines=17> */
.L_x_8313:
        /* <DEDUP_REMOVED lines=69> */
.L_x_8326:
[C---:B------:R-:W-:Y:S02]  /*3300*/  IMAD R4, R7.reuse, R47, RZ ;  /* 0x0000002f07047224 */ /* 0x040fe400078e02ff */
[----:B------:R-:W-:-:S03]  /*3310*/  IMAD.IADD R8, R7, 0x1, R46 ;  /* 0x0000000107087824 */ /* 0x000fc600078e022e */
[----:B------:R-:W-:Y:S01]  /*3320*/  LOP3.LUT R5, R4, 0xfffffffc, RZ, 0xc0, !PT ;  /* 0xfffffffc04057812 */ /* 0x000fe200078ec0ff */
[----:B------:R-:W-:-:S03]  /*3330*/  IMAD R6, R8, R47, RZ ;  /* 0x0000002f08067224 */ /* 0x000fc600078e02ff */
[----:B------:R-:W-:-:S04]  /*3340*/  IADD3 R4, P0, PT, R5, R24, RZ ;  /* 0x0000001805047210 */ /* 0x000fc80007f1e0ff */
[----:B------:R-:W-:Y:S02]  /*3350*/  IADD3.X R5, PT, PT, RZ, R25, RZ, P0, !PT ;  /* 0x00000019ff057210 */ /* 0x000fe400007fe4ff */
[----:B------:R-:W-:Y:S02]  /*3360*/  LOP3.LUT R7, R6, 0xfffffffc, RZ, 0xc0, !PT ;  /* 0xfffffffc06077812 */ /* 0x000fe400078ec0ff */
[----:B------:R-:W-:Y:S01]  /*3370*/  IADD3 R48, PT, PT, R8, R46, RZ ;  /* 0x0000002e08307210 */ /* 0x000fe20007ffe0ff */
[----:B------:R0:W2:Y:S01]  /*3380*/  LDG.E R49, desc[UR36][R4.64] ;  /* 0x0000002404317981 */ /* 0x0000a2000c1e1900 */
[----:B------:R-:W-:-:S03]  /*3390*/  IADD3 R6, P0, PT, R7, R24, RZ ;  /* 0x0000001807067210 */ /* 0x000fc60007f1e0ff */
[----:B------:R-:W-:Y:S02]  /*33a0*/  IMAD R8, R48, R47, RZ ;  /* 0x0000002f30087224 */ /* 0x000fe400078e02ff */
[----:B------:R-:W-:-:S03]  /*33b0*/  IMAD.X R7, RZ, RZ, R25, P0 ;  /* 0x000000ffff077224 */ /* 0x000fc600000e0619 */
[----:B------:R-:W-:Y:S01]  /*33c0*/  LOP3.LUT R9, R8, 0xfffffffc, RZ, 0xc0, !PT ;  /* 0xfffffffc08097812 */ /* 0x000fe200078ec0ff */
[----:B------:R-:W-:Y:S01]  /*33d0*/  IMAD.IADD R48, R48, 0x1, R46 ;  /* 0x0000000130307824 */ /* 0x000fe200078e022e */
[----:B------:R1:W3:Y:S02]  /*33e0*/  LDG.E R6, desc[UR36][R6.64] ;  /* 0x0000002406067981 */ /* 0x0002e4000c1e1900 */
[----:B------:R-:W-:Y:S01]  /*33f0*/  IADD3 R8, P0, PT, R9, R24, RZ ;  /* 0x0000001809087210 */ /* 0x000fe20007f1e0ff */
[----:B0-----:R-:W-:-:S04]  /*3400*/  IMAD R4, R48, R47, RZ ;  /* 0x0000002f30047224 */ /* 0x001fc800078e02ff */
[----:B------:R-:W-:Y:S01]  /*3410*/  IMAD.X R9, RZ, RZ, R25, P0 ;  /* 0x000000ffff097224 */ /* 0x000fe200000e0619 */
[----:B------:R-:W-:-:S04]  /*3420*/  LOP3.LUT R5, R4, 0xfffffffc, RZ, 0xc0, !PT ;  /* 0xfffffffc04057812 */ /* 0x000fc800078ec0ff */
        /* <DEDUP_REMOVED lines=11> */
[----:B------:R-:W-:-:S02]  /*34e0*/  PRMT R9, R49, 0x7772, RZ ;  /* 0x0000777231097816 */ /* 0x000fc400000000ff */
[----:B------:R-:W-:Y:S02]  /*34f0*/  IADD3 R32, P1, PT, R50, R32, RZ ;  /* 0x0000002032207210 */ /* 0x000fe40007f3e0ff */
[----:B------:R-:W-:Y:S02]  /*3500*/  IADD3 R33, P2, PT, R52, R33, RZ ;  /* 0x0000002134217210 */ /* 0x000fe40007f5e0ff */
[----:B------:R-:W-:Y:S02]  /*3510*/  PRMT R49, R49, 0x7773, RZ ;  /* 0x0000777331317816 */ /* 0x000fe400000000ff */
[----:B------:R-:W-:Y:S02]  /*3520*/  LEA.HI.X.SX32 R19, R50, R19, 0x1, P1 ;  /* 0x0000001332137211 */ /* 0x000fe400008f0eff */
[----:B------:R-:W-:Y:S02]  /*3530*/  LEA.HI.X.SX32 R20, R52, R20, 0x1, P2 ;  /* 0x0000001434147211 */ /* 0x000fe400010f0eff */
[----:B-----5:R-:W-:-:S02]  /*3540*/  PRMT R4, R9, 0x8880, RZ ;  /* 0x0000888009047816 */ /* 0x020fc400000000ff */
[----:B------:R-:W-:Y:S02]  /*3550*/  PRMT R53, R49, 0x8880, RZ ;  /* 0x0000888031357816 */ /* 0x000fe400000000ff */
[C---:B---3--:R-:W-:Y:S02]  /*3560*/  PRMT R52, R6.reuse, 0x7770, RZ ;  /* 0x0000777006347816 */ /* 0x048fe400000000ff */
[----:B------:R-:W-:Y:S02]  /*3570*/  PRMT R50, R6, 0x7771, RZ ;  /* 0x0000777106327816 */ /* 0x000fe400000000ff */
[----:B------:R-:W-:Y:S02]  /*3580*/  IADD3 R34, P1, PT, R4, R34, RZ ;  /* 0x0000002204227210 */ /* 0x000fe40007f3e0ff */
[----:B------:R-:W-:Y:S02]  /*3590*/  IADD3 R35, P2, PT, R53, R35, RZ ;  /* 0x0000002335237210 */ /* 0x000fe40007f5e0ff */
[----:B------:R-:W-:-:S02]  /*35a0*/  PRMT R54, R52, 0x8880, RZ ;  /* 0x0000888034367816 */ /* 0x000fc400000000ff */
[----:B------:R-:W-:Y:S02]  /*35b0*/  PRMT R55, R50, 0x8880, RZ ;  /* 0x0000888032377816 */ /* 0x000fe400000000ff */
[C---:B------:R-:W-:Y:S02]  /*35c0*/  PRMT R57, R6.reuse, 0x7772, RZ ;  /* 0x0000777206397816 */ /* 0x040fe400000000ff */
[----:B------:R-:W-:Y:S02]  /*35d0*/  PRMT R58, R6, 0x7773, RZ ;  /* 0x00007773063a7816 */ /* 0x000fe400000000ff */
[----:B------:R-:W-:Y:S02]  /*35e0*/  LEA.HI.X.SX32 R21, R4, R21, 0x1, P1 ;  /* 0x0000001504157211 */ /* 0x000fe400008f0eff */
[----:B------:R-:W-:Y:S02]  /*35f0*/  LEA.HI.X.SX32 R14, R53, R14, 0x1, P2 ;  /* 0x0000000e350e7211 */ /* 0x000fe400010f0eff */
[----:B------:R-:W-:-:S02]  /*3600*/  IADD3 R37, P1, PT, R54, R37, RZ ;  /* 0x0000002536257210 */ /* 0x000fc40007f3e0ff */
[----:B------:R-:W-:Y:S02]  /*3610*/  IADD3 R36, P2, PT, R55, R36, RZ ;  /* 0x0000002437247210 */ /* 0x000fe40007f5e0ff */
[----:B------:R-:W-:Y:S02]  /*3620*/  PRMT R4, R57, 0x8880, RZ ;  /* 0x0000888039047816 */ /* 0x000fe400000000ff */
[----:B------:R-:W-:Y:S02]  /*3630*/  PRMT R6, R58, 0x8880, RZ ;  /* 0x000088803a067816 */ /* 0x000fe400000000ff */
[C---:B----4-:R-:W-:Y:S02]  /*3640*/  PRMT R60, R8.reuse, 0x7770, RZ ;  /* 0x00007770083c7816 */ /* 0x050fe400000000ff */
[----:B------:R-:W-:Y:S02]  /*3650*/  PRMT R59, R8, 0x7771, RZ ;  /* 0x00007771083b7816 */ /* 0x000fe400000000ff */
[----:B------:R-:W-:-:S02]  /*3660*/  LEA.HI.X.SX32 R26, R54, R26, 0x1, P1 ;  /* 0x0000001a361a7211 */ /* 0x000fc400008f0eff */
[----:B------:R-:W-:Y:S02]  /*3670*/  LEA.HI.X.SX32 R27, R55, R27, 0x1, P2 ;  /* 0x0000001b371b7211 */ /* 0x000fe400010f0eff */
[----:B------:R-:W-:Y:S02]  /*3680*/  IADD3 R39, P1, PT, R4, R39, RZ ;  /* 0x0000002704277210 */ /* 0x000fe40007f3e0ff */
[----:B------:R-:W-:Y:S02]  /*3690*/  IADD3 R38, P2, PT, R6, R38, RZ ;  /* 0x0000002606267210 */ /* 0x000fe40007f5e0ff */
[----:B------:R-:W-:Y:S02]  /*36a0*/  PRMT R53, R60, 0x8880, RZ ;  /* 0x000088803c357816 */ /* 0x000fe400000000ff */
[----:B------:R-:W-:Y:S02]  /*36b0*/  PRMT R54, R59, 0x8880, RZ ;  /* 0x000088803b367816 */ /* 0x000fe400000000ff */
[----:B------:R-:W-:-:S02]  /*36c0*/  LEA.HI.X.SX32 R28, R4, R28, 0x1, P1 ;  /* 0x0000001c041c7211 */ /* 0x000fc400008f0eff */
[----:B------:R-:W-:Y:S02]  /*36d0*/  LEA.HI.X.SX32 R13, R6, R13, 0x1, P2 ;  /* 0x0000000d060d7211 */ /* 0x000fe400010f0eff */
[C---:B------:R-:W-:Y:S02]  /*36e0*/  IADD3 R40, P1, PT, R53.reuse, R40, RZ ;  /* 0x0000002835287210 */ /* 0x040fe40007f3e0ff */
[C---:B------:R-:W-:Y:S02]  /*36f0*/  IADD3 R41, P2, PT, R54.reuse, R41, RZ ;  /* 0x0000002936297210 */ /* 0x040fe40007f5e0ff */
[----:B------:R-:W-:Y:S02]  /*3700*/  LEA.HI.X.SX32 R29, R53, R29, 0x1, P1 ;  /* 0x0000001d351d7211 */ /* 0x000fe400008f0eff */
[----:B------:R-:W-:Y:S02]  /*3710*/  LEA.HI.X.SX32 R30, R54, R30, 0x1, P2 ;  /* 0x0000001e361e7211 */ /* 0x000fe400010f0eff */
[----:B------:R-:W-:-:S02]  /*3720*/  PRMT R54, R5, 0x7770, RZ ;  /* 0x0000777005367816 */ /* 0x000fc400000000ff */
[C---:B------:R-:W-:Y:S02]  /*3730*/  PRMT R53, R5.reuse, 0x7771, RZ ;  /* 0x0000777105357816 */ /* 0x040fe400000000ff */
[C---:B------:R-:W-:Y:S02]  /*3740*/  PRMT R4, R5.reuse, 0x7772, RZ ;  /* 0x0000777205047816 */ /* 0x040fe400000000ff */
[C---:B------:R-:W-:Y:S02]  /*3750*/  PRMT R55, R8.reuse, 0x7772, RZ ;  /* 0x0000777208377816 */ /* 0x040fe400000000ff */
[----:B------:R-:W-:Y:S02]  /*3760*/  PRMT R56, R8, 0x7773, RZ ;  /* 0x0000777308387816 */ /* 0x000fe400000000ff */
[----:B------:R-:W-:Y:S02]  /*3770*/  PRMT R5, R5, 0x7773, RZ ;  /* 0x0000777305057816 */ /* 0x000fe400000000ff */
        /* <DEDUP_REMOVED lines=20> */
.L_x_8325:
        /* <DEDUP_REMOVED lines=10> */
[----:B------:R-:W-:Y:S02]  /*3960*/  PRMT R55, R4, 0x7610, R55 ;  /* 0x0000761004377816 */ /* 0x000fe40000000037 */
[----:B------:R-:W-:-:S07]  /*3970*/  PRMT R56, R5, 0x7610, R56 ;  /* 0x0000761005387816 */ /* 0x000fce0000000038 */
.L_x_8324:
[----:B------:R-:W-:Y:S05]  /*3980*/  BSYNC.RECONVERGENT B0 ;  /* 0x0000000000007941 */ /* 0x000fea0003800200 */
.L_x_8323:
[----:B------:R-:W-:Y:S01]  /*3990*/  ISETP.GE.U32.AND P0, PT, R7, R44, PT ;  /* 0x0000002c0700720c */ /* 0x000fe20003f06070 */
[----:B------:R-:W-:-:S12]  /*39a0*/  BSSY.RECONVERGENT B0, `(.L_x_8327) ;  /* 0x0000033000007945 */ /* 0x000fd80003800200 */
[----:B------:R-:W-:Y:S05]  /*39b0*/  @P0 BRA `(.L_x_8328) ;  /* 0x0000000000c40947 */ /* 0x000fea0003800000 */
[----:B------:R-:W-:-:S05]  /*39c0*/  IMAD R4, R7, R47, RZ ;  /* 0x0000002f07047224 */ /* 0x000fca00078e02ff */
        /* <DEDUP_REMOVED lines=48> */
.L_x_8328:
[----:B------:R-:W-:Y:S05]  /*3cd0*/  BSYNC.RECONVERGENT B0 ;  /* 0x0000000000007941 */ /* 0x000fea0003800200 */
.L_x_8327:
        /* <DEDUP_REMOVED lines=75> */
.L_x_8330:
[----:B------:R-:W-:Y:S05]  /*4190*/  BSYNC.RECONVERGENT B0 ;  /* 0x0000000000007941 */ /* 0x000fea0003800200 */
.L_x_8329:
        /* <DEDUP_REMOVED lines=10> */
[----:B------:R-:W-:Y:S01]  /*4240*/  IADD3 R34, P3, PT, R15, R34, RZ ;  /* 0x000000220f227210 */ /* 0x000fe20007f7e0ff */
[----:B------:R-:W-:Y:S01]  /*4250*/  IMAD.X R31, R10, 0x1, R27, P1 ;  /* 0x000000010a1f7824 */ /* 0x000fe200008e061b */
[----:B------:R-:W-:Y:S01]  /*4260*/  IADD3.X R13, PT, PT, R12, R13, R14, P5, P4 ;  /* 0x0000000d0c0d7210 */ /* 0x000fe20002fe840e */
[----:B------:R-:W-:Y:S01]  /*4270*/  IMAD.X R33, R3, 0x1, R28, P2 ;  /* 0x0000000103217824 */ /* 0x000fe200010e061c */
[----:B------:R-:W-:-:S02]  /*4280*/  IADD3.X R37, PT, PT, R11, R26, RZ, P0, !PT ;  /* 0x0000001a0b257210 */ /* 0x000fc400007fe4ff */
[----:B------:R-:W-:Y:S01]  /*4290*/  IADD3.X R35, PT, PT, R0, R13, RZ, P3, !PT ;  /* 0x0000000d00237210 */ /* 0x000fe20001ffe4ff */
[----:B------:R-:W-:Y:S06]  /*42a0*/  BRA `(.L_x_8301) ;  /* 0x0000009800647947 */ /* 0x000fec0003800000 */
.L_x_8322:
[----:B------:R-:W0:Y:S01]  /*42b0*/  LDCU UR4, c[0x0][0x39c] ;  /* 0x00007380ff0477ac */ /* 0x000e220008000800 */
[----:B------:R-:W1:Y:S01]  /*42c0*/  LDC R0, c[0x0][0x388] ;  /* 0x0000e200ff007b82 */ /* 0x000e620000000800 */
[----:B------:R-:W-:Y:S07]  /*42d0*/  BSSY.RECONVERGENT B0, `(.L_x_8331) ;  /* 0x00004b1000007945 */ /* 0x000fee0003800200 */
[----:B------:R-:W2:Y:S01]  /*42e0*/  LDC R24, c[0x0][0x38c] ;  /* 0x0000e300ff187b82 */ /* 0x000ea20000000800 */
[----:B0-----:R-:W-:-:S04]  /*42f0*/  IMAD.U32 R46, RZ, RZ, UR4 ;  /* 0x00000004ff2e7e24 */ /* 0x001fc8000f8e00ff */
        /* <DEDUP_REMOVED lines=34> */
[----:B------:R-:W2:Y:S01]  /*4520*/  @!P0 LDG.E R60, desc[UR36][R18.64] ;  /* 0x00000024123c8981 */ /* 0x000ea2000c1e1900 */
        /* <DEDUP_REMOVED lines=33> */
[C---:B--2---:R-:W-:Y:S02]  /*4740*/  @!P0 PRMT R49, R60.reuse, 0x7770, RZ ;  /* 0x000077703c318816 */ /* 0x044fe400000000ff */
[C---:B------:R-:W-:Y:S02]  /*4750*/  @!P0 PRMT R50, R60.reuse, 0x7771, RZ ;  /* 0x000077713c328816 */ /* 0x040fe400000000ff */
[C---:B------:R-:W-:Y:S02]  /*4760*/  @!P0 PRMT R59, R60.reuse, 0x7772, RZ ;  /* 0x000077723c3b8816 */ /* 0x040fe400000000ff */
[----:B------:R-:W-:-:S07]  /*4770*/  @!P0 PRMT R60, R60, 0x7773, RZ ;  /* 0x000077733c3c8816 */ /* 0x000fce00000000ff */
.L_x_8338:
[----:B0-----:R-:W0:Y:S01]  /*4780*/  LDCU UR4, c[0x0][0x39c] ;  /* 0x00007380ff0477ac */ /* 0x001e220008000800 */
        /* <DEDUP_REMOVED lines=16> */
[----:B0-----:R-:W-:Y:S06]  /*4890*/  @!P0 BRA `(.L_x_8333) ;  /* 0x0000004000348947 */ /* 0x001fec0003800000 */
[----:B------:R-:W0:Y:S01]  /*48a0*/  LDCU.128 UR20, c[0x0][0x3d0] ;  /* 0x00007a00ff1477ac */ /* 0x000e220008000c00 */
[----:B------:R-:W-:Y:S02]  /*48b0*/  IMAD.MOV.U32 R36, RZ, RZ, RZ ;  /* 0x000000ffff247224 */ /* 0x000fe400078e00ff */
        /* <DEDUP_REMOVED lines=293> */
.L_x_8334:
[----:B------:R-:W-:-:S04]  /*5b10*/  LOP3.LUT R37, R44, 0xfffffffc, RZ, 0xc0, !PT ;  /* 0xfffffffc2c257812 */ /* 0x000fc800078ec0ff */
[----:B------:R-:W-:-:S04]  /*5b20*/  IADD3 R36, P1, PT, R37, R18, RZ ;  /* 0x0000001225247210 */ /* 0x000fc80007f3e0ff */
[----:B------:R-:W-:-:S05]  /*5b30*/  IADD3.X R37, PT, PT, RZ, R19, RZ, P1, !PT ;  /* 0x00000013ff257210 */ /* 0x000fca0000ffe4ff */
[----:B------:R-:W2:Y:S01]  /*5b40*/  LDG.E R36, desc[UR36][R36.64] ;  /* 0x0000002424247981 */ /* 0x000ea2000c1e1900 */
[----:B------:R-:W-:Y:S02]  /*5b50*/  VIADD R45, R3, UR4 ;  /* 0x00000004032d7c36 */ /* 0x000fe40008000000 */
[----:B------:R-:W-:-:S04]  /*5b60*/  IMAD.MOV.U32 R44, RZ, RZ, RZ ;  /* 0x000000ffff2c7224 */ /* 0x000fc800078e00ff */
[----:B------:R-:W-:-:S05]  /*5b70*/  IMAD.HI.U32 R38, R45, UR22, R44 ;  /* 0x000000162d267c27 */ /* 0x000fca000f8e002c */
[----:B------:R-:W-:-:S04]  /*5b80*/  SHF.R.U32.HI R38, RZ, UR23, R38 ;  /* 0x00000017ff267c19 */ /* 0x000fc80008011626 */
[----:B------:R-:W-:-:S05]  /*5b90*/  IADD3 R39, PT, PT, -R38, RZ, RZ ;  /* 0x000000ff26277210 */ /* 0x000fca0007ffe1ff */
[----:B------:R-:W-:-:S04]  /*5ba0*/  IMAD R46, R39, UR21, R45 ;  /* 0x00000015272e7c24 */ /* 0x000fc8000f8e022d */
[----:B------:R-:W-:Y:S01]  /*5bb0*/  IMAD R46, R46, UR5, RZ ;  /* 0x000000052e2e7c24 */ /* 0x000fe2000f8e02ff */
[C---:B--2---:R-:W-:Y:S02]  /*5bc0*/  PRMT R51, R36.reuse, 0x7770, RZ ;  /* 0x0000777024337816 */ /* 0x044fe400000000ff */
[C---:B------:R-:W-:Y:S02]  /*5bd0*/  PRMT R52, R36.reuse, 0x7771, RZ ;  /* 0x0000777124347816 */ /* 0x040fe400000000ff */
[C---:B------:R-:W-:Y:S02]  /*5be0*/  PRMT R53, R36.reuse, 0x7772, RZ ;  /* 0x0000777224357816 */ /* 0x040fe400000000ff */
        /* <DEDUP_REMOVED lines=231> */
.L_x_8335:
        /* <DEDUP_REMOVED lines=245> */
.L_x_8336:
[----:B------:R-:W-:-:S04]  /*79b0*/  LOP3.LUT R37, R46, 0xfffffffc, RZ, 0xc0, !PT ;  /* 0xfffffffc2e257812 */ /* 0x000fc800078ec0ff */
[----:B------:R-:W-:-:S04]  /*79c0*/  IADD3 R36, P1, PT, R37, R18, RZ ;  /* 0x0000001225247210 */ /* 0x000fc80007f3e0ff */
[----:B------:R-:W-:-:S05]  /*79d0*/  IADD3.X R37, PT, PT, RZ, R19, RZ, P1, !PT ;  /* 0x00000013ff257210 */ /* 0x000fca0000ffe4ff */
[----:B------:R1:W2:Y:S01]  /*79e0*/  LDG.E R36, desc[UR36][R36.64] ;  /* 0x0000002424247981 */ /* 0x0002a2000c1e1900 */
[----:B------:R-:W-:Y:S02]  /*79f0*/  VIADD R45, R45, UR4 ;  /* 0x000000042d2d7c36 */ /* 0x000fe40008000000 */
        /* <DEDUP_REMOVED lines=239> */
.L_x_8337:
        /* <DEDUP_REMOVED lines=8> */
.L_x_8333:
[----:B------:R-:W1:Y:S01]  /*8970*/  LDCU UR5, c[0x0][0x394] ;  /* 0x00007280ff0577ac */ /* 0x000e620008000800 */
[----:B------:R-:W-:Y:S02]  /*8980*/  MOV R46, UR4 ;  /* 0x00000004002e7c02 */ /* 0x000fe40008000f00 */
[----:B------:R-:W-:Y:S02]  /*8990*/  LOP3.LUT R36, R51, 0xffff, RZ, 0xc0, !PT ;  /* 0x0000ffff33247812 */ /* 0x000fe400078ec0ff */
[----:B------:R-:W-:Y:S01]  /*89a0*/  LOP3.LUT R37, R52, 0xffff, RZ, 0xc0, !PT ;  /* 0x0000ffff34257812 */ /* 0x000fe200078ec0ff */
[----:B------:R-:W-:Y:S01]  /*89b0*/  IMAD R3, R46, 0x4, R3 ;  /* 0x000000042e037824 */ /* 0x000fe200078e0203 */
[----:B------:R-:W-:Y:S02]  /*89c0*/  LOP3.LUT R44, R53, 0xffff, RZ, 0xc0, !PT ;  /* 0x0000ffff352c7812 */ /* 0x000fe400078ec0ff */
[----:B------:R-:W-:Y:S02]  /*89d0*/  PRMT R36, R36, 0x8880, RZ ;  /* 0x0000888024247816 */ /* 0x000fe400000000ff */
[----:B------:R-:W-:Y:S01]  /*89e0*/  PRMT R67, R37, 0x8880, RZ ;  /* 0x0000888025437816 */ /* 0x000fe200000000ff */
[----:B------:R-:W-:Y:S01]  /*89f0*/  IMAD R37, R46, 0x3, R3 ;  /* 0x000000032e257824 */ /* 0x000fe200078e0203 */
[----:B------:R-:W-:-:S02]  /*8a00*/  PRMT R66, R44, 0x8880, RZ ;  /* 0x000088802c427816 */ /* 0x000fc400000000ff */
[----:B------:R-:W-:Y:S02]  /*8a10*/  IADD3 R21, P2, PT, R36, R21, RZ ;  /* 0x0000001524157210 */ /* 0x000fe40007f5e0ff */
[----:B------:R-:W-:Y:S01]  /*8a20*/  IADD3 R20, P3, PT, R67, R20, RZ ;  /* 0x0000001443147210 */ /* 0x000fe20007f7e0ff */
[----:B-1----:R-:W-:Y:S01]  /*8a30*/  IMAD.U32 R44, RZ, RZ, UR5 ;  /* 0x00000005ff2c7e24 */ /* 0x002fe2000f8e00ff */
[----:B------:R-:W-:Y:S02]  /*8a40*/  IADD3 R16, P4, PT, R66, R16, RZ ;  /* 0x0000001042107210 */ /* 0x000fe40007f9e0ff */
[----:B------:R-:W-:Y:S02]  /*8a50*/  LEA.HI.X.SX32 R43, R36, R43, 0x1, P2 ;  /* 0x0000002b242b7211 */ /* 0x000fe400010f0eff */
[----:B------:R-:W-:Y:S02]  /*8a60*/  ISETP.GE.U32.AND P1, PT, R37, R44, PT ;  /* 0x0000002c2500720c */ /* 0x000fe40003f26070 */
[----:B------:R-:W-:-:S02]  /*8a70*/  LEA.HI.X.SX32 R42, R67, R42, 0x1, P3 ;  /* 0x0000002a432a7211 */ /* 0x000fc400018f0eff */
[----:B------:R-:W-:Y:S02]  /*8a80*/  LEA.HI.X.SX32 R41, R66, R41, 0x1, P4 ;  /* 0x0000002942297211 */ /* 0x000fe400020f0eff */
[----:B------:R-:W-:Y:S02]  /*8a90*/  LOP3.LUT R66, R54, 0xffff, RZ, 0xc0, !PT ;  /* 0x0000ffff36427812 */ /* 0x000fe400078ec0ff */
[----:B------:R-:W-:Y:S02]  /*8aa0*/  LOP3.LUT R67, R55, 0xffff, RZ, 0xc0, !PT ;  /* 0x0000ffff37437812 */ /* 0x000fe400078ec0ff */
        /* <DEDUP_REMOVED lines=14> */
[----:B------:R-:W-:-:S02]  /*8b90*/  LOP3.LUT R66, R58, 0xffff, RZ, 0xc0, !PT ;  /* 0x0000ffff3a427812 */ /* 0x000fc400078ec0ff */
[----:B------:R-:W-:Y:S02]  /*8ba0*/  LOP3.LUT R67, R45, 0xffff, RZ, 0xc0, !PT ;  /* 0x0000ffff2d437812 */ /* 0x000fe400078ec0ff */
[----:B------:R-:W-:Y:S02]  /*8bb0*/  LOP3.LUT R36, R63, 0xffff, RZ, 0xc0, !PT ;  /* 0x0000ffff3f247812 */ /* 0x000fe400078ec0ff */
[----:B------:R-:W-:Y:S02]  /*8bc0*/  LOP3.LUT R37, R64, 0xffff, RZ, 0xc0, !PT ;  /* 0x0000ffff40257812 */ /* 0x000fe400078ec0ff */
        /* <DEDUP_REMOVED lines=33> */
.L_x_8332:
[----:B0-----:R-:W-:Y:S05]  /*8de0*/  BSYNC.RECONVERGENT B0 ;  /* 0x0000000000007941 */ /* 0x001fea0003800200 */
.L_x_8331:
[----:B------:R-:W-:Y:S01]  /*8df0*/  ISETP.GE.U32.AND P0, PT, R3, R44, PT ;  /* 0x0000002c0300720c */ /* 0x000fe20003f06070 */
[----:B------:R-:W-:Y:S01]  /*8e00*/  BSSY.RECONVERGENT B0, `(.L_x_8339) ;  /* 0x0000486000007945 */ /* 0x000fe20003800200 */
[----:B------:R-:W-:Y:S02]  /*8e10*/  PRMT R60, R39, 0x7610, R60 ;  /* 0x00007610273c7816 */ /* 0x000fe4000000003c */
[----:B------:R-:W-:-:S09]  /*8e20*/  PRMT R59, R38, 0x7610, R59 ;  /* 0x00007610263b7816 */ /* 0x000fd2000000003b */
        /* <DEDUP_REMOVED lines=282> */
.L_x_8342:
[----:B------:R-:W-:Y:S01]  /*9fd0*/  SHF.R.U32.HI R38, RZ, 0x2, R38 ;  /* 0x00000002ff267819 */ /* 0x000fe20000011626 */
[----:B------:R-:W-:-:S07]  /*9fe0*/  IMAD.MOV.U32 R39, RZ, RZ, RZ ;  /* 0x000000ffff277224 */ /* 0x000fce00078e00ff */
.L_x_8341:
        /* <DEDUP_REMOVED lines=288> */
.L_x_8344:
[----:B------:R-:W-:Y:S01]  /*b1f0*/  SHF.R.U32.HI R38, RZ, 0x2, R55 ;  /* 0x00000002ff267819 */ /* 0x000fe20000011637 */
[----:B------:R-:W-:-:S07]  /*b200*/  IMAD.MOV.U32 R39, RZ, RZ, RZ ;  /* 0x000000ffff277224 */ /* 0x000fce00078e00ff */
.L_x_8343:
        /* <DEDUP_REMOVED lines=285> */
.L_x_8346:
[----:B------:R-:W-:Y:S01]  /*c3e0*/  SHF.R.U32.HI R38, RZ, 0x2, R45 ;  /* 0x00000002ff267819 */ /* 0x000fe2000001162d */
[----:B------:R-:W-:-:S07]  /*c3f0*/  IMAD.MOV.U32 R39, RZ, RZ, RZ ;  /* 0x000000ffff277224 */ /* 0x000fce00078e00ff */
.L_x_8345:
[----:B------:R-:W-:-:S04]  /*c400*/  LEA R18, P1, R38, R48, 0x2 ;  /* 0x0000003026127211 */ /* 0x000fc800078210ff */
[----:B------:R-:W-:-:S05]  /*c410*/  LEA.HI.X R19, R38, R47, R39, 0x2, P1 ;  /* 0x0000002f26137211 */ /* 0x000fca00008f1427 */
        /* <DEDUP_REMOVED lines=279> */
[----:B------:R-:W-:-:S05]  /*d590*/  SHF.R.U32.HI R18, RZ, UR5, R18 ;  /* 0x00000005ff127c19 */ /* 0x000fca0008011612 */
[----:B------:R-:W-:-:S04]  /*d5a0*/  IMAD.MOV R19, RZ, RZ, -R18 ;  /* 0x000000ffff137224 */ /* 0x000fc800078e0a12 */
[----:B-1----:R-:W-:-:S04]  /*d5b0*/  IMAD R37, R19, UR6, R37 ;  /* 0x0000000613257c24 */ /* 0x002fc8000f8e0225 */
[----:B--2---:R-:W-:-:S07]  /*d5c0*/  IMAD R38, R37, UR7, R38 ;  /* 0x0000000725267c24 */ /* 0x004fce000f8e0226 */
.L_x_8348:
[----:B------:R-:W-:Y:S02]  /*d5d0*/  SHF.R.U32.HI R38, RZ, 0x2, R38 ;  /* 0x00000002ff267819 */ /* 0x000fe40000011626 */
[----:B------:R-:W-:-:S07]  /*d5e0*/  MOV R39, RZ ;  /* 0x000000ff00277202 */ /* 0x000fce0000000f00 */
.L_x_8347:
[----:B------:R-:W-:-:S04]  /*d5f0*/  LEA R48, P0, R38, R48, 0x2 ;  /* 0x0000003026307211 */ /* 0x000fc800078010ff */
[----:B------:R-:W-:-:S05]  /*d600*/  LEA.HI.X R49, R38, R47, R39, 0x2, P0 ;  /* 0x0000002f26317211 */ /* 0x000fca00000f1427 */
[----:B------:R-:W2:Y:S02]  /*d610*/  LDG.E R48, desc[UR36][R48.64] ;  /* 0x0000002430307981 */ /* 0x000ea4000c1e1900 */
[C---:B--2---:R-:W-:Y:S02]  /*d620*/  PRMT R62, R48.reuse, 0x7770, RZ ;  /* 0x00007770303e7816 */ /* 0x044fe400000000ff */
[C---:B------:R-:W-:Y:S02]  /*d630*/  PRMT R61, R48.reuse, 0x7771, RZ ;  /* 0x00007771303d7816 */ /* 0x040fe400000000ff */
[C---:B------:R-:W-:Y:S02]  /*d640*/  PRMT R60, R48.reuse, 0x7772, RZ ;  /* 0x00007772303c7816 */ /* 0x040fe400000000ff */
[----:B------:R-:W-:-:S07]  /*d650*/  PRMT R59, R48, 0x7773, RZ ;  /* 0x00007773303b7816 */ /* 0x000fce00000000ff */
.L_x_8340:
[----:B------:R-:W-:Y:S05]  /*d660*/  BSYNC.RECONVERGENT B0 ;  /* 0x0000000000007941 */ /* 0x000fea0003800200 */
.L_x_8339:
[----:B------:R-:W-:Y:S01]  /*d670*/  ISETP.GE.U32.AND P0, PT, R3, R44, PT ;  /* 0x0000002c0300720c */ /* 0x000fe20003f06070 */
[----:B------:R-:W-:-:S12]  /*d680*/  BSSY.RECONVERGENT B0, `(.L_x_8349) ;  /* 0x000004b000007945 */ /* 0x000fd80003800200 */
[----:B------:R-:W-:Y:S05]  /*d690*/  @P0 BRA `(.L_x_8350) ;  /* 0x0000000400240947 */ /* 0x000fea0003800000 */
        /* <DEDUP_REMOVED lines=73> */
.L_x_8350:
[----:B------:R-:W-:Y:S05]  /*db30*/  BSYNC.RECONVERGENT B0 ;  /* 0x0000000000007941 */ /* 0x000fea0003800200 */
.L_x_8349:
        /* <DEDUP_REMOVED lines=15> */
[----:B------:R-:W-:-:S09]  /*dc30*/  IADD3.X R33, PT, PT, R8, R25, RZ, P2, !PT ;  /* 0x0000001908217210 */ /* 0x000fd200017fe4ff */
.L_x_8301:
[----:B------:R-:W-:Y:S05]  /*dc40*/  BSYNC.RECONVERGENT B6 ;  /* 0x0000000000067941 */ /* 0x000fea0003800200 */
.L_x_8300:
[----:B------:R-:W0:Y:S02]  /*dc50*/  LDCU UR4, c[0x0][0x3ac] ;  /* 0x00007580ff0477ac */ /* 0x000e240008000800 */
[----:B0-----:R-:W-:-:S09]  /*dc60*/  UISETP.NE.AND UP0, UPT, UR4, URZ, UPT ;  /* 0x000000ff0400728c */ /* 0x001fd2000bf05270 */
[----:B------:R-:W-:Y:S05]  /*dc70*/  BRA.U !UP0, `(.L_x_8351) ;  /* 0x0000000108ac7547 */ /* 0x000fea000b800000 */
[----:B------:R-:W0:Y:S01]  /*dc80*/  S2R R4, SR_CgaCtaId ;  /* 0x0000000000047919 */ /* 0x000e220000008800 */
[----:B------:R-:W1:Y:S01]  /*dc90*/  LDC R12, c[0x0][0x360] ;  /* 0x0000d800ff0c7b82 */ /* 0x000e620000000800 */
[----:B------:R-:W-:Y:S01]  /*dca0*/  MOV R0, 0x400 ;  /* 0x0000040000007802 */ /* 0x000fe20000000f00 */
[----:B------:R-:W-:Y:S02]  /*dcb0*/  IMAD.MOV.U32 R28, RZ, RZ, R36 ;  /* 0x000000ffff1c7224 */ /* 0x000fe400078e0024 */
[----:B------:R-:W-:Y:S02]  /*dcc0*/  IMAD.MOV.U32 R29, RZ, RZ, R37 ;  /* 0x000000ffff1d7224 */ /* 0x000fe400078e0025 */
[----:B------:R-:W-:Y:S02]  /*dcd0*/  VIADD R3, R0, 0x10 ;  /* 0x0000001000037836 */ /* 0x000fe40000000000 */
[----:B------:R-:W2:Y:S01]  /*dce0*/  LDC R14, c[0x0][0x364] ;  /* 0x0000d900ff0e7b82 */ /* 0x000ea20000000800 */
[----:B-1----:R-:W-:-:S02]  /*dcf0*/  IMAD R0, R2, R12, R17 ;  /* 0x0000000c02007224 */ /* 0x002fc400078e0211 */
[----:B0-----:R-:W-:Y:S02]  /*dd00*/  LEA R3, R4, R3, 0x18 ;  /* 0x0000000304037211 */ /* 0x001fe400078ec0ff */
[----:B--2---:R-:W-:Y:S02]  /*dd10*/  ISETP.GE.U32.AND P0, PT, R14, 0x2, PT ;  /* 0x000000020e00780c */ /* 0x004fe40003f06070 */
[----:B------:R-:W-:-:S05]  /*dd20*/  LEA R13, R0, R3, 0x5 ;  /* 0x00000003000d7211 */ /* 0x000fca00078e28ff */
[----:B------:R0:W-:Y:S04]  /*dd30*/  STS.128 [R13], R28 ;  /* 0x0000001c0d007388 */ /* 0x0001e80000000c00 */
[----:B------:R0:W-:Y:S02]  /*dd40*/  STS.128 [R13+0x10], R32 ;  /* 0x000010200d007388 */ /* 0x0001e40000000c00 */
[----:B------:R-:W-:Y:S05]  /*dd50*/  @!P0 BRA `(.L_x_8351) ;  /* 0x0000000000748947 */ /* 0x000fea0003800000 */
[----:B------:R-:W-:-:S07]  /*dd60*/  MOV R0, R14 ;  /* 0x0000000e00007202 */ /* 0x000fce0000000f00 */
.L_x_8354:
        /* <DEDUP_REMOVED lines=9> */
[----:B------:R-:W-:-:S04]  /*de00*/  IMAD R0, R5, R12, R17 ;  /* 0x0000000c05007224 */ /* 0x000fc800078e0211 */
[----:B------:R-:W-:-:S05]  /*de10*/  IMAD R0, R0, 0x20, R3 ;  /* 0x0000002000007824 */ /* 0x000fca00078e0203 */
[----:B------:R-:W1:Y:S04]  /*de20*/  LDS.128 R4, [R0] ;  /* 0x0000000000047984 */ /* 0x000e680000000c00 */
[----:B------:R-:W2:Y:S01]  /*de30*/  LDS.128 R8, [R0+0x10] ;  /* 0x0000100000087984 */ /* 0x000ea20000000c00 */
[----:B-1----:R-:W-:Y:S02]  /*de40*/  IADD3 R36, P0, PT, R4, R36, RZ ;  /* 0x0000002404247210 */ /* 0x002fe40007f1e0ff */
[----:B0-----:R-:W-:Y:S02]  /*de50*/  IADD3 R30, P2, PT, R6, R30, RZ ;  /* 0x0000001e061e7210 */ /* 0x001fe40007f5e0ff */
[----:B--2---:R-:W-:Y:S01]  /*de60*/  IADD3 R32, P3, PT, R8, R32, RZ ;  /* 0x0000002008207210 */ /* 0x004fe20007f7e0ff */
[----:B------:R-:W-:Y:S01]  /*de70*/  IMAD.MOV.U32 R28, RZ, RZ, R36 ;  /* 0x000000ffff1c7224 */ /* 0x000fe200078e0024 */
[----:B------:R-:W-:Y:S01]  /*de80*/  IADD3.X R37, PT, PT, R5, R37, RZ, P0, !PT ;  /* 0x0000002505257210 */ /* 0x000fe200007fe4ff */
[----:B------:R-:W-:Y:S01]  /*de90*/  IMAD.X R31, R7, 0x1, R31, P2 ;  /* 0x00000001071f7824 */ /* 0x000fe200010e061f */
[----:B------:R-:W-:Y:S01]  /*dea0*/  IADD3 R34, P4, PT, R10, R34, RZ ;  /* 0x000000220a227210 */ /* 0x000fe20007f9e0ff */
[----:B------:R-:W-:-:S02]  /*deb0*/  IMAD.X R33, R9, 0x1, R33, P3 ;  /* 0x0000000109217824 */ /* 0x000fc400018e0621 */
[----:B------:R-:W-:Y:S01]  /*dec0*/  IMAD.MOV.U32 R29, RZ, RZ, R37 ;  /* 0x000000ffff1d7224 */ /* 0x000fe200078e0025 */
[----:B------:R-:W-:-:S04]  /*ded0*/  IADD3.X R35, PT, PT, R11, R35, RZ, P4, !PT ;  /* 0x000000230b237210 */ /* 0x000fc800027fe4ff */
[----:B------:R1:W-:Y:S04]  /*dee0*/  STS.128 [R13], R28 ;  /* 0x0000001c0d007388 */ /* 0x0003e80000000c00 */
[----:B------:R1:W-:Y:S02]  /*def0*/  STS.128 [R13+0x10], R32 ;  /* 0x000010200d007388 */ /* 0x0003e40000000c00 */
.L_x_8353:
[----:B------:R-:W-:Y:S05]  /*df00*/  BSYNC.RECONVERGENT B0 ;  /* 0x0000000000007941 */ /* 0x000fea0003800200 */
.L_x_8352:
[----:B------:R-:W-:Y:S01]  /*df10*/  MOV R0, R15 ;  /* 0x0000000f00007202 */ /* 0x000fe20000000f00 */
[----:B------:R-:W-:Y:S06]  /*df20*/  @P1 BRA `(.L_x_8354) ;  /* 0xfffffffc00901947 */ /* 0x000fec000383ffff */
.L_x_8351:
        /* <DEDUP_REMOVED lines=11> */
[----:B01----:R-:W-:Y:S01]  /*dfe0*/  IMAD.MOV.U32 R28, RZ, RZ, R36 ;  /* 0x000000ffff1c7224 */ /* 0x003fe200078e0024 */
[----:B------:R-:W-:Y:S02]  /*dff0*/  MOV R29, R37 ;  /* 0x00000025001d7202 */ /* 0x000fe40000000f00 */
[----:B------:R-:W-:Y:S01]  /*e000*/  ISETP.GE.U32.AND P0, PT, R14, 0x40, PT ;  /* 0x000000400e00780c */ /* 0x000fe20003f06070 */
[----:B--2---:R-:W-:-:S06]  /*e010*/  ULEA UR4, UR5, UR4, 0x18 ;  /* 0x0000000405047291 */ /* 0x004fcc000f8ec0ff */
[----:B------:R-:W-:Y:S01]  /*e020*/  LEA R3, R0, UR4, 0x5 ;  /* 0x0000000400037c11 */ /* 0x000fe2000f8e28ff */
[----:B------:R-:W-:-:S04]  /*e030*/  IMAD.MOV.U32 R0, RZ, RZ, 0x20 ;  /* 0x00000020ff007424 */ /* 0x000fc800078e00ff */
[----:B------:R2:W-:Y:S04]  /*e040*/  STS.128 [R3], R28 ;  /* 0x0000001c03007388 */ /* 0x0005e80000000c00 */
[----:B------:R2:W-:Y:S01]  /*e050*/  STS.128 [R3+0x10], R32 ;  /* 0x0000102003007388 */ /* 0x0005e20000000c00 */
[----:B------:R-:W-:Y:S05]  /*e060*/  @!P0 BRA `(.L_x_8356) ;  /* 0x0000000000708947 */ /* 0x000fea0003800000 */
[----:B------:R-:W-:-:S07]  /*e070*/  IMAD.MOV.U32 R4, RZ, RZ, R14 ;  /* 0x000000ffff047224 */ /* 0x000fce00078e000e */
.L_x_8359:
        /* <DEDUP_REMOVED lines=9> */
[----:B------:R-:W-:-:S05]  /*e110*/  IMAD R12, R16, 0x20, R3 ;  /* 0x00000020100c7824 */ /* 0x000fca00078e0203 */
[----:B------:R-:W0:Y:S04]  /*e120*/  LDS.128 R4, [R12] ;  /* 0x000000000c047984 */ /* 0x000e280000000c00 */
[----:B------:R-:W1:Y:S01]  /*e130*/  LDS.128 R8, [R12+0x10] ;  /* 0x000010000c087984 */ /* 0x000e620000000c00 */
[----:B0-----:R-:W-:Y:S02]  /*e140*/  IADD3 R36, P0, PT, R4, R36, RZ ;  /* 0x0000002404247210 */ /* 0x001fe40007f1e0ff */
[----:B--2---:R-:W-:Y:S02]  /*e150*/  IADD3 R30, P2, PT, R6, R30, RZ ;  /* 0x0000001e061e7210 */ /* 0x004fe40007f5e0ff */
[----:B-1----:R-:W-:Y:S01]  /*e160*/  IADD3 R32, P3, PT, R8, R32, RZ ;  /* 0x0000002008207210 */ /* 0x002fe20007f7e0ff */
[----:B------:R-:W-:Y:S01]  /*e170*/  IMAD.X R37, R5, 0x1, R37, P0 ;  /* 0x0000000105257824 */ /* 0x000fe200000e0625 */
[----:B------:R-:W-:-:S02]  /*e180*/  IADD3 R34, P4, PT, R10, R34, RZ ;  /* 0x000000220a227210 */ /* 0x000fc40007f9e0ff */
[----:B------:R-:W-:Y:S01]  /*e190*/  IADD3.X R31, PT, PT, R7, R31, RZ, P2, !PT ;  /* 0x0000001f071f7210 */ /* 0x000fe200017fe4ff */
[----:B------:R-:W-:Y:S01]  /*e1a0*/  IMAD.X R33, R9, 0x1, R33, P3 ;  /* 0x0000000109217824 */ /* 0x000fe200018e0621 */
[----:B------:R-:W-:Y:S01]  /*e1b0*/  MOV R28, R36 ;  /* 0x00000024001c7202 */ /* 0x000fe20000000f00 */
[----:B------:R-:W-:Y:S02]  /*e1c0*/  IMAD.X R35, R11, 0x1, R35, P4 ;  /* 0x000000010b237824 */ /* 0x000fe400020e0623 */
[----:B------:R-:W-:-:S03]  /*e1d0*/  IMAD.MOV.U32 R29, RZ, RZ, R37 ;  /* 0x000000ffff1d7224 */ /* 0x000fc600078e0025 */
[----:B------:R0:W-:Y:S04]  /*e1e0*/  STS.128 [R3+0x10], R32 ;  /* 0x0000102003007388 */ /* 0x0001e80000000c00 */
[----:B------:R0:W-:Y:S02]  /*e1f0*/  STS.128 [R3], R28 ;  /* 0x0000001c03007388 */ /* 0x0001e40000000c00 */
.L_x_8358:
[----:B------:R-:W-:Y:S05]  /*e200*/  BSYNC.RECONVERGENT B0 ;  /* 0x0000000000007941 */ /* 0x000fea0003800200 */
.L_x_8357:
[----:B------:R-:W-:Y:S01]  /*e210*/  IMAD.MOV.U32 R4, RZ, RZ, R16 ;  /* 0x000000ffff047224 */ /* 0x000fe200078e0010 */
[----:B------:R-:W-:Y:S06]  /*e220*/  @P1 BRA `(.L_x_8359) ;  /* 0xfffffffc00941947 */ /* 0x000fec000383ffff */
.L_x_8356:
[----:B------:R-:W-:Y:S01]  /*e230*/  ISETP.GE.U32.AND P0, PT, R0, 0x2, PT ;  /* 0x000000020000780c */ /* 0x000fe20003f06070 */
[----:B------:R-:W-:Y:S05]  /*e240*/  WARPSYNC.ALL ;  /* 0x0000000000007948 */ /* 0x000fea0003800000 */
[----:B------:R-:W-:Y:S07]  /*e250*/  BAR.SYNC.DEFER_BLOCKING 0x0 ;  /* 0x0000000000007b1d */ /* 0x000fee0000010000 */
[----:B------:R-:W-:Y:S05]  /*e260*/  @!P0 BRA `(.L_x_8355) ;  /* 0x0000000000508947 */ /* 0x000fea0003800000 */
[----:B0-2---:R-:W-:-:S07]  /*e270*/  HFMA2 R3, -RZ, RZ, 0, 5.9604644775390625e-08 ;  /* 0x00000001ff037431 */ /* 0x005fce00000001ff */
.L_x_8360:
[----:B------:R-:W0:Y:S04]  /*e280*/  SHFL.DOWN PT, R5, R36, R3, 0x1f ;  /* 0x08001f0324057589 */ /* 0x000e2800000e0000 */
        /* <DEDUP_REMOVED lines=11> */
[----:B0-----:R-:W-:Y:S02]  /*e340*/  IMAD.SHL.U32 R3, R3, 0x2, RZ ;  /* 0x0000000203037824 */ /* 0x001fe400078e00ff */
[----:B----4-:R-:W-:-:S03]  /*e350*/  IMAD.X R37, R4, 0x1, R37, P1 ;  /* 0x0000000104257824 */ /* 0x010fc600008e0625 */
[----:B------:R-:W-:Y:S02]  /*e360*/  ISETP.GE.AND P0, PT, R3, R0, PT ;  /* 0x000000000300720c */ /* 0x000fe40003f06270 */
[----:B-----5:R-:W-:Y:S01]  /*e370*/  IADD3.X R31, PT, PT, R6, R31, RZ, P2, !PT ;  /* 0x0000001f061f7210 */ /* 0x020fe200017fe4ff */
[----:B------:R-:W-:Y:S02]  /*e380*/  IMAD.X R33, R8, 0x1, R33, P3 ;  /* 0x0000000108217824 */ /* 0x000fe400018e0621 */
[----:B------:R-:W-:-:S08]  /*e390*/  IMAD.X R35, R10, 0x1, R35, P4 ;  /* 0x000000010a237824 */ /* 0x000fd000020e0623 */
[----:B------:R-:W-:Y:S05]  /*e3a0*/  @!P0 BRA `(.L_x_8360) ;  /* 0xfffffffc00b48947 */ /* 0x000fea000383ffff */
.L_x_8355:
[----:B------:R-:W3:Y:S01]  /*e3b0*/  LDC R0, c[0x0][0x564] ;  /* 0x00015900ff007b82 */ /* 0x000ee20000000800 */
[----:B------:R-:W-:Y:S01]  /*e3c0*/  IMAD.MOV.U32 R24, RZ, RZ, RZ ;  /* 0x000000ffff187224 */ /* 0x000fe200078e00ff */
[C---:B---3--:R-:W-:Y:S02]  /*e3d0*/  ISETP.NE.AND P1, PT, R0.reuse, RZ, PT ;  /* 0x000000ff0000720c */ /* 0x048fe40003f25270 */
[----:B------:R-:W-:-:S04]  /*e3e0*/  IADD3 R8, PT, PT, R0, -0x1, RZ ;  /* 0xffffffff00087810 */ /* 0x000fc80007ffe0ff */
[----:B------:R-:W-:-:S05]  /*e3f0*/  VIMNMX.U32 R0, PT, PT, R8, 0x18, PT ;  /* 0x0000001808007848 */ /* 0x000fca0003fe0000 */
[----:B------:R-:W-:Y:S02]  /*e400*/  VIADD R0, R0, 0x1 ;  /* 0x0000000100007836 */ /* 0x000fe40000000000 */
[----:B------:R-:W-:Y:S05]  /*e410*/  @!P1 BRA `(.L_x_8361) ;  /* 0x0000001000489947 */ /* 0x000fea0003800000 */
[----:B------:R-:W3:Y:S01]  /*e420*/  LDCU.64 UR6, c[0x0][0x568] ;  /* 0x0000ad00ff0677ac */ /* 0x000ee20008000a00 */
[----:B------:R-:W-:Y:S01]  /*e430*/  MOV R4, RZ ;  /* 0x000000ff00047202 */ /* 0x000fe20000000f00 */
[----:B------:R-:W-:Y:S01]  /*e440*/  IMAD.MOV.U32 R5, RZ, RZ, R23 ;  /* 0x000000ffff057224 */ /* 0x000fe200078e0017 */
[----:B------:R-:W-:Y:S01]  /*e450*/  ISETP.NE.AND P0, PT, R8, RZ, PT ;  /* 0x000000ff0800720c */ /* 0x000fe20003f05270 */
[----:B------:R-:W4:Y:S01]  /*e460*/  LDCU UR5, c[0x0][0x570] ;  /* 0x0000ae00ff0577ac */ /* 0x000f220008000800 */
[----:B------:R-:W5:Y:S01]  /*e470*/  LDCU UR4, c[0x0][0x694] ;  /* 0x0000d280ff0477ac */ /* 0x000f620008000800 */
[----:B---3--:R-:W-:-:S05]  /*e480*/  IMAD.HI.U32 R4, R23, UR7, R4 ;  /* 0x0000000717047c27 */ /* 0x008fca000f8e0004 */
[----:B----4-:R-:W-:-:S05]  /*e490*/  SHF.R.U32.HI R5, RZ, UR5, R4 ;  /* 0x00000005ff057c19 */ /* 0x010fca0008011604 */
[----:B0-2---:R-:W-:-:S04]  /*e4a0*/  IMAD.MOV R3, RZ, RZ, -R5 ;  /* 0x000000ffff037224 */ /* 0x005fc800078e0a05 */
[----:B------:R-:W-:-:S04]  /*e4b0*/  IMAD R3, R3, UR6, R23 ;  /* 0x0000000603037c24 */ /* 0x000fc8000f8e0217 */
[----:B-----5:R-:W-:Y:S01]  /*e4c0*/  IMAD R24, R3, UR4, RZ ;  /* 0x0000000403187c24 */ /* 0x020fe2000f8e02ff */
[----:B------:R-:W-:Y:S06]  /*e4d0*/  @!P0 BRA `(.L_x_8361) ;  /* 0x0000001000188947 */ /* 0x000fec0003800000 */
[----:B------:R-:W0:Y:S01]  /*e4e0*/  LDCU.64 UR6, c[0x0][0x578] ;  /* 0x0000af00ff0677ac */ /* 0x000e220008000a00 */
[----:B------:R-:W-:Y:S01]  /*e4f0*/  HFMA2 R4, -RZ, RZ, 0, 0 ;  /* 0x00000000ff047431 */ /* 0x000fe200000001ff */
[----:B------:R-:W-:Y:S01]  /*e500*/  ISETP.NE.AND P0, PT, R0, 0x2, PT ;  /* 0x000000020000780c */ /* 0x000fe20003f05270 */
[----:B------:R-:W2:Y:S01]  /*e510*/  LDCU UR5, c[0x0][0x574] ;  /* 0x0000ae80ff0577ac */ /* 0x000ea20008000800 */
[----:B------:R-:W3:Y:S02]  /*e520*/  LDCU UR4, c[0x0][0x69c] ;  /* 0x0000d380ff0477ac */ /* 0x000ee40008000800 */
[----:B0-----:R-:W-:-:S05]  /*e530*/  IMAD.HI.U32 R6, R5, UR6, R4 ;  /* 0x0000000605067c27 */ /* 0x001fca000f8e0004 */
[----:B------:R-:W-:-:S05]  /*e540*/  SHF.R.U32.HI R7, RZ, UR7, R6 ;  /* 0x00000007ff077c19 */ /* 0x000fca0008011606 */
[----:B------:R-:W-:-:S04]  /*e550*/  IMAD.MOV R3, RZ, RZ, -R7 ;  /* 0x000000ffff037224 */ /* 0x000fc800078e0a07 */
[----:B--2---:R-:W-:-:S04]  /*e560*/  IMAD R3, R3, UR5, R5 ;  /* 0x0000000503037c24 */ /* 0x004fc8000f8e0205 */
[----:B---3--:R-:W-:Y:S01]  /*e570*/  IMAD R24, R3, UR4, R24 ;  /* 0x0000000403187c24 */ /* 0x008fe2000f8e0218 */
[----:B------:R-:W-:Y:S06]  /*e580*/  @!P0 BRA `(.L_x_8361) ;  /* 0x0000000c00ec8947 */ /* 0x000fec0003800000 */
[----:B------:R-:W0:Y:S01]  /*e590*/  LDCU.64 UR6, c[0x0][0x580] ;  /* 0x0000b000ff0677ac */ /* 0x000e220008000a00 */
[----:B------:R-:W-:Y:S01]  /*e5a0*/  IMAD.MOV.U32 R6, RZ, RZ, RZ ;  /* 0x000000ffff067224 */ /* 0x000fe200078e00ff */
[----:B------:R-:W-:Y:S01]  /*e5b0*/  ISETP.NE.AND P0, PT, R0, 0x3, PT ;  /* 0x000000030000780c */ /* 0x000fe20003f05270 */
[----:B------:R-:W2:Y:S01]  /*e5c0*/  LDCU UR5, c[0x0][0x588] ;  /* 0x0000b100ff0577ac */ /* 0x000ea20008000800 */
[----:B------:R-:W3:Y:S01]  /*e5d0*/  LDCU UR4, c[0x0][0x6a4] ;  /* 0x0000d480ff0477ac */ /* 0x000ee20008000800 */
[----:B0-----:R-:W-:-:S05]  /*e5e0*/  IMAD.HI.U32 R4, R7, UR7, R6 ;  /* 0x0000000707047c27 */ /* 0x001fca000f8e0006 */
[----:B--2---:R-:W-:-:S04]  /*e5f0*/  SHF.R.U32.HI R5, RZ, UR5, R4 ;  /* 0x00000005ff057c19 */ /* 0x004fc80008011604 */
[----:B------:R-:W-:-:S05]  /*e600*/  IADD3 R3, PT, PT, -R5, RZ, RZ ;  /* 0x000000ff05037210 */ /* 0x000fca0007ffe1ff */
[----:B------:R-:W-:-:S04]  /*e610*/  IMAD R3, R3, UR6, R7 ;  /* 0x0000000603037c24 */ /* 0x000fc8000f8e0207 */
        /* <DEDUP_REMOVED lines=8> */
[----:B------:R-:W-:-:S05]  /*e6a0*/  SHF.R.U32.HI R7, RZ, UR7, R6 ;  /* 0x00000007ff077c19 */ /* 0x000fca0008011606 */
[----:B------:R-:W-:-:S04]  /*e6b0*/  IMAD.MOV R3, RZ, RZ, -R7 ;  /* 0x000000ffff037224 */ /* 0x000fc800078e0a07 */
[----:B--2---:R-:W-:-:S04]  /*e6c0*/  IMAD R3, R3, UR5, R5 ;  /* 0x0000000503037c24 */ /* 0x004fc8000f8e0205 */
[----:B---3--:R-:W-:Y:S01]  /*e6d0*/  IMAD R24, R3, UR4, R24 ;  /* 0x0000000403187c24 */ /* 0x008fe2000f8e0218 */
[----:B------:R-:W-:Y:S06]  /*e6e0*/  @!P0 BRA `(.L_x_8361) ;  /* 0x0000000c00948947 */ /* 0x000fec0003800000 */
[----:B------:R-:W0:Y:S01]  /*e6f0*/  LDCU.64 UR6, c[0x0][0x598] ;  /* 0x0000b300ff0677ac */ /* 0x000e220008000a00 */
[----:B------:R-:W-:Y:S02]  /*e700*/  MOV R6, RZ ;  /* 0x000000ff00067202 */ /* 0x000fe40000000f00 */
[----:B------:R-:W-:Y:S01]  /*e710*/  ISETP.NE.AND P0, PT, R0, 0x5, PT ;  /* 0x000000050000780c */ /* 0x000fe20003f05270 */
[----:B------:R-:W2:Y:S01]  /*e720*/  LDCU UR5, c[0x0][0x5a0] ;  /* 0x0000b400ff0577ac */ /* 0x000ea20008000800 */
[----:B------:R-:W3:Y:S01]  /*e730*/  LDCU UR4, c[0x0][0x6b4] ;  /* 0x0000d680ff0477ac */ /* 0x000ee20008000800 */
[----:B0-----:R-:W-:-:S05]  /*e740*/  IMAD.HI.U32 R4, R7, UR7, R6 ;  /* 0x0000000707047c27 */ /* 0x001fca000f8e0006 */
[----:B--2---:R-:W-:-:S05]  /*e750*/  SHF.R.U32.HI R5, RZ, UR5, R4 ;  /* 0x00000005ff057c19 */ /* 0x004fca0008011604 */
[----:B------:R-:W-:-:S04]  /*e760*/  IMAD.MOV R3, RZ, RZ, -R5 ;  /* 0x000000ffff037224 */ /* 0x000fc800078e0a05 */
        /* <DEDUP_REMOVED lines=9> */
[----:B------:R-:W-:-:S04]  /*e800*/  SHF.R.U32.HI R7, RZ, UR7, R6 ;  /* 0x00000007ff077c19 */ /* 0x000fc80008011606 */
[----:B------:R-:W-:-:S05]  /*e810*/  IADD3 R3, PT, PT, -R7, RZ, RZ ;  /* 0x000000ff07037210 */ /* 0x000fca0007ffe1ff */
        /* <DEDUP_REMOVED lines=203> */
[----:B------:R-:W2:Y:S01]  /*f4d0*/  LDCU UR5, c[0x0][0x690] ;  /* 0x0000d200ff0577ac */ /* 0x000ea20008000800 */
[----:B------:R-:W3:Y:S02]  /*f4e0*/  LDCU UR4, c[0x0][0x754] ;  /* 0x0000ea80ff0477ac */ /* 0x000ee40008000800 */
[----:B0-----:R-:W-:-:S05]  /*f4f0*/  IMAD.HI.U32 R3, R7, UR7, R6 ;  /* 0x0000000707037c27 */ /* 0x001fca000f8e0006 */
[----:B--2---:R-:W-:-:S05]  /*f500*/  SHF.R.U32.HI R3, RZ, UR5, R3 ;  /* 0x00000005ff037c19 */ /* 0x004fca0008011603 */
[----:B------:R-:W-:-:S04]  /*f510*/  IMAD.MOV R3, RZ, RZ, -R3 ;  /* 0x000000ffff037224 */ /* 0x000fc800078e0a03 */
[----:B------:R-:W-:-:S04]  /*f520*/  IMAD R3, R3, UR6, R7 ;  /* 0x0000000603037c24 */ /* 0x000fc8000f8e0207 */
[----:B---3--:R-:W-:-:S07]  /*f530*/  IMAD R24, R3, UR4, R24 ;  /* 0x0000000403187c24 */ /* 0x008fce000f8e0218 */
.L_x_8361:
[----:B------:R-:W-:Y:S01]  /*f540*/  MOV R19, RZ ;  /* 0x000000ff00137202 */ /* 0x000fe20000000f00 */
[----:B------:R-:W-:Y:S06]  /*f550*/  @!P1 BRA `(.L_x_8362) ;  /* 0x0000001000489947 */ /* 0x000fec0003800000 */
[----:B------:R-:W3:Y:S01]  /*f560*/  LDCU.64 UR6, c[0x0][0x568] ;  /* 0x0000ad00ff0677ac */ /* 0x000ee20008000a00 */
[----:B------:R-:W-:Y:S01]  /*f570*/  VIADD R5, R23, 0x1 ;  /* 0x0000000117057836 */ /* 0x000fe20000000000 */
[----:B------:R-:W-:Y:S01]  /*f580*/  ISETP.NE.AND P0, PT, R8, RZ, PT ;  /* 0x000000ff0800720c */ /* 0x000fe20003f05270 */
[----:B------:R-:W-:Y:S01]  /*f590*/  IMAD.MOV.U32 R4, RZ, RZ, RZ ;  /* 0x000000ffff047224 */ /* 0x000fe200078e00ff */
[----:B------:R-:W4:Y:S01]  /*f5a0*/  LDCU UR4, c[0x0][0x570] ;  /* 0x0000ae00ff0477ac */ /* 0x000f220008000800 */
[----:B------:R-:W5:Y:S02]  /*f5b0*/  LDCU UR5, c[0x0][0x694] ;  /* 0x0000d280ff0577ac */ /* 0x000f640008000800 */
[----:B---3--:R-:W-:-:S05]  /*f5c0*/  IMAD.HI.U32 R6, R5, UR7, R4 ;  /* 0x0000000705067c27 */ /* 0x008fca000f8e0004 */
[----:B----4-:R-:W-:-:S04]  /*f5d0*/  SHF.R.U32.HI R7, RZ, UR4, R6 ;  /* 0x00000004ff077c19 */ /* 0x010fc80008011606 */
[----:B------:R-:W-:-:S05]  /*f5e0*/  IADD3 R4, PT, PT, -R7, RZ, RZ ;  /* 0x000000ff07047210 */ /* 0x000fca0007ffe1ff */
[----:B------:R-:W-:-:S04]  /*f5f0*/  IMAD R4, R4, UR6, R5 ;  /* 0x0000000604047c24 */ /* 0x000fc8000f8e0205 */
[----:B-----5:R-:W-:Y:S01]  /*f600*/  IMAD R19, R4, UR5, RZ ;  /* 0x0000000504137c24 */ /* 0x020fe2000f8e02ff */
[----:B------:R-:W-:Y:S06]  /*f610*/  @!P0 BRA `(.L_x_8362) ;  /* 0x0000001000188947 */ /* 0x000fec0003800000 */
[----:B------:R-:W3:Y:S01]  /*f620*/  LDCU.64 UR4, c[0x0][0x578] ;  /* 0x0000af00ff0477ac */ /* 0x000ee20008000a00 */
[----:B------:R-:W-:Y:S01]  /*f630*/  IMAD.MOV.U32 R6, RZ, RZ, RZ ;  /* 0x000000ffff067224 */ /* 0x000fe200078e00ff */
[----:B------:R-:W-:Y:S01]  /*f640*/  ISETP.NE.AND P0, PT, R0, 0x2, PT ;  /* 0x000000020000780c */ /* 0x000fe20003f05270 */
[----:B------:R-:W4:Y:S01]  /*f650*/  LDCU UR6, c[0x0][0x574] ;  /* 0x0000ae80ff0677ac */ /* 0x000f220008000800 */
[----:B------:R-:W5:Y:S01]  /*f660*/  LDCU UR7, c[0x0][0x69c] ;  /* 0x0000d380ff0777ac */ /* 0x000f620008000800 */
[----:B---3--:R-:W-:-:S05]  /*f670*/  IMAD.HI.U32 R4, R7, UR4, R6 ;  /* 0x0000000407047c27 */ /* 0x008fca000f8e0006 */
[----:B------:R-:W-:-:S05]  /*f680*/  SHF.R.U32.HI R5, RZ, UR5, R4 ;  /* 0x00000005ff057c19 */ /* 0x000fca0008011604 */
[----:B------:R-:W-:-:S04]  /*f690*/  IMAD.MOV R6, RZ, RZ, -R5 ;  /* 0x000000ffff067224 */ /* 0x000fc800078e0a05 */
[----:B----4-:R-:W-:-:S04]  /*f6a0*/  IMAD R6, R6, UR6, R7 ;  /* 0x0000000606067c24 */ /* 0x010fc8000f8e0207 */
[----:B-----5:R-:W-:Y:S01]  /*f6b0*/  IMAD R19, R6, UR7, R19 ;  /* 0x0000000706137c24 */ /* 0x020fe2000f8e0213 */
[----:B------:R-:W-:Y:S06]  /*f6c0*/  @!P0 BRA `(.L_x_8362) ;  /* 0x0000000c00ec8947 */ /* 0x000fec0003800000 */
[----:B------:R-:W3:Y:S01]  /*f6d0*/  LDCU.64 UR6, c[0x0][0x580] ;  /* 0x0000b000ff0677ac */ /* 0x000ee20008000a00 */
[----:B------:R-:W-:Y:S01]  /*f6e0*/  HFMA2 R4, -RZ, RZ, 0, 0 ;  /* 0x00000000ff047431 */ /* 0x000fe200000001ff */
[----:B------:R-:W-:Y:S01]  /*f6f0*/  ISETP.NE.AND P0, PT, R0, 0x3, PT ;  /* 0x000000030000780c */ /* 0x000fe20003f05270 */
[----:B------:R-:W4:Y:S01]  /*f700*/  LDCU UR4, c[0x0][0x588] ;  /* 0x0000b100ff0477ac */ /* 0x000f220008000800 */
[----:B------:R-:W5:Y:S02]  /*f710*/  LDCU UR5, c[0x0][0x6a4] ;  /* 0x0000d480ff0577ac */ /* 0x000f640008000800 */
[----:B---3--:R-:W-:-:S05]  /*f720*/  IMAD.HI.U32 R6, R5, UR7, R4 ;  /* 0x0000000705067c27 */ /* 0x008fca000f8e0004 */
[----:B----4-:R-:W-:-:S05]  /*f730*/  SHF.R.U32.HI R7, RZ, UR4, R6 ;  /* 0x00000004ff077c19 */ /* 0x010fca0008011606 */
[----:B------:R-:W-:-:S04]  /*f740*/  IMAD.MOV R4, RZ, RZ, -R7 ;  /* 0x000000ffff047224 */ /* 0x000fc800078e0a07 */
[----:B------:R-:W-:-:S04]  /*f750*/  IMAD R4, R4, UR6, R5 ;  /* 0x0000000604047c24 */ /* 0x000fc8000f8e0205 */
[----:B-----5:R-:W-:Y:S01]  /*f760*/  IMAD R19, R4, UR5, R19 ;  /* 0x0000000504137c24 */ /* 0x020fe2000f8e0213 */
[----:B------:R-:W-:Y:S06]  /*f770*/  @!P0 BRA `(.L_x_8362) ;  /* 0x0000000c00c08947 */ /* 0x000fec0003800000 */
[----:B------:R-:W3:Y:S01]  /*f780*/  LDCU.64 UR4, c[0x0][0x590] ;  /* 0x0000b200ff0477ac */ /* 0x000ee20008000a00 */
[----:B------:R-:W-:Y:S01]  /*f790*/  IMAD.MOV.U32 R6, RZ, RZ, RZ ;  /* 0x000000ffff067224 */ /* 0x000fe200078e00ff */
[----:B------:R-:W-:Y:S01]  /*f7a0*/  ISETP.NE.AND P0, PT, R0, 0x4, PT ;  /* 0x000000040000780c */ /* 0x000fe20003f05270 */
[----:B------:R-:W4:Y:S01]  /*f7b0*/  LDCU UR6, c[0x0][0x58c] ;  /* 0x0000b180ff0677ac */ /* 0x000f220008000800 */
[----:B------:R-:W5:Y:S01]  /*f7c0*/  LDCU UR7, c[0x0][0x6ac] ;  /* 0x0000d580ff0777ac */ /* 0x000f620008000800 */
[----:B---3--:R-:W-:-:S05]  /*f7d0*/  IMAD.HI.U32 R4, R7, UR4, R6 ;  /* 0x0000000407047c27 */ /* 0x008fca000f8e0006 */
[----:B------:R-:W-:-:S04]  /*f7e0*/  SHF.R.U32.HI R5, RZ, UR5, R4 ;  /* 0x00000005ff057c19 */ /* 0x000fc80008011604 */
[----:B------:R-:W-:-:S05]  /*f7f0*/  IADD3 R6, PT, PT, -R5, RZ, RZ ;  /* 0x000000ff05067210 */ /* 0x000fca0007ffe1ff */
[----:B----4-:R-:W-:-:S04]  /*f800*/  IMAD R6, R6, UR6, R7 ;  /* 0x0000000606067c24 */ /* 0x010fc8000f8e0207 */
        /* <DEDUP_REMOVED lines=8> */
[----:B----4-:R-:W-:-:S05]  /*f890*/  SHF.R.U32.HI R7, RZ, UR4, R6 ;  /* 0x00000004ff077c19 */ /* 0x010fca0008011606 */
[----:B------:R-:W-:-:S04]  /*f8a0*/  IMAD.MOV R4, RZ, RZ, -R7 ;  /* 0x000000ffff047224 */ /* 0x000fc800078e0a07 */
[----:B------:R-:W-:-:S04]  /*f8b0*/  IMAD R4, R4, UR6, R5 ;  /* 0x0000000604047c24 */ /* 0x000fc8000f8e0205 */
[----:B-----5:R-:W-:Y:S01]  /*f8c0*/  IMAD R19, R4, UR5, R19 ;  /* 0x0000000504137c24 */ /* 0x020fe2000f8e0213 */
[----:B------:R-:W-:Y:S06]  /*f8d0*/  @!P0 BRA `(.L_x_8362) ;  /* 0x0000000c00688947 */ /* 0x000fec0003800000 */
[----:B------:R-:W3:Y:S01]  /*f8e0*/  LDCU.64 UR4, c[0x0][0x5a8] ;  /* 0x0000b500ff0477ac */ /* 0x000ee20008000a00 */
[----:B------:R-:W-:Y:S02]  /*f8f0*/  MOV R6, RZ ;  /* 0x000000ff00067202 */ /* 0x000fe40000000f00 */
        /* <DEDUP_REMOVED lines=15> */
[----:B----4-:R-:W-:-:S04]  /*f9f0*/  SHF.R.U32.HI R7, RZ, UR4, R6 ;  /* 0x00000004ff077c19 */ /* 0x010fc80008011606 */
[----:B------:R-:W-:-:S05]  /*fa00*/  IADD3 R4, PT, PT, -R7, RZ, RZ ;  /* 0x000000ff07047210 */ /* 0x000fca0007ffe1ff */
        /* <DEDUP_REMOVED lines=190> */
[----:B------:R-:W0:Y:S01]  /*105f0*/  LDCU.64 UR6, c[0x0][0x688] ;  /* 0x0000d100ff0677ac */ /* 0x000e220008000a00 */
[----:B------:R-:W-:Y:S01]  /*10600*/  IMAD.MOV.U32 R4, RZ, RZ, RZ ;  /* 0x000000ffff047224 */ /* 0x000fe200078e00ff */
[----:B------:R-:W3:Y:S01]  /*10610*/  LDCU UR4, c[0x0][0x690] ;  /* 0x0000d200ff0477ac */ /* 0x000ee20008000800 */
[----:B------:R-:W4:Y:S02]  /*10620*/  LDCU UR5, c[0x0][0x754] ;  /* 0x0000ea80ff0577ac */ /* 0x000f240008000800 */
[----:B0-2---:R-:W-:-:S05]  /*10630*/  IMAD.HI.U32 R3, R5, UR7, R4 ;  /* 0x0000000705037c27 */ /* 0x005fca000f8e0004 */
[----:B---3--:R-:W-:-:S04]  /*10640*/  SHF.R.U32.HI R3, RZ, UR4, R3 ;  /* 0x00000004ff037c19 */ /* 0x008fc80008011603 */
[----:B------:R-:W-:-:S05]  /*10650*/  IADD3 R3, PT, PT, -R3, RZ, RZ ;  /* 0x000000ff03037210 */ /* 0x000fca0007ffe1ff */
[----:B------:R-:W-:-:S04]  /*10660*/  IMAD R4, R3, UR6, R5 ;  /* 0x0000000603047c24 */ /* 0x000fc8000f8e0205 */
[----:B----4-:R-:W-:-:S07]  /*10670*/  IMAD R19, R4, UR5, R19 ;  /* 0x0000000504137c24 */ /* 0x010fce000f8e0213 */
.L_x_8362:
[----:B------:R-:W-:Y:S01]  /*10680*/  IMAD.MOV.U32 R18, RZ, RZ, RZ ;  /* 0x000000ffff127224 */ /* 0x000fe200078e00ff */
[----:B------:R-:W-:Y:S06]  /*10690*/  @!P1 BRA `(.L_x_8363) ;  /* 0x0000001000489947 */ /* 0x000fec0003800000 */
[----:B------:R-:W3:Y:S01]  /*106a0*/  LDCU.64 UR6, c[0x0][0x568] ;  /* 0x0000ad00ff0677ac */ /* 0x000ee20008000a00 */
[----:B------:R-:W-:Y:S02]  /*106b0*/  HFMA2 R4, -RZ, RZ, 0, 0 ;  /* 0x00000000ff047431 */ /* 0x000fe400000001ff */
[----:B------:R-:W-:Y:S01]  /*106c0*/  VIADD R5, R23, 0x2 ;  /* 0x0000000217057836 */ /* 0x000fe20000000000 */
[----:B------:R-:W-:Y:S01]  /*106d0*/  ISETP.NE.AND P0, PT, R8, RZ, PT ;  /* 0x000000ff0800720c */ /* 0x000fe20003f05270 */
[----:B------:R-:W4:Y:S01]  /*106e0*/  LDCU UR4, c[0x0][0x570] ;  /* 0x0000ae00ff0477ac */ /* 0x000f220008000800 */
[----:B------:R-:W5:Y:S01]  /*106f0*/  LDCU UR5, c[0x0][0x694] ;  /* 0x0000d280ff0577ac */ /* 0x000f620008000800 */
[----:B---3--:R-:W-:-:S05]  /*10700*/  IMAD.HI.U32 R6, R5, UR7, R4 ;  /* 0x0000000705067c27 */ /* 0x008fca000f8e0004 */
[----:B----4-:R-:W-:-:S05]  /*10710*/  SHF.R.U32.HI R7, RZ, UR4, R6 ;  /* 0x00000004ff077c19 */ /* 0x010fca0008011606 */
[----:B------:R-:W-:-:S04]  /*10720*/  IMAD.MOV R4, RZ, RZ, -R7 ;  /* 0x000000ffff047224 */ /* 0x000fc800078e0a07 */
        /* <DEDUP_REMOVED lines=10> */
[----:B0-2---:R-:W-:-:S05]  /*107d0*/  IADD3 R3, PT, PT, -R5, RZ, RZ ;  /* 0x000000ff05037210 */ /* 0x005fca0007ffe1ff */
[----:B----4-:R-:W-:-:S04]  /*107e0*/  IMAD R7, R3, UR6, R7 ;  /* 0x0000000603077c24 */ /* 0x010fc8000f8e0207 */
[----:B-----5:R-:W-:Y:S01]  /*107f0*/  IMAD R18, R7, UR7, R18 ;  /* 0x0000000707127c24 */ /* 0x020fe2000f8e0212 */
        /* <DEDUP_REMOVED lines=245> */
[----:B------:R-:W2:Y:S01]  /*11750*/  LDCU UR4, c[0x0][0x690] ;  /* 0x0000d200ff0477ac */ /* 0x000ea20008000800 */
[----:B------:R-:W3:Y:S03]  /*11760*/  LDCU UR5, c[0x0][0x754] ;  /* 0x0000ea80ff0577ac */ /* 0x000ee60008000800 */
[----:B0-----:R-:W-:-:S05]  /*11770*/  IMAD.HI.U32 R3, R5, UR7, R4 ;  /* 0x0000000705037c27 */ /* 0x001fca000f8e0004 */
[----:B--2---:R-:W-:-:S05]  /*11780*/  SHF.R.U32.HI R3, RZ, UR4, R3 ;  /* 0x00000004ff037c19 */ /* 0x004fca0008011603 */
[----:B------:R-:W-:-:S04]  /*11790*/  IMAD.MOV R3, RZ, RZ, -R3 ;  /* 0x000000ffff037224 */ /* 0x000fc800078e0a03 */
[----:B------:R-:W-:-:S04]  /*117a0*/  IMAD R5, R3, UR6, R5 ;  /* 0x0000000603057c24 */ /* 0x000fc8000f8e0205 */
[----:B---3--:R-:W-:-:S07]  /*117b0*/  IMAD R18, R5, UR5, R18 ;  /* 0x0000000505127c24 */ /* 0x008fce000f8e0212 */
.L_x_8363:
[----:B------:R-:W-:Y:S01]  /*117c0*/  MOV R16, RZ ;  /* 0x000000ff00107202 */ /* 0x000fe20000000f00 */
[----:B------:R-:W-:Y:S06]  /*117d0*/  @!P1 BRA `(.L_x_8364) ;  /* 0x0000001000489947 */ /* 0x000fec0003800000 */
[----:B------:R-:W3:Y:S01]  /*117e0*/  LDCU.64 UR6, c[0x0][0x568] ;  /* 0x0000ad00ff0677ac */ /* 0x000ee20008000a00 */
[----:B------:R-:W-:Y:S01]  /*117f0*/  MOV R4, RZ ;  /* 0x000000ff00047202 */ /* 0x000fe20000000f00 */
        /* <DEDUP_REMOVED lines=11> */
[----:B------:R-:W-:Y:S01]  /*118b0*/  HFMA2 R6, -RZ, RZ, 0, 0 ;  /* 0x00000000ff067431 */ /* 0x000fe200000001ff */
[----:B------:R-:W-:Y:S01]  /*118c0*/  ISETP.NE.AND P0, PT, R0, 0x2, PT ;  /* 0x000000020000780c */ /* 0x000fe20003f05270 */
[----:B------:R-:W4:Y:S01]  /*118d0*/  LDCU UR6, c[0x0][0x574] ;  /* 0x0000ae80ff0677ac */ /* 0x000f220008000800 */
[----:B------:R-:W5:Y:S02]  /*118e0*/  LDCU UR7, c[0x0][0x69c] ;  /* 0x0000d380ff0777ac */ /* 0x000f640008000800 */
[----:B---3--:R-:W-:-:S05]  /*118f0*/  IMAD.HI.U32 R4, R7, UR4, R6 ;  /* 0x0000000407047c27 */ /* 0x008fca000f8e0006 */
[----:B------:R-:W-:-:S05]  /*11900*/  SHF.R.U32.HI R5, RZ, UR5, R4 ;  /* 0x00000005ff057c19 */ /* 0x000fca0008011604 */
[----:B0-2---:R-:W-:-:S04]  /*11910*/  IMAD.MOV R3, RZ, RZ, -R5 ;  /* 0x000000ffff037224 */ /* 0x005fc800078e0a05 */
[----:B----4-:R-:W-:-:S04]  /*11920*/  IMAD R7, R3, UR6, R7 ;  /* 0x0000000603077c24 */ /* 0x010fc8000f8e0207 */
[----:B-----5:R-:W-:Y:S01]  /*11930*/  IMAD R16, R7, UR7, R16 ;  /* 0x0000000707107c24 */ /* 0x020fe2000f8e0210 */
        /* <DEDUP_REMOVED lines=252> */
.L_x_8364:
[----:B------:R-:W3:Y:S01]  /*12900*/  LDCU.64 UR4, c[0x0][0x778] ;  /* 0x0000ef00ff0477ac */ /* 0x000ee20008000a00 */
[----:B------:R-:W-:Y:S02]  /*12910*/  PLOP3.LUT P0, PT, PT, PT, PT, 0x80, 0x8 ;  /* 0x000000000008781c */ /* 0x000fe40003f0f070 */
[----:B------:R-:W-:Y:S01]  /*12920*/  CS2R R4, SRZ ;  /* 0x0000000000047805 */ /* 0x000fe2000001ff00 */
[----:B---3--:R-:W-:-:S04]  /*12930*/  UISETP.NE.U32.AND UP0, UPT, UR4, URZ, UPT ;  /* 0x000000ff0400728c */ /* 0x008fc8000bf05070 */
[----:B------:R-:W-:-:S09]  /*12940*/  UISETP.NE.AND.EX UP0, UPT, UR5, URZ, UPT, UP0 ;  /* 0x000000ff0500728c */ /* 0x000fd2000bf05300 */
[----:B------:R-:W-:Y:S05]  /*12950*/  BRA.U !UP0, `(.L_x_8365) ;  /* 0x0000000108987547 */ /* 0x000fea000b800000 */
[----:B------:R-:W-:Y:S01]  /*12960*/  HFMA2 R10, -RZ, RZ, 0, 5.9604644775390625e-08 ;  /* 0x00000001ff0a7431 */ /* 0x000fe200000001ff */
[----:B------:R-:W-:Y:S01]  /*12970*/  BSSY.RECONVERGENT B0, `(.L_x_8366) ;  /* 0x0000018000007945 */ /* 0x000fe20003800200 */
[----:B0-2---:R-:W-:-:S07]  /*12980*/  IMAD.MOV.U32 R3, RZ, RZ, 0x8 ;  /* 0x00000008ff037424 */ /* 0x005fce00078e00ff */
.L_x_8367:
[----:B------:R-:W0:Y:S01]  /*12990*/  I2F.U32.RP R6, R3 ;  /* 0x0000000300067306 */ /* 0x000e220000209000 */
[----:B------:R-:W-:-:S07]  /*129a0*/  ISETP.NE.U32.AND P2, PT, R3, RZ, PT ;  /* 0x000000ff0300720c */ /* 0x000fce0003f45070 */
[----:B0-----:R-:W0:Y:S02]  /*129b0*/  MUFU.RCP R6, R6 ;  /* 0x0000000600067308 */ /* 0x001e240000001000 */
[----:B0-----:R-:W-:Y:S02]  /*129c0*/  IADD3 R4, PT, PT, R6, 0xffffffe, RZ ;  /* 0x0ffffffe06047810 */ /* 0x001fe40007ffe0ff */
[----:B------:R-:W-:-:S04]  /*129d0*/  MOV R6, R3 ;  /* 0x0000000300067202 */ /* 0x000fc80000000f00 */
[----:B------:R0:W2:Y:S02]  /*129e0*/  F2I.FTZ.U32.TRUNC.NTZ R5, R4 ;  /* 0x0000000400057305 */ /* 0x0000a4000021f000 */
[----:B0-----:R-:W-:Y:S01]  /*129f0*/  MOV R4, RZ ;  /* 0x000000ff00047202 */ /* 0x001fe20000000f00 */
[----:B--2---:R-:W-:-:S04]  /*12a00*/  IMAD.MOV R12, RZ, RZ, -R5 ;  /* 0x000000ffff0c7224 */ /* 0x004fc800078e0a05 */
[----:B------:R-:W-:-:S04]  /*12a10*/  IMAD R7, R12, R3, RZ ;  /* 0x000000030c077224 */ /* 0x000fc800078e02ff */
[----:B------:R-:W-:-:S06]  /*12a20*/  IMAD.HI.U32 R5, R5, R7, R4 ;  /* 0x0000000705057227 */ /* 0x000fcc00078e0004 */
[----:B------:R-:W-:-:S04]  /*12a30*/  IMAD.HI.U32 R7, R5, R10, RZ ;  /* 0x0000000a05077227 */ /* 0x000fc800078e00ff */
[----:B------:R-:W-:-:S04]  /*12a40*/  IMAD.MOV R7, RZ, RZ, -R7 ;  /* 0x000000ffff077224 */ /* 0x000fc800078e0a07 */
[----:B------:R-:W-:Y:S01]  /*12a50*/  IMAD R10, R3, R7, R10 ;  /* 0x00000007030a7224 */ /* 0x000fe200078e020a */
[----:B------:R-:W-:-:S04]  /*12a60*/  LOP3.LUT R7, RZ, R3, RZ, 0x33, !PT ;  /* 0x00000003ff077212 */ /* 0x000fc800078e33ff */
[----:B------:R-:W-:-:S13]  /*12a70*/  ISETP.GE.U32.AND P0, PT, R10, R3, PT ;  /* 0x000000030a00720c */ /* 0x000fda0003f06070 */
[----:B------:R-:W-:-:S04]  /*12a80*/  @P0 IADD3 R10, PT, PT, R10, -R3, RZ ;  /* 0x800000030a0a0210 */ /* 0x000fc80007ffe0ff */
[----:B------:R-:W-:-:S13]  /*12a90*/  ISETP.GE.U32.AND P0, PT, R10, R3, PT ;  /* 0x000000030a00720c */ /* 0x000fda0003f06070 */
[----:B------:R-:W-:-:S05]  /*12aa0*/  @P0 IMAD.IADD R10, R10, 0x1, -R3 ;  /* 0x000000010a0a0824 */ /* 0x000fca00078e0a03 */
[----:B------:R-:W-:Y:S01]  /*12ab0*/  SEL R3, R7, R10, !P2 ;  /* 0x0000000a07037207 */ /* 0x000fe20005000000 */
[----:B------:R-:W-:-:S03]  /*12ac0*/  IMAD.MOV.U32 R10, RZ, RZ, R6 ;  /* 0x000000ffff0a7224 */ /* 0x000fc600078e0006 */
[----:B------:R-:W-:-:S13]  /*12ad0*/  ISETP.NE.AND P0, PT, R3, RZ, PT ;  /* 0x000000ff0300720c */ /* 0x000fda0003f05270 */
[----:B------:R-:W-:Y:S05]  /*12ae0*/  @P0 BRA `(.L_x_8367) ;  /* 0xfffffffc00a80947 */ /* 0x000fea000383ffff */
[----:B------:R-:W-:Y:S05]  /*12af0*/  BSYNC.RECONVERGENT B0 ;  /* 0x0000000000007941 */ /* 0x000fea0003800200 */
.L_x_8366:
[----:B------:R-:W-:Y:S01]  /*12b00*/  IMAD.HI.U32 R4, R5, 0x8, RZ ;  /* 0x0000000805047827 */ /* 0x000fe200078e00ff */
[----:B------:R-:W0:Y:S04]  /*12b10*/  LDCU.64 UR4, c[0x0][0x778] ;  /* 0x0000ef00ff0477ac */ /* 0x000e280008000a00 */
[----:B------:R-:W-:-:S05]  /*12b20*/  IADD3 R3, PT, PT, -R4, RZ, RZ ;  /* 0x000000ff04037210 */ /* 0x000fca0007ffe1ff */
[----:B------:R-:W-:-:S05]  /*12b30*/  IMAD R3, R6, R3, 0x8 ;  /* 0x0000000806037424 */ /* 0x000fca00078e0203 */
[----:B------:R-:W-:-:S13]  /*12b40*/  ISETP.GE.U32.AND P0, PT, R3, R6, PT ;  /* 0x000000060300720c */ /* 0x000fda0003f06070 */
[----:B------:R-:W-:Y:S01]  /*12b50*/  @P0 IMAD.IADD R3, R3, 0x1, -R6 ;  /* 0x0000000103030824 */ /* 0x000fe200078e0a06 */
[----:B------:R-:W-:Y:S02]  /*12b60*/  @P0 IADD3 R4, PT, PT, R4, 0x1, RZ ;  /* 0x0000000104040810 */ /* 0x000fe40007ffe0ff */
[----:B------:R-:W-:Y:S02]  /*12b70*/  PLOP3.LUT P0, PT, PT, PT, PT, 0x8, 0x80 ;  /* 0x000000000080781c */ /* 0x000fe40003f0e170 */
[----:B------:R-:W-:-:S13]  /*12b80*/  ISETP.GE.U32.AND P3, PT, R3, R6, PT ;  /* 0x000000060300720c */ /* 0x000fda0003f66070 */
[----:B------:R-:W-:-:S05]  /*12b90*/  @P3 VIADD R4, R4, 0x1 ;  /* 0x0000000104043836 */ /* 0x000fca0000000000 */
[----:B------:R-:W-:-:S05]  /*12ba0*/  SEL R5, R7, R4, !P2 ;  /* 0x0000000407057207 */ /* 0x000fca0005000000 */
[----:B0-----:R-:W-:-:S07]  /*12bb0*/  IMAD.WIDE.U32 R4, R5, R24, UR4 ;  /* 0x0000000405047e25 */ /* 0x001fce000f8e0018 */
.L_x_8365:
[----:B------:R-:W3:Y:S02]  /*12bc0*/  LDCU UR4, c[0x0][0x3b0] ;  /* 0x00007600ff0477ac */ /* 0x000ee40008000800 */
[----:B---3--:R-:W-:-:S09]  /*12bd0*/  UISETP.NE.AND UP0, UPT, UR4, URZ, UPT ;  /* 0x000000ff0400728c */ /* 0x008fd2000bf05270 */
[----:B------:R-:W-:Y:S05]  /*12be0*/  BRA.U !UP0, `(.L_x_8368) ;  /* 0x0000006508bc7547 */ /* 0x000fea000b800000 */
[----:B0-2---:R-:W0:Y:S01]  /*12bf0*/  S2R R3, SR_CTAID.X ;  /* 0x0000000000037919 */ /* 0x005e220000002500 */
[----:B------:R-:W2:Y:S01]  /*12c00*/  LDCU UR4, c[0x0][0x3b4] ;  /* 0x00007680ff0477ac */ /* 0x000ea20008000800 */
[----:B------:R-:W-:Y:S01]  /*12c10*/  HFMA2 R22, -RZ, RZ, 0, 0 ;  /* 0x00000000ff167431 */ /* 0x000fe200000001ff */
[----:B------:R-:W3:Y:S01]  /*12c20*/  LDCU UR5, c[0x0][0x3b8] ;  /* 0x00007700ff0577ac */ /* 0x000ee20008000800 */
[----:B------:R-:W0:Y:S01]  /*12c30*/  LDCU UR6, c[0x0][0x3a0] ;  /* 0x00007400ff0677ac */ /* 0x000e220008000800 */
[----:B--2---:R-:W-:-:S04]  /*12c40*/  IMAD R7, R17, UR4, RZ ;  /* 0x0000000411077c24 */ /* 0x004fc8000f8e02ff */
[----:B---3--:R-:W-:-:S04]  /*12c50*/  IMAD R6, R2, UR5, R7 ;  /* 0x0000000502067c24 */ /* 0x008fc8000f8e0207 */
[----:B0-----:R-:W-:-:S04]  /*12c60*/  IMAD R6, R3, UR6, R6 ;  /* 0x0000000603067c24 */ /* 0x001fc8000f8e0206 */
[----:B------:R-:W-:Y:S01]  /*12c70*/  IMAD.SHL.U32 R7, R6, 0x4, RZ ;  /* 0x0000000406077824 */ /* 0x000fe200078e00ff */
[----:B------:R-:W-:Y:S06]  /*12c80*/  @!P1 BRA `(.L_x_8369) ;  /* 0x0000001000449947 */ /* 0x000fec0003800000 */
[----:B------:R-:W0:Y:S01]  /*12c90*/  LDCU.64 UR6, c[0x0][0x568] ;  /* 0x0000ad00ff0677ac */ /* 0x000e220008000a00 */
[----:B------:R-:W-:Y:S02]  /*12ca0*/  MOV R6, RZ ;  /* 0x000000ff00067202 */ /* 0x000fe40000000f00 */
[----:B------:R-:W-:Y:S01]  /*12cb0*/  ISETP.NE.AND P2, PT, R8, RZ, PT ;  /* 0x000000ff0800720c */ /* 0x000fe20003f45270 */
[----:B------:R-:W2:Y:S01]  /*12cc0*/  LDCU UR4, c[0x0][0x570] ;  /* 0x0000ae00ff0477ac */ /* 0x000ea20008000800 */
[----:B------:R-:W3:Y:S01]  /*12cd0*/  LDCU UR5, c[0x0][0x694] ;  /* 0x0000d280ff0577ac */ /* 0x000ee20008000800 */
[----:B0-----:R-:W-:-:S05]  /*12ce0*/  IMAD.HI.U32 R10, R7, UR7, R6 ;  /* 0x00000007070a7c27 */ /* 0x001fca000f8e0006 */
[----:B--2---:R-:W-:-:S05]  /*12cf0*/  SHF.R.U32.HI R11, RZ, UR4, R10 ;  /* 0x00000004ff0b7c19 */ /* 0x004fca000801160a */
[----:B------:R-:W-:-:S04]  /*12d00*/  IMAD.MOV R9, RZ, RZ, -R11 ;  /* 0x000000ffff097224 */ /* 0x000fc800078e0a0b */
[----:B------:R-:W-:-:S04]  /*12d10*/  IMAD R9, R9, UR6, R7 ;  /* 0x0000000609097c24 */ /* 0x000fc8000f8e0207 */
[----:B---3--:R-:W-:Y:S01]  /*12d20*/  IMAD R22, R9, UR5, RZ ;  /* 0x0000000509167c24 */ /* 0x008fe2000f8e02ff */
[----:B------:R-:W-:Y:S06]  /*12d30*/  @!P2 BRA `(.L_x_8369) ;  /* 0x000000100018a947 */ /* 0x000fec0003800000 */
[----:B------:R-:W0:Y:S01]  /*12d40*/  LDCU.64 UR4, c[0x0][0x578] ;  /* 0x0000af00ff0477ac */ /* 0x000e220008000a00 */
[----:B------:R-:W-:Y:S02]  /*12d50*/  MOV R10, RZ ;  /* 0x000000ff000a7202 */ /* 0x000fe40000000f00 */
[----:B------:R-:W-:Y:S01]  /*12d60*/  ISETP.NE.AND P2, PT, R0, 0x2, PT ;  /* 0x000000020000780c */ /* 0x000fe20003f45270 */
[----:B------:R-:W2:Y:S01]  /*12d70*/  LDCU UR6, c[0x0][0x574] ;  /* 0x0000ae80ff0677ac */ /* 0x000ea20008000800 */
[----:B------:R-:W3:Y:S01]  /*12d80*/  LDCU UR7, c[0x0][0x69c] ;  /* 0x0000d380ff0777ac */ /* 0x000ee20008000800 */
[----:B0-----:R-:W-:-:S05]  /*12d90*/  IMAD.HI.U32 R12, R11, UR4, R10 ;  /* 0x000000040b0c7c27 */ /* 0x001fca000f8e000a */
[----:B-1----:R-:W-:-:S05]  /*12da0*/  SHF.R.U32.HI R13, RZ, UR5, R12 ;  /* 0x00000005ff0d7c19 */ /* 0x002fca000801160c */
[----:B------:R-:W-:-:S04]  /*12db0*/  IMAD.MOV R9, RZ, RZ, -R13 ;  /* 0x000000ffff097224 */ /* 0x000fc800078e0a0d */
[----:B--2---:R-:W-:-:S04]  /*12dc0*/  IMAD R9, R9, UR6, R11 ;  /* 0x0000000609097c24 */ /* 0x004fc8000f8e020b */
        /* <DEDUP_REMOVED lines=253> */
.L_x_8369:
        /* <DEDUP_REMOVED lines=276> */
.L_x_8370:
[----:B------:R-:W-:Y:S01]  /*14ee0*/  MOV R18, RZ ;  /* 0x000000ff00127202 */ /* 0x000fe20000000f00 */
[----:B------:R-:W-:Y:S06]  /*14ef0*/  @!P1 BRA `(.L_x_8371) ;  /* 0x0000001000489947 */ /* 0x000fec0003800000 */
[----:B------:R-:W0:Y:S01]  /*14f00*/  LDCU.64 UR6, c[0x0][0x568] ;  /* 0x0000ad00ff0677ac */ /* 0x000e220008000a00 */
[----:B------:R-:W-:Y:S02]  /*14f10*/  HFMA2 R10, -RZ, RZ, 0, 0 ;  /* 0x00000000ff0a7431 */ /* 0x000fe400000001ff */
        /* <DEDUP_REMOVED lines=272> */
.L_x_8371:
[----:B------:R-:W-:Y:S01]  /*16020*/  MOV R16, RZ ;  /* 0x000000ff00107202 */ /* 0x000fe20000000f00 */
[----:B------:R-:W-:Y:S06]  /*16030*/  @!P1 BRA `(.L_x_8372) ;  /* 0x0000001000489947 */ /* 0x000fec0003800000 */
[----:B------:R-:W0:Y:S01]  /*16040*/  LDCU.64 UR6, c[0x0][0x568] ;  /* 0x0000ad00ff0677ac */ /* 0x000e220008000a00 */
[----:B------:R-:W-:Y:S01]  /*16050*/  MOV R10, RZ ;  /* 0x000000ff000a7202 */ /* 0x000fe20000000f00 */
[----:B------:R-:W-:Y:S01]  /*16060*/  VIADD R11, R7, 0x3 ;  /* 0x00000003070b7836 */ /* 0x000fe20000000000 */
        /* <DEDUP_REMOVED lines=271> */
.L_x_8372:
        /* <DEDUP_REMOVED lines=15> */
[----:B------:R-:W2:Y:S01]  /*17250*/  LDC.64 R6, c[0x0][0x780] ;  /* 0x0001e000ff067b82 */ /* 0x000ea20000000a00 */
[----:B------:R-:W-:Y:S01]  /*17260*/  ISETP.NE.AND P1, PT, R8, RZ, PT ;  /* 0x000000ff0800720c */ /* 0x000fe20003f25270 */
[----:B------:R-:W3:Y:S01]  /*17270*/  LDCU UR5, c[0x0][0x360] ;  /* 0x00006c00ff0577ac */ /* 0x000ee20008000800 */
[----:B0-----:R-:W-:-:S11]  /*17280*/  IMAD R0, R3, UR4, R0 ;  /* 0x0000000403007c24 */ /* 0x001fd6000f8e0200 */
[----:B---3--:R-:W-:Y:S01]  /*17290*/  @!P1 IMAD R0, R0, UR5, R17 ;  /* 0x0000000500009c24 */ /* 0x008fe2000f8e0211 */
[----:B------:R-:W-:-:S03]  /*172a0*/  PLOP3.LUT P1, PT, PT, PT, PT, 0x80, 0x8 ;  /* 0x000000000008781c */ /* 0x000fc60003f2f070 */
[----:B--2---:R-:W-:-:S05]  /*172b0*/  IMAD.WIDE.U32 R6, R0, 0x20, R6 ;  /* 0x0000002000067825 */ /* 0x004fca00078e0006 */
[----:B------:R0:W-:Y:S04]  /*172c0*/  STG.E.64 desc[UR36][R6.64], R36 ;  /* 0x0000002406007986 */ /* 0x0001e8000c101b24 */
[----:B------:R0:W-:Y:S04]  /*172d0*/  STG.E.64 desc[UR36][R6.64+0x8], R30 ;  /* 0x0000081e06007986 */ /* 0x0001e8000c101b24 */
[----:B------:R0:W-:Y:S04]  /*172e0*/  STG.E.64 desc[UR36][R6.64+0x10], R32 ;  /* 0x0000102006007986 */ /* 0x0001e8000c101b24 */
[----:B------:R0:W-:Y:S02]  /*172f0*/  STG.E.64 desc[UR36][R6.64+0x18], R34 ;  /* 0x0000182206007986 */ /* 0x0001e4000c101b24 */
.L_x_8374:
[----:B------:R-:W-:Y:S05]  /*17300*/  BSYNC.RECONVERGENT B0 ;  /* 0x0000000000007941 */ /* 0x000fea0003800200 */
.L_x_8373:
        /* <DEDUP_REMOVED lines=18> */
[----:B------:R-:W3:Y:S01]  /*17430*/  POPC R9, UR5 ;  /* 0x0000000500097d09 */ /* 0x000ee20008000000 */
[----:B0-----:R-:W-:Y:S01]  /*17440*/  IMAD.WIDE.U32 R6, R3, 0x4, R6 ;  /* 0x0000000403067825 */ /* 0x001fe200078e0006 */
[----:B--2---:R-:W-:-:S13]  /*17450*/  ISETP.EQ.U32.AND P2, PT, R8, R11, PT ;  /* 0x0000000b0800720c */ /* 0x004fda0003f42070 */
[----:B---3--:R-:W2:Y:S01]  /*17460*/  @P2 ATOMG.E.ADD.STRONG.GPU PT, R7, desc[UR36][R6.64], R9 ;  /* 0x80000009060729a8 */ /* 0x008ea200081ef124 */
[----:B------:R-:W0:Y:S01]  /*17470*/  S2UR UR6, SR_CgaCtaId ;  /* 0x00000000000679c3 */ /* 0x000e220000008800 */
[----:B------:R-:W3:Y:S01]  /*17480*/  LDCU UR4, c[0x0][0x374] ;  /* 0x00006e80ff0477ac */ /* 0x000ee20008000800 */
[----:B------:R-:W4:Y:S01]  /*17490*/  S2R R10, SR_LTMASK ;  /* 0x00000000000a7919 */ /* 0x000f220000003900 */
[----:B---3--:R-:W-:Y:S01]  /*174a0*/  UIADD3 UR4, UPT, UPT, UR4, -0x1, URZ ;  /* 0xffffffff04047890 */ /* 0x008fe2000fffe0ff */
[----:B----4-:R-:W-:Y:S01]  /*174b0*/  LOP3.LUT R10, R10, UR5, RZ, 0xc0, !PT ;  /* 0x000000050a0a7c12 */ /* 0x010fe2000f8ec0ff */
        /* <DEDUP_REMOVED lines=8> */
.L_x_8376:
[----:B------:R-:W-:Y:S05]  /*17540*/  BSYNC.RECONVERGENT B0 ;  /* 0x0000000000007941 */ /* 0x000fea0003800200 */
.L_x_8375:
        /* <DEDUP_REMOVED lines=18> */
[----:B------:R-:W0:Y:S01]  /*17670*/  LDCU.64 UR10, c[0x0][0x388] ;  /* 0x00007100ff0a77ac */ /* 0x000e220008000a00 */
[----:B--2---:R-:W-:Y:S01]  /*17680*/  UISETP.NE.AND UP0, UPT, UR5, URZ, UPT ;  /* 0x000000ff0500728c */ /* 0x004fe2000bf05270 */
[----:B01----:R-:W-:Y:S01]  /*17690*/  IMAD.U32 R30, RZ, RZ, UR10 ;  /* 0x0000000aff1e7e24 */ /* 0x003fe2000f8e00ff */
[----:B------:R-:W-:-:S07]  /*176a0*/  MOV R31, UR11 ;  /* 0x0000000b001f7c02 */ /* 0x000fce0008000f00 */
[----:B------:R-:W-:Y:S05]  /*176b0*/  BRA.U !UP0, `(.L_x_8378) ;  /* 0x0000000108a87547 */ /* 0x000fea000b800000 */
[----:B------:R-:W0:Y:S01]  /*176c0*/  LDCU UR5, c[0x0][0x360] ;  /* 0x00006c00ff0577ac */ /* 0x000e220008000800 */
[----:B------:R-:W-:Y:S01]  /*176d0*/  IMAD.U32 R28, RZ, RZ, UR10 ;  /* 0x0000000aff1c7e24 */ /* 0x000fe2000f8e00ff */
[----:B------:R-:W-:Y:S01]  /*176e0*/  MOV R29, UR11 ;  /* 0x0000000b001d7c02 */ /* 0x000fe20008000f00 */
[----:B------:R-:W-:Y:S01]  /*176f0*/  IMAD.U32 R26, RZ, RZ, UR10 ;  /* 0x0000000aff1a7e24 */ /* 0x000fe2000f8e00ff */
[----:B------:R-:W1:Y:S01]  /*17700*/  LDCU UR8, c[0x0][0x3a4] ;  /* 0x00007480ff0877ac */ /* 0x000e620008000800 */
[----:B------:R-:W-:Y:S01]  /*17710*/  MOV R27, UR11 ;  /* 0x0000000b001b7c02 */ /* 0x000fe20008000f00 */
[----:B------:R-:W-:Y:S01]  /*17720*/  IMAD.U32 R24, RZ, RZ, UR10 ;  /* 0x0000000aff187e24 */ /* 0x000fe2000f8e00ff */
[----:B------:R-:W-:Y:S01]  /*17730*/  MOV R25, UR11 ;  /* 0x0000000b00197c02 */ /* 0x000fe20008000f00 */
[----:B0-----:R-:W-:-:S05]  /*17740*/  IMAD R0, R2, UR5, R17 ;  /* 0x0000000502007c24 */ /* 0x001fca000f8e0211 */
[----:B-1----:R-:W-:-:S13]  /*17750*/  ISETP.GE.U32.AND P2, PT, R0, UR8, PT ;  /* 0x0000000800007c0c */ /* 0x002fda000bf46070 */
[----:B------:R-:W-:Y:S05]  /*17760*/  @P2 BRA `(.L_x_8379) ;  /* 0x0000000400182947 */ /* 0x000fea0003800000 */
[----:B------:R-:W0:Y:S01]  /*17770*/  LDCU UR7, c[0x0][0x374] ;  /* 0x00006e80ff0777ac */ /* 0x000e220008000800 */
[----:B------:R-:W1:Y:S01]  /*17780*/  LDC R23, c[0x0][0x364] ;  /* 0x0000d900ff177b82 */ /* 0x000e620000000800 */
[----:B------:R-:W-:Y:S01]  /*17790*/  BSSY.RECONVERGENT B1, `(.L_x_8380) ;  /* 0x000001b000017945 */ /* 0x000fe20003800200 */
[----:B------:R-:W-:Y:S01]  /*177a0*/  IMAD.U32 R28, RZ, RZ, UR10 ;  /* 0x0000000aff1c7e24 */ /* 0x000fe2000f8e00ff */
[----:B------:R-:W-:Y:S01]  /*177b0*/  MOV R29, UR11 ;  /* 0x0000000b001d7c02 */ /* 0x000fe20008000f00 */
[----:B------:R-:W-:Y:S01]  /*177c0*/  IMAD.U32 R26, RZ, RZ, UR10 ;  /* 0x0000000aff1a7e24 */ /* 0x000fe2000f8e00ff */
[----:B------:R-:W-:Y:S01]  /*177d0*/  MOV R27, UR11 ;  /* 0x0000000b001b7c02 */ /* 0x000fe20008000f00 */
[----:B------:R-:W-:Y:S01]  /*177e0*/  IMAD.U32 R24, RZ, RZ, UR10 ;  /* 0x0000000aff187e24 */ /* 0x000fe2000f8e00ff */
[----:B------:R-:W-:Y:S01]  /*177f0*/  MOV R25, UR11 ;  /* 0x0000000b00197c02 */ /* 0x000fe20008000f00 */
[----:B------:R-:W2:Y:S01]  /*17800*/  LDC.64 R20, c[0x0][0x780] ;  /* 0x0001e000ff147b82 */ /* 0x000ea20000000a00 */
[----:B0-----:R-:W-:-:S02]  /*17810*/  IMAD R3, R3, UR7, RZ ;  /* 0x0000000703037c24 */ /* 0x001fc4000f8e02ff */
[----:B-1----:R-:W-:-:S07]  /*17820*/  IMAD R23, R23, UR5, RZ ;  /* 0x0000000517177c24 */ /* 0x002fce000f8e02ff */
.L_x_8381:
[----:B------:R-:W-:-:S04]  /*17830*/  IMAD.IADD R7, R3, 0x1, R0 ;  /* 0x0000000103077824 */ /* 0x000fc800078e0200 */
[----:B--2---:R-:W-:-:S05]  /*17840*/  IMAD.WIDE.U32 R6, R7, 0x20, R20 ;  /* 0x0000002007067825 */ /* 0x004fca00078e0014 */
        /* <DEDUP_REMOVED lines=16> */
.L_x_8380:
[----:B------:R-:W-:Y:S05]  /*17950*/  BRA `(.L_x_8379) ;  /* 0x00000000009c7947 */ /* 0x000fea0003800000 */
.L_x_8378:
[----:B------:R-:W0:Y:S01]  /*17960*/  LDCU UR7, c[0x0][0x3a4] ;  /* 0x00007480ff0777ac */ /* 0x000e220008000800 */
[----:B------:R-:W-:Y:S01]  /*17970*/  IMAD.U32 R28, RZ, RZ, UR10 ;  /* 0x0000000aff1c7e24 */ /* 0x000fe2000f8e00ff */
[----:B------:R-:W-:Y:S01]  /*17980*/  MOV R29, UR11 ;  /* 0x0000000b001d7c02 */ /* 0x000fe20008000f00 */
[----:B------:R-:W-:Y:S01]  /*17990*/  IMAD.U32 R26, RZ, RZ, UR10 ;  /* 0x0000000aff1a7e24 */ /* 0x000fe2000f8e00ff */
[----:B------:R-:W-:Y:S01]  /*179a0*/  MOV R27, UR11 ;  /* 0x0000000b001b7c02 */ /* 0x000fe20008000f00 */
[----:B------:R-:W-:Y:S01]  /*179b0*/  IMAD.U32 R24, RZ, RZ, UR10 ;  /* 0x0000000aff187e24 */ /* 0x000fe2000f8e00ff */
[----:B------:R-:W-:Y:S02]  /*179c0*/  MOV R25, UR11 ;  /* 0x0000000b00197c02 */ /* 0x000fe40008000f00 */
[----:B0-----:R-:W-:-:S13]  /*179d0*/  ISETP.GE.U32.AND P2, PT, R2, UR7, PT ;  /* 0x0000000702007c0c */ /* 0x001fda000bf46070 */
[----:B------:R-:W-:Y:S05]  /*179e0*/  @P2 BRA `(.L_x_8379) ;  /* 0x0000000000782947 */ /* 0x000fea0003800000 */
[----:B------:R-:W0:Y:S01]  /*179f0*/  LDCU UR5, c[0x0][0x374] ;  /* 0x00006e80ff0577ac */ /* 0x000e220008000800 */
[----:B------:R-:W1:Y:S01]  /*17a00*/  LDC R23, c[0x0][0x360] ;  /* 0x0000d800ff177b82 */ /* 0x000e620000000800 */
[----:B------:R-:W-:Y:S01]  /*17a10*/  IMAD.U32 R28, RZ, RZ, UR10 ;  /* 0x0000000aff1c7e24 */ /* 0x000fe2000f8e00ff */
[----:B------:R-:W-:Y:S01]  /*17a20*/  MOV R29, UR11 ;  /* 0x0000000b001d7c02 */ /* 0x000fe20008000f00 */
[----:B------:R-:W-:Y:S01]  /*17a30*/  IMAD.U32 R26, RZ, RZ, UR10 ;  /* 0x0000000aff1a7e24 */ /* 0x000fe2000f8e00ff */
[----:B------:R-:W-:Y:S01]  /*17a40*/  MOV R27, UR11 ;  /* 0x0000000b001b7c02 */ /* 0x000fe20008000f00 */
[----:B------:R-:W-:Y:S01]  /*17a50*/  IMAD.U32 R24, RZ, RZ, UR10 ;  /* 0x0000000aff187e24 */ /* 0x000fe2000f8e00ff */
[----:B------:R-:W-:Y:S01]  /*17a60*/  MOV R25, UR11 ;  /* 0x0000000b00197c02 */ /* 0x000fe20008000f00 */
[----:B------:R-:W-:Y:S01]  /*17a70*/  IMAD.MOV.U32 R0, RZ, RZ, R2 ;  /* 0x000000ffff007224 */ /* 0x000fe200078e0002 */
[----:B------:R-:W2:Y:S08]  /*17a80*/  LDC.64 R20, c[0x0][0x780] ;  /* 0x0001e000ff147b82 */ /* 0x000eb00000000a00 */
[----:B------:R-:W3:Y:S01]  /*17a90*/  LDC R33, c[0x0][0x364] ;  /* 0x0000d900ff217b82 */ /* 0x000ee20000000800 */
[----:B0-----:R-:W-:-:S07]  /*17aa0*/  IMAD R3, R3, UR5, RZ ;  /* 0x0000000503037c24 */ /* 0x001fce000f8e02ff */
.L_x_8382:
[----:B------:R-:W-:-:S05]  /*17ab0*/  IADD3 R6, PT, PT, R3, R0, RZ ;  /* 0x0000000003067210 */ /* 0x000fca0007ffe0ff */
[----:B-1----:R-:W-:-:S04]  /*17ac0*/  IMAD R7, R6, R23, R17 ;  /* 0x0000001706077224 */ /* 0x002fc800078e0211 */
[----:B--2---:R-:W-:-:S05]  /*17ad0*/  IMAD.WIDE.U32 R6, R7, 0x20, R20 ;  /* 0x0000002007067825 */ /* 0x004fca00078e0014 */
[----:B------:R-:W2:Y:S04]  /*17ae0*/  LDG.E.64 R8, desc[UR36][R6.64] ;  /* 0x0000002406087981 */ /* 0x000ea8000c1e1b00 */
[----:B------:R-:W4:Y:S04]  /*17af0*/  LDG.E.64 R10, desc[UR36][R6.64+0x8] ;  /* 0x00000824060a7981 */ /* 0x000f28000c1e1b00 */
[----:B------:R-:W5:Y:S04]  /*17b00*/  LDG.E.64 R14, desc[UR36][R6.64+0x18] ;  /* 0x00001824060e7981 */ /* 0x000f68000c1e1b00 */
[----:B------:R-:W5:Y:S01]  /*17b10*/  LDG.E.64 R12, desc[UR36][R6.64+0x10] ;  /* 0x00001024060c7981 */ /* 0x000f62000c1e1b00 */
[----:B---3--:R-:W-:-:S02]  /*17b20*/  IADD3 R0, PT, PT, R33, R0, RZ ;  /* 0x0000000021007210 */ /* 0x008fc40007ffe0ff */
[----:B--2---:R-:W-:-:S05]  /*17b30*/  IADD3 R30, P2, PT, R8, R30, RZ ;  /* 0x0000001e081e7210 */ /* 0x004fca0007f5e0ff */
[----:B------:R-:W-:Y:S01]  /*17b40*/  IMAD.X R31, R9, 0x1, R31, P2 ;  /* 0x00000001091f7824 */ /* 0x000fe200010e061f */
[----:B------:R-:W-:Y:S02]  /*17b50*/  ISETP.GE.U32.AND P2, PT, R0, UR7, PT ;  /* 0x0000000700007c0c */ /* 0x000fe4000bf46070 */
[----:B----4-:R-:W-:Y:S02]  /*17b60*/  IADD3 R28, P3, PT, R10, R28, RZ ;  /* 0x0000001c0a1c7210 */ /* 0x010fe40007f7e0ff */
[----:B-----5:R-:W-:Y:S02]  /*17b70*/  IADD3 R24, P5, PT, R14, R24, RZ ;  /* 0x000000180e187210 */ /* 0x020fe40007fbe0ff */
[----:B------:R-:W-:Y:S01]  /*17b80*/  IADD3 R26, P4, PT, R12, R26, RZ ;  /* 0x0000001a0c1a7210 */ /* 0x000fe20007f9e0ff */
[----:B------:R-:W-:Y:S02]  /*17b90*/  IMAD.X R29, R11, 0x1, R29, P3 ;  /* 0x000000010b1d7824 */ /* 0x000fe400018e061d */
[----:B------:R-:W-:Y:S01]  /*17ba0*/  IMAD.X R25, R15, 0x1, R25, P5 ;  /* 0x000000010f197824 */ /* 0x000fe200028e0619 */
[----:B------:R-:W-:-:S03]  /*17bb0*/  IADD3.X R27, PT, PT, R13, R27, RZ, P4, !PT ;  /* 0x0000001b0d1b7210 */ /* 0x000fc600027fe4ff */
[----:B------:R-:W-:Y:S06]  /*17bc0*/  @!P2 BRA `(.L_x_8382) ;  /* 0xfffffffc00b8a947 */ /* 0x000fec000383ffff */
.L_x_8379:
[----:B------:R-:W-:Y:S05]  /*17bd0*/  BSYNC.RECONVERGENT B0 ;  /* 0x0000000000007941 */ /* 0x000fea0003800200 */
.L_x_8377:
[----:B------:R-:W0:Y:S01]  /*17be0*/  LDCU UR5, c[0x0][0x360] ;  /* 0x00006c00ff0577ac */ /* 0x000e220008000800 */
[----:B------:R-:W-:Y:S01]  /*17bf0*/  MOV R8, R30 ;  /* 0x0000001e00087202 */ /* 0x000fe20000000f00 */
[----:B------:R-:W-:Y:S01]  /*17c00*/  IMAD.MOV.U32 R9, RZ, RZ, R31 ;  /* 0x000000ffff097224 */ /* 0x000fe200078e001f */
[----:B------:R-:W-:Y:S01]  /*17c10*/  MOV R10, R28 ;  /* 0x0000001c000a7202 */ /* 0x000fe20000000f00 */
[----:B------:R-:W-:Y:S01]  /*17c20*/  UIADD3 UR4, UPT, UPT, UR4, 0x10, URZ ;  /* 0x0000001004047890 */ /* 0x000fe2000fffe0ff */
[----:B------:R-:W-:Y:S01]  /*17c30*/  IMAD.MOV.U32 R11, RZ, RZ, R29 ;  /* 0x000000ffff0b7224 */ /* 0x000fe200078e001d */
[----:B------:R-:W-:Y:S01]  /*17c40*/  MOV R12, R26 ;  /* 0x0000001a000c7202 */ /* 0x000fe20000000f00 */
[----:B------:R-:W-:Y:S01]  /*17c50*/  IMAD.MOV.U32 R13, RZ, RZ, R27 ;  /* 0x000000ffff0d7224 */ /* 0x000fe200078e001b */
[----:B------:R-:W-:Y:S01]  /*17c60*/  ULEA UR8, UR6, UR4, 0x18 ;  /* 0x0000000406087291 */ /* 0x000fe2000f8ec0ff */
[----:B------:R-:W-:Y:S01]  /*17c70*/  MOV R14, R24 ;  /* 0x00000018000e7202 */ /* 0x000fe20000000f00 */
[----:B------:R-:W1:Y:S01]  /*17c80*/  LDCU UR6, c[0x0][0x364] ;  /* 0x00006c80ff0677ac */ /* 0x000e620008000800 */
[----:B------:R-:W-:-:S02]  /*17c90*/  IMAD.MOV.U32 R15, RZ, RZ, R25 ;  /* 0x000000ffff0f7224 */ /* 0x000fc400078e0019 */
[----:B0-----:R-:W-:-:S05]  /*17ca0*/  IMAD R3, R2, UR5, R17 ;  /* 0x0000000502037c24 */ /* 0x001fca000f8e0211 */
[----:B------:R-:W-:-:S05]  /*17cb0*/  LEA R3, R3, UR8, 0x5 ;  /* 0x0000000803037c11 */ /* 0x000fca000f8e28ff */
[----:B------:R0:W-:Y:S01]  /*17cc0*/  STS.128 [R3], R8 ;  /* 0x0000000803007388 */ /* 0x0001e20000000c00 */
[----:B-1----:R-:W-:-:S03]  /*17cd0*/  UISETP.GE.U32.AND UP0, UPT, UR6, 0x2, UPT ;  /* 0x000000020600788c */ /* 0x002fc6000bf06070 */
[----:B------:R0:W-:Y:S06]  /*17ce0*/  STS.128 [R3+0x10], R12 ;  /* 0x0000100c03007388 */ /* 0x0001ec0000000c00 */
[----:B------:R-:W-:Y:S05]  /*17cf0*/  BRA.U !UP0, `(.L_x_8383) ;  /* 0x0000000108887547 */ /* 0x000fea000b800000 */
[----:B------:R-:W-:-:S05]  /*17d00*/  UMOV UR4, UR6 ;  /* 0x0000000600047c82 */ /* 0x000fca0008000000 */
.L_x_8386:
        /* <DEDUP_REMOVED lines=9> */
[----:B0-----:R-:W0:Y:S04]  /*17da0*/  LDS.128 R8, [R0] ;  /* 0x0000000000087984 */ /* 0x001e280000000c00 */
        /* <DEDUP_REMOVED lines=19> */
.L_x_8385:
[----:B------:R-:W-:Y:S05]  /*17ee0*/  BSYNC.RECONVERGENT B0 ;  /* 0x0000000000007941 */ /* 0x000fea0003800200 */
.L_x_8384:
[----:B------:R-:W-:-:S03]  /*17ef0*/  UISETP.GT.U32.AND UP0, UPT, UR4, 0x3, UPT ;  /* 0x000000030400788c */ /* 0x000fc6000bf04070 */
[----:B------:R-:W-:-:S06]  /*17f00*/  UMOV UR4, UR7 ;  /* 0x0000000700047c82 */ /* 0x000fcc0008000000 */
[----:B------:R-:W-:Y:S05]  /*17f10*/  BRA.U UP0, `(.L_x_8386) ;  /* 0xfffffffd007c7547 */ /* 0x000fea000b83ffff */
.L_x_8383:
[----:B------:R-:W2:Y:S02]  /*17f20*/  LDCU UR4, c[0x0][0x3a8] ;  /* 0x00007500ff0477ac */ /* 0x000ea40008000800 */
[----:B--2---:R-:W-:-:S09]  /*17f30*/  UISETP.NE.AND UP0, UPT, UR4, URZ, UPT ;  /* 0x000000ff0400728c */ /* 0x004fd2000bf05270 */
[----:B------:R-:W-:Y:S05]  /*17f40*/  BRA.U !UP0, `(.L_x_8387) ;  /* 0x0000000508207547 */ /* 0x000fea000b800000 */
[----:B------:R-:W-:Y:S02]  /*17f50*/  UISETP.GE.U32.AND UP0, UPT, UR5, 0x21, UPT ;  /* 0x000000210500788c */ /* 0x000fe4000bf06070 */
[----:B------:R-:W-:-:S07]  /*17f60*/  UMOV UR4, UR5 ;  /* 0x0000000500047c82 */ /* 0x000fce0008000000 */
[----:B------:R-:W-:Y:S05]  /*17f70*/  BRA.U !UP0, `(.L_x_8388) ;  /* 0x0000000108b87547 */ /* 0x000fea000b800000 */
[----:B01----:R-:W-:Y:S01]  /*17f80*/  IMAD.MOV.U32 R8, RZ, RZ, R30 ;  /* 0x000000ffff087224 */ /* 0x003fe200078e001e */
[----:B------:R-:W-:Y:S01]  /*17f90*/  MOV R9, R31 ;  /* 0x0000001f00097202 */ /* 0x000fe20000000f00 */
[----:B------:R-:W-:Y:S01]  /*17fa0*/  IMAD.MOV.U32 R10, RZ, RZ, R28 ;  /* 0x000000ffff0a7224 */ /* 0x000fe200078e001c */
[----:B------:R-:W-:Y:S01]  /*17fb0*/  MOV R11, R29 ;  /* 0x0000001d000b7202 */ /* 0x000fe20000000f00 */
[----:B------:R-:W-:Y:S01]  /*17fc0*/  IMAD.MOV.U32 R12, RZ, RZ, R26 ;  /* 0x000000ffff0c7224 */ /* 0x000fe200078e001a */
[----:B------:R-:W-:Y:S01]  /*17fd0*/  MOV R13, R27 ;  /* 0x0000001b000d7202 */ /* 0x000fe20000000f00 */
[----:B------:R-:W-:Y:S01]  /*17fe0*/  IMAD.MOV.U32 R14, RZ, RZ, R24 ;  /* 0x000000ffff0e7224 */ /* 0x000fe200078e0018 */
[----:B------:R-:W-:Y:S01]  /*17ff0*/  MOV R15, R25 ;  /* 0x00000019000f7202 */ /* 0x000fe20000000f00 */
[----:B------:R2:W-:Y:S01]  /*18000*/  STS.128 [R3], R8 ;  /* 0x0000000803007388 */ /* 0x0005e20000000c00 */
[----:B------:R-:W-:Y:S01]  /*18010*/  UISETP.GE.U32.AND UP0, UPT, UR5, 0x40, UPT ;  /* 0x000000400500788c */ /* 0x000fe2000bf06070 */
[----:B------:R-:W-:-:S02]  /*18020*/  UMOV UR4, 0x20 ;  /* 0x0000002000047882 */ /* 0x000fc40000000000 */
[----:B------:R2:W-:Y:S06]  /*18030*/  STS.128 [R3+0x10], R12 ;  /* 0x0000100c03007388 */ /* 0x0005ec0000000c00 */
[----:B------:R-:W-:Y:S05]  /*18040*/  BRA.U !UP0, `(.L_x_8388) ;  /* 0x0000000108847547 */ /* 0x000fea000b800000 */
[----:B------:R-:W-:-:S07]  /*18050*/  IMAD.U32 R0, RZ, RZ, UR5 ;  /* 0x00000005ff007e24 */ /* 0x000fce000f8e00ff */
.L_x_8391:
        /* <DEDUP_REMOVED lines=9> */
[----:B--2---:R-:W0:Y:S04]  /*180f0*/  LDS.128 R8, [R0] ;  /* 0x0000000000087984 */ /* 0x004e280000000c00 */
[----:B------:R-:W1:Y:S01]  /*18100*/  LDS.128 R12, [R0+0x10] ;  /* 0x00001000000c7984 */ /* 0x000e620000000c00 */
[----:B0-----:R-:W-:Y:S02]  /*18110*/  IADD3 R30, P2, PT, R8, R30, RZ ;  /* 0x0000001e081e7210 */ /* 0x001fe40007f5e0ff */
[----:B------:R-:W-:Y:S02]  /*18120*/  IADD3 R28, P4, PT, R10, R28, RZ ;  /* 0x0000001c0a1c7210 */ /* 0x000fe40007f9e0ff */
[----:B-1----:R-:W-:Y:S02]  /*18130*/  IADD3 R26, P5, PT, R12, R26, RZ ;  /* 0x0000001a0c1a7210 */ /* 0x002fe40007fbe0ff */
        /* <DEDUP_REMOVED lines=15> */
.L_x_8390:
[----:B------:R-:W-:Y:S05]  /*18230*/  BSYNC.RECONVERGENT B0 ;  /* 0x0000000000007941 */ /* 0x000fea0003800200 */
.L_x_8389:
[----:B------:R-:W-:Y:S01]  /*18240*/  MOV R0, R2 ;  /* 0x0000000200007202 */ /* 0x000fe20000000f00 */
[----:B------:R-:W-:Y:S06]  /*18250*/  @P3 BRA `(.L_x_8391) ;  /* 0xfffffffc00803947 */ /* 0x000fec000383ffff */
.L_x_8388:
[----:B------:R-:W-:Y:S01]  /*18260*/  BAR.SYNC.DEFER_BLOCKING 0x0 ;  /* 0x0000000000007b1d */ /* 0x000fe20000010000 */
[----:B------:R-:W-:-:S09]  /*18270*/  UISETP.GE.U32.AND UP0, UPT, UR4, 0x2, UPT ;  /* 0x000000020400788c */ /* 0x000fd2000bf06070 */
[----:B------:R-:W-:Y:S05]  /*18280*/  BRA.U !UP0, `(.L_x_8387) ;  /* 0x0000000108507547 */ /* 0x000fea000b800000 */
[----:B------:R-:W-:-:S07]  /*18290*/  IMAD.MOV.U32 R0, RZ, RZ, 0x1 ;  /* 0x00000001ff007424 */ /* 0x000fce00078e00ff */
.L_x_8392:
        /* <DEDUP_REMOVED lines=11> */
[----:B---3--:R-:W-:Y:S02]  /*18350*/  IADD3 R24, P6, PT, R11, R24, RZ ;  /* 0x000000180b187210 */ /* 0x008fe40007fde0ff */
[----:B0-----:R-:W-:Y:S01]  /*18360*/  SHF.L.U32 R0, R0, 0x1, RZ ;  /* 0x0000000100007819 */ /* 0x001fe200000006ff */
[----:B----4-:R-:W-:-:S03]  /*18370*/  IMAD.X R31, R2, 0x1, R31, P3 ;  /* 0x00000001021f7824 */ /* 0x010fc600018e061f */
[----:B------:R-:W-:Y:S02]  /*18380*/  ISETP.GE.AND P2, PT, R0, UR4, PT ;  /* 0x0000000400007c0c */ /* 0x000fe4000bf46270 */
[----:B-----5:R-:W-:Y:S01]  /*18390*/  IADD3.X R29, PT, PT, R6, R29, RZ, P4, !PT ;  /* 0x0000001d061d7210 */ /* 0x020fe200027fe4ff */
[----:B------:R-:W-:Y:S01]  /*183a0*/  IMAD.X R27, R8, 0x1, R27, P5 ;  /* 0x00000001081b7824 */ /* 0x000fe200028e061b */
[----:B------:R-:W-:-:S09]  /*183b0*/  IADD3.X R25, PT, PT, R10, R25, RZ, P6, !PT ;  /* 0x000000190a197210 */ /* 0x000fd200037fe4ff */
[----:B------:R-:W-:Y:S05]  /*183c0*/  @!P2 BRA `(.L_x_8392) ;  /* 0xfffffffc00b4a947 */ /* 0x000fea000383ffff */
.L_x_8387:
[----:B------:R-:W-:Y:S05]  /*183d0*/  @!P1 EXIT ;  /* 0x000000000000994d */ /* 0x000fea0003800000 */
[----:B------:R-:W-:Y:S05]  /*183e0*/  @!P0 BRA `(.L_x_8393) ;  /* 0x0000000400dc8947 */ /* 0x000fea0003800000 */
[----:B------:R-:W3:Y:S01]  /*183f0*/  LDCU.U8 UR6, c[0x0][0x798] ;  /* 0x0000f300ff0677ac */ /* 0x000ee20008000000 */
[----:B------:R-:W0:Y:S01]  /*18400*/  LDCU.64 UR4, c[0x0][0x768] ;  /* 0x0000ed00ff0477ac */ /* 0x000e220008000a00 */
[----:B---3--:R-:W-:Y:S02]  /*18410*/  ISETP.NE.AND P0, PT, RZ, UR6, PT ;  /* 0x00000006ff007c0c */ /* 0x008fe4000bf05270 */
[----:B012---:R-:W-:Y:S02]  /*18420*/  IADD3 R8, P4, PT, R22, UR4, RZ ;  /* 0x0000000416087c10 */ /* 0x007fe4000ff9e0ff */
[----:B------:R-:W-:Y:S02]  /*18430*/  IADD3 R6, P3, PT, R19, UR4, RZ ;  /* 0x0000000413067c10 */ /* 0x000fe4000ff7e0ff */
[----:B------:R-:W-:Y:S01]  /*18440*/  IADD3 R4, P2, PT, R18, UR4, RZ ;  /* 0x0000000412047c10 */ /* 0x000fe2000ff5e0ff */
[----:B------:R-:W-:Y:S01]  /*18450*/  IMAD.X R9, RZ, RZ, UR5, P4 ;  /* 0x00000005ff097e24 */ /* 0x000fe2000a0e06ff */
[----:B------:R-:W-:-:S02]  /*18460*/  IADD3 R2, P1, PT, R16, UR4, RZ ;  /* 0x0000000410027c10 */ /* 0x000fc4000ff3e0ff */
[----:B------:R-:W-:Y:S01]  /*18470*/  IADD3.X R7, PT, PT, RZ, UR5, RZ, P3, !PT ;  /* 0x00000005ff077c10 */ /* 0x000fe20009ffe4ff */
[----:B------:R-:W-:Y:S01]  /*18480*/  IMAD.X R5, RZ, RZ, UR5, P2 ;  /* 0x00000005ff057e24 */ /* 0x000fe200090e06ff */
[----:B------:R-:W-:Y:S01]  /*18490*/  IADD3.X R3, PT, PT, RZ, UR5, RZ, P1, !PT ;  /* 0x00000005ff037c10 */ /* 0x000fe20008ffe4ff */
[----:B------:R-:W2:Y:S04]  /*184a0*/  @P0 LDG.E.S8 R11, desc[UR36][R8.64] ;  /* 0x00000024080b0981 */ /* 0x000ea8000c1e1300 */
[----:B------:R-:W3:Y:S04]  /*184b0*/  @P0 LDG.E.S8 R13, desc[UR36][R6.64] ;  /* 0x00000024060d0981 */ /* 0x000ee8000c1e1300 */
[----:B------:R-:W4:Y:S04]  /*184c0*/  @P0 LDG.E.S8 R15, desc[UR36][R4.64] ;  /* 0x00000024040f0981 */ /* 0x000f28000c1e1300 */
[----:B------:R-:W5:Y:S01]  /*184d0*/  @P0 LDG.E.S8 R17, desc[UR36][R2.64] ;  /* 0x0000002402110981 */ /* 0x000f62000c1e1300 */
[----:B------:R-:W0:Y:S02]  /*184e0*/  LDCU.U8 UR4, c[0x0][0x799] ;  /* 0x0000f320ff0477ac */ /* 0x000e240008000000 */
[----:B0-----:R-:W-:Y:S01]  /*184f0*/  ISETP.NE.AND P1, PT, RZ, UR4, PT ;  /* 0x00000004ff007c0c */ /* 0x001fe2000bf25270 */
[----:B--2---:R-:W-:Y:S01]  /*18500*/  @P0 IMAD.IADD R30, R11, 0x1, R30 ;  /* 0x000000010b1e0824 */ /* 0x004fe200078e021e */
[----:B---3--:R-:W-:-:S11]  /*18510*/  @P0 IADD3 R28, PT, PT, R13, R28, RZ ;  /* 0x0000001c0d1c0210 */ /* 0x008fd60007ffe0ff */
[----:B------:R0:W-:Y:S01]  /*18520*/  @!P1 STG.E.U8 desc[UR36][R8.64], R30 ;  /* 0x0000001e08009986 */ /* 0x0001e2000c101124 */
[----:B----4-:R-:W-:-:S03]  /*18530*/  @P0 IMAD.IADD R26, R15, 0x1, R26 ;  /* 0x000000010f1a0824 */ /* 0x010fc600078e021a */
[----:B------:R0:W-:Y:S01]  /*18540*/  @!P1 STG.E.U8 desc[UR36][R6.64], R28 ;  /* 0x0000001c06009986 */ /* 0x0001e2000c101124 */
[----:B-----5:R-:W-:-:S03]  /*18550*/  @P0 IADD3 R24, PT, PT, R17, R24, RZ ;  /* 0x0000001811180210 */ /* 0x020fc60007ffe0ff */
[----:B------:R0:W-:Y:S04]  /*18560*/  @!P1 STG.E.U8 desc[UR36][R4.64], R26 ;  /* 0x0000001a04009986 */ /* 0x0001e8000c101124 */
[----:B------:R0:W-:Y:S01]  /*18570*/  @!P1 STG.E.U8 desc[UR36][R2.64], R24 ;  /* 0x0000001802009986 */ /* 0x0001e2000c101124 */
        /* <DEDUP_REMOVED lines=10> */
[----:B------:R-:W-:Y:S01]  /*18620*/  IMAD.MOV.U32 R13, RZ, RZ, RZ ;  /* 0x000000ffff0d7224 */ /* 0x000fe200078e00ff */
[----:B------:R-:W4:Y:S01]  /*18630*/  LDCU.64 UR6, c[0x4][0x48] ;  /* 0x01000900ff0677ac */ /* 0x000f220008000a00 */
[----:B-1----:R-:W-:Y:S01]  /*18640*/  IMAD.U32 R4, RZ, RZ, UR4 ;  /* 0x00000004ff047e24 */ /* 0x002fe2000f8e00ff */
[----:B------:R-:W-:Y:S01]  /*18650*/  MOV R5, UR5 ;  /* 0x0000000500057c02 */ /* 0x000fe20008000f00 */
[----:B---3--:R-:W-:Y:S01]  /*18660*/  IMAD.U32 R6, RZ, RZ, UR8 ;  /* 0x00000008ff067e24 */ /* 0x008fe2000f8e00ff */
[----:B------:R-:W-:Y:S01]  /*18670*/  MOV R7, UR9 ;  /* 0x0000000900077c02 */ /* 0x000fe20008000f00 */
[----:B----4-:R-:W-:Y:S01]  /*18680*/  IMAD.U32 R10, RZ, RZ, UR6 ;  /* 0x00000006ff0a7e24 */ /* 0x010fe2000f8e00ff */
[----:B0-----:R-:W-:-:S07]  /*18690*/  MOV R11, UR7 ;  /* 0x00000007000b7c02 */ /* 0x001fce0008000f00 */
[----:B------:R-:W-:-:S07]  /*186a0*/  LEPC R20, `(.L_x_8394) ;  /* 0x000000001014794e */ /* 0x000fce0000000000 */
[----:B--2---:R-:W-:Y:S05]  /*186b0*/  CALL.ABS.NOINC R2 ;  /* 0x0000000002007343 */ /* 0x004fea0003c00000 */
.L_x_8394:
        /* <DEDUP_REMOVED lines=23> */
.L_x_8395:
[----:B------:R-:W0:Y:S02]  /*18830*/  LDCU.64 UR4, c[0x0][0x768] ;  /* 0x0000ed00ff0477ac */ /* 0x000e240008000a00 */
[----:B0-----:R-:W-:Y:S01]  /*18840*/  IADD3 R2, P0, PT, R19, UR4, RZ ;  /* 0x0000000413027c10 */ /* 0x001fe2000ff1e0ff */
[----:B------:R-:W0:Y:S03]  /*18850*/  LDCU UR4, c[0x0][0x79c] ;  /* 0x0000f380ff0477ac */ /* 0x000e260008000800 */
[----:B------:R-:W-:-:S05]  /*18860*/  IADD3.X R3, PT, PT, RZ, UR5, RZ, P0, !PT ;  /* 0x00000005ff037c10 */ /* 0x000fca00087fe4ff */
[----:B------:R1:W-:Y:S01]  /*18870*/  STG.E.U8 desc[UR36][R2.64], R28 ;  /* 0x0000001c02007986 */ /* 0x0003e2000c101124 */
        /* <DEDUP_REMOVED lines=18> */
.L_x_8396:
        /* <DEDUP_REMOVED lines=23> */
.L_x_8397:
[----:B------:R-:W0:Y:S02]  /*18b10*/  LDCU.64 UR4, c[0x0][0x768] ;  /* 0x0000ed00ff0477ac */ /* 0x000e240008000a00 */
[----:B0-----:R-:W-:-:S04]  /*18b20*/  IADD3 R16, P0, PT, R16, UR4, RZ ;  /* 0x0000000410107c10 */ /* 0x001fc8000ff1e0ff */
[----:B------:R-:W-:-:S05]  /*18b30*/  IADD3.X R17, PT, PT, RZ, UR5, RZ, P0, !PT ;  /* 0x00000005ff117c10 */ /* 0x000fca00087fe4ff */
[----:B------:R-:W-:Y:S01]  /*18b40*/  STG.E.U8 desc[UR36][R16.64], R24 ;  /* 0x0000001810007986 */ /* 0x000fe2000c101124 */
[----:B------:R-:W-:Y:S05]  /*18b50*/  EXIT ;  /* 0x000000000000794d */ /* 0x000fea0003800000 */
.L_x_8393:
        /* <DEDUP_REMOVED lines=17> */
.L_x_8398:
[----:B------:R-:W-:Y:S05]  /*18c70*/  BRA.U !UP0, `(.L_x_8399) ;  /* 0x0000000508847547 */ /* 0x000fea000b800000 */
[----:B------:R-:W3:Y:S01]  /*18c80*/  LDCU UR4, c[0x0][0x79c] ;  /* 0x0000f380ff0477ac */ /* 0x000ee20008000800 */
[----:B------:R-:W-:Y:S01]  /*18c90*/  PRMT R17, R30, 0x7610, R17 ;  /* 0x000076101e117816 */ /* 0x000fe20000000011 */
[----:B---3--:R-:W-:-:S09]  /*18ca0*/  UISETP.NE.AND UP0, UPT, UR4, 0x1, UPT ;  /* 0x000000010400788c */ /* 0x008fd2000bf05270 */
[----:B------:R-:W-:Y:S05]  /*18cb0*/  BRA.U !UP0, `(.L_x_8400) ;  /* 0x0000000108407547 */ /* 0x000fea000b800000 */
[----:B------:R-:W-:Y:S01]  /*18cc0*/  MOV R0, 0x660 ;  /* 0x0000066000007802 */ /* 0x000fe20000000f00 */
[----:B------:R-:W3:Y:S01]  /*18cd0*/  LDCU.64 UR4, c[0x4][0x650] ;  /* 0x0100ca00ff0477ac */ /* 0x000ee20008000a00 */
[----:B012---:R-:W-:Y:S02]  /*18ce0*/  HFMA2 R12, -RZ, RZ, 0, 5.9604644775390625e-08 ;  /* 0x00000001ff0c7431 */ /* 0x007fe400000001ff */
[----:B------:R-:W-:Y:S01]  /*18cf0*/  IMAD.MOV.U32 R8, RZ, RZ, 0x2ef ;  /* 0x000002efff087424 */ /* 0x000fe200078e00ff */
[----:B------:R0:W1:Y:S01]  /*18d00*/  LDC.64 R2, c[0x4][R0] ;  /* 0x0100000000027b82 */ /* 0x0000620000000a00 */
[----:B------:R-:W2:Y:S01]  /*18d10*/  LDCU.64 UR6, c[0x4][0x640] ;  /* 0x0100c800ff0677ac */ /* 0x000ea20008000a00 */
[----:B------:R-:W-:Y:S01]  /*18d20*/  IMAD.MOV.U32 R13, RZ, RZ, RZ ;  /* 0x000000ffff0d7224 */ /* 0x000fe200078e00ff */
[----:B------:R-:W4:Y:S01]  /*18d30*/  LDCU.64 UR8, c[0x4][0x48] ;  /* 0x01000900ff0877ac */ /* 0x000f220008000a00 */
[----:B---3--:R-:W-:Y:S01]  /*18d40*/  IMAD.U32 R4, RZ, RZ, UR4 ;  /* 0x00000004ff047e24 */ /* 0x008fe2000f8e00ff */
[----:B------:R-:W-:Y:S01]  /*18d50*/  MOV R5, UR5 ;  /* 0x0000000500057c02 */ /* 0x000fe20008000f00 */
[----:B--2---:R-:W-:Y:S01]  /*18d60*/  IMAD.U32 R6, RZ, RZ, UR6 ;  /* 0x00000006ff067e24 */ /* 0x004fe2000f8e00ff */
[----:B------:R-:W-:Y:S01]  /*18d70*/  MOV R7, UR7 ;  /* 0x0000000700077c02 */ /* 0x000fe20008000f00 */
[----:B----4-:R-:W-:Y:S01]  /*18d80*/  IMAD.U32 R10, RZ, RZ, UR8 ;  /* 0x00000008ff0a7e24 */ /* 0x010fe2000f8e00ff */
[----:B0-----:R-:W-:-:S07]  /*18d90*/  MOV R11, UR9 ;  /* 0x00000009000b7c02 */ /* 0x001fce0008000f00 */
[----:B------:R-:W-:-:S07]  /*18da0*/  LEPC R20, `(.L_x_8400) ;  /* 0x000000001014794e */ /* 0x000fce0000000000 */
[----:B-1----:R-:W-:Y:S05]  /*18db0*/  CALL.ABS.NOINC R2 ;  /* 0x0000000002007343 */ /* 0x002fea0003c00000 */
.L_x_8400:
[----:B------:R-:W3:Y:S02]  /*18dc0*/  LDCU.64 UR4, c[0x0][0x768] ;  /* 0x0000ed00ff0477ac */ /* 0x000ee40008000a00 */
[----:B---3--:R-:W-:Y:S01]  /*18dd0*/  IADD3 R22, P0, PT, R22, UR4, RZ ;  /* 0x0000000416167c10 */ /* 0x008fe2000ff1e0ff */
[----:B------:R-:W3:Y:S03]  /*18de0*/  LDCU UR4, c[0x0][0x79c] ;  /* 0x0000f380ff0477ac */ /* 0x000ee60008000800 */
[----:B------:R-:W-:-:S05]  /*18df0*/  IADD3.X R23, PT, PT, RZ, UR5, RZ, P0, !PT ;  /* 0x00000005ff177c10 */ /* 0x000fca00087fe4ff */
[----:B------:R4:W-:Y:S01]  /*18e00*/  STG.E.U8 desc[UR36][R22.64], R17 ;  /* 0x0000001116007986 */ /* 0x0009e2000c101124 */
[----:B---3--:R-:W-:Y:S01]  /*18e10*/  UISETP.NE.AND UP0, UPT, UR4, 0x1, UPT ;  /* 0x000000010400788c */ /* 0x008fe2000bf05270 */
[----:B----4-:R-:W-:-:S08]  /*18e20*/  PRMT R23, R28, 0x7610, R23 ;  /* 0x000076101c177816 */ /* 0x010fd00000000017 */
        /* <DEDUP_REMOVED lines=17> */
.L_x_8401:
[----:B------:R-:W3:Y:S01]  /*18f40*/  LDCU.64 UR4, c[0x0][0x768] ;  /* 0x0000ed00ff0477ac */ /* 0x000ee20008000a00 */
[----:B------:R-:W-:Y:S02]  /*18f50*/  PRMT R17, R26, 0x7610, R17 ;  /* 0x000076101a117816 */ /* 0x000fe40000000011 */
[----:B---3--:R-:W-:Y:S01]  /*18f60*/  IADD3 R2, P0, PT, R19, UR4, RZ ;  /* 0x0000000413027c10 */ /* 0x008fe2000ff1e0ff */
[----:B------:R-:W3:Y:S03]  /*18f70*/  LDCU UR4, c[0x0][0x79c] ;  /* 0x0000f380ff0477ac */ /* 0x000ee60008000800 */
[----:B012---:R-:W-:-:S05]  /*18f80*/  IADD3.X R3, PT, PT, RZ, UR5, RZ, P0, !PT ;  /* 0x00000005ff037c10 */ /* 0x007fca00087fe4ff */
[----:B------:R0:W-:Y:S01]  /*18f90*/  STG.E.U8 desc[UR36][R2.64], R23 ;  /* 0x0000001702007986 */ /* 0x0001e2000c101124 */
[----:B---3--:R-:W-:-:S09]  /*18fa0*/  UISETP.NE.AND UP0, UPT, UR4, 0x1, UPT ;  /* 0x000000010400788c */ /* 0x008fd2000bf05270 */
[----:B0-----:R-:W-:Y:S05]  /*18fb0*/  BRA.U !UP0, `(.L_x_8402) ;  /* 0x0000000108407547 */ /* 0x001fea000b800000 */
        /* <DEDUP_REMOVED lines=16> */
.L_x_8402:
[----:B------:R-:W0:Y:S02]  /*190c0*/  LDCU.64 UR4, c[0x0][0x768] ;  /* 0x0000ed00ff0477ac */ /* 0x000e240008000a00 */
[----:B0-----:R-:W-:Y:S01]  /*190d0*/  IADD3 R18, P0, PT, R18, UR4, RZ ;  /* 0x0000000412127c10 */ /* 0x001fe2000ff1e0ff */
[----:B------:R-:W0:Y:S03]  /*190e0*/  LDCU UR4, c[0x0][0x79c] ;  /* 0x0000f380ff0477ac */ /* 0x000e260008000800 */
[----:B------:R-:W-:-:S05]  /*190f0*/  IADD3.X R19, PT, PT, RZ, UR5, RZ, P0, !PT ;  /* 0x00000005ff137c10 */ /* 0x000fca00087fe4ff */
[----:B------:R1:W-:Y:S01]  /*19100*/  STG.E.U8 desc[UR36][R18.64], R17 ;  /* 0x0000001112007986 */ /* 0x0003e2000c101124 */
[----:B0-----:R-:W-:Y:S01]  /*19110*/  UISETP.NE.AND UP0, UPT, UR4, 0x1, UPT ;  /* 0x000000010400788c */ /* 0x001fe2000bf05270 */
[----:B-1----:R-:W-:-:S08]  /*19120*/  PRMT R19, R24, 0x7610, R19 ;  /* 0x0000761018137816 */ /* 0x002fd00000000013 */
        /* <DEDUP_REMOVED lines=17> */
.L_x_8403:
[----:B------:R-:W0:Y:S02]  /*19240*/  LDCU.64 UR4, c[0x0][0x768] ;  /* 0x0000ed00ff0477ac */ /* 0x000e240008000a00 */
[----:B0-----:R-:W-:-:S04]  /*19250*/  IADD3 R16, P0, PT, R16, UR4, RZ ;  /* 0x0000000410107c10 */ /* 0x001fc8000ff1e0ff */
[----:B------:R-:W-:-:S05]  /*19260*/  IADD3.X R17, PT, PT, RZ, UR5, RZ, P0, !PT ;  /* 0x00000005ff117c10 */ /* 0x000fca00087fe4ff */
[----:B------:R-:W-:Y:S01]  /*19270*/  STG.E.U8 desc[UR36][R16.64], R19 ;  /* 0x0000001310007986 */ /* 0x000fe2000c101124 */
[----:B------:R-:W-:Y:S05]  /*19280*/  EXIT ;  /* 0x000000000000794d */ /* 0x000fea0003800000 */
.L_x_8399:
[----:B------:R-:W-:Y:S04]  /*19290*/  STG.E.64 desc[UR36][R4.64], R30 ;  /* 0x0000001e04007986 */ /* 0x000fe8000c101b24 */
[----:B------:R-:W-:Y:S04]  /*192a0*/  STG.E.64 desc[UR36][R4.64+0x8], R28 ;  /* 0x0000081c04007986 */ /* 0x000fe8000c101b24 */
[----:B------:R-:W-:Y:S04]  /*192b0*/  STG.E.64 desc[UR36][R4.64+0x10], R26 ;  /* 0x0000101a04007986 */ /* 0x000fe8000c101b24 */
[----:B------:R-:W-:Y:S01]  /*192c0*/  STG.E.64 desc[UR36][R4.64+0x18], R24 ;  /* 0x0000181804007986 */ /* 0x000fe2000c101b24 */
[----:B------:R-:W-:Y:S05]  /*192d0*/  EXIT ;  /* 0x000000000000794d */ /* 0x000fea0003800000 */
.L_x_8368:
        /* <DEDUP_REMOVED lines=11> */
[----:B------:R-:W-:Y:S05]  /*19390*/  @!P0 BRA `(.L_x_8404) ;  /* 0x0000000400dc8947 */ /* 0x000fea0003800000 */
        /* <DEDUP_REMOVED lines=9> */
[----:B------:R-:W-:Y:S01]  /*19430*/  IMAD.X R5, RZ, RZ, UR5, P1 ;  /* 0x00000005ff057e24 */ /* 0x000fe200088e06ff */
[----:B0-2---:R-:W-:Y:S01]  /*19440*/  IADD3.X R3, PT, PT, RZ, UR5, RZ, P0, !PT ;  /* 0x00000005ff037c10 */ /* 0x005fe200087fe4ff */
[----:B------:R-:W2:Y:S04]  /*19450*/  @P4 LDG.E.S8 R11, desc[UR36][R8.64] ;  /* 0x00000024080b4981 */ /* 0x000ea8000c1e1300 */
[----:B-1----:R-:W3:Y:S04]  /*19460*/  @P4 LDG.E.S8 R13, desc[UR36][R6.64] ;  /* 0x00000024060d4981 */ /* 0x002ee8000c1e1300 */
        /* <DEDUP_REMOVED lines=32> */
.L_x_8405:
        /* <DEDUP_REMOVED lines=23> */
.L_x_8406:
        /* <DEDUP_REMOVED lines=23> */
.L_x_8407:
        /* <DEDUP_REMOVED lines=23> */
.L_x_8408:
[----:B------:R-:W0:Y:S02]  /*19ac0*/  LDCU.64 UR4, c[0x0][0x768] ;  /* 0x0000ed00ff0477ac */ /* 0x000e240008000a00 */
[----:B0-----:R-:W-:-:S04]  /*19ad0*/  IADD3 R16, P0, PT, R16, UR4, RZ ;  /* 0x0000000410107c10 */ /* 0x001fc8000ff1e0ff */
[----:B------:R-:W-:-:S05]  /*19ae0*/  IADD3.X R17, PT, PT, RZ, UR5, RZ, P0, !PT ;  /* 0x00000005ff117c10 */ /* 0x000fca00087fe4ff */
[----:B------:R-:W-:Y:S01]  /*19af0*/  STG.E.U8 desc[UR36][R16.64], R34 ;  /* 0x0000002210007986 */ /* 0x000fe2000c101124 */
[----:B------:R-:W-:Y:S05]  /*19b00*/  EXIT ;  /* 0x000000000000794d */ /* 0x000fea0003800000 */
.L_x_8404:
[----:B------:R-:W3:Y:S01]  /*19b10*/  LDCU.U8 UR4, c[0x0][0x798] ;  /* 0x0000f300ff0477ac */ /* 0x000ee20008000000 */
[----:B------:R-:W4:Y:S01]  /*19b20*/  LDCU.U8 UR5, c[0x0][0x799] ;  /* 0x0000f320ff0577ac */ /* 0x000f220008000000 */
[----:B---3--:R-:W-:Y:S02]  /*19b30*/  UISETP.NE.AND UP0, UPT, UR4, URZ, UPT ;  /* 0x000000ff0400728c */ /* 0x008fe4000bf05270 */
[----:B----4-:R-:W-:-:S07]  /*19b40*/  UISETP.NE.AND UP1, UPT, UR5, URZ, UPT ;  /* 0x000000ff0500728c */ /* 0x010fce000bf25270 */
[----:B------:R-:W-:Y:S05]  /*19b50*/  BRA.U !UP0, `(.L_x_8409) ;  /* 0x0000000108307547 */ /* 0x000fea000b800000 */
[----:B0-2---:R-:W2:Y:S04]  /*19b60*/  LDG.E.64 R2, desc[UR36][R4.64] ;  /* 0x0000002404027981 */ /* 0x005ea8000c1e1b00 */
[----:B------:R-:W1:Y:S04]  /*19b70*/  LDG.E.64 R8, desc[UR36][R4.64+0x10] ;  /* 0x0000102404087981 */ /* 0x000e68000c1e1b00 */
[----:B------:R-:W3:Y:S04]  /*19b80*/  LDG.E.64 R6, desc[UR36][R4.64+0x8] ;  /* 0x0000082404067981 */ /* 0x000ee8000c1e1b00 */
[----:B------:R-:W4:Y:S01]  /*19b90*/  LDG.E.64 R10, desc[UR36][R4.64+0x18] ;  /* 0x00001824040a7981 */ /* 0x000f22000c1e1b00 */
[----:B--2---:R-:W-:-:S02]  /*19ba0*/  IADD3 R36, P0, PT, R2, R36, RZ ;  /* 0x0000002402247210 */ /* 0x004fc40007f1e0ff */
[----:B-1----:R-:W-:Y:S02]  /*19bb0*/  IADD3 R32, P2, PT, R8, R32, RZ ;  /* 0x0000002008207210 */ /* 0x002fe40007f5e0ff */
[----:B---3--:R-:W-:Y:S02]  /*19bc0*/  IADD3 R30, P1, PT, R6, R30, RZ ;  /* 0x0000001e061e7210 */ /* 0x008fe40007f3e0ff */
[----:B----4-:R-:W-:Y:S01]  /*19bd0*/  IADD3 R34, P3, PT, R10, R34, RZ ;  /* 0x000000220a227210 */ /* 0x010fe20007f7e0ff */
[----:B------:R-:W-:Y:S01]  /*19be0*/  IMAD.X R37, R3, 0x1, R37, P0 ;  /* 0x0000000103257824 */ /* 0x000fe200000e0625 */
[----:B------:R-:W-:Y:S01]  /*19bf0*/  IADD3.X R31, PT, PT, R7, R31, RZ, P1, !PT ;  /* 0x0000001f071f7210 */ /* 0x000fe20000ffe4ff */
[----:B------:R-:W-:Y:S01]  /*19c00*/  IMAD.X R33, R9, 0x1, R33, P2 ;  /* 0x0000000109217824 */ /* 0x000fe200010e0621 */
[----:B------:R-:W-:-:S09]  /*19c10*/  IADD3.X R35, PT, PT, R11, R35, RZ, P3, !PT ;  /* 0x000000230b237210 */ /* 0x000fd20001ffe4ff */
.L_x_8409:
[----:B------:R-:W-:Y:S05]  /*19c20*/  BRA.U !UP1, `(.L_x_8410) ;  /* 0x0000000509847547 */ /* 0x000fea000b800000 */
[----:B------:R-:W3:Y:S01]  /*19c30*/  LDCU UR4, c[0x0][0x79c] ;  /* 0x0000f380ff0477ac */ /* 0x000ee20008000800 */
[----:B------:R-:W-:Y:S01]  /*19c40*/  PRMT R17, R36, 0x7610, R17 ;  /* 0x0000761024117816 */ /* 0x000fe20000000011 */
[----:B---3--:R-:W-:-:S09]  /*19c50*/  UISETP.NE.AND UP0, UPT, UR4, 0x1, UPT ;  /* 0x000000010400788c */ /* 0x008fd2000bf05270 */
[----:B------:R-:W-:Y:S05]  /*19c60*/  BRA.U !UP0, `(.L_x_8411) ;  /* 0x0000000108407547 */ /* 0x000fea000b800000 */
[----:B------:R-:W-:Y:S01]  /*19c70*/  MOV R0, 0x660 ;  /* 0x0000066000007802 */ /* 0x000fe20000000f00 */
[----:B------:R-:W3:Y:S01]  /*19c80*/  LDCU.64 UR4, c[0x4][0x650] ;  /* 0x0100ca00ff0477ac */ /* 0x000ee20008000a00 */
[----:B------:R-:W-:Y:S02]  /*19c90*/  HFMA2 R12, -RZ, RZ, 0, 5.9604644775390625e-08 ;  /* 0x00000001ff0c7431 */ /* 0x000fe400000001ff */
[----:B------:R-:W-:Y:S01]  /*19ca0*/  IMAD.MOV.U32 R8, RZ, RZ, 0x2ef ;  /* 0x000002efff087424 */ /* 0x000fe200078e00ff */
[----:B0-2---:R0:W2:Y:S01]  /*19cb0*/  LDC.64 R2, c[0x4][R0] ;  /* 0x0100000000027b82 */ /* 0x0050a20000000a00 */
[----:B------:R-:W4:Y:S01]  /*19cc0*/  LDCU.64 UR6, c[0x4][0x640] ;  /* 0x0100c800ff0677ac */ /* 0x000f220008000a00 */
[----:B-1----:R-:W-:Y:S01]  /*19cd0*/  IMAD.MOV.U32 R13, RZ, RZ, RZ ;  /* 0x000000ffff0d7224 */ /* 0x002fe200078e00ff */
[----:B------:R-:W1:Y:S01]  /*19ce0*/  LDCU.64 UR8, c[0x4][0x48] ;  /* 0x01000900ff0877ac */ /* 0x000e620008000a00 */
[----:B---3--:R-:W-:Y:S01]  /*19cf0*/  IMAD.U32 R4, RZ, RZ, UR4 ;  /* 0x00000004ff047e24 */ /* 0x008fe2000f8e00ff */
[----:B------:R-:W-:Y:S01]  /*19d00*/  MOV R5, UR5 ;  /* 0x0000000500057c02 */ /* 0x000fe20008000f00 */
[----:B----4-:R-:W-:Y:S01]  /*19d10*/  IMAD.U32 R6, RZ, RZ, UR6 ;  /* 0x00000006ff067e24 */ /* 0x010fe2000f8e00ff */
[----:B------:R-:W-:Y:S01]  /*19d20*/  MOV R7, UR7 ;  /* 0x0000000700077c02 */ /* 0x000fe20008000f00 */
[----:B-1----:R-:W-:Y:S01]  /*19d30*/  IMAD.U32 R10, RZ, RZ, UR8 ;  /* 0x00000008ff0a7e24 */ /* 0x002fe2000f8e00ff */
[----:B0-----:R-:W-:-:S07]  /*19d40*/  MOV R11, UR9 ;  /* 0x00000009000b7c02 */ /* 0x001fce0008000f00 */
[----:B------:R-:W-:-:S07]  /*19d50*/  LEPC R20, `(.L_x_8411) ;  /* 0x000000001014794e */ /* 0x000fce0000000000 */
[----:B--2---:R-:W-:Y:S05]  /*19d60*/  CALL.ABS.NOINC R2 ;  /* 0x0000000002007343 */ /* 0x004fea0003c00000 */
.L_x_8411:
[----:B------:R-:W3:Y:S01]  /*19d70*/  LDCU.64 UR4, c[0x0][0x768] ;  /* 0x0000ed00ff0477ac */ /* 0x000ee20008000a00 */
[----:B------:R-:W-:Y:S02]  /*19d80*/  PRMT R22, R30, 0x7610, R22 ;  /* 0x000076101e167816 */ /* 0x000fe40000000016 */
[----:B---3--:R-:W-:Y:S01]  /*19d90*/  IADD3 R24, P0, PT, R24, UR4, RZ ;  /* 0x0000000418187c10 */ /* 0x008fe2000ff1e0ff */
[----:B------:R-:W3:Y:S03]  /*19da0*/  LDCU UR4, c[0x0][0x79c] ;  /* 0x0000f380ff0477ac */ /* 0x000ee60008000800 */
[----:B------:R-:W-:-:S05]  /*19db0*/  IADD3.X R25, PT, PT, RZ, UR5, RZ, P0, !PT ;  /* 0x00000005ff197c10 */ /* 0x000fca00087fe4ff */
[----:B------:R4:W-:Y:S01]  /*19dc0*/  STG.E.U8 desc[UR36][R24.64], R17 ;  /* 0x0000001118007986 */ /* 0x0009e2000c101124 */
[----:B---3--:R-:W-:-:S09]  /*19dd0*/  UISETP.NE.AND UP0, UPT, UR4, 0x1, UPT ;  /* 0x000000010400788c */ /* 0x008fd2000bf05270 */
[----:B----4-:R-:W-:Y:S05]  /*19de0*/  BRA.U !UP0, `(.L_x_8412) ;  /* 0x0000000108407547 */ /* 0x010fea000b800000 */
        /* <DEDUP_REMOVED lines=16> */
.L_x_8412:
[----:B------:R-:W3:Y:S01]  /*19ef0*/  LDCU.64 UR4, c[0x0][0x768] ;  /* 0x0000ed00ff0477ac */ /* 0x000ee20008000a00 */
[----:B------:R-:W-:Y:S02]  /*19f00*/  PRMT R17, R32, 0x7610, R17 ;  /* 0x0000761020117816 */ /* 0x000fe40000000011 */
[----:B---3--:R-:W-:Y:S01]  /*19f10*/  IADD3 R2, P0, PT, R19, UR4, RZ ;  /* 0x0000000413027c10 */ /* 0x008fe2000ff1e0ff */
[----:B------:R-:W3:Y:S03]  /*19f20*/  LDCU UR4, c[0x0][0x79c] ;  /* 0x0000f380ff0477ac */ /* 0x000ee60008000800 */
[----:B0-2---:R-:W-:-:S05]  /*19f30*/  IADD3.X R3, PT, PT, RZ, UR5, RZ, P0, !PT ;  /* 0x00000005ff037c10 */ /* 0x005fca00087fe4ff */
[----:B------:R0:W-:Y:S01]  /*19f40*/  STG.E.U8 desc[UR36][R2.64], R22 ;  /* 0x0000001602007986 */ /* 0x0001e2000c101124 */
[----:B---3--:R-:W-:-:S09]  /*19f50*/  UISETP.NE.AND UP0, UPT, UR4, 0x1, UPT ;  /* 0x000000010400788c */ /* 0x008fd2000bf05270 */
[----:B0-----:R-:W-:Y:S05]  /*19f60*/  BRA.U !UP0, `(.L_x_8413) ;  /* 0x0000000108407547 */ /* 0x001fea000b800000 */
[----:B------:R-:W-:Y:S01]  /*19f70*/  MOV R0, 0x660 ;  /* 0x0000066000007802 */ /* 0x000fe20000000f00 */
[----:B------:R-:W0:Y:S01]  /*19f80*/  LDCU.64 UR4, c[0x4][0x650] ;  /* 0x0100ca00ff0477ac */ /* 0x000e220008000a00 */
[----:B------:R-:W-:Y:S02]  /*19f90*/  HFMA2 R12, -RZ, RZ, 0, 5.9604644775390625e-08 ;  /* 0x00000001ff0c7431 */ /* 0x000fe400000001ff */
[----:B------:R-:W-:Y:S01]  /*19fa0*/  IMAD.MOV.U32 R8, RZ, RZ, 0x2ef ;  /* 0x000002efff087424 */ /* 0x000fe200078e00ff */
[----:B------:R2:W3:Y:S01]  /*19fb0*/  LDC.64 R2, c[0x4][R0] ;  /* 0x0100000000027b82 */ /* 0x0004e20000000a00 */
[----:B------:R-:W4:Y:S01]  /*19fc0*/  LDCU.64 UR6, c[0x4][0x640] ;  /* 0x0100c800ff0677ac */ /* 0x000f220008000a00 */
[----:B-1----:R-:W-:Y:S01]  /*19fd0*/  IMAD.MOV.U32 R13, RZ, RZ, RZ ;  /* 0x000000ffff0d7224 */ /* 0x002fe200078e00ff */
[----:B------:R-:W1:Y:S01]  /*19fe0*/  LDCU.64 UR8, c[0x4][0x48] ;  /* 0x01000900ff0877ac */ /* 0x000e620008000a00 */
[----:B0-----:R-:W-:Y:S01]  /*19ff0*/  IMAD.U32 R4, RZ, RZ, UR4 ;  /* 0x00000004ff047e24 */ /* 0x001fe2000f8e00ff */
[----:B------:R-:W-:Y:S01]  /*1a000*/  MOV R5, UR5 ;  /* 0x0000000500057c02 */ /* 0x000fe20008000f00 */
[----:B----4-:R-:W-:Y:S01]  /*1a010*/  IMAD.U32 R6, RZ, RZ, UR6 ;  /* 0x00000006ff067e24 */ /* 0x010fe2000f8e00ff */
[----:B------:R-:W-:Y:S01]  /*1a020*/  MOV R7, UR7 ;  /* 0x0000000700077c02 */ /* 0x000fe20008000f00 */
[----:B-1----:R-:W-:Y:S01]  /*1a030*/  IMAD.U32 R10, RZ, RZ, UR8 ;  /* 0x00000008ff0a7e24 */ /* 0x002fe2000f8e00ff */
[----:B--2---:R-:W-:-:S07]  /*1a040*/  MOV R11, UR9 ;  /* 0x00000009000b7c02 */ /* 0x004fce0008000f00 */
[----:B------:R-:W-:-:S07]  /*1a050*/  LEPC R20, `(.L_x_8413) ;  /* 0x000000001014794e */ /* 0x000fce0000000000 */
[----:B---3--:R-:W-:Y:S05]  /*1a060*/  CALL.ABS.NOINC R2 ;  /* 0x0000000002007343 */ /* 0x008fea0003c00000 */
.L_x_8413:
[----:B------:R-:W0:Y:S02]  /*1a070*/  LDCU.64 UR4, c[0x0][0x768] ;  /* 0x0000ed00ff0477ac */ /* 0x000e240008000a00 */
[----:B0-----:R-:W-:Y:S01]  /*1a080*/  IADD3 R18, P0, PT, R18, UR4, RZ ;  /* 0x0000000412127c10 */ /* 0x001fe2000ff1e0ff */
[----:B------:R-:W0:Y:S03]  /*1a090*/  LDCU UR4, c[0x0][0x79c] ;  /* 0x0000f380ff0477ac */ /* 0x000e260008000800 */
[----:B------:R-:W-:-:S05]  /*1a0a0*/  IADD3.X R19, PT, PT, RZ, UR5, RZ, P0, !PT ;  /* 0x00000005ff137c10 */ /* 0x000fca00087fe4ff */
[----:B------:R2:W-:Y:S01]  /*1a0b0*/  STG.E.U8 desc[UR36][R18.64], R17 ;  /* 0x0000001112007986 */ /* 0x0005e2000c101124 */
[----:B0-----:R-:W-:Y:S01]  /*1a0c0*/  UISETP.NE.AND UP0, UPT, UR4, 0x1, UPT ;  /* 0x000000010400788c */ /* 0x001fe2000bf05270 */
[----:B--2---:R-:W-:-:S08]  /*1a0d0*/  PRMT R19, R34, 0x7610, R19 ;  /* 0x0000761022137816 */ /* 0x004fd00000000013 */
[----:B------:R-:W-:Y:S05]  /*1a0e0*/  BRA.U !UP0, `(.L_x_8414) ;  /* 0x0000000108407547 */ /* 0x000fea000b800000 */
        /* <DEDUP_REMOVED lines=16> */
.L_x_8414:
[----:B------:R-:W0:Y:S02]  /*1a1f0*/  LDCU.64 UR4, c[0x0][0x768] ;  /* 0x0000ed00ff0477ac */ /* 0x000e240008000a00 */
[----:B0-----:R-:W-:-:S04]  /*1a200*/  IADD3 R16, P0, PT, R16, UR4, RZ ;  /* 0x0000000410107c10 */ /* 0x001fc8000ff1e0ff */
[----:B------:R-:W-:-:S05]  /*1a210*/  IADD3.X R17, PT, PT, RZ, UR5, RZ, P0, !PT ;  /* 0x00000005ff117c10 */ /* 0x000fca00087fe4ff */
[----:B------:R-:W-:Y:S01]  /*1a220*/  STG.E.U8 desc[UR36][R16.64], R19 ;  /* 0x0000001310007986 */ /* 0x000fe2000c101124 */
[----:B------:R-:W-:Y:S05]  /*1a230*/  EXIT ;  /* 0x000000000000794d */ /* 0x000fea0003800000 */
.L_x_8410:
[----:B------:R-:W-:Y:S04]  /*1a240*/  STG.E.64 desc[UR36][R4.64], R36 ;  /* 0x0000002404007986 */ /* 0x000fe8000c101b24 */
[----:B------:R-:W-:Y:S04]  /*1a250*/  STG.E.64 desc[UR36][R4.64+0x8], R30 ;  /* 0x0000081e04007986 */ /* 0x000fe8000c101b24 */
[----:B------:R-:W-:Y:S04]  /*1a260*/  STG.E.64 desc[UR36][R4.64+0x10], R32 ;  /* 0x0000102004007986 */ /* 0x000fe8000c101b24 */
[----:B------:R-:W-:Y:S01]  /*1a270*/  STG.E.64 desc[UR36][R4.64+0x18], R34 ;  /* 0x0000182204007986 */ /* 0x000fe2000c101b24 */
[----:B------:R-:W-:Y:S05]  /*1a280*/  EXIT ;  /* 0x000000000000794d */ /* 0x000fea0003800000 */
.L_x_8415:
        /* <DEDUP_REMOVED lines=15> */
.L_x_8925:


//--------------------- .text._ZN2at6native13reduce_kernelILi512ELi1ENS0_8ReduceOpIhNS0_14func_wrapper_tIhNS0_55_GLOBAL__N__0955718d_22_SparseCsrTensorMath_cu_868dd54514ReductionAddOpIlEEEEjhLi4ELi4EEEEEvT1_ --------------------------
	.section	.text._ZN2at6native13reduce_kernelILi512ELi1ENS0_8ReduceOpIhNS0_14func_wrapper_tIhNS0_55_GLOBAL__N__0955718d_22_SparseCsrTensorMath_cu_868dd54514ReductionAddOpIlEEEEjhLi4ELi4EEEEEvT1_,"ax",@progbits
	.align	128
.text._ZN2at6native13reduce_kernelILi512ELi1ENS0_8ReduceOpIhNS0_14func_wrapper_tIhNS0_55_GLOBAL__N__0955718d_22_SparseCsrTensorMath_cu_868dd54514ReductionAddOpIlEEEEjhLi4ELi4EEEEEvT1_:
        .type           _ZN2at6native13reduce_kernelILi512ELi1ENS0_8ReduceOpIhNS0_14func_wrapper_tIhNS0_55_GLOBAL__N__0955718d_22_SparseCsrTensorMath_cu_868dd54514ReductionAddOpIlEEEEjhLi4ELi4EEEEEvT1_,@function
        .size           _ZN2at6native13reduce_kernelILi512ELi1ENS0_8ReduceOpIhNS0_14func_wrapper_tIhNS0_55_GLOBAL__N__0955718d_22_SparseCsrTensorMath_cu_868dd54514ReductionAddOpIlEEEEjhLi4ELi4EEEEEvT1_,(.L_x_8926 - _ZN2at6native13reduce_kernelILi512ELi1ENS0_8ReduceOpIhNS0_14func_wrapper_tIhNS0_55_GLOBAL__N__0955718d_22_SparseCsrTensorMath_cu_868dd54514ReductionAddOpIlEEEEjhLi4ELi4EEEEEvT1_)
        .other          _ZN2at6native13reduce_kernelILi512ELi1ENS0_8ReduceOpIhNS0_14func_wrapper_tIhNS0_55_GLOBAL__N__0955718d_22_SparseCsrTensorMath_cu_868dd54514ReductionAddOpIlEEEEjhLi4ELi4EEEEEvT1_,@"STO_CUDA_ENTRY STV_DEFAULT"
_ZN2at6native13reduce_kernelILi512ELi1ENS0_8ReduceOpIhNS0_14func_wrapper_tIhNS0_55_GLOBAL__N__0955718d_22_SparseCsrTensorMath_cu_868dd54514ReductionAddOpIlEEEEjhLi4ELi4EEEEEvT1_:
        /* <DEDUP_REMOVED lines=296> */
.L_x_8416:
        /* <DEDUP_REMOVED lines=48> */
[----:B------:R-:W0:Y:S02]  /*1580*/  LDG.E.U8 R2, desc[UR36][R2.64] ;  /* 0x0000002402027981 */ /* 0x000e24000c1e1100 */
[----:B0-----:R-:W-:-:S05]  /*1590*/  IADD3 R9, P0, PT, R2, UR4, RZ ;  /* 0x0000000402097c10 */ /* 0x001fca000ff1e0ff */
[----:B------:R-:W-:-:S08]  /*15a0*/  IMAD.X R8, RZ, RZ, UR5, P0 ;  /* 0x00000005ff087e24 */ /* 0x000fd000080e06ff */
.L_x_8423:
[----:B------:R-:W-:Y:S05]  /*15b0*/  BSYNC.RECONVERGENT B2 ;  /* 0x0000000000027941 */ /* 0x000fea0003800200 */
.L_x_8422:
[----:B------:R-:W-:Y:S02]  /*15c0*/  IADD3 R0, P0, PT, R13, 0x4, RZ ;  /* 0x000000040d007810 */ /* 0x000fe40007f1e0ff */
[----:B------:R-:W-:Y:S02]  /*15d0*/  IADD3 R10, PT, PT, R11, -0x4, R28 ;  /* 0xfffffffc0b0a7810 */ /* 0x000fe40007ffe01c */
[----:B------:R-:W-:-:S09]  /*15e0*/  IADD3.X R5, PT, PT, RZ, R5, RZ, P0, !PT ;  /* 0x00000005ff057210 */ /* 0x000fd200007fe4ff */
.L_x_8421:
[----:B------:R-:W-:Y:S05]  /*15f0*/  BSYNC.RECONVERGENT B1 ;  /* 0x0000000000017941 */ /* 0x000fea0003800200 */
.L_x_8420:
[----:B------:R-:W-:Y:S01]  /*1600*/  LEA R3, R23, 0x3, 0x2 ;  /* 0x0000000317037811 */ /* 0x000fe200078e10ff */
[----:B------:R-:W-:Y:S01]  /*1610*/  BSSY.RECONVERGENT B1, `(.L_x_8424) ;  /* 0x0000026000017945 */ /* 0x000fe20003800200 */
[----:B------:R-:W-:Y:S01]  /*1620*/  ISETP.NE.AND P0, PT, RZ, UR31, PT ;  /* 0x0000001fff007c0c */ /* 0x000fe2000bf05270 */
[--C-:B------:R-:W-:Y:S01]  /*1630*/  IMAD.MOV.U32 R11, RZ, RZ, R25.reuse ;  /* 0x000000ffff0b7224 */ /* 0x100fe200078e0019 */
        /* <DEDUP_REMOVED lines=8> */
[----:B------:R-:W-:Y:S01]  /*16c0*/  MOV R13, R12 ;  /* 0x0000000c000d7202 */ /* 0x000fe20000000f00 */
[----:B------:R-:W-:Y:S01]  /*16d0*/  IMAD.MOV.U32 R7, RZ, RZ, R25 ;  /* 0x000000ffff077224 */ /* 0x000fe200078e0019 */
[----:B------:R-:W-:-:S07]  /*16e0*/  MOV R11, R25 ;  /* 0x00000019000b7202 */ /* 0x000fce0000000f00 */
.L_x_8426:
[----:B------:R-:W-:Y:S01]  /*16f0*/  IMAD.MOV.U32 R4, RZ, RZ, R0 ;  /* 0x000000ffff047224 */ /* 0x000fe200078e0000 */
[----:B------:R-:W0:Y:S03]  /*1700*/  LDCU UR4, c[0x0][0x39c] ;  /* 0x00007380ff0477ac */ /* 0x000e260008000800 */
[----:B------:R-:W-:-:S06]  /*1710*/  IMAD.WIDE.U32 R2, R23, 0x4, R4 ;  /* 0x0000000417027825 */ /* 0x000fcc00078e0004 */
[----:B------:R-:W2:Y:S01]  /*1720*/  LDG.E R2, desc[UR36][R2.64] ;  /* 0x0000002402027981 */ /* 0x000ea2000c1e1900 */
[----:B0-----:R-:W-:-:S04]  /*1730*/  IADD3 R23, PT, PT, R23, UR4, RZ ;  /* 0x0000000417177c10 */ /* 0x001fc8000fffe0ff */
[----:B------:R-:W-:-:S04]  /*1740*/  LEA R15, R23, 0x3, 0x2 ;  /* 0x00000003170f7811 */ /* 0x000fc800078e10ff */
[----:B------:R-:W-:Y:S02]  /*1750*/  ISETP.GE.U32.AND P1, PT, R15, R10, PT ;  /* 0x0000000a0f00720c */ /* 0x000fe40003f26070 */
[C---:B--2---:R-:W-:Y:S02]  /*1760*/  PRMT R4, R2.reuse, 0x7770, RZ ;  /* 0x0000777002047816 */ /* 0x044fe400000000ff */
[C---:B------:R-:W-:Y:S02]  /*1770*/  PRMT R15, R2.reuse, 0x7772, RZ ;  /* 0x00007772020f7816 */ /* 0x040fe400000000ff */
[C---:B------:R-:W-:Y:S02]  /*1780*/  PRMT R14, R2.reuse, 0x7771, RZ ;  /* 0x00007771020e7816 */ /* 0x040fe400000000ff */
[----:B------:R-:W-:Y:S02]  /*1790*/  PRMT R18, R2, 0x7773, RZ ;  /* 0x0000777302127816 */ /* 0x000fe400000000ff */
[----:B------:R-:W-:-:S02]  /*17a0*/  LOP3.LUT R4, R4, 0xff, RZ, 0xc0, !PT ;  /* 0x000000ff04047812 */ /* 0x000fc400078ec0ff */
[----:B------:R-:W-:Y:S02]  /*17b0*/  LOP3.LUT R15, R15, 0xff, RZ, 0xc0, !PT ;  /* 0x000000ff0f0f7812 */ /* 0x000fe400078ec0ff */
[----:B------:R-:W-:Y:S02]  /*17c0*/  LOP3.LUT R14, R14, 0xff, RZ, 0xc0, !PT ;  /* 0x000000ff0e0e7812 */ /* 0x000fe400078ec0ff */
[----:B------:R-:W-:Y:S02]  /*17d0*/  LOP3.LUT R3, R18, 0xff, RZ, 0xc0, !PT ;  /* 0x000000ff12037812 */ /* 0x000fe400078ec0ff */
[----:B------:R-:W-:Y:S02]  /*17e0*/  IADD3 R9, P2, PT, R9, R4, RZ ;  /* 0x0000000409097210 */ /* 0x000fe40007f5e0ff */
[----:B------:R-:W-:Y:S02]  /*17f0*/  IADD3 R12, P4, PT, R12, R15, RZ ;  /* 0x0000000f0c0c7210 */ /* 0x000fe40007f9e0ff */
[----:B------:R-:W-:Y:S01]  /*1800*/  IADD3 R13, P3, PT, R13, R14, RZ ;  /* 0x0000000e0d0d7210 */ /* 0x000fe20007f7e0ff */
[----:B------:R-:W-:Y:S01]  /*1810*/  IMAD.X R8, RZ, RZ, R8, P2 ;  /* 0x000000ffff087224 */ /* 0x000fe200010e0608 */
[----:B------:R-:W-:Y:S01]  /*1820*/  IADD3 R24, P5, PT, R24, R3, RZ ;  /* 0x0000000318187210 */ /* 0x000fe20007fbe0ff */
[----:B------:R-:W-:Y:S01]  /*1830*/  IMAD.X R7, RZ, RZ, R7, P4 ;  /* 0x000000ffff077224 */ /* 0x000fe200020e0607 */
[----:B------:R-:W-:-:S02]  /*1840*/  IADD3.X R11, PT, PT, RZ, R11, RZ, P3, !PT ;  /* 0x0000000bff0b7210 */ /* 0x000fc40001ffe4ff */
[----:B------:R-:W-:Y:S01]  /*1850*/  IADD3.X R25, PT, PT, RZ, R25, RZ, P5, !PT ;  /* 0x00000019ff197210 */ /* 0x000fe20002ffe4ff */
[----:B------:R-:W-:Y:S08]  /*1860*/  @!P1 BRA `(.L_x_8426) ;  /* 0xfffffffc00a09947 */ /* 0x000ff0000383ffff */
.L_x_8425:
[----:B------:R-:W-:Y:S05]  /*1870*/  BSYNC.RECONVERGENT B1 ;  /* 0x0000000000017941 */ /* 0x000fea0003800200 */
.L_x_8424:
        /* <DEDUP_REMOVED lines=8> */
[----:B------:R-:W2:Y:S02]  /*1900*/  LDG.E.U8 R2, desc[UR36][R2.64] ;  /* 0x0000002402027981 */ /* 0x000ea4000c1e1100 */
[----:B--2---:R-:W-:-:S04]  /*1910*/  IADD3 R9, P0, PT, R2, R9, RZ ;  /* 0x0000000902097210 */ /* 0x004fc80007f1e0ff */
[----:B------:R-:W-:-:S09]  /*1920*/  IADD3.X R8, PT, PT, RZ, R8, RZ, P0, !PT ;  /* 0x00000008ff087210 */ /* 0x000fd200007fe4ff */
.L_x_8428:
[----:B------:R-:W-:Y:S05]  /*1930*/  BSYNC.RECONVERGENT B1 ;  /* 0x0000000000017941 */ /* 0x000fea0003800200 */
.L_x_8427:
[----:B------:R-:W-:-:S04]  /*1940*/  IADD3 R9, P0, P1, R12, R13, R9 ;  /* 0x0000000d0c097210 */ /* 0x000fc8000791e009 */
[----:B------:R-:W-:Y:S02]  /*1950*/  IADD3 R24, P2, PT, R24, R9, RZ ;  /* 0x0000000918187210 */ /* 0x000fe40007f5e0ff */
[----:B------:R-:W-:-:S05]  /*1960*/  IADD3.X R8, PT, PT, R7, R11, R8, P0, P1 ;  /* 0x0000000b07087210 */ /* 0x000fca00007e2408 */
[----:B------:R-:W-:Y:S01]  /*1970*/  IMAD.X R25, R25, 0x1, R8, P2 ;  /* 0x0000000119197824 */ /* 0x000fe200010e0608 */
[----:B------:R-:W-:Y:S06]  /*1980*/  BRA `(.L_x_8418) ;  /* 0x0000009800007947 */ /* 0x000fec0003800000 */
.L_x_8419:
        /* <DEDUP_REMOVED lines=23> */
.L_x_8433:
        /* <DEDUP_REMOVED lines=18> */
[----:B--2---:R-:W-:Y:S02]  /*1c20*/  LOP3.LUT R27, R2, 0xff, RZ, 0xc0, !PT ;  /* 0x000000ff021b7812 */ /* 0x004fe400078ec0ff */
[----:B---3--:R-:W-:Y:S02]  /*1c30*/  LOP3.LUT R22, R6, 0xff, RZ, 0xc0, !PT ;  /* 0x000000ff06167812 */ /* 0x008fe400078ec0ff */
[----:B----4-:R-:W-:Y:S02]  /*1c40*/  LOP3.LUT R25, R9, 0xff, RZ, 0xc0, !PT ;  /* 0x000000ff09197812 */ /* 0x010fe400078ec0ff */
[----:B-----5:R-:W-:Y:S02]  /*1c50*/  LOP3.LUT R3, R21, 0xff, RZ, 0xc0, !PT ;  /* 0x000000ff15037812 */ /* 0x020fe400078ec0ff */
[----:B------:R-:W-:-:S02]  /*1c60*/  IADD3 R13, P2, PT, R13, R22, RZ ;  /* 0x000000160d0d7210 */ /* 0x000fc40007f5e0ff */
[----:B------:R-:W-:Y:S02]  /*1c70*/  IADD3 R24, P4, PT, R24, R3, RZ ;  /* 0x0000000318187210 */ /* 0x000fe40007f9e0ff */
[----:B------:R-:W-:Y:S02]  /*1c80*/  IADD3 R14, P1, PT, R14, R27, RZ ;  /* 0x0000001b0e0e7210 */ /* 0x000fe40007f3e0ff */
[----:B------:R-:W-:Y:S01]  /*1c90*/  IADD3 R12, P3, PT, R12, R25, RZ ;  /* 0x000000190c0c7210 */ /* 0x000fe20007f7e0ff */
[----:B------:R-:W-:Y:S01]  /*1ca0*/  IMAD.X R19, RZ, RZ, R19, P2 ;  /* 0x000000ffff137224 */ /* 0x000fe200010e0613 */
[----:B------:R-:W-:Y:S01]  /*1cb0*/  IADD3.X R20, PT, PT, RZ, R20, RZ, P1, !PT ;  /* 0x00000014ff147210 */ /* 0x000fe20000ffe4ff */
[----:B------:R-:W-:Y:S01]  /*1cc0*/  IMAD.X R15, RZ, RZ, R15, P4 ;  /* 0x000000ffff0f7224 */ /* 0x000fe200020e060f */
[----:B------:R-:W-:Y:S01]  /*1cd0*/  IADD3.X R18, PT, PT, RZ, R18, RZ, P3, !PT ;  /* 0x00000012ff127210 */ /* 0x000fe20001ffe4ff */
[----:B------:R-:W-:Y:S08]  /*1ce0*/  @!P0 BRA `(.L_x_8433) ;  /* 0xfffffffc00848947 */ /* 0x000ff0000383ffff */
[----:B------:R-:W-:Y:S05]  /*1cf0*/  BSYNC.RECONVERGENT B2 ;  /* 0x0000000000027941 */ /* 0x000fea0003800200 */
.L_x_8432:
[----:B------:R-:W-:Y:S02]  /*1d00*/  PRMT R11, R2, 0x7610, R11 ;  /* 0x00007610020b7816 */ /* 0x000fe4000000000b */
[----:B------:R-:W-:Y:S02]  /*1d10*/  PRMT R10, R6, 0x7610, R10 ;  /* 0x00007610060a7816 */ /* 0x000fe4000000000a */
[----:B------:R-:W-:-:S07]  /*1d20*/  PRMT R8, R21, 0x7610, R8 ;  /* 0x0000761015087816 */ /* 0x000fce0000000008 */
.L_x_8431:
[----:B------:R-:W-:Y:S05]  /*1d30*/  BSYNC.RECONVERGENT B1 ;  /* 0x0000000000017941 */ /* 0x000fea0003800200 */
.L_x_8430:
        /* <DEDUP_REMOVED lines=23> */
.L_x_8435:
[----:B------:R-:W-:Y:S05]  /*1eb0*/  BSYNC.RECONVERGENT B1 ;  /* 0x0000000000017941 */ /* 0x000fea0003800200 */
.L_x_8434:
[----:B------:R-:W-:Y:S04]  /*1ec0*/  BSSY.RECONVERGENT B1, `(.L_x_8436) ;  /* 0x0000016000017945 */ /* 0x000fe80003800200 */
[----:B------:R-:W-:Y:S05]  /*1ed0*/  @P0 BRA `(.L_x_8437) ;  /* 0x0000000000500947 */ /* 0x000fea0003800000 */
[----:B0-----:R-:W-:Y:S01]  /*1ee0*/  IMAD.IADD R3, R23, 0x1, R4 ;  /* 0x0000000117037824 */ /* 0x001fe200078e0204 */
[----:B-----5:R-:W-:-:S04]  /*1ef0*/  LOP3.LUT R11, R11, 0xff, RZ, 0xc0, !PT ;  /* 0x000000ff0b0b7812 */ /* 0x020fc800078ec0ff */
[----:B------:R-:W-:Y:S02]  /*1f00*/  ISETP.GE.U32.AND P0, PT, R3, R28, PT ;  /* 0x0000001c0300720c */ /* 0x000fe40003f06070 */
[----:B------:R-:W-:-:S04]  /*1f10*/  IADD3 R14, P1, PT, R11, R14, RZ ;  /* 0x0000000e0b0e7210 */ /* 0x000fc80007f3e0ff */
[----:B------:R-:W-:-:S07]  /*1f20*/  IADD3.X R20, PT, PT, RZ, R20, RZ, P1, !PT ;  /* 0x00000014ff147210 */ /* 0x000fce0000ffe4ff */
[----:B------:R-:W-:Y:S05]  /*1f30*/  @P0 BRA `(.L_x_8437) ;  /* 0x0000000000380947 */ /* 0x000fea0003800000 */
[----:B------:R-:W-:Y:S01]  /*1f40*/  IMAD.IADD R3, R3, 0x1, R4 ;  /* 0x0000000103037824 */ /* 0x000fe200078e0204 */
[----:B------:R-:W-:-:S04]  /*1f50*/  LOP3.LUT R10, R10, 0xff, RZ, 0xc0, !PT ;  /* 0x000000ff0a0a7812 */ /* 0x000fc800078ec0ff */
        /* <DEDUP_REMOVED lines=9> */
[----:B------:R-:W-:-:S04]  /*1ff0*/  @!P0 LOP3.LUT R3, R8, 0xff, RZ, 0xc0, !PT ;  /* 0x000000ff08038812 */ /* 0x000fc800078ec0ff */
[----:B------:R-:W-:-:S05]  /*2000*/  @!P0 IADD3 R24, P2, PT, R3, R24, RZ ;  /* 0x0000001803188210 */ /* 0x000fca0007f5e0ff */
[----:B------:R-:W-:-:S08]  /*2010*/  @!P0 IMAD.X R15, RZ, RZ, R15, P2 ;  /* 0x000000ffff0f8224 */ /* 0x000fd000010e060f */
.L_x_8437:
[----:B------:R-:W-:Y:S05]  /*2020*/  BSYNC.RECONVERGENT B1 ;  /* 0x0000000000017941 */ /* 0x000fea0003800200 */
.L_x_8436:
[----:B------:R-:W-:-:S04]  /*2030*/  IADD3 R13, P0, P1, R12, R13, R14 ;  /* 0x0000000d0c0d7210 */ /* 0x000fc8000791e00e */
[----:B------:R-:W-:Y:S02]  /*2040*/  IADD3 R24, P2, PT, R24, R13, RZ ;  /* 0x0000000d18187210 */ /* 0x000fe40007f5e0ff */
[----:B------:R-:W-:-:S04]  /*2050*/  IADD3.X R18, PT, PT, R18, R19, R20, P0, P1 ;  /* 0x0000001312127210 */ /* 0x000fc800007e2414 */
[----:B------:R-:W-:Y:S01]  /*2060*/  IADD3.X R25, PT, PT, R15, R18, RZ, P2, !PT ;  /* 0x000000120f197210 */ /* 0x000fe200017fe4ff */
[----:B------:R-:W-:Y:S06]  /*2070*/  BRA `(.L_x_8418) ;  /* 0x0000009000447947 */ /* 0x000fec0003800000 */
.L_x_8429:
        /* <DEDUP_REMOVED lines=20> */
.L_x_8442:
        /* <DEDUP_REMOVED lines=13> */
[----:B------:R-:W2:Y:S01]  /*2290*/  LDG.E.U8 R2, desc[UR36][R2.64] ;  /* 0x0000002402027981 */ /* 0x000ea2000c1e1100 */
[----:B------:R-:W-:-:S03]  /*22a0*/  IADD3.X R9, PT, PT, RZ, R5, RZ, P0, !PT ;  /* 0x00000005ff097210 */ /* 0x000fc600007fe4ff */
[----:B------:R-:W-:Y:S01]  /*22b0*/  IMAD.X R11, RZ, RZ, R5, P1 ;  /* 0x000000ffff0b7224 */ /* 0x000fe200008e0605 */
[----:B------:R-:W3:Y:S04]  /*22c0*/  LDG.E.U8 R6, desc[UR36][R6.64] ;  /* 0x0000002406067981 */ /* 0x000ee8000c1e1100 */
[----:B------:R-:W4:Y:S04]  /*22d0*/  LDG.E.U8 R8, desc[UR36][R8.64] ;  /* 0x0000002408087981 */ /* 0x000f28000c1e1100 */
[----:B------:R-:W5:Y:S01]  /*22e0*/  LDG.E.U8 R11, desc[UR36][R10.64] ;  /* 0x000000240a0b7981 */ /* 0x000f62000c1e1100 */
[----:B------:R-:W-:-:S05]  /*22f0*/  IADD3 R23, PT, PT, R23, R18, RZ ;  /* 0x0000001217177210 */ /* 0x000fca0007ffe0ff */
        /* <DEDUP_REMOVED lines=16> */
.L_x_8441:
[----:B------:R-:W-:Y:S02]  /*2400*/  PRMT R9, R6, 0x7610, R9 ;  /* 0x0000761006097816 */ /* 0x000fe40000000009 */
[----:B------:R-:W-:Y:S02]  /*2410*/  PRMT R10, R2, 0x7610, R10 ;  /* 0x00007610020a7816 */ /* 0x000fe4000000000a */
[----:B------:R-:W-:Y:S02]  /*2420*/  PRMT R7, R8, 0x7610, R7 ;  /* 0x0000761008077816 */ /* 0x000fe40000000007 */
[----:B------:R-:W-:-:S07]  /*2430*/  PRMT R6, R11, 0x7610, R6 ;  /* 0x000076100b067816 */ /* 0x000fce0000000006 */
.L_x_8440:
[----:B------:R-:W-:Y:S05]  /*2440*/  BSYNC.RECONVERGENT B1 ;  /* 0x0000000000017941 */ /* 0x000fea0003800200 */
.L_x_8439:
[----:B------:R-:W-:Y:S01]  /*2450*/  ISETP.GE.U32.AND P0, PT, R23, R28, PT ;  /* 0x0000001c1700720c */ /* 0x000fe20003f06070 */
[----:B------:R-:W-:-:S12]  /*2460*/  BSSY.RECONVERGENT B1, `(.L_x_8443) ;  /* 0x000001a000017945 */ /* 0x000fd80003800200 */
[----:B------:R-:W-:Y:S05]  /*2470*/  @P0 BRA `(.L_x_8444) ;  /* 0x0000000000600947 */ /* 0x000fea0003800000 */
[----:B------:R-:W-:-:S05]  /*2480*/  IMAD R3, R23, R4, RZ ;  /* 0x0000000417037224 */ /* 0x000fca00078e02ff */
[----:B------:R-:W-:-:S05]  /*2490*/  IADD3 R2, P1, PT, R3, R0, RZ ;  /* 0x0000000003027210 */ /* 0x000fca0007f3e0ff */
[----:B------:R-:W-:-:S05]  /*24a0*/  IMAD.X R3, RZ, RZ, R5, P1 ;  /* 0x000000ffff037224 */ /* 0x000fca00008e0605 */
[----:B------:R0:W5:Y:S01]  /*24b0*/  LDG.E.U8 R10, desc[UR36][R2.64] ;  /* 0x00000024020a7981 */ /* 0x000162000c1e1100 */
[----:B------:R-:W-:-:S04]  /*24c0*/  IADD3 R11, PT, PT, R23, R18, RZ ;  /* 0x00000012170b7210 */ /* 0x000fc80007ffe0ff */
[----:B------:R-:W-:-:S13]  /*24d0*/  ISETP.GE.U32.AND P1, PT, R11, R28, PT ;  /* 0x0000001c0b00720c */ /* 0x000fda0003f26070 */
[----:B0-----:R-:W-:Y:S05]  /*24e0*/  @P1 BRA `(.L_x_8444) ;  /* 0x0000000000441947 */ /* 0x001fea0003800000 */
[----:B------:R-:W-:-:S05]  /*24f0*/  IMAD R3, R11, R4, RZ ;  /* 0x000000040b037224 */ /* 0x000fca00078e02ff */
[----:B------:R-:W-:-:S05]  /*2500*/  IADD3 R2, P1, PT, R3, R0, RZ ;  /* 0x0000000003027210 */ /* 0x000fca0007f3e0ff */
[----:B------:R-:W-:-:S05]  /*2510*/  IMAD.X R3, RZ, RZ, R5, P1 ;  /* 0x000000ffff037224 */ /* 0x000fca00008e0605 */
[----:B------:R0:W5:Y:S01]  /*2520*/  LDG.E.U8 R9, desc[UR36][R2.64] ;  /* 0x0000002402097981 */ /* 0x000162000c1e1100 */
[----:B------:R-:W-:-:S04]  /*2530*/  IADD3 R11, PT, PT, R11, R18, RZ ;  /* 0x000000120b0b7210 */ /* 0x000fc80007ffe0ff */
[----:B------:R-:W-:-:S13]  /*2540*/  ISETP.GE.U32.AND P1, PT, R11, R28, PT ;  /* 0x0000001c0b00720c */ /* 0x000fda0003f26070 */
[----:B0-----:R-:W-:Y:S05]  /*2550*/  @P1 BRA `(.L_x_8444) ;  /* 0x0000000000281947 */ /* 0x001fea0003800000 */
[C---:B------:R-:W-:Y:S02]  /*2560*/  IMAD.IADD R3, R11.reuse, 0x1, R18 ;  /* 0x000000010b037824 */ /* 0x040fe400078e0212 */
[----:B------:R-:W-:-:S03]  /*2570*/  IMAD R11, R11, R4, RZ ;  /* 0x000000040b0b7224 */ /* 0x000fc600078e02ff */
[----:B------:R-:W-:Y:S02]  /*2580*/  ISETP.GE.U32.AND P1, PT, R3, R28, PT ;  /* 0x0000001c0300720c */ /* 0x000fe40003f26070 */
[----:B------:R-:W-:-:S11]  /*2590*/  IADD3 R2, P2, PT, R11, R0, RZ ;  /* 0x000000000b027210 */ /* 0x000fd60007f5e0ff */
[----:B------:R-:W-:-:S05]  /*25a0*/  @!P1 IMAD R3, R3, R4, RZ ;  /* 0x0000000403039224 */ /* 0x000fca00078e02ff */
[----:B------:R-:W-:Y:S02]  /*25b0*/  @!P1 IADD3 R4, P3, PT, R3, R0, RZ ;  /* 0x0000000003049210 */ /* 0x000fe40007f7e0ff */
[----:B------:R-:W-:-:S03]  /*25c0*/  IADD3.X R3, PT, PT, RZ, R5, RZ, P2, !PT ;  /* 0x00000005ff037210 */ /* 0x000fc600017fe4ff */
[----:B------:R-:W-:Y:S02]  /*25d0*/  @!P1 IMAD.X R5, RZ, RZ, R5, P3 ;  /* 0x000000ffff059224 */ /* 0x000fe400018e0605 */
[----:B------:R0:W5:Y:S04]  /*25e0*/  LDG.E.U8 R7, desc[UR36][R2.64] ;  /* 0x0000002402077981 */ /* 0x000168000c1e1100 */
[----:B------:R0:W5:Y:S02]  /*25f0*/  @!P1 LDG.E.U8 R6, desc[UR36][R4.64] ;  /* 0x0000002404069981 */ /* 0x000164000c1e1100 */
.L_x_8444:
[----:B------:R-:W-:Y:S05]  /*2600*/  BSYNC.RECONVERGENT B1 ;  /* 0x0000000000017941 */ /* 0x000fea0003800200 */
.L_x_8443:
[----:B------:R-:W-:Y:S04]  /*2610*/  BSSY.RECONVERGENT B1, `(.L_x_8445) ;  /* 0x0000016000017945 */ /* 0x000fe80003800200 */
[----:B------:R-:W-:Y:S05]  /*2620*/  @P0 BRA `(.L_x_8446) ;  /* 0x0000000000500947 */ /* 0x000fea0003800000 */
[----:B0-----:R-:W-:Y:S02]  /*2630*/  IADD3 R3, PT, PT, R23, R18, RZ ;  /* 0x0000001217037210 */ /* 0x001fe40007ffe0ff */
[----:B-----5:R-:W-:Y:S02]  /*2640*/  LOP3.LUT R10, R10, 0xff, RZ, 0xc0, !PT ;  /* 0x000000ff0a0a7812 */ /* 0x020fe400078ec0ff */
[----:B------:R-:W-:Y:S02]  /*2650*/  ISETP.GE.U32.AND P0, PT, R3, R28, PT ;  /* 0x0000001c0300720c */ /* 0x000fe40003f06070 */
[----:B------:R-:W-:-:S05]  /*2660*/  IADD3 R21, P1, PT, R10, R21, RZ ;  /* 0x000000150a157210 */ /* 0x000fca0007f3e0ff */
[----:B------:R-:W-:-:S06]  /*2670*/  IMAD.X R15, RZ, RZ, R15, P1 ;  /* 0x000000ffff0f7224 */ /* 0x000fcc00008e060f */
[----:B------:R-:W-:Y:S05]  /*2680*/  @P0 BRA `(.L_x_8446) ;  /* 0x0000000000380947 */ /* 0x000fea0003800000 */
[----:B------:R-:W-:Y:S02]  /*2690*/  IADD3 R3, PT, PT, R3, R18, RZ ;  /* 0x0000001203037210 */ /* 0x000fe40007ffe0ff */
[----:B------:R-:W-:Y:S02]  /*26a0*/  LOP3.LUT R9, R9, 0xff, RZ, 0xc0, !PT ;  /* 0x000000ff09097812 */ /* 0x000fe400078ec0ff */
        /* <DEDUP_REMOVED lines=9> */
[----:B------:R-:W-:-:S04]  /*2740*/  @!P0 LOP3.LUT R3, R6, 0xff, RZ, 0xc0, !PT ;  /* 0x000000ff06038812 */ /* 0x000fc800078ec0ff */
[----:B------:R-:W-:-:S04]  /*2750*/  @!P0 IADD3 R24, P2, PT, R3, R24, RZ ;  /* 0x0000001803188210 */ /* 0x000fc80007f5e0ff */
[----:B------:R-:W-:-:S09]  /*2760*/  @!P0 IADD3.X R12, PT, PT, RZ, R12, RZ, P2, !PT ;  /* 0x0000000cff0c8210 */ /* 0x000fd200017fe4ff */
.L_x_8446:
[----:B------:R-:W-:Y:S05]  /*2770*/  BSYNC.RECONVERGENT B1 ;  /* 0x0000000000017941 */ /* 0x000fea0003800200 */
.L_x_8445:
[----:B------:R-:W-:-:S04]  /*2780*/  IADD3 R19, P0, P1, R19, R20, R21 ;  /* 0x0000001413137210 */ /* 0x000fc8000791e015 */
[----:B------:R-:W-:Y:S02]  /*2790*/  IADD3 R24, P2, PT, R24, R19, RZ ;  /* 0x0000001318187210 */ /* 0x000fe40007f5e0ff */
[----:B------:R-:W-:-:S05]  /*27a0*/  IADD3.X R13, PT, PT, R13, R14, R15, P0, P1 ;  /* 0x0000000e0d0d7210 */ /* 0x000fca00007e240f */
[----:B------:R-:W-:Y:S01]  /*27b0*/  IMAD.X R25, R12, 0x1, R13, P2 ;  /* 0x000000010c197824 */ /* 0x000fe200010e060d */
[----:B------:R-:W-:Y:S06]  /*27c0*/  BRA `(.L_x_8418) ;  /* 0x0000008800707947 */ /* 0x000fec0003800000 */
.L_x_8438:
[----:B------:R-:W0:Y:S01]  /*27d0*/  LDCU UR4, c[0x0][0x39c] ;  /* 0x00007380ff0477ac */ /* 0x000e220008000800 */
[----:B------:R-:W1:Y:S01]  /*27e0*/  LDC R21, c[0x0][0x388] ;  /* 0x0000e200ff157b82 */ /* 0x000e620000000800 */
[----:B------:R-:W-:Y:S01]  /*27f0*/  BSSY.RECONVERGENT B1, `(.L_x_8447) ;  /* 0x0000403000017945 */ /* 0x000fe20003800200 */
[----:B------:R-:W-:-:S06]  /*2800*/  IMAD.MOV.U32 R25, RZ, RZ, R23 ;  /* 0x000000ffff197224 */ /* 0x000fcc00078e0017 */
[----:B------:R-:W2:Y:S01]  /*2810*/  LDC R9, c[0x0][0x38c] ;  /* 0x0000e300ff097b82 */ /* 0x000ea20000000800 */
[----:B0-----:R-:W-:-:S05]  /*2820*/  MOV R26, UR4 ;  /* 0x00000004001a7c02 */ /* 0x001fca0008000f00 */
[----:B------:R-:W-:Y:S01]  /*2830*/  IMAD R5, R26, 0x3, R23 ;  /* 0x000000031a057824 */ /* 0x000fe200078e0217 */
[-C--:B-1----:R-:W-:Y:S01]  /*2840*/  MOV R24, R21.reuse ;  /* 0x0000001500187202 */ /* 0x082fe20000000f00 */
[----:B------:R-:W-:Y:S01]  /*2850*/  IMAD.MOV.U32 R23, RZ, RZ, R21 ;  /* 0x000000ffff177224 */ /* 0x000fe200078e0015 */
[----:B------:R-:W-:Y:S02]  /*2860*/  MOV R22, R21 ;  /* 0x0000001500167202 */ /* 0x000fe40000000f00 */
[----:B------:R-:W-:Y:S01]  /*2870*/  ISETP.GE.U32.AND P0, PT, R5, R28, PT ;  /* 0x0000001c0500720c */ /* 0x000fe20003f06070 */
[--C-:B--2---:R-:W-:Y:S01]  /*2880*/  IMAD.MOV.U32 R20, RZ, RZ, R9.reuse ;  /* 0x000000ffff147224 */ /* 0x104fe200078e0009 */
[----:B------:R-:W-:Y:S01]  /*2890*/  MOV R11, R9 ;  /* 0x00000009000b7202 */ /* 0x000fe20000000f00 */
[----:B------:R-:W-:-:S10]  /*28a0*/  IMAD.MOV.U32 R10, RZ, RZ, R9 ;  /* 0x000000ffff0a7224 */ /* 0x000fd400078e0009 */
[----:B------:R-:W-:Y:S05]  /*28b0*/  @P0 BRA `(.L_x_8448) ;  /* 0x0000003c00d80947 */ /* 0x000fea0003800000 */
[----:B------:R-:W-:-:S13]  /*28c0*/  ISETP.NE.AND P0, PT, R6, RZ, PT ;  /* 0x000000ff0600720c */ /* 0x000fda0003f05270 */
[----:B------:R0:W5:Y:S01]  /*28d0*/  @!P0 LDG.E.U8 R8, desc[UR36][R2.64] ;  /* 0x0000002402088981 */ /* 0x000162000c1e1100 */
        /* <DEDUP_REMOVED lines=9> */
.L_x_8454:
[C---:B-----5:R-:W-:Y:S02]  /*2970*/  @!P0 PRMT R4, R8.reuse, 0x7610, R4 ;  /* 0x0000761008048816 */ /* 0x060fe40000000004 */
[C---:B------:R-:W-:Y:S02]  /*2980*/  @!P0 PRMT R18, R8.reuse, 0x7610, R18 ;  /* 0x0000761008128816 */ /* 0x040fe40000000012 */
[C---:B------:R-:W-:Y:S02]  /*2990*/  @!P0 PRMT R13, R8.reuse, 0x7610, R13 ;  /* 0x00007610080d8816 */ /* 0x040fe4000000000d */
[----:B------:R-:W-:Y:S01]  /*29a0*/  @!P0 PRMT R12, R8, 0x7610, R12 ;  /* 0x00007610080c8816 */ /* 0x000fe2000000000c */
[----:B------:R-:W-:Y:S06]  /*29b0*/  @!P0 BRA `(.L_x_8449) ;  /* 0x0000003c00488947 */ /* 0x000fec0003800000 */
        /* <DEDUP_REMOVED lines=66> */
[----:B------:R-:W-:Y:S01]  /*2de0*/  IMAD.MOV.U32 R4, RZ, RZ, RZ ;  /* 0x000000ffff047224 */ /* 0x000fe200078e00ff */
[----:B------:R-:W-:-:S03]  /*2df0*/  ISETP.NE.AND P1, PT, R0, 0x2, PT ;  /* 0x000000020000780c */ /* 0x000fc60003f25270 */
[----:B0-----:R-:W-:-:S05]  /*2e00*/  IMAD.HI.U32 R4, R5, UR35, R4 ;  /* 0x0000002305047c27 */ /* 0x001fca000f8e0004 */
[----:B-1----:R-:W-:-:S04]  /*2e10*/  SHF.R.U32.HI R7, RZ, UR20, R4 ;  /* 0x00000014ff077c19 */ /* 0x002fc80008011604 */
        /* <DEDUP_REMOVED lines=206> */
[----:B0-----:R-:W-:-:S04]  /*3b00*/  @P1 IMAD.HI.U32 R4, R7, R4, R6 ;  /* 0x0000000407041227 */ /* 0x001fc800078e0006 */
[----:B------:R-:W-:Y:S01]  /*3b10*/  IMAD.MOV R6, RZ, RZ, -R7 ;  /* 0x000000ffff067224 */ /* 0x000fe200078e0a07 */
[----:B------:R-:W-:-:S03]  /*3b20*/  @P1 SHF.R.U32.HI R5, RZ, R5, R4 ;  /* 0x00000005ff051219 */ /* 0x000fc60000011604 */
[----:B------:R-:W-:Y:S01]  /*3b30*/  IMAD R4, R6, UR54, R15 ;  /* 0x0000003606047c24 */ /* 0x000fe2000f8e020f */
[----:B------:R-:W-:-:S03]  /*3b40*/  @P1 IADD3 R6, PT, PT, -R5, RZ, RZ ;  /* 0x000000ff05061210 */ /* 0x000fc60007ffe1ff */
[----:B------:R-:W-:Y:S02]  /*3b50*/  IMAD R13, R4, UR29, R13 ;  /* 0x0000001d040d7c24 */ /* 0x000fe4000f8e020d */
[----:B-1----:R-:W-:-:S04]  /*3b60*/  @P1 IMAD R19, R6, R19, R7 ;  /* 0x0000001306131224 */ /* 0x002fc800078e0207 */
[----:B--2---:R-:W-:-:S07]  /*3b70*/  @P1 IMAD R13, R19, R12, R13 ;  /* 0x0000000c130d1224 */ /* 0x004fce00078e020d */
.L_x_8450:
[----:B------:R-:W1:Y:S01]  /*3b80*/  LDC R15, c[0x0][0x39c] ;  /* 0x0000e700ff0f7b82 */ /* 0x000e620000000800 */
[----:B------:R-:W-:Y:S01]  /*3b90*/  IADD3 R6, P1, PT, R13, R2, RZ ;  /* 0x000000020d067210 */ /* 0x000fe20007f3e0ff */
[----:B------:R-:W-:-:S04]  /*3ba0*/  IMAD.MOV.U32 R4, RZ, RZ, RZ ;  /* 0x000000ffff047224 */ /* 0x000fc800078e00ff */
[----:B------:R-:W-:-:S05]  /*3bb0*/  IMAD.X R7, RZ, RZ, R3, P1 ;  /* 0x000000ffff077224 */ /* 0x000fca00008e0603 */
[----:B------:R2:W5:Y:S01]  /*3bc0*/  LDG.E.U8 R12, desc[UR36][R6.64] ;  /* 0x00000024060c7981 */ /* 0x000562000c1e1100 */
[----:B-1----:R-:W-:-:S05]  /*3bd0*/  IADD3 R5, PT, PT, R25, R15, RZ ;  /* 0x0000000f19057210 */ /* 0x002fca0007ffe0ff */
[----:B------:R-:W-:-:S05]  /*3be0*/  IMAD.HI.U32 R13, R5, UR22, R4 ;  /* 0x00000016050d7c27 */ /* 0x000fca000f8e0004 */
[----:B--2---:R-:W-:-:S04]  /*3bf0*/  SHF.R.U32.HI R7, RZ, UR23, R13 ;  /* 0x00000017ff077c19 */ /* 0x004fc8000801160d */
        /* <DEDUP_REMOVED lines=214> */
[----:B0-----:R-:W-:Y:S02]  /*4960*/  @P1 IMAD.HI.U32 R18, R19, R6, R18 ;  /* 0x0000000613121227 */ /* 0x001fe400078e0012 */
[----:B------:R-:W0:Y:S03]  /*4970*/  @P1 LDC R6, c[0x0][0x560] ;  /* 0x00015800ff061b82 */ /* 0x000e260000000800 */
[----:B------:R-:W-:Y:S01]  /*4980*/  @P1 SHF.R.U32.HI R7, RZ, R7, R18 ;  /* 0x00000007ff071219 */ /* 0x000fe20000011612 */
[----:B------:R-:W-:-:S03]  /*4990*/  IMAD.MOV R18, RZ, RZ, -R19 ;  /* 0x000000ffff127224 */ /* 0x000fc600078e0a13 */
[----:B------:R-:W-:Y:S01]  /*49a0*/  @P1 IADD3 R7, PT, PT, -R7, RZ, RZ ;  /* 0x000000ff07071210 */ /* 0x000fe20007ffe1ff */
[----:B------:R-:W-:-:S04]  /*49b0*/  IMAD R18, R18, UR54, R27 ;  /* 0x0000003612127c24 */ /* 0x000fc8000f8e021b */
[----:B------:R-:W-:Y:S02]  /*49c0*/  IMAD R13, R18, UR29, R13 ;  /* 0x0000001d120d7c24 */ /* 0x000fe4000f8e020d */
[----:B-1----:R-:W-:-:S04]  /*49d0*/  @P1 IMAD R29, R29, R7, R19 ;  /* 0x000000071d1d1224 */ /* 0x002fc800078e0213 */
[----:B0-----:R-:W-:-:S07]  /*49e0*/  @P1 IMAD R13, R29, R6, R13 ;  /* 0x000000061d0d1224 */ /* 0x001fce00078e020d */
.L_x_8451:
[----:B------:R-:W-:-:S05]  /*49f0*/  IADD3 R18, P1, PT, R13, R2, RZ ;  /* 0x000000020d127210 */ /* 0x000fca0007f3e0ff */
[----:B------:R-:W-:-:S05]  /*4a00*/  IMAD.X R19, RZ, RZ, R3, P1 ;  /* 0x000000ffff137224 */ /* 0x000fca00008e0603 */
[----:B------:R1:W5:Y:S01]  /*4a10*/  LDG.E.U8 R13, desc[UR36][R18.64] ;  /* 0x00000024120d7981 */ /* 0x000362000c1e1100 */
[----:B------:R-:W-:Y:S01]  /*4a20*/  IADD3 R7, PT, PT, R5, R15, RZ ;  /* 0x0000000f05077210 */ /* 0x000fe20007ffe0ff */
[----:B------:R-:W-:-:S04]  /*4a30*/  IMAD.MOV.U32 R6, RZ, RZ, RZ ;  /* 0x000000ffff067224 */ /* 0x000fc800078e00ff */
[----:B------:R-:W-:-:S05]  /*4a40*/  IMAD.HI.U32 R29, R7, UR22, R6 ;  /* 0x00000016071d7c27 */ /* 0x000fca000f8e0006 */
[----:B------:R-:W-:-:S04]  /*4a50*/  SHF.R.U32.HI R29, RZ, UR23, R29 ;  /* 0x00000017ff1d7c19 */ /* 0x000fc8000801161d */
[----:B------:R-:W-:-:S05]  /*4a60*/  IADD3 R6, PT, PT, -R29, RZ, RZ ;  /* 0x000000ff1d067210 */ /* 0x000fca0007ffe1ff */
[----:B------:R-:W-:-:S04]  /*4a70*/  IMAD R6, R6, UR21, R7 ;  /* 0x0000001506067c24 */ /* 0x000fc8000f8e0207 */
[----:B------:R-:W-:Y:S01]  /*4a80*/  IMAD R27, R6, UR4, RZ ;  /* 0x00000004061b7c24 */ /* 0x000fe2000f8e02ff */
[----:B-1----:R-:W-:Y:S06]  /*4a90*/  BRA.U !UP0, `(.L_x_8452) ;  /* 0x0000000d086c7547 */ /* 0x002fec000b800000 */
[----:B------:R-:W1:Y:S01]  /*4aa0*/  LDCU UR20, c[0x0][0x3e8] ;  /* 0x00007d00ff1477ac */ /* 0x000e620008000800 */
[----:B------:R-:W-:Y:S01]  /*4ab0*/  MOV R7, R29 ;  /* 0x0000001d00077202 */ /* 0x000fe20000000f00 */
[----:B------:R-:W-:Y:S01]  /*4ac0*/  IMAD.MOV.U32 R6, RZ, RZ, RZ ;  /* 0x000000ffff067224 */ /* 0x000fe200078e00ff */
[----:B------:R-:W-:-:S03]  /*4ad0*/  ISETP.NE.AND P1, PT, R0, 0x2, PT ;  /* 0x000000020000780c */ /* 0x000fc60003f25270 */
[----:B0-----:R-:W-:-:S05]  /*4ae0*/  IMAD.HI.U32 R7, R29, UR35, R6 ;  /* 0x000000231d077c27 */ /* 0x001fca000f8e0006 */
[----:B-1----:R-:W-:-:S05]  /*4af0*/  SHF.R.U32.HI R7, RZ, UR20, R7 ;  /* 0x00000014ff077c19 */ /* 0x002fca0008011607 */
        /* <DEDUP_REMOVED lines=198> */
[----:B------:R-:W-:-:S05]  /*5760*/  MOV R6, RZ ;  /* 0x000000ff00067202 */ /* 0x000fca0000000f00 */
[----:B0-----:R-:W-:-:S06]  /*5770*/  IMAD.HI.U32 R18, R29, UR55, R6 ;  /* 0x000000371d127c27 */ /* 0x001fcc000f8e0006 */
[----:B------:R-:W0:Y:S01]  /*5780*/  @P1 LDC.64 R6, c[0x0][0x4f8] ;  /* 0x00013e00ff061b82 */ /* 0x000e220000000a00 */
[----:B------:R-:W-:Y:S01]  /*5790*/  SHF.R.U32.HI R19, RZ, UR28, R18 ;  /* 0x0000001cff137c19 */ /* 0x000fe20008011612 */
[----:B------:R-:W-:-:S03]  /*57a0*/  @P1 IMAD.MOV.U32 R18, RZ, RZ, RZ ;  /* 0x000000ffff121224 */ /* 0x000fc600078e00ff */
[----:B------:R-:W-:-:S05]  /*57b0*/  IADD3 R26, PT, PT, -R19, RZ, RZ ;  /* 0x000000ff131a7210 */ /* 0x000fca0007ffe1ff */
[----:B------:R-:W-:-:S04]  /*57c0*/  IMAD R26, R26, UR54, R29 ;  /* 0x000000361a1a7c24 */ /* 0x000fc8000f8e021d */
[----:B------:R-:W-:Y:S02]  /*57d0*/  IMAD R27, R26, UR29, R27 ;  /* 0x0000001d1a1b7c24 */ /* 0x000fe4000f8e021b */
[----:B0-----:R-:W-:Y:S02]  /*57e0*/  @P1 IMAD.HI.U32 R28, R19, R6, R18 ;  /* 0x00000006131c1227 */ /* 0x001fe400078e0012 */
[----:B------:R-:W0:Y:S03]  /*57f0*/  @P1 LDC R18, c[0x0][0x4f4] ;  /* 0x00013d00ff121b82 */ /* 0x000e260000000800 */
[----:B------:R-:W-:-:S04]  /*5800*/  @P1 SHF.R.U32.HI R7, RZ, R7, R28 ;  /* 0x00000007ff071219 */ /* 0x000fc8000001161c */
[----:B------:R-:W-:Y:S01]  /*5810*/  @P1 IADD3 R7, PT, PT, -R7, RZ, RZ ;  /* 0x000000ff07071210 */ /* 0x000fe20007ffe1ff */
[----:B------:R-:W1:Y:S04]  /*5820*/  @P1 LDC R6, c[0x0][0x560] ;  /* 0x00015800ff061b82 */ /* 0x000e680000000800 */
[----:B0-----:R-:W-:-:S04]  /*5830*/  @P1 IMAD R18, R18, R7, R19 ;  /* 0x0000000712121224 */ /* 0x001fc800078e0213 */
[----:B-1----:R-:W-:-:S07]  /*5840*/  @P1 IMAD R27, R18, R6, R27 ;  /* 0x00000006121b1224 */ /* 0x002fce00078e021b */
.L_x_8452:
[----:B------:R-:W-:-:S05]  /*5850*/  IADD3 R18, P1, PT, R27, R2, RZ ;  /* 0x000000021b127210 */ /* 0x000fca0007f3e0ff */
[----:B------:R-:W-:-:S05]  /*5860*/  IMAD.X R19, RZ, RZ, R3, P1 ;  /* 0x000000ffff137224 */ /* 0x000fca00008e0603 */
[----:B------:R1:W5:Y:S01]  /*5870*/  LDG.E.U8 R18, desc[UR36][R18.64] ;  /* 0x0000002412127981 */ /* 0x000362000c1e1100 */
[----:B------:R-:W-:Y:S01]  /*5880*/  LEA R5, R15, R5, 0x1 ;  /* 0x000000050f057211 */ /* 0x000fe200078e08ff */
        /* <DEDUP_REMOVED lines=226> */
.L_x_8453:
[----:B------:R-:W-:-:S04]  /*66b0*/  IADD3 R4, P1, PT, R15, R2, RZ ;  /* 0x000000020f047210 */ /* 0x000fc80007f3e0ff */
[----:B------:R-:W-:-:S05]  /*66c0*/  IADD3.X R5, PT, PT, RZ, R3, RZ, P1, !PT ;  /* 0x00000003ff057210 */ /* 0x000fca0000ffe4ff */
[----:B------:R1:W5:Y:S04]  /*66d0*/  LDG.E.U8 R4, desc[UR36][R4.64] ;  /* 0x0000002404047981 */ /* 0x000368000c1e1100 */
.L_x_8449:
[----:B------:R-:W2:Y:S01]  /*66e0*/  LDCU UR4, c[0x0][0x39c] ;  /* 0x00007380ff0477ac */ /* 0x000ea20008000800 */
[----:B-----5:R-:W-:Y:S02]  /*66f0*/  LOP3.LUT R6, R12, 0xff, RZ, 0xc0, !PT ;  /* 0x000000ff0c067812 */ /* 0x020fe400078ec0ff */
[----:B------:R-:W-:Y:S01]  /*6700*/  LOP3.LUT R15, R13, 0xff, RZ, 0xc0, !PT ;  /* 0x000000ff0d0f7812 */ /* 0x000fe200078ec0ff */
[----:B0-----:R-:W0:Y:S01]  /*6710*/  LDCU UR5, c[0x0][0x394] ;  /* 0x00007280ff0577ac */ /* 0x001e220008000800 */
[----:B------:R-:W-:Y:S02]  /*6720*/  IADD3 R21, P2, PT, R21, R6, RZ ;  /* 0x0000000615157210 */ /* 0x000fe40007f5e0ff */
[----:B------:R-:W-:Y:S02]  /*6730*/  LOP3.LUT R6, R18, 0xff, RZ, 0xc0, !PT ;  /* 0x000000ff12067812 */ /* 0x000fe400078ec0ff */
[----:B------:R-:W-:Y:S02]  /*6740*/  LOP3.LUT R7, R4, 0xff, RZ, 0xc0, !PT ;  /* 0x000000ff04077812 */ /* 0x000fe400078ec0ff */
[----:B------:R-:W-:-:S02]  /*6750*/  IADD3 R22, P3, PT, R22, R15, RZ ;  /* 0x0000000f16167210 */ /* 0x000fc40007f7e0ff */
[----:B------:R-:W-:Y:S02]  /*6760*/  IADD3 R23, P4, PT, R23, R6, RZ ;  /* 0x0000000617177210 */ /* 0x000fe40007f9e0ff */
[----:B------:R-:W-:Y:S01]  /*6770*/  IADD3 R24, P5, PT, R24, R7, RZ ;  /* 0x0000000718187210 */ /* 0x000fe20007fbe0ff */
[----:B------:R-:W-:Y:S01]  /*6780*/  IMAD.X R10, RZ, RZ, R10, P3 ;  /* 0x000000ffff0a7224 */ /* 0x000fe200018e060a */
[----:B------:R-:W-:Y:S02]  /*6790*/  IADD3.X R9, PT, PT, RZ, R9, RZ, P2, !PT ;  /* 0x00000009ff097210 */ /* 0x000fe400017fe4ff */
[----:B--2---:R-:W-:Y:S02]  /*67a0*/  MOV R26, UR4 ;  /* 0x00000004001a7c02 */ /* 0x004fe40008000f00 */
[----:B------:R-:W-:Y:S02]  /*67b0*/  IADD3.X R11, PT, PT, RZ, R11, RZ, P4, !PT ;  /* 0x0000000bff0b7210 */ /* 0x000fe400027fe4ff */
[----:B0-----:R-:W-:Y:S01]  /*67c0*/  MOV R28, UR5 ;  /* 0x00000005001c7c02 */ /* 0x001fe20008000f00 */
[----:B------:R-:W-:Y:S01]  /*67d0*/  IMAD R25, R26, 0x4, R25 ;  /* 0x000000041a197824 */ /* 0x000fe200078e0219 */
[----:B------:R-:W-:-:S03]  /*67e0*/  IADD3.X R20, PT, PT, RZ, R20, RZ, P5, !PT ;  /* 0x00000014ff147210 */ /* 0x000fc60002ffe4ff */
[----:B-1----:R-:W-:-:S05]  /*67f0*/  IMAD R5, R26, 0x3, R25 ;  /* 0x000000031a057824 */ /* 0x002fca00078e0219 */
[----:B------:R-:W-:-:S13]  /*6800*/  ISETP.GE.U32.AND P1, PT, R5, R28, PT ;  /* 0x0000001c0500720c */ /* 0x000fda0003f26070 */
[----:B------:R-:W-:Y:S05]  /*6810*/  @!P1 BRA `(.L_x_8454) ;  /* 0xffffffc000549947 */ /* 0x000fea000383ffff */
.L_x_8448:
[----:B------:R-:W-:Y:S05]  /*6820*/  BSYNC.RECONVERGENT B1 ;  /* 0x0000000000017941 */ /* 0x000fea0003800200 */
.L_x_8447:
        /* <DEDUP_REMOVED lines=288> */
.L_x_8458:
[----:B------:R-:W-:Y:S01]  /*7a30*/  MOV R12, R6 ;  /* 0x00000006000c7202 */ /* 0x000fe20000000f00 */
[----:B------:R-:W-:-:S07]  /*7a40*/  IMAD.MOV.U32 R13, RZ, RZ, RZ ;  /* 0x000000ffff0d7224 */ /* 0x000fce00078e00ff */
.L_x_8457:
[----:B------:R-:W0:Y:S02]  /*7a50*/  LDCU.64 UR4, c[0x0][0x760] ;  /* 0x0000ec00ff0477ac */ /* 0x000e240008000a00 */
[----:B0-----:R-:W-:-:S04]  /*7a60*/  IADD3 R3, P1, PT, R14, UR4, RZ ;  /* 0x000000040e037c10 */ /* 0x001fc8000ff3e0ff */
[----:B------:R-:W-:Y:S02]  /*7a70*/  IADD3.X R2, PT, PT, RZ, UR5, RZ, P1, !PT ;  /* 0x00000005ff027c10 */ /* 0x000fe40008ffe4ff */
        /* <DEDUP_REMOVED lines=281> */
.L_x_8460:
[----:B------:R-:W-:Y:S01]  /*8c10*/  IMAD.MOV.U32 R12, RZ, RZ, R7 ;  /* 0x000000ffff0c7224 */ /* 0x000fe200078e0007 */
[----:B------:R-:W-:-:S07]  /*8c20*/  MOV R13, RZ ;  /* 0x000000ff000d7202 */ /* 0x000fce0000000f00 */
.L_x_8459:
        /* <DEDUP_REMOVED lines=281> */
.L_x_8462:
[----:B------:R-:W-:Y:S01]  /*9dc0*/  IMAD.MOV.U32 R12, RZ, RZ, R0 ;  /* 0x000000ffff0c7224 */ /* 0x000fe200078e0000 */
[----:B------:R-:W-:-:S07]  /*9dd0*/  MOV R13, RZ ;  /* 0x000000ff000d7202 */ /* 0x000fce0000000f00 */
.L_x_8461:
        /* <DEDUP_REMOVED lines=281> */
.L_x_8464:
[----:B------:R-:W-:Y:S01]  /*af70*/  IMAD.MOV.U32 R12, RZ, RZ, R8 ;  /* 0x000000ffff0c7224 */ /* 0x000fe200078e0008 */
[----:B------:R-:W-:-:S07]  /*af80*/  MOV R13, RZ ;  /* 0x000000ff000d7202 */ /* 0x000fce0000000f00 */
.L_x_8463:
[----:B------:R-:W-:-:S04]  /*af90*/  IADD3 R4, P0, PT, R12, R3, RZ ;  /* 0x000000030c047210 */ /* 0x000fc80007f1e0ff */
[----:B------:R-:W-:-:S05]  /*afa0*/  IADD3.X R5, PT, PT, R13, R2, RZ, P0, !PT ;  /* 0x000000020d057210 */ /* 0x000fca00007fe4ff */
[----:B------:R0:W5:Y:S04]  /*afb0*/  LDG.E.U8 R8, desc[UR36][R4.64] ;  /* 0x0000002404087981 */ /* 0x000168000c1e1100 */
.L_x_8456:
[----:B------:R-:W-:Y:S05]  /*afc0*/  BSYNC.RECONVERGENT B1 ;  /* 0x0000000000017941 */ /* 0x000fea0003800200 */
.L_x_8455:
[----:B------:R-:W-:Y:S01]  /*afd0*/  ISETP.GE.U32.AND P0, PT, R25, R28, PT ;  /* 0x0000001c1900720c */ /* 0x000fe20003f06070 */
[----:B------:R-:W-:-:S12]  /*afe0*/  BSSY.RECONVERGENT B1, `(.L_x_8465) ;  /* 0x0000016000017945 */ /* 0x000fd80003800200 */
[----:B------:R-:W-:Y:S05]  /*aff0*/  @P0 BRA `(.L_x_8466) ;  /* 0x0000000000500947 */ /* 0x000fea0003800000 */
[----:B------:R-:W-:Y:S01]  /*b000*/  IMAD.IADD R3, R25, 0x1, R26 ;  /* 0x0000000119037824 */ /* 0x000fe200078e021a */
[----:B-----5:R-:W-:-:S04]  /*b010*/  LOP3.LUT R6, R6, 0xff, RZ, 0xc0, !PT ;  /* 0x000000ff06067812 */ /* 0x020fc800078ec0ff */
[----:B------:R-:W-:Y:S02]  /*b020*/  ISETP.GE.U32.AND P0, PT, R3, R28, PT ;  /* 0x0000001c0300720c */ /* 0x000fe40003f06070 */
[----:B------:R-:W-:-:S04]  /*b030*/  IADD3 R21, P1, PT, R6, R21, RZ ;  /* 0x0000001506157210 */ /* 0x000fc80007f3e0ff */
[----:B------:R-:W-:-:S07]  /*b040*/  IADD3.X R9, PT, PT, RZ, R9, RZ, P1, !PT ;  /* 0x00000009ff097210 */ /* 0x000fce0000ffe4ff */
        /* <DEDUP_REMOVED lines=10> */
[----:B------:R-:W-:-:S04]  /*b0f0*/  IADD3 R23, P1, PT, R0, R23, RZ ;  /* 0x0000001700177210 */ /* 0x000fc80007f3e0ff */
[----:B------:R-:W-:-:S07]  /*b100*/  IADD3.X R11, PT, PT, RZ, R11, RZ, P1, !PT ;  /* 0x0000000bff0b7210 */ /* 0x000fce0000ffe4ff */
[----:B------:R-:W-:-:S04]  /*b110*/  @!P0 LOP3.LUT R3, R8, 0xff, RZ, 0xc0, !PT ;  /* 0x000000ff08038812 */ /* 0x000fc800078ec0ff */
[----:B------:R-:W-:-:S05]  /*b120*/  @!P0 IADD3 R24, P2, PT, R3, R24, RZ ;  /* 0x0000001803188210 */ /* 0x000fca0007f5e0ff */
[----:B------:R-:W-:-:S08]  /*b130*/  @!P0 IMAD.X R20, RZ, RZ, R20, P2 ;  /* 0x000000ffff148224 */ /* 0x000fd000010e0614 */
.L_x_8466:
[----:B------:R-:W-:Y:S05]  /*b140*/  BSYNC.RECONVERGENT B1 ;  /* 0x0000000000017941 */ /* 0x000fea0003800200 */
.L_x_8465:
[----:B------:R-:W-:-:S04]  /*b150*/  IADD3 R21, P0, P1, R23, R22, R21 ;  /* 0x0000001617157210 */ /* 0x000fc8000791e015 */
[----:B------:R-:W-:Y:S02]  /*b160*/  IADD3 R24, P2, PT, R21, R24, RZ ;  /* 0x0000001815187210 */ /* 0x000fe40007f5e0ff */
[----:B------:R-:W-:-:S04]  /*b170*/  IADD3.X R9, PT, PT, R11, R10, R9, P0, P1 ;  /* 0x0000000a0b097210 */ /* 0x000fc800007e2409 */
[----:B------:R-:W-:-:S07]  /*b180*/  IADD3.X R25, PT, PT, R9, R20, RZ, P2, !PT ;  /* 0x0000001409197210 */ /* 0x000fce00017fe4ff */
.L_x_8418:
[----:B------:R-:W-:Y:S05]  /*b190*/  BSYNC.RECONVERGENT B0 ;  /* 0x0000000000007941 */ /* 0x000fea0003800200 */
.L_x_8417:
        /* <DEDUP_REMOVED lines=17> */
.L_x_8468:
        /* <DEDUP_REMOVED lines=14> */
.L_x_8467:
        /* <DEDUP_REMOVED lines=18> */
.L_x_8471:
        /* <DEDUP_REMOVED lines=13> */
.L_x_8470:
[----:B------:R-:W-:Y:S01]  /*b580*/  BAR.SYNC.DEFER_BLOCKING 0x0 ;  /* 0x0000000000007b1d */ /* 0x000fe20000010000 */
[----:B------:R-:W-:-:S09]  /*b590*/  UISETP.GE.U32.AND UP0, UPT, UR4, 0x2, UPT ;  /* 0x000000020400788c */ /* 0x000fd2000bf06070 */
[----:B------:R-:W-:Y:S05]  /*b5a0*/  BRA.U !UP0, `(.L_x_8469) ;  /* 0x0000000108207547 */ /* 0x000fea000b800000 */
[----:B------:R-:W-:-:S07]  /*b5b0*/  IMAD.MOV.U32 R2, RZ, RZ, 0x1 ;  /* 0x00000001ff027424 */ /* 0x000fce00078e00ff */
.L_x_8472:
[----:B------:R-:W1:Y:S04]  /*b5c0*/  SHFL.DOWN PT, R3, R24, R2, 0x1f ;  /* 0x08001f0218037589 */ /* 0x000e6800000e0000 */
[----:B------:R5:W0:Y:S02]  /*b5d0*/  SHFL.DOWN PT, R4, R25, R2, 0x1f ;  /* 0x08001f0219047589 */ /* 0x000a2400000e0000 */
[----:B-----5:R-:W-:-:S04]  /*b5e0*/  SHF.L.U32 R2, R2, 0x1, RZ ;  /* 0x0000000102027819 */ /* 0x020fc800000006ff */
[----:B------:R-:W-:Y:S02]  /*b5f0*/  ISETP.GE.AND P0, PT, R2, UR4, PT ;  /* 0x0000000402007c0c */ /* 0x000fe4000bf06270 */
[----:B-1-34-:R-:W-:-:S04]  /*b600*/  IADD3 R24, P1, PT, R3, R24, RZ ;  /* 0x0000001803187210 */ /* 0x01afc80007f3e0ff */
[----:B0-----:R-:W-:-:S07]  /*b610*/  IADD3.X R25, PT, PT, R4, R25, RZ, P1, !PT ;  /* 0x0000001904197210 */ /* 0x001fce0000ffe4ff */
[----:B------:R-:W-:Y:S05]  /*b620*/  @!P0 BRA `(.L_x_8472) ;  /* 0xfffffffc00e48947 */ /* 0x000fea000383ffff */
.L_x_8469:
        /* <DEDUP_REMOVED lines=282> */
.L_x_8473:
        /* <DEDUP_REMOVED lines=8> */
.L_x_8475:
        /* <DEDUP_REMOVED lines=33> */
.L_x_8474:
        /* <DEDUP_REMOVED lines=289> */
.L_x_8477:
        /* <DEDUP_REMOVED lines=24> */
.L_x_8479:
[----:B------:R-:W-:Y:S05]  /*ddf0*/  BSYNC.RECONVERGENT B0 ;  /* 0x0000000000007941 */ /* 0x000fea0003800200 */
.L_x_8478:
        /* <DEDUP_REMOVED lines=35> */
.L_x_8481:
[----:B------:R-:W-:Y:S05]  /*e030*/  BSYNC.RECONVERGENT B0 ;  /* 0x0000000000007941 */ /* 0x000fea0003800200 */
.L_x_8480:
        /* <DEDUP_REMOVED lines=33> */
.L_x_8486:
        /* <DEDUP_REMOVED lines=9> */
.L_x_8485:
[----:B------:R-:W-:Y:S05]  /*e2e0*/  BRA `(.L_x_8484) ;  /* 0x0000000000487947 */ /* 0x000fea0003800000 */
.L_x_8483:
        /* <DEDUP_REMOVED lines=9> */
.L_x_8487:
        /* <DEDUP_REMOVED lines=9> */
.L_x_8484:
[----:B------:R-:W-:Y:S05]  /*e410*/  BSYNC.RECONVERGENT B0 ;  /* 0x0000000000007941 */ /* 0x000fea0003800200 */
.L_x_8482:
        /* <DEDUP_REMOVED lines=12> */
.L_x_8489:
        /* <DEDUP_REMOVED lines=14> */
.L_x_8488:
        /* <DEDUP_REMOVED lines=9> */
.L_x_8492:
        /* <DEDUP_REMOVED lines=13> */
.L_x_8491:
[----:B------:R-:W-:Y:S01]  /*e720*/  BAR.SYNC.DEFER_BLOCKING 0x0 ;  /* 0x0000000000007b1d */ /* 0x000fe20000010000 */
[----:B------:R-:W-:-:S09]  /*e730*/  UISETP.GE.U32.AND UP1, UPT, UR4, 0x2, UPT ;  /* 0x000000020400788c */ /* 0x000fd2000bf26070 */
[----:B------:R-:W-:Y:S05]  /*e740*/  BRA.U !UP1, `(.L_x_8490) ;  /* 0x0000000109207547 */ /* 0x000fea000b800000 */
[----:B------:R-:W-:-:S07]  /*e750*/  HFMA2 R0, -RZ, RZ, 0, 5.9604644775390625e-08 ;  /* 0x00000001ff007431 */ /* 0x000fce00000001ff */
.L_x_8493:
[----:B------:R-:W0:Y:S04]  /*e760*/  SHFL.DOWN PT, R5, R18, R0, 0x1f ;  /* 0x08001f0012057589 */ /* 0x000e2800000e0000 */
[----:B------:R3:W4:Y:S02]  /*e770*/  SHFL.DOWN PT, R4, R19, R0, 0x1f ;  /* 0x08001f0013047589 */ /* 0x00072400000e0000 */
[----:B---3--:R-:W-:-:S05]  /*e780*/  IMAD.SHL.U32 R0, R0, 0x2, RZ ;  /* 0x0000000200007824 */ /* 0x008fca00078e00ff */
[----:B------:R-:W-:Y:S02]  /*e790*/  ISETP.GE.AND P1, PT, R0, UR4, PT ;  /* 0x0000000400007c0c */ /* 0x000fe4000bf26270 */
[----:B012---:R-:W-:-:S04]  /*e7a0*/  IADD3 R18, P2, PT, R5, R18, RZ ;  /* 0x0000001205127210 */ /* 0x007fc80007f5e0ff */
[----:B----4-:R-:W-:-:S07]  /*e7b0*/  IADD3.X R19, PT, PT, R4, R19, RZ, P2, !PT ;  /* 0x0000001304137210 */ /* 0x010fce00017fe4ff */
[----:B------:R-:W-:Y:S05]  /*e7c0*/  @!P1 BRA `(.L_x_8493) ;  /* 0xfffffffc00e49947 */ /* 0x000fea000383ffff */
.L_x_8490:
        /* <DEDUP_REMOVED lines=10> */
[----:B------:R-:W0:Y:S02]  /*e870*/  LDG.E.U8 R5, desc[UR36][R2.64] ;  /* 0x0000002402057981 */ /* 0x000e24000c1e1100 */
[----:B012---:R-:W-:-:S07]  /*e880*/  IMAD.IADD R18, R5, 0x1, R18 ;  /* 0x0000000105127824 */ /* 0x007fce00078e0212 */
.L_x_8495:
        /* <DEDUP_REMOVED lines=20> */
.L_x_8497:
[----:B------:R-:W3:Y:S02]  /*e9d0*/  LDCU.64 UR4, c[0x0][0x768] ;  /* 0x0000ed00ff0477ac */ /* 0x000ee40008000a00 */
[----:B---3--:R-:W-:-:S04]  /*e9e0*/  IADD3 R16, P0, PT, R16, UR4, RZ ;  /* 0x0000000410107c10 */ /* 0x008fc8000ff1e0ff */
[----:B------:R-:W-:-:S05]  /*e9f0*/  IADD3.X R17, PT, PT, RZ, UR5, RZ, P0, !PT ;  /* 0x00000005ff117c10 */ /* 0x000fca00087fe4ff */
[----:B------:R-:W-:Y:S01]  /*ea00*/  STG.E.U8 desc[UR36][R16.64], R18 ;  /* 0x0000001210007986 */ /* 0x000fe2000c101124 */
[----:B------:R-:W-:Y:S05]  /*ea10*/  EXIT ;  /* 0x000000000000794d */ /* 0x000fea0003800000 */
.L_x_8496:
[----:B------:R-:W-:Y:S01]  /*ea20*/  STG.E.U8 desc[UR36][R2.64], R18 ;  /* 0x0000001202007986 */ /* 0x000fe2000c101124 */
[----:B------:R-:W-:Y:S05]  /*ea30*/  EXIT ;  /* 0x000000000000794d */ /* 0x000fea0003800000 */
.L_x_8494:
        /* <DEDUP_REMOVED lines=8> */
.L_x_8498:
        /* <DEDUP_REMOVED lines=20> */
.L_x_8500:
[----:B------:R-:W3:Y:S02]  /*ec00*/  LDCU.64 UR4, c[0x0][0x768] ;  /* 0x0000ed00ff0477ac */ /* 0x000ee40008000a00 */
[----:B---3--:R-:W-:-:S05]  /*ec10*/  IADD3 R16, P0, PT, R16, UR4, RZ ;  /* 0x0000000410107c10 */ /* 0x008fca000ff1e0ff */
[----:B------:R-:W-:-:S05]  /*ec20*/  IMAD.X R17, RZ, RZ, UR5, P0 ;  /* 0x00000005ff117e24 */ /* 0x000fca00080e06ff */
[----:B------:R-:W-:Y:S01]  /*ec30*/  STG.E.U8 desc[UR36][R16.64], R18 ;  /* 0x0000001210007986 */ /* 0x000fe2000c101124 */
[----:B------:R-:W-:Y:S05]  /*ec40*/  EXIT ;  /* 0x000000000000794d */ /* 0x000fea0003800000 */
.L_x_8499:
[----:B------:R-:W-:Y:S01]  /*ec50*/  STG.E.64 desc[UR36][R2.64], R18 ;  /* 0x0000001202007986 */ /* 0x000fe2000c101b24 */
[----:B------:R-:W-:Y:S05]  /*ec60*/  EXIT ;  /* 0x000000000000794d */ /* 0x000fea0003800000 */
.L_x_8476:
        /* <DEDUP_REMOVED lines=20> */
[----:B------:R-:W1:Y:S02]  /*edb0*/  LDG.E.U8 R5, desc[UR36][R2.64] ;  /* 0x0000002402057981 */ /* 0x000e64000c1e1100 */
[----:B-1-34-:R-:W-:-:S07]  /*edc0*/  IADD3 R24, PT, PT, R5, R24, RZ ;  /* 0x0000001805187210 */ /* 0x01afce0007ffe0ff */
.L_x_8502:
        /* <DEDUP_REMOVED lines=20> */
.L_x_8504:
[----:B------:R-:W0:Y:S02]  /*ef10*/  LDCU.64 UR4, c[0x0][0x768] ;  /* 0x0000ed00ff0477ac */ /* 0x000e240008000a00 */
[----:B0-----:R-:W-:-:S05]  /*ef20*/  IADD3 R18, P0, PT, R18, UR4, RZ ;  /* 0x0000000412127c10 */ /* 0x001fca000ff1e0ff */
[----:B------:R-:W-:-:S05]  /*ef30*/  IMAD.X R19, RZ, RZ, UR5, P0 ;  /* 0x00000005ff137e24 */ /* 0x000fca00080e06ff */
[----:B------:R-:W-:Y:S01]  /*ef40*/  STG.E.U8 desc[UR36][R18.64], R24 ;  /* 0x0000001812007986 */ /* 0x000fe2000c101124 */
[----:B------:R-:W-:Y:S05]  /*ef50*/  EXIT ;  /* 0x000000000000794d */ /* 0x000fea0003800000 */
.L_x_8503:
[----:B------:R-:W-:Y:S01]  /*ef60*/  STG.E.U8 desc[UR36][R2.64], R24 ;  /* 0x0000001802007986 */ /* 0x000fe2000c101124 */
[----:B------:R-:W-:Y:S05]  /*ef70*/  EXIT ;  /* 0x000000000000794d */ /* 0x000fea0003800000 */
.L_x_8501:
        /* <DEDUP_REMOVED lines=8> */
.L_x_8505:
        /* <DEDUP_REMOVED lines=21> */
.L_x_8507:
[----:B------:R-:W0:Y:S02]  /*f150*/  LDCU.64 UR4, c[0x0][0x768] ;  /* 0x0000ed00ff0477ac */ /* 0x000e240008000a00 */
[----:B0-----:R-:W-:-:S04]  /*f160*/  IADD3 R18, P0, PT, R18, UR4, RZ ;  /* 0x0000000412127c10 */ /* 0x001fc8000ff1e0ff */
[----:B------:R-:W-:-:S05]  /*f170*/  IADD3.X R19, PT, PT, RZ, UR5, RZ, P0, !PT ;  /* 0x00000005ff137c10 */ /* 0x000fca00087fe4ff */
[----:B------:R-:W-:Y:S01]  /*f180*/  STG.E.U8 desc[UR36][R18.64], R16 ;  /* 0x0000001012007986 */ /* 0x000fe2000c101124 */
[----:B------:R-:W-:Y:S05]  /*f190*/  EXIT ;  /* 0x000000000000794d */ /* 0x000fea0003800000 */
.L_x_8506:
[----:B------:R-:W-:Y:S01]  /*f1a0*/  STG.E.64 desc[UR36][R2.64], R24 ;  /* 0x0000001802007986 */ /* 0x000fe2000c101b24 */
[----:B------:R-:W-:Y:S05]  /*f1b0*/  EXIT ;  /* 0x000000000000794d */ /* 0x000fea0003800000 */
.L_x_8508:
        /* <DEDUP_REMOVED lines=12> */
.L_x_8926:


//--------------------- .text._ZN2at6native13reduce_kernelILi256ELi2ENS0_8ReduceOpIhNS0_14func_wrapper_tIhNS0_55_GLOBAL__N__0955718d_22_SparseCsrTensorMath_cu_868dd54514ReductionAddOpIlEEEEjhLi4ELi4EEEEEvT1_ --------------------------
	.section	.text._ZN2at6native13reduce_kernelILi256ELi2ENS0_8ReduceOpIhNS0_14func_wrapper_tIhNS0_55_GLOBAL__N__0955718d_22_SparseCsrTensorMath_cu_868dd54514ReductionAddOpIlEEEEjhLi4ELi4EEEEEvT1_,"ax",@progbits
	.align	128
.text._ZN2at6native13reduce_kernelILi256ELi2ENS0_8ReduceOpIhNS0_14func_wrapper_tIhNS0_55_GLOBAL__N__0955718d_22_SparseCsrTensorMath_cu_868dd54514ReductionAddOpIlEEEEjhLi4ELi4EEEEEvT1_:
        .type           _ZN2at6native13reduce_kernelILi256ELi2ENS0_8ReduceOpIhNS0_14func_wrapper_tIhNS0_55_GLOBAL__N__0955718d_22_SparseCsrTensorMath_cu_868dd54514ReductionAddOpIlEEEEjhLi4ELi4EEEEEvT1_,@function
        .size           _ZN2at6native13reduce_kernelILi256ELi2ENS0_8ReduceOpIhNS0_14func_wrapper_tIhNS0_55_GLOBAL__N__0955718d_22_SparseCsrTensorMath_cu_868dd54514ReductionAddOpIlEEEEjhLi4ELi4EEEEEvT1_,(.L_x_8927 - _ZN2at6native13reduce_kernelILi256ELi2ENS0_8ReduceOpIhNS0_14func_wrapper_tIhNS0_55_GLOBAL__N__0955718d_22_SparseCsrTensorMath_cu_868dd54514ReductionAddOpIlEEEEjhLi4ELi4EEEEEvT1_)
        .other          _ZN2at6native13reduce_kernelILi256ELi2ENS0_8ReduceOpIhNS0_14func_wrapper_tIhNS0_55_GLOBAL__N__0955718d_22_SparseCsrTensorMath_cu_868dd54514ReductionAddOpIlEEEEjhLi4ELi4EEEEEvT1_,@"STO_CUDA_ENTRY STV_DEFAULT"
_ZN2at6native13reduce_kernelILi256ELi2ENS0_8ReduceOpIhNS0_14func_wrapper_tIhNS0_55_GLOBAL__N__0955718d_22_SparseCsrTensorMath_cu_868dd54514ReductionAddOpIlEEEEjhLi4ELi4EEEEEvT1_:
        /* <DEDUP_REMOVED lines=297> */
.L_x_8509:
        /* <DEDUP_REMOVED lines=24> */
[----:B------:R-:W0:Y:S01]  /*1410*/  LDCU UR4, c[0x0][0x394] ;  /* 0x00007280ff0477ac */ /* 0x000e220008000800 */
[----:B-1----:R-:W-:Y:S01]  /*1420*/  IMAD.U32 R4, RZ, RZ, UR6 ;  /* 0x00000006ff047e24 */ /* 0x002fe2000f8e00ff */
[----:B------:R-:W-:Y:S01]  /*1430*/  MOV R5, UR7 ;  /* 0x0000000700057c02 */ /* 0x000fe20008000f00 */
[----:B----4-:R-:W-:Y:S01]  /*1440*/  IMAD.U32 R6, RZ, RZ, UR8 ;  /* 0x00000008ff067e24 */ /* 0x010fe2000f8e00ff */
[----:B------:R-:W-:Y:S01]  /*1450*/  MOV R7, UR9 ;  /* 0x0000000900077c02 */ /* 0x000fe20008000f00 */
[----:B-----5:R-:W-:Y:S01]  /*1460*/  IMAD.U32 R10, RZ, RZ, UR10 ;  /* 0x0000000aff0a7e24 */ /* 0x020fe2000f8e00ff */
[----:B------:R-:W-:-:S02]  /*1470*/  MOV R11, UR11 ;  /* 0x0000000b000b7c02 */ /* 0x000fc40008000f00 */
[----:B0-2---:R-:W-:-:S07]  /*1480*/  MOV R26, UR4 ;  /* 0x00000004001a7c02 */ /* 0x005fce0008000f00 */
[----:B------:R-:W-:-:S07]  /*1490*/  LEPC R20, `(.L_x_8513) ;  /* 0x000000001014794e */ /* 0x000fce0000000000 */
[----:B---3--:R-:W-:Y:S05]  /*14a0*/  CALL.ABS.NOINC R14 ;  /* 0x000000000e007343 */ /* 0x008fea0003c00000 */
.L_x_8513:
[----:B------:R-:W0:Y:S01]  /*14b0*/  LDC R13, c[0x0][0x388] ;  /* 0x0000e200ff0d7b82 */ /* 0x000e220000000800 */
[----:B------:R-:W-:Y:S01]  /*14c0*/  LOP3.LUT P0, R8, R22, 0x3, RZ, 0xc0, !PT ;  /* 0x0000000316087812 */ /* 0x000fe2000780c0ff */
[----:B------:R-:W-:Y:S06]  /*14d0*/  BSSY.RECONVERGENT B0, `(.L_x_8514) ;  /* 0x0000027000007945 */ /* 0x000fec0003800200 */
[----:B------:R-:W1:Y:S01]  /*14e0*/  LDC R15, c[0x0][0x38c] ;  /* 0x0000e300ff0f7b82 */ /* 0x000e620000000800 */
[----:B0-----:R-:W-:Y:S01]  /*14f0*/  IMAD.MOV.U32 R0, RZ, RZ, R13 ;  /* 0x000000ffff007224 */ /* 0x001fe200078e000d */
[----:B------:R-:W-:Y:S01]  /*1500*/  MOV R5, R13 ;  /* 0x0000000d00057202 */ /* 0x000fe20000000f00 */
[----:B-1----:R-:W-:Y:S01]  /*1510*/  IMAD.MOV.U32 R3, RZ, RZ, R15 ;  /* 0x000000ffff037224 */ /* 0x002fe200078e000f */
[----:B------:R-:W-:-:S02]  /*1520*/  MOV R4, R15 ;  /* 0x0000000f00047202 */ /* 0x000fc40000000f00 */
[----:B------:R-:W-:Y:S05]  /*1530*/  @!P0 BRA `(.L_x_8515) ;  /* 0x0000000000808947 */ /* 0x000fea0003800000 */
        /* <DEDUP_REMOVED lines=21> */
[----:B------:R-:W-:Y:S01]  /*1690*/  IADD3 R6, P0, PT, R25, R24, RZ ;  /* 0x0000001819067210 */ /* 0x000fe20007f1e0ff */
[----:B------:R-:W0:Y:S03]  /*16a0*/  LDCU.64 UR4, c[0x0][0x388] ;  /* 0x00007100ff0477ac */ /* 0x000e260008000a00 */
[----:B------:R-:W-:-:S05]  /*16b0*/  IADD3.X R7, PT, PT, RZ, R27, RZ, P0, !PT ;  /* 0x0000001bff077210 */ /* 0x000fca00007fe4ff */
[----:B------:R-:W0:Y:S02]  /*16c0*/  LDG.E.U8 R6, desc[UR36][R6.64] ;  /* 0x0000002406067981 */ /* 0x000e24000c1e1100 */
[----:B0-----:R-:W-:-:S05]  /*16d0*/  IADD3 R5, P0, PT, R6, UR4, RZ ;  /* 0x0000000406057c10 */ /* 0x001fca000ff1e0ff */
[----:B------:R-:W-:-:S08]  /*16e0*/  IMAD.X R4, RZ, RZ, UR5, P0 ;  /* 0x00000005ff047e24 */ /* 0x000fd000080e06ff */
.L_x_8517:
[----:B------:R-:W-:Y:S05]  /*16f0*/  BSYNC.RECONVERGENT B1 ;  /* 0x0000000000017941 */ /* 0x000fea0003800200 */
.L_x_8516:
[----:B------:R-:W0:Y:S01]  /*1700*/  LDC R7, c[0x0][0x394] ;  /* 0x0000e500ff077b82 */ /* 0x000e220000000800 */
[----:B------:R-:W-:-:S04]  /*1710*/  IADD3 R24, P0, PT, R24, 0x4, RZ ;  /* 0x0000000418187810 */ /* 0x000fc80007f1e0ff */
[----:B------:R-:W-:Y:S02]  /*1720*/  IADD3.X R27, PT, PT, RZ, R27, RZ, P0, !PT ;  /* 0x0000001bff1b7210 */ /* 0x000fe400007fe4ff */
[----:B0-----:R-:W-:-:S07]  /*1730*/  IADD3 R26, PT, PT, R8, -0x4, R7 ;  /* 0xfffffffc081a7810 */ /* 0x001fce0007ffe007 */
.L_x_8515:
[----:B------:R-:W-:Y:S05]  /*1740*/  BSYNC.RECONVERGENT B0 ;  /* 0x0000000000007941 */ /* 0x000fea0003800200 */
.L_x_8514:
        /* <DEDUP_REMOVED lines=18> */
.L_x_8520:
        /* <DEDUP_REMOVED lines=25> */
.L_x_8519:
[----:B------:R-:W-:Y:S05]  /*1a00*/  BSYNC.RECONVERGENT B0 ;  /* 0x0000000000007941 */ /* 0x000fea0003800200 */
.L_x_8518:
        /* <DEDUP_REMOVED lines=8> */
[----:B------:R-:W2:Y:S02]  /*1a90*/  LDG.E.U8 R6, desc[UR36][R6.64] ;  /* 0x0000002406067981 */ /* 0x000ea4000c1e1100 */
[----:B--2---:R-:W-:-:S05]  /*1aa0*/  IADD3 R5, P0, PT, R6, R5, RZ ;  /* 0x0000000506057210 */ /* 0x004fca0007f1e0ff */
[----:B------:R-:W-:-:S08]  /*1ab0*/  IMAD.X R4, RZ, RZ, R4, P0 ;  /* 0x000000ffff047224 */ /* 0x000fd000000e0604 */
.L_x_8522:
[----:B------:R-:W-:Y:S05]  /*1ac0*/  BSYNC.RECONVERGENT B0 ;  /* 0x0000000000007941 */ /* 0x000fea0003800200 */
.L_x_8521:
[----:B------:R-:W-:Y:S02]  /*1ad0*/  IADD3 R5, P0, P1, R14, R13, R5 ;  /* 0x0000000d0e057210 */ /* 0x000fe4000791e005 */
[----:B------:R-:W-:Y:S02]  /*1ae0*/  CS2R R28, SRZ ;  /* 0x00000000001c7805 */ /* 0x000fe4000001ff00 */
[----:B------:R-:W-:Y:S02]  /*1af0*/  IADD3 R24, P2, PT, R0, R5, RZ ;  /* 0x0000000500187210 */ /* 0x000fe40007f5e0ff */
[----:B------:R-:W-:-:S04]  /*1b00*/  IADD3.X R4, PT, PT, R20, R15, R4, P0, P1 ;  /* 0x0000000f14047210 */ /* 0x000fc800007e2404 */
[----:B------:R-:W-:Y:S01]  /*1b10*/  IADD3.X R3, PT, PT, R3, R4, RZ, P2, !PT ;  /* 0x0000000403037210 */ /* 0x000fe200017fe4ff */
[----:B------:R-:W-:Y:S06]  /*1b20*/  BRA `(.L_x_8511) ;  /* 0x000000a400a47947 */ /* 0x000fec0003800000 */
.L_x_8512:
        /* <DEDUP_REMOVED lines=40> */
.L_x_8527:
[C---:B------:R-:W-:Y:S02]  /*1db0*/  LOP3.LUT R7, R35.reuse, 0xfffffffe, RZ, 0xc0, !PT ;  /* 0xfffffffe23077812 */ /* 0x040fe400078ec0ff */
[CC--:B------:R-:W-:Y:S02]  /*1dc0*/  LEA.HI R9, R35.reuse, R22.reuse, RZ, 0x1f ;  /* 0x0000001623097211 */ /* 0x0c0fe400078ff8ff */
[----:B------:R-:W-:Y:S02]  /*1dd0*/  IADD3 R35, PT, PT, R35, R22, RZ ;  /* 0x0000001623237210 */ /* 0x000fe40007ffe0ff */
[-C--:B------:R-:W-:Y:S02]  /*1de0*/  IADD3 R6, P0, PT, R7, R24.reuse, RZ ;  /* 0x0000001807067210 */ /* 0x080fe40007f1e0ff */
[----:B------:R-:W-:Y:S02]  /*1df0*/  LOP3.LUT R5, R35, 0xfffffffe, RZ, 0xc0, !PT ;  /* 0xfffffffe23057812 */ /* 0x000fe400078ec0ff */
[----:B------:R-:W-:Y:S01]  /*1e00*/  LEA R35, R22, R35, 0x1 ;  /* 0x0000002316237211 */ /* 0x000fe200078e08ff */
[----:B------:R-:W-:Y:S01]  /*1e10*/  IMAD.X R7, RZ, RZ, R27, P0 ;  /* 0x000000ffff077224 */ /* 0x000fe200000e061b */
[----:B------:R-:W-:-:S02]  /*1e20*/  IADD3 R4, P0, PT, R5, R24, RZ ;  /* 0x0000001805047210 */ /* 0x000fc40007f1e0ff */
[----:B------:R-:W-:Y:S02]  /*1e30*/  LOP3.LUT R11, R35, 0xfffffffe, RZ, 0xc0, !PT ;  /* 0xfffffffe230b7812 */ /* 0x000fe400078ec0ff */
[----:B------:R-:W-:Y:S01]  /*1e40*/  IADD3.X R5, PT, PT, RZ, R27, RZ, P0, !PT ;  /* 0x0000001bff057210 */ /* 0x000fe200007fe4ff */
[----:B------:R-:W2:Y:S01]  /*1e50*/  LDG.E.U16 R7, desc[UR36][R6.64] ;  /* 0x0000002406077981 */ /* 0x000ea2000c1e1500 */
[-C--:B------:R-:W-:Y:S02]  /*1e60*/  LEA R8, P1, R9, R24.reuse, 0x1 ;  /* 0x0000001809087211 */ /* 0x080fe400078208ff */
[----:B------:R-:W-:Y:S01]  /*1e70*/  IADD3 R10, P0, PT, R11, R24, RZ ;  /* 0x000000180b0a7210 */ /* 0x000fe20007f1e0ff */
[----:B------:R-:W3:Y:S02]  /*1e80*/  LDG.E.U16 R4, desc[UR36][R4.64] ;  /* 0x0000002404047981 */ /* 0x000ee4000c1e1500 */
[--C-:B------:R-:W-:Y:S02]  /*1e90*/  IMAD.X R9, RZ, RZ, R27.reuse, P1 ;  /* 0x000000ffff097224 */ /* 0x100fe400008e061b */
[----:B------:R-:W-:-:S03]  /*1ea0*/  IMAD.X R11, RZ, RZ, R27, P0 ;  /* 0x000000ffff0b7224 */ /* 0x000fc600000e061b */
[----:B------:R-:W4:Y:S04]  /*1eb0*/  LDG.E.U16 R8, desc[UR36][R8.64] ;  /* 0x0000002408087981 */ /* 0x000f28000c1e1500 */
[----:B------:R-:W5:Y:S01]  /*1ec0*/  LDG.E.U16 R10, desc[UR36][R10.64] ;  /* 0x000000240a0a7981 */ /* 0x000f62000c1e1500 */
[----:B------:R-:W-:-:S05]  /*1ed0*/  IADD3 R35, PT, PT, R35, R22, RZ ;  /* 0x0000001623237210 */ /* 0x000fca0007ffe0ff */
[----:B------:R-:W-:-:S05]  /*1ee0*/  IMAD R37, R22, 0x3, R35 ;  /* 0x0000000316257824 */ /* 0x000fca00078e0223 */
[----:B------:R-:W-:Y:S02]  /*1ef0*/  ISETP.GE.U32.AND P0, PT, R37, R30, PT ;  /* 0x0000001e2500720c */ /* 0x000fe40003f06070 */
[C---:B--2---:R-:W-:Y:S02]  /*1f00*/  PRMT R6, R7.reuse, 0x7770, RZ ;  /* 0x0000777007067816 */ /* 0x044fe400000000ff */
[----:B------:R-:W-:Y:S02]  /*1f10*/  PRMT R7, R7, 0x7771, RZ ;  /* 0x0000777107077816 */ /* 0x000fe400000000ff */
[----:B------:R-:W-:Y:S02]  /*1f20*/  IADD3 R33, P3, PT, R6, R33, RZ ;  /* 0x0000002106217210 */ /* 0x000fe40007f7e0ff */
[C---:B---3--:R-:W-:Y:S02]  /*1f30*/  PRMT R5, R4.reuse, 0x7770, RZ ;  /* 0x0000777004057816 */ /* 0x048fe400000000ff */
[----:B------:R-:W-:-:S02]  /*1f40*/  PRMT R36, R4, 0x7771, RZ ;  /* 0x0000777104247816 */ /* 0x000fc400000000ff */
[----:B------:R-:W-:Y:S02]  /*1f50*/  IADD3 R34, P4, PT, R7, R34, RZ ;  /* 0x0000002207227210 */ /* 0x000fe40007f9e0ff */
[C---:B----4-:R-:W-:Y:S02]  /*1f60*/  PRMT R38, R8.reuse, 0x7770, RZ ;  /* 0x0000777008267816 */ /* 0x050fe400000000ff */
[----:B------:R-:W-:Y:S02]  /*1f70*/  PRMT R39, R8, 0x7771, RZ ;  /* 0x0000777108277816 */ /* 0x000fe400000000ff */
[C---:B-----5:R-:W-:Y:S02]  /*1f80*/  PRMT R4, R10.reuse, 0x7770, RZ ;  /* 0x000077700a047816 */ /* 0x060fe400000000ff */
[----:B------:R-:W-:Y:S01]  /*1f90*/  PRMT R37, R10, 0x7771, RZ ;  /* 0x000077710a257816 */ /* 0x000fe200000000ff */
[----:B------:R-:W-:Y:S01]  /*1fa0*/  IMAD.X R21, RZ, RZ, R21, P3 ;  /* 0x000000ffff157224 */ /* 0x000fe200018e0615 */
[----:B------:R-:W-:-:S02]  /*1fb0*/  IADD3 R29, P1, PT, R38, R29, RZ ;  /* 0x0000001d261d7210 */ /* 0x000fc40007f3e0ff */
[----:B------:R-:W-:Y:S02]  /*1fc0*/  IADD3.X R20, PT, PT, RZ, R20, RZ, P4, !PT ;  /* 0x00000014ff147210 */ /* 0x000fe400027fe4ff */
[----:B------:R-:W-:Y:S02]  /*1fd0*/  IADD3 R32, P3, PT, R5, R32, RZ ;  /* 0x0000002005207210 */ /* 0x000fe40007f7e0ff */
[----:B------:R-:W-:Y:S02]  /*1fe0*/  IADD3 R23, P5, PT, R4, R23, RZ ;  /* 0x0000001704177210 */ /* 0x000fe40007fbe0ff */
[----:B------:R-:W-:Y:S02]  /*1ff0*/  IADD3 R26, P2, PT, R39, R26, RZ ;  /* 0x0000001a271a7210 */ /* 0x000fe40007f5e0ff */
[----:B------:R-:W-:Y:S02]  /*2000*/  IADD3 R31, P4, PT, R36, R31, RZ ;  /* 0x0000001f241f7210 */ /* 0x000fe40007f9e0ff */
[----:B------:R-:W-:Y:S01]  /*2010*/  IADD3 R28, P6, PT, R37, R28, RZ ;  /* 0x0000001c251c7210 */ /* 0x000fe20007fde0ff */
[----:B------:R-:W-:Y:S01]  /*2020*/  IMAD.X R13, RZ, RZ, R13, P1 ;  /* 0x000000ffff0d7224 */ /* 0x000fe200008e060d */
[----:B------:R-:W-:Y:S01]  /*2030*/  IADD3.X R12, PT, PT, RZ, R12, RZ, P2, !PT ;  /* 0x0000000cff0c7210 */ /* 0x000fe200017fe4ff */
[----:B------:R-:W-:Y:S01]  /*2040*/  IMAD.X R14, RZ, RZ, R14, P3 ;  /* 0x000000ffff0e7224 */ /* 0x000fe200018e060e */
[----:B------:R-:W-:Y:S01]  /*2050*/  IADD3.X R15, PT, PT, RZ, R15, RZ, P4, !PT ;  /* 0x0000000fff0f7210 */ /* 0x000fe200027fe4ff */
[----:B------:R-:W-:Y:S01]  /*2060*/  IMAD.X R3, RZ, RZ, R3, P5 ;  /* 0x000000ffff037224 */ /* 0x000fe200028e0603 */
[----:B------:R-:W-:Y:S01]  /*2070*/  IADD3.X R0, PT, PT, RZ, R0, RZ, P6, !PT ;  /* 0x00000000ff007210 */ /* 0x000fe200037fe4ff */
[----:B------:R-:W-:Y:S06]  /*2080*/  @!P0 BRA `(.L_x_8527) ;  /* 0xfffffffc00488947 */ /* 0x000fec000383ffff */
[----:B------:R-:W-:Y:S05]  /*2090*/  BSYNC.RECONVERGENT B1 ;  /* 0x0000000000017941 */ /* 0x000fea0003800200 */
.L_x_8526:
[----:B------:R-:W-:Y:S02]  /*20a0*/  PRMT R8, R6, 0x7610, R8 ;  /* 0x0000761006087816 */ /* 0x000fe40000000008 */
[----:B------:R-:W-:Y:S02]  /*20b0*/  PRMT R9, R7, 0x7610, R9 ;  /* 0x0000761007097816 */ /* 0x000fe40000000009 */
[----:B------:R-:W-:Y:S02]  /*20c0*/  PRMT R10, R5, 0x7610, R10 ;  /* 0x00007610050a7816 */ /* 0x000fe4000000000a */
[----:B------:R-:W-:-:S07]  /*20d0*/  PRMT R11, R4, 0x7610, R11 ;  /* 0x00007610040b7816 */ /* 0x000fce000000000b */
.L_x_8525:
[----:B------:R-:W-:Y:S05]  /*20e0*/  BSYNC.RECONVERGENT B0 ;  /* 0x0000000000007941 */ /* 0x000fea0003800200 */
.L_x_8524:
[----:B------:R-:W-:Y:S01]  /*20f0*/  ISETP.GE.U32.AND P0, PT, R35, R30, PT ;  /* 0x0000001e2300720c */ /* 0x000fe20003f06070 */
[----:B------:R-:W-:-:S12]  /*2100*/  BSSY.RECONVERGENT B0, `(.L_x_8528) ;  /* 0x0000024000007945 */ /* 0x000fd80003800200 */
[----:B------:R-:W-:Y:S05]  /*2110*/  @P0 BRA `(.L_x_8529) ;  /* 0x0000000000880947 */ /* 0x000fea0003800000 */
        /* <DEDUP_REMOVED lines=34> */
.L_x_8529:
[----:B------:R-:W-:Y:S05]  /*2340*/  BSYNC.RECONVERGENT B0 ;  /* 0x0000000000007941 */ /* 0x000fea0003800200 */
.L_x_8528:
[----:B------:R-:W-:Y:S04]  /*2350*/  BSSY.RECONVERGENT B0, `(.L_x_8530) ;  /* 0x0000022000007945 */ /* 0x000fe80003800200 */
[----:B------:R-:W-:Y:S05]  /*2360*/  @P0 BRA `(.L_x_8531) ;  /* 0x0000000000800947 */ /* 0x000fea0003800000 */
[----:B------:R-:W-:Y:S02]  /*2370*/  IADD3 R7, PT, PT, R35, R22, RZ ;  /* 0x0000001623077210 */ /* 0x000fe40007ffe0ff */
[----:B------:R-:W-:Y:S02]  /*2380*/  LOP3.LUT R8, R8, 0xff, RZ, 0xc0, !PT ;  /* 0x000000ff08087812 */ /* 0x000fe400078ec0ff */
[----:B------:R-:W-:Y:S02]  /*2390*/  ISETP.GE.U32.AND P0, PT, R7, R30, PT ;  /* 0x0000001e0700720c */ /* 0x000fe40003f06070 */
[----:B------:R-:W-:Y:S02]  /*23a0*/  LOP3.LUT R9, R9, 0xff, RZ, 0xc0, !PT ;  /* 0x000000ff09097812 */ /* 0x000fe400078ec0ff */
[----:B------:R-:W-:Y:S02]  /*23b0*/  IADD3 R33, P1, PT, R8, R33, RZ ;  /* 0x0000002108217210 */ /* 0x000fe40007f3e0ff */
[----:B------:R-:W-:-:S03]  /*23c0*/  IADD3 R34, P2, PT, R9, R34, RZ ;  /* 0x0000002209227210 */ /* 0x000fc60007f5e0ff */
[----:B------:R-:W-:Y:S01]  /*23d0*/  IMAD.X R21, RZ, RZ, R21, P1 ;  /* 0x000000ffff157224 */ /* 0x000fe200008e0615 */
[----:B------:R-:W-:-:S03]  /*23e0*/  IADD3.X R20, PT, PT, RZ, R20, RZ, P2, !PT ;  /* 0x00000014ff147210 */ /* 0x000fc600017fe4ff */
[----:B------:R-:W-:Y:S06]  /*23f0*/  @P0 BRA `(.L_x_8531) ;  /* 0x00000000005c0947 */ /* 0x000fec0003800000 */
[----:B------:R-:W-:Y:S01]  /*2400*/  IMAD.IADD R7, R7, 0x1, R22 ;  /* 0x0000000107077824 */ /* 0x000fe200078e0216 */
[----:B------:R-:W-:Y:S02]  /*2410*/  LOP3.LUT R36, R36, 0xff, RZ, 0xc0, !PT ;  /* 0x000000ff24247812 */ /* 0x000fe400078ec0ff */
[----:B------:R-:W-:Y:S02]  /*2420*/  LOP3.LUT R5, R10, 0xff, RZ, 0xc0, !PT ;  /* 0x000000ff0a057812 */ /* 0x000fe400078ec0ff */
[----:B------:R-:W-:Y:S02]  /*2430*/  ISETP.GE.U32.AND P0, PT, R7, R30, PT ;  /* 0x0000001e0700720c */ /* 0x000fe40003f06070 */
[----:B------:R-:W-:Y:S02]  /*2440*/  IADD3 R31, P2, PT, R36, R31, RZ ;  /* 0x0000001f241f7210 */ /* 0x000fe40007f5e0ff */
[----:B------:R-:W-:-:S03]  /*2450*/  IADD3 R32, P1, PT, R5, R32, RZ ;  /* 0x0000002005207210 */ /* 0x000fc60007f3e0ff */
[----:B------:R-:W-:Y:S01]  /*2460*/  IMAD.X R15, RZ, RZ, R15, P2 ;  /* 0x000000ffff0f7224 */ /* 0x000fe200010e060f */
[----:B------:R-:W-:-:S05]  /*2470*/  IADD3.X R14, PT, PT, RZ, R14, RZ, P1, !PT ;  /* 0x0000000eff0e7210 */ /* 0x000fca0000ffe4ff */
        /* <DEDUP_REMOVED lines=9> */
[----:B------:R-:W-:Y:S02]  /*2510*/  @!P0 LOP3.LUT R4, R11, 0xff, RZ, 0xc0, !PT ;  /* 0x000000ff0b048812 */ /* 0x000fe400078ec0ff */
[----:B------:R-:W-:Y:S02]  /*2520*/  @!P0 LOP3.LUT R37, R37, 0xff, RZ, 0xc0, !PT ;  /* 0x000000ff25258812 */ /* 0x000fe400078ec0ff */
[----:B------:R-:W-:Y:S02]  /*2530*/  @!P0 IADD3 R23, P3, PT, R4, R23, RZ ;  /* 0x0000001704178210 */ /* 0x000fe40007f7e0ff */
[----:B------:R-:W-:-:S03]  /*2540*/  @!P0 IADD3 R28, P4, PT, R37, R28, RZ ;  /* 0x0000001c251c8210 */ /* 0x000fc60007f9e0ff */
[----:B------:R-:W-:Y:S01]  /*2550*/  @!P0 IMAD.X R3, RZ, RZ, R3, P3 ;  /* 0x000000ffff038224 */ /* 0x000fe200018e0603 */
[----:B------:R-:W-:-:S09]  /*2560*/  @!P0 IADD3.X R0, PT, PT, RZ, R0, RZ, P4, !PT ;  /* 0x00000000ff008210 */ /* 0x000fd200027fe4ff */
.L_x_8531:
[----:B------:R-:W-:Y:S05]  /*2570*/  BSYNC.RECONVERGENT B0 ;  /* 0x0000000000007941 */ /* 0x000fea0003800200 */
.L_x_8530:
        /* <DEDUP_REMOVED lines=9> */
.L_x_8523:
[----:B------:R-:W-:-:S13]  /*2610*/  ISETP.NE.AND P0, PT, R20, 0x1, PT ;  /* 0x000000011400780c */ /* 0x000fda0003f05270 */
        /* <DEDUP_REMOVED lines=36> */
.L_x_8536:
[C---:B------:R-:W-:Y:S01]  /*2860*/  IMAD R4, R37.reuse, R26, RZ ;  /* 0x0000001a25047224 */ /* 0x040fe200078e02ff */
[----:B------:R-:W-:-:S04]  /*2870*/  IADD3 R37, PT, PT, R37, R22, RZ ;  /* 0x0000001625257210 */ /* 0x000fc80007ffe0ff */
[----:B------:R-:W-:Y:S01]  /*2880*/  LOP3.LUT R11, R4, 0xfffffffe, RZ, 0xc0, !PT ;  /* 0xfffffffe040b7812 */ /* 0x000fe200078ec0ff */
[C---:B------:R-:W-:Y:S02]  /*2890*/  IMAD.IADD R7, R37.reuse, 0x1, R22 ;  /* 0x0000000125077824 */ /* 0x040fe400078e0216 */
[----:B------:R-:W-:Y:S01]  /*28a0*/  IMAD R4, R37, R26, RZ ;  /* 0x0000001a25047224 */ /* 0x000fe200078e02ff */
[----:B------:R-:W-:Y:S02]  /*28b0*/  IADD3 R10, P0, PT, R11, R24, RZ ;  /* 0x000000180b0a7210 */ /* 0x000fe40007f1e0ff */
[C---:B------:R-:W-:Y:S01]  /*28c0*/  IADD3 R37, PT, PT, R7.reuse, R22, RZ ;  /* 0x0000001607257210 */ /* 0x040fe20007ffe0ff */
[-C--:B------:R-:W-:Y:S01]  /*28d0*/  IMAD R7, R7, R26.reuse, RZ ;  /* 0x0000001a07077224 */ /* 0x080fe200078e02ff */
[----:B------:R-:W-:Y:S01]  /*28e0*/  LOP3.LUT R5, R4, 0xfffffffe, RZ, 0xc0, !PT ;  /* 0xfffffffe04057812 */ /* 0x000fe200078ec0ff */
[----:B------:R-:W-:Y:S02]  /*28f0*/  IMAD.X R11, RZ, RZ, R27, P0 ;  /* 0x000000ffff0b7224 */ /* 0x000fe400000e061b */
[----:B------:R-:W-:Y:S01]  /*2900*/  IMAD R6, R37, R26, RZ ;  /* 0x0000001a25067224 */ /* 0x000fe200078e02ff */
[----:B------:R-:W-:-:S02]  /*2910*/  IADD3 R4, P0, PT, R5, R24, RZ ;  /* 0x0000001805047210 */ /* 0x000fc40007f1e0ff */
[----:B------:R-:W-:Y:S01]  /*2920*/  LOP3.LUT R7, R7, 0xfffffffe, RZ, 0xc0, !PT ;  /* 0xfffffffe07077812 */ /* 0x000fe200078ec0ff */
[----:B------:R-:W2:Y:S01]  /*2930*/  LDG.E.U16 R11, desc[UR36][R10.64] ;  /* 0x000000240a0b7981 */ /* 0x000ea2000c1e1500 */
[----:B------:R-:W-:Y:S02]  /*2940*/  LOP3.LUT R9, R6, 0xfffffffe, RZ, 0xc0, !PT ;  /* 0xfffffffe06097812 */ /* 0x000fe400078ec0ff */
[-C--:B------:R-:W-:Y:S02]  /*2950*/  IADD3.X R5, PT, PT, RZ, R27.reuse, RZ, P0, !PT ;  /* 0x0000001bff057210 */ /* 0x080fe400007fe4ff */
[-C--:B------:R-:W-:Y:S02]  /*2960*/  IADD3 R6, P0, PT, R7, R24.reuse, RZ ;  /* 0x0000001807067210 */ /* 0x080fe40007f1e0ff */
[----:B------:R-:W-:Y:S01]  /*2970*/  IADD3 R8, P1, PT, R9, R24, RZ ;  /* 0x0000001809087210 */ /* 0x000fe20007f3e0ff */
[----:B------:R-:W3:Y:S02]  /*2980*/  LDG.E.U16 R4, desc[UR36][R4.64] ;  /* 0x0000002404047981 */ /* 0x000ee4000c1e1500 */
[----:B------:R-:W-:Y:S01]  /*2990*/  IMAD.X R7, RZ, RZ, R27, P0 ;  /* 0x000000ffff077224 */ /* 0x000fe200000e061b */
[----:B------:R-:W-:-:S04]  /*29a0*/  IADD3.X R9, PT, PT, RZ, R27, RZ, P1, !PT ;  /* 0x0000001bff097210 */ /* 0x000fc80000ffe4ff */
[----:B------:R-:W4:Y:S04]  /*29b0*/  LDG.E.U16 R6, desc[UR36][R6.64] ;  /* 0x0000002406067981 */ /* 0x000f28000c1e1500 */
[----:B------:R-:W5:Y:S01]  /*29c0*/  LDG.E.U16 R8, desc[UR36][R8.64] ;  /* 0x0000002408087981 */ /* 0x000f62000c1e1500 */
[----:B------:R-:W-:-:S04]  /*29d0*/  IMAD.IADD R37, R37, 0x1, R22 ;  /* 0x0000000125257824 */ /* 0x000fc800078e0216 */
[----:B------:R-:W-:-:S05]  /*29e0*/  IMAD R39, R22, 0x3, R37 ;  /* 0x0000000316277824 */ /* 0x000fca00078e0225 */
[----:B------:R-:W-:Y:S02]  /*29f0*/  ISETP.GE.U32.AND P0, PT, R39, R30, PT ;  /* 0x0000001e2700720c */ /* 0x000fe40003f06070 */
[C---:B--2---:R-:W-:Y:S02]  /*2a00*/  PRMT R36, R11.reuse, 0x7771, RZ ;  /* 0x000077710b247816 */ /* 0x044fe400000000ff */
[----:B------:R-:W-:Y:S02]  /*2a10*/  PRMT R10, R11, 0x7770, RZ ;  /* 0x000077700b0a7816 */ /* 0x000fe400000000ff */
[----:B------:R-:W-:Y:S02]  /*2a20*/  IADD3 R33, P2, PT, R36, R33, RZ ;  /* 0x0000002124217210 */ /* 0x000fe40007f5e0ff */
[----:B------:R-:W-:Y:S02]  /*2a30*/  IADD3 R35, P1, PT, R10, R35, RZ ;  /* 0x000000230a237210 */ /* 0x000fe40007f3e0ff */
[----:B---3--:R-:W-:-:S02]  /*2a40*/  PRMT R5, R4, 0x7770, RZ ;  /* 0x0000777004057816 */ /* 0x008fc400000000ff */
[----:B------:R-:W-:Y:S01]  /*2a50*/  PRMT R11, R4, 0x7771, RZ ;  /* 0x00007771040b7816 */ /* 0x000fe200000000ff */
[----:B------:R-:W-:Y:S01]  /*2a60*/  IMAD.X R20, RZ, RZ, R20, P2 ;  /* 0x000000ffff147224 */ /* 0x000fe200010e0614 */
[C---:B----4-:R-:W-:Y:S02]  /*2a70*/  PRMT R4, R6.reuse, 0x7770, RZ ;  /* 0x0000777006047816 */ /* 0x050fe400000000ff */
[----:B------:R-:W-:Y:S02]  /*2a80*/  PRMT R40, R6, 0x7771, RZ ;  /* 0x0000777106287816 */ /* 0x000fe400000000ff */
[C---:B-----5:R-:W-:Y:S02]  /*2a90*/  PRMT R7, R8.reuse, 0x7771, RZ ;  /* 0x0000777108077816 */ /* 0x060fe400000000ff */
[----:B------:R-:W-:Y:S02]  /*2aa0*/  PRMT R6, R8, 0x7770, RZ ;  /* 0x0000777008067816 */ /* 0x000fe400000000ff */
[----:B------:R-:W-:-:S02]  /*2ab0*/  IADD3.X R21, PT, PT, RZ, R21, RZ, P1, !PT ;  /* 0x00000015ff157210 */ /* 0x000fc40000ffe4ff */
[----:B------:R-:W-:Y:S02]  /*2ac0*/  IADD3 R32, P2, PT, R11, R32, RZ ;  /* 0x000000200b207210 */ /* 0x000fe40007f5e0ff */
        /* <DEDUP_REMOVED lines=13> */
.L_x_8535:
[----:B------:R-:W-:Y:S02]  /*2ba0*/  PRMT R8, R10, 0x7610, R8 ;  /* 0x000076100a087816 */ /* 0x000fe40000000008 */
[----:B------:R-:W-:Y:S02]  /*2bb0*/  PRMT R9, R36, 0x7610, R9 ;  /* 0x0000761024097816 */ /* 0x000fe40000000009 */
[----:B------:R-:W-:Y:S02]  /*2bc0*/  PRMT R10, R5, 0x7610, R10 ;  /* 0x00007610050a7816 */ /* 0x000fe4000000000a */
[----:B------:R-:W-:Y:S02]  /*2bd0*/  PRMT R39, R4, 0x7610, R39 ;  /* 0x0000761004277816 */ /* 0x000fe40000000027 */
[----:B------:R-:W-:Y:S02]  /*2be0*/  PRMT R36, R6, 0x7610, R36 ;  /* 0x0000761006247816 */ /* 0x000fe40000000024 */
[----:B------:R-:W-:-:S07]  /*2bf0*/  PRMT R38, R7, 0x7610, R38 ;  /* 0x0000761007267816 */ /* 0x000fce0000000026 */
.L_x_8534:
[----:B------:R-:W-:Y:S05]  /*2c00*/  BSYNC.RECONVERGENT B0 ;  /* 0x0000000000007941 */ /* 0x000fea0003800200 */
.L_x_8533:
        /* <DEDUP_REMOVED lines=41> */
.L_x_8538:
[----:B------:R-:W-:Y:S05]  /*2ea0*/  BSYNC.RECONVERGENT B0 ;  /* 0x0000000000007941 */ /* 0x000fea0003800200 */
.L_x_8537:
[----:B------:R-:W-:Y:S04]  /*2eb0*/  BSSY.RECONVERGENT B0, `(.L_x_8539) ;  /* 0x0000022000007945 */ /* 0x000fe80003800200 */
[----:B------:R-:W-:Y:S05]  /*2ec0*/  @P0 BRA `(.L_x_8540) ;  /* 0x0000000000800947 */ /* 0x000fea0003800000 */
        /* <DEDUP_REMOVED lines=26> */
[----:B------:R-:W-:Y:S02]  /*3070*/  @!P0 LOP3.LUT R5, R38, 0xff, RZ, 0xc0, !PT ;  /* 0x000000ff26058812 */ /* 0x000fe400078ec0ff */
[----:B------:R-:W-:Y:S02]  /*3080*/  @!P0 LOP3.LUT R36, R36, 0xff, RZ, 0xc0, !PT ;  /* 0x000000ff24248812 */ /* 0x000fe400078ec0ff */
[----:B------:R-:W-:Y:S02]  /*3090*/  @!P0 IADD3 R28, P4, PT, R5, R28, RZ ;  /* 0x0000001c051c8210 */ /* 0x000fe40007f9e0ff */
[----:B------:R-:W-:-:S03]  /*30a0*/  @!P0 IADD3 R23, P3, PT, R36, R23, RZ ;  /* 0x0000001724178210 */ /* 0x000fc60007f7e0ff */
[----:B------:R-:W-:Y:S01]  /*30b0*/  @!P0 IMAD.X R0, RZ, RZ, R0, P4 ;  /* 0x000000ffff008224 */ /* 0x000fe200020e0600 */
[----:B------:R-:W-:-:S09]  /*30c0*/  @!P0 IADD3.X R3, PT, PT, RZ, R3, RZ, P3, !PT ;  /* 0x00000003ff038210 */ /* 0x000fd20001ffe4ff */
.L_x_8540:
[----:B------:R-:W-:Y:S05]  /*30d0*/  BSYNC.RECONVERGENT B0 ;  /* 0x0000000000007941 */ /* 0x000fea0003800200 */
.L_x_8539:
        /* <DEDUP_REMOVED lines=9> */
.L_x_8532:
[----:B------:R-:W1:Y:S01]  /*3170*/  LDCU UR4, c[0x0][0x39c] ;  /* 0x00007380ff0477ac */ /* 0x000e620008000800 */
[----:B------:R-:W2:Y:S01]  /*3180*/  LDC R10, c[0x0][0x388] ;  /* 0x0000e200ff0a7b82 */ /* 0x000ea20000000800 */
[----:B------:R-:W-:Y:S07]  /*3190*/  BSSY.RECONVERGENT B0, `(.L_x_8541) ;  /* 0x0000456000007945 */ /* 0x000fee0003800200 */
[----:B------:R-:W3:Y:S01]  /*31a0*/  LDC R4, c[0x0][0x38c] ;  /* 0x0000e300ff047b82 */ /* 0x000ee20000000800 */
        /* <DEDUP_REMOVED lines=19> */
[----:B------:R-:W2:Y:S01]  /*32e0*/  @!P0 LDG.E.U16 R35, desc[UR36][R22.64] ;  /* 0x0000002416238981 */ /* 0x000ea2000c1e1500 */
        /* <DEDUP_REMOVED lines=16> */
[----:B------:R-:W-:Y:S02]  /*33f0*/  IADD3 R31, PT, PT, R31, 0x1, RZ ;  /* 0x000000011f1f7810 */ /* 0x000fe40007ffe0ff */
[C---:B--2---:R-:W-:Y:S02]  /*3400*/  @!P0 PRMT R33, R35.reuse, 0x7770, RZ ;  /* 0x0000777023218816 */ /* 0x044fe400000000ff */
[----:B------:R-:W-:-:S07]  /*3410*/  @!P0 PRMT R35, R35, 0x7771, RZ ;  /* 0x0000777123238816 */ /* 0x000fce00000000ff */
.L_x_8548:
        /* <DEDUP_REMOVED lines=305> */
.L_x_8544:
[----:B------:R-:W-:-:S04]  /*4730*/  LOP3.LUT R21, R30, 0xfffffffe, RZ, 0xc0, !PT ;  /* 0xfffffffe1e157812 */ /* 0x000fc800078ec0ff */
[----:B------:R-:W-:-:S05]  /*4740*/  IADD3 R20, P1, PT, R21, R22, RZ ;  /* 0x0000001615147210 */ /* 0x000fca0007f3e0ff */
[----:B------:R-:W-:-:S05]  /*4750*/  IMAD.X R21, RZ, RZ, R23, P1 ;  /* 0x000000ffff157224 */ /* 0x000fca00008e0617 */
[----:B------:R-:W2:Y:S01]  /*4760*/  LDG.E.U16 R20, desc[UR36][R20.64] ;  /* 0x0000002414147981 */ /* 0x000ea2000c1e1500 */
[----:B-1----:R-:W-:Y:S01]  /*4770*/  IADD3 R43, PT, PT, R29, UR4, RZ ;  /* 0x000000041d2b7c10 */ /* 0x002fe2000fffe0ff */
        /* <DEDUP_REMOVED lines=238> */
.L_x_8545:
        /* <DEDUP_REMOVED lines=242> */
.L_x_8546:
        /* <DEDUP_REMOVED lines=242> */
.L_x_8547:
[----:B------:R-:W-:-:S04]  /*74a0*/  LOP3.LUT R21, R30, 0xfffffffe, RZ, 0xc0, !PT ;  /* 0xfffffffe1e157812 */ /* 0x000fc800078ec0ff */
[----:B------:R-:W-:-:S04]  /*74b0*/  IADD3 R20, P1, PT, R21, R22, RZ ;  /* 0x0000001615147210 */ /* 0x000fc80007f3e0ff */
[----:B------:R-:W-:-:S05]  /*74c0*/  IADD3.X R21, PT, PT, RZ, R23, RZ, P1, !PT ;  /* 0x00000017ff157210 */ /* 0x000fca0000ffe4ff */
[----:B------:R-:W2:Y:S02]  /*74d0*/  LDG.E.U16 R20, desc[UR36][R20.64] ;  /* 0x0000002414147981 */ /* 0x000ea4000c1e1500 */
[C---:B--2---:R-:W-:Y:S02]  /*74e0*/  PRMT R42, R20.reuse, 0x7770, RZ ;  /* 0x00007770142a7816 */ /* 0x044fe400000000ff */
[----:B------:R-:W-:-:S07]  /*74f0*/  PRMT R41, R20, 0x7771, RZ ;  /* 0x0000777114297816 */ /* 0x000fce00000000ff */
.L_x_8543:
[----:B------:R-:W2:Y:S01]  /*7500*/  LDCU UR5, c[0x0][0x394] ;  /* 0x00007280ff0577ac */ /* 0x000ea20008000800 */
[----:B------:R-:W-:Y:S01]  /*7510*/  LOP3.LUT R21, R37, 0xff, RZ, 0xc0, !PT ;  /* 0x000000ff25157812 */ /* 0x000fe200078ec0ff */
[----:B-1----:R-:W-:Y:S01]  /*7520*/  IMAD.U32 R32, RZ, RZ, UR4 ;  /* 0x00000004ff207e24 */ /* 0x002fe2000f8e00ff */
[----:B------:R-:W-:Y:S02]  /*7530*/  LOP3.LUT R20, R39, 0xff, RZ, 0xc0, !PT ;  /* 0x000000ff27147812 */ /* 0x000fe400078ec0ff */
[----:B------:R-:W-:Y:S02]  /*7540*/  IADD3 R10, P5, PT, R10, R21, RZ ;  /* 0x000000150a0a7210 */ /* 0x000fe40007fbe0ff */
[----:B------:R-:W-:Y:S02]  /*7550*/  LOP3.LUT R21, R36, 0xff, RZ, 0xc0, !PT ;  /* 0x000000ff24157812 */ /* 0x000fe400078ec0ff */
[----:B------:R-:W-:Y:S01]  /*7560*/  LEA R29, R32, R29, 0x2 ;  /* 0x0000001d201d7211 */ /* 0x000fe200078e10ff */
[----:B------:R-:W-:Y:S01]  /*7570*/  IMAD.X R0, RZ, RZ, R0, P5 ;  /* 0x000000ffff007224 */ /* 0x000fe200028e0600 */
[----:B------:R-:W-:-:S02]  /*7580*/  IADD3 R14, P3, PT, R14, R21, RZ ;  /* 0x000000150e0e7210 */ /* 0x000fc40007f7e0ff */
[----:B------:R-:W-:Y:S02]  /*7590*/  LOP3.LUT R21, R42, 0xff, RZ, 0xc0, !PT ;  /* 0x000000ff2a157812 */ /* 0x000fe400078ec0ff */
[----:B------:R-:W-:Y:S02]  /*75a0*/  IADD3 R13, P1, PT, R13, R20, RZ ;  /* 0x000000140d0d7210 */ /* 0x000fe40007f3e0ff */
[----:B------:R-:W-:Y:S01]  /*75b0*/  IADD3 R24, P5, PT, R24, R21, RZ ;  /* 0x0000001518187210 */ /* 0x000fe20007fbe0ff */
[----:B------:R-:W-:Y:S01]  /*75c0*/  IMAD R21, R32, 0x3, R29 ;  /* 0x0000000320157824 */ /* 0x000fe200078e021d */
[----:B--2---:R-:W-:Y:S02]  /*75d0*/  MOV R30, UR5 ;  /* 0x00000005001e7c02 */ /* 0x004fe40008000f00 */
[----:B------:R-:W-:Y:S02]  /*75e0*/  IADD3.X R5, PT, PT, RZ, R5, RZ, P1, !PT ;  /* 0x00000005ff057210 */ /* 0x000fe40000ffe4ff */
[----:B------:R-:W-:-:S02]  /*75f0*/  LOP3.LUT R26, R38, 0xff, RZ, 0xc0, !PT ;  /* 0x000000ff261a7812 */ /* 0x000fc400078ec0ff */
[----:B------:R-:W-:Y:S02]  /*7600*/  ISETP.GE.U32.AND P1, PT, R21, R30, PT ;  /* 0x0000001e1500720c */ /* 0x000fe40003f26070 */
[----:B------:R-:W-:Y:S02]  /*7610*/  LOP3.LUT R27, R40, 0xff, RZ, 0xc0, !PT ;  /* 0x000000ff281b7812 */ /* 0x000fe400078ec0ff */
[----:B------:R-:W-:Y:S02]  /*7620*/  IADD3 R11, P6, PT, R11, R26, RZ ;  /* 0x0000001a0b0b7210 */ /* 0x000fe40007fde0ff */
[----:B------:R-:W-:Y:S02]  /*7630*/  IADD3 R12, P2, PT, R12, R27, RZ ;  /* 0x0000001b0c0c7210 */ /* 0x000fe40007f5e0ff */
[----:B------:R-:W-:Y:S01]  /*7640*/  LOP3.LUT R20, R43, 0xff, RZ, 0xc0, !PT ;  /* 0x000000ff2b147812 */ /* 0x000fe200078ec0ff */
[----:B------:R-:W-:Y:S01]  /*7650*/  IMAD.X R3, RZ, RZ, R3, P6 ;  /* 0x000000ffff037224 */ /* 0x000fe200030e0603 */
[----:B------:R-:W-:Y:S01]  /*7660*/  LOP3.LUT R27, R41, 0xff, RZ, 0xc0, !PT ;  /* 0x000000ff291b7812 */ /* 0x000fe200078ec0ff */
[----:B------:R-:W-:Y:S01]  /*7670*/  IMAD.X R4, RZ, RZ, R4, P2 ;  /* 0x000000ffff047224 */ /* 0x000fe200010e0604 */
[----:B------:R-:W-:-:S02]  /*7680*/  IADD3 R15, P4, PT, R15, R20, RZ ;  /* 0x000000140f0f7210 */ /* 0x000fc40007f9e0ff */
[----:B------:R-:W-:Y:S02]  /*7690*/  IADD3 R28, P6, PT, R28, R27, RZ ;  /* 0x0000001b1c1c7210 */ /* 0x000fe40007fde0ff */
[----:B------:R-:W-:Y:S01]  /*76a0*/  IADD3.X R6, PT, PT, RZ, R6, RZ, P3, !PT ;  /* 0x00000006ff067210 */ /* 0x000fe20001ffe4ff */
[----:B------:R-:W-:Y:S01]  /*76b0*/  IMAD.X R7, RZ, RZ, R7, P4 ;  /* 0x000000ffff077224 */ /* 0x000fe200020e0607 */
[----:B------:R-:W-:Y:S01]  /*76c0*/  IADD3.X R8, PT, PT, RZ, R8, RZ, P5, !PT ;  /* 0x00000008ff087210 */ /* 0x000fe20002ffe4ff */
[----:B------:R-:W-:Y:S01]  /*76d0*/  IMAD.X R9, RZ, RZ, R9, P6 ;  /* 0x000000ffff097224 */ /* 0x000fe200030e0609 */
[----:B------:R-:W-:Y:S07]  /*76e0*/  @!P1 BRA `(.L_x_8548) ;  /* 0xffffffbc004c9947 */ /* 0x000fee000383ffff */
.L_x_8542:
[----:B0-----:R-:W-:Y:S05]  /*76f0*/  BSYNC.RECONVERGENT B0 ;  /* 0x0000000000007941 */ /* 0x001fea0003800200 */
.L_x_8541:
        /* <DEDUP_REMOVED lines=286> */
.L_x_8552:
[----:B------:R-:W-:Y:S01]  /*88e0*/  SHF.R.U32.HI R20, RZ, 0x1, R31 ;  /* 0x00000001ff147819 */ /* 0x000fe2000001161f */
[----:B------:R-:W-:-:S07]  /*88f0*/  IMAD.MOV.U32 R21, RZ, RZ, RZ ;  /* 0x000000ffff157224 */ /* 0x000fce00078e00ff */
.L_x_8551:
        /* <DEDUP_REMOVED lines=286> */
.L_x_8554:
[----:B------:R-:W-:Y:S02]  /*9ae0*/  SHF.R.U32.HI R44, RZ, 0x1, R31 ;  /* 0x00000001ff2c7819 */ /* 0x000fe4000001161f */
[----:B------:R-:W-:-:S07]  /*9af0*/  MOV R45, RZ ;  /* 0x000000ff002d7202 */ /* 0x000fce0000000f00 */
.L_x_8553:
        /* <DEDUP_REMOVED lines=283> */
.L_x_8556:
[----:B------:R-:W-:Y:S02]  /*acb0*/  SHF.R.U32.HI R26, RZ, 0x1, R31 ;  /* 0x00000001ff1a7819 */ /* 0x000fe4000001161f */
[----:B------:R-:W-:-:S07]  /*acc0*/  MOV R27, RZ ;  /* 0x000000ff001b7202 */ /* 0x000fce0000000f00 */
.L_x_8555:
        /* <DEDUP_REMOVED lines=283> */
.L_x_8558:
[----:B------:R-:W-:Y:S02]  /*be80*/  SHF.R.U32.HI R20, RZ, 0x1, R31 ;  /* 0x00000001ff147819 */ /* 0x000fe4000001161f */
[----:B------:R-:W-:-:S07]  /*be90*/  MOV R21, RZ ;  /* 0x000000ff00157202 */ /* 0x000fce0000000f00 */
.L_x_8557:
[----:B------:R-:W-:-:S04]  /*bea0*/  LEA R34, P0, R20, R34, 0x1 ;  /* 0x0000002214227211 */ /* 0x000fc800078008ff */
[----:B------:R-:W-:-:S05]  /*beb0*/  LEA.HI.X R35, R20, R33, R21, 0x1, P0 ;  /* 0x0000002114237211 */ /* 0x000fca00000f0c15 */
[----:B------:R-:W2:Y:S02]  /*bec0*/  LDG.E.U16 R34, desc[UR36][R34.64] ;  /* 0x0000002422227981 */ /* 0x000ea4000c1e1500 */
[C---:B--2---:R-:W-:Y:S02]  /*bed0*/  PRMT R42, R34.reuse, 0x7770, RZ ;  /* 0x00007770222a7816 */ /* 0x044fe400000000ff */
[----:B------:R-:W-:-:S07]  /*bee0*/  PRMT R41, R34, 0x7771, RZ ;  /* 0x0000777122297816 */ /* 0x000fce00000000ff */
.L_x_8550:
[----:B------:R-:W-:Y:S05]  /*bef0*/  BSYNC.RECONVERGENT B0 ;  /* 0x0000000000007941 */ /* 0x000fea0003800200 */
.L_x_8549:
[----:B------:R-:W-:Y:S01]  /*bf00*/  ISETP.GE.U32.AND P0, PT, R29, R30, PT ;  /* 0x0000001e1d00720c */ /* 0x000fe20003f06070 */
[----:B------:R-:W-:-:S12]  /*bf10*/  BSSY.RECONVERGENT B0, `(.L_x_8559) ;  /* 0x0000022000007945 */ /* 0x000fd80003800200 */
        /* <DEDUP_REMOVED lines=33> */
.L_x_8560:
[----:B------:R-:W-:Y:S05]  /*c130*/  BSYNC.RECONVERGENT B0 ;  /* 0x0000000000007941 */ /* 0x000fea0003800200 */
.L_x_8559:
        /* <DEDUP_REMOVED lines=8> */
.L_x_8511:
[----:B------:R-:W-:Y:S05]  /*c1c0*/  BSYNC.RECONVERGENT B6 ;  /* 0x0000000000067941 */ /* 0x000fea0003800200 */
.L_x_8510:
        /* <DEDUP_REMOVED lines=19> */
.L_x_8564:
        /* <DEDUP_REMOVED lines=21> */
.L_x_8563:
[----:B------:R-:W-:Y:S05]  /*c450*/  BSYNC.RECONVERGENT B0 ;  /* 0x0000000000007941 */ /* 0x000fea0003800200 */
.L_x_8562:
[----:B------:R-:W-:Y:S01]  /*c460*/  IMAD.MOV.U32 R0, RZ, RZ, R13 ;  /* 0x000000ffff007224 */ /* 0x000fe200078e000d */
[----:B------:R-:W-:Y:S06]  /*c470*/  @P1 BRA `(.L_x_8564) ;  /* 0xfffffffc00a01947 */ /* 0x000fec000383ffff */
.L_x_8561:
        /* <DEDUP_REMOVED lines=22> */
.L_x_8569:
        /* <DEDUP_REMOVED lines=20> */
.L_x_8568:
[----:B------:R-:W-:Y:S05]  /*c720*/  BSYNC.RECONVERGENT B0 ;  /* 0x0000000000007941 */ /* 0x000fea0003800200 */
.L_x_8567:
[----:B-1----:R-:W-:Y:S01]  /*c730*/  IMAD.MOV.U32 R4, RZ, RZ, R10 ;  /* 0x000000ffff047224 */ /* 0x002fe200078e000a */
[----:B------:R-:W-:Y:S06]  /*c740*/  @P1 BRA `(.L_x_8569) ;  /* 0xfffffffc00a41947 */ /* 0x000fec000383ffff */
.L_x_8566:
[----:B------:R-:W-:Y:S01]  /*c750*/  ISETP.GE.U32.AND P0, PT, R0, 0x2, PT ;  /* 0x000000020000780c */ /* 0x000fe20003f06070 */
[----:B------:R-:W-:Y:S05]  /*c760*/  WARPSYNC.ALL ;  /* 0x0000000000007948 */ /* 0x000fea0003800000 */
[----:B------:R-:W-:Y:S07]  /*c770*/  BAR.SYNC.DEFER_BLOCKING 0x0 ;  /* 0x0000000000007b1d */ /* 0x000fee0000010000 */
[----:B------:R-:W-:Y:S05]  /*c780*/  @!P0 BRA `(.L_x_8565) ;  /* 0x0000000000308947 */ /* 0x000fea0003800000 */
[----:B-12---:R-:W-:-:S07]  /*c790*/  HFMA2 R5, -RZ, RZ, 0, 5.9604644775390625e-08 ;  /* 0x00000001ff057431 */ /* 0x006fce00000001ff */
.L_x_8570:
        /* <DEDUP_REMOVED lines=11> */
.L_x_8565:
        /* <DEDUP_REMOVED lines=281> */
.L_x_8571:
        /* <DEDUP_REMOVED lines=276> */
.L_x_8572:
        /* <DEDUP_REMOVED lines=9> */
.L_x_8575:
        /* <DEDUP_REMOVED lines=22> */
.L_x_8574:
        /* <DEDUP_REMOVED lines=12> */
.L_x_8573:
        /* <DEDUP_REMOVED lines=285> */
.L_x_8577:
        /* <DEDUP_REMOVED lines=276> */
.L_x_8578:
        /* <DEDUP_REMOVED lines=24> */
.L_x_8580:
[----:B------:R-:W-:Y:S05]  /*11260*/  BSYNC.RECONVERGENT B0 ;  /* 0x0000000000007941 */ /* 0x000fea0003800200 */
.L_x_8579:
        /* <DEDUP_REMOVED lines=35> */
.L_x_8582:
[----:B------:R-:W-:Y:S05]  /*114a0*/  BSYNC.RECONVERGENT B0 ;  /* 0x0000000000007941 */ /* 0x000fea0003800200 */
.L_x_8581:
        /* <DEDUP_REMOVED lines=38> */
.L_x_8587:
        /* <DEDUP_REMOVED lines=12> */
.L_x_8586:
[----:B------:R-:W-:Y:S05]  /*117d0*/  BRA `(.L_x_8585) ;  /* 0x0000000000647947 */ /* 0x000fea0003800000 */
.L_x_8584:
        /* <DEDUP_REMOVED lines=13> */
.L_x_8588:
        /* <DEDUP_REMOVED lines=12> */
.L_x_8585:
[----:B------:R-:W-:Y:S05]  /*11970*/  BSYNC.RECONVERGENT B0 ;  /* 0x0000000000007941 */ /* 0x000fea0003800200 */
.L_x_8583:
        /* <DEDUP_REMOVED lines=12> */
.L_x_8592:
        /* <DEDUP_REMOVED lines=17> */
.L_x_8591:
[----:B------:R-:W-:Y:S05]  /*11b50*/  BSYNC.RECONVERGENT B0 ;  /* 0x0000000000007941 */ /* 0x000fea0003800200 */
.L_x_8590:
[----:B------:R-:W-:-:S03]  /*11b60*/  UISETP.GT.U32.AND UP0, UPT, UR4, 0x3, UPT ;  /* 0x000000030400788c */ /* 0x000fc6000bf04070 */
[----:B------:R-:W-:-:S06]  /*11b70*/  UMOV UR4, UR7 ;  /* 0x0000000700047c82 */ /* 0x000fcc0008000000 */
[----:B------:R-:W-:Y:S05]  /*11b80*/  BRA.U UP0, `(.L_x_8592) ;  /* 0xfffffffd00ac7547 */ /* 0x000fea000b83ffff */
.L_x_8589:
        /* <DEDUP_REMOVED lines=13> */
.L_x_8597:
        /* <DEDUP_REMOVED lines=17> */
.L_x_8596:
[----:B------:R-:W-:Y:S05]  /*11d70*/  BSYNC.RECONVERGENT B0 ;  /* 0x0000000000007941 */ /* 0x000fea0003800200 */
.L_x_8595:
[----:B------:R-:W-:Y:S01]  /*11d80*/  MOV R0, R2 ;  /* 0x0000000200007202 */ /* 0x000fe20000000f00 */
[----:B------:R-:W-:Y:S06]  /*11d90*/  @P3 BRA `(.L_x_8597) ;  /* 0xfffffffc00b03947 */ /* 0x000fec000383ffff */
.L_x_8594:
[----:B------:R-:W-:Y:S01]  /*11da0*/  BAR.SYNC.DEFER_BLOCKING 0x0 ;  /* 0x0000000000007b1d */ /* 0x000fe20000010000 */
[----:B------:R-:W-:-:S09]  /*11db0*/  UISETP.GE.U32.AND UP0, UPT, UR4, 0x2, UPT ;  /* 0x000000020400788c */ /* 0x000fd2000bf06070 */
[----:B------:R-:W-:Y:S05]  /*11dc0*/  BRA.U !UP0, `(.L_x_8593) ;  /* 0x0000000108307547 */ /* 0x000fea000b800000 */
[----:B------:R-:W-:-:S07]  /*11dd0*/  IMAD.MOV.U32 R0, RZ, RZ, 0x1 ;  /* 0x00000001ff007424 */ /* 0x000fce00078e00ff */
.L_x_8598:
        /* <DEDUP_REMOVED lines=11> */
.L_x_8593:
        /* <DEDUP_REMOVED lines=9> */
[----:B-123--:R-:W2:Y:S04]  /*11f20*/  @P0 LDG.E.U8 R7, desc[UR36][R4.64] ;  /* 0x0000002404070981 */ /* 0x00eea8000c1e1100 */
[----:B------:R-:W3:Y:S01]  /*11f30*/  @P0 LDG.E.U8 R9, desc[UR36][R2.64] ;  /* 0x0000002402090981 */ /* 0x000ee2000c1e1100 */
        /* <DEDUP_REMOVED lines=26> */
.L_x_8600:
        /* <DEDUP_REMOVED lines=23> */
.L_x_8601:
[----:B------:R-:W1:Y:S02]  /*12250*/  LDCU.64 UR4, c[0x0][0x768] ;  /* 0x0000ed00ff0477ac */ /* 0x000e640008000a00 */
[----:B-1----:R-:W-:-:S04]  /*12260*/  IADD3 R18, P0, PT, R18, UR4, RZ ;  /* 0x0000000412127c10 */ /* 0x002fc8000ff1e0ff */
[----:B------:R-:W-:-:S05]  /*12270*/  IADD3.X R19, PT, PT, RZ, UR5, RZ, P0, !PT ;  /* 0x00000005ff137c10 */ /* 0x000fca00087fe4ff */
[----:B------:R-:W-:Y:S01]  /*12280*/  STG.E.U8 desc[UR36][R18.64], R22 ;  /* 0x0000001612007986 */ /* 0x000fe2000c101124 */
[----:B------:R-:W-:Y:S05]  /*12290*/  EXIT ;  /* 0x000000000000794d */ /* 0x000fea0003800000 */
.L_x_8599:
        /* <DEDUP_REMOVED lines=11> */
.L_x_8602:
        /* <DEDUP_REMOVED lines=24> */
.L_x_8604:
        /* <DEDUP_REMOVED lines=23> */
.L_x_8605:
[----:B------:R-:W1:Y:S02]  /*12640*/  LDCU.64 UR4, c[0x0][0x768] ;  /* 0x0000ed00ff0477ac */ /* 0x000e640008000a00 */
[----:B-1----:R-:W-:-:S05]  /*12650*/  IADD3 R18, P0, PT, R18, UR4, RZ ;  /* 0x0000000412127c10 */ /* 0x002fca000ff1e0ff */
[----:B------:R-:W-:-:S05]  /*12660*/  IMAD.X R19, RZ, RZ, UR5, P0 ;  /* 0x00000005ff137e24 */ /* 0x000fca00080e06ff */
[----:B------:R-:W-:Y:S01]  /*12670*/  STG.E.U8 desc[UR36][R18.64], R16 ;  /* 0x0000001012007986 */ /* 0x000fe2000c101124 */
[----:B------:R-:W-:Y:S05]  /*12680*/  EXIT ;  /* 0x000000000000794d */ /* 0x000fea0003800000 */
.L_x_8603:
[----:B------:R-:W-:Y:S04]  /*12690*/  STG.E.64 desc[UR36][R4.64], R24 ;  /* 0x0000001804007986 */ /* 0x000fe8000c101b24 */
[----:B------:R-:W-:Y:S01]  /*126a0*/  STG.E.64 desc[UR36][R4.64+0x8], R16 ;  /* 0x0000081004007986 */ /* 0x000fe2000c101b24 */
[----:B------:R-:W-:Y:S05]  /*126b0*/  EXIT ;  /* 0x000000000000794d */ /* 0x000fea0003800000 */
.L_x_8576:
        /* <DEDUP_REMOVED lines=47> */
.L_x_8607:
        /* <DEDUP_REMOVED lines=23> */
.L_x_8608:
[----:B------:R-:W1:Y:S02]  /*12b20*/  LDCU.64 UR4, c[0x0][0x768] ;  /* 0x0000ed00ff0477ac */ /* 0x000e640008000a00 */
[----:B-1----:R-:W-:-:S05]  /*12b30*/  IADD3 R22, P0, PT, R22, UR4, RZ ;  /* 0x0000000416167c10 */ /* 0x002fca000ff1e0ff */
[----:B------:R-:W-:-:S05]  /*12b40*/  IMAD.X R23, RZ, RZ, UR5, P0 ;  /* 0x00000005ff177e24 */ /* 0x000fca00080e06ff */
[----:B------:R-:W-:Y:S01]  /*12b50*/  STG.E.U8 desc[UR36][R22.64], R28 ;  /* 0x0000001c16007986 */ /* 0x000fe2000c101124 */
[----:B------:R-:W-:Y:S05]  /*12b60*/  EXIT ;  /* 0x000000000000794d */ /* 0x000fea0003800000 */
.L_x_8606:
        /* <DEDUP_REMOVED lines=11> */
.L_x_8609:
        /* <DEDUP_REMOVED lines=22> */
.L_x_8611:
        /* <DEDUP_REMOVED lines=24> */
.L_x_8612:
[----:B------:R-:W1:Y:S02]  /*12f00*/  LDCU.64 UR4, c[0x0][0x768] ;  /* 0x0000ed00ff0477ac */ /* 0x000e640008000a00 */
[----:B-1----:R-:W-:-:S04]  /*12f10*/  IADD3 R22, P0, PT, R22, UR4, RZ ;  /* 0x0000000416167c10 */ /* 0x002fc8000ff1e0ff */
[----:B------:R-:W-:-:S05]  /*12f20*/  IADD3.X R23, PT, PT, RZ, UR5, RZ, P0, !PT ;  /* 0x00000005ff177c10 */ /* 0x000fca00087fe4ff */
[----:B------:R-:W-:Y:S01]  /*12f30*/  STG.E.U8 desc[UR36][R22.64], R17 ;  /* 0x0000001116007986 */ /* 0x000fe2000c101124 */
[----:B------:R-:W-:Y:S05]  /*12f40*/  EXIT ;  /* 0x000000000000794d */ /* 0x000fea0003800000 */
.L_x_8610:
[----:B------:R-:W-:Y:S04]  /*12f50*/  STG.E.64 desc[UR36][R4.64], R24 ;  /* 0x0000001804007986 */ /* 0x000fe8000c101b24 */
[----:B------:R-:W-:Y:S01]  /*12f60*/  STG.E.64 desc[UR36][R4.64+0x8], R28 ;  /* 0x0000081c04007986 */ /* 0x000fe2000c101b24 */
[----:B------:R-:W-:Y:S05]  /*12f70*/  EXIT ;  /* 0x000000000000794d */ /* 0x000fea0003800000 */
.L_x_8613:
        /* <DEDUP_REMOVED lines=16> */
.L_x_8927:


//--------------------- .text._ZN2at6native13reduce_kernelILi128ELi4ENS0_8ReduceOpIhNS0_14func_wrapper_tIhNS0_55_GLOBAL__N__0955718d_22_SparseCsrTensorMath_cu_868dd54514ReductionAddOpIlEEEEjhLi4ELi4EEEEEvT1_ --------------------------
	.section	.text._ZN2at6native13reduce_kernelILi128ELi4ENS0_8ReduceOpIhNS0_14func_wrapper_tIhNS0_55_GLOBAL__N__0955718d_22_SparseCsrTensorMath_cu_868dd54514ReductionAddOpIlEEEEjhLi4ELi4EEEEEvT1_,"ax",@progbits
	.align	128
.text._ZN2at6native13reduce_kernelILi128ELi4ENS0_8ReduceOpIhNS0_14func_wrapper_tIhNS0_55_GLOBAL__N__0955718d_22_SparseCsrTensorMath_cu_868dd54514ReductionAddOpIlEEEEjhLi4ELi4EEEEEvT1_:
        .type           _ZN2at6native13reduce_kernelILi128ELi4ENS0_8ReduceOpIhNS0_14func_wrapper_tIhNS0_55_GLOBAL__N__0955718d_22_SparseCsrTensorMath_cu_868dd54514ReductionAddOpIlEEEEjhLi4ELi4EEEEEvT1_,@function
        .size           _ZN2at6native13reduce_kernelILi128ELi4ENS0_8ReduceOpIhNS0_14func_wrapper_tIhNS0_55_GLOBAL__N__0955718d_22_SparseCsrTensorMath_cu_868dd54514ReductionAddOpIlEEEEjhLi4ELi4EEEEEvT1_,(.L_x_8928 - _ZN2at6native13reduce_kernelILi128ELi4ENS0_8ReduceOpIhNS0_14func_wrapper_tIhNS0_55_GLOBAL__N__0955718d_22_SparseCsrTensorMath_cu_868dd54514ReductionAddOpIlEEEEjhLi4ELi4EEEEEvT1_)
        .other          _ZN2at6native13reduce_kernelILi128ELi4ENS0_8ReduceOpIhNS0_14func_wrapper_tIhNS0_55_GLOBAL__N__0955718d_22_SparseCsrTensorMath_cu_868dd54514ReductionAddOpIlEEEEjhLi4ELi4EEEEEvT1_,@"STO_CUDA_ENTRY STV_DEFAULT"
_ZN2at6native13reduce_kernelILi128ELi4ENS0_8ReduceOpIhNS0_14func_wrapper_tIhNS0_55_GLOBAL__N__0955718d_22_SparseCsrTensorMath_cu_868dd54514ReductionAddOpIlEEEEjhLi4ELi4EEEEEvT1_:
        /* <DEDUP_REMOVED lines=297> */
.L_x_8614:
        /* <DEDUP_REMOVED lines=34> */
.L_x_8618:
        /* <DEDUP_REMOVED lines=36> */
.L_x_8622:
[----:B------:R-:W-:Y:S05]  /*16f0*/  BSYNC.RECONVERGENT B1 ;  /* 0x0000000000017941 */ /* 0x000fea0003800200 */
.L_x_8621:
[----:B------:R-:W0:Y:S01]  /*1700*/  LDC R3, c[0x0][0x394] ;  /* 0x0000e500ff037b82 */ /* 0x000e220000000800 */
[----:B------:R-:W-:-:S05]  /*1710*/  IADD3 R24, P0, PT, R24, 0x4, RZ ;  /* 0x0000000418187810 */ /* 0x000fca0007f1e0ff */
[----:B------:R-:W-:Y:S01]  /*1720*/  IMAD.X R25, RZ, RZ, R25, P0 ;  /* 0x000000ffff197224 */ /* 0x000fe200000e0619 */
[----:B0-----:R-:W-:-:S07]  /*1730*/  IADD3 R26, PT, PT, R6, -0x4, R3 ;  /* 0xfffffffc061a7810 */ /* 0x001fce0007ffe003 */
.L_x_8620:
[----:B------:R-:W-:Y:S05]  /*1740*/  BSYNC.RECONVERGENT B0 ;  /* 0x0000000000007941 */ /* 0x000fea0003800200 */
.L_x_8619:
        /* <DEDUP_REMOVED lines=19> */
.L_x_8625:
        /* <DEDUP_REMOVED lines=23> */
.L_x_8624:
[----:B------:R-:W-:Y:S05]  /*19f0*/  BSYNC.RECONVERGENT B0 ;  /* 0x0000000000007941 */ /* 0x000fea0003800200 */
.L_x_8623:
        /* <DEDUP_REMOVED lines=9> */
[----:B--2---:R-:W-:-:S05]  /*1a90*/  IADD3 R11, P0, PT, R24, R11, RZ ;  /* 0x0000000b180b7210 */ /* 0x004fca0007f1e0ff */
[----:B------:R-:W-:-:S08]  /*1aa0*/  IMAD.X R12, RZ, RZ, R12, P0 ;  /* 0x000000ffff0c7224 */ /* 0x000fd000000e060c */
.L_x_8627:
[----:B------:R-:W-:Y:S05]  /*1ab0*/  BSYNC.RECONVERGENT B0 ;  /* 0x0000000000007941 */ /* 0x000fea0003800200 */
.L_x_8626:
        /* <DEDUP_REMOVED lines=8> */
.L_x_8617:
        /* <DEDUP_REMOVED lines=72> */
.L_x_8632:
[C---:B------:R-:W-:Y:S02]  /*1fc0*/  LOP3.LUT R5, R48.reuse, 0xfffffffc, RZ, 0xc0, !PT ;  /* 0xfffffffc30057812 */ /* 0x040fe400078ec0ff */
[----:B------:R-:W-:Y:S02]  /*1fd0*/  IADD3 R48, PT, PT, R48, R19, RZ ;  /* 0x0000001330307210 */ /* 0x000fe40007ffe0ff */
[----:B------:R-:W-:Y:S02]  /*1fe0*/  IADD3 R4, P0, PT, R5, R24, RZ ;  /* 0x0000001805047210 */ /* 0x000fe40007f1e0ff */
[----:B------:R-:W-:-:S03]  /*1ff0*/  LOP3.LUT R7, R48, 0xfffffffc, RZ, 0xc0, !PT ;  /* 0xfffffffc30077812 */ /* 0x000fc600078ec0ff */
[----:B------:R-:W-:Y:S01]  /*2000*/  IMAD.X R5, RZ, RZ, R25, P0 ;  /* 0x000000ffff057224 */ /* 0x000fe200000e0619 */
[----:B------:R-:W-:Y:S01]  /*2010*/  IADD3 R6, P0, PT, R7, R24, RZ ;  /* 0x0000001807067210 */ /* 0x000fe20007f1e0ff */
[----:B------:R-:W-:-:S03]  /*2020*/  IMAD.IADD R48, R48, 0x1, R19 ;  /* 0x0000000130307824 */ /* 0x000fc600078e0213 */
[----:B------:R0:W2:Y:S01]  /*2030*/  LDG.E R47, desc[UR36][R4.64] ;  /* 0x00000024042f7981 */ /* 0x0000a2000c1e1900 */
[----:B------:R-:W-:Y:S02]  /*2040*/  IADD3.X R7, PT, PT, RZ, R25, RZ, P0, !PT ;  /* 0x00000019ff077210 */ /* 0x000fe400007fe4ff */
[C---:B------:R-:W-:Y:S01]  /*2050*/  LOP3.LUT R9, R48.reuse, 0xfffffffc, RZ, 0xc0, !PT ;  /* 0xfffffffc30097812 */ /* 0x040fe200078ec0ff */
[----:B------:R-:W-:Y:S02]  /*2060*/  IMAD.IADD R48, R48, 0x1, R19 ;  /* 0x0000000130307824 */ /* 0x000fe400078e0213 */
[----:B------:R-:W3:Y:S01]  /*2070*/  LDG.E R6, desc[UR36][R6.64] ;  /* 0x0000002406067981 */ /* 0x000ee2000c1e1900 */
[----:B------:R-:W-:Y:S02]  /*2080*/  IADD3 R8, P0, PT, R9, R24, RZ ;  /* 0x0000001809087210 */ /* 0x000fe40007f1e0ff */
[----:B------:R-:W-:-:S03]  /*2090*/  LOP3.LUT R49, R48, 0xfffffffc, RZ, 0xc0, !PT ;  /* 0xfffffffc30317812 */ /* 0x000fc600078ec0ff */
[----:B------:R-:W-:Y:S01]  /*20a0*/  IMAD.X R9, RZ, RZ, R25, P0 ;  /* 0x000000ffff097224 */ /* 0x000fe200000e0619 */
[----:B0-----:R-:W-:-:S04]  /*20b0*/  IADD3 R4, P0, PT, R49, R24, RZ ;  /* 0x0000001831047210 */ /* 0x001fc80007f1e0ff */
[----:B------:R0:W4:Y:S01]  /*20c0*/  LDG.E R58, desc[UR36][R8.64] ;  /* 0x00000024083a7981 */ /* 0x000122000c1e1900 */
[----:B------:R-:W-:-:S05]  /*20d0*/  IADD3.X R5, PT, PT, RZ, R25, RZ, P0, !PT ;  /* 0x00000019ff057210 */ /* 0x000fca00007fe4ff */
[----:B------:R1:W5:Y:S01]  /*20e0*/  LDG.E R4, desc[UR36][R4.64] ;  /* 0x0000002404047981 */ /* 0x000362000c1e1900 */
[----:B------:R-:W-:-:S04]  /*20f0*/  IMAD.IADD R48, R48, 0x1, R19 ;  /* 0x0000000130307824 */ /* 0x000fc800078e0213 */
[----:B------:R-:W-:-:S05]  /*2100*/  IMAD R49, R19, 0x3, R48 ;  /* 0x0000000313317824 */ /* 0x000fca00078e0230 */
[----:B------:R-:W-:Y:S02]  /*2110*/  ISETP.GE.U32.AND P0, PT, R49, R44, PT ;  /* 0x0000002c3100720c */ /* 0x000fe40003f06070 */
[C---:B--2---:R-:W-:Y:S02]  /*2120*/  PRMT R57, R47.reuse, 0x7770, RZ ;  /* 0x000077702f397816 */ /* 0x044fe400000000ff */
[----:B0-----:R-:W-:Y:S02]  /*2130*/  PRMT R8, R47, 0x7772, RZ ;  /* 0x000077722f087816 */ /* 0x001fe400000000ff */
[----:B------:R-:W-:Y:S02]  /*2140*/  LOP3.LUT R50, R57, 0xff, RZ, 0xc0, !PT ;  /* 0x000000ff39327812 */ /* 0x000fe400078ec0ff */
[----:B------:R-:W-:Y:S02]  /*2150*/  PRMT R7, R47, 0x7771, RZ ;  /* 0x000077712f077816 */ /* 0x000fe400000000ff */
[----:B------:R-:W-:-:S02]  /*2160*/  IADD3 R33, P2, PT, R33, R50, RZ ;  /* 0x0000003221217210 */ /* 0x000fc40007f5e0ff */
[----:B------:R-:W-:Y:S02]  /*2170*/  PRMT R9, R47, 0x7773, RZ ;  /* 0x000077732f097816 */ /* 0x000fe400000000ff */
[----:B------:R-:W-:Y:S01]  /*2180*/  LOP3.LUT R50, R8, 0xff, RZ, 0xc0, !PT ;  /* 0x000000ff08327812 */ /* 0x000fe200078ec0ff */
[----:B------:R-:W-:Y:S01]  /*2190*/  IMAD.X R20, RZ, RZ, R20, P2 ;  /* 0x000000ffff147224 */ /* 0x000fe200010e0614 */
[----:B---3--:R-:W-:Y:S02]  /*21a0*/  PRMT R47, R6, 0x7770, RZ ;  /* 0x00007770062f7816 */ /* 0x008fe400000000ff */
[----:B------:R-:W-:Y:S02]  /*21b0*/  IADD3 R35, P4, PT, R35, R50, RZ ;  /* 0x0000003223237210 */ /* 0x000fe40007f9e0ff */
[----:B-1----:R-:W-:Y:S02]  /*21c0*/  LOP3.LUT R5, R47, 0xff, RZ, 0xc0, !PT ;  /* 0x000000ff2f057812 */ /* 0x002fe400078ec0ff */
[----:B------:R-:W-:Y:S01]  /*21d0*/  LOP3.LUT R51, R7, 0xff, RZ, 0xc0, !PT ;  /* 0x000000ff07337812 */ /* 0x000fe200078ec0ff */
[----:B------:R-:W-:Y:S01]  /*21e0*/  IMAD.X R26, RZ, RZ, R26, P4 ;  /* 0x000000ffff1a7224 */ /* 0x000fe200020e061a */
[----:B------:R-:W-:-:S02]  /*21f0*/  LOP3.LUT R54, R9, 0xff, RZ, 0xc0, !PT ;  /* 0x000000ff09367812 */ /* 0x000fc400078ec0ff */
[----:B------:R-:W-:Y:S02]  /*2200*/  PRMT R50, R6, 0x7772, RZ ;  /* 0x0000777206327816 */ /* 0x000fe400000000ff */
[----:B------:R-:W-:Y:S02]  /*2210*/  IADD3 R38, P6, PT, R38, R5, RZ ;  /* 0x0000000526267210 */ /* 0x000fe40007fde0ff */
[----:B------:R-:W-:Y:S02]  /*2220*/  IADD3 R34, P3, PT, R34, R51, RZ ;  /* 0x0000003322227210 */ /* 0x000fe40007f7e0ff */
[----:B------:R-:W-:Y:S02]  /*2230*/  IADD3 R37, P5, PT, R37, R54, RZ ;  /* 0x0000003625257210 */ /* 0x000fe40007fbe0ff */
[----:B------:R-:W-:Y:S02]  /*2240*/  LOP3.LUT R5, R50, 0xff, RZ, 0xc0, !PT ;  /* 0x000000ff32057812 */ /* 0x000fe400078ec0ff */
[----:B------:R-:W-:Y:S01]  /*2250*/  PRMT R51, R6, 0x7773, RZ ;  /* 0x0000777306337816 */ /* 0x000fe200000000ff */
[----:B------:R-:W-:Y:S01]  /*2260*/  IMAD.X R0, RZ, RZ, R0, P5 ;  /* 0x000000ffff007224 */ /* 0x000fe200028e0600 */
[----:B----4-:R-:W-:-:S02]  /*2270*/  PRMT R54, R58, 0x7770, RZ ;  /* 0x000077703a367816 */ /* 0x010fc400000000ff */
[----:B------:R-:W-:Y:S02]  /*2280*/  PRMT R49, R6, 0x7771, RZ ;  /* 0x0000777106317816 */ /* 0x000fe400000000ff */
[----:B------:R-:W-:Y:S02]  /*2290*/  IADD3 R40, P2, PT, R40, R5, RZ ;  /* 0x0000000528287210 */ /* 0x000fe40007f5e0ff */
[----:B------:R-:W-:Y:S02]  /*22a0*/  LOP3.LUT R5, R51, 0xff, RZ, 0xc0, !PT ;  /* 0x000000ff33057812 */ /* 0x000fe400078ec0ff */
[----:B------:R-:W-:Y:S01]  /*22b0*/  LOP3.LUT R6, R54, 0xff, RZ, 0xc0, !PT ;  /* 0x000000ff36067812 */ /* 0x000fe200078ec0ff */
[----:B------:R-:W-:Y:S01]  /*22c0*/  IMAD.X R29, RZ, RZ, R29, P2 ;  /* 0x000000ffff1d7224 */ /* 0x000fe200010e061d */
[----:B------:R-:W-:Y:S02]  /*22d0*/  PRMT R55, R58, 0x7771, RZ ;  /* 0x000077713a377816 */ /* 0x000fe400000000ff */
[----:B-----5:R-:W-:-:S02]  /*22e0*/  PRMT R53, R4, 0x7770, RZ ;  /* 0x0000777004357816 */ /* 0x020fc400000000ff */
[----:B------:R-:W-:Y:S02]  /*22f0*/  IADD3.X R21, PT, PT, RZ, R21, RZ, P3, !PT ;  /* 0x00000015ff157210 */ /* 0x000fe40001ffe4ff */
[----:B------:R-:W-:Y:S02]  /*2300*/  LOP3.LUT R52, R49, 0xff, RZ, 0xc0, !PT ;  /* 0x000000ff31347812 */ /* 0x000fe400078ec0ff */
[----:B------:R-:W-:Y:S02]  /*2310*/  IADD3 R42, P3, PT, R42, R5, RZ ;  /* 0x000000052a2a7210 */ /* 0x000fe40007f7e0ff */
[----:B------:R-:W-:Y:S02]  /*2320*/  IADD3 R41, P4, PT, R41, R6, RZ ;  /* 0x0000000629297210 */ /* 0x000fe40007f9e0ff */
[----:B------:R-:W-:Y:S02]  /*2330*/  LOP3.LUT R6, R55, 0xff, RZ, 0xc0, !PT ;  /* 0x000000ff37067812 */ /* 0x000fe400078ec0ff */
[----:B------:R-:W-:Y:S01]  /*2340*/  PRMT R56, R58, 0x7772, RZ ;  /* 0x000077723a387816 */ /* 0x000fe200000000ff */
[----:B------:R-:W-:Y:S01]  /*2350*/  IMAD.X R30, RZ, RZ, R30, P4 ;  /* 0x000000ffff1e7224 */ /* 0x000fe200020e061e */
[----:B------:R-:W-:-:S02]  /*2360*/  LOP3.LUT R5, R53, 0xff, RZ, 0xc0, !PT ;  /* 0x000000ff35057812 */ /* 0x000fc400078ec0ff */
[----:B------:R-:W-:Y:S02]  /*2370*/  PRMT R58, R58, 0x7773, RZ ;  /* 0x000077733a3a7816 */ /* 0x000fe400000000ff */
[----:B------:R-:W-:Y:S02]  /*2380*/  IADD3 R39, P1, PT, R39, R52, RZ ;  /* 0x0000003427277210 */ /* 0x000fe40007f3e0ff */
[----:B------:R-:W-:Y:S02]  /*2390*/  IADD3 R43, P5, PT, R43, R6, RZ ;  /* 0x000000062b2b7210 */ /* 0x000fe40007fbe0ff */
[----:B------:R-:W-:Y:S01]  /*23a0*/  IADD3 R36, P2, PT, R36, R5, RZ ;  /* 0x0000000524247210 */ /* 0x000fe20007f5e0ff */
[----:B------:R-:W-:Y:S01]  /*23b0*/  IMAD.X R28, RZ, RZ, R28, P1 ;  /* 0x000000ffff1c7224 */ /* 0x000fe200008e061c */
[----:B------:R-:W-:Y:S01]  /*23c0*/  LOP3.LUT R6, R56, 0xff, RZ, 0xc0, !PT ;  /* 0x000000ff38067812 */ /* 0x000fe200078ec0ff */
[----:B------:R-:W-:Y:S01]  /*23d0*/  IMAD.X R31, RZ, RZ, R31, P5 ;  /* 0x000000ffff1f7224 */ /* 0x000fe200028e061f */
[----:B------:R-:W-:Y:S01]  /*23e0*/  LOP3.LUT R59, R58, 0xff, RZ, 0xc0, !PT ;  /* 0x000000ff3a3b7812 */ /* 0x000fe200078ec0ff */
[----:B------:R-:W-:Y:S01]  /*23f0*/  IMAD.X R11, RZ, RZ, R11, P2 ;  /* 0x000000ffff0b7224 */ /* 0x000fe200010e060b */
[----:B------:R-:W-:-:S02]  /*2400*/  PRMT R52, R4, 0x7771, RZ ;  /* 0x0000777104347816 */ /* 0x000fc400000000ff */
[C---:B------:R-:W-:Y:S02]  /*2410*/  PRMT R5, R4.reuse, 0x7772, RZ ;  /* 0x0000777204057816 */ /* 0x040fe400000000ff */
[----:B------:R-:W-:Y:S02]  /*2420*/  PRMT R4, R4, 0x7773, RZ ;  /* 0x0000777304047816 */ /* 0x000fe400000000ff */
[----:B------:R-:W-:Y:S02]  /*2430*/  IADD3.X R27, PT, PT, RZ, R27, RZ, P6, !PT ;  /* 0x0000001bff1b7210 */ /* 0x000fe400037fe4ff */
[----:B------:R-:W-:Y:S02]  /*2440*/  IADD3 R45, P6, PT, R45, R6, RZ ;  /* 0x000000062d2d7210 */ /* 0x000fe40007fde0ff */
[----:B------:R-:W-:Y:S02]  /*2450*/  IADD3 R46, P1, PT, R46, R59, RZ ;  /* 0x0000003b2e2e7210 */ /* 0x000fe40007f3e0ff */
[----:B------:R-:W-:-:S02]  /*2460*/  LOP3.LUT R59, R5, 0xff, RZ, 0xc0, !PT ;  /* 0x000000ff053b7812 */ /* 0x000fc400078ec0ff */
[----:B------:R-:W-:Y:S01]  /*2470*/  LOP3.LUT R6, R4, 0xff, RZ, 0xc0, !PT ;  /* 0x000000ff04067812 */ /* 0x000fe200078ec0ff */
[----:B------:R-:W-:Y:S01]  /*2480*/  IMAD.X R10, RZ, RZ, R10, P1 ;  /* 0x000000ffff0a7224 */ /* 0x000fe200008e060a */
[----:B------:R-:W-:Y:S02]  /*2490*/  LOP3.LUT R61, R52, 0xff, RZ, 0xc0, !PT ;  /* 0x000000ff343d7812 */ /* 0x000fe400078ec0ff */
[----:B------:R-:W-:Y:S02]  /*24a0*/  IADD3.X R3, PT, PT, RZ, R3, RZ, P3, !PT ;  /* 0x00000003ff037210 */ /* 0x000fe40001ffe4ff */
        /* <DEDUP_REMOVED lines=9> */
.L_x_8631:
[----:B------:R-:W-:Y:S02]  /*2540*/  PRMT R6, R57, 0x7610, R6 ;  /* 0x0000761039067816 */ /* 0x000fe40000000006 */
[----:B------:R-:W-:Y:S02]  /*2550*/  PRMT R57, R5, 0x7610, R57 ;  /* 0x0000761005397816 */ /* 0x000fe40000000039 */
[----:B------:R-:W-:-:S07]  /*2560*/  PRMT R59, R4, 0x7610, R59 ;  /* 0x00007610043b7816 */ /* 0x000fce000000003b */
.L_x_8630:
[----:B------:R-:W-:Y:S05]  /*2570*/  BSYNC.RECONVERGENT B0 ;  /* 0x0000000000007941 */ /* 0x000fea0003800200 */
.L_x_8629:
        /* <DEDUP_REMOVED lines=25> */
[C---:B------:R-:W-:Y:S01]  /*2710*/  IMAD.IADD R5, R60.reuse, 0x1, R19 ;  /* 0x000000013c057824 */ /* 0x040fe200078e0213 */
[----:B------:R-:W-:-:S04]  /*2720*/  LOP3.LUT R55, R60, 0xfffffffc, RZ, 0xc0, !PT ;  /* 0xfffffffc3c377812 */ /* 0x000fc800078ec0ff */
        /* <DEDUP_REMOVED lines=21> */
.L_x_8634:
[----:B------:R-:W-:Y:S05]  /*2880*/  BSYNC.RECONVERGENT B0 ;  /* 0x0000000000007941 */ /* 0x000fea0003800200 */
.L_x_8633:
[----:B------:R-:W-:Y:S04]  /*2890*/  BSSY.RECONVERGENT B0, `(.L_x_8635) ;  /* 0x000003b000007945 */ /* 0x000fe80003800200 */
[----:B------:R-:W-:Y:S05]  /*28a0*/  @P0 BRA `(.L_x_8636) ;  /* 0x0000000000e40947 */ /* 0x000fea0003800000 */
[----:B------:R-:W-:Y:S02]  /*28b0*/  LOP3.LUT R6, R6, 0xff, RZ, 0xc0, !PT ;  /* 0x000000ff06067812 */ /* 0x000fe400078ec0ff */
[----:B------:R-:W-:Y:S02]  /*28c0*/  LOP3.LUT R8, R8, 0xff, RZ, 0xc0, !PT ;  /* 0x000000ff08087812 */ /* 0x000fe400078ec0ff */
[----:B------:R-:W-:Y:S01]  /*28d0*/  IADD3 R33, P1, PT, R6, R33, RZ ;  /* 0x0000002106217210 */ /* 0x000fe20007f3e0ff */
[----:B------:R-:W-:Y:S01]  /*28e0*/  IMAD.IADD R6, R48, 0x1, R19 ;  /* 0x0000000130067824 */ /* 0x000fe200078e0213 */
[----:B------:R-:W-:Y:S02]  /*28f0*/  LOP3.LUT R4, R9, 0xff, RZ, 0xc0, !PT ;  /* 0x000000ff09047812 */ /* 0x000fe400078ec0ff */
[----:B------:R-:W-:Y:S01]  /*2900*/  LOP3.LUT R7, R7, 0xff, RZ, 0xc0, !PT ;  /* 0x000000ff07077812 */ /* 0x000fe200078ec0ff */
[----:B------:R-:W-:Y:S01]  /*2910*/  IMAD.X R20, RZ, RZ, R20, P1 ;  /* 0x000000ffff147224 */ /* 0x000fe200008e0614 */
[----:B------:R-:W-:-:S02]  /*2920*/  ISETP.GE.U32.AND P0, PT, R6, R44, PT ;  /* 0x0000002c0600720c */ /* 0x000fc40003f06070 */
[----:B------:R-:W-:Y:S02]  /*2930*/  IADD3 R35, P3, PT, R8, R35, RZ ;  /* 0x0000002308237210 */ /* 0x000fe40007f7e0ff */
[----:B------:R-:W-:Y:S02]  /*2940*/  IADD3 R37, P4, PT, R4, R37, RZ ;  /* 0x0000002504257210 */ /* 0x000fe40007f9e0ff */
[----:B------:R-:W-:Y:S01]  /*2950*/  IADD3 R34, P2, PT, R7, R34, RZ ;  /* 0x0000002207227210 */ /* 0x000fe20007f5e0ff */
[----:B------:R-:W-:Y:S02]  /*2960*/  IMAD.X R26, RZ, RZ, R26, P3 ;  /* 0x000000ffff1a7224 */ /* 0x000fe400018e061a */
[----:B------:R-:W-:Y:S01]  /*2970*/  IMAD.X R0, RZ, RZ, R0, P4 ;  /* 0x000000ffff007224 */ /* 0x000fe200020e0600 */
[----:B------:R-:W-:-:S03]  /*2980*/  IADD3.X R21, PT, PT, RZ, R21, RZ, P2, !PT ;  /* 0x00000015ff157210 */ /* 0x000fc600017fe4ff */
[----:B------:R-:W-:Y:S06]  /*2990*/  @P0 BRA `(.L_x_8636) ;  /* 0x0000000000a80947 */ /* 0x000fec0003800000 */
[----:B------:R-:W-:Y:S02]  /*29a0*/  IADD3 R6, PT, PT, R6, R19, RZ ;  /* 0x0000001306067210 */ /* 0x000fe40007ffe0ff */
[----:B------:R-:W-:Y:S02]  /*29b0*/  LOP3.LUT R47, R47, 0xff, RZ, 0xc0, !PT ;  /* 0x000000ff2f2f7812 */ /* 0x000fe400078ec0ff */
[----:B------:R-:W-:Y:S02]  /*29c0*/  ISETP.GE.U32.AND P0, PT, R6, R44, PT ;  /* 0x0000002c0600720c */ /* 0x000fe40003f06070 */
[----:B------:R-:W-:Y:S02]  /*29d0*/  LOP3.LUT R4, R49, 0xff, RZ, 0xc0, !PT ;  /* 0x000000ff31047812 */ /* 0x000fe400078ec0ff */
[----:B------:R-:W-:Y:S02]  /*29e0*/  LOP3.LUT R51, R51, 0xff, RZ, 0xc0, !PT ;  /* 0x000000ff33337812 */ /* 0x000fe400078ec0ff */
[----:B------:R-:W-:-:S02]  /*29f0*/  LOP3.LUT R5, R50, 0xff, RZ, 0xc0, !PT ;  /* 0x000000ff32057812 */ /* 0x000fc400078ec0ff */
[----:B------:R-:W-:Y:S02]  /*2a00*/  IADD3 R38, P1, PT, R47, R38, RZ ;  /* 0x000000262f267210 */ /* 0x000fe40007f3e0ff */
[----:B------:R-:W-:Y:S02]  /*2a10*/  IADD3 R39, P2, PT, R4, R39, RZ ;  /* 0x0000002704277210 */ /* 0x000fe40007f5e0ff */
[----:B------:R-:W-:Y:S01]  /*2a20*/  IADD3 R42, P4, PT, R51, R42, RZ ;  /* 0x0000002a332a7210 */ /* 0x000fe20007f9e0ff */
[----:B------:R-:W-:Y:S01]  /*2a30*/  IMAD.X R27, RZ, RZ, R27, P1 ;  /* 0x000000ffff1b7224 */ /* 0x000fe200008e061b */
[----:B------:R-:W-:Y:S01]  /*2a40*/  IADD3 R40, P3, PT, R5, R40, RZ ;  /* 0x0000002805287210 */ /* 0x000fe20007f7e0ff */
[----:B------:R-:W-:Y:S02]  /*2a50*/  IMAD.X R28, RZ, RZ, R28, P2 ;  /* 0x000000ffff1c7224 */ /* 0x000fe400010e061c */
[----:B------:R-:W-:Y:S01]  /*2a60*/  IMAD.X R3, RZ, RZ, R3, P4 ;  /* 0x000000ffff037224 */ /* 0x000fe200020e0603 */
[----:B------:R-:W-:Y:S01]  /*2a70*/  IADD3.X R29, PT, PT, RZ, R29, RZ, P3, !PT ;  /* 0x0000001dff1d7210 */ /* 0x000fe20001ffe4ff */
[----:B------:R-:W-:Y:S08]  /*2a80*/  @P0 BRA `(.L_x_8636) ;  /* 0x00000000006c0947 */ /* 0x000ff00003800000 */
[----:B------:R-:W-:Y:S01]  /*2a90*/  IMAD.IADD R19, R6, 0x1, R19 ;  /* 0x0000000106137824 */ /* 0x000fe200078e0213 */
[----:B------:R-:W-:Y:S02]  /*2aa0*/  LOP3.LUT R4, R55, 0xff, RZ, 0xc0, !PT ;  /* 0x000000ff37047812 */ /* 0x000fe400078ec0ff */
[----:B------:R-:W-:Y:S02]  /*2ab0*/  LOP3.LUT R56, R56, 0xff, RZ, 0xc0, !PT ;  /* 0x000000ff38387812 */ /* 0x000fe400078ec0ff */
[----:B------:R-:W-:Y:S02]  /*2ac0*/  ISETP.GE.U32.AND P0, PT, R19, R44, PT ;  /* 0x0000002c1300720c */ /* 0x000fe40003f06070 */
[----:B------:R-:W-:Y:S02]  /*2ad0*/  LOP3.LUT R54, R54, 0xff, RZ, 0xc0, !PT ;  /* 0x000000ff36367812 */ /* 0x000fe400078ec0ff */
[----:B------:R-:W-:Y:S02]  /*2ae0*/  LOP3.LUT R5, R58, 0xff, RZ, 0xc0, !PT ;  /* 0x000000ff3a057812 */ /* 0x000fe400078ec0ff */
[----:B------:R-:W-:-:S02]  /*2af0*/  IADD3 R43, P2, PT, R4, R43, RZ ;  /* 0x0000002b042b7210 */ /* 0x000fc40007f5e0ff */
[----:B------:R-:W-:Y:S02]  /*2b00*/  IADD3 R45, P3, PT, R56, R45, RZ ;  /* 0x0000002d382d7210 */ /* 0x000fe40007f7e0ff */
[----:B------:R-:W-:Y:S01]  /*2b10*/  IADD3 R41, P1, PT, R54, R41, RZ ;  /* 0x0000002936297210 */ /* 0x000fe20007f3e0ff */
[----:B------:R-:W-:Y:S01]  /*2b20*/  IMAD.X R31, RZ, RZ, R31, P2 ;  /* 0x000000ffff1f7224 */ /* 0x000fe200010e061f */
[----:B------:R-:W-:Y:S01]  /*2b30*/  IADD3 R46, P4, PT, R5, R46, RZ ;  /* 0x0000002e052e7210 */ /* 0x000fe20007f9e0ff */
[----:B------:R-:W-:Y:S01]  /*2b40*/  IMAD.X R32, RZ, RZ, R32, P3 ;  /* 0x000000ffff207224 */ /* 0x000fe200018e0620 */
[----:B------:R-:W-:Y:S02]  /*2b50*/  IADD3.X R30, PT, PT, RZ, R30, RZ, P1, !PT ;  /* 0x0000001eff1e7210 */ /* 0x000fe40000ffe4ff */
[----:B------:R-:W-:Y:S01]  /*2b60*/  IADD3.X R10, PT, PT, RZ, R10, RZ, P4, !PT ;  /* 0x0000000aff0a7210 */ /* 0x000fe200027fe4ff */
[----:B------:R-:W-:Y:S08]  /*2b70*/  @P0 BRA `(.L_x_8636) ;  /* 0x0000000000300947 */ /* 0x000ff00003800000 */
[----:B------:R-:W-:Y:S02]  /*2b80*/  LOP3.LUT R53, R53, 0xff, RZ, 0xc0, !PT ;  /* 0x000000ff35357812 */ /* 0x000fe400078ec0ff */
[----:B------:R-:W-:Y:S02]  /*2b90*/  LOP3.LUT R5, R52, 0xff, RZ, 0xc0, !PT ;  /* 0x000000ff34057812 */ /* 0x000fe400078ec0ff */
[----:B------:R-:W-:Y:S02]  /*2ba0*/  LOP3.LUT R4, R59, 0xff, RZ, 0xc0, !PT ;  /* 0x000000ff3b047812 */ /* 0x000fe400078ec0ff */
[----:B------:R-:W-:Y:S02]  /*2bb0*/  LOP3.LUT R57, R57, 0xff, RZ, 0xc0, !PT ;  /* 0x000000ff39397812 */ /* 0x000fe400078ec0ff */
[----:B------:R-:W-:Y:S02]  /*2bc0*/  IADD3 R36, P0, PT, R53, R36, RZ ;  /* 0x0000002435247210 */ /* 0x000fe40007f1e0ff */
[----:B------:R-:W-:-:S02]  /*2bd0*/  IADD3 R18, P1, PT, R5, R18, RZ ;  /* 0x0000001205127210 */ /* 0x000fc40007f3e0ff */
[----:B------:R-:W-:Y:S01]  /*2be0*/  IADD3 R15, P3, PT, R4, R15, RZ ;  /* 0x0000000f040f7210 */ /* 0x000fe20007f7e0ff */
[----:B------:R-:W-:Y:S01]  /*2bf0*/  IMAD.X R11, RZ, RZ, R11, P0 ;  /* 0x000000ffff0b7224 */ /* 0x000fe200000e060b */
[----:B------:R-:W-:Y:S01]  /*2c00*/  IADD3 R16, P2, PT, R57, R16, RZ ;  /* 0x0000001039107210 */ /* 0x000fe20007f5e0ff */
[----:B------:R-:W-:Y:S02]  /*2c10*/  IMAD.X R12, RZ, RZ, R12, P1 ;  /* 0x000000ffff0c7224 */ /* 0x000fe400008e060c */
[----:B------:R-:W-:Y:S01]  /*2c20*/  IMAD.X R14, RZ, RZ, R14, P3 ;  /* 0x000000ffff0e7224 */ /* 0x000fe200018e060e */
[----:B------:R-:W-:-:S09]  /*2c30*/  IADD3.X R13, PT, PT, RZ, R13, RZ, P2, !PT ;  /* 0x0000000dff0d7210 */ /* 0x000fd200017fe4ff */
.L_x_8636:
[----:B------:R-:W-:Y:S05]  /*2c40*/  BSYNC.RECONVERGENT B0 ;  /* 0x0000000000007941 */ /* 0x000fea0003800200 */
.L_x_8635:
        /* <DEDUP_REMOVED lines=17> */
.L_x_8628:
        /* <DEDUP_REMOVED lines=69> */
.L_x_8641:
[C---:B------:R-:W-:Y:S02]  /*31b0*/  IMAD R4, R49.reuse, R47, RZ ;  /* 0x0000002f31047224 */ /* 0x040fe400078e02ff */
[----:B------:R-:W-:-:S03]  /*31c0*/  IMAD.IADD R49, R49, 0x1, R46 ;  /* 0x0000000131317824 */ /* 0x000fc600078e022e */
[----:B------:R-:W-:Y:S01]  /*31d0*/  LOP3.LUT R5, R4, 0xfffffffc, RZ, 0xc0, !PT ;  /* 0xfffffffc04057812 */ /* 0x000fe200078ec0ff */
[CC--:B------:R-:W-:Y:S02]  /*31e0*/  IMAD R6, R49.reuse, R47.reuse, RZ ;  /* 0x0000002f31067224 */ /* 0x0c0fe400078e02ff */
[----:B------:R-:W-:Y:S01]  /*31f0*/  IMAD.IADD R49, R49, 0x1, R46 ;  /* 0x0000000131317824 */ /* 0x000fe200078e022e */
[-C--:B------:R-:W-:Y:S02]  /*3200*/  IADD3 R4, P0, PT, R5, R24.reuse, RZ ;  /* 0x0000001805047210 */ /* 0x080fe40007f1e0ff */
[----:B------:R-:W-:Y:S01]  /*3210*/  LOP3.LUT R7, R6, 0xfffffffc, RZ, 0xc0, !PT ;  /* 0xfffffffc06077812 */ /* 0x000fe200078ec0ff */
[----:B------:R-:W-:Y:S01]  /*3220*/  IMAD R8, R49, R47, RZ ;  /* 0x0000002f31087224 */ /* 0x000fe200078e02ff */
[----:B------:R-:W-:Y:S02]  /*3230*/  IADD3.X R5, PT, PT, RZ, R25, RZ, P0, !PT ;  /* 0x00000019ff057210 */ /* 0x000fe400007fe4ff */
[----:B------:R-:W-:-:S02]  /*3240*/  IADD3 R6, P0, PT, R7, R24, RZ ;  /* 0x0000001807067210 */ /* 0x000fc40007f1e0ff */
[----:B------:R-:W-:Y:S01]  /*3250*/  LOP3.LUT R9, R8, 0xfffffffc, RZ, 0xc0, !PT ;  /* 0xfffffffc08097812 */ /* 0x000fe200078ec0ff */
[----:B------:R0:W2:Y:S01]  /*3260*/  LDG.E R48, desc[UR36][R4.64] ;  /* 0x0000002404307981 */ /* 0x0000a2000c1e1900 */
[----:B------:R-:W-:Y:S01]  /*3270*/  IADD3 R49, PT, PT, R49, R46, RZ ;  /* 0x0000002e31317210 */ /* 0x000fe20007ffe0ff */
[----:B------:R-:W-:Y:S01]  /*3280*/  IMAD.X R7, RZ, RZ, R25, P0 ;  /* 0x000000ffff077224 */ /* 0x000fe200000e0619 */
[----:B------:R-:W-:-:S03]  /*3290*/  IADD3 R8, P0, PT, R9, R24, RZ ;  /* 0x0000001809087210 */ /* 0x000fc60007f1e0ff */
[----:B------:R-:W-:Y:S01]  /*32a0*/  IMAD R50, R49, R47, RZ ;  /* 0x0000002f31327224 */ /* 0x000fe200078e02ff */
[----:B------:R2:W3:Y:S01]  /*32b0*/  LDG.E R52, desc[UR36][R6.64] ;  /* 0x0000002406347981 */ /* 0x0004e2000c1e1900 */
[----:B------:R-:W-:-:S03]  /*32c0*/  IMAD.X R9, RZ, RZ, R25, P0 ;  /* 0x000000ffff097224 */ /* 0x000fc600000e0619 */
[----:B0-----:R-:W-:Y:S02]  /*32d0*/  LOP3.LUT R5, R50, 0xfffffffc, RZ, 0xc0, !PT ;  /* 0xfffffffc32057812 */ /* 0x001fe400078ec0ff */
[----:B------:R0:W4:Y:S02]  /*32e0*/  LDG.E R55, desc[UR36][R8.64] ;  /* 0x0000002408377981 */ /* 0x000124000c1e1900 */
[----:B------:R-:W-:-:S05]  /*32f0*/  IADD3 R4, P0, PT, R5, R24, RZ ;  /* 0x0000001805047210 */ /* 0x000fca0007f1e0ff */
[----:B------:R-:W-:-:S05]  /*3300*/  IMAD.X R5, RZ, RZ, R25, P0 ;  /* 0x000000ffff057224 */ /* 0x000fca00000e0619 */
[----:B------:R1:W5:Y:S01]  /*3310*/  LDG.E R4, desc[UR36][R4.64] ;  /* 0x0000002404047981 */ /* 0x000362000c1e1900 */
[----:B------:R-:W-:-:S05]  /*3320*/  IADD3 R49, PT, PT, R49, R46, RZ ;  /* 0x0000002e31317210 */ /* 0x000fca0007ffe0ff */
[----:B------:R-:W-:-:S05]  /*3330*/  IMAD R51, R46, 0x3, R49 ;  /* 0x000000032e337824 */ /* 0x000fca00078e0231 */
[----:B------:R-:W-:Y:S02]  /*3340*/  ISETP.GE.U32.AND P0, PT, R51, R44, PT ;  /* 0x0000002c3300720c */ /* 0x000fe40003f06070 */
[C---:B--2---:R-:W-:Y:S02]  /*3350*/  PRMT R7, R48.reuse, 0x7771, RZ ;  /* 0x0000777130077816 */ /* 0x044fe400000000ff */
[C---:B------:R-:W-:Y:S02]  /*3360*/  PRMT R6, R48.reuse, 0x7770, RZ ;  /* 0x0000777030067816 */ /* 0x040fe400000000ff */
[----:B------:R-:W-:Y:S02]  /*3370*/  LOP3.LUT R50, R7, 0xff, RZ, 0xc0, !PT ;  /* 0x000000ff07327812 */ /* 0x000fe400078ec0ff */
[C---:B0-----:R-:W-:Y:S02]  /*3380*/  PRMT R8, R48.reuse, 0x7772, RZ ;  /* 0x0000777230087816 */ /* 0x041fe400000000ff */
[----:B------:R-:W-:-:S02]  /*3390*/  PRMT R9, R48, 0x7773, RZ ;  /* 0x0000777330097816 */ /* 0x000fc400000000ff */
[----:B---3--:R-:W-:Y:S02]  /*33a0*/  PRMT R48, R52, 0x7770, RZ ;  /* 0x0000777034307816 */ /* 0x008fe400000000ff */
[----:B------:R-:W-:Y:S02]  /*33b0*/  LOP3.LUT R53, R6, 0xff, RZ, 0xc0, !PT ;  /* 0x000000ff06357812 */ /* 0x000fe400078ec0ff */
[----:B------:R-:W-:Y:S02]  /*33c0*/  IADD3 R33, P3, PT, R33, R50, RZ ;  /* 0x0000003221217210 */ /* 0x000fe40007f7e0ff */
[----:B-1----:R-:W-:Y:S02]  /*33d0*/  LOP3.LUT R5, R8, 0xff, RZ, 0xc0, !PT ;  /* 0x000000ff08057812 */ /* 0x002fe400078ec0ff */
[----:B------:R-:W-:Y:S01]  /*33e0*/  PRMT R50, R52, 0x7771, RZ ;  /* 0x0000777134327816 */ /* 0x000fe200000000ff */
[----:B------:R-:W-:Y:S01]  /*33f0*/  IMAD.X R20, RZ, RZ, R20, P3 ;  /* 0x000000ffff147224 */ /* 0x000fe200018e0614 */
[----:B------:R-:W-:-:S02]  /*3400*/  LOP3.LUT R54, R48, 0xff, RZ, 0xc0, !PT ;  /* 0x000000ff30367812 */ /* 0x000fc400078ec0ff */
[----:B------:R-:W-:Y:S02]  /*3410*/  PRMT R51, R52, 0x7772, RZ ;  /* 0x0000777234337816 */ /* 0x000fe400000000ff */
[----:B------:R-:W-:Y:S02]  /*3420*/  IADD3 R32, P2, PT, R32, R53, RZ ;  /* 0x0000003520207210 */ /* 0x000fe40007f5e0ff */
[----:B------:R-:W-:Y:S02]  /*3430*/  IADD3 R34, P4, PT, R34, R5, RZ ;  /* 0x0000000522227210 */ /* 0x000fe40007f9e0ff */
[----:B------:R-:W-:Y:S01]  /*3440*/  LOP3.LUT R56, R9, 0xff, RZ, 0xc0, !PT ;  /* 0x000000ff09387812 */ /* 0x000fe200078ec0ff */
[----:B------:R-:W-:Y:S01]  /*3450*/  IMAD.X R19, RZ, RZ, R19, P2 ;  /* 0x000000ffff137224 */ /* 0x000fe200010e0613 */
[----:B------:R-:W-:Y:S02]  /*3460*/  LOP3.LUT R5, R50, 0xff, RZ, 0xc0, !PT ;  /* 0x000000ff32057812 */ /* 0x000fe400078ec0ff */
[----:B------:R-:W-:-:S02]  /*3470*/  IADD3 R37, P6, PT, R37, R54, RZ ;  /* 0x0000003625257210 */ /* 0x000fc40007fde0ff */
[----:B------:R-:W-:Y:S02]  /*3480*/  LOP3.LUT R54, R51, 0xff, RZ, 0xc0, !PT ;  /* 0x000000ff33367812 */ /* 0x000fe400078ec0ff */
[C---:B----4-:R-:W-:Y:S01]  /*3490*/  PRMT R57, R55.reuse, 0x7770, RZ ;  /* 0x0000777037397816 */ /* 0x050fe200000000ff */
[----:B------:R-:W-:Y:S01]  /*34a0*/  IMAD.X R26, RZ, RZ, R26, P6 ;  /* 0x000000ffff1a7224 */ /* 0x000fe200030e061a */
[----:B------:R-:W-:Y:S02]  /*34b0*/  PRMT R58, R55, 0x7771, RZ ;  /* 0x00007771373a7816 */ /* 0x000fe400000000ff */
[----:B------:R-:W-:Y:S02]  /*34c0*/  IADD3 R35, P5, PT, R35, R56, RZ ;  /* 0x0000003823237210 */ /* 0x000fe40007fbe0ff */
[----:B------:R-:W-:Y:S02]  /*34d0*/  IADD3 R36, P1, PT, R36, R5, RZ ;  /* 0x0000000524247210 */ /* 0x000fe40007f3e0ff */
[----:B------:R-:W-:Y:S01]  /*34e0*/  IADD3 R39, P2, PT, R39, R54, RZ ;  /* 0x0000003627277210 */ /* 0x000fe20007f5e0ff */
[----:B------:R-:W-:Y:S01]  /*34f0*/  IMAD.X R14, RZ, RZ, R14, P5 ;  /* 0x000000ffff0e7224 */ /* 0x000fe200028e060e */
[----:B------:R-:W-:-:S02]  /*3500*/  LOP3.LUT R5, R57, 0xff, RZ, 0xc0, !PT ;  /* 0x000000ff39057812 */ /* 0x000fc400078ec0ff */
[----:B------:R-:W-:Y:S01]  /*3510*/  PRMT R52, R52, 0x7773, RZ ;  /* 0x0000777334347816 */ /* 0x000fe200000000ff */
[----:B------:R-:W-:Y:S01]  /*3520*/  IMAD.X R28, RZ, RZ, R28, P2 ;  /* 0x000000ffff1c7224 */ /* 0x000fe200010e061c */
[----:B------:R-:W-:Y:S02]  /*3530*/  LOP3.LUT R54, R58, 0xff, RZ, 0xc0, !PT ;  /* 0x000000ff3a367812 */ /* 0x000fe400078ec0ff */
[----:B------:R-:W-:Y:S02]  /*3540*/  PRMT R56, R55, 0x7772, RZ ;  /* 0x0000777237387816 */ /* 0x000fe400000000ff */
[----:B------:R-:W-:Y:S02]  /*3550*/  IADD3.X R21, PT, PT, RZ, R21, RZ, P4, !PT ;  /* 0x00000015ff157210 */ /* 0x000fe400027fe4ff */
[----:B------:R-:W-:Y:S02]  /*3560*/  IADD3 R40, P4, PT, R40, R5, RZ ;  /* 0x0000000528287210 */ /* 0x000fe40007f9e0ff */
[----:B------:R-:W-:-:S02]  /*3570*/  LOP3.LUT R53, R52, 0xff, RZ, 0xc0, !PT ;  /* 0x000000ff34357812 */ /* 0x000fc400078ec0ff */
[----:B------:R-:W-:Y:S02]  /*3580*/  IADD3 R41, P5, PT, R41, R54, RZ ;  /* 0x0000003629297210 */ /* 0x000fe40007fbe0ff */
[----:B------:R-:W-:Y:S02]  /*3590*/  LOP3.LUT R5, R56, 0xff, RZ, 0xc0, !PT ;  /* 0x000000ff38057812 */ /* 0x000fe400078ec0ff */
[----:B-----5:R-:W-:Y:S01]  /*35a0*/  PRMT R54, R4, 0x7770, RZ ;  /* 0x0000777004367816 */ /* 0x020fe200000000ff */
[----:B------:R-:W-:Y:S01]  /*35b0*/  IMAD.X R30, RZ, RZ, R30, P5 ;  /* 0x000000ffff1e7224 */ /* 0x000fe200028e061e */
[----:B------:R-:W-:Y:S02]  /*35c0*/  IADD3 R38, P3, PT, R38, R53, RZ ;  /* 0x0000003526267210 */ /* 0x000fe40007f7e0ff */
[----:B------:R-:W-:Y:S02]  /*35d0*/  IADD3 R42, P6, PT, R42, R5, RZ ;  /* 0x000000052a2a7210 */ /* 0x000fe40007fde0ff */
[----:B------:R-:W-:Y:S01]  /*35e0*/  LOP3.LUT R60, R54, 0xff, RZ, 0xc0, !PT ;  /* 0x000000ff363c7812 */ /* 0x000fe200078ec0ff */
[----:B------:R-:W-:Y:S01]  /*35f0*/  IMAD.X R13, RZ, RZ, R13, P3 ;  /* 0x000000ffff0d7224 */ /* 0x000fe200018e060d */
[C---:B------:R-:W-:Y:S01]  /*3600*/  PRMT R53, R4.reuse, 0x7771, RZ ;  /* 0x0000777104357816 */ /* 0x040fe200000000ff */
[----:B------:R-:W-:Y:S01]  /*3610*/  IMAD.X R31, RZ, RZ, R31, P6 ;  /* 0x000000ffff1f7224 */ /* 0x000fe200030e061f */
[----:B------:R-:W-:-:S02]  /*3620*/  PRMT R5, R4, 0x7772, RZ ;  /* 0x0000777204057816 */ /* 0x000fc400000000ff */
[----:B------:R-:W-:Y:S02]  /*3630*/  PRMT R4, R4, 0x7773, RZ ;  /* 0x0000777304047816 */ /* 0x000fe400000000ff */
[----:B------:R-:W-:Y:S02]  /*3640*/  PRMT R55, R55, 0x7773, RZ ;  /* 0x0000777337377816 */ /* 0x000fe400000000ff */
[----:B------:R-:W-:Y:S02]  /*3650*/  IADD3 R45, P2, PT, R45, R60, RZ ;  /* 0x0000003c2d2d7210 */ /* 0x000fe40007f5e0ff */
[----:B------:R-:W-:Y:S02]  /*3660*/  LOP3.LUT R61, R53, 0xff, RZ, 0xc0, !PT ;  /* 0x000000ff353d7812 */ /* 0x000fe400078ec0ff */
[----:B------:R-:W-:Y:S01]  /*3670*/  LOP3.LUT R60, R4, 0xff, RZ, 0xc0, !PT ;  /* 0x000000ff043c7812 */ /* 0x000fe200078ec0ff */
[----:B------:R-:W-:Y:S01]  /*3680*/  IMAD.X R11, RZ, RZ, R11, P2 ;  /* 0x000000ffff0b7224 */ /* 0x000fe200010e060b */
[----:B------:R-:W-:-:S02]  /*3690*/  LOP3.LUT R62, R55, 0xff, RZ, 0xc0, !PT ;  /* 0x000000ff373e7812 */ /* 0x000fc400078ec0ff */
[----:B------:R-:W-:Y:S02]  /*36a0*/  LOP3.LUT R59, R5, 0xff, RZ, 0xc0, !PT ;  /* 0x000000ff053b7812 */ /* 0x000fe400078ec0ff */
[----:B------:R-:W-:Y:S02]  /*36b0*/  IADD3.X R27, PT, PT, RZ, R27, RZ, P1, !PT ;  /* 0x0000001bff1b7210 */ /* 0x000fe40000ffe4ff */
[----:B------:R-:W-:Y:S02]  /*36c0*/  IADD3 R18, P3, PT, R18, R61, RZ ;  /* 0x0000003d12127210 */ /* 0x000fe40007f7e0ff */
[----:B------:R-:W-:Y:S02]  /*36d0*/  IADD3.X R29, PT, PT, RZ, R29, RZ, P4, !PT ;  /* 0x0000001dff1d7210 */ /* 0x000fe400027fe4ff */
[----:B------:R-:W-:Y:S01]  /*36e0*/  IADD3 R15, P5, PT, R15, R60, RZ ;  /* 0x0000003c0f0f7210 */ /* 0x000fe20007fbe0ff */
[----:B------:R-:W-:Y:S01]  /*36f0*/  IMAD.X R10, RZ, RZ, R10, P3 ;  /* 0x000000ffff0a7224 */ /* 0x000fe200018e060a */
[----:B------:R-:W-:-:S02]  /*3700*/  IADD3 R43, P1, PT, R43, R62, RZ ;  /* 0x0000003e2b2b7210 */ /* 0x000fc40007f3e0ff */
[----:B------:R-:W-:Y:S01]  /*3710*/  IADD3 R16, P4, PT, R16, R59, RZ ;  /* 0x0000003b10107210 */ /* 0x000fe20007f9e0ff */
[----:B------:R-:W-:Y:S01]  /*3720*/  IMAD.X R0, RZ, RZ, R0, P5 ;  /* 0x000000ffff007224 */ /* 0x000fe200028e0600 */
[----:B------:R-:W-:Y:S02]  /*3730*/  IADD3.X R12, PT, PT, RZ, R12, RZ, P1, !PT ;  /* 0x0000000cff0c7210 */ /* 0x000fe40000ffe4ff */
[----:B------:R-:W-:Y:S01]  /*3740*/  IADD3.X R3, PT, PT, RZ, R3, RZ, P4, !PT ;  /* 0x00000003ff037210 */ /* 0x000fe200027fe4ff */
[----:B------:R-:W-:Y:S08]  /*3750*/  @!P0 BRA `(.L_x_8641) ;  /* 0xfffffff800948947 */ /* 0x000ff0000383ffff */
[----:B------:R-:W-:Y:S05]  /*3760*/  BSYNC.RECONVERGENT B1 ;  /* 0x0000000000017941 */ /* 0x000fea0003800200 */
.L_x_8640:
[----:B------:R-:W-:Y:S02]  /*3770*/  PRMT R60, R55, 0x7610, R60 ;  /* 0x00007610373c7816 */ /* 0x000fe4000000003c */
[----:B------:R-:W-:Y:S02]  /*3780*/  PRMT R55, R5, 0x7610, R55 ;  /* 0x0000761005377816 */ /* 0x000fe40000000037 */
[----:B------:R-:W-:-:S07]  /*3790*/  PRMT R59, R4, 0x7610, R59 ;  /* 0x00007610043b7816 */ /* 0x000fce000000003b */
.L_x_8639:
[----:B------:R-:W-:Y:S05]  /*37a0*/  BSYNC.RECONVERGENT B0 ;  /* 0x0000000000007941 */ /* 0x000fea0003800200 */
.L_x_8638:
        /* <DEDUP_REMOVED lines=52> */
.L_x_8643:
[----:B------:R-:W-:Y:S05]  /*3af0*/  BSYNC.RECONVERGENT B0 ;  /* 0x0000000000007941 */ /* 0x000fea0003800200 */
.L_x_8642:
[----:B------:R-:W-:Y:S04]  /*3b00*/  BSSY.RECONVERGENT B0, `(.L_x_8644) ;  /* 0x000003b000007945 */ /* 0x000fe80003800200 */
[----:B------:R-:W-:Y:S05]  /*3b10*/  @P0 BRA `(.L_x_8645) ;  /* 0x0000000000e40947 */ /* 0x000fea0003800000 */
[----:B------:R-:W-:Y:S02]  /*3b20*/  LOP3.LUT R4, R9, 0xff, RZ, 0xc0, !PT ;  /* 0x000000ff09047812 */ /* 0x000fe400078ec0ff */
[----:B------:R-:W-:Y:S02]  /*3b30*/  IADD3 R9, PT, PT, R49, R46, RZ ;  /* 0x0000002e31097210 */ /* 0x000fe40007ffe0ff */
[----:B------:R-:W-:Y:S02]  /*3b40*/  LOP3.LUT R25, R6, 0xff, RZ, 0xc0, !PT ;  /* 0x000000ff06197812 */ /* 0x000fe400078ec0ff */
[----:B------:R-:W-:Y:S02]  /*3b50*/  ISETP.GE.U32.AND P0, PT, R9, R44, PT ;  /* 0x0000002c0900720c */ /* 0x000fe40003f06070 */
        /* <DEDUP_REMOVED lines=50> */
[----:B------:R-:W-:Y:S01]  /*3e80*/  IMAD.X R3, RZ, RZ, R3, P2 ;  /* 0x000000ffff037224 */ /* 0x000fe200010e0603 */
[----:B------:R-:W-:Y:S02]  /*3e90*/  IADD3.X R11, PT, PT, RZ, R11, RZ, P0, !PT ;  /* 0x0000000bff0b7210 */ /* 0x000fe400007fe4ff */
[----:B------:R-:W-:-:S09]  /*3ea0*/  IADD3.X R0, PT, PT, RZ, R0, RZ, P3, !PT ;  /* 0x00000000ff007210 */ /* 0x000fd20001ffe4ff */
.L_x_8645:
[----:B------:R-:W-:Y:S05]  /*3eb0*/  BSYNC.RECONVERGENT B0 ;  /* 0x0000000000007941 */ /* 0x000fea0003800200 */
.L_x_8644:
        /* <DEDUP_REMOVED lines=17> */
.L_x_8637:
        /* <DEDUP_REMOVED lines=38> */
[----:B------:R-:W-:-:S13]  /*4230*/  ISETP.NE.AND P0, PT, R36, RZ, PT ;  /* 0x000000ff2400720c */ /* 0x000fda0003f05270 */
[----:B------:R-:W2:Y:S01]  /*4240*/  @!P0 LDG.E R60, desc[UR36][R18.64] ;  /* 0x00000024123c8981 */ /* 0x000ea2000c1e1900 */
        /* <DEDUP_REMOVED lines=31> */
[----:B------:R-:W-:Y:S02]  /*4440*/  IMAD.MOV.U32 R41, RZ, RZ, R21 ;  /* 0x000000ffff297224 */ /* 0x000fe400078e0015 */
[----:B------:R-:W-:Y:S01]  /*4450*/  VIADD R47, R36, 0x1 ;  /* 0x00000001242f7836 */ /* 0x000fe20000000000 */
[C---:B--2---:R-:W-:Y:S02]  /*4460*/  @!P0 PRMT R49, R60.reuse, 0x7770, RZ ;  /* 0x000077703c318816 */ /* 0x044fe400000000ff */
[C---:B------:R-:W-:Y:S02]  /*4470*/  @!P0 PRMT R50, R60.reuse, 0x7771, RZ ;  /* 0x000077713c328816 */ /* 0x040fe400000000ff */
[C---:B------:R-:W-:Y:S02]  /*4480*/  @!P0 PRMT R59, R60.reuse, 0x7772, RZ ;  /* 0x000077723c3b8816 */ /* 0x040fe400000000ff */
[----:B------:R-:W-:-:S07]  /*4490*/  @!P0 PRMT R60, R60, 0x7773, RZ ;  /* 0x000077733c3c8816 */ /* 0x000fce00000000ff */
.L_x_8653:
        /* <DEDUP_REMOVED lines=313> */
.L_x_8649:
[----:B------:R-:W-:-:S04]  /*5830*/  LOP3.LUT R37, R44, 0xfffffffc, RZ, 0xc0, !PT ;  /* 0xfffffffc2c257812 */ /* 0x000fc800078ec0ff */
[----:B------:R-:W-:-:S05]  /*5840*/  IADD3 R36, P1, PT, R37, R18, RZ ;  /* 0x0000001225247210 */ /* 0x000fca0007f3e0ff */
[----:B------:R-:W-:-:S05]  /*5850*/  IMAD.X R37, RZ, RZ, R19, P1 ;  /* 0x000000ffff257224 */ /* 0x000fca00008e0613 */
[----:B------:R-:W2:Y:S01]  /*5860*/  LDG.E R36, desc[UR36][R36.64] ;  /* 0x0000002424247981 */ /* 0x000ea2000c1e1900 */
[----:B------:R-:W-:Y:S02]  /*5870*/  HFMA2 R44, -RZ, RZ, 0, 0 ;  /* 0x00000000ff2c7431 */ /* 0x000fe400000001ff */
[----:B------:R-:W-:-:S04]  /*5880*/  VIADD R45, R3, UR4 ;  /* 0x00000004032d7c36 */ /* 0x000fc80008000000 */
[----:B------:R-:W-:-:S05]  /*5890*/  IMAD.HI.U32 R38, R45, UR22, R44 ;  /* 0x000000162d267c27 */ /* 0x000fca000f8e002c */
[----:B------:R-:W-:-:S05]  /*58a0*/  SHF.R.U32.HI R38, RZ, UR23, R38 ;  /* 0x00000017ff267c19 */ /* 0x000fca0008011626 */
[----:B------:R-:W-:-:S04]  /*58b0*/  IMAD.MOV R39, RZ, RZ, -R38 ;  /* 0x000000ffff277224 */ /* 0x000fc800078e0a26 */
[----:B------:R-:W-:-:S04]  /*58c0*/  IMAD R46, R39, UR21, R45 ;  /* 0x00000015272e7c24 */ /* 0x000fc8000f8e022d */
[----:B------:R-:W-:Y:S01]  /*58d0*/  IMAD R46, R46, UR5, RZ ;  /* 0x000000052e2e7c24 */ /* 0x000fe2000f8e02ff */
[C---:B--2---:R-:W-:Y:S02]  /*58e0*/  PRMT R51, R36.reuse, 0x7770, RZ ;  /* 0x0000777024337816 */ /* 0x044fe400000000ff */
[C---:B------:R-:W-:Y:S02]  /*58f0*/  PRMT R52, R36.reuse, 0x7771, RZ ;  /* 0x0000777124347816 */ /* 0x040fe400000000ff */
[C---:B------:R-:W-:Y:S02]  /*5900*/  PRMT R53, R36.reuse, 0x7772, RZ ;  /* 0x0000777224357816 */ /* 0x040fe400000000ff */
[----:B------:R-:W-:Y:S01]  /*5910*/  PRMT R54, R36, 0x7773, RZ ;  /* 0x0000777324367816 */ /* 0x000fe200000000ff */
        /* <DEDUP_REMOVED lines=230> */
.L_x_8650:
        /* <DEDUP_REMOVED lines=245> */
.L_x_8651:
        /* <DEDUP_REMOVED lines=244> */
.L_x_8652:
[----:B------:R-:W-:-:S04]  /*8610*/  LOP3.LUT R37, R44, 0xfffffffc, RZ, 0xc0, !PT ;  /* 0xfffffffc2c257812 */ /* 0x000fc800078ec0ff */
[----:B------:R-:W-:-:S04]  /*8620*/  IADD3 R36, P1, PT, R37, R18, RZ ;  /* 0x0000001225247210 */ /* 0x000fc80007f3e0ff */
[----:B------:R-:W-:-:S05]  /*8630*/  IADD3.X R37, PT, PT, RZ, R19, RZ, P1, !PT ;  /* 0x00000013ff257210 */ /* 0x000fca0000ffe4ff */
[----:B------:R-:W2:Y:S02]  /*8640*/  LDG.E R36, desc[UR36][R36.64] ;  /* 0x0000002424247981 */ /* 0x000ea4000c1e1900 */
[C---:B--2---:R-:W-:Y:S02]  /*8650*/  PRMT R62, R36.reuse, 0x7770, RZ ;  /* 0x00007770243e7816 */ /* 0x044fe400000000ff */
[C---:B------:R-:W-:Y:S02]  /*8660*/  PRMT R61, R36.reuse, 0x7771, RZ ;  /* 0x00007771243d7816 */ /* 0x040fe400000000ff */
[C---:B------:R-:W-:Y:S02]  /*8670*/  PRMT R38, R36.reuse, 0x7772, RZ ;  /* 0x0000777224267816 */ /* 0x040fe400000000ff */
[----:B------:R-:W-:-:S07]  /*8680*/  PRMT R39, R36, 0x7773, RZ ;  /* 0x0000777324277816 */ /* 0x000fce00000000ff */
.L_x_8648:
[----:B------:R-:W-:Y:S01]  /*8690*/  LOP3.LUT R37, R53, 0xff, RZ, 0xc0, !PT ;  /* 0x000000ff35257812 */ /* 0x000fe200078ec0ff */
[----:B------:R-:W1:Y:S01]  /*86a0*/  LDCU UR5, c[0x0][0x394] ;  /* 0x00007280ff0577ac */ /* 0x000e620008000800 */
[----:B------:R-:W-:Y:S01]  /*86b0*/  LOP3.LUT R36, R51, 0xff, RZ, 0xc0, !PT ;  /* 0x000000ff33247812 */ /* 0x000fe200078ec0ff */
[----:B------:R-:W-:Y:S01]  /*86c0*/  IMAD.U32 R46, RZ, RZ, UR4 ;  /* 0x00000004ff2e7e24 */ /* 0x000fe2000f8e00ff */
[----:B------:R-:W-:Y:S02]  /*86d0*/  IADD3 R16, P3, PT, R16, R37, RZ ;  /* 0x0000002510107210 */ /* 0x000fe40007f7e0ff */
[----:B------:R-:W-:Y:S01]  /*86e0*/  LOP3.LUT R37, R56, 0xff, RZ, 0xc0, !PT ;  /* 0x000000ff38257812 */ /* 0x000fe200078ec0ff */
[----:B------:R-:W-:Y:S01]  /*86f0*/  IMAD R3, R46, 0x4, R3 ;  /* 0x000000042e037824 */ /* 0x000fe200078e0203 */
[----:B------:R-:W-:Y:S01]  /*8700*/  IADD3 R43, P1, PT, R43, R36, RZ ;  /* 0x000000242b2b7210 */ /* 0x000fe20007f3e0ff */
[----:B------:R-:W-:Y:S01]  /*8710*/  IMAD.X R40, RZ, RZ, R40, P3 ;  /* 0x000000ffff287224 */ /* 0x000fe200018e0628 */
[----:B------:R-:W-:-:S02]  /*8720*/  LOP3.LUT R36, R55, 0xff, RZ, 0xc0, !PT ;  /* 0x000000ff37247812 */ /* 0x000fc400078ec0ff */
[----:B------:R-:W-:Y:S01]  /*8730*/  IADD3 R14, P6, PT, R14, R37, RZ ;  /* 0x000000250e0e7210 */ /* 0x000fe20007fde0ff */
[----:B------:R-:W-:Y:S01]  /*8740*/  IMAD.X R42, RZ, RZ, R42, P1 ;  /* 0x000000ffff2a7224 */ /* 0x000fe200008e062a */
        /* <DEDUP_REMOVED lines=9> */
[----:B------:R-:W-:Y:S02]  /*87e0*/  LOP3.LUT R37, R62, 0xff, RZ, 0xc0, !PT ;  /* 0x000000ff3e257812 */ /* 0x000fe400078ec0ff */
[----:B------:R-:W-:Y:S02]  /*87f0*/  IADD3.X R31, PT, PT, RZ, R31, RZ, P1, !PT ;  /* 0x0000001fff1f7210 */ /* 0x000fe40000ffe4ff */
[----:B------:R-:W-:Y:S02]  /*8800*/  IADD3 R6, P1, PT, R6, R37, RZ ;  /* 0x0000002506067210 */ /* 0x000fe40007f3e0ff */
[----:B------:R-:W-:Y:S02]  /*8810*/  LOP3.LUT R37, R38, 0xff, RZ, 0xc0, !PT ;  /* 0x000000ff26257812 */ /* 0x000fe400078ec0ff */
[----:B------:R-:W-:-:S02]  /*8820*/  LOP3.LUT R44, R54, 0xff, RZ, 0xc0, !PT ;  /* 0x000000ff362c7812 */ /* 0x000fc400078ec0ff */
[----:B------:R-:W-:Y:S01]  /*8830*/  IADD3 R4, P3, PT, R4, R37, RZ ;  /* 0x0000002504047210 */ /* 0x000fe20007f7e0ff */
[----:B------:R-:W-:Y:S01]  /*8840*/  IMAD R37, R46, 0x3, R3 ;  /* 0x000000032e257824 */ /* 0x000fe200078e0203 */
[----:B------:R-:W-:Y:S02]  /*8850*/  IADD3 R15, P4, PT, R15, R44, RZ ;  /* 0x0000002c0f0f7210 */ /* 0x000fe40007f9e0ff */
[----:B------:R-:W-:Y:S02]  /*8860*/  LOP3.LUT R67, R52, 0xff, RZ, 0xc0, !PT ;  /* 0x000000ff34437812 */ /* 0x000fe400078ec0ff */
[----:B------:R-:W-:Y:S02]  /*8870*/  LOP3.LUT R36, R63, 0xff, RZ, 0xc0, !PT ;  /* 0x000000ff3f247812 */ /* 0x000fe400078ec0ff */
[----:B-1----:R-:W-:Y:S02]  /*8880*/  MOV R44, UR5 ;  /* 0x00000005002c7c02 */ /* 0x002fe40008000f00 */
[----:B------:R-:W-:-:S02]  /*8890*/  IADD3.X R35, PT, PT, RZ, R35, RZ, P4, !PT ;  /* 0x00000023ff237210 */ /* 0x000fc400027fe4ff */
[----:B------:R-:W-:Y:S02]  /*88a0*/  IADD3.X R28, PT, PT, RZ, R28, RZ, P5, !PT ;  /* 0x0000001cff1c7210 */ /* 0x000fe40002ffe4ff */
[----:B------:R-:W-:Y:S02]  /*88b0*/  IADD3 R20, P2, PT, R20, R67, RZ ;  /* 0x0000004314147210 */ /* 0x000fe40007f5e0ff */
[----:B------:R-:W-:Y:S02]  /*88c0*/  IADD3 R9, P4, PT, R9, R36, RZ ;  /* 0x0000002409097210 */ /* 0x000fe40007f9e0ff */
[----:B------:R-:W-:Y:S02]  /*88d0*/  ISETP.GE.U32.AND P5, PT, R37, R44, PT ;  /* 0x0000002c2500720c */ /* 0x000fe40003fa6070 */
[----:B------:R-:W-:Y:S01]  /*88e0*/  LOP3.LUT R67, R58, 0xff, RZ, 0xc0, !PT ;  /* 0x000000ff3a437812 */ /* 0x000fe200078ec0ff */
[----:B------:R-:W-:Y:S01]  /*88f0*/  IMAD.X R29, RZ, RZ, R29, P4 ;  /* 0x000000ffff1d7224 */ /* 0x000fe200020e061d */
[----:B------:R-:W-:-:S02]  /*8900*/  LOP3.LUT R36, R65, 0xff, RZ, 0xc0, !PT ;  /* 0x000000ff41247812 */ /* 0x000fc400078ec0ff */
[----:B------:R-:W-:Y:S02]  /*8910*/  IADD3.X R41, PT, PT, RZ, R41, RZ, P2, !PT ;  /* 0x00000029ff297210 */ /* 0x000fe400017fe4ff */
[----:B------:R-:W-:Y:S02]  /*8920*/  IADD3.X R34, PT, PT, RZ, R34, RZ, P6, !PT ;  /* 0x00000022ff227210 */ /* 0x000fe400037fe4ff */
[----:B------:R-:W-:Y:S02]  /*8930*/  IADD3 R12, P2, PT, R12, R67, RZ ;  /* 0x000000430c0c7210 */ /* 0x000fe40007f5e0ff */
[----:B------:R-:W-:Y:S02]  /*8940*/  IADD3 R7, P6, PT, R7, R36, RZ ;  /* 0x0000002407077210 */ /* 0x000fe40007fde0ff */
[----:B------:R-:W-:Y:S02]  /*8950*/  LOP3.LUT R36, R61, 0xff, RZ, 0xc0, !PT ;  /* 0x000000ff3d247812 */ /* 0x000fe400078ec0ff */
[----:B------:R-:W-:Y:S01]  /*8960*/  LOP3.LUT R67, R39, 0xff, RZ, 0xc0, !PT ;  /* 0x000000ff27437812 */ /* 0x000fe200078ec0ff */
[----:B------:R-:W-:Y:S01]  /*8970*/  IMAD.X R27, RZ, RZ, R27, P6 ;  /* 0x000000ffff1b7224 */ /* 0x000fe200030e061b */
[----:B------:R-:W-:-:S02]  /*8980*/  IADD3.X R32, PT, PT, RZ, R32, RZ, P2, !PT ;  /* 0x00000020ff207210 */ /* 0x000fc400017fe4ff */
[----:B------:R-:W-:Y:S02]  /*8990*/  IADD3 R5, P2, PT, R5, R36, RZ ;  /* 0x0000002405057210 */ /* 0x000fe40007f5e0ff */
[----:B------:R-:W-:Y:S02]  /*89a0*/  IADD3 R0, P4, PT, R0, R67, RZ ;  /* 0x0000004300007210 */ /* 0x000fe40007f9e0ff */
[----:B------:R-:W-:Y:S01]  /*89b0*/  IADD3.X R26, PT, PT, RZ, R26, RZ, P1, !PT ;  /* 0x0000001aff1a7210 */ /* 0x000fe20000ffe4ff */
[----:B------:R-:W-:Y:S01]  /*89c0*/  IMAD.X R25, RZ, RZ, R25, P2 ;  /* 0x000000ffff197224 */ /* 0x000fe200010e0619 */
[----:B------:R-:W-:Y:S01]  /*89d0*/  IADD3.X R24, PT, PT, RZ, R24, RZ, P3, !PT ;  /* 0x00000018ff187210 */ /* 0x000fe20001ffe4ff */
[----:B------:R-:W-:Y:S01]  /*89e0*/  IMAD.X R21, RZ, RZ, R21, P4 ;  /* 0x000000ffff157224 */ /* 0x000fe200020e0615 */
[----:B------:R-:W-:Y:S07]  /*89f0*/  @!P5 BRA `(.L_x_8653) ;  /* 0xffffffb800a8d947 */ /* 0x000fee000383ffff */
.L_x_8647:
[----:B0-----:R-:W-:Y:S05]  /*8a00*/  BSYNC.RECONVERGENT B0 ;  /* 0x0000000000007941 */ /* 0x001fea0003800200 */
.L_x_8646:
        /* <DEDUP_REMOVED lines=286> */
.L_x_8657:
[----:B------:R-:W-:Y:S01]  /*9bf0*/  SHF.R.U32.HI R38, RZ, 0x2, R38 ;  /* 0x00000002ff267819 */ /* 0x000fe20000011626 */
[----:B------:R-:W-:-:S07]  /*9c00*/  IMAD.MOV.U32 R39, RZ, RZ, RZ ;  /* 0x000000ffff277224 */ /* 0x000fce00078e00ff */
.L_x_8656:
        /* <DEDUP_REMOVED lines=288> */
.L_x_8659:
[----:B------:R-:W-:Y:S02]  /*ae10*/  SHF.R.U32.HI R38, RZ, 0x2, R55 ;  /* 0x00000002ff267819 */ /* 0x000fe40000011637 */
[----:B------:R-:W-:-:S07]  /*ae20*/  MOV R39, RZ ;  /* 0x000000ff00277202 */ /* 0x000fce0000000f00 */
.L_x_8658:
        /* <DEDUP_REMOVED lines=285> */
.L_x_8661:
[----:B------:R-:W-:Y:S02]  /*c000*/  SHF.R.U32.HI R38, RZ, 0x2, R45 ;  /* 0x00000002ff267819 */ /* 0x000fe4000001162d */
[----:B------:R-:W-:-:S07]  /*c010*/  MOV R39, RZ ;  /* 0x000000ff00277202 */ /* 0x000fce0000000f00 */
.L_x_8660:
        /* <DEDUP_REMOVED lines=285> */
.L_x_8663:
[----:B------:R-:W-:Y:S02]  /*d1f0*/  SHF.R.U32.HI R38, RZ, 0x2, R38 ;  /* 0x00000002ff267819 */ /* 0x000fe40000011626 */
[----:B------:R-:W-:-:S07]  /*d200*/  MOV R39, RZ ;  /* 0x000000ff00277202 */ /* 0x000fce0000000f00 */
.L_x_8662:
[----:B------:R-:W-:-:S04]  /*d210*/  LEA R48, P0, R38, R48, 0x2 ;  /* 0x0000003026307211 */ /* 0x000fc800078010ff */
[----:B------:R-:W-:-:S05]  /*d220*/  LEA.HI.X R49, R38, R47, R39, 0x2, P0 ;  /* 0x0000002f26317211 */ /* 0x000fca00000f1427 */
[----:B------:R-:W2:Y:S02]  /*d230*/  LDG.E R48, desc[UR36][R48.64] ;  /* 0x0000002430307981 */ /* 0x000ea4000c1e1900 */
[C---:B--2---:R-:W-:Y:S02]  /*d240*/  PRMT R62, R48.reuse, 0x7770, RZ ;  /* 0x00007770303e7816 */ /* 0x044fe400000000ff */
[C---:B------:R-:W-:Y:S02]  /*d250*/  PRMT R61, R48.reuse, 0x7771, RZ ;  /* 0x00007771303d7816 */ /* 0x040fe400000000ff */
[C---:B------:R-:W-:Y:S02]  /*d260*/  PRMT R60, R48.reuse, 0x7772, RZ ;  /* 0x00007772303c7816 */ /* 0x040fe400000000ff */
[----:B------:R-:W-:-:S07]  /*d270*/  PRMT R59, R48, 0x7773, RZ ;  /* 0x00007773303b7816 */ /* 0x000fce00000000ff */
.L_x_8655:
[----:B------:R-:W-:Y:S05]  /*d280*/  BSYNC.RECONVERGENT B0 ;  /* 0x0000000000007941 */ /* 0x000fea0003800200 */
.L_x_8654:
        /* <DEDUP_REMOVED lines=60> */
.L_x_8665:
[----:B------:R-:W-:Y:S05]  /*d650*/  BSYNC.RECONVERGENT B0 ;  /* 0x0000000000007941 */ /* 0x000fea0003800200 */
.L_x_8664:
        /* <DEDUP_REMOVED lines=16> */
.L_x_8616:
[----:B------:R-:W-:Y:S05]  /*d760*/  BSYNC.RECONVERGENT B6 ;  /* 0x0000000000067941 */ /* 0x000fea0003800200 */
.L_x_8615:
        /* <DEDUP_REMOVED lines=9> */
[----:B------:R-:W-:Y:S02]  /*d800*/  IADD3 R3, PT, PT, R0, 0x10, RZ ;  /* 0x0000001000037810 */ /* 0x000fe40007ffe0ff */
[----:B------:R-:W-:Y:S01]  /*d810*/  MOV R32, R30 ;  /* 0x0000001e00207202 */ /* 0x000fe20000000f00 */
[----:B------:R-:W2:Y:S01]  /*d820*/  LDC R14, c[0x0][0x364] ;  /* 0x0000d900ff0e7b82 */ /* 0x000ea20000000800 */
[----:B-1----:R-:W-:Y:S01]  /*d830*/  IMAD R0, R2, R12, R17 ;  /* 0x0000000c02007224 */ /* 0x002fe200078e0211 */
[----:B0-----:R-:W-:-:S02]  /*d840*/  LEA R3, R4, R3, 0x18 ;  /* 0x0000000304037211 */ /* 0x001fc400078ec0ff */
[----:B--2---:R-:W-:-:S03]  /*d850*/  ISETP.GE.U32.AND P0, PT, R14, 0x2, PT ;  /* 0x000000020e00780c */ /* 0x004fc60003f06070 */
[----:B------:R-:W-:-:S05]  /*d860*/  IMAD R13, R0, 0x20, R3 ;  /* 0x00000020000d7824 */ /* 0x000fca00078e0203 */
[----:B------:R0:W-:Y:S04]  /*d870*/  STS.128 [R13], R36 ;  /* 0x000000240d007388 */ /* 0x0001e80000000c00 */
[----:B------:R0:W-:Y:S01]  /*d880*/  STS.128 [R13+0x10], R32 ;  /* 0x000010200d007388 */ /* 0x0001e20000000c00 */
[----:B------:R-:W-:Y:S05]  /*d890*/  @!P0 BRA `(.L_x_8666) ;  /* 0x00000000007c8947 */ /* 0x000fea0003800000 */
[----:B------:R-:W-:-:S07]  /*d8a0*/  MOV R0, R14 ;  /* 0x0000000e00007202 */ /* 0x000fce0000000f00 */
.L_x_8669:
        /* <DEDUP_REMOVED lines=9> */
[----:B------:R-:W-:-:S05]  /*d940*/  IMAD R0, R5, R12, R17 ;  /* 0x0000000c05007224 */ /* 0x000fca00078e0211 */
[----:B------:R-:W-:-:S05]  /*d950*/  LEA R0, R0, R3, 0x5 ;  /* 0x0000000300007211 */ /* 0x000fca00078e28ff */
[----:B------:R-:W1:Y:S04]  /*d960*/  LDS.128 R8, [R0+0x10] ;  /* 0x0000100000087984 */ /* 0x000e680000000c00 */
[----:B------:R-:W2:Y:S01]  /*d970*/  LDS.128 R4, [R0] ;  /* 0x0000000000047984 */ /* 0x000ea20000000c00 */
[----:B-1----:R-:W-:Y:S02]  /*d980*/  IADD3 R30, P3, PT, R8, R30, RZ ;  /* 0x0000001e081e7210 */ /* 0x002fe40007f7e0ff */
[----:B0-----:R-:W-:Y:S02]  /*d990*/  IADD3 R34, P4, PT, R10, R34, RZ ;  /* 0x000000220a227210 */ /* 0x001fe40007f9e0ff */
        /* <DEDUP_REMOVED lines=9> */
[----:B------:R-:W-:-:S03]  /*da30*/  MOV R33, R31 ;  /* 0x0000001f00217202 */ /* 0x000fc60000000f00 */
[----:B------:R1:W-:Y:S04]  /*da40*/  STS.128 [R13], R36 ;  /* 0x000000240d007388 */ /* 0x0003e80000000c00 */
[----:B------:R1:W-:Y:S02]  /*da50*/  STS.128 [R13+0x10], R32 ;  /* 0x000010200d007388 */ /* 0x0003e40000000c00 */
.L_x_8668:
[----:B------:R-:W-:Y:S05]  /*da60*/  BSYNC.RECONVERGENT B0 ;  /* 0x0000000000007941 */ /* 0x000fea0003800200 */
.L_x_8667:
[----:B------:R-:W-:Y:S01]  /*da70*/  IMAD.MOV.U32 R0, RZ, RZ, R15 ;  /* 0x000000ffff007224 */ /* 0x000fe200078e000f */
[----:B------:R-:W-:Y:S06]  /*da80*/  @P1 BRA `(.L_x_8669) ;  /* 0xfffffffc00881947 */ /* 0x000fec000383ffff */
.L_x_8666:
        /* <DEDUP_REMOVED lines=11> */
[----:B01----:R-:W-:Y:S01]  /*db40*/  IMAD.MOV.U32 R38, RZ, RZ, R28 ;  /* 0x000000ffff267224 */ /* 0x003fe200078e001c */
[----:B------:R-:W-:Y:S01]  /*db50*/  MOV R39, R29 ;  /* 0x0000001d00277202 */ /* 0x000fe20000000f00 */
[----:B------:R-:W-:Y:S01]  /*db60*/  IMAD.MOV.U32 R32, RZ, RZ, R30 ;  /* 0x000000ffff207224 */ /* 0x000fe200078e001e */
        /* <DEDUP_REMOVED lines=8> */
[----:B------:R-:W-:-:S07]  /*dbf0*/  MOV R4, R14 ;  /* 0x0000000e00047202 */ /* 0x000fce0000000f00 */
.L_x_8674:
        /* <DEDUP_REMOVED lines=8> */
[----:B0-----:R-:W-:Y:S05]  /*dc80*/  @P0 BRA `(.L_x_8673) ;  /* 0x0000000000440947 */ /* 0x001fea0003800000 */
[----:B------:R-:W-:-:S05]  /*dc90*/  LEA R12, R16, R3, 0x5 ;  /* 0x00000003100c7211 */ /* 0x000fca00078e28ff */
[----:B------:R-:W0:Y:S04]  /*dca0*/  LDS.128 R8, [R12+0x10] ;  /* 0x000010000c087984 */ /* 0x000e280000000c00 */
[----:B------:R-:W1:Y:S01]  /*dcb0*/  LDS.128 R4, [R12] ;  /* 0x000000000c047984 */ /* 0x000e620000000c00 */
[----:B0-----:R-:W-:Y:S02]  /*dcc0*/  IADD3 R30, P3, PT, R8, R30, RZ ;  /* 0x0000001e081e7210 */ /* 0x001fe40007f7e0ff */
[----:B--2---:R-:W-:Y:S02]  /*dcd0*/  IADD3 R34, P4, PT, R10, R34, RZ ;  /* 0x000000220a227210 */ /* 0x004fe40007f9e0ff */
[----:B-1----:R-:W-:Y:S01]  /*dce0*/  IADD3 R28, P2, PT, R6, R28, RZ ;  /* 0x0000001c061c7210 */ /* 0x002fe20007f5e0ff */
        /* <DEDUP_REMOVED lines=11> */
.L_x_8673:
[----:B------:R-:W-:Y:S05]  /*dda0*/  BSYNC.RECONVERGENT B0 ;  /* 0x0000000000007941 */ /* 0x000fea0003800200 */
.L_x_8672:
[----:B------:R-:W-:Y:S01]  /*ddb0*/  IMAD.MOV.U32 R4, RZ, RZ, R16 ;  /* 0x000000ffff047224 */ /* 0x000fe200078e0010 */
[----:B------:R-:W-:Y:S06]  /*ddc0*/  @P1 BRA `(.L_x_8674) ;  /* 0xfffffffc008c1947 */ /* 0x000fec000383ffff */
.L_x_8671:
[----:B------:R-:W-:Y:S01]  /*ddd0*/  ISETP.GE.U32.AND P0, PT, R0, 0x2, PT ;  /* 0x000000020000780c */ /* 0x000fe20003f06070 */
[----:B------:R-:W-:Y:S05]  /*dde0*/  WARPSYNC.ALL ;  /* 0x0000000000007948 */ /* 0x000fea0003800000 */
[----:B------:R-:W-:Y:S07]  /*ddf0*/  BAR.SYNC.DEFER_BLOCKING 0x0 ;  /* 0x0000000000007b1d */ /* 0x000fee0000010000 */
[----:B------:R-:W-:Y:S05]  /*de00*/  @!P0 BRA `(.L_x_8670) ;  /* 0x0000000000508947 */ /* 0x000fea0003800000 */
[----:B0-2---:R-:W-:-:S07]  /*de10*/  HFMA2 R3, -RZ, RZ, 0, 5.9604644775390625e-08 ;  /* 0x00000001ff037431 */ /* 0x005fce00000001ff */
.L_x_8675:
        /* <DEDUP_REMOVED lines=19> */
.L_x_8670:
        /* <DEDUP_REMOVED lines=8> */
[----:B------:R-:W-:Y:S01]  /*dfd0*/  MOV R5, R23 ;  /* 0x0000001700057202 */ /* 0x000fe20000000f00 */
[----:B------:R-:W-:Y:S01]  /*dfe0*/  IMAD.MOV.U32 R4, RZ, RZ, RZ ;  /* 0x000000ffff047224 */ /* 0x000fe200078e00ff */
        /* <DEDUP_REMOVED lines=271> */
.L_x_8676:
[----:B------:R-:W-:Y:S01]  /*f0e0*/  MOV R19, RZ ;  /* 0x000000ff00137202 */ /* 0x000fe20000000f00 */
        /* <DEDUP_REMOVED lines=267> */
[----:B------:R-:W-:Y:S01]  /*101a0*/  HFMA2 R4, -RZ, RZ, 0, 0 ;  /* 0x00000000ff047431 */ /* 0x000fe200000001ff */
[----:B------:R-:W3:Y:S01]  /*101b0*/  LDCU UR4, c[0x0][0x690] ;  /* 0x0000d200ff0477ac */ /* 0x000ee20008000800 */
[----:B------:R-:W4:Y:S03]  /*101c0*/  LDCU UR5, c[0x0][0x754] ;  /* 0x0000ea80ff0577ac */ /* 0x000f260008000800 */
[----:B0-2---:R-:W-:-:S05]  /*101d0*/  IMAD.HI.U32 R3, R5, UR7, R4 ;  /* 0x0000000705037c27 */ /* 0x005fca000f8e0004 */
[----:B---3--:R-:W-:-:S05]  /*101e0*/  SHF.R.U32.HI R3, RZ, UR4, R3 ;  /* 0x00000004ff037c19 */ /* 0x008fca0008011603 */
[----:B------:R-:W-:-:S04]  /*101f0*/  IMAD.MOV R3, RZ, RZ, -R3 ;  /* 0x000000ffff037224 */ /* 0x000fc800078e0a03 */
[----:B------:R-:W-:-:S04]  /*10200*/  IMAD R4, R3, UR6, R5 ;  /* 0x0000000603047c24 */ /* 0x000fc8000f8e0205 */
[----:B----4-:R-:W-:-:S07]  /*10210*/  IMAD R19, R4, UR5, R19 ;  /* 0x0000000504137c24 */ /* 0x010fce000f8e0213 */
.L_x_8677:
        /* <DEDUP_REMOVED lines=276> */
.L_x_8678:
        /* <DEDUP_REMOVED lines=276> */
.L_x_8679:
[----:B------:R-:W3:Y:S01]  /*124a0*/  LDCU.64 UR4, c[0x0][0x778] ;  /* 0x0000ef00ff0477ac */ /* 0x000ee20008000a00 */
[----:B------:R-:W-:Y:S02]  /*124b0*/  PLOP3.LUT P0, PT, PT, PT, PT, 0x80, 0x8 ;  /* 0x000000000008781c */ /* 0x000fe40003f0f070 */
[----:B------:R-:W-:Y:S01]  /*124c0*/  CS2R R4, SRZ ;  /* 0x0000000000047805 */ /* 0x000fe2000001ff00 */
[----:B---3--:R-:W-:-:S04]  /*124d0*/  UISETP.NE.U32.AND UP0, UPT, UR4, URZ, UPT ;  /* 0x000000ff0400728c */ /* 0x008fc8000bf05070 */
[----:B------:R-:W-:-:S09]  /*124e0*/  UISETP.NE.AND.EX UP0, UPT, UR5, URZ, UPT, UP0 ;  /* 0x000000ff0500728c */ /* 0x000fd2000bf05300 */
[----:B------:R-:W-:Y:S05]  /*124f0*/  BRA.U !UP0, `(.L_x_8680) ;  /* 0x0000000108987547 */ /* 0x000fea000b800000 */
[----:B------:R-:W-:Y:S01]  /*12500*/  BSSY.RECONVERGENT B0, `(.L_x_8681) ;  /* 0x0000019000007945 */ /* 0x000fe20003800200 */
[----:B------:R-:W-:Y:S01]  /*12510*/  MOV R10, 0x1 ;  /* 0x00000001000a7802 */ /* 0x000fe20000000f00 */
[----:B0-2---:R-:W-:-:S07]  /*12520*/  IMAD.MOV.U32 R3, RZ, RZ, 0x8 ;  /* 0x00000008ff037424 */ /* 0x005fce00078e00ff */
.L_x_8682:
[----:B------:R-:W0:Y:S01]  /*12530*/  I2F.U32.RP R6, R3 ;  /* 0x0000000300067306 */ /* 0x000e220000209000 */
[----:B------:R-:W-:-:S07]  /*12540*/  ISETP.NE.U32.AND P2, PT, R3, RZ, PT ;  /* 0x000000ff0300720c */ /* 0x000fce0003f45070 */
[----:B0-----:R-:W0:Y:S02]  /*12550*/  MUFU.RCP R6, R6 ;  /* 0x0000000600067308 */ /* 0x001e240000001000 */
[----:B0-----:R-:W-:Y:S02]  /*12560*/  IADD3 R4, PT, PT, R6, 0xffffffe, RZ ;  /* 0x0ffffffe06047810 */ /* 0x001fe40007ffe0ff */
[----:B------:R-:W-:-:S04]  /*12570*/  MOV R6, R3 ;  /* 0x0000000300067202 */ /* 0x000fc80000000f00 */
[----:B------:R0:W2:Y:S02]  /*12580*/  F2I.FTZ.U32.TRUNC.NTZ R5, R4 ;  /* 0x0000000400057305 */ /* 0x0000a4000021f000 */
[----:B0-----:R-:W-:Y:S02]  /*12590*/  HFMA2 R4, -RZ, RZ, 0, 0 ;  /* 0x00000000ff047431 */ /* 0x001fe400000001ff */
        /* <DEDUP_REMOVED lines=16> */
.L_x_8681:
        /* <DEDUP_REMOVED lines=12> */
.L_x_8680:
        /* <DEDUP_REMOVED lines=286> */
.L_x_8684:
        /* <DEDUP_REMOVED lines=276> */
.L_x_8685:
        /* <DEDUP_REMOVED lines=276> */
.L_x_8686:
        /* <DEDUP_REMOVED lines=276> */
.L_x_8687:
        /* <DEDUP_REMOVED lines=26> */
.L_x_8689:
[----:B------:R-:W-:Y:S05]  /*16ea0*/  BSYNC.RECONVERGENT B0 ;  /* 0x0000000000007941 */ /* 0x000fea0003800200 */
.L_x_8688:
        /* <DEDUP_REMOVED lines=35> */
.L_x_8691:
[----:B------:R-:W-:Y:S05]  /*170e0*/  BSYNC.RECONVERGENT B0 ;  /* 0x0000000000007941 */ /* 0x000fea0003800200 */
.L_x_8690:
        /* <DEDUP_REMOVED lines=20> */
[----:B0-----:R-:W-:Y:S01]  /*17230*/  IMAD.U32 R30, RZ, RZ, UR10 ;  /* 0x0000000aff1e7e24 */ /* 0x001fe2000f8e00ff */
[----:B------:R-:W-:-:S07]  /*17240*/  MOV R31, UR11 ;  /* 0x0000000b001f7c02 */ /* 0x000fce0008000f00 */
[----:B------:R-:W-:Y:S05]  /*17250*/  BRA.U !UP0, `(.L_x_8693) ;  /* 0x0000000108a87547 */ /* 0x000fea000b800000 */
[----:B------:R-:W0:Y:S01]  /*17260*/  LDCU UR5, c[0x0][0x360] ;  /* 0x00006c00ff0577ac */ /* 0x000e220008000800 */
[----:B------:R-:W-:Y:S01]  /*17270*/  IMAD.U32 R28, RZ, RZ, UR10 ;  /* 0x0000000aff1c7e24 */ /* 0x000fe2000f8e00ff */
[----:B------:R-:W-:Y:S01]  /*17280*/  MOV R29, UR11 ;  /* 0x0000000b001d7c02 */ /* 0x000fe20008000f00 */
[----:B------:R-:W-:Y:S01]  /*17290*/  IMAD.U32 R26, RZ, RZ, UR10 ;  /* 0x0000000aff1a7e24 */ /* 0x000fe2000f8e00ff */
[----:B------:R-:W2:Y:S01]  /*172a0*/  LDCU UR8, c[0x0][0x3a4] ;  /* 0x00007480ff0877ac */ /* 0x000ea20008000800 */
[----:B------:R-:W-:Y:S01]  /*172b0*/  MOV R27, UR11 ;  /* 0x0000000b001b7c02 */ /* 0x000fe20008000f00 */
[----:B------:R-:W-:Y:S01]  /*172c0*/  IMAD.U32 R24, RZ, RZ, UR10 ;  /* 0x0000000aff187e24 */ /* 0x000fe2000f8e00ff */
[----:B------:R-:W-:Y:S01]  /*172d0*/  MOV R25, UR11 ;  /* 0x0000000b00197c02 */ /* 0x000fe20008000f00 */
[----:B0-----:R-:W-:-:S05]  /*172e0*/  IMAD R0, R2, UR5, R17 ;  /* 0x0000000502007c24 */ /* 0x001fca000f8e0211 */
[----:B--2---:R-:W-:-:S13]  /*172f0*/  ISETP.GE.U32.AND P2, PT, R0, UR8, PT ;  /* 0x0000000800007c0c */ /* 0x004fda000bf46070 */
[----:B------:R-:W-:Y:S05]  /*17300*/  @P2 BRA `(.L_x_8694) ;  /* 0x0000000400182947 */ /* 0x000fea0003800000 */
[----:B------:R-:W0:Y:S01]  /*17310*/  LDCU UR7, c[0x0][0x374] ;  /* 0x00006e80ff0777ac */ /* 0x000e220008000800 */
[----:B------:R-:W2:Y:S01]  /*17320*/  LDC R23, c[0x0][0x364] ;  /* 0x0000d900ff177b82 */ /* 0x000ea20000000800 */
        /* <DEDUP_REMOVED lines=8> */
[----:B0-----:R-:W-:-:S02]  /*173b0*/  IMAD R3, R3, UR7, RZ ;  /* 0x0000000703037c24 */ /* 0x001fc4000f8e02ff */
[----:B--2---:R-:W-:-:S07]  /*173c0*/  IMAD R23, R23, UR5, RZ ;  /* 0x0000000517177c24 */ /* 0x004fce000f8e02ff */
.L_x_8696:
[----:B------:R-:W-:-:S04]  /*173d0*/  IMAD.IADD R7, R3, 0x1, R0 ;  /* 0x0000000103077824 */ /* 0x000fc800078e0200 */
[----:B---3--:R-:W-:-:S05]  /*173e0*/  IMAD.WIDE.U32 R6, R7, 0x20, R20 ;  /* 0x0000002007067825 */ /* 0x008fca00078e0014 */
[----:B------:R-:W2:Y:S04]  /*173f0*/  LDG.E.64 R8, desc[UR36][R6.64] ;  /* 0x0000002406087981 */ /* 0x000ea8000c1e1b00 */
[----:B-1----:R-:W3:Y:S04]  /*17400*/  LDG.E.64 R12, desc[UR36][R6.64+0x10] ;  /* 0x00001024060c7981 */ /* 0x002ee8000c1e1b00 */
        /* <DEDUP_REMOVED lines=14> */
.L_x_8695:
[----:B------:R-:W-:Y:S05]  /*174f0*/  BRA `(.L_x_8694) ;  /* 0x00000000009c7947 */ /* 0x000fea0003800000 */
.L_x_8693:
        /* <DEDUP_REMOVED lines=10> */
[----:B------:R-:W2:Y:S01]  /*175a0*/  LDC R23, c[0x0][0x360] ;  /* 0x0000d800ff177b82 */ /* 0x000ea20000000800 */
[----:B------:R-:W-:Y:S01]  /*175b0*/  IMAD.U32 R28, RZ, RZ, UR10 ;  /* 0x0000000aff1c7e24 */ /* 0x000fe2000f8e00ff */
[----:B------:R-:W-:Y:S01]  /*175c0*/  MOV R29, UR11 ;  /* 0x0000000b001d7c02 */ /* 0x000fe20008000f00 */
[----:B------:R-:W-:Y:S01]  /*175d0*/  IMAD.U32 R26, RZ, RZ, UR10 ;  /* 0x0000000aff1a7e24 */ /* 0x000fe2000f8e00ff */
[----:B------:R-:W-:Y:S01]  /*175e0*/  MOV R27, UR11 ;  /* 0x0000000b001b7c02 */ /* 0x000fe20008000f00 */
[----:B------:R-:W-:Y:S01]  /*175f0*/  IMAD.U32 R24, RZ, RZ, UR10 ;  /* 0x0000000aff187e24 */ /* 0x000fe2000f8e00ff */
[----:B------:R-:W-:Y:S01]  /*17600*/  MOV R25, UR11 ;  /* 0x0000000b00197c02 */ /* 0x000fe20008000f00 */
[----:B------:R-:W-:Y:S01]  /*17610*/  IMAD.MOV.U32 R0, RZ, RZ, R2 ;  /* 0x000000ffff007224 */ /* 0x000fe200078e0002 */
[----:B------:R-:W3:Y:S08]  /*17620*/  LDC.64 R20, c[0x0][0x780] ;  /* 0x0001e000ff147b82 */ /* 0x000ef00000000a00 */
[----:B-1----:R-:W1:Y:S01]  /*17630*/  LDC R33, c[0x0][0x364] ;  /* 0x0000d900ff217b82 */ /* 0x002e620000000800 */
[----:B0-----:R-:W-:-:S07]  /*17640*/  IMAD R3, R3, UR5, RZ ;  /* 0x0000000503037c24 */ /* 0x001fce000f8e02ff */
.L_x_8697:
[----:B------:R-:W-:-:S05]  /*17650*/  IADD3 R6, PT, PT, R3, R0, RZ ;  /* 0x0000000003067210 */ /* 0x000fca0007ffe0ff */
[----:B--2---:R-:W-:-:S04]  /*17660*/  IMAD R7, R6, R23, R17 ;  /* 0x0000001706077224 */ /* 0x004fc800078e0211 */
[----:B---3--:R-:W-:-:S05]  /*17670*/  IMAD.WIDE.U32 R6, R7, 0x20, R20 ;  /* 0x0000002007067825 */ /* 0x008fca00078e0014 */
[----:B------:R-:W2:Y:S04]  /*17680*/  LDG.E.64 R8, desc[UR36][R6.64] ;  /* 0x0000002406087981 */ /* 0x000ea8000c1e1b00 */
[----:B------:R-:W3:Y:S04]  /*17690*/  LDG.E.64 R10, desc[UR36][R6.64+0x8] ;  /* 0x00000824060a7981 */ /* 0x000ee8000c1e1b00 */
[----:B------:R-:W4:Y:S04]  /*176a0*/  LDG.E.64 R14, desc[UR36][R6.64+0x18] ;  /* 0x00001824060e7981 */ /* 0x000f28000c1e1b00 */
[----:B------:R-:W5:Y:S01]  /*176b0*/  LDG.E.64 R12, desc[UR36][R6.64+0x10] ;  /* 0x00001024060c7981 */ /* 0x000f62000c1e1b00 */
[----:B-1----:R-:W-:-:S02]  /*176c0*/  IADD3 R0, PT, PT, R33, R0, RZ ;  /* 0x0000000021007210 */ /* 0x002fc40007ffe0ff */
[----:B--2---:R-:W-:-:S05]  /*176d0*/  IADD3 R30, P2, PT, R8, R30, RZ ;  /* 0x0000001e081e7210 */ /* 0x004fca0007f5e0ff */
[----:B------:R-:W-:Y:S01]  /*176e0*/  IMAD.X R31, R9, 0x1, R31, P2 ;  /* 0x00000001091f7824 */ /* 0x000fe200010e061f */
[----:B------:R-:W-:Y:S02]  /*176f0*/  ISETP.GE.U32.AND P2, PT, R0, UR7, PT ;  /* 0x0000000700007c0c */ /* 0x000fe4000bf46070 */
[----:B---3--:R-:W-:Y:S02]  /*17700*/  IADD3 R28, P3, PT, R10, R28, RZ ;  /* 0x0000001c0a1c7210 */ /* 0x008fe40007f7e0ff */
[----:B----4-:R-:W-:Y:S02]  /*17710*/  IADD3 R24, P5, PT, R14, R24, RZ ;  /* 0x000000180e187210 */ /* 0x010fe40007fbe0ff */
[----:B-----5:R-:W-:Y:S01]  /*17720*/  IADD3 R26, P4, PT, R12, R26, RZ ;  /* 0x0000001a0c1a7210 */ /* 0x020fe20007f9e0ff */
[----:B------:R-:W-:Y:S02]  /*17730*/  IMAD.X R29, R11, 0x1, R29, P3 ;  /* 0x000000010b1d7824 */ /* 0x000fe400018e061d */
[----:B------:R-:W-:Y:S01]  /*17740*/  IMAD.X R25, R15, 0x1, R25, P5 ;  /* 0x000000010f197824 */ /* 0x000fe200028e0619 */
[----:B------:R-:W-:-:S03]  /*17750*/  IADD3.X R27, PT, PT, R13, R27, RZ, P4, !PT ;  /* 0x0000001b0d1b7210 */ /* 0x000fc600027fe4ff */
[----:B------:R-:W-:Y:S06]  /*17760*/  @!P2 BRA `(.L_x_8697) ;  /* 0xfffffffc00b8a947 */ /* 0x000fec000383ffff */
.L_x_8694:
[----:B------:R-:W-:Y:S05]  /*17770*/  BSYNC.RECONVERGENT B0 ;  /* 0x0000000000007941 */ /* 0x000fea0003800200 */
.L_x_8692:
[----:B------:R-:W0:Y:S01]  /*17780*/  LDCU UR5, c[0x0][0x360] ;  /* 0x00006c00ff0577ac */ /* 0x000e220008000800 */
[----:B------:R-:W-:Y:S01]  /*17790*/  MOV R8, R30 ;  /* 0x0000001e00087202 */ /* 0x000fe20000000f00 */
[----:B------:R-:W-:Y:S01]  /*177a0*/  IMAD.MOV.U32 R9, RZ, RZ, R31 ;  /* 0x000000ffff097224 */ /* 0x000fe200078e001f */
[----:B------:R-:W-:Y:S01]  /*177b0*/  MOV R10, R28 ;  /* 0x0000001c000a7202 */ /* 0x000fe20000000f00 */
[----:B------:R-:W-:Y:S01]  /*177c0*/  UIADD3 UR4, UPT, UPT, UR4, 0x10, URZ ;  /* 0x0000001004047890 */ /* 0x000fe2000fffe0ff */
[----:B------:R-:W-:Y:S01]  /*177d0*/  IMAD.MOV.U32 R11, RZ, RZ, R29 ;  /* 0x000000ffff0b7224 */ /* 0x000fe200078e001d */
[----:B------:R-:W-:Y:S01]  /*177e0*/  MOV R12, R26 ;  /* 0x0000001a000c7202 */ /* 0x000fe20000000f00 */
[----:B-1----:R-:W-:Y:S01]  /*177f0*/  IMAD.MOV.U32 R13, RZ, RZ, R27 ;  /* 0x000000ffff0d7224 */ /* 0x002fe200078e001b */
        /* <DEDUP_REMOVED lines=11> */
.L_x_8701:
        /* <DEDUP_REMOVED lines=29> */
.L_x_8700:
[----:B------:R-:W-:Y:S05]  /*17a80*/  BSYNC.RECONVERGENT B0 ;  /* 0x0000000000007941 */ /* 0x000fea0003800200 */
.L_x_8699:
[----:B------:R-:W-:-:S03]  /*17a90*/  UISETP.GT.U32.AND UP0, UPT, UR4, 0x3, UPT ;  /* 0x000000030400788c */ /* 0x000fc6000bf04070 */
[----:B------:R-:W-:-:S06]  /*17aa0*/  UMOV UR4, UR7 ;  /* 0x0000000700047c82 */ /* 0x000fcc0008000000 */
[----:B------:R-:W-:Y:S05]  /*17ab0*/  BRA.U UP0, `(.L_x_8701) ;  /* 0xfffffffd007c7547 */ /* 0x000fea000b83ffff */
.L_x_8698:
        /* <DEDUP_REMOVED lines=20> */
.L_x_8706:
        /* <DEDUP_REMOVED lines=29> */
.L_x_8705:
[----:B------:R-:W-:Y:S05]  /*17dd0*/  BSYNC.RECONVERGENT B0 ;  /* 0x0000000000007941 */ /* 0x000fea0003800200 */
.L_x_8704:
[----:B------:R-:W-:Y:S01]  /*17de0*/  MOV R0, R2 ;  /* 0x0000000200007202 */ /* 0x000fe20000000f00 */
[----:B------:R-:W-:Y:S06]  /*17df0*/  @P3 BRA `(.L_x_8706) ;  /* 0xfffffffc00803947 */ /* 0x000fec000383ffff */
.L_x_8703:
[----:B------:R-:W-:Y:S01]  /*17e00*/  BAR.SYNC.DEFER_BLOCKING 0x0 ;  /* 0x0000000000007b1d */ /* 0x000fe20000010000 */
[----:B------:R-:W-:-:S09]  /*17e10*/  UISETP.GE.U32.AND UP0, UPT, UR4, 0x2, UPT ;  /* 0x000000020400788c */ /* 0x000fd2000bf06070 */
[----:B------:R-:W-:Y:S05]  /*17e20*/  BRA.U !UP0, `(.L_x_8702) ;  /* 0x0000000108507547 */ /* 0x000fea000b800000 */
[----:B------:R-:W-:-:S07]  /*17e30*/  IMAD.MOV.U32 R0, RZ, RZ, 0x1 ;  /* 0x00000001ff007424 */ /* 0x000fce00078e00ff */
.L_x_8707:
        /* <DEDUP_REMOVED lines=19> */
.L_x_8702:
        /* <DEDUP_REMOVED lines=13> */
[----:B------:R-:W2:Y:S04]  /*18040*/  @P0 LDG.E.U8 R11, desc[UR36][R8.64] ;  /* 0x00000024080b0981 */ /* 0x000ea8000c1e1100 */
[----:B------:R-:W3:Y:S04]  /*18050*/  @P0 LDG.E.U8 R13, desc[UR36][R6.64] ;  /* 0x00000024060d0981 */ /* 0x000ee8000c1e1100 */
[----:B------:R-:W4:Y:S04]  /*18060*/  @P0 LDG.E.U8 R15, desc[UR36][R4.64] ;  /* 0x00000024040f0981 */ /* 0x000f28000c1e1100 */
[----:B------:R-:W5:Y:S01]  /*18070*/  @P0 LDG.E.U8 R17, desc[UR36][R2.64] ;  /* 0x0000002402110981 */ /* 0x000f62000c1e1100 */
        /* <DEDUP_REMOVED lines=30> */
.L_x_8709:
        /* <DEDUP_REMOVED lines=23> */
.L_x_8710:
        /* <DEDUP_REMOVED lines=23> */
.L_x_8711:
        /* <DEDUP_REMOVED lines=23> */
.L_x_8712:
[----:B------:R-:W0:Y:S02]  /*186b0*/  LDCU.64 UR4, c[0x0][0x768] ;  /* 0x0000ed00ff0477ac */ /* 0x000e240008000a00 */
[----:B0-----:R-:W-:-:S04]  /*186c0*/  IADD3 R16, P0, PT, R16, UR4, RZ ;  /* 0x0000000410107c10 */ /* 0x001fc8000ff1e0ff */
[----:B------:R-:W-:-:S05]  /*186d0*/  IADD3.X R17, PT, PT, RZ, UR5, RZ, P0, !PT ;  /* 0x00000005ff117c10 */ /* 0x000fca00087fe4ff */
[----:B------:R-:W-:Y:S01]  /*186e0*/  STG.E.U8 desc[UR36][R16.64], R24 ;  /* 0x0000001810007986 */ /* 0x000fe2000c101124 */
[----:B------:R-:W-:Y:S05]  /*186f0*/  EXIT ;  /* 0x000000000000794d */ /* 0x000fea0003800000 */
.L_x_8708:
        /* <DEDUP_REMOVED lines=17> */
.L_x_8713:
        /* <DEDUP_REMOVED lines=21> */
.L_x_8715:
        /* <DEDUP_REMOVED lines=24> */
.L_x_8716:
        /* <DEDUP_REMOVED lines=24> */
.L_x_8717:
        /* <DEDUP_REMOVED lines=24> */
.L_x_8718:
[----:B------:R-:W0:Y:S02]  /*18de0*/  LDCU.64 UR4, c[0x0][0x768] ;  /* 0x0000ed00ff0477ac */ /* 0x000e240008000a00 */
[----:B0-----:R-:W-:-:S04]  /*18df0*/  IADD3 R16, P0, PT, R16, UR4, RZ ;  /* 0x0000000410107c10 */ /* 0x001fc8000ff1e0ff */
[----:B------:R-:W-:-:S05]  /*18e00*/  IADD3.X R17, PT, PT, RZ, UR5, RZ, P0, !PT ;  /* 0x00000005ff117c10 */ /* 0x000fca00087fe4ff */
[----:B------:R-:W-:Y:S01]  /*18e10*/  STG.E.U8 desc[UR36][R16.64], R19 ;  /* 0x0000001310007986 */ /* 0x000fe2000c101124 */
[----:B------:R-:W-:Y:S05]  /*18e20*/  EXIT ;  /* 0x000000000000794d */ /* 0x000fea0003800000 */
.L_x_8714:
[----:B------:R-:W-:Y:S04]  /*18e30*/  STG.E.64 desc[UR36][R4.64], R30 ;  /* 0x0000001e04007986 */ /* 0x000fe8000c101b24 */
[----:B------:R-:W-:Y:S04]  /*18e40*/  STG.E.64 desc[UR36][R4.64+0x8], R28 ;  /* 0x0000081c04007986 */ /* 0x000fe8000c101b24 */
[----:B------:R-:W-:Y:S04]  /*18e50*/  STG.E.64 desc[UR36][R4.64+0x10], R26 ;  /* 0x0000101a04007986 */ /* 0x000fe8000c101b24 */
[----:B------:R-:W-:Y:S01]  /*18e60*/  STG.E.64 desc[UR36][R4.64+0x18], R24 ;  /* 0x0000181804007986 */ /* 0x000fe2000c101b24 */
[----:B------:R-:W-:Y:S05]  /*18e70*/  EXIT ;  /* 0x000000000000794d */ /* 0x000fea0003800000 */
.L_x_8683:
        /* <DEDUP_REMOVED lines=23> */
[----:B------:R-:W2:Y:S04]  /*18ff0*/  @P4 LDG.E.U8 R11, desc[UR36][R8.64] ;  /* 0x00000024080b4981 */ /* 0x000ea8000c1e1100 */
[----:B-1----:R-:W3:Y:S04]  /*19000*/  @P4 LDG.E.U8 R13, desc[UR36][R6.64] ;  /* 0x00000024060d4981 */ /* 0x002ee8000c1e1100 */
        /* <DEDUP_REMOVED lines=32> */
.L_x_8720:
        /* <DEDUP_REMOVED lines=23> */
.L_x_8721:
        /* <DEDUP_REMOVED lines=23> */
.L_x_8722:
        /* <DEDUP_REMOVED lines=23> */
.L_x_8723:
[----:B------:R-:W0:Y:S02]  /*19660*/  LDCU.64 UR4, c[0x0][0x768] ;  /* 0x0000ed00ff0477ac */ /* 0x000e240008000a00 */
[----:B0-----:R-:W-:-:S04]  /*19670*/  IADD3 R16, P0, PT, R16, UR4, RZ ;  /* 0x0000000410107c10 */ /* 0x001fc8000ff1e0ff */
[----:B------:R-:W-:-:S05]  /*19680*/  IADD3.X R17, PT, PT, RZ, UR5, RZ, P0, !PT ;  /* 0x00000005ff117c10 */ /* 0x000fca00087fe4ff */
[----:B------:R-:W-:Y:S01]  /*19690*/  STG.E.U8 desc[UR36][R16.64], R34 ;  /* 0x0000002210007986 */ /* 0x000fe2000c101124 */
[----:B------:R-:W-:Y:S05]  /*196a0*/  EXIT ;  /* 0x000000000000794d */ /* 0x000fea0003800000 */
.L_x_8719:
[----:B------:R-:W3:Y:S01]  /*196b0*/  LDCU.U8 UR4, c[0x0][0x798] ;  /* 0x0000f300ff0477ac */ /* 0x000ee20008000000 */
[----:B------:R-:W4:Y:S01]  /*196c0*/  LDCU.U8 UR5, c[0x0][0x799] ;  /* 0x0000f320ff0577ac */ /* 0x000f220008000000 */
[----:B---3--:R-:W-:Y:S02]  /*196d0*/  UISETP.NE.AND UP0, UPT, UR4, URZ, UPT ;  /* 0x000000ff0400728c */ /* 0x008fe4000bf05270 */
[----:B----4-:R-:W-:-:S07]  /*196e0*/  UISETP.NE.AND UP1, UPT, UR5, URZ, UPT ;  /* 0x000000ff0500728c */ /* 0x010fce000bf25270 */
[----:B------:R-:W-:Y:S05]  /*196f0*/  BRA.U !UP0, `(.L_x_8724) ;  /* 0x0000000108307547 */ /* 0x000fea000b800000 */
[----:B0-2---:R-:W1:Y:S04]  /*19700*/  LDG.E.64 R2, desc[UR36][R4.64] ;  /* 0x0000002404027981 */ /* 0x005e68000c1e1b00 */
[----:B------:R-:W2:Y:S04]  /*19710*/  LDG.E.64 R8, desc[UR36][R4.64+0x10] ;  /* 0x0000102404087981 */ /* 0x000ea8000c1e1b00 */
[----:B------:R-:W3:Y:S04]  /*19720*/  LDG.E.64 R6, desc[UR36][R4.64+0x8] ;  /* 0x0000082404067981 */ /* 0x000ee8000c1e1b00 */
[----:B------:R-:W4:Y:S01]  /*19730*/  LDG.E.64 R10, desc[UR36][R4.64+0x18] ;  /* 0x00001824040a7981 */ /* 0x000f22000c1e1b00 */
[----:B-1----:R-:W-:-:S02]  /*19740*/  IADD3 R36, P0, PT, R2, R36, RZ ;  /* 0x0000002402247210 */ /* 0x002fc40007f1e0ff */
[----:B--2---:R-:W-:Y:S02]  /*19750*/  IADD3 R30, P2, PT, R8, R30, RZ ;  /* 0x0000001e081e7210 */ /* 0x004fe40007f5e0ff */
[----:B---3--:R-:W-:Y:S02]  /*19760*/  IADD3 R28, P1, PT, R6, R28, RZ ;  /* 0x0000001c061c7210 */ /* 0x008fe40007f3e0ff */
[----:B----4-:R-:W-:Y:S01]  /*19770*/  IADD3 R34, P3, PT, R10, R34, RZ ;  /* 0x000000220a227210 */ /* 0x010fe20007f7e0ff */
[----:B------:R-:W-:Y:S01]  /*19780*/  IMAD.X R37, R3, 0x1, R37, P0 ;  /* 0x0000000103257824 */ /* 0x000fe200000e0625 */
[----:B------:R-:W-:Y:S01]  /*19790*/  IADD3.X R29, PT, PT, R7, R29, RZ, P1, !PT ;  /* 0x0000001d071d7210 */ /* 0x000fe20000ffe4ff */
[----:B------:R-:W-:Y:S01]  /*197a0*/  IMAD.X R31, R9, 0x1, R31, P2 ;  /* 0x00000001091f7824 */ /* 0x000fe200010e061f */
[----:B------:R-:W-:-:S09]  /*197b0*/  IADD3.X R35, PT, PT, R11, R35, RZ, P3, !PT ;  /* 0x000000230b237210 */ /* 0x000fd20001ffe4ff */
.L_x_8724:
        /* <DEDUP_REMOVED lines=21> */
.L_x_8726:
        /* <DEDUP_REMOVED lines=24> */
.L_x_8727:
        /* <DEDUP_REMOVED lines=24> */
.L_x_8728:
        /* <DEDUP_REMOVED lines=24> */
.L_x_8729:
[----:B------:R-:W0:Y:S02]  /*19d90*/  LDCU.64 UR4, c[0x0][0x768] ;  /* 0x0000ed00ff0477ac */ /* 0x000e240008000a00 */
[----:B0-----:R-:W-:-:S04]  /*19da0*/  IADD3 R16, P0, PT, R16, UR4, RZ ;  /* 0x0000000410107c10 */ /* 0x001fc8000ff1e0ff */
[----:B------:R-:W-:-:S05]  /*19db0*/  IADD3.X R17, PT, PT, RZ, UR5, RZ, P0, !PT ;  /* 0x00000005ff117c10 */ /* 0x000fca00087fe4ff */
[----:B------:R-:W-:Y:S01]  /*19dc0*/  STG.E.U8 desc[UR36][R16.64], R19 ;  /* 0x0000001310007986 */ /* 0x000fe2000c101124 */
[----:B------:R-:W-:Y:S05]  /*19dd0*/  EXIT ;  /* 0x000000000000794d */ /* 0x000fea0003800000 */
.L_x_8725:
[----:B------:R-:W-:Y:S04]  /*19de0*/  STG.E.64 desc[UR36][R4.64], R36 ;  /* 0x0000002404007986 */ /* 0x000fe8000c101b24 */
[----:B------:R-:W-:Y:S04]  /*19df0*/  STG.E.64 desc[UR36][R4.64+0x8], R28 ;  /* 0x0000081c04007986 */ /* 0x000fe8000c101b24 */
[----:B------:R-:W-:Y:S04]  /*19e00*/  STG.E.64 desc[UR36][R4.64+0x10], R30 ;  /* 0x0000101e04007986 */ /* 0x000fe8000c101b24 */
[----:B------:R-:W-:Y:S01]  /*19e10*/  STG.E.64 desc[UR36][R4.64+0x18], R34 ;  /* 0x0000182204007986 */ /* 0x000fe2000c101b24 */
[----:B------:R-:W-:Y:S05]  /*19e20*/  EXIT ;  /* 0x000000000000794d */ /* 0x000fea0003800000 */
.L_x_8730:
        /* <DEDUP_REMOVED lines=13> */
.L_x_8928:


//--------------------- .nv.global.init           --------------------------
	.section	.nv.global.init,"aw",@progbits
.nv.global.init:
	.type		__unnamed_59,@object
	.size		__unnamed_59,(__unnamed_3 - __unnamed_59)
__unnamed_59:
        /*0000*/ 	.byte	0x73, 0x65, 0x74, 0x5f, 0x72, 0x65, 0x73, 0x75, 0x6c, 0x74, 0x73, 0x00
	.type		__unnamed_3,@object
	.size		__unnamed_3,(__unnamed_115 - __unnamed_3)
__unnamed_3:
        /*000c*/ 	.byte	0x73, 0x65, 0x74, 0x5f, 0x72, 0x65, 0x73, 0x75, 0x6c, 0x74, 0x73, 0x00
	.type		__unnamed_115,@object
	.size		__unnamed_115,(__unnamed_143 - __unnamed_115)
__unnamed_115:
        /*0018*/ 	.byte	0x73, 0x65, 0x74, 0x5f, 0x72, 0x65, 0x73, 0x75, 0x6c, 0x74, 0x73, 0x00
	.type		__unnamed_143,@object
	.size		__unnamed_143,(__unnamed_31 - __unnamed_143)
__unnamed_143:
        /*0024*/ 	.byte	0x73, 0x65, 0x74, 0x5f, 0x72, 0x65, 0x73, 0x75, 0x6c, 0x74, 0x73, 0x00
	.type		__unnamed_31,@object
	.size		__unnamed_31,(__unnamed_87 - __unnamed_31)
__unnamed_31:
        /*0030*/ 	.byte	0x73, 0x65, 0x74, 0x5f, 0x72, 0x65, 0x73, 0x75, 0x6c, 0x74, 0x73, 0x00
	.type		__unnamed_87,@object
	.size		__unnamed_87,(__unnamed_73 - __unnamed_87)
__unnamed_87:
        /*003c*/ 	.byte	0x73, 0x65, 0x74, 0x5f, 0x72, 0x65, 0x73, 0x75, 0x6c, 0x74, 0x73, 0x00
	.type		__unnamed_73,@object
	.size		__unnamed_73,(__unnamed_129 - __unnamed_73)
__unnamed_73:
        /*0048*/ 	.byte	0x73, 0x65, 0x74, 0x5f, 0x72, 0x65, 0x73, 0x75, 0x6c, 0x74, 0x73, 0x00
	.type		__unnamed_129,@object
	.size		__unnamed_129,(__unnamed_17 - __unnamed_129)
__unnamed_129:
        /*0054*/ 	.byte	0x73, 0x65, 0x74, 0x5f, 0x72, 0x65, 0x73, 0x75, 0x6c, 0x74, 0x73, 0x00
	.type		__unnamed_17,@object
	.size		__unnamed_17,(__unnamed_45 - __unnamed_17)
__unnamed_17:
        /*0060*/ 	.byte	0x73, 0x65, 0x74, 0x5f, 0x72, 0x65, 0x73, 0x75, 0x6c, 0x74, 0x73, 0x00
	.type		__unnamed_45,@object
	.size		__unnamed_45,(__unnamed_101 - __unnamed_45)
__unnamed_45:
        /*006c*/ 	.byte	0x73, 0x65, 0x74, 0x5f, 0x72, 0x65, 0x73, 0x75, 0x6c, 0x74, 0x73, 0x00
	.type		__unnamed_101,@object
	.size		__unnamed_101,(__unnamed_10 - __unnamed_101)
__unnamed_101:
        /*0078*/ 	.byte	0x73, 0x65, 0x74, 0x5f, 0x72, 0x65, 0x73, 0x75, 0x6c, 0x74, 0x73, 0x00
	.type		__unnamed_10,@object
	.size		__unnamed_10,(__unnamed_122 - __unnamed_10)
__unnamed_10:
        /*0084*/ 	.byte	0x73, 0x65, 0x74, 0x5f, 0x72, 0x65, 0x73, 0x75, 0x6c, 0x74, 0x73, 0x00
	.type		__unnamed_122,@object
	.size		__unnamed_122,(__unnamed_66 - __unnamed_122)
__unnamed_122:
        /*0090*/ 	.byte	0x73, 0x65, 0x74, 0x5f, 0x72, 0x65, 0x73, 0x75, 0x6c, 0x74, 0x73, 0x00
	.type		__unnamed_66,@object
	.size		__unnamed_66,(__unnamed_94 - __unnamed_66)
__unnamed_66:
        /*009c*/ 	.byte	0x73, 0x65, 0x74, 0x5f, 0x72, 0x65, 0x73, 0x75, 0x6c, 0x74, 0x73, 0x00
	.type		__unnamed_94,@object
	.size		__unnamed_94,(__unnamed_38 - __unnamed_94)
__unnamed_94:
        /*00a8*/ 	.byte	0x73, 0x65, 0x74, 0x5f, 0x72, 0x65, 0x73, 0x75, 0x6c, 0x74, 0x73, 0x00
	.type		__unnamed_38,@object
	.size		__unnamed_38,(__unnamed_150 - __unnamed_38)
__unnamed_38:
        /*00b4*/ 	.byte	0x73, 0x65, 0x74, 0x5f, 0x72, 0x65, 0x73, 0x75, 0x6c, 0x74, 0x73, 0x00
	.type		__unnamed_150,@object
	.size		__unnamed_150,(__unnamed_108 - __unnamed_150)
__unnamed_150:
        /*00c0*/ 	.byte	0x73, 0x65, 0x74, 0x5f, 0x72, 0x65, 0x73, 0x75, 0x6c, 0x74, 0x73, 0x00
	.type		__unnamed_108,@object
	.size		__unnamed_108,(__unnamed_52 - __unnamed_108)
__unnamed_108:
        /*00cc*/ 	.byte	0x73, 0x65, 0x74, 0x5f, 0x72, 0x65, 0x73, 0x75, 0x6c, 0x74, 0x73, 0x00
	.type		__unnamed_52,@object
	.size		__unnamed_52,(__unnamed_136 - __unnamed_52)
__unnamed_52:
        /*00d8*/ 	.byte	0x73, 0x65, 0x74, 0x5f, 0x72, 0x65, 0x73, 0x75, 0x6c, 0x74, 0x73, 0x00
	.type		__unnamed_136,@object
	.size		__unnamed_136,(__unnamed_24 - __unnamed_136)
__unnamed_136:
        /*00e4*/ 	.byte	0x73, 0x65, 0x74, 0x5f, 0x72, 0x65, 0x73, 0x75, 0x6c, 0x74, 0x73, 0x00
	.type		__unnamed_24,@object
	.size		__unnamed_24,(__unnamed_80 - __unnamed_24)
__unnamed_24:
        /*00f0*/ 	.byte	0x73, 0x65, 0x74, 0x5f, 0x72, 0x65, 0x73, 0x75, 0x6c, 0x74, 0x73, 0x00
	.type		__unnamed_80,@object
	.size		__unnamed_80,($str$21 - __unnamed_80)
__unnamed_80:
        /*00fc*/ 	.byte	0x73, 0x65, 0x74, 0x5f, 0x72, 0x65, 0x73, 0x75, 0x6c, 0x74, 0x73, 0x00
	.type		$str$21,@object
	.size		$str$21,(__unnamed_75 - $str$21)
$str$21:
        /*0108*/ 	.byte	0x66, 0x69, 0x6e, 0x61, 0x6c, 0x5f, 0x6f, 0x75, 0x74, 0x70, 0x75, 0x74, 0x00
	.type		__unnamed_75,@object
	.size		__unnamed_75,(__unnamed_43 - __unnamed_75)
__unnamed_75:
        /*0115*/ 	.byte	0x74, 0x68, 0x72, 0x65, 0x61, 0x64, 0x5f, 0x72, 0x65, 0x64, 0x75, 0x63, 0x65, 0x00
	.type		__unnamed_43,@object
	.size		__unnamed_43,(__unnamed_131 - __unnamed_43)
__unnamed_43:
        /*0123*/ 	.byte	0x74, 0x68, 0x72, 0x65, 0x61, 0x64, 0x5f, 0x72, 0x65, 0x64, 0x75, 0x63, 0x65, 0x00
	.type		__unnamed_131,@object
	.size		__unnamed_131,(__unnamed_99 - __unnamed_131)
__unnamed_131:
        /*0131*/ 	.byte	0x74, 0x68, 0x72, 0x65, 0x61, 0x64, 0x5f, 0x72, 0x65, 0x64, 0x75, 0x63, 0x65, 0x00
	.type		__unnamed_99,@object
	.size		__unnamed_99,(__unnamed_19 - __unnamed_99)
__unnamed_99:
        /*013f*/ 	.byte	0x74, 0x68, 0x72, 0x65, 0x61, 0x64, 0x5f, 0x72, 0x65, 0x64, 0x75, 0x63, 0x65, 0x00
	.type		__unnamed_19,@object
	.size		__unnamed_19,(__unnamed_15 - __unnamed_19)
__unnamed_19:
        /*014d*/ 	.byte	0x74, 0x68, 0x72, 0x65, 0x61, 0x64, 0x5f, 0x72, 0x65, 0x64, 0x75, 0x63, 0x65, 0x00
	.type		__unnamed_15,@object
	.size		__unnamed_15,(__unnamed_47 - __unnamed_15)
__unnamed_15:
        /*015b*/ 	.byte	0x74, 0x68, 0x72, 0x65, 0x61, 0x64, 0x5f, 0x72, 0x65, 0x64, 0x75, 0x63, 0x65, 0x00
	.type		__unnamed_47,@object
	.size		__unnamed_47,($str$23 - __unnamed_47)
__unnamed_47:
        /*0169*/ 	.byte	0x74, 0x68, 0x72, 0x65, 0x61, 0x64, 0x5f, 0x72, 0x65, 0x64, 0x75, 0x63, 0x65, 0x00
	.type		$str$23,@object
	.size		$str$23,(__unnamed_127 - $str$23)
$str$23:
        /*0177*/ 	.byte	0x21, 0x66, 0x69, 0x6e, 0x61, 0x6c, 0x5f, 0x6f, 0x75, 0x74, 0x70, 0x75, 0x74, 0x00
	.type		__unnamed_127,@object
	.size		__unnamed_127,(__unnamed_71 - __unnamed_127)
__unnamed_127:
        /*0185*/ 	.byte	0x74, 0x68, 0x72, 0x65, 0x61, 0x64, 0x5f, 0x72, 0x65, 0x64, 0x75, 0x63, 0x65, 0x00
	.type		__unnamed_71,@object
	.size		__unnamed_71,(__unnamed_103 - __unnamed_71)
__unnamed_71:
        /*0193*/ 	.byte	0x74, 0x68, 0x72, 0x65, 0x61, 0x64, 0x5f, 0x72, 0x65, 0x64, 0x75, 0x63, 0x65, 0x00
	.type		__unnamed_103,@object
	.size		__unnamed_103,(__unnamed_89 - __unnamed_103)
__unnamed_103:
        /*01a1*/ 	.byte	0x74, 0x68, 0x72, 0x65, 0x61, 0x64, 0x5f, 0x72, 0x65, 0x64, 0x75, 0x63, 0x65, 0x00
	.type		__unnamed_89,@object
	.size		__unnamed_89,(__unnamed_57 - __unnamed_89)
__unnamed_89:
        /*01af*/ 	.byte	0x74, 0x68, 0x72, 0x65, 0x61, 0x64, 0x5f, 0x72, 0x65, 0x64, 0x75, 0x63, 0x65, 0x00
	.type		__unnamed_57,@object
	.size		__unnamed_57,(__unnamed_1 - __unnamed_57)
__unnamed_57:
        /*01bd*/ 	.byte	0x74, 0x68, 0x72, 0x65, 0x61, 0x64, 0x5f, 0x72, 0x65, 0x64, 0x75, 0x63, 0x65, 0x00
	.type		__unnamed_1,@object
	.size		__unnamed_1,(__unnamed_33 - __unnamed_1)
__unnamed_1:
        /*01cb*/ 	.byte	0x74, 0x68, 0x72, 0x65, 0x61, 0x64, 0x5f, 0x72, 0x65, 0x64, 0x75, 0x63, 0x65, 0x00
	.type		__unnamed_33,@object
	.size		__unnamed_33,(__unnamed_145 - __unnamed_33)
__unnamed_33:
        /*01d9*/ 	.byte	0x74, 0x68, 0x72, 0x65, 0x61, 0x64, 0x5f, 0x72, 0x65, 0x64, 0x75, 0x63, 0x65, 0x00
	.type		__unnamed_145,@object
	.size		__unnamed_145,(__unnamed_113 - __unnamed_145)
__unnamed_145:
        /*01e7*/ 	.byte	0x74, 0x68, 0x72, 0x65, 0x61, 0x64, 0x5f, 0x72, 0x65, 0x64, 0x75, 0x63, 0x65, 0x00
	.type		__unnamed_113,@object
	.size		__unnamed_113,(__unnamed_141 - __unnamed_113)
__unnamed_113:
        /*01f5*/ 	.byte	0x74, 0x68, 0x72, 0x65, 0x61, 0x64, 0x5f, 0x72, 0x65, 0x64, 0x75, 0x63, 0x65, 0x00
	.type		__unnamed_141,@object
	.size		__unnamed_141,(__unnamed_29 - __unnamed_141)
__unnamed_141:
        /*0203*/ 	.byte	0x74, 0x68, 0x72, 0x65, 0x61, 0x64, 0x5f, 0x72, 0x65, 0x64, 0x75, 0x63, 0x65, 0x00
	.type		__unnamed_29,@object
	.size		__unnamed_29,(__unnamed_61 - __unnamed_29)
__unnamed_29:
        /*0211*/ 	.byte	0x74, 0x68, 0x72, 0x65, 0x61, 0x64, 0x5f, 0x72, 0x65, 0x64, 0x75, 0x63, 0x65, 0x00
	.type		__unnamed_61,@object
	.size		__unnamed_61,(__unnamed_5 - __unnamed_61)
__unnamed_61:
        /*021f*/ 	.byte	0x74, 0x68, 0x72, 0x65, 0x61, 0x64, 0x5f, 0x72, 0x65, 0x64, 0x75, 0x63, 0x65, 0x00
	.type		__unnamed_5,@object
	.size		__unnamed_5,(__unnamed_85 - __unnamed_5)
__unnamed_5:
        /*022d*/ 	.byte	0x74, 0x68, 0x72, 0x65, 0x61, 0x64, 0x5f, 0x72, 0x65, 0x64, 0x75, 0x63, 0x65, 0x00
	.type		__unnamed_85,@object
	.size		__unnamed_85,(__unnamed_117 - __unnamed_85)
__unnamed_85:
        /*023b*/ 	.byte	0x74, 0x68, 0x72, 0x65, 0x61, 0x64, 0x5f, 0x72, 0x65, 0x64, 0x75, 0x63, 0x65, 0x00
	.type		__unnamed_117,@object
	.size		__unnamed_117,(__unnamed_138 - __unnamed_117)
__unnamed_117:
        /*0249*/ 	.byte	0x74, 0x68, 0x72, 0x65, 0x61, 0x64, 0x5f, 0x72, 0x65, 0x64, 0x75, 0x63, 0x65, 0x00
	.type		__unnamed_138,@object
	.size		__unnamed_138,(__unnamed_106 - __unnamed_138)
__unnamed_138:
        /*0257*/ 	.byte	0x74, 0x68, 0x72, 0x65, 0x61, 0x64, 0x5f, 0x72, 0x65, 0x64, 0x75, 0x63, 0x65, 0x00
	.type		__unnamed_106,@object
	.size		__unnamed_106,(__unnamed_26 - __unnamed_106)
__unnamed_106:
        /*0265*/ 	.byte	0x74, 0x68, 0x72, 0x65, 0x61, 0x64, 0x5f, 0x72, 0x65, 0x64, 0x75, 0x63, 0x65, 0x00
	.type		__unnamed_26,@object
	.size		__unnamed_26,(__unnamed_82 - __unnamed_26)
__unnamed_26:
        /*0273*/ 	.byte	0x74, 0x68, 0x72, 0x65, 0x61, 0x64, 0x5f, 0x72, 0x65, 0x64, 0x75, 0x63, 0x65, 0x00
	.type		__unnamed_82,@object
	.size		__unnamed_82,(__unnamed_50 - __unnamed_82)
__unnamed_82:
        /*0281*/ 	.byte	0x74, 0x68, 0x72, 0x65, 0x61, 0x64, 0x5f, 0x72, 0x65, 0x64, 0x75, 0x63, 0x65, 0x00
	.type		__unnamed_50,@object
	.size		__unnamed_50,(__unnamed_78 - __unnamed_50)
__unnamed_50:
        /*028f*/ 	.byte	0x74, 0x68, 0x72, 0x65, 0x61, 0x64, 0x5f, 0x72, 0x65, 0x64, 0x75, 0x63, 0x65, 0x00
	.type		__unnamed_78,@object
	.size		__unnamed_78,(__unnamed_110 - __unnamed_78)
__unnamed_78:
        /*029d*/ 	.byte	0x74, 0x68, 0x72, 0x65, 0x61, 0x64, 0x5f, 0x72, 0x65, 0x64, 0x75, 0x63, 0x65, 0x00
	.type		__unnamed_110,@object
	.size		__unnamed_110,($str$22 - __unnamed_110)
__unnamed_110:
        /*02ab*/ 	.byte	0x74, 0x68, 0x72, 0x65, 0x61, 0x64, 0x5f, 0x72, 0x65, 0x64, 0x75, 0x63, 0x65, 0x00
	.type		$str$22,@object
	.size		$str$22,(__unnamed_134 - $str$22)
$str$22:
        /*02b9*/ 	.byte	0x6e, 0x6f, 0x75, 0x74, 0x70, 0x75, 0x74, 0x73, 0x20, 0x3d, 0x3d, 0x20, 0x31, 0x00
	.type		__unnamed_134,@object
	.size		__unnamed_134,(__unnamed_22 - __unnamed_134)
__unnamed_134:
        /*02c7*/ 	.byte	0x74, 0x68, 0x72, 0x65, 0x61, 0x64, 0x5f, 0x72, 0x65, 0x64, 0x75, 0x63, 0x65, 0x00
	.type		__unnamed_22,@object
	.size		__unnamed_22,(__unnamed_54 - __unnamed_22)
__unnamed_22:
        /*02d5*/ 	.byte	0x74, 0x68, 0x72, 0x65, 0x61, 0x64, 0x5f, 0x72, 0x65, 0x64, 0x75, 0x63, 0x65, 0x00
	.type		__unnamed_54,@object
	.size		__unnamed_54,(__unnamed_12 - __unnamed_54)
__unnamed_54:
        /*02e3*/ 	.byte	0x74, 0x68, 0x72, 0x65, 0x61, 0x64, 0x5f, 0x72, 0x65, 0x64, 0x75, 0x63, 0x65, 0x00
	.type		__unnamed_12,@object
	.size		__unnamed_12,(__unnamed_92 - __unnamed_12)
__unnamed_12:
        /*02f1*/ 	.byte	0x74, 0x68, 0x72, 0x65, 0x61, 0x64, 0x5f, 0x72, 0x65, 0x64, 0x75, 0x63, 0x65, 0x00
	.type		__unnamed_92,@object
	.size		__unnamed_92,(__unnamed_124 - __unnamed_92)
__unnamed_92:
        /*02ff*/ 	.byte	0x74, 0x68, 0x72, 0x65, 0x61, 0x64, 0x5f, 0x72, 0x65, 0x64, 0x75, 0x63, 0x65, 0x00
	.type		__unnamed_124,@object
	.size		__unnamed_124,(__unnamed_68 - __unnamed_124)
__unnamed_124:
        /*030d*/ 	.byte	0x74, 0x68, 0x72, 0x65, 0x61, 0x64, 0x5f, 0x72, 0x65, 0x64, 0x75, 0x63, 0x65, 0x00
	.type		__unnamed_68,@object
	.size		__unnamed_68,(__unnamed_36 - __unnamed_68)
__unnamed_68:
        /*031b*/ 	.byte	0x74, 0x68, 0x72, 0x65, 0x61, 0x64, 0x5f, 0x72, 0x65, 0x64, 0x75, 0x63, 0x65, 0x00
	.type		__unnamed_36,@object
	.size		__unnamed_36,(__unnamed_148 - __unnamed_36)
__unnamed_36:
        /*0329*/ 	.byte	0x74, 0x68, 0x72, 0x65, 0x61, 0x64, 0x5f, 0x72, 0x65, 0x64, 0x75, 0x63, 0x65, 0x00
	.type		__unnamed_148,@object
	.size		__unnamed_148,(__unnamed_8 - __unnamed_148)
__unnamed_148:
        /*0337*/ 	.byte	0x74, 0x68, 0x72, 0x65, 0x61, 0x64, 0x5f, 0x72, 0x65, 0x64, 0x75, 0x63, 0x65, 0x00
	.type		__unnamed_8,@object
	.size		__unnamed_8,(__unnamed_40 - __unnamed_8)
__unnamed_8:
        /*0345*/ 	.byte	0x74, 0x68, 0x72, 0x65, 0x61, 0x64, 0x5f, 0x72, 0x65, 0x64, 0x75, 0x63, 0x65, 0x00
	.type		__unnamed_40,@object
	.size		__unnamed_40,(__unnamed_152 - __unnamed_40)
__unnamed_40:
        /*0353*/ 	.byte	0x74, 0x68, 0x72, 0x65, 0x61, 0x64, 0x5f, 0x72, 0x65, 0x64, 0x75, 0x63, 0x65, 0x00
	.type		__unnamed_152,@object
	.size		__unnamed_152,(__unnamed_120 - __unnamed_152)
__unnamed_152:
        /*0361*/ 	.byte	0x74, 0x68, 0x72, 0x65, 0x61, 0x64, 0x5f, 0x72, 0x65, 0x64, 0x75, 0x63, 0x65, 0x00
	.type		__unnamed_120,@object
	.size		__unnamed_120,(__unnamed_64 - __unnamed_120)
__unnamed_120:
        /*036f*/ 	.byte	0x74, 0x68, 0x72, 0x65, 0x61, 0x64, 0x5f, 0x72, 0x65, 0x64, 0x75, 0x63, 0x65, 0x00
	.type		__unnamed_64,@object
	.size		__unnamed_64,(__unnamed_96 - __unnamed_64)
__unnamed_64:
        /*037d*/ 	.byte	0x74, 0x68, 0x72, 0x65, 0x61, 0x64, 0x5f, 0x72, 0x65, 0x64, 0x75, 0x63, 0x65, 0x00
	.type		__unnamed_96,@object
	.size		__unnamed_96,($str$19 - __unnamed_96)
__unnamed_96:
        /*038b*/ 	.byte	0x74, 0x68, 0x72, 0x65, 0x61, 0x64, 0x5f, 0x72, 0x65, 0x64, 0x75, 0x63, 0x65, 0x00
	.type		$str$19,@object
	.size		$str$19,(__unnamed_139 - $str$19)
$str$19:
        /*0399*/ 	.byte	0x6f, 0x75, 0x74, 0x70, 0x75, 0x74, 0x5f, 0x76, 0x65, 0x63, 0x5f, 0x73, 0x69, 0x7a, 0x65, 0x20
        /*03a9*/ 	.byte	0x3d, 0x3d, 0x20, 0x31, 0x00
	.type		__unnamed_139,@object
	.size		__unnamed_139,(__unnamed_107 - __unnamed_139)
__unnamed_139:
        /*03ae*/ 	.byte	0x73, 0x65, 0x74, 0x5f, 0x72, 0x65, 0x73, 0x75, 0x6c, 0x74, 0x73, 0x5f, 0x74, 0x6f, 0x5f, 0x6f
        /*03be*/ 	.byte	0x75, 0x74, 0x70, 0x75, 0x74, 0x00
	.type		__unnamed_107,@object
	.size		__unnamed_107,(__unnamed_27 - __unnamed_107)
__unnamed_107:
        /*03c4*/ 	.byte	0x73, 0x65, 0x74, 0x5f, 0x72, 0x65, 0x73, 0x75, 0x6c, 0x74, 0x73, 0x5f, 0x74, 0x6f, 0x5f, 0x6f
        /*03d4*/ 	.byte	0x75, 0x74, 0x70, 0x75, 0x74, 0x00
	.type		__unnamed_27,@object
	.size		__unnamed_27,(__unnamed_91 - __unnamed_27)
__unnamed_27:
        /*03da*/ 	.byte	0x73, 0x65, 0x74, 0x5f, 0x72, 0x65, 0x73, 0x75, 0x6c, 0x74, 0x73, 0x5f, 0x74, 0x6f, 0x5f, 0x6f
        /*03ea*/ 	.byte	0x75, 0x74, 0x70, 0x75, 0x74, 0x00
	.type		__unnamed_91,@object
	.size		__unnamed_91,(__unnamed_35 - __unnamed_91)
__unnamed_91:
        /*03f0*/ 	.byte	0x73, 0x65, 0x74, 0x5f, 0x72, 0x65, 0x73, 0x75, 0x6c, 0x74, 0x73, 0x5f, 0x74, 0x6f, 0x5f, 0x6f
        /*0400*/ 	.byte	0x75, 0x74, 0x70, 0x75, 0x74, 0x00
	.type		__unnamed_35,@object
	.size		__unnamed_35,(__unnamed_147 - __unnamed_35)
__unnamed_35:
        /*0406*/ 	.byte	0x73, 0x65, 0x74, 0x5f, 0x72, 0x65, 0x73, 0x75, 0x6c, 0x74, 0x73, 0x5f, 0x74, 0x6f, 0x5f, 0x6f
        /*0416*/ 	.byte	0x75, 0x74, 0x70, 0x75, 0x74, 0x00
	.type		__unnamed_147,@object
	.size		__unnamed_147,(__unnamed_83 - __unnamed_147)
__unnamed_147:
        /*041c*/ 	.byte	0x73, 0x65, 0x74, 0x5f, 0x72, 0x65, 0x73, 0x75, 0x6c, 0x74, 0x73, 0x5f, 0x74, 0x6f, 0x5f, 0x6f
        /*042c*/ 	.byte	0x75, 0x74, 0x70, 0x75, 0x74, 0x00
	.type		__unnamed_83,@object
	.size		__unnamed_83,(__unnamed_51 - __unnamed_83)
__unnamed_83:
        /*0432*/ 	.byte	0x73, 0x65, 0x74, 0x5f, 0x72, 0x65, 0x73, 0x75, 0x6c, 0x74, 0x73, 0x5f, 0x74, 0x6f, 0x5f, 0x6f
        /*0442*/ 	.byte	0x75, 0x74, 0x70, 0x75, 0x74, 0x00
	.type		__unnamed_51,@object
	.size		__unnamed_51,(__unnamed_79 - __unnamed_51)
__unnamed_51:
        /*0448*/ 	.byte	0x73, 0x65, 0x74, 0x5f, 0x72, 0x65, 0x73, 0x75, 0x6c, 0x74, 0x73, 0x5f, 0x74, 0x6f, 0x5f, 0x6f
        /*0458*/ 	.byte	0x75, 0x74, 0x70, 0x75, 0x74, 0x00
	.type		__unnamed_79,@object
	.size		__unnamed_79,(__unnamed_111 - __unnamed_79)
__unnamed_79:
        /*045e*/ 	.byte	0x73, 0x65, 0x74, 0x5f, 0x72, 0x65, 0x73, 0x75, 0x6c, 0x74, 0x73, 0x5f, 0x74, 0x6f, 0x5f, 0x6f
        /*046e*/ 	.byte	0x75, 0x74, 0x70, 0x75, 0x74, 0x00
	.type		__unnamed_111,@object
	.size		__unnamed_111,(__unnamed_63 - __unnamed_111)
__unnamed_111:
        /*0474*/ 	.byte	0x73, 0x65, 0x74, 0x5f, 0x72, 0x65, 0x73, 0x75, 0x6c, 0x74, 0x73, 0x5f, 0x74, 0x6f, 0x5f, 0x6f
        /*0484*/ 	.byte	0x75, 0x74, 0x70, 0x75, 0x74, 0x00
	.type		__unnamed_63,@object
	.size		__unnamed_63,(__unnamed_135 - __unnamed_63)
__unnamed_63:
        /*048a*/ 	.byte	0x73, 0x65, 0x74, 0x5f, 0x72, 0x65, 0x73, 0x75, 0x6c, 0x74, 0x73, 0x5f, 0x74, 0x6f, 0x5f, 0x6f
        /*049a*/ 	.byte	0x75, 0x74, 0x70, 0x75, 0x74, 0x00
	.type		__unnamed_135,@object
	.size		__unnamed_135,(__unnamed_7 - __unnamed_135)
__unnamed_135:
        /*04a0*/ 	.byte	0x73, 0x65, 0x74, 0x5f, 0x72, 0x65, 0x73, 0x75, 0x6c, 0x74, 0x73, 0x5f, 0x74, 0x6f, 0x5f, 0x6f
        /*04b0*/ 	.byte	0x75, 0x74, 0x70, 0x75, 0x74, 0x00
	.type		__unnamed_7,@object
	.size		__unnamed_7,(__unnamed_23 - __unnamed_7)
__unnamed_7:
        /*04b6*/ 	.byte	0x73, 0x65, 0x74, 0x5f, 0x72, 0x65, 0x73, 0x75, 0x6c, 0x74, 0x73, 0x5f, 0x74, 0x6f, 0x5f, 0x6f
        /*04c6*/ 	.byte	0x75, 0x74, 0x70, 0x75, 0x74, 0x00
	.type		__unnamed_23,@object
	.size		__unnamed_23,(__unnamed_55 - __unnamed_23)
__unnamed_23:
        /*04cc*/ 	.byte	0x73, 0x65, 0x74, 0x5f, 0x72, 0x65, 0x73, 0x75, 0x6c, 0x74, 0x73, 0x5f, 0x74, 0x6f, 0x5f, 0x6f
        /*04dc*/ 	.byte	0x75, 0x74, 0x70, 0x75, 0x74, 0x00
	.type		__unnamed_55,@object
	.size		__unnamed_55,(__unnamed_119 - __unnamed_55)
__unnamed_55:
        /*04e2*/ 	.byte	0x73, 0x65, 0x74, 0x5f, 0x72, 0x65, 0x73, 0x75, 0x6c, 0x74, 0x73, 0x5f, 0x74, 0x6f, 0x5f, 0x6f
        /*04f2*/ 	.byte	0x75, 0x74, 0x70, 0x75, 0x74, 0x00
	.type		__unnamed_119,@object
	.size		__unnamed_119,(__unnamed_9 - __unnamed_119)
__unnamed_119:
        /*04f8*/ 	.byte	0x73, 0x65, 0x74, 0x5f, 0x72, 0x65, 0x73, 0x75, 0x6c, 0x74, 0x73, 0x5f, 0x74, 0x6f, 0x5f, 0x6f
        /*0508*/ 	.byte	0x75, 0x74, 0x70, 0x75, 0x74, 0x00
	.type		__unnamed_9,@object
	.size		__unnamed_9,(__unnamed_41 - __unnamed_9)
__unnamed_9:
        /*050e*/ 	.byte	0x73, 0x65, 0x74, 0x5f, 0x72, 0x65, 0x73, 0x75, 0x6c, 0x74, 0x73, 0x5f, 0x74, 0x6f, 0x5f, 0x6f
        /*051e*/ 	.byte	0x75, 0x74, 0x70, 0x75, 0x74, 0x00
	.type		__unnamed_41,@object
	.size		__unnamed_41,(__unnamed_105 - __unnamed_41)
__unnamed_41:
        /*0524*/ 	.byte	0x73, 0x65, 0x74, 0x5f, 0x72, 0x65, 0x73, 0x75, 0x6c, 0x74, 0x73, 0x5f, 0x74, 0x6f, 0x5f, 0x6f
        /*0534*/ 	.byte	0x75, 0x74, 0x70, 0x75, 0x74, 0x00
	.type		__unnamed_105,@object
	.size		__unnamed_105,(__unnamed_153 - __unnamed_105)
__unnamed_105:
        /*053a*/ 	.byte	0x73, 0x65, 0x74, 0x5f, 0x72, 0x65, 0x73, 0x75, 0x6c, 0x74, 0x73, 0x5f, 0x74, 0x6f, 0x5f, 0x6f
        /*054a*/ 	.byte	0x75, 0x74, 0x70, 0x75, 0x74, 0x00
	.type		__unnamed_153,@object
	.size		__unnamed_153,(__unnamed_121 - __unnamed_153)
__unnamed_153:
        /*0550*/ 	.byte	0x73, 0x65, 0x74, 0x5f, 0x72, 0x65, 0x73, 0x75, 0x6c, 0x74, 0x73, 0x5f, 0x74, 0x6f, 0x5f, 0x6f
        /*0560*/ 	.byte	0x75, 0x74, 0x70, 0x75, 0x74, 0x00
	.type		__unnamed_121,@object
	.size		__unnamed_121,(__unnamed_65 - __unnamed_121)
__unnamed_121:
        /*0566*/ 	.byte	0x73, 0x65, 0x74, 0x5f, 0x72, 0x65, 0x73, 0x75, 0x6c, 0x74, 0x73, 0x5f, 0x74, 0x6f, 0x5f, 0x6f
        /*0576*/ 	.byte	0x75, 0x74, 0x70, 0x75, 0x74, 0x00
	.type		__unnamed_65,@object
	.size		__unnamed_65,(__unnamed_97 - __unnamed_65)
__unnamed_65:
        /*057c*/ 	.byte	0x73, 0x65, 0x74, 0x5f, 0x72, 0x65, 0x73, 0x75, 0x6c, 0x74, 0x73, 0x5f, 0x74, 0x6f, 0x5f, 0x6f
        /*058c*/ 	.byte	0x75, 0x74, 0x70, 0x75, 0x74, 0x00
	.type		__unnamed_97,@object
	.size		__unnamed_97,(__unnamed_49 - __unnamed_97)
__unnamed_97:
        /*0592*/ 	.byte	0x73, 0x65, 0x74, 0x5f, 0x72, 0x65, 0x73, 0x75, 0x6c, 0x74, 0x73, 0x5f, 0x74, 0x6f, 0x5f, 0x6f
        /*05a2*/ 	.byte	0x75, 0x74, 0x70, 0x75, 0x74, 0x00
	.type		__unnamed_49,@object
	.size		__unnamed_49,(__unnamed_13 - __unnamed_49)
__unnamed_49:
        /*05a8*/ 	.byte	0x73, 0x65, 0x74, 0x5f, 0x72, 0x65, 0x73, 0x75, 0x6c, 0x74, 0x73, 0x5f, 0x74, 0x6f, 0x5f, 0x6f
        /*05b8*/ 	.byte	0x75, 0x74, 0x70, 0x75, 0x74, 0x00
	.type		__unnamed_13,@object
	.size		__unnamed_13,(__unnamed_77 - __unnamed_13)
__unnamed_13:
        /*05be*/ 	.byte	0x73, 0x65, 0x74, 0x5f, 0x72, 0x65, 0x73, 0x75, 0x6c, 0x74, 0x73, 0x5f, 0x74, 0x6f, 0x5f, 0x6f
        /*05ce*/ 	.byte	0x75, 0x74, 0x70, 0x75, 0x74, 0x00
	.type		__unnamed_77,@object
	.size		__unnamed_77,(__unnamed_93 - __unnamed_77)
__unnamed_77:
        /*05d4*/ 	.byte	0x73, 0x65, 0x74, 0x5f, 0x72, 0x65, 0x73, 0x75, 0x6c, 0x74, 0x73, 0x5f, 0x74, 0x6f, 0x5f, 0x6f
        /*05e4*/ 	.byte	0x75, 0x74, 0x70, 0x75, 0x74, 0x00
	.type		__unnamed_93,@object
	.size		__unnamed_93,(__unnamed_125 - __unnamed_93)
__unnamed_93:
        /*05ea*/ 	.byte	0x73, 0x65, 0x74, 0x5f, 0x72, 0x65, 0x73, 0x75, 0x6c, 0x74, 0x73, 0x5f, 0x74, 0x6f, 0x5f, 0x6f
        /*05fa*/ 	.byte	0x75, 0x74, 0x70, 0x75, 0x74, 0x00
	.type		__unnamed_125,@object
	.size		__unnamed_125,(__unnamed_133 - __unnamed_125)
__unnamed_125:
        /*0600*/ 	.byte	0x73, 0x65, 0x74, 0x5f, 0x72, 0x65, 0x73, 0x75, 0x6c, 0x74, 0x73, 0x5f, 0x74, 0x6f, 0x5f, 0x6f
        /*0610*/ 	.byte	0x75, 0x74, 0x70, 0x75, 0x74, 0x00
	.type		__unnamed_133,@object
	.size		__unnamed_133,(__unnamed_69 - __unnamed_133)
__unnamed_133:
        /*0616*/ 	.byte	0x73, 0x65, 0x74, 0x5f, 0x72, 0x65, 0x73, 0x75, 0x6c, 0x74, 0x73, 0x5f, 0x74, 0x6f, 0x5f, 0x6f
        /*0626*/ 	.byte	0x75, 0x74, 0x70, 0x75, 0x74, 0x00
	.type		__unnamed_69,@object
	.size		__unnamed_69,(__unnamed_37 - __unnamed_69)
__unnamed_69:
        /*062c*/ 	.byte	0x73, 0x65, 0x74, 0x5f, 0x72, 0x65, 0x73, 0x75, 0x6c, 0x74, 0x73, 0x5f, 0x74, 0x6f, 0x5f, 0x6f
        /*063c*/ 	.byte	0x75, 0x74, 0x70, 0x75, 0x74, 0x00
	.type		__unnamed_37,@object
	.size		__unnamed_37,(__unnamed_149 - __unnamed_37)
__unnamed_37:
        /*0642*/ 	.byte	0x73, 0x65, 0x74, 0x5f, 0x72, 0x65, 0x73, 0x75, 0x6c, 0x74, 0x73, 0x5f, 0x74, 0x6f, 0x5f, 0x6f
        /*0652*/ 	.byte	0x75, 0x74, 0x70, 0x75, 0x74, 0x00
	.type		__unnamed_149,@object
	.size		__unnamed_149,(__unnamed_21 - __unnamed_149)
__unnamed_149:
        /*0658*/ 	.byte	0x73, 0x65, 0x74, 0x5f, 0x72, 0x65, 0x73, 0x75, 0x6c, 0x74, 0x73, 0x5f, 0x74, 0x6f, 0x5f, 0x6f
        /*0668*/ 	.byte	0x75, 0x74, 0x70, 0x75, 0x74, 0x00
	.type		__unnamed_21,@object
	.size		__unnamed_21,(__unnamed_42 - __unnamed_21)
__unnamed_21:
        /*066e*/ 	.byte	0x73, 0x65, 0x74, 0x5f, 0x72, 0x65, 0x73, 0x75, 0x6c, 0x74, 0x73, 0x5f, 0x74, 0x6f, 0x5f, 0x6f
        /*067e*/ 	.byte	0x75, 0x74, 0x70, 0x75, 0x74, 0x00
	.type		__unnamed_42,@object
	.size		__unnamed_42,(__unnamed_154 - __unnamed_42)
__unnamed_42:
        /*0684*/ 	.byte	0x73, 0x65, 0x74, 0x5f, 0x72, 0x65, 0x73, 0x75, 0x6c, 0x74, 0x73, 0x5f, 0x74, 0x6f, 0x5f, 0x6f
        /*0694*/ 	.byte	0x75, 0x74, 0x70, 0x75, 0x74, 0x00
	.type		__unnamed_154,@object
	.size		__unnamed_154,(__unnamed_90 - __unnamed_154)
__unnamed_154:
        /*069a*/ 	.byte	0x73, 0x65, 0x74, 0x5f, 0x72, 0x65, 0x73, 0x75, 0x6c, 0x74, 0x73, 0x5f, 0x74, 0x6f, 0x5f, 0x6f
        /*06aa*/ 	.byte	0x75, 0x74, 0x70, 0x75, 0x74, 0x00
	.type		__unnamed_90,@object
	.size		__unnamed_90,(__unnamed_58 - __unnamed_90)
__unnamed_90:
        /*06b0*/ 	.byte	0x73, 0x65, 0x74, 0x5f, 0x72, 0x65, 0x73, 0x75, 0x6c, 0x74, 0x73, 0x5f, 0x74, 0x6f, 0x5f, 0x6f
        /*06c0*/ 	.byte	0x75, 0x74, 0x70, 0x75, 0x74, 0x00
	.type		__unnamed_58,@object
	.size		__unnamed_58,(__unnamed_2 - __unnamed_58)
__unnamed_58:
        /*06c6*/ 	.byte	0x73, 0x65, 0x74, 0x5f, 0x72, 0x65, 0x73, 0x75, 0x6c, 0x74, 0x73, 0x5f, 0x74, 0x6f, 0x5f, 0x6f
        /*06d6*/ 	.byte	0x75, 0x74, 0x70, 0x75, 0x74, 0x00
	.type		__unnamed_2,@object
	.size		__unnamed_2,(__unnamed_34 - __unnamed_2)
__unnamed_2:
        /*06dc*/ 	.byte	0x73, 0x65, 0x74, 0x5f, 0x72, 0x65, 0x73, 0x75, 0x6c, 0x74, 0x73, 0x5f, 0x74, 0x6f, 0x5f, 0x6f
        /*06ec*/ 	.byte	0x75, 0x74, 0x70, 0x75, 0x74, 0x00
	.type		__unnamed_34,@object
	.size		__unnamed_34,(__unnamed_98 - __unnamed_34)
__unnamed_34:
        /*06f2*/ 	.byte	0x73, 0x65, 0x74, 0x5f, 0x72, 0x65, 0x73, 0x75, 0x6c, 0x74, 0x73, 0x5f, 0x74, 0x6f, 0x5f, 0x6f
        /*0702*/ 	.byte	0x75, 0x74, 0x70, 0x75, 0x74, 0x00
	.type		__unnamed_98,@object
	.size		__unnamed_98,(__unnamed_146 - __unnamed_98)
__unnamed_98:
        /*0708*/ 	.byte	0x73, 0x65, 0x74, 0x5f, 0x72, 0x65, 0x73, 0x75, 0x6c, 0x74, 0x73, 0x5f, 0x74, 0x6f, 0x5f, 0x6f
        /*0718*/ 	.byte	0x75, 0x74, 0x70, 0x75, 0x74, 0x00
	.type		__unnamed_146,@object
	.size		__unnamed_146,(__unnamed_114 - __unnamed_146)
__unnamed_146:
        /*071e*/ 	.byte	0x73, 0x65, 0x74, 0x5f, 0x72, 0x65, 0x73, 0x75, 0x6c, 0x74, 0x73, 0x5f, 0x74, 0x6f, 0x5f, 0x6f
        /*072e*/ 	.byte	0x75, 0x74, 0x70, 0x75, 0x74, 0x00
	.type		__unnamed_114,@object
	.size		__unnamed_114,(__unnamed_142 - __unnamed_114)
__unnamed_114:
        /*0734*/ 	.byte	0x73, 0x65, 0x74, 0x5f, 0x72, 0x65, 0x73, 0x75, 0x6c, 0x74, 0x73, 0x5f, 0x74, 0x6f, 0x5f, 0x6f
        /*0744*/ 	.byte	0x75, 0x74, 0x70, 0x75, 0x74, 0x00
	.type		__unnamed_142,@object
	.size		__unnamed_142,(__unnamed_14 - __unnamed_142)
__unnamed_142:
        /*074a*/ 	.byte	0x73, 0x65, 0x74, 0x5f, 0x72, 0x65, 0x73, 0x75, 0x6c, 0x74, 0x73, 0x5f, 0x74, 0x6f, 0x5f, 0x6f
        /*075a*/ 	.byte	0x75, 0x74, 0x70, 0x75, 0x74, 0x00
	.type		__unnamed_14,@object
	.size		__unnamed_14,(__unnamed_30 - __unnamed_14)
__unnamed_14:
        /*0760*/ 	.byte	0x73, 0x65, 0x74, 0x5f, 0x72, 0x65, 0x73, 0x75, 0x6c, 0x74, 0x73, 0x5f, 0x74, 0x6f, 0x5f, 0x6f
        /*0770*/ 	.byte	0x75, 0x74, 0x70, 0x75, 0x74, 0x00
	.type		__unnamed_30,@object
	.size		__unnamed_30,(__unnamed_62 - __unnamed_30)
__unnamed_30:
        /*0776*/ 	.byte	0x73, 0x65, 0x74, 0x5f, 0x72, 0x65, 0x73, 0x75, 0x6c, 0x74, 0x73, 0x5f, 0x74, 0x6f, 0x5f, 0x6f
        /*0786*/ 	.byte	0x75, 0x74, 0x70, 0x75, 0x74, 0x00
	.type		__unnamed_62,@object
	.size		__unnamed_62,(__unnamed_126 - __unnamed_62)
__unnamed_62:
        /*078c*/ 	.byte	0x73, 0x65, 0x74, 0x5f, 0x72, 0x65, 0x73, 0x75, 0x6c, 0x74, 0x73, 0x5f, 0x74, 0x6f, 0x5f, 0x6f
        /*079c*/ 	.byte	0x75, 0x74, 0x70, 0x75, 0x74, 0x00
	.type		__unnamed_126,@object
	.size		__unnamed_126,(__unnamed_6 - __unnamed_126)
__unnamed_126:
        /*07a2*/ 	.byte	0x73, 0x65, 0x74, 0x5f, 0x72, 0x65, 0x73, 0x75, 0x6c, 0x74, 0x73, 0x5f, 0x74, 0x6f, 0x5f, 0x6f
        /*07b2*/ 	.byte	0x75, 0x74, 0x70, 0x75, 0x74, 0x00
	.type		__unnamed_6,@object
	.size		__unnamed_6,(__unnamed_70 - __unnamed_6)
__unnamed_6:
        /*07b8*/ 	.byte	0x73, 0x65, 0x74, 0x5f, 0x72, 0x65, 0x73, 0x75, 0x6c, 0x74, 0x73, 0x5f, 0x74, 0x6f, 0x5f, 0x6f
        /*07c8*/ 	.byte	0x75, 0x74, 0x70, 0x75, 0x74, 0x00
	.type		__unnamed_70,@object
	.size		__unnamed_70,(__unnamed_86 - __unnamed_70)
__unnamed_70:
        /*07ce*/ 	.byte	0x73, 0x65, 0x74, 0x5f, 0x72, 0x65, 0x73, 0x75, 0x6c, 0x74, 0x73, 0x5f, 0x74, 0x6f, 0x5f, 0x6f
        /*07de*/ 	.byte	0x75, 0x74, 0x70, 0x75, 0x74, 0x00
	.type		__unnamed_86,@object
	.size		__unnamed_86,(__unnamed_118 - __unnamed_86)
__unnamed_86:
        /*07e4*/ 	.byte	0x73, 0x65, 0x74, 0x5f, 0x72, 0x65, 0x73, 0x75, 0x6c, 0x74, 0x73, 0x5f, 0x74, 0x6f, 0x5f, 0x6f
        /*07f4*/ 	.byte	0x75, 0x74, 0x70, 0x75, 0x74, 0x00
	.type		__unnamed_118,@object
	.size		__unnamed_118,(__unnamed_140 - __unnamed_118)
__unnamed_118:
        /*07fa*/ 	.byte	0x73, 0x65, 0x74, 0x5f, 0x72, 0x65, 0x73, 0x75, 0x6c, 0x74, 0x73, 0x5f, 0x74, 0x6f, 0x5f, 0x6f
        /*080a*/ 	.byte	0x75, 0x74, 0x70, 0x75, 0x74, 0x00
	.type		__unnamed_140,@object
	.size		__unnamed_140,(__unnamed_76 - __unnamed_140)
__unnamed_140:
        /*0810*/ 	.byte	0x73, 0x65, 0x74, 0x5f, 0x72, 0x65, 0x73, 0x75, 0x6c, 0x74, 0x73, 0x5f, 0x74, 0x6f, 0x5f, 0x6f
        /*0820*/ 	.byte	0x75, 0x74, 0x70, 0x75, 0x74, 0x00
	.type		__unnamed_76,@object
	.size		__unnamed_76,(__unnamed_44 - __unnamed_76)
__unnamed_76:
        /*0826*/ 	.byte	0x73, 0x65, 0x74, 0x5f, 0x72, 0x65, 0x73, 0x75, 0x6c, 0x74, 0x73, 0x5f, 0x74, 0x6f, 0x5f, 0x6f
        /*0836*/ 	.byte	0x75, 0x74, 0x70, 0x75, 0x74, 0x00
	.type		__unnamed_44,@object
	.size		__unnamed_44,(__unnamed_28 - __unnamed_44)
__unnamed_44:
        /*083c*/ 	.byte	0x73, 0x65, 0x74, 0x5f, 0x72, 0x65, 0x73, 0x75, 0x6c, 0x74, 0x73, 0x5f, 0x74, 0x6f, 0x5f, 0x6f
        /*084c*/ 	.byte	0x75, 0x74, 0x70, 0x75, 0x74, 0x00
	.type		__unnamed_28,@object
	.size		__unnamed_28,(__unnamed_132 - __unnamed_28)
__unnamed_28:
        /*0852*/ 	.byte	0x73, 0x65, 0x74, 0x5f, 0x72, 0x65, 0x73, 0x75, 0x6c, 0x74, 0x73, 0x5f, 0x74, 0x6f, 0x5f, 0x6f
        /*0862*/ 	.byte	0x75, 0x74, 0x70, 0x75, 0x74, 0x00
	.type		__unnamed_132,@object
	.size		__unnamed_132,(__unnamed_100 - __unnamed_132)
__unnamed_132:
        /*0868*/ 	.byte	0x73, 0x65, 0x74, 0x5f, 0x72, 0x65, 0x73, 0x75, 0x6c, 0x74, 0x73, 0x5f, 0x74, 0x6f, 0x5f, 0x6f
        /*0878*/ 	.byte	0x75, 0x74, 0x70, 0x75, 0x74, 0x00
	.type		__unnamed_100,@object
	.size		__unnamed_100,(__unnamed_20 - __unnamed_100)
__unnamed_100:
        /*087e*/ 	.byte	0x73, 0x65, 0x74, 0x5f, 0x72, 0x65, 0x73, 0x75, 0x6c, 0x74, 0x73, 0x5f, 0x74, 0x6f, 0x5f, 0x6f
        /*088e*/ 	.byte	0x75, 0x74, 0x70, 0x75, 0x74, 0x00
	.type		__unnamed_20,@object
	.size		__unnamed_20,(__unnamed_84 - __unnamed_20)
__unnamed_20:
        /*0894*/ 	.byte	0x73, 0x65, 0x74, 0x5f, 0x72, 0x65, 0x73, 0x75, 0x6c, 0x74, 0x73, 0x5f, 0x74, 0x6f, 0x5f, 0x6f
        /*08a4*/ 	.byte	0x75, 0x74, 0x70, 0x75, 0x74, 0x00
	.type		__unnamed_84,@object
	.size		__unnamed_84,(__unnamed_72 - __unnamed_84)
__unnamed_84:
        /*08aa*/ 	.byte	0x73, 0x65, 0x74, 0x5f, 0x72, 0x65, 0x73, 0x75, 0x6c, 0x74, 0x73, 0x5f, 0x74, 0x6f, 0x5f, 0x6f
        /*08ba*/ 	.byte	0x75, 0x74, 0x70, 0x75, 0x74, 0x00
	.type		__unnamed_72,@object
	.size		__unnamed_72,(__unnamed_104 - __unnamed_72)
__unnamed_72:
        /*08c0*/ 	.byte	0x73, 0x65, 0x74, 0x5f, 0x72, 0x65, 0x73, 0x75, 0x6c, 0x74, 0x73, 0x5f, 0x74, 0x6f, 0x5f, 0x6f
        /*08d0*/ 	.byte	0x75, 0x74, 0x70, 0x75, 0x74, 0x00
	.type		__unnamed_104,@object
	.size		__unnamed_104,(__unnamed_56 - __unnamed_104)
__unnamed_104:
        /*08d6*/ 	.byte	0x73, 0x65, 0x74, 0x5f, 0x72, 0x65, 0x73, 0x75, 0x6c, 0x74, 0x73, 0x5f, 0x74, 0x6f, 0x5f, 0x6f
        /*08e6*/ 	.byte	0x75, 0x74, 0x70, 0x75, 0x74, 0x00
	.type		__unnamed_56,@object
	.size		__unnamed_56,(__unnamed_16 - __unnamed_56)
__unnamed_56:
        /*08ec*/ 	.byte	0x73, 0x65, 0x74, 0x5f, 0x72, 0x65, 0x73, 0x75, 0x6c, 0x74, 0x73, 0x5f, 0x74, 0x6f, 0x5f, 0x6f
        /*08fc*/ 	.byte	0x75, 0x74, 0x70, 0x75, 0x74, 0x00
	.type		__unnamed_16,@object
	.size		__unnamed_16,(__unnamed_48 - __unnamed_16)
__unnamed_16:
        /*0902*/ 	.byte	0x73, 0x65, 0x74, 0x5f, 0x72, 0x65, 0x73, 0x75, 0x6c, 0x74, 0x73, 0x5f, 0x74, 0x6f, 0x5f, 0x6f
        /*0912*/ 	.byte	0x75, 0x74, 0x70, 0x75, 0x74, 0x00
	.type		__unnamed_48,@object
	.size		__unnamed_48,(__unnamed_112 - __unnamed_48)
__unnamed_48:
        /*0918*/ 	.byte	0x73, 0x65, 0x74, 0x5f, 0x72, 0x65, 0x73, 0x75, 0x6c, 0x74, 0x73, 0x5f, 0x74, 0x6f, 0x5f, 0x6f
        /*0928*/ 	.byte	0x75, 0x74, 0x70, 0x75, 0x74, 0x00
	.type		__unnamed_112,@object
	.size		__unnamed_112,(__unnamed_128 - __unnamed_112)
__unnamed_112:
        /*092e*/ 	.byte	0x73, 0x65, 0x74, 0x5f, 0x72, 0x65, 0x73, 0x75, 0x6c, 0x74, 0x73, 0x5f, 0x74, 0x6f, 0x5f, 0x6f
        /*093e*/ 	.byte	0x75, 0x74, 0x70, 0x75, 0x74, 0x00
	.type		__unnamed_128,@object
	.size		__unnamed_128,(__unnamed_11 - __unnamed_128)
__unnamed_128:
        /*0944*/ 	.byte	0x73, 0x65, 0x74, 0x5f, 0x72, 0x65, 0x73, 0x75, 0x6c, 0x74, 0x73, 0x5f, 0x74, 0x6f, 0x5f, 0x6f
        /*0954*/ 	.byte	0x75, 0x74, 0x70, 0x75, 0x74, 0x00
	.type		__unnamed_11,@object
	.size		__unnamed_11,(__unnamed_123 - __unnamed_11)
__unnamed_11:
        /*095a*/ 	.byte	0x67, 0x65, 0x74, 0x5f, 0x61, 0x63, 0x63, 0x75, 0x6d, 0x75, 0x6c, 0x61, 0x74, 0x65, 0x64, 0x5f
        /*096a*/ 	.byte	0x6f, 0x75, 0x74, 0x70, 0x75, 0x74, 0x00
	.type		__unnamed_123,@object
	.size		__unnamed_123,(__unnamed_67 - __unnamed_123)
__unnamed_123:
        /*0971*/ 	.byte	0x67, 0x65, 0x74, 0x5f, 0x61, 0x63, 0x63, 0x75, 0x6d, 0x75, 0x6c, 0x61, 0x74, 0x65, 0x64, 0x5f
        /*0981*/ 	.byte	0x6f, 0x75, 0x74, 0x70, 0x75, 0x74, 0x00
	.type		__unnamed_67,@object
	.size		__unnamed_67,(__unnamed_95 - __unnamed_67)
__unnamed_67:
        /*0988*/ 	.byte	0x67, 0x65, 0x74, 0x5f, 0x61, 0x63, 0x63, 0x75, 0x6d, 0x75, 0x6c, 0x61, 0x74, 0x65, 0x64, 0x5f
        /*0998*/ 	.byte	0x6f, 0x75, 0x74, 0x70, 0x75, 0x74, 0x00
	.type		__unnamed_95,@object
	.size		__unnamed_95,(__unnamed_39 - __unnamed_95)
__unnamed_95:
        /*099f*/ 	.byte	0x67, 0x65, 0x74, 0x5f, 0x61, 0x63, 0x63, 0x75, 0x6d, 0x75, 0x6c, 0x61, 0x74, 0x65, 0x64, 0x5f
        /*09af*/ 	.byte	0x6f, 0x75, 0x74, 0x70, 0x75, 0x74, 0x00
	.type		__unnamed_39,@object
	.size		__unnamed_39,(__unnamed_151 - __unnamed_39)
__unnamed_39:
        /*09b6*/ 	.byte	0x67, 0x65, 0x74, 0x5f, 0x61, 0x63, 0x63, 0x75, 0x6d, 0x75, 0x6c, 0x61, 0x74, 0x65, 0x64, 0x5f
        /*09c6*/ 	.byte	0x6f, 0x75, 0x74, 0x70, 0x75, 0x74, 0x00
	.type		__unnamed_151,@object
	.size		__unnamed_151,(__unnamed_137 - __unnamed_151)
__unnamed_151:
        /*09cd*/ 	.byte	0x67, 0x65, 0x74, 0x5f, 0x61, 0x63, 0x63, 0x75, 0x6d, 0x75, 0x6c, 0x61, 0x74, 0x65, 0x64, 0x5f
        /*09dd*/ 	.byte	0x6f, 0x75, 0x74, 0x70, 0x75, 0x74, 0x00
	.type		__unnamed_137,@object
	.size		__unnamed_137,(__unnamed_25 - __unnamed_137)
__unnamed_137:
        /*09e4*/ 	.byte	0x67, 0x65, 0x74, 0x5f, 0x61, 0x63, 0x63, 0x75, 0x6d, 0x75, 0x6c, 0x61, 0x74, 0x65, 0x64, 0x5f
        /*09f4*/ 	.byte	0x6f, 0x75, 0x74, 0x70, 0x75, 0x74, 0x00
	.type		__unnamed_25,@object
	.size		__unnamed_25,(__unnamed_81 - __unnamed_25)
__unnamed_25:
        /*09fb*/ 	.byte	0x67, 0x65, 0x74, 0x5f, 0x61, 0x63, 0x63, 0x75, 0x6d, 0x75, 0x6c, 0x61, 0x74, 0x65, 0x64, 0x5f
        /*0a0b*/ 	.byte	0x6f, 0x75, 0x74, 0x70, 0x75, 0x74, 0x00
	.type		__unnamed_81,@object
	.size		__unnamed_81,(__unnamed_109 - __unnamed_81)
__unnamed_81:
        /*0a12*/ 	.byte	0x67, 0x65, 0x74, 0x5f, 0x61, 0x63, 0x63, 0x75, 0x6d, 0x75, 0x6c, 0x61, 0x74, 0x65, 0x64, 0x5f
        /*0a22*/ 	.byte	0x6f, 0x75, 0x74, 0x70, 0x75, 0x74, 0x00
	.type		__unnamed_109,@object
	.size		__unnamed_109,(__unnamed_53 - __unnamed_109)
__unnamed_109:
        /*0a29*/ 	.byte	0x67, 0x65, 0x74, 0x5f, 0x61, 0x63, 0x63, 0x75, 0x6d, 0x75, 0x6c, 0x61, 0x74, 0x65, 0x64, 0x5f
        /*0a39*/ 	.byte	0x6f, 0x75, 0x74, 0x70, 0x75, 0x74, 0x00
	.type		__unnamed_53,@object
	.size		__unnamed_53,(__unnamed_74 - __unnamed_53)
__unnamed_53:
        /*0a40*/ 	.byte	0x67, 0x65, 0x74, 0x5f, 0x61, 0x63, 0x63, 0x75, 0x6d, 0x75, 0x6c, 0x61, 0x74, 0x65, 0x64, 0x5f
        /*0a50*/ 	.byte	0x6f, 0x75, 0x74, 0x70, 0x75, 0x74, 0x00
	.type		__unnamed_74,@object
	.size		__unnamed_74,(__unnamed_130 - __unnamed_74)
__unnamed_74:
        /*0a57*/ 	.byte	0x67, 0x65, 0x74, 0x5f, 0x61, 0x63, 0x63, 0x75, 0x6d, 0x75, 0x6c, 0x61, 0x74, 0x65, 0x64, 0x5f
        /*0a67*/ 	.byte	0x6f, 0x75, 0x74, 0x70, 0x75, 0x74, 0x00
	.type		__unnamed_130,@object
	.size		__unnamed_130,(__unnamed_18 - __unnamed_130)
__unnamed_130:
        /*0a6e*/ 	.byte	0x67, 0x65, 0x74, 0x5f, 0x61, 0x63, 0x63, 0x75, 0x6d, 0x75, 0x6c, 0x61, 0x74, 0x65, 0x64, 0x5f
        /*0a7e*/ 	.byte	0x6f, 0x75, 0x74, 0x70, 0x75, 0x74, 0x00
	.type		__unnamed_18,@object
	.size		__unnamed_18,(__unnamed_46 - __unnamed_18)
__unnamed_18:
        /*0a85*/ 	.byte	0x67, 0x65, 0x74, 0x5f, 0x61, 0x63, 0x63, 0x75, 0x6d, 0x75, 0x6c, 0x61, 0x74, 0x65, 0x64, 0x5f
        /*0a95*/ 	.byte	0x6f, 0x75, 0x74, 0x70, 0x75, 0x74, 0x00
	.type		__unnamed_46,@object
	.size		__unnamed_46,(__unnamed_102 - __unnamed_46)
__unnamed_46:
        /*0a9c*/ 	.byte	0x67, 0x65, 0x74, 0x5f, 0x61, 0x63, 0x63, 0x75, 0x6d, 0x75, 0x6c, 0x61, 0x74, 0x65, 0x64, 0x5f
        /*0aac*/ 	.byte	0x6f, 0x75, 0x74, 0x70, 0x75, 0x74, 0x00
	.type		__unnamed_102,@object
	.size		__unnamed_102,(__unnamed_60 - __unnamed_102)
__unnamed_102:
        /*0ab3*/ 	.byte	0x67, 0x65, 0x74, 0x5f, 0x61, 0x63, 0x63, 0x75, 0x6d, 0x75, 0x6c, 0x61, 0x74, 0x65, 0x64, 0x5f
        /*0ac3*/ 	.byte	0x6f, 0x75, 0x74, 0x70, 0x75, 0x74, 0x00
	.type		__unnamed_60,@object
	.size		__unnamed_60,(__unnamed_4 - __unnamed_60)
__unnamed_60:
        /*0aca*/ 	.byte	0x67, 0x65, 0x74, 0x5f, 0x61, 0x63, 0x63, 0x75, 0x6d, 0x75, 0x6c, 0x61, 0x74, 0x65, 0x64, 0x5f
        /*0ada*/ 	.byte	0x6f, 0x75, 0x74, 0x70, 0x75, 0x74, 0x00
	.type		__unnamed_4,@object
	.size		__unnamed_4,(__unnamed_116 - __unnamed_4)
__unnamed_4:
        /*0ae1*/ 	.byte	0x67, 0x65, 0x74, 0x5f, 0x61, 0x63, 0x63, 0x75, 0x6d, 0x75, 0x6c, 0x61, 0x74, 0x65, 0x64, 0x5f
        /*0af1*/ 	.byte	0x6f, 0x75, 0x74, 0x70, 0x75, 0x74, 0x00
	.type		__unnamed_116,@object
	.size		__unnamed_116,(__unnamed_88 - __unnamed_116)
__unnamed_116:
        /*0af8*/ 	.byte	0x67, 0x65, 0x74, 0x5f, 0x61, 0x63, 0x63, 0x75, 0x6d, 0x75, 0x6c, 0x61, 0x74, 0x65, 0x64, 0x5f
        /*0b08*/ 	.byte	0x6f, 0x75, 0x74, 0x70, 0x75, 0x74, 0x00
	.type		__unnamed_88,@object
	.size		__unnamed_88,(__unnamed_144 - __unnamed_88)
__unnamed_88:
        /*0b0f*/ 	.byte	0x67, 0x65, 0x74, 0x5f, 0x61, 0x63, 0x63, 0x75, 0x6d, 0x75, 0x6c, 0x61, 0x74, 0x65, 0x64, 0x5f
        /*0b1f*/ 	.byte	0x6f, 0x75, 0x74, 0x70, 0x75, 0x74, 0x00
	.type		__unnamed_144,@object
	.size		__unnamed_144,(__unnamed_32 - __unnamed_144)
__unnamed_144:
        /*0b26*/ 	.byte	0x67, 0x65, 0x74, 0x5f, 0x61, 0x63, 0x63, 0x75, 0x6d, 0x75, 0x6c, 0x61, 0x74, 0x65, 0x64, 0x5f
        /*0b36*/ 	.byte	0x6f, 0x75, 0x74, 0x70, 0x75, 0x74, 0x00
	.type		__unnamed_32,@object
	.size		__unnamed_32,($str$20 - __unnamed_32)
__unnamed_32:
        /*0b3d*/ 	.byte	0x67, 0x65, 0x74, 0x5f, 0x61, 0x63, 0x63, 0x75, 0x6d, 0x75, 0x6c, 0x61, 0x74, 0x65, 0x64, 0x5f
        /*0b4d*/ 	.byte	0x6f, 0x75, 0x74, 0x70, 0x75, 0x74, 0x00
	.type		$str$20,@object
	.size		$str$20,(.L_200 - $str$20)
$str$20:
        /*0b54*/ 	.byte	0x2f, 0x72, 0x6f, 0x6f, 0x74, 0x2f, 0x2e, 0x70, 0x79, 0x65, 0x6e, 0x76, 0x2f, 0x76, 0x65, 0x72
        /*0b64*/ 	.byte	0x73, 0x69, 0x6f, 0x6e, 0x73, 0x2f, 0x33, 0x2e, 0x31, 0x33, 0x2e, 0x31, 0x32, 0x2f, 0x6c, 0x69
        /*0b74*/ 	.byte	0x62, 0x2f, 0x70, 0x79, 0x74, 0x68, 0x6f, 0x6e, 0x33, 0x2e, 0x31, 0x33, 0x2f, 0x73, 0x69, 0x74
        /*0b84*/ 	.byte	0x65, 0x2d, 0x70, 0x61, 0x63, 0x6b, 0x61, 0x67, 0x65, 0x73, 0x2f, 0x74, 0x6f, 0x72, 0x63, 0x68
        /*0b94*/ 	.byte	0x2f, 0x69, 0x6e, 0x63, 0x6c, 0x75, 0x64, 0x65, 0x2f, 0x41, 0x54, 0x65, 0x6e, 0x2f, 0x6e, 0x61
        /*0ba4*/ 	.byte	0x74, 0x69, 0x76, 0x65, 0x2f, 0x63, 0x75, 0x64, 0x61, 0x2f, 0x52, 0x65, 0x64, 0x75, 0x63, 0x65
        /*0bb4*/ 	.byte	0x2e, 0x63, 0x75, 0x68, 0x00
.L_200:


//--------------------- .nv.shared._ZN3cub18CUB_300001_SM_10006detail8for_each13static_kernelINS2_12policy_hub_t12policy_500_tElNS2_12op_wrapper_tIlZZZZZN2at6native36add_out_dense_sparse_compressed_cudaERNS7_6TensorERKS9_SC_RKN3c106ScalarEENKUlvE_clEvENKUlvE11_clEvENKUlvE_clEvENKUlvE0_clEvEUllE_N6thrust24THRUST_300001_SM_1000_NS17counting_iteratorIlNSN_11use_defaultESP_SP_EEEEEEvT0_T1_ --------------------------
	.section	.nv.shared._ZN3cub18CUB_300001_SM_10006detail8for_each13static_kernelINS2_12policy_hub_t12policy_500_tElNS2_12op_wrapper_tIlZZZZZN2at6native36add_out_dense_sparse_compressed_cudaERNS7_6TensorERKS9_SC_RKN3c106ScalarEENKUlvE_clEvENKUlvE11_clEvENKUlvE_clEvENKUlvE0_clEvEUllE_N6thrust24THRUST_300001_SM_1000_NS17counting_iteratorIlNSN_11use_defaultESP_SP_EEEEEEvT0_T1_,"aw",@nobits
	.sectionflags	@""
	.align	16
	.zero		1024


//--------------------- .nv.shared.reserved.0     --------------------------
	.section	.nv.shared.reserved.0,"aw",@nobits
	.weak		__nv_reservedSMEM_offset_0_alias
	.size		__nv_reservedSMEM_offset_0_alias, 0, 64
	.other		__nv_reservedSMEM_offset_0_alias,@"STO_CUDA_RESERVED_SHARED STV_DEFAULT"
__nv_reservedSMEM_offset_0_alias:
	.zero		0
	.zero		64


//--------------------- .nv.global                --------------------------
	.section	.nv.global,"aw",@nobits
.nv.global:
	.type		_ZN53_INTERNAL_0955718d_22_SparseCsrTensorMath_cu_868dd5456thrust24THRUST_300001_SM_1000_NS12placeholders2_8E,@object
	.size		_ZN53_INTERNAL_0955718d_22_SparseCsrTensorMath_cu_868dd5456thrust24THRUST_300001_SM_1000_NS12placeholders2_8E,(_ZN53_INTERNAL_0955718d_22_SparseCsrTensorMath_cu_868dd5454cuda3std3__455_GLOBAL__N__0955718d_22_SparseCsrTensorMath_cu_868dd5456ignoreE - _ZN53_INTERNAL_0955718d_22_SparseCsrTensorMath_cu_868dd5456thrust24THRUST_300001_SM_1000_NS12placeholders2_8E)
_ZN53_INTERNAL_0955718d_22_SparseCsrTensorMath_cu_868dd5456thrust24THRUST_300001_SM_1000_NS12placeholders2_8E:
	.zero		1
	.type		_ZN53_INTERNAL_0955718d_22_SparseCsrTensorMath_cu_868dd5454cuda3std3__455_GLOBAL__N__0955718d_22_SparseCsrTensorMath_cu_868dd5456ignoreE,@object
	.size		_ZN53_INTERNAL_0955718d_22_SparseCsrTensorMath_cu_868dd5454cuda3std3__455_GLOBAL__N__0955718d_22_SparseCsrTensorMath_cu_868dd5456ignoreE,(_ZN53_INTERNAL_0955718d_22_SparseCsrTensorMath_cu_868dd5454cuda3std6ranges3__45__cpo4dataE - _ZN53_INTERNAL_0955718d_22_SparseCsrTensorMath_cu_868dd5454cuda3std3__455_GLOBAL__N__0955718d_22_SparseCsrTensorMath_cu_868dd5456ignoreE)
_ZN53_INTERNAL_0955718d_22_SparseCsrTensorMath_cu_868dd5454cuda3std3__455_GLOBAL__N__0955718d_22_SparseCsrTensorMath_cu_868dd5456ignoreE:
	.zero		1
	.type		_ZN53_INTERNAL_0955718d_22_SparseCsrTensorMath_cu_868dd5454cuda3std6ranges3__45__cpo4dataE,@object
	.size		_ZN53_INTERNAL_0955718d_22_SparseCsrTensorMath_cu_868dd5454cuda3std6ranges3__45__cpo4dataE,(_ZN53_INTERNAL_0955718d_22_SparseCsrTensorMath_cu_868dd5456thrust24THRUST_300001_SM_1000_NS6system3cpp3parE - _ZN53_INTERNAL_0955718d_22_SparseCsrTensorMath_cu_868dd5454cuda3std6ranges3__45__cpo4dataE)
_ZN53_INTERNAL_0955718d_22_SparseCsrTensorMath_cu_868dd5454cuda3std6ranges3__45__cpo4dataE:
	.zero		1
	.type		_ZN53_INTERNAL_0955718d_22_SparseCsrTensorMath_cu_868dd5456thrust24THRUST_300001_SM_1000_NS6system3cpp3parE,@object
	.size		_ZN53_INTERNAL_0955718d_22_SparseCsrTensorMath_cu_868dd5456thrust24THRUST_300001_SM_1000_NS6system3cpp3parE,(_ZN53_INTERNAL_0955718d_22_SparseCsrTensorMath_cu_868dd5454cuda3std3__45__cpo5beginE - _ZN53_INTERNAL_0955718d_22_SparseCsrTensorMath_cu_868dd5456thrust24THRUST_300001_SM_1000_NS6system3cpp3parE)
_ZN53_INTERNAL_0955718d_22_SparseCsrTensorMath_cu_868dd5456thrust24THRUST_300001_SM_1000_NS6system3cpp3parE:
	.zero		1
	.type		_ZN53_INTERNAL_0955718d_22_SparseCsrTensorMath_cu_868dd5454cuda3std3__45__cpo5beginE,@object
	.size		_ZN53_INTERNAL_0955718d_22_SparseCsrTensorMath_cu_868dd5454cuda3std3__45__cpo5beginE,(_ZN53_INTERNAL_0955718d_22_SparseCsrTensorMath_cu_868dd5454cuda3std6ranges3__45__cpo5beginE - _ZN53_INTERNAL_0955718d_22_SparseCsrTensorMath_cu_868dd5454cuda3std3__45__cpo5beginE)
_ZN53_INTERNAL_0955718d_22_SparseCsrTensorMath_cu_868dd5454cuda3std3__45__cpo5beginE:
	.zero		1
	.type		_ZN53_INTERNAL_0955718d_22_SparseCsrTensorMath_cu_868dd5454cuda3std6ranges3__45__cpo5beginE,@object
	.size		_ZN53_INTERNAL_0955718d_22_SparseCsrTensorMath_cu_868dd5454cuda3std6ranges3__45__cpo5beginE,(_ZN53_INTERNAL_0955718d_22_SparseCsrTensorMath_cu_868dd5456thrust24THRUST_300001_SM_1000_NS6deviceE - _ZN53_INTERNAL_0955718d_22_SparseCsrTensorMath_cu_868dd5454cuda3std6ranges3__45__cpo5beginE)
_ZN53_INTERNAL_0955718d_22_SparseCsrTensorMath_cu_868dd5454cuda3std6ranges3__45__cpo5beginE:
	.zero		1
	.type		_ZN53_INTERNAL_0955718d_22_SparseCsrTensorMath_cu_868dd5456thrust24THRUST_300001_SM_1000_NS6deviceE,@object
	.size		_ZN53_INTERNAL_0955718d_22_SparseCsrTensorMath_cu_868dd5456thrust24THRUST_300001_SM_1000_NS6deviceE,(_ZN53_INTERNAL_0955718d_22_SparseCsrTensorMath_cu_868dd5454cuda3std3__47nulloptE - _ZN53_INTERNAL_0955718d_22_SparseCsrTensorMath_cu_868dd5456thrust24THRUST_300001_SM_1000_NS6deviceE)
_ZN53_INTERNAL_0955718d_22_SparseCsrTensorMath_cu_868dd5456thrust24THRUST_300001_SM_1000_NS6deviceE:
	.zero		1
	.type		_ZN53_INTERNAL_0955718d_22_SparseCsrTensorMath_cu_868dd5454cuda3std3__47nulloptE,@object
	.size		_ZN53_INTERNAL_0955718d_22_SparseCsrTensorMath_cu_868dd5454cuda3std3__47nulloptE,(_ZN53_INTERNAL_0955718d_22_SparseCsrTensorMath_cu_868dd5454cuda3std6ranges3__45__cpo8distanceE - _ZN53_INTERNAL_0955718d_22_SparseCsrTensorMath_cu_868dd5454cuda3std3__47nulloptE)
_ZN53_INTERNAL_0955718d_22_SparseCsrTensorMath_cu_868dd5454cuda3std3__47nulloptE:
	.zero		1
	.type		_ZN53_INTERNAL_0955718d_22_SparseCsrTensorMath_cu_868dd5454cuda3std6ranges3__45__cpo8distanceE,@object
	.size		_ZN53_INTERNAL_0955718d_22_SparseCsrTensorMath_cu_868dd5454cuda3std6ranges3__45__cpo8distanceE,(_ZN53_INTERNAL_0955718d_22_SparseCsrTensorMath_cu_868dd5456thrust24THRUST_300001_SM_1000_NS12placeholders2_4E - _ZN53_INTERNAL_0955718d_22_SparseCsrTensorMath_cu_868dd5454cuda3std6ranges3__45__cpo8distanceE)
_ZN53_INTERNAL_0955718d_22_SparseCsrTensorMath_cu_868dd5454cuda3std6ranges3__45__cpo8distanceE:
	.zero		1
	.type		_ZN53_INTERNAL_0955718d_22_SparseCsrTensorMath_cu_868dd5456thrust24THRUST_300001_SM_1000_NS12placeholders2_4E,@object
	.size		_ZN53_INTERNAL_0955718d_22_SparseCsrTensorMath_cu_868dd5456thrust24THRUST_300001_SM_1000_NS12placeholders2_4E,(_ZN53_INTERNAL_0955718d_22_SparseCsrTensorMath_cu_868dd5454cuda3std3__45__cpo6rbeginE - _ZN53_INTERNAL_0955718d_22_SparseCsrTensorMath_cu_868dd5456thrust24THRUST_300001_SM_1000_NS12placeholders2_4E)
_ZN53_INTERNAL_0955718d_22_SparseCsrTensorMath_cu_868dd5456thrust24THRUST_300001_SM_1000_NS12placeholders2_4E:
	.zero		1
	.type		_ZN53_INTERNAL_0955718d_22_SparseCsrTensorMath_cu_868dd5454cuda3std3__45__cpo6rbeginE,@object
	.size		_ZN53_INTERNAL_0955718d_22_SparseCsrTensorMath_cu_868dd5454cuda3std3__45__cpo6rbeginE,(_ZN53_INTERNAL_0955718d_22_SparseCsrTensorMath_cu_868dd5454cuda3std6ranges3__45__cpo7advanceE - _ZN53_INTERNAL_0955718d_22_SparseCsrTensorMath_cu_868dd5454cuda3std3__45__cpo6rbeginE)
_ZN53_INTERNAL_0955718d_22_SparseCsrTensorMath_cu_868dd5454cuda3std3__45__cpo6rbeginE:
	.zero		1
	.type		_ZN53_INTERNAL_0955718d_22_SparseCsrTensorMath_cu_868dd5454cuda3std6ranges3__45__cpo7advanceE,@object
	.size		_ZN53_INTERNAL_0955718d_22_SparseCsrTensorMath_cu_868dd5454cuda3std6ranges3__45__cpo7advanceE,(_ZN53_INTERNAL_0955718d_22_SparseCsrTensorMath_cu_868dd5456thrust24THRUST_300001_SM_1000_NS12placeholders3_10E - _ZN53_INTERNAL_0955718d_22_SparseCsrTensorMath_cu_868dd5454cuda3std6ranges3__45__cpo7advanceE)
_ZN53_INTERNAL_0955718d_22_SparseCsrTensorMath_cu_868dd5454cuda3std6ranges3__45__cpo7advanceE:
	.zero		1
	.type		_ZN53_INTERNAL_0955718d_22_SparseCsrTensorMath_cu_868dd5456thrust24THRUST_300001_SM_1000_NS12placeholders3_10E,@object
	.size		_ZN53_INTERNAL_0955718d_22_SparseCsrTensorMath_cu_868dd5456thrust24THRUST_300001_SM_1000_NS12placeholders3_10E,(_ZN53_INTERNAL_0955718d_22_SparseCsrTensorMath_cu_868dd5454cuda3std3__48in_placeE - _ZN53_INTERNAL_0955718d_22_SparseCsrTensorMath_cu_868dd5456thrust24THRUST_300001_SM_1000_NS12placeholders3_10E)
_ZN53_INTERNAL_0955718d_22_SparseCsrTensorMath_cu_868dd5456thrust24THRUST_300001_SM_1000_NS12placeholders3_10E:
	.zero		1
	.type		_ZN53_INTERNAL_0955718d_22_SparseCsrTensorMath_cu_868dd5454cuda3std3__48in_placeE,@object
	.size		_ZN53_INTERNAL_0955718d_22_SparseCsrTensorMath_cu_868dd5454cuda3std3__48in_placeE,(_ZN53_INTERNAL_0955718d_22_SparseCsrTensorMath_cu_868dd5454cuda3std6ranges3__45__cpo4sizeE - _ZN53_INTERNAL_0955718d_22_SparseCsrTensorMath_cu_868dd5454cuda3std3__48in_placeE)
_ZN53_INTERNAL_0955718d_22_SparseCsrTensorMath_cu_868dd5454cuda3std3__48in_placeE:
	.zero		1
	.type		_ZN53_INTERNAL_0955718d_22_SparseCsrTensorMath_cu_868dd5454cuda3std6ranges3__45__cpo4sizeE,@object
	.size		_ZN53_INTERNAL_0955718d_22_SparseCsrTensorMath_cu_868dd5454cuda3std6ranges3__45__cpo4sizeE,(_ZN53_INTERNAL_0955718d_22_SparseCsrTensorMath_cu_868dd5456thrust24THRUST_300001_SM_1000_NS12placeholders2_2E - _ZN53_INTERNAL_0955718d_22_SparseCsrTensorMath_cu_868dd5454cuda3std6ranges3__45__cpo4sizeE)
_ZN53_INTERNAL_0955718d_22_SparseCsrTensorMath_cu_868dd5454cuda3std6ranges3__45__cpo4sizeE:
	.zero		1
	.type		_ZN53_INTERNAL_0955718d_22_SparseCsrTensorMath_cu_868dd5456thrust24THRUST_300001_SM_1000_NS12placeholders2_2E,@object
	.size		_ZN53_INTERNAL_0955718d_22_SparseCsrTensorMath_cu_868dd5456thrust24THRUST_300001_SM_1000_NS12placeholders2_2E,(_ZN53_INTERNAL_0955718d_22_SparseCsrTensorMath_cu_868dd5454cuda3std3__45__cpo6cbeginE - _ZN53_INTERNAL_0955718d_22_SparseCsrTensorMath_cu_868dd5456thrust24THRUST_300001_SM_1000_NS12placeholders2_2E)
_ZN53_INTERNAL_0955718d_22_SparseCsrTensorMath_cu_868dd5456thrust24THRUST_300001_SM_1000_NS12placeholders2_2E:
	.zero		1
	.type		_ZN53_INTERNAL_0955718d_22_SparseCsrTensorMath_cu_868dd5454cuda3std3__45__cpo6cbeginE,@object
	.size		_ZN53_INTERNAL_0955718d_22_SparseCsrTensorMath_cu_868dd5454cuda3std3__45__cpo6cbeginE,(_ZN53_INTERNAL_0955718d_22_SparseCsrTensorMath_cu_868dd5454cuda3std6ranges3__45__cpo6cbeginE - _ZN53_INTERNAL_0955718d_22_SparseCsrTensorMath_cu_868dd5454cuda3std3__45__cpo6cbeginE)
_ZN53_INTERNAL_0955718d_22_SparseCsrTensorMath_cu_868dd5454cuda3std3__45__cpo6cbeginE:
	.zero		1
	.type		_ZN53_INTERNAL_0955718d_22_SparseCsrTensorMath_cu_868dd5454cuda3std6ranges3__45__cpo6cbeginE,@object
	.size		_ZN53_INTERNAL_0955718d_22_SparseCsrTensorMath_cu_868dd5454cuda3std6ranges3__45__cpo6cbeginE,(_ZN53_INTERNAL_0955718d_22_SparseCsrTensorMath_cu_868dd5456thrust24THRUST_300001_SM_1000_NS12placeholders2_6E - _ZN53_INTERNAL_0955718d_22_SparseCsrTensorMath_cu_868dd5454cuda3std6ranges3__45__cpo6cbeginE)
_ZN53_INTERNAL_0955718d_22_SparseCsrTensorMath_cu_868dd5454cuda3std6ranges3__45__cpo6cbeginE:
	.zero		1
	.type		_ZN53_INTERNAL_0955718d_22_SparseCsrTensorMath_cu_868dd5456thrust24THRUST_300001_SM_1000_NS12placeholders2_6E,@object
	.size		_ZN53_INTERNAL_0955718d_22_SparseCsrTensorMath_cu_868dd5456thrust24THRUST_300001_SM_1000_NS12placeholders2_6E,(_ZN53_INTERNAL_0955718d_22_SparseCsrTensorMath_cu_868dd5454cuda3std3__45__cpo7crbeginE - _ZN53_INTERNAL_0955718d_22_SparseCsrTensorMath_cu_868dd5456thrust24THRUST_300001_SM_1000_NS12placeholders2_6E)
_ZN53_INTERNAL_0955718d_22_SparseCsrTensorMath_cu_868dd5456thrust24THRUST_300001_SM_1000_NS12placeholders2_6E:
	.zero		1
	.type		_ZN53_INTERNAL_0955718d_22_SparseCsrTensorMath_cu_868dd5454cuda3std3__45__cpo7crbeginE,@object
	.size		_ZN53_INTERNAL_0955718d_22_SparseCsrTensorMath_cu_868dd5454cuda3std3__45__cpo7crbeginE,(_ZN53_INTERNAL_0955718d_22_SparseCsrTensorMath_cu_868dd5454cuda3std6ranges3__45__cpo4nextE - _ZN53_INTERNAL_0955718d_22_SparseCsrTensorMath_cu_868dd5454cuda3std3__45__cpo7crbeginE)
_ZN53_INTERNAL_0955718d_22_SparseCsrTensorMath_cu_868dd5454cuda3std3__45__cpo7crbeginE:
	.zero		1
	.type		_ZN53_INTERNAL_0955718d_22_SparseCsrTensorMath_cu_868dd5454cuda3std6ranges3__45__cpo4nextE,@object
	.size		_ZN53_INTERNAL_0955718d_22_SparseCsrTensorMath_cu_868dd5454cuda3std6ranges3__45__cpo4nextE,(_ZN53_INTERNAL_0955718d_22_SparseCsrTensorMath_cu_868dd5454cuda3std6ranges3__45__cpo4swapE - _ZN53_INTERNAL_0955718d_22_SparseCsrTensorMath_cu_868dd5454cuda3std6ranges3__45__cpo4nextE)
_ZN53_INTERNAL_0955718d_22_SparseCsrTensorMath_cu_868dd5454cuda3std6ranges3__45__cpo4nextE:
	.zero		1
	.type		_ZN53_INTERNAL_0955718d_22_SparseCsrTensorMath_cu_868dd5454cuda3std6ranges3__45__cpo4swapE,@object
	.size		_ZN53_INTERNAL_0955718d_22_SparseCsrTensorMath_cu_868dd5454cuda3std6ranges3__45__cpo4swapE,(_ZN53_INTERNAL_0955718d_22_SparseCsrTensorMath_cu_868dd5456thrust24THRUST_300001_SM_1000_NS8cuda_cub10par_nosyncE - _ZN53_INTERNAL_0955718d_22_SparseCsrTensorMath_cu_868dd5454cuda3std6ranges3__45__cpo4swapE)
_ZN53_INTERNAL_0955718d_22_SparseCsrTensorMath_cu_868dd5454cuda3std6ranges3__45__cpo4swapE:
	.zero		1
	.type		_ZN53_INTERNAL_0955718d_22_SparseCsrTensorMath_cu_868dd5456thrust24THRUST_300001_SM_1000_NS8cuda_cub10par_nosyncE,@object
	.size		_ZN53_INTERNAL_0955718d_22_SparseCsrTensorMath_cu_868dd5456thrust24THRUST_300001_SM_1000_NS8cuda_cub10par_nosyncE,(_ZN53_INTERNAL_0955718d_22_SparseCsrTensorMath_cu_868dd5456thrust24THRUST_300001_SM_1000_NS3seqE - _ZN53_INTERNAL_0955718d_22_SparseCsrTensorMath_cu_868dd5456thrust24THRUST_300001_SM_1000_NS8cuda_cub10par_nosyncE)
_ZN53_INTERNAL_0955718d_22_SparseCsrTensorMath_cu_868dd5456thrust24THRUST_300001_SM_1000_NS8cuda_cub10par_nosyncE:
	.zero		1
	.type		_ZN53_INTERNAL_0955718d_22_SparseCsrTensorMath_cu_868dd5456thrust24THRUST_300001_SM_1000_NS3seqE,@object
	.size		_ZN53_INTERNAL_0955718d_22_SparseCsrTensorMath_cu_868dd5456thrust24THRUST_300001_SM_1000_NS3seqE,(_ZN53_INTERNAL_0955718d_22_SparseCsrTensorMath_cu_868dd5454cuda3std3__420unreachable_sentinelE - _ZN53_INTERNAL_0955718d_22_SparseCsrTensorMath_cu_868dd5456thrust24THRUST_300001_SM_1000_NS3seqE)
_ZN53_INTERNAL_0955718d_22_SparseCsrTensorMath_cu_868dd5456thrust24THRUST_300001_SM_1000_NS3seqE:
	.zero		1
	.type		_ZN53_INTERNAL_0955718d_22_SparseCsrTensorMath_cu_868dd5454cuda3std3__420unreachable_sentinelE,@object
	.size		_ZN53_INTERNAL_0955718d_22_SparseCsrTensorMath_cu_868dd5454cuda3std3__420unreachable_sentinelE,(_ZN53_INTERNAL_0955718d_22_SparseCsrTensorMath_cu_868dd5454cuda3std6ranges3__45__cpo5ssizeE - _ZN53_INTERNAL_0955718d_22_SparseCsrTensorMath_cu_868dd5454cuda3std3__420unreachable_sentinelE)
_ZN53_INTERNAL_0955718d_22_SparseCsrTensorMath_cu_868dd5454cuda3std3__420unreachable_sentinelE:
	.zero		1
	.type		_ZN53_INTERNAL_0955718d_22_SparseCsrTensorMath_cu_868dd5454cuda3std6ranges3__45__cpo5ssizeE,@object
	.size		_ZN53_INTERNAL_0955718d_22_SparseCsrTensorMath_cu_868dd5454cuda3std6ranges3__45__cpo5ssizeE,(_ZN53_INTERNAL_0955718d_22_SparseCsrTensorMath_cu_868dd5456thrust24THRUST_300001_SM_1000_NS12placeholders2_3E - _ZN53_INTERNAL_0955718d_22_SparseCsrTensorMath_cu_868dd5454cuda3std6ranges3__45__cpo5ssizeE)
_ZN53_INTERNAL_0955718d_22_SparseCsrTensorMath_cu_868dd5454cuda3std6ranges3__45__cpo5ssizeE:
	.zero		1
	.type		_ZN53_INTERNAL_0955718d_22_SparseCsrTensorMath_cu_868dd5456thrust24THRUST_300001_SM_1000_NS12placeholders2_3E,@object
	.size		_ZN53_INTERNAL_0955718d_22_SparseCsrTensorMath_cu_868dd5456thrust24THRUST_300001_SM_1000_NS12placeholders2_3E,(_ZN53_INTERNAL_0955718d_22_SparseCsrTensorMath_cu_868dd5454cuda3std3__45__cpo4cendE - _ZN53_INTERNAL_0955718d_22_SparseCsrTensorMath_cu_868dd5456thrust24THRUST_300001_SM_1000_NS12placeholders2_3E)
_ZN53_INTERNAL_0955718d_22_SparseCsrTensorMath_cu_868dd5456thrust24THRUST_300001_SM_1000_NS12placeholders2_3E:
	.zero		1
	.type		_ZN53_INTERNAL_0955718d_22_SparseCsrTensorMath_cu_868dd5454cuda3std3__45__cpo4cendE,@object
	.size		_ZN53_INTERNAL_0955718d_22_SparseCsrTensorMath_cu_868dd5454cuda3std3__45__cpo4cendE,(_ZN53_INTERNAL_0955718d_22_SparseCsrTensorMath_cu_868dd5454cuda3std6ranges3__45__cpo4cendE - _ZN53_INTERNAL_0955718d_22_SparseCsrTensorMath_cu_868dd5454cuda3std3__45__cpo4cendE)
_ZN53_INTERNAL_0955718d_22_SparseCsrTensorMath_cu_868dd5454cuda3std3__45__cpo4cendE:
	.zero		1
	.type		_ZN53_INTERNAL_0955718d_22_SparseCsrTensorMath_cu_868dd5454cuda3std6ranges3__45__cpo4cendE,@object
	.size		_ZN53_INTERNAL_0955718d_22_SparseCsrTensorMath_cu_868dd5454cuda3std6ranges3__45__cpo4cendE,(_ZN53_INTERNAL_0955718d_22_SparseCsrTensorMath_cu_868dd5456thrust24THRUST_300001_SM_1000_NS12placeholders2_7E - _ZN53_INTERNAL_0955718d_22_SparseCsrTensorMath_cu_868dd5454cuda3std6ranges3__45__cpo4cendE)
_ZN53_INTERNAL_0955718d_22_SparseCsrTensorMath_cu_868dd5454cuda3std6ranges3__45__cpo4cendE:
	.zero		1
	.type		_ZN53_INTERNAL_0955718d_22_SparseCsrTensorMath_cu_868dd5456thrust24THRUST_300001_SM_1000_NS12placeholders2_7E,@object
	.size		_ZN53_INTERNAL_0955718d_22_SparseCsrTensorMath_cu_868dd5456thrust24THRUST_300001_SM_1000_NS12placeholders2_7E,(_ZN53_INTERNAL_0955718d_22_SparseCsrTensorMath_cu_868dd5454cuda3std3__45__cpo5crendE - _ZN53_INTERNAL_0955718d_22_SparseCsrTensorMath_cu_868dd5456thrust24THRUST_300001_SM_1000_NS12placeholders2_7E)
_ZN53_INTERNAL_0955718d_22_SparseCsrTensorMath_cu_868dd5456thrust24THRUST_300001_SM_1000_NS12placeholders2_7E:
	.zero		1
	.type		_ZN53_INTERNAL_0955718d_22_SparseCsrTensorMath_cu_868dd5454cuda3std3__45__cpo5crendE,@object
	.size		_ZN53_INTERNAL_0955718d_22_SparseCsrTensorMath_cu_868dd5454cuda3std3__45__cpo5crendE,(_ZN53_INTERNAL_0955718d_22_SparseCsrTensorMath_cu_868dd5454cuda3std6ranges3__45__cpo4prevE - _ZN53_INTERNAL_0955718d_22_SparseCsrTensorMath_cu_868dd5454cuda3std3__45__cpo5crendE)
_ZN53_INTERNAL_0955718d_22_SparseCsrTensorMath_cu_868dd5454cuda3std3__45__cpo5crendE:
	.zero		1
	.type		_ZN53_INTERNAL_0955718d_22_SparseCsrTensorMath_cu_868dd5454cuda3std6ranges3__45__cpo4prevE,@object
	.size		_ZN53_INTERNAL_0955718d_22_SparseCsrTensorMath_cu_868dd5454cuda3std6ranges3__45__cpo4prevE,(_ZN53_INTERNAL_0955718d_22_SparseCsrTensorMath_cu_868dd5454cuda3std6ranges3__45__cpo9iter_moveE - _ZN53_INTERNAL_0955718d_22_SparseCsrTensorMath_cu_868dd5454cuda3std6ranges3__45__cpo4prevE)
_ZN53_INTERNAL_0955718d_22_SparseCsrTensorMath_cu_868dd5454cuda3std6ranges3__45__cpo4prevE:
	.zero		1
	.type		_ZN53_INTERNAL_0955718d_22_SparseCsrTensorMath_cu_868dd5454cuda3std6ranges3__45__cpo9iter_moveE,@object
	.size		_ZN53_INTERNAL_0955718d_22_SparseCsrTensorMath_cu_868dd5454cuda3std6ranges3__45__cpo9iter_moveE,(_ZN53_INTERNAL_0955718d_22_SparseCsrTensorMath_cu_868dd5456thrust24THRUST_300001_SM_1000_NS6system6detail10sequential3seqE - _ZN53_INTERNAL_0955718d_22_SparseCsrTensorMath_cu_868dd5454cuda3std6ranges3__45__cpo9iter_moveE)
_ZN53_INTERNAL_0955718d_22_SparseCsrTensorMath_cu_868dd5454cuda3std6ranges3__45__cpo9iter_moveE:
	.zero		1
	.type		_ZN53_INTERNAL_0955718d_22_SparseCsrTensorMath_cu_868dd5456thrust24THRUST_300001_SM_1000_NS6system6detail10sequential3seqE,@object
	.size		_ZN53_INTERNAL_0955718d_22_SparseCsrTensorMath_cu_868dd5456thrust24THRUST_300001_SM_1000_NS6system6detail10sequential3seqE,(_ZN53_INTERNAL_0955718d_22_SparseCsrTensorMath_cu_868dd5456thrust24THRUST_300001_SM_1000_NS12placeholders2_9E - _ZN53_INTERNAL_0955718d_22_SparseCsrTensorMath_cu_868dd5456thrust24THRUST_300001_SM_1000_NS6system6detail10sequential3seqE)
_ZN53_INTERNAL_0955718d_22_SparseCsrTensorMath_cu_868dd5456thrust24THRUST_300001_SM_1000_NS6system6detail10sequential3seqE:
	.zero		1
	.type		_ZN53_INTERNAL_0955718d_22_SparseCsrTensorMath_cu_868dd5456thrust24THRUST_300001_SM_1000_NS12placeholders2_9E,@object
	.size		_ZN53_INTERNAL_0955718d_22_SparseCsrTensorMath_cu_868dd5456thrust24THRUST_300001_SM_1000_NS12placeholders2_9E,(_ZN53_INTERNAL_0955718d_22_SparseCsrTensorMath_cu_868dd5454cuda3std3__419piecewise_constructE - _ZN53_INTERNAL_0955718d_22_SparseCsrTensorMath_cu_868dd5456thrust24THRUST_300001_SM_1000_NS12placeholders2_9E)
_ZN53_INTERNAL_0955718d_22_SparseCsrTensorMath_cu_868dd5456thrust24THRUST_300001_SM_1000_NS12placeholders2_9E:
	.zero		1
	.type		_ZN53_INTERNAL_0955718d_22_SparseCsrTensorMath_cu_868dd5454cuda3std3__419piecewise_constructE,@object
	.size		_ZN53_INTERNAL_0955718d_22_SparseCsrTensorMath_cu_868dd5454cuda3std3__419piecewise_constructE,(_ZN53_INTERNAL_0955718d_22_SparseCsrTensorMath_cu_868dd5454cuda3std6ranges3__45__cpo5cdataE - _ZN53_INTERNAL_0955718d_22_SparseCsrTensorMath_cu_868dd5454cuda3std3__419piecewise_constructE)
_ZN53_INTERNAL_0955718d_22_SparseCsrTensorMath_cu_868dd5454cuda3std3__419piecewise_constructE:
	.zero		1
	.type		_ZN53_INTERNAL_0955718d_22_SparseCsrTensorMath_cu_868dd5454cuda3std6ranges3__45__cpo5cdataE,@object
	.size		_ZN53_INTERNAL_0955718d_22_SparseCsrTensorMath_cu_868dd5454cuda3std6ranges3__45__cpo5cdataE,(_ZN53_INTERNAL_0955718d_22_SparseCsrTensorMath_cu_868dd5456thrust24THRUST_300001_SM_1000_NS12placeholders2_1E - _ZN53_INTERNAL_0955718d_22_SparseCsrTensorMath_cu_868dd5454cuda3std6ranges3__45__cpo5cdataE)
_ZN53_INTERNAL_0955718d_22_SparseCsrTensorMath_cu_868dd5454cuda3std6ranges3__45__cpo5cdataE:
	.zero		1
	.type		_ZN53_INTERNAL_0955718d_22_SparseCsrTensorMath_cu_868dd5456thrust24THRUST_300001_SM_1000_NS12placeholders2_1E,@object
	.size		_ZN53_INTERNAL_0955718d_22_SparseCsrTensorMath_cu_868dd5456thrust24THRUST_300001_SM_1000_NS12placeholders2_1E,(_ZN53_INTERNAL_0955718d_22_SparseCsrTensorMath_cu_868dd5454cuda3std3__45__cpo3endE - _ZN53_INTERNAL_0955718d_22_SparseCsrTensorMath_cu_868dd5456thrust24THRUST_300001_SM_1000_NS12placeholders2_1E)
_ZN53_INTERNAL_0955718d_22_SparseCsrTensorMath_cu_868dd5456thrust24THRUST_300001_SM_1000_NS12placeholders2_1E:
	.zero		1
	.type		_ZN53_INTERNAL_0955718d_22_SparseCsrTensorMath_cu_868dd5454cuda3std3__45__cpo3endE,@object
	.size		_ZN53_INTERNAL_0955718d_22_SparseCsrTensorMath_cu_868dd5454cuda3std3__45__cpo3endE,(_ZN53_INTERNAL_0955718d_22_SparseCsrTensorMath_cu_868dd5454cuda3std6ranges3__45__cpo3endE - _ZN53_INTERNAL_0955718d_22_SparseCsrTensorMath_cu_868dd5454cuda3std3__45__cpo3endE)
_ZN53_INTERNAL_0955718d_22_SparseCsrTensorMath_cu_868dd5454cuda3std3__45__cpo3endE:
	.zero		1
	.type		_ZN53_INTERNAL_0955718d_22_SparseCsrTensorMath_cu_868dd5454cuda3std6ranges3__45__cpo3endE,@object
	.size		_ZN53_INTERNAL_0955718d_22_SparseCsrTensorMath_cu_868dd5454cuda3std6ranges3__45__cpo3endE,(_ZN53_INTERNAL_0955718d_22_SparseCsrTensorMath_cu_868dd5456thrust24THRUST_300001_SM_1000_NS12placeholders2_5E - _ZN53_INTERNAL_0955718d_22_SparseCsrTensorMath_cu_868dd5454cuda3std6ranges3__45__cpo3endE)
_ZN53_INTERNAL_0955718d_22_SparseCsrTensorMath_cu_868dd5454cuda3std6ranges3__45__cpo3endE:
	.zero		1
	.type		_ZN53_INTERNAL_0955718d_22_SparseCsrTensorMath_cu_868dd5456thrust24THRUST_300001_SM_1000_NS12placeholders2_5E,@object
	.size		_ZN53_INTERNAL_0955718d_22_SparseCsrTensorMath_cu_868dd5456thrust24THRUST_300001_SM_1000_NS12placeholders2_5E,(_ZN53_INTERNAL_0955718d_22_SparseCsrTensorMath_cu_868dd5454cuda3std3__45__cpo4rendE - _ZN53_INTERNAL_0955718d_22_SparseCsrTensorMath_cu_868dd5456thrust24THRUST_300001_SM_1000_NS12placeholders2_5E)
_ZN53_INTERNAL_0955718d_22_SparseCsrTensorMath_cu_868dd5456thrust24THRUST_300001_SM_1000_NS12placeholders2_5E:
	.zero		1
	.type		_ZN53_INTERNAL_0955718d_22_SparseCsrTensorMath_cu_868dd5454cuda3std3__45__cpo4rendE,@object
	.size		_ZN53_INTERNAL_0955718d_22_SparseCsrTensorMath_cu_868dd5454cuda3std3__45__cpo4rendE,(_ZN53_INTERNAL_0955718d_22_SparseCsrTensorMath_cu_868dd5454cuda3std6ranges3__45__cpo9iter_swapE - _ZN53_INTERNAL_0955718d_22_SparseCsrTensorMath_cu_868dd5454cuda3std3__45__cpo4rendE)
_ZN53_INTERNAL_0955718d_22_SparseCsrTensorMath_cu_868dd5454cuda3std3__45__cpo4rendE:
	.zero		1
	.type		_ZN53_INTERNAL_0955718d_22_SparseCsrTensorMath_cu_868dd5454cuda3std6ranges3__45__cpo9iter_swapE,@object
	.size		_ZN53_INTERNAL_0955718d_22_SparseCsrTensorMath_cu_868dd5454cuda3std6ranges3__45__cpo9iter_swapE,(_ZN53_INTERNAL_0955718d_22_SparseCsrTensorMath_cu_868dd5454cuda3std3__48unexpectE - _ZN53_INTERNAL_0955718d_22_SparseCsrTensorMath_cu_868dd5454cuda3std6ranges3__45__cpo9iter_swapE)
_ZN53_INTERNAL_0955718d_22_SparseCsrTensorMath_cu_868dd5454cuda3std6ranges3__45__cpo9iter_swapE:
	.zero		1
	.type		_ZN53_INTERNAL_0955718d_22_SparseCsrTensorMath_cu_868dd5454cuda3std3__48unexpectE,@object
	.size		_ZN53_INTERNAL_0955718d_22_SparseCsrTensorMath_cu_868dd5454cuda3std3__48unexpectE,(_ZN53_INTERNAL_0955718d_22_SparseCsrTensorMath_cu_868dd5456thrust24THRUST_300001_SM_1000_NS8cuda_cub3parE - _ZN53_INTERNAL_0955718d_22_SparseCsrTensorMath_cu_868dd5454cuda3std3__48unexpectE)
_ZN53_INTERNAL_0955718d_22_SparseCsrTensorMath_cu_868dd5454cuda3std3__48unexpectE:
	.zero		1
	.type		_ZN53_INTERNAL_0955718d_22_SparseCsrTensorMath_cu_868dd5456thrust24THRUST_300001_SM_1000_NS8cuda_cub3parE,@object
	.size		_ZN53_INTERNAL_0955718d_22_SparseCsrTensorMath_cu_868dd5456thrust24THRUST_300001_SM_1000_NS8cuda_cub3parE,(.L_183 - _ZN53_INTERNAL_0955718d_22_SparseCsrTensorMath_cu_868dd5456thrust24THRUST_300001_SM_1000_NS8cuda_cub3parE)
_ZN53_INTERNAL_0955718d_22_SparseCsrTensorMath_cu_868dd5456thrust24THRUST_300001_SM_1000_NS8cuda_cub3parE:
	.zero		1
.L_183:


//--------------------- .nv.shared._ZN3cub18CUB_300001_SM_10006detail8for_each13static_kernelINS2_12policy_hub_t12policy_500_tElNS2_12op_wrapper_tIlZZZZZN2at6native36add_out_dense_sparse_compressed_cudaERNS7_6TensorERKS9_SC_RKN3c106ScalarEENKUlvE_clEvENKUlvE11_clEvENKUlvE_clEvENKUlvE_clEvEUllE_N6thrust24THRUST_300001_SM_1000_NS17counting_iteratorIlNSN_11use_defaultESP_SP_EEEEEEvT0_T1_ --------------------------
	.section	.nv.shared._ZN3cub18CUB_300001_SM_10006detail8for_each13static_kernelINS2_12policy_hub_t12policy_500_tElNS2_12op_wrapper_tIlZZZZZN2at6native36add_out_dense_sparse_compressed_cudaERNS7_6TensorERKS9_SC_RKN3c106ScalarEENKUlvE_clEvENKUlvE11_clEvENKUlvE_clEvENKUlvE_clEvEUllE_N6thrust24THRUST_300001_SM_1000_NS17counting_iteratorIlNSN_11use_defaultESP_SP_EEEEEEvT0_T1_,"aw",@nobits
	.sectionflags	@""
	.align	16
	.zero		1024


//--------------------- .nv.shared._ZN3cub18CUB_300001_SM_10006detail8for_each13static_kernelINS2_12policy_hub_t12policy_500_tElNS2_12op_wrapper_tIlZZZZZN2at6native36add_out_dense_sparse_compressed_cudaERNS7_6TensorERKS9_SC_RKN3c106ScalarEENKUlvE_clEvENKUlvE10_clEvENKUlvE_clEvENKUlvE0_clEvEUllE_N6thrust24THRUST_300001_SM_1000_NS17counting_iteratorIlNSN_11use_defaultESP_SP_EEEEEEvT0_T1_ --------------------------
	.section	.nv.shared._ZN3cub18CUB_300001_SM_10006detail8for_each13static_kernelINS2_12policy_hub_t12policy_500_tElNS2_12op_wrapper_tIlZZZZZN2at6native36add_out_dense_sparse_compressed_cudaERNS7_6TensorERKS9_SC_RKN3c106ScalarEENKUlvE_clEvENKUlvE10_clEvENKUlvE_clEvENKUlvE0_clEvEUllE_N6thrust24THRUST_300001_SM_1000_NS17counting_iteratorIlNSN_11use_defaultESP_SP_EEEEEEvT0_T1_,"aw",@nobits
	.sectionflags	@""
	.align	16
	.zero		1024


//--------------------- .nv.shared._ZN3cub18CUB_300001_SM_10006detail8for_each13static_kernelINS2_12policy_hub_t12policy_500_tElNS2_12op_wrapper_tIlZZZZZN2at6native36add_out_dense_sparse_compressed_cudaERNS7_6TensorERKS9_SC_RKN3c106ScalarEENKUlvE_clEvENKUlvE10_clEvENKUlvE_clEvENKUlvE_clEvEUllE_N6thrust24THRUST_300001_SM_1000_NS17counting_iteratorIlNSN_11use_defaultESP_SP_EEEEEEvT0_T1_ --------------------------
	.section	.nv.shared._ZN3cub18CUB_300001_SM_10006detail8for_each13static_kernelINS2_12policy_hub_t12policy_500_tElNS2_12op_wrapper_tIlZZZZZN2at6native36add_out_dense_sparse_compressed_cudaERNS7_6TensorERKS9_SC_RKN3c106ScalarEENKUlvE_clEvENKUlvE10_clEvENKUlvE_clEvENKUlvE_clEvEUllE_N6thrust24THRUST_300001_SM_1000_NS17counting_iteratorIlNSN_11use_defaultESP_SP_EEEEEEvT0_T1_,"aw",@nobits
	.sectionflags	@""
	.align	16
	.zero		1024


//--------------------- .nv.shared._ZN3cub18CUB_300001_SM_10006detail8for_each13static_kernelINS2_12policy_hub_t12policy_500_tElNS2_12op_wrapper_tIlZZZZZN2at6native36add_out_dense_sparse_compressed_cudaERNS7_6TensorERKS9_SC_RKN3c106ScalarEENKUlvE_clEvENKUlvE9_clEvENKUlvE_clEvENKUlvE0_clEvEUllE_N6thrust24THRUST_300001_SM_1000_NS17counting_iteratorIlNSN_11use_defaultESP_SP_EEEEEEvT0_T1_ --------------------------
	.section	.nv.shared._ZN3cub18CUB_300001_SM_10006detail8for_each13static_kernelINS2_12policy_hub_t12policy_500_tElNS2_12op_wrapper_tIlZZZZZN2at6native36add_out_dense_sparse_compressed_cudaERNS7_6TensorERKS9_SC_RKN3c106ScalarEENKUlvE_clEvENKUlvE9_clEvENKUlvE_clEvENKUlvE0_clEvEUllE_N6thrust24THRUST_300001_SM_1000_NS17counting_iteratorIlNSN_11use_defaultESP_SP_EEEEEEvT0_T1_,"aw",@nobits
	.sectionflags	@""
	.align	16
	.zero		1024


//--------------------- .nv.shared._ZN3cub18CUB_300001_SM_10006detail8for_each13static_kernelINS2_12policy_hub_t12policy_500_tElNS2_12op_wrapper_tIlZZZZZN2at6native36add_out_dense_sparse_compressed_cudaERNS7_6TensorERKS9_SC_RKN3c106ScalarEENKUlvE_clEvENKUlvE9_clEvENKUlvE_clEvENKUlvE_clEvEUllE_N6thrust24THRUST_300001_SM_1000_NS17counting_iteratorIlNSN_11use_defaultESP_SP_EEEEEEvT0_T1_ --------------------------
	.section	.nv.shared._ZN3cub18CUB_300001_SM_10006detail8for_each13static_kernelINS2_12policy_hub_t12policy_500_tElNS2_12op_wrapper_tIlZZZZZN2at6native36add_out_dense_sparse_compressed_cudaERNS7_6TensorERKS9_SC_RKN3c106ScalarEENKUlvE_clEvENKUlvE9_clEvENKUlvE_clEvENKUlvE_clEvEUllE_N6thrust24THRUST_300001_SM_1000_NS17counting_iteratorIlNSN_11use_defaultESP_SP_EEEEEEvT0_T1_,"aw",@nobits
	.sectionflags	@""
	.align	16
	.zero		1024


//--------------------- .nv.shared._ZN3cub18CUB_300001_SM_10006detail8for_each13static_kernelINS2_12policy_hub_t12policy_500_tElNS2_12op_wrapper_tIlZZZZZN2at6native36add_out_dense_sparse_compressed_cudaERNS7_6TensorERKS9_SC_RKN3c106ScalarEENKUlvE_clEvENKUlvE8_clEvENKUlvE_clEvENKUlvE0_clEvEUllE_N6thrust24THRUST_300001_SM_1000_NS17counting_iteratorIlNSN_11use_defaultESP_SP_EEEEEEvT0_T1_ --------------------------
	.section	.nv.shared._ZN3cub18CUB_300001_SM_10006detail8for_each13static_kernelINS2_12policy_hub_t12policy_500_tElNS2_12op_wrapper_tIlZZZZZN2at6native36add_out_dense_sparse_compressed_cudaERNS7_6TensorERKS9_SC_RKN3c106ScalarEENKUlvE_clEvENKUlvE8_clEvENKUlvE_clEvENKUlvE0_clEvEUllE_N6thrust24THRUST_300001_SM_1000_NS17counting_iteratorIlNSN_11use_defaultESP_SP_EEEEEEvT0_T1_,"aw",@nobits
	.sectionflags	@""
	.align	16
	.zero		1024


//--------------------- .nv.shared._ZN3cub18CUB_300001_SM_10006detail8for_each13static_kernelINS2_12policy_hub_t12policy_500_tElNS2_12op_wrapper_tIlZZZZZN2at6native36add_out_dense_sparse_compressed_cudaERNS7_6TensorERKS9_SC_RKN3c106ScalarEENKUlvE_clEvENKUlvE8_clEvENKUlvE_clEvENKUlvE_clEvEUllE_N6thrust24THRUST_300001_SM_1000_NS17counting_iteratorIlNSN_11use_defaultESP_SP_EEEEEEvT0_T1_ --------------------------
	.section	.nv.shared._ZN3cub18CUB_300001_SM_10006detail8for_each13static_kernelINS2_12policy_hub_t12policy_500_tElNS2_12op_wrapper_tIlZZZZZN2at6native36add_out_dense_sparse_compressed_cudaERNS7_6TensorERKS9_SC_RKN3c106ScalarEENKUlvE_clEvENKUlvE8_clEvENKUlvE_clEvENKUlvE_clEvEUllE_N6thrust24THRUST_300001_SM_1000_NS17counting_iteratorIlNSN_11use_defaultESP_SP_EEEEEEvT0_T1_,"aw",@nobits
	.sectionflags	@""
	.align	16
	.zero		1024


//--------------------- .nv.shared._ZN3cub18CUB_300001_SM_10006detail8for_each13static_kernelINS2_12policy_hub_t12policy_500_tElNS2_12op_wrapper_tIlZZZZZN2at6native36add_out_dense_sparse_compressed_cudaERNS7_6TensorERKS9_SC_RKN3c106ScalarEENKUlvE_clEvENKUlvE7_clEvENKUlvE_clEvENKUlvE0_clEvEUllE_N6thrust24THRUST_300001_SM_1000_NS17counting_iteratorIlNSN_11use_defaultESP_SP_EEEEEEvT0_T1_ --------------------------
	.section	.nv.shared._ZN3cub18CUB_300001_SM_10006detail8for_each13static_kernelINS2_12policy_hub_t12policy_500_tElNS2_12op_wrapper_tIlZZZZZN2at6native36add_out_dense_sparse_compressed_cudaERNS7_6TensorERKS9_SC_RKN3c106ScalarEENKUlvE_clEvENKUlvE7_clEvENKUlvE_clEvENKUlvE0_clEvEUllE_N6thrust24THRUST_300001_SM_1000_NS17counting_iteratorIlNSN_11use_defaultESP_SP_EEEEEEvT0_T1_,"aw",@nobits
	.sectionflags	@""
	.align	16
	.zero		1024


//--------------------- .nv.shared._ZN3cub18CUB_300001_SM_10006detail8for_each13static_kernelINS2_12policy_hub_t12policy_500_tElNS2_12op_wrapper_tIlZZZZZN2at6native36add_out_dense_sparse_compressed_cudaERNS7_6TensorERKS9_SC_RKN3c106ScalarEENKUlvE_clEvENKUlvE7_clEvENKUlvE_clEvENKUlvE_clEvEUllE_N6thrust24THRUST_300001_SM_1000_NS17counting_iteratorIlNSN_11use_defaultESP_SP_EEEEEEvT0_T1_ --------------------------
	.section	.nv.shared._ZN3cub18CUB_300001_SM_10006detail8for_each13static_kernelINS2_12policy_hub_t12policy_500_tElNS2_12op_wrapper_tIlZZZZZN2at6native36add_out_dense_sparse_compressed_cudaERNS7_6TensorERKS9_SC_RKN3c106ScalarEENKUlvE_clEvENKUlvE7_clEvENKUlvE_clEvENKUlvE_clEvEUllE_N6thrust24THRUST_300001_SM_1000_NS17counting_iteratorIlNSN_11use_defaultESP_SP_EEEEEEvT0_T1_,"aw",@nobits
	.sectionflags	@""
	.align	16
	.zero		1024


//--------------------- .nv.shared._ZN3cub18CUB_300001_SM_10006detail8for_each13static_kernelINS2_12policy_hub_t12policy_500_tElNS2_12op_wrapper_tIlZZZZZN2at6native36add_out_dense_sparse_compressed_cudaERNS7_6TensorERKS9_SC_RKN3c106ScalarEENKUlvE_clEvENKUlvE6_clEvENKUlvE_clEvENKUlvE0_clEvEUllE_N6thrust24THRUST_300001_SM_1000_NS17counting_iteratorIlNSN_11use_defaultESP_SP_EEEEEEvT0_T1_ --------------------------
	.section	.nv.shared._ZN3cub18CUB_300001_SM_10006detail8for_each13static_kernelINS2_12policy_hub_t12policy_500_tElNS2_12op_wrapper_tIlZZZZZN2at6native36add_out_dense_sparse_compressed_cudaERNS7_6TensorERKS9_SC_RKN3c106ScalarEENKUlvE_clEvENKUlvE6_clEvENKUlvE_clEvENKUlvE0_clEvEUllE_N6thrust24THRUST_300001_SM_1000_NS17counting_iteratorIlNSN_11use_defaultESP_SP_EEEEEEvT0_T1_,"aw",@nobits
	.sectionflags	@""
	.align	16
	.zero		1024


//--------------------- .nv.shared._ZN3cub18CUB_300001_SM_10006detail8for_each13static_kernelINS2_12policy_hub_t12policy_500_tElNS2_12op_wrapper_tIlZZZZZN2at6native36add_out_dense_sparse_compressed_cudaERNS7_6TensorERKS9_SC_RKN3c106ScalarEENKUlvE_clEvENKUlvE6_clEvENKUlvE_clEvENKUlvE_clEvEUllE_N6thrust24THRUST_300001_SM_1000_NS17counting_iteratorIlNSN_11use_defaultESP_SP_EEEEEEvT0_T1_ --------------------------
	.section	.nv.shared._ZN3cub18CUB_300001_SM_10006detail8for_each13static_kernelINS2_12policy_hub_t12policy_500_tElNS2_12op_wrapper_tIlZZZZZN2at6native36add_out_dense_sparse_compressed_cudaERNS7_6TensorERKS9_SC_RKN3c106ScalarEENKUlvE_clEvENKUlvE6_clEvENKUlvE_clEvENKUlvE_clEvEUllE_N6thrust24THRUST_300001_SM_1000_NS17counting_iteratorIlNSN_11use_defaultESP_SP_EEEEEEvT0_T1_,"aw",@nobits
	.sectionflags	@""
	.align	16
	.zero		1024


//--------------------- .nv.shared._ZN3cub18CUB_300001_SM_10006detail8for_each13static_kernelINS2_12policy_hub_t12policy_500_tElNS2_12op_wrapper_tIlZZZZZN2at6native36add_out_dense_sparse_compressed_cudaERNS7_6TensorERKS9_SC_RKN3c106ScalarEENKUlvE_clEvENKUlvE5_clEvENKUlvE_clEvENKUlvE0_clEvEUllE_N6thrust24THRUST_300001_SM_1000_NS17counting_iteratorIlNSN_11use_defaultESP_SP_EEEEEEvT0_T1_ --------------------------
	.section	.nv.shared._ZN3cub18CUB_300001_SM_10006detail8for_each13static_kernelINS2_12policy_hub_t12policy_500_tElNS2_12op_wrapper_tIlZZZZZN2at6native36add_out_dense_sparse_compressed_cudaERNS7_6TensorERKS9_SC_RKN3c106ScalarEENKUlvE_clEvENKUlvE5_clEvENKUlvE_clEvENKUlvE0_clEvEUllE_N6thrust24THRUST_300001_SM_1000_NS17counting_iteratorIlNSN_11use_defaultESP_SP_EEEEEEvT0_T1_,"aw",@nobits
	.sectionflags	@""
	.align	16
	.zero		1024


//--------------------- .nv.shared._ZN3cub18CUB_300001_SM_10006detail8for_each13static_kernelINS2_12policy_hub_t12policy_500_tElNS2_12op_wrapper_tIlZZZZZN2at6native36add_out_dense_sparse_compressed_cudaERNS7_6TensorERKS9_SC_RKN3c106ScalarEENKUlvE_clEvENKUlvE5_clEvENKUlvE_clEvENKUlvE_clEvEUllE_N6thrust24THRUST_300001_SM_1000_NS17counting_iteratorIlNSN_11use_defaultESP_SP_EEEEEEvT0_T1_ --------------------------
	.section	.nv.shared._ZN3cub18CUB_300001_SM_10006detail8for_each13static_kernelINS2_12policy_hub_t12policy_500_tElNS2_12op_wrapper_tIlZZZZZN2at6native36add_out_dense_sparse_compressed_cudaERNS7_6TensorERKS9_SC_RKN3c106ScalarEENKUlvE_clEvENKUlvE5_clEvENKUlvE_clEvENKUlvE_clEvEUllE_N6thrust24THRUST_300001_SM_1000_NS17counting_iteratorIlNSN_11use_defaultESP_SP_EEEEEEvT0_T1_,"aw",@nobits
	.sectionflags	@""
	.align	16
	.zero		1024


//--------------------- .nv.shared._ZN3cub18CUB_300001_SM_10006detail8for_each13static_kernelINS2_12policy_hub_t12policy_500_tElNS2_12op_wrapper_tIlZZZZZN2at6native36add_out_dense_sparse_compressed_cudaERNS7_6TensorERKS9_SC_RKN3c106ScalarEENKUlvE_clEvENKUlvE4_clEvENKUlvE_clEvENKUlvE0_clEvEUllE_N6thrust24THRUST_300001_SM_1000_NS17counting_iteratorIlNSN_11use_defaultESP_SP_EEEEEEvT0_T1_ --------------------------
	.section	.nv.shared._ZN3cub18CUB_300001_SM_10006detail8for_each13static_kernelINS2_12policy_hub_t12policy_500_tElNS2_12op_wrapper_tIlZZZZZN2at6native36add_out_dense_sparse_compressed_cudaERNS7_6TensorERKS9_SC_RKN3c106ScalarEENKUlvE_clEvENKUlvE4_clEvENKUlvE_clEvENKUlvE0_clEvEUllE_N6thrust24THRUST_300001_SM_1000_NS17counting_iteratorIlNSN_11use_defaultESP_SP_EEEEEEvT0_T1_,"aw",@nobits
	.sectionflags	@""
	.align	16
	.zero		1024


//--------------------- .nv.shared._ZN3cub18CUB_300001_SM_10006detail8for_each13static_kernelINS2_12policy_hub_t12policy_500_tElNS2_12op_wrapper_tIlZZZZZN2at6native36add_out_dense_sparse_compressed_cudaERNS7_6TensorERKS9_SC_RKN3c106ScalarEENKUlvE_clEvENKUlvE4_clEvENKUlvE_clEvENKUlvE_clEvEUllE_N6thrust24THRUST_300001_SM_1000_NS17counting_iteratorIlNSN_11use_defaultESP_SP_EEEEEEvT0_T1_ --------------------------
	.section	.nv.shared._ZN3cub18CUB_300001_SM_10006detail8for_each13static_kernelINS2_12policy_hub_t12policy_500_tElNS2_12op_wrapper_tIlZZZZZN2at6native36add_out_dense_sparse_compressed_cudaERNS7_6TensorERKS9_SC_RKN3c106ScalarEENKUlvE_clEvENKUlvE4_clEvENKUlvE_clEvENKUlvE_clEvEUllE_N6thrust24THRUST_300001_SM_1000_NS17counting_iteratorIlNSN_11use_defaultESP_SP_EEEEEEvT0_T1_,"aw",@nobits
	.sectionflags	@""
	.align	16
	.zero		1024


//--------------------- .nv.shared._ZN3cub18CUB_300001_SM_10006detail8for_each13static_kernelINS2_12policy_hub_t12policy_500_tElNS2_12op_wrapper_tIlZZZZZN2at6native36add_out_dense_sparse_compressed_cudaERNS7_6TensorERKS9_SC_RKN3c106ScalarEENKUlvE_clEvENKUlvE3_clEvENKUlvE_clEvENKUlvE0_clEvEUllE_N6thrust24THRUST_300001_SM_1000_NS17counting_iteratorIlNSN_11use_defaultESP_SP_EEEEEEvT0_T1_ --------------------------
	.section	.nv.shared._ZN3cub18CUB_300001_SM_10006detail8for_each13static_kernelINS2_12policy_hub_t12policy_500_tElNS2_12op_wrapper_tIlZZZZZN2at6native36add_out_dense_sparse_compressed_cudaERNS7_6TensorERKS9_SC_RKN3c106ScalarEENKUlvE_clEvENKUlvE3_clEvENKUlvE_clEvENKUlvE0_clEvEUllE_N6thrust24THRUST_300001_SM_1000_NS17counting_iteratorIlNSN_11use_defaultESP_SP_EEEEEEvT0_T1_,"aw",@nobits
	.sectionflags	@""
	.align	16
	.zero		1024


//--------------------- .nv.shared._ZN3cub18CUB_300001_SM_10006detail8for_each13static_kernelINS2_12policy_hub_t12policy_500_tElNS2_12op_wrapper_tIlZZZZZN2at6native36add_out_dense_sparse_compressed_cudaERNS7_6TensorERKS9_SC_RKN3c106ScalarEENKUlvE_clEvENKUlvE3_clEvENKUlvE_clEvENKUlvE_clEvEUllE_N6thrust24THRUST_300001_SM_1000_NS17counting_iteratorIlNSN_11use_defaultESP_SP_EEEEEEvT0_T1_ --------------------------
	.section	.nv.shared._ZN3cub18CUB_300001_SM_10006detail8for_each13static_kernelINS2_12policy_hub_t12policy_500_tElNS2_12op_wrapper_tIlZZZZZN2at6native36add_out_dense_sparse_compressed_cudaERNS7_6TensorERKS9_SC_RKN3c106ScalarEENKUlvE_clEvENKUlvE3_clEvENKUlvE_clEvENKUlvE_clEvEUllE_N6thrust24THRUST_300001_SM_1000_NS17counting_iteratorIlNSN_11use_defaultESP_SP_EEEEEEvT0_T1_,"aw",@nobits
	.sectionflags	@""
	.align	16
	.zero		1024


//--------------------- .nv.shared._ZN3cub18CUB_300001_SM_10006detail8for_each13static_kernelINS2_12policy_hub_t12policy_500_tElNS2_12op_wrapper_tIlZZZZZN2at6native36add_out_dense_sparse_compressed_cudaERNS7_6TensorERKS9_SC_RKN3c106ScalarEENKUlvE_clEvENKUlvE2_clEvENKUlvE_clEvENKUlvE0_clEvEUllE_N6thrust24THRUST_300001_SM_1000_NS17counting_iteratorIlNSN_11use_defaultESP_SP_EEEEEEvT0_T1_ --------------------------
	.section	.nv.shared._ZN3cub18CUB_300001_SM_10006detail8for_each13static_kernelINS2_12policy_hub_t12policy_500_tElNS2_12op_wrapper_tIlZZZZZN2at6native36add_out_dense_sparse_compressed_cudaERNS7_6TensorERKS9_SC_RKN3c106ScalarEENKUlvE_clEvENKUlvE2_clEvENKUlvE_clEvENKUlvE0_clEvEUllE_N6thrust24THRUST_300001_SM_1000_NS17counting_iteratorIlNSN_11use_defaultESP_SP_EEEEEEvT0_T1_,"aw",@nobits
	.sectionflags	@""
	.align	16
	.zero		1024


//--------------------- .nv.shared._ZN3cub18CUB_300001_SM_10006detail8for_each13static_kernelINS2_12policy_hub_t12policy_500_tElNS2_12op_wrapper_tIlZZZZZN2at6native36add_out_dense_sparse_compressed_cudaERNS7_6TensorERKS9_SC_RKN3c106ScalarEENKUlvE_clEvENKUlvE2_clEvENKUlvE_clEvENKUlvE_clEvEUllE_N6thrust24THRUST_300001_SM_1000_NS17counting_iteratorIlNSN_11use_defaultESP_SP_EEEEEEvT0_T1_ --------------------------
	.section	.nv.shared._ZN3cub18CUB_300001_SM_10006detail8for_each13static_kernelINS2_12policy_hub_t12policy_500_tElNS2_12op_wrapper_tIlZZZZZN2at6native36add_out_dense_sparse_compressed_cudaERNS7_6TensorERKS9_SC_RKN3c106ScalarEENKUlvE_clEvENKUlvE2_clEvENKUlvE_clEvENKUlvE_clEvEUllE_N6thrust24THRUST_300001_SM_1000_NS17counting_iteratorIlNSN_11use_defaultESP_SP_EEEEEEvT0_T1_,"aw",@nobits
	.sectionflags	@""
	.align	16
	.zero		1024


//--------------------- .nv.shared._ZN3cub18CUB_300001_SM_10006detail8for_each13static_kernelINS2_12policy_hub_t12policy_500_tElNS2_12op_wrapper_tIlZZZZZN2at6native36add_out_dense_sparse_compressed_cudaERNS7_6TensorERKS9_SC_RKN3c106ScalarEENKUlvE_clEvENKUlvE1_clEvENKUlvE_clEvENKUlvE0_clEvEUllE_N6thrust24THRUST_300001_SM_1000_NS17counting_iteratorIlNSN_11use_defaultESP_SP_EEEEEEvT0_T1_ --------------------------
	.section	.nv.shared._ZN3cub18CUB_300001_SM_10006detail8for_each13static_kernelINS2_12policy_hub_t12policy_500_tElNS2_12op_wrapper_tIlZZZZZN2at6native36add_out_dense_sparse_compressed_cudaERNS7_6TensorERKS9_SC_RKN3c106ScalarEENKUlvE_clEvENKUlvE1_clEvENKUlvE_clEvENKUlvE0_clEvEUllE_N6thrust24THRUST_300001_SM_1000_NS17counting_iteratorIlNSN_11use_defaultESP_SP_EEEEEEvT0_T1_,"aw",@nobits
	.sectionflags	@""
	.align	16
	.zero		1024


//--------------------- .nv.shared._ZN3cub18CUB_300001_SM_10006detail8for_each13static_kernelINS2_12policy_hub_t12policy_500_tElNS2_12op_wrapper_tIlZZZZZN2at6native36add_out_dense_sparse_compressed_cudaERNS7_6TensorERKS9_SC_RKN3c106ScalarEENKUlvE_clEvENKUlvE1_clEvENKUlvE_clEvENKUlvE_clEvEUllE_N6thrust24THRUST_300001_SM_1000_NS17counting_iteratorIlNSN_11use_defaultESP_SP_EEEEEEvT0_T1_ --------------------------
	.section	.nv.shared._ZN3cub18CUB_300001_SM_10006detail8for_each13static_kernelINS2_12policy_hub_t12policy_500_tElNS2_12op_wrapper_tIlZZZZZN2at6native36add_out_dense_sparse_compressed_cudaERNS7_6TensorERKS9_SC_RKN3c106ScalarEENKUlvE_clEvENKUlvE1_clEvENKUlvE_clEvENKUlvE_clEvEUllE_N6thrust24THRUST_300001_SM_1000_NS17counting_iteratorIlNSN_11use_defaultESP_SP_EEEEEEvT0_T1_,"aw",@nobits
	.sectionflags	@""
	.align	16
	.zero		1024


//--------------------- .nv.shared._ZN3cub18CUB_300001_SM_10006detail8for_each13static_kernelINS2_12policy_hub_t12policy_500_tElNS2_12op_wrapper_tIlZZZZZN2at6native36add_out_dense_sparse_compressed_cudaERNS7_6TensorERKS9_SC_RKN3c106ScalarEENKUlvE_clEvENKUlvE0_clEvENKUlvE_clEvENKUlvE0_clEvEUllE_N6thrust24THRUST_300001_SM_1000_NS17counting_iteratorIlNSN_11use_defaultESP_SP_EEEEEEvT0_T1_ --------------------------
	.section	.nv.shared._ZN3cub18CUB_300001_SM_10006detail8for_each13static_kernelINS2_12policy_hub_t12policy_500_tElNS2_12op_wrapper_tIlZZZZZN2at6native36add_out_dense_sparse_compressed_cudaERNS7_6TensorERKS9_SC_RKN3c106ScalarEENKUlvE_clEvENKUlvE0_clEvENKUlvE_clEvENKUlvE0_clEvEUllE_N6thrust24THRUST_300001_SM_1000_NS17counting_iteratorIlNSN_11use_defaultESP_SP_EEEEEEvT0_T1_,"aw",@nobits
	.sectionflags	@""
	.align	16
	.zero		1024


//--------------------- .nv.shared._ZN3cub18CUB_300001_SM_10006detail8for_each13static_kernelINS2_12policy_hub_t12policy_500_tElNS2_12op_wrapper_tIlZZZZZN2at6native36add_out_dense_sparse_compressed_cudaERNS7_6TensorERKS9_SC_RKN3c106ScalarEENKUlvE_clEvENKUlvE0_clEvENKUlvE_clEvENKUlvE_clEvEUllE_N6thrust24THRUST_300001_SM_1000_NS17counting_iteratorIlNSN_11use_defaultESP_SP_EEEEEEvT0_T1_ --------------------------
	.section	.nv.shared._ZN3cub18CUB_300001_SM_10006detail8for_each13static_kernelINS2_12policy_hub_t12policy_500_tElNS2_12op_wrapper_tIlZZZZZN2at6native36add_out_dense_sparse_compressed_cudaERNS7_6TensorERKS9_SC_RKN3c106ScalarEENKUlvE_clEvENKUlvE0_clEvENKUlvE_clEvENKUlvE_clEvEUllE_N6thrust24THRUST_300001_SM_1000_NS17counting_iteratorIlNSN_11use_defaultESP_SP_EEEEEEvT0_T1_,"aw",@nobits
	.sectionflags	@""
	.align	16
	.zero		1024


//--------------------- .nv.shared._ZN3cub18CUB_300001_SM_10006detail8for_each13static_kernelINS2_12policy_hub_t12policy_500_tElNS2_12op_wrapper_tIlZZZZZN2at6native36add_out_dense_sparse_compressed_cudaERNS7_6TensorERKS9_SC_RKN3c106ScalarEENKUlvE_clEvENKUlvE_clEvENKUlvE_clEvENKUlvE0_clEvEUllE_N6thrust24THRUST_300001_SM_1000_NS17counting_iteratorIlNSN_11use_defaultESP_SP_EEEEEEvT0_T1_ --------------------------
	.section	.nv.shared._ZN3cub18CUB_300001_SM_10006detail8for_each13static_kernelINS2_12policy_hub_t12policy_500_tElNS2_12op_wrapper_tIlZZZZZN2at6native36add_out_dense_sparse_compressed_cudaERNS7_6TensorERKS9_SC_RKN3c106ScalarEENKUlvE_clEvENKUlvE_clEvENKUlvE_clEvENKUlvE0_clEvEUllE_N6thrust24THRUST_300001_SM_1000_NS17counting_iteratorIlNSN_11use_defaultESP_SP_EEEEEEvT0_T1_,"aw",@nobits
	.sectionflags	@""
	.align	16
	.zero		1024


//--------------------- .nv.shared._ZN3cub18CUB_300001_SM_10006detail8for_each13static_kernelINS2_12policy_hub_t12policy_500_tElNS2_12op_wrapper_tIlZZZZZN2at6native36add_out_dense_sparse_compressed_cudaERNS7_6TensorERKS9_SC_RKN3c106ScalarEENKUlvE_clEvENKUlvE_clEvENKUlvE_clEvENKUlvE_clEvEUllE_N6thrust24THRUST_300001_SM_1000_NS17counting_iteratorIlNSN_11use_defaultESP_SP_EEEEEEvT0_T1_ --------------------------
	.section	.nv.shared._ZN3cub18CUB_300001_SM_10006detail8for_each13static_kernelINS2_12policy_hub_t12policy_500_tElNS2_12op_wrapper_tIlZZZZZN2at6native36add_out_dense_sparse_compressed_cudaERNS7_6TensorERKS9_SC_RKN3c106ScalarEENKUlvE_clEvENKUlvE_clEvENKUlvE_clEvENKUlvE_clEvEUllE_N6thrust24THRUST_300001_SM_1000_NS17counting_iteratorIlNSN_11use_defaultESP_SP_EEEEEEvT0_T1_,"aw",@nobits
	.sectionflags	@""
	.align	16
	.zero		1024


//--------------------- .nv.shared._ZN3cub18CUB_300001_SM_10006detail11EmptyKernelIvEEvv --------------------------
	.section	.nv.shared._ZN3cub18CUB_300001_SM_10006detail11EmptyKernelIvEEvv,"aw",@nobits
	.sectionflags	@""
	.align	16
	.zero		1024


//--------------------- .nv.shared._ZN2at6native55_GLOBAL__N__0955718d_22_SparseCsrTensorMath_cu_868dd54534reduce_sparse_csr_dim1_cuda_kernelIN3c108BFloat16ElNS1_14ReductionMulOpIS4_EEfEEvPT2_PKT_PKT0_SE_lT1_ --------------------------
	.section	.nv.shared._ZN2at6native55_GLOBAL__N__0955718d_22_SparseCsrTensorMath_cu_868dd54534reduce_sparse_csr_dim1_cuda_kernelIN3c108BFloat16ElNS1_14ReductionMulOpIS4_EEfEEvPT2_PKT_PKT0_SE_lT1_,"aw",@nobits
	.sectionflags	@""
	.align	16
	.zero		1024


//--------------------- .nv.shared._ZN2at6native55_GLOBAL__N__0955718d_22_SparseCsrTensorMath_cu_868dd54534reduce_sparse_csr_dim1_cuda_kernelIN3c108BFloat16EiNS1_14ReductionMulOpIS4_EEfEEvPT2_PKT_PKT0_SE_lT1_ --------------------------
	.section	.nv.shared._ZN2at6native55_GLOBAL__N__0955718d_22_SparseCsrTensorMath_cu_868dd54534reduce_sparse_csr_dim1_cuda_kernelIN3c108BFloat16EiNS1_14ReductionMulOpIS4_EEfEEvPT2_PKT_PKT0_SE_lT1_,"aw",@nobits
	.sectionflags	@""
	.align	16
	.zero		1024


//--------------------- .nv.shared._ZN2at6native55_GLOBAL__N__0955718d_22_SparseCsrTensorMath_cu_868dd54534reduce_sparse_csr_dim0_cuda_kernelIN3c108BFloat16ElNS1_14ReductionMulOpIS4_EEfEEvPT2_PKT0_lPKT_SB_lT1_ --------------------------
	.section	.nv.shared._ZN2at6native55_GLOBAL__N__0955718d_22_SparseCsrTensorMath_cu_868dd54534reduce_sparse_csr_dim0_cuda_kernelIN3c108BFloat16ElNS1_14ReductionMulOpIS4_EEfEEvPT2_PKT0_lPKT_SB_lT1_,"aw",@nobits
	.sectionflags	@""
	.align	16
	.zero		1024


//--------------------- .nv.shared._ZN2at6native55_GLOBAL__N__0955718d_22_SparseCsrTensorMath_cu_868dd54534reduce_sparse_csr_dim0_cuda_kernelIN3c108BFloat16EiNS1_14ReductionMulOpIS4_EEfEEvPT2_PKT0_lPKT_SB_lT1_ --------------------------
	.section	.nv.shared._ZN2at6native55_GLOBAL__N__0955718d_22_SparseCsrTensorMath_cu_868dd54534reduce_sparse_csr_dim0_cuda_kernelIN3c108BFloat16EiNS1_14ReductionMulOpIS4_EEfEEvPT2_PKT0_lPKT_SB_lT1_,"aw",@nobits
	.sectionflags	@""
	.align	16
	.zero		1024


//--------------------- .nv.shared._ZN2at6native55_GLOBAL__N__0955718d_22_SparseCsrTensorMath_cu_868dd54534reduce_sparse_csr_dim1_cuda_kernelIN3c104HalfElNS1_14ReductionMulOpIS4_EEfEEvPT2_PKT_PKT0_SE_lT1_ --------------------------
	.section	.nv.shared._ZN2at6native55_GLOBAL__N__0955718d_22_SparseCsrTensorMath_cu_868dd54534reduce_sparse_csr_dim1_cuda_kernelIN3c104HalfElNS1_14ReductionMulOpIS4_EEfEEvPT2_PKT_PKT0_SE_lT1_,"aw",@nobits
	.sectionflags	@""
	.align	16
	.zero		1024


//--------------------- .nv.shared._ZN2at6native55_GLOBAL__N__0955718d_22_SparseCsrTensorMath_cu_868dd54534reduce_sparse_csr_dim1_cuda_kernelIN3c104HalfEiNS1_14ReductionMulOpIS4_EEfEEvPT2_PKT_PKT0_SE_lT1_ --------------------------
	.section	.nv.shared._ZN2at6native55_GLOBAL__N__0955718d_22_SparseCsrTensorMath_cu_868dd54534reduce_sparse_csr_dim1_cuda_kernelIN3c104HalfEiNS1_14ReductionMulOpIS4_EEfEEvPT2_PKT_PKT0_SE_lT1_,"aw",@nobits
	.sectionflags	@""
	.align	16
	.zero		1024


//--------------------- .nv.shared._ZN2at6native55_GLOBAL__N__0955718d_22_SparseCsrTensorMath_cu_868dd54534reduce_sparse_csr_dim0_cuda_kernelIN3c104HalfElNS1_14ReductionMulOpIS4_EEfEEvPT2_PKT0_lPKT_SB_lT1_ --------------------------
	.section	.nv.shared._ZN2at6native55_GLOBAL__N__0955718d_22_SparseCsrTensorMath_cu_868dd54534reduce_sparse_csr_dim0_cuda_kernelIN3c104HalfElNS1_14ReductionMulOpIS4_EEfEEvPT2_PKT0_lPKT_SB_lT1_,"aw",@nobits
	.sectionflags	@""
	.align	16
	.zero		1024


//--------------------- .nv.shared._ZN2at6native55_GLOBAL__N__0955718d_22_SparseCsrTensorMath_cu_868dd54534reduce_sparse_csr_dim0_cuda_kernelIN3c104HalfEiNS1_14ReductionMulOpIS4_EEfEEvPT2_PKT0_lPKT_SB_lT1_ --------------------------
	.section	.nv.shared._ZN2at6native55_GLOBAL__N__0955718d_22_SparseCsrTensorMath_cu_868dd54534reduce_sparse_csr_dim0_cuda_kernelIN3c104HalfEiNS1_14ReductionMulOpIS4_EEfEEvPT2_PKT0_lPKT_SB_lT1_,"aw",@nobits
	.sectionflags	@""
	.align	16
	.zero		1024


//--------------------- .nv.shared._ZN2at6native55_GLOBAL__N__0955718d_22_SparseCsrTensorMath_cu_868dd54534reduce_sparse_csr_dim1_cuda_kernelIN3c107complexIfEElNS1_14ReductionMulOpIS5_EES5_EEvPT2_PKT_PKT0_SF_lT1_ --------------------------
	.section	.nv.shared._ZN2at6native55_GLOBAL__N__0955718d_22_SparseCsrTensorMath_cu_868dd54534reduce_sparse_csr_dim1_cuda_kernelIN3c107complexIfEElNS1_14ReductionMulOpIS5_EES5_EEvPT2_PKT_PKT0_SF_lT1_,"aw",@nobits
	.sectionflags	@""
	.align	16
	.zero		1024


//--------------------- .nv.shared._ZN2at6native55_GLOBAL__N__0955718d_22_SparseCsrTensorMath_cu_868dd54534reduce_sparse_csr_dim1_cuda_kernelIN3c107complexIfEEiNS1_14ReductionMulOpIS5_EES5_EEvPT2_PKT_PKT0_SF_lT1_ --------------------------
	.section	.nv.shared._ZN2at6native55_GLOBAL__N__0955718d_22_SparseCsrTensorMath_cu_868dd54534reduce_sparse_csr_dim1_cuda_kernelIN3c107complexIfEEiNS1_14ReductionMulOpIS5_EES5_EEvPT2_PKT_PKT0_SF_lT1_,"aw",@nobits
	.sectionflags	@""
	.align	16
	.zero		1024


//--------------------- .nv.shared._ZN2at6native55_GLOBAL__N__0955718d_22_SparseCsrTensorMath_cu_868dd54534reduce_sparse_csr_dim0_cuda_kernelIN3c107complexIfEElNS1_14ReductionMulOpIS5_EES5_EEvPT2_PKT0_lPKT_SC_lT1_ --------------------------
	.section	.nv.shared._ZN2at6native55_GLOBAL__N__0955718d_22_SparseCsrTensorMath_cu_868dd54534reduce_sparse_csr_dim0_cuda_kernelIN3c107complexIfEElNS1_14ReductionMulOpIS5_EES5_EEvPT2_PKT0_lPKT_SC_lT1_,"aw",@nobits
	.sectionflags	@""
	.align	16
	.zero		1024


//--------------------- .nv.shared._ZN2at6native55_GLOBAL__N__0955718d_22_SparseCsrTensorMath_cu_868dd54534reduce_sparse_csr_dim0_cuda_kernelIN3c107complexIfEEiNS1_14ReductionMulOpIS5_EES5_EEvPT2_PKT0_lPKT_SC_lT1_ --------------------------
	.section	.nv.shared._ZN2at6native55_GLOBAL__N__0955718d_22_SparseCsrTensorMath_cu_868dd54534reduce_sparse_csr_dim0_cuda_kernelIN3c107complexIfEEiNS1_14ReductionMulOpIS5_EES5_EEvPT2_PKT0_lPKT_SC_lT1_,"aw",@nobits
	.sectionflags	@""
	.align	16
	.zero		1024


//--------------------- .nv.shared._ZN2at6native55_GLOBAL__N__0955718d_22_SparseCsrTensorMath_cu_868dd54534reduce_sparse_csr_dim1_cuda_kernelIN3c107complexIdEElNS1_14ReductionMulOpIS5_EES5_EEvPT2_PKT_PKT0_SF_lT1_ --------------------------
	.section	.nv.shared._ZN2at6native55_GLOBAL__N__0955718d_22_SparseCsrTensorMath_cu_868dd54534reduce_sparse_csr_dim1_cuda_kernelIN3c107complexIdEElNS1_14ReductionMulOpIS5_EES5_EEvPT2_PKT_PKT0_SF_lT1_,"aw",@nobits
	.sectionflags	@""
	.align	16
	.zero		1024


//--------------------- .nv.shared._ZN2at6native55_GLOBAL__N__0955718d_22_SparseCsrTensorMath_cu_868dd54534reduce_sparse_csr_dim1_cuda_kernelIN3c107complexIdEEiNS1_14ReductionMulOpIS5_EES5_EEvPT2_PKT_PKT0_SF_lT1_ --------------------------
	.section	.nv.shared._ZN2at6native55_GLOBAL__N__0955718d_22_SparseCsrTensorMath_cu_868dd54534reduce_sparse_csr_dim1_cuda_kernelIN3c107complexIdEEiNS1_14ReductionMulOpIS5_EES5_EEvPT2_PKT_PKT0_SF_lT1_,"aw",@nobits
	.sectionflags	@""
	.align	16
	.zero		1024


//--------------------- .nv.shared._ZN2at6native55_GLOBAL__N__0955718d_22_SparseCsrTensorMath_cu_868dd54534reduce_sparse_csr_dim0_cuda_kernelIN3c107complexIdEElNS1_14ReductionMulOpIS5_EES5_EEvPT2_PKT0_lPKT_SC_lT1_ --------------------------
	.section	.nv.shared._ZN2at6native55_GLOBAL__N__0955718d_22_SparseCsrTensorMath_cu_868dd54534reduce_sparse_csr_dim0_cuda_kernelIN3c107complexIdEElNS1_14ReductionMulOpIS5_EES5_EEvPT2_PKT0_lPKT_SC_lT1_,"aw",@nobits
	.sectionflags	@""
	.align	16
	.zero		1024


//--------------------- .nv.shared._ZN2at6native55_GLOBAL__N__0955718d_22_SparseCsrTensorMath_cu_868dd54534reduce_sparse_csr_dim0_cuda_kernelIN3c107complexIdEEiNS1_14ReductionMulOpIS5_EES5_EEvPT2_PKT0_lPKT_SC_lT1_ --------------------------
	.section	.nv.shared._ZN2at6native55_GLOBAL__N__0955718d_22_SparseCsrTensorMath_cu_868dd54534reduce_sparse_csr_dim0_cuda_kernelIN3c107complexIdEEiNS1_14ReductionMulOpIS5_EES5_EEvPT2_PKT0_lPKT_SC_lT1_,"aw",@nobits
	.sectionflags	@""
	.align	16
	.zero		1024


//--------------------- .nv.shared._ZN2at6native55_GLOBAL__N__0955718d_22_SparseCsrTensorMath_cu_868dd54534reduce_sparse_csr_dim1_cuda_kernelIflNS1_14ReductionMulOpIfEEfEEvPT2_PKT_PKT0_SC_lT1_ --------------------------
	.section	.nv.shared._ZN2at6native55_GLOBAL__N__0955718d_22_SparseCsrTensorMath_cu_868dd54534reduce_sparse_csr_dim1_cuda_kernelIflNS1_14ReductionMulOpIfEEfEEvPT2_PKT_PKT0_SC_lT1_,"aw",@nobits
	.sectionflags	@""
	.align	16
	.zero		1024


//--------------------- .nv.shared._ZN2at6native55_GLOBAL__N__0955718d_22_SparseCsrTensorMath_cu_868dd54534reduce_sparse_csr_dim1_cuda_kernelIfiNS1_14ReductionMulOpIfEEfEEvPT2_PKT_PKT0_SC_lT1_ --------------------------
	.section	.nv.shared._ZN2at6native55_GLOBAL__N__0955718d_22_SparseCsrTensorMath_cu_868dd54534reduce_sparse_csr_dim1_cuda_kernelIfiNS1_14ReductionMulOpIfEEfEEvPT2_PKT_PKT0_SC_lT1_,"aw",@nobits
	.sectionflags	@""
	.align	16
	.zero		1024


//--------------------- .nv.shared._ZN2at6native55_GLOBAL__N__0955718d_22_SparseCsrTensorMath_cu_868dd54534reduce_sparse_csr_dim0_cuda_kernelIflNS1_14ReductionMulOpIfEEfEEvPT2_PKT0_lPKT_S9_lT1_ --------------------------
	.section	.nv.shared._ZN2at6native55_GLOBAL__N__0955718d_22_SparseCsrTensorMath_cu_868dd54534reduce_sparse_csr_dim0_cuda_kernelIflNS1_14ReductionMulOpIfEEfEEvPT2_PKT0_lPKT_S9_lT1_,"aw",@nobits
	.sectionflags	@""
	.align	16
	.zero		1024


//--------------------- .nv.shared._ZN2at6native55_GLOBAL__N__0955718d_22_SparseCsrTensorMath_cu_868dd54534reduce_sparse_csr_dim0_cuda_kernelIfiNS1_14ReductionMulOpIfEEfEEvPT2_PKT0_lPKT_S9_lT1_ --------------------------
	.section	.nv.shared._ZN2at6native55_GLOBAL__N__0955718d_22_SparseCsrTensorMath_cu_868dd54534reduce_sparse_csr_dim0_cuda_kernelIfiNS1_14ReductionMulOpIfEEfEEvPT2_PKT0_lPKT_S9_lT1_,"aw",@nobits
	.sectionflags	@""
	.align	16
	.zero		1024


//--------------------- .nv.shared._ZN2at6native55_GLOBAL__N__0955718d_22_SparseCsrTensorMath_cu_868dd54534reduce_sparse_csr_dim1_cuda_kernelIdlNS1_14ReductionMulOpIdEEdEEvPT2_PKT_PKT0_SC_lT1_ --------------------------
	.section	.nv.shared._ZN2at6native55_GLOBAL__N__0955718d_22_SparseCsrTensorMath_cu_868dd54534reduce_sparse_csr_dim1_cuda_kernelIdlNS1_14ReductionMulOpIdEEdEEvPT2_PKT_PKT0_SC_lT1_,"aw",@nobits
	.sectionflags	@""
	.align	16
	.zero		1024


//--------------------- .nv.shared._ZN2at6native55_GLOBAL__N__0955718d_22_SparseCsrTensorMath_cu_868dd54534reduce_sparse_csr_dim1_cuda_kernelIdiNS1_14ReductionMulOpIdEEdEEvPT2_PKT_PKT0_SC_lT1_ --------------------------
	.section	.nv.shared._ZN2at6native55_GLOBAL__N__0955718d_22_SparseCsrTensorMath_cu_868dd54534reduce_sparse_csr_dim1_cuda_kernelIdiNS1_14ReductionMulOpIdEEdEEvPT2_PKT_PKT0_SC_lT1_,"aw",@nobits
	.sectionflags	@""
	.align	16
	.zero		1024


//--------------------- .nv.shared._ZN2at6native55_GLOBAL__N__0955718d_22_SparseCsrTensorMath_cu_868dd54534reduce_sparse_csr_dim0_cuda_kernelIdlNS1_14ReductionMulOpIdEEdEEvPT2_PKT0_lPKT_S9_lT1_ --------------------------
	.section	.nv.shared._ZN2at6native55_GLOBAL__N__0955718d_22_SparseCsrTensorMath_cu_868dd54534reduce_sparse_csr_dim0_cuda_kernelIdlNS1_14ReductionMulOpIdEEdEEvPT2_PKT0_lPKT_S9_lT1_,"aw",@nobits
	.sectionflags	@""
	.align	16
	.zero		1024


//--------------------- .nv.shared._ZN2at6native55_GLOBAL__N__0955718d_22_SparseCsrTensorMath_cu_868dd54534reduce_sparse_csr_dim0_cuda_kernelIdiNS1_14ReductionMulOpIdEEdEEvPT2_PKT0_lPKT_S9_lT1_ --------------------------
	.section	.nv.shared._ZN2at6native55_GLOBAL__N__0955718d_22_SparseCsrTensorMath_cu_868dd54534reduce_sparse_csr_dim0_cuda_kernelIdiNS1_14ReductionMulOpIdEEdEEvPT2_PKT0_lPKT_S9_lT1_,"aw",@nobits
	.sectionflags	@""
	.align	16
	.zero		1024


//--------------------- .nv.shared._ZN2at6native55_GLOBAL__N__0955718d_22_SparseCsrTensorMath_cu_868dd54534reduce_sparse_csr_dim1_cuda_kernelIslNS1_14ReductionMulOpIsEElEEvPT2_PKT_PKT0_SC_lT1_ --------------------------
	.section	.nv.shared._ZN2at6native55_GLOBAL__N__0955718d_22_SparseCsrTensorMath_cu_868dd54534reduce_sparse_csr_dim1_cuda_kernelIslNS1_14ReductionMulOpIsEElEEvPT2_PKT_PKT0_SC_lT1_,"aw",@nobits
	.sectionflags	@""
	.align	16
	.zero		1024


//--------------------- .nv.shared._ZN2at6native55_GLOBAL__N__0955718d_22_SparseCsrTensorMath_cu_868dd54534reduce_sparse_csr_dim1_cuda_kernelIsiNS1_14ReductionMulOpIsEElEEvPT2_PKT_PKT0_SC_lT1_ --------------------------
	.section	.nv.shared._ZN2at6native55_GLOBAL__N__0955718d_22_SparseCsrTensorMath_cu_868dd54534reduce_sparse_csr_dim1_cuda_kernelIsiNS1_14ReductionMulOpIsEElEEvPT2_PKT_PKT0_SC_lT1_,"aw",@nobits
	.sectionflags	@""
	.align	16
	.zero		1024


//--------------------- .nv.shared._ZN2at6native55_GLOBAL__N__0955718d_22_SparseCsrTensorMath_cu_868dd54534reduce_sparse_csr_dim0_cuda_kernelIslNS1_14ReductionMulOpIsEElEEvPT2_PKT0_lPKT_S9_lT1_ --------------------------
	.section	.nv.shared._ZN2at6native55_GLOBAL__N__0955718d_22_SparseCsrTensorMath_cu_868dd54534reduce_sparse_csr_dim0_cuda_kernelIslNS1_14ReductionMulOpIsEElEEvPT2_PKT0_lPKT_S9_lT1_,"aw",@nobits
	.sectionflags	@""
	.align	16
	.zero		1024


//--------------------- .nv.shared._ZN2at6native55_GLOBAL__N__0955718d_22_SparseCsrTensorMath_cu_868dd54534reduce_sparse_csr_dim0_cuda_kernelIsiNS1_14ReductionMulOpIsEElEEvPT2_PKT0_lPKT_S9_lT1_ --------------------------
	.section	.nv.shared._ZN2at6native55_GLOBAL__N__0955718d_22_SparseCsrTensorMath_cu_868dd54534reduce_sparse_csr_dim0_cuda_kernelIsiNS1_14ReductionMulOpIsEElEEvPT2_PKT0_lPKT_S9_lT1_,"aw",@nobits
	.sectionflags	@""
	.align	16
	.zero		1024


//--------------------- .nv.shared._ZN2at6native55_GLOBAL__N__0955718d_22_SparseCsrTensorMath_cu_868dd54534reduce_sparse_csr_dim1_cuda_kernelIllNS1_14ReductionMulOpIlEElEEvPT2_PKT_PKT0_SC_lT1_ --------------------------
	.section	.nv.shared._ZN2at6native55_GLOBAL__N__0955718d_22_SparseCsrTensorMath_cu_868dd54534reduce_sparse_csr_dim1_cuda_kernelIllNS1_14ReductionMulOpIlEElEEvPT2_PKT_PKT0_SC_lT1_,"aw",@nobits
	.sectionflags	@""
	.align	16
	.zero		1024


//--------------------- .nv.shared._ZN2at6native55_GLOBAL__N__0955718d_22_SparseCsrTensorMath_cu_868dd54534reduce_sparse_csr_dim1_cuda_kernelIliNS1_14ReductionMulOpIlEElEEvPT2_PKT_PKT0_SC_lT1_ --------------------------
	.section	.nv.shared._ZN2at6native55_GLOBAL__N__0955718d_22_SparseCsrTensorMath_cu_868dd54534reduce_sparse_csr_dim1_cuda_kernelIliNS1_14ReductionMulOpIlEElEEvPT2_PKT_PKT0_SC_lT1_,"aw",@nobits
	.sectionflags	@""
	.align	16
	.zero		1024


//--------------------- .nv.shared._ZN2at6native55_GLOBAL__N__0955718d_22_SparseCsrTensorMath_cu_868dd54534reduce_sparse_csr_dim0_cuda_kernelIllNS1_14ReductionMulOpIlEElEEvPT2_PKT0_lPKT_S9_lT1_ --------------------------
	.section	.nv.shared._ZN2at6native55_GLOBAL__N__0955718d_22_SparseCsrTensorMath_cu_868dd54534reduce_sparse_csr_dim0_cuda_kernelIllNS1_14ReductionMulOpIlEElEEvPT2_PKT0_lPKT_S9_lT1_,"aw",@nobits
	.sectionflags	@""
	.align	16
	.zero		1024


//--------------------- .nv.shared._ZN2at6native55_GLOBAL__N__0955718d_22_SparseCsrTensorMath_cu_868dd54534reduce_sparse_csr_dim0_cuda_kernelIliNS1_14ReductionMulOpIlEElEEvPT2_PKT0_lPKT_S9_lT1_ --------------------------
	.section	.nv.shared._ZN2at6native55_GLOBAL__N__0955718d_22_SparseCsrTensorMath_cu_868dd54534reduce_sparse_csr_dim0_cuda_kernelIliNS1_14ReductionMulOpIlEElEEvPT2_PKT0_lPKT_S9_lT1_,"aw",@nobits
	.sectionflags	@""
	.align	16
	.zero		1024


//--------------------- .nv.shared._ZN2at6native55_GLOBAL__N__0955718d_22_SparseCsrTensorMath_cu_868dd54534reduce_sparse_csr_dim1_cuda_kernelIilNS1_14ReductionMulOpIiEElEEvPT2_PKT_PKT0_SC_lT1_ --------------------------
	.section	.nv.shared._ZN2at6native55_GLOBAL__N__0955718d_22_SparseCsrTensorMath_cu_868dd54534reduce_sparse_csr_dim1_cuda_kernelIilNS1_14ReductionMulOpIiEElEEvPT2_PKT_PKT0_SC_lT1_,"aw",@nobits
	.sectionflags	@""
	.align	16
	.zero		1024


//--------------------- .nv.shared._ZN2at6native55_GLOBAL__N__0955718d_22_SparseCsrTensorMath_cu_868dd54534reduce_sparse_csr_dim1_cuda_kernelIiiNS1_14ReductionMulOpIiEElEEvPT2_PKT_PKT0_SC_lT1_ --------------------------
	.section	.nv.shared._ZN2at6native55_GLOBAL__N__0955718d_22_SparseCsrTensorMath_cu_868dd54534reduce_sparse_csr_dim1_cuda_kernelIiiNS1_14ReductionMulOpIiEElEEvPT2_PKT_PKT0_SC_lT1_,"aw",@nobits
	.sectionflags	@""
	.align	16
	.zero		1024


//--------------------- .nv.shared._ZN2at6native55_GLOBAL__N__0955718d_22_SparseCsrTensorMath_cu_868dd54534reduce_sparse_csr_dim0_cuda_kernelIilNS1_14ReductionMulOpIiEElEEvPT2_PKT0_lPKT_S9_lT1_ --------------------------
	.section	.nv.shared._ZN2at6native55_GLOBAL__N__0955718d_22_SparseCsrTensorMath_cu_868dd54534reduce_sparse_csr_dim0_cuda_kernelIilNS1_14ReductionMulOpIiEElEEvPT2_PKT0_lPKT_S9_lT1_,"aw",@nobits
	.sectionflags	@""
	.align	16
	.zero		1024


//--------------------- .nv.shared._ZN2at6native55_GLOBAL__N__0955718d_22_SparseCsrTensorMath_cu_868dd54534reduce_sparse_csr_dim0_cuda_kernelIiiNS1_14ReductionMulOpIiEElEEvPT2_PKT0_lPKT_S9_lT1_ --------------------------
	.section	.nv.shared._ZN2at6native55_GLOBAL__N__0955718d_22_SparseCsrTensorMath_cu_868dd54534reduce_sparse_csr_dim0_cuda_kernelIiiNS1_14ReductionMulOpIiEElEEvPT2_PKT0_lPKT_S9_lT1_,"aw",@nobits
	.sectionflags	@""
	.align	16
	.zero		1024


//--------------------- .nv.shared._ZN2at6native55_GLOBAL__N__0955718d_22_SparseCsrTensorMath_cu_868dd54534reduce_sparse_csr_dim1_cuda_kernelIalNS1_14ReductionMulOpIaEElEEvPT2_PKT_PKT0_SC_lT1_ --------------------------
	.section	.nv.shared._ZN2at6native55_GLOBAL__N__0955718d_22_SparseCsrTensorMath_cu_868dd54534reduce_sparse_csr_dim1_cuda_kernelIalNS1_14ReductionMulOpIaEElEEvPT2_PKT_PKT0_SC_lT1_,"aw",@nobits
	.sectionflags	@""
	.align	16
	.zero		1024


//--------------------- .nv.shared._ZN2at6native55_GLOBAL__N__0955718d_22_SparseCsrTensorMath_cu_868dd54534reduce_sparse_csr_dim1_cuda_kernelIaiNS1_14ReductionMulOpIaEElEEvPT2_PKT_PKT0_SC_lT1_ --------------------------
	.section	.nv.shared._ZN2at6native55_GLOBAL__N__0955718d_22_SparseCsrTensorMath_cu_868dd54534reduce_sparse_csr_dim1_cuda_kernelIaiNS1_14ReductionMulOpIaEElEEvPT2_PKT_PKT0_SC_lT1_,"aw",@nobits
	.sectionflags	@""
	.align	16
	.zero		1024


//--------------------- .nv.shared._ZN2at6native55_GLOBAL__N__0955718d_22_SparseCsrTensorMath_cu_868dd54534reduce_sparse_csr_dim0_cuda_kernelIalNS1_14ReductionMulOpIaEElEEvPT2_PKT0_lPKT_S9_lT1_ --------------------------
	.section	.nv.shared._ZN2at6native55_GLOBAL__N__0955718d_22_SparseCsrTensorMath_cu_868dd54534reduce_sparse_csr_dim0_cuda_kernelIalNS1_14ReductionMulOpIaEElEEvPT2_PKT0_lPKT_S9_lT1_,"aw",@nobits
	.sectionflags	@""
	.align	16
	.zero		1024


//--------------------- .nv.shared._ZN2at6native55_GLOBAL__N__0955718d_22_SparseCsrTensorMath_cu_868dd54534reduce_sparse_csr_dim0_cuda_kernelIaiNS1_14ReductionMulOpIaEElEEvPT2_PKT0_lPKT_S9_lT1_ --------------------------
	.section	.nv.shared._ZN2at6native55_GLOBAL__N__0955718d_22_SparseCsrTensorMath_cu_868dd54534reduce_sparse_csr_dim0_cuda_kernelIaiNS1_14ReductionMulOpIaEElEEvPT2_PKT0_lPKT_S9_lT1_,"aw",@nobits
	.sectionflags	@""
	.align	16
	.zero		1024


//--------------------- .nv.shared._ZN2at6native55_GLOBAL__N__0955718d_22_SparseCsrTensorMath_cu_868dd54534reduce_sparse_csr_dim1_cuda_kernelIhlNS1_14ReductionMulOpIhEElEEvPT2_PKT_PKT0_SC_lT1_ --------------------------
	.section	.nv.shared._ZN2at6native55_GLOBAL__N__0955718d_22_SparseCsrTensorMath_cu_868dd54534reduce_sparse_csr_dim1_cuda_kernelIhlNS1_14ReductionMulOpIhEElEEvPT2_PKT_PKT0_SC_lT1_,"aw",@nobits
	.sectionflags	@""
	.align	16
	.zero		1024


//--------------------- .nv.shared._ZN2at6native55_GLOBAL__N__0955718d_22_SparseCsrTensorMath_cu_868dd54534reduce_sparse_csr_dim1_cuda_kernelIhiNS1_14ReductionMulOpIhEElEEvPT2_PKT_PKT0_SC_lT1_ --------------------------
	.section	.nv.shared._ZN2at6native55_GLOBAL__N__0955718d_22_SparseCsrTensorMath_cu_868dd54534reduce_sparse_csr_dim1_cuda_kernelIhiNS1_14ReductionMulOpIhEElEEvPT2_PKT_PKT0_SC_lT1_,"aw",@nobits
	.sectionflags	@""
	.align	16
	.zero		1024


//--------------------- .nv.shared._ZN2at6native55_GLOBAL__N__0955718d_22_SparseCsrTensorMath_cu_868dd54534reduce_sparse_csr_dim0_cuda_kernelIhlNS1_14ReductionMulOpIhEElEEvPT2_PKT0_lPKT_S9_lT1_ --------------------------
	.section	.nv.shared._ZN2at6native55_GLOBAL__N__0955718d_22_SparseCsrTensorMath_cu_868dd54534reduce_sparse_csr_dim0_cuda_kernelIhlNS1_14ReductionMulOpIhEElEEvPT2_PKT0_lPKT_S9_lT1_,"aw",@nobits
	.sectionflags	@""
	.align	16
	.zero		1024


//--------------------- .nv.shared._ZN2at6native55_GLOBAL__N__0955718d_22_SparseCsrTensorMath_cu_868dd54534reduce_sparse_csr_dim0_cuda_kernelIhiNS1_14ReductionMulOpIhEElEEvPT2_PKT0_lPKT_S9_lT1_ --------------------------
	.section	.nv.shared._ZN2at6native55_GLOBAL__N__0955718d_22_SparseCsrTensorMath_cu_868dd54534reduce_sparse_csr_dim0_cuda_kernelIhiNS1_14ReductionMulOpIhEElEEvPT2_PKT0_lPKT_S9_lT1_,"aw",@nobits
	.sectionflags	@""
	.align	16
	.zero		1024


//--------------------- .nv.shared._ZN2at6native55_GLOBAL__N__0955718d_22_SparseCsrTensorMath_cu_868dd54534reduce_sparse_csr_dim1_cuda_kernelIN3c108BFloat16ElNS1_14ReductionAddOpIfEEfEEvPT2_PKT_PKT0_SE_lT1_ --------------------------
	.section	.nv.shared._ZN2at6native55_GLOBAL__N__0955718d_22_SparseCsrTensorMath_cu_868dd54534reduce_sparse_csr_dim1_cuda_kernelIN3c108BFloat16ElNS1_14ReductionAddOpIfEEfEEvPT2_PKT_PKT0_SE_lT1_,"aw",@nobits
	.sectionflags	@""
	.align	16
	.zero		1024


//--------------------- .nv.shared._ZN2at6native55_GLOBAL__N__0955718d_22_SparseCsrTensorMath_cu_868dd54534reduce_sparse_csr_dim1_cuda_kernelIN3c108BFloat16EiNS1_14ReductionAddOpIfEEfEEvPT2_PKT_PKT0_SE_lT1_ --------------------------
	.section	.nv.shared._ZN2at6native55_GLOBAL__N__0955718d_22_SparseCsrTensorMath_cu_868dd54534reduce_sparse_csr_dim1_cuda_kernelIN3c108BFloat16EiNS1_14ReductionAddOpIfEEfEEvPT2_PKT_PKT0_SE_lT1_,"aw",@nobits
	.sectionflags	@""
	.align	16
	.zero		1024


//--------------------- .nv.shared._ZN2at6native55_GLOBAL__N__0955718d_22_SparseCsrTensorMath_cu_868dd54534reduce_sparse_csr_dim0_cuda_kernelIN3c108BFloat16ElNS1_14ReductionAddOpIfEEfEEvPT2_PKT0_lPKT_SB_lT1_ --------------------------
	.section	.nv.shared._ZN2at6native55_GLOBAL__N__0955718d_22_SparseCsrTensorMath_cu_868dd54534reduce_sparse_csr_dim0_cuda_kernelIN3c108BFloat16ElNS1_14ReductionAddOpIfEEfEEvPT2_PKT0_lPKT_SB_lT1_,"aw",@nobits
	.sectionflags	@""
	.align	16
	.zero		1024


//--------------------- .nv.shared._ZN2at6native55_GLOBAL__N__0955718d_22_SparseCsrTensorMath_cu_868dd54534reduce_sparse_csr_dim0_cuda_kernelIN3c108BFloat16EiNS1_14ReductionAddOpIfEEfEEvPT2_PKT0_lPKT_SB_lT1_ --------------------------
	.section	.nv.shared._ZN2at6native55_GLOBAL__N__0955718d_22_SparseCsrTensorMath_cu_868dd54534reduce_sparse_csr_dim0_cuda_kernelIN3c108BFloat16EiNS1_14ReductionAddOpIfEEfEEvPT2_PKT0_lPKT_SB_lT1_,"aw",@nobits
	.sectionflags	@""
	.align	16
	.zero		1024


//--------------------- .nv.shared._ZN2at6native55_GLOBAL__N__0955718d_22_SparseCsrTensorMath_cu_868dd54534reduce_sparse_csr_dim1_cuda_kernelIN3c104HalfElNS1_14ReductionAddOpIfEEfEEvPT2_PKT_PKT0_SE_lT1_ --------------------------
	.section	.nv.shared._ZN2at6native55_GLOBAL__N__0955718d_22_SparseCsrTensorMath_cu_868dd54534reduce_sparse_csr_dim1_cuda_kernelIN3c104HalfElNS1_14ReductionAddOpIfEEfEEvPT2_PKT_PKT0_SE_lT1_,"aw",@nobits
	.sectionflags	@""
	.align	16
	.zero		1024


//--------------------- .nv.shared._ZN2at6native55_GLOBAL__N__0955718d_22_SparseCsrTensorMath_cu_868dd54534reduce_sparse_csr_dim1_cuda_kernelIN3c104HalfEiNS1_14ReductionAddOpIfEEfEEvPT2_PKT_PKT0_SE_lT1_ --------------------------
	.section	.nv.shared._ZN2at6native55_GLOBAL__N__0955718d_22_SparseCsrTensorMath_cu_868dd54534reduce_sparse_csr_dim1_cuda_kernelIN3c104HalfEiNS1_14ReductionAddOpIfEEfEEvPT2_PKT_PKT0_SE_lT1_,"aw",@nobits
	.sectionflags	@""
	.align	16
	.zero		1024


//--------------------- .nv.shared._ZN2at6native55_GLOBAL__N__0955718d_22_SparseCsrTensorMath_cu_868dd54534reduce_sparse_csr_dim0_cuda_kernelIN3c104HalfElNS1_14ReductionAddOpIfEEfEEvPT2_PKT0_lPKT_SB_lT1_ --------------------------
	.section	.nv.shared._ZN2at6native55_GLOBAL__N__0955718d_22_SparseCsrTensorMath_cu_868dd54534reduce_sparse_csr_dim0_cuda_kernelIN3c104HalfElNS1_14ReductionAddOpIfEEfEEvPT2_PKT0_lPKT_SB_lT1_,"aw",@nobits
	.sectionflags	@""
	.align	16
	.zero		1024


//--------------------- .nv.shared._ZN2at6native55_GLOBAL__N__0955718d_22_SparseCsrTensorMath_cu_868dd54534reduce_sparse_csr_dim0_cuda_kernelIN3c104HalfEiNS1_14ReductionAddOpIfEEfEEvPT2_PKT0_lPKT_SB_lT1_ --------------------------
	.section	.nv.shared._ZN2at6native55_GLOBAL__N__0955718d_22_SparseCsrTensorMath_cu_868dd54534reduce_sparse_csr_dim0_cuda_kernelIN3c104HalfEiNS1_14ReductionAddOpIfEEfEEvPT2_PKT0_lPKT_SB_lT1_,"aw",@nobits
	.sectionflags	@""
	.align	16
	.zero		1024


//--------------------- .nv.shared._ZN2at6native55_GLOBAL__N__0955718d_22_SparseCsrTensorMath_cu_868dd54534reduce_sparse_csr_dim1_cuda_kernelIN3c107complexIfEElNS1_14ReductionAddOpIS5_EES5_EEvPT2_PKT_PKT0_SF_lT1_ --------------------------
	.section	.nv.shared._ZN2at6native55_GLOBAL__N__0955718d_22_SparseCsrTensorMath_cu_868dd54534reduce_sparse_csr_dim1_cuda_kernelIN3c107complexIfEElNS1_14ReductionAddOpIS5_EES5_EEvPT2_PKT_PKT0_SF_lT1_,"aw",@nobits
	.sectionflags	@""
	.align	16
	.zero		1024


//--------------------- .nv.shared._ZN2at6native55_GLOBAL__N__0955718d_22_SparseCsrTensorMath_cu_868dd54534reduce_sparse_csr_dim1_cuda_kernelIN3c107complexIfEEiNS1_14ReductionAddOpIS5_EES5_EEvPT2_PKT_PKT0_SF_lT1_ --------------------------
	.section	.nv.shared._ZN2at6native55_GLOBAL__N__0955718d_22_SparseCsrTensorMath_cu_868dd54534reduce_sparse_csr_dim1_cuda_kernelIN3c107complexIfEEiNS1_14ReductionAddOpIS5_EES5_EEvPT2_PKT_PKT0_SF_lT1_,"aw",@nobits
	.sectionflags	@""
	.align	16
	.zero		1024


//--------------------- .nv.shared._ZN2at6native55_GLOBAL__N__0955718d_22_SparseCsrTensorMath_cu_868dd54534reduce_sparse_csr_dim0_cuda_kernelIN3c107complexIfEElNS1_14ReductionAddOpIS5_EES5_EEvPT2_PKT0_lPKT_SC_lT1_ --------------------------
	.section	.nv.shared._ZN2at6native55_GLOBAL__N__0955718d_22_SparseCsrTensorMath_cu_868dd54534reduce_sparse_csr_dim0_cuda_kernelIN3c107complexIfEElNS1_14ReductionAddOpIS5_EES5_EEvPT2_PKT0_lPKT_SC_lT1_,"aw",@nobits
	.sectionflags	@""
	.align	16
	.zero		1024


//--------------------- .nv.shared._ZN2at6native55_GLOBAL__N__0955718d_22_SparseCsrTensorMath_cu_868dd54534reduce_sparse_csr_dim0_cuda_kernelIN3c107complexIfEEiNS1_14ReductionAddOpIS5_EES5_EEvPT2_PKT0_lPKT_SC_lT1_ --------------------------
	.section	.nv.shared._ZN2at6native55_GLOBAL__N__0955718d_22_SparseCsrTensorMath_cu_868dd54534reduce_sparse_csr_dim0_cuda_kernelIN3c107complexIfEEiNS1_14ReductionAddOpIS5_EES5_EEvPT2_PKT0_lPKT_SC_lT1_,"aw",@nobits
	.sectionflags	@""
	.align	16
	.zero		1024


//--------------------- .nv.shared._ZN2at6native55_GLOBAL__N__0955718d_22_SparseCsrTensorMath_cu_868dd54534reduce_sparse_csr_dim1_cuda_kernelIN3c107complexIdEElNS1_14ReductionAddOpIS5_EES5_EEvPT2_PKT_PKT0_SF_lT1_ --------------------------
	.section	.nv.shared._ZN2at6native55_GLOBAL__N__0955718d_22_SparseCsrTensorMath_cu_868dd54534reduce_sparse_csr_dim1_cuda_kernelIN3c107complexIdEElNS1_14ReductionAddOpIS5_EES5_EEvPT2_PKT_PKT0_SF_lT1_,"aw",@nobits
	.sectionflags	@""
	.align	16
	.zero		1024


//--------------------- .nv.shared._ZN2at6native55_GLOBAL__N__0955718d_22_SparseCsrTensorMath_cu_868dd54534reduce_sparse_csr_dim1_cuda_kernelIN3c107complexIdEEiNS1_14ReductionAddOpIS5_EES5_EEvPT2_PKT_PKT0_SF_lT1_ --------------------------
	.section	.nv.shared._ZN2at6native55_GLOBAL__N__0955718d_22_SparseCsrTensorMath_cu_868dd54534reduce_sparse_csr_dim1_cuda_kernelIN3c107complexIdEEiNS1_14ReductionAddOpIS5_EES5_EEvPT2_PKT_PKT0_SF_lT1_,"aw",@nobits
	.sectionflags	@""
	.align	16
	.zero		1024


//--------------------- .nv.shared._ZN2at6native55_GLOBAL__N__0955718d_22_SparseCsrTensorMath_cu_868dd54534reduce_sparse_csr_dim0_cuda_kernelIN3c107complexIdEElNS1_14ReductionAddOpIS5_EES5_EEvPT2_PKT0_lPKT_SC_lT1_ --------------------------
	.section	.nv.shared._ZN2at6native55_GLOBAL__N__0955718d_22_SparseCsrTensorMath_cu_868dd54534reduce_sparse_csr_dim0_cuda_kernelIN3c107complexIdEElNS1_14ReductionAddOpIS5_EES5_EEvPT2_PKT0_lPKT_SC_lT1_,"aw",@nobits
	.sectionflags	@""
	.align	16
	.zero		1024


//--------------------- .nv.shared._ZN2at6native55_GLOBAL__N__0955718d_22_SparseCsrTensorMath_cu_868dd54534reduce_sparse_csr_dim0_cuda_kernelIN3c107complexIdEEiNS1_14ReductionAddOpIS5_EES5_EEvPT2_PKT0_lPKT_SC_lT1_ --------------------------
	.section	.nv.shared._ZN2at6native55_GLOBAL__N__0955718d_22_SparseCsrTensorMath_cu_868dd54534reduce_sparse_csr_dim0_cuda_kernelIN3c107complexIdEEiNS1_14ReductionAddOpIS5_EES5_EEvPT2_PKT0_lPKT_SC_lT1_,"aw",@nobits
	.sectionflags	@""
	.align	16
	.zero		1024


//--------------------- .nv.shared._ZN2at6native55_GLOBAL__N__0955718d_22_SparseCsrTensorMath_cu_868dd54534reduce_sparse_csr_dim1_cuda_kernelIflNS1_14ReductionAddOpIfEEfEEvPT2_PKT_PKT0_SC_lT1_ --------------------------
	.section	.nv.shared._ZN2at6native55_GLOBAL__N__0955718d_22_SparseCsrTensorMath_cu_868dd54534reduce_sparse_csr_dim1_cuda_kernelIflNS1_14ReductionAddOpIfEEfEEvPT2_PKT_PKT0_SC_lT1_,"aw",@nobits
	.sectionflags	@""
	.align	16
	.zero		1024


//--------------------- .nv.shared._ZN2at6native55_GLOBAL__N__0955718d_22_SparseCsrTensorMath_cu_868dd54534reduce_sparse_csr_dim1_cuda_kernelIfiNS1_14ReductionAddOpIfEEfEEvPT2_PKT_PKT0_SC_lT1_ --------------------------
	.section	.nv.shared._ZN2at6native55_GLOBAL__N__0955718d_22_SparseCsrTensorMath_cu_868dd54534reduce_sparse_csr_dim1_cuda_kernelIfiNS1_14ReductionAddOpIfEEfEEvPT2_PKT_PKT0_SC_lT1_,"aw",@nobits
	.sectionflags	@""
	.align	16
	.zero		1024


//--------------------- .nv.shared._ZN2at6native55_GLOBAL__N__0955718d_22_SparseCsrTensorMath_cu_868dd54534reduce_sparse_csr_dim0_cuda_kernelIflNS1_14ReductionAddOpIfEEfEEvPT2_PKT0_lPKT_S9_lT1_ --------------------------
	.section	.nv.shared._ZN2at6native55_GLOBAL__N__0955718d_22_SparseCsrTensorMath_cu_868dd54534reduce_sparse_csr_dim0_cuda_kernelIflNS1_14ReductionAddOpIfEEfEEvPT2_PKT0_lPKT_S9_lT1_,"aw",@nobits
	.sectionflags	@""
	.align	16
	.zero		1024


//--------------------- .nv.shared._ZN2at6native55_GLOBAL__N__0955718d_22_SparseCsrTensorMath_cu_868dd54534reduce_sparse_csr_dim0_cuda_kernelIfiNS1_14ReductionAddOpIfEEfEEvPT2_PKT0_lPKT_S9_lT1_ --------------------------
	.section	.nv.shared._ZN2at6native55_GLOBAL__N__0955718d_22_SparseCsrTensorMath_cu_868dd54534reduce_sparse_csr_dim0_cuda_kernelIfiNS1_14ReductionAddOpIfEEfEEvPT2_PKT0_lPKT_S9_lT1_,"aw",@nobits
	.sectionflags	@""
	.align	16
	.zero		1024


//--------------------- .nv.shared._ZN2at6native55_GLOBAL__N__0955718d_22_SparseCsrTensorMath_cu_868dd54534reduce_sparse_csr_dim1_cuda_kernelIdlNS1_14ReductionAddOpIdEEdEEvPT2_PKT_PKT0_SC_lT1_ --------------------------
	.section	.nv.shared._ZN2at6native55_GLOBAL__N__0955718d_22_SparseCsrTensorMath_cu_868dd54534reduce_sparse_csr_dim1_cuda_kernelIdlNS1_14ReductionAddOpIdEEdEEvPT2_PKT_PKT0_SC_lT1_,"aw",@nobits
	.sectionflags	@""
	.align	16
	.zero		1024


//--------------------- .nv.shared._ZN2at6native55_GLOBAL__N__0955718d_22_SparseCsrTensorMath_cu_868dd54534reduce_sparse_csr_dim1_cuda_kernelIdiNS1_14ReductionAddOpIdEEdEEvPT2_PKT_PKT0_SC_lT1_ --------------------------
	.section	.nv.shared._ZN2at6native55_GLOBAL__N__0955718d_22_SparseCsrTensorMath_cu_868dd54534reduce_sparse_csr_dim1_cuda_kernelIdiNS1_14ReductionAddOpIdEEdEEvPT2_PKT_PKT0_SC_lT1_,"aw",@nobits
	.sectionflags	@""
	.align	16
	.zero		1024


//--------------------- .nv.shared._ZN2at6native55_GLOBAL__N__0955718d_22_SparseCsrTensorMath_cu_868dd54534reduce_sparse_csr_dim0_cuda_kernelIdlNS1_14ReductionAddOpIdEEdEEvPT2_PKT0_lPKT_S9_lT1_ --------------------------
	.section	.nv.shared._ZN2at6native55_GLOBAL__N__0955718d_22_SparseCsrTensorMath_cu_868dd54534reduce_sparse_csr_dim0_cuda_kernelIdlNS1_14ReductionAddOpIdEEdEEvPT2_PKT0_lPKT_S9_lT1_,"aw",@nobits
	.sectionflags	@""
	.align	16
	.zero		1024


//--------------------- .nv.shared._ZN2at6native55_GLOBAL__N__0955718d_22_SparseCsrTensorMath_cu_868dd54534reduce_sparse_csr_dim0_cuda_kernelIdiNS1_14ReductionAddOpIdEEdEEvPT2_PKT0_lPKT_S9_lT1_ --------------------------
	.section	.nv.shared._ZN2at6native55_GLOBAL__N__0955718d_22_SparseCsrTensorMath_cu_868dd54534reduce_sparse_csr_dim0_cuda_kernelIdiNS1_14ReductionAddOpIdEEdEEvPT2_PKT0_lPKT_S9_lT1_,"aw",@nobits
	.sectionflags	@""
	.align	16
	.zero		1024


//--------------------- .nv.shared._ZN2at6native55_GLOBAL__N__0955718d_22_SparseCsrTensorMath_cu_868dd54534reduce_sparse_csr_dim1_cuda_kernelIslNS1_14ReductionAddOpIlEElEEvPT2_PKT_PKT0_SC_lT1_ --------------------------
	.section	.nv.shared._ZN2at6native55_GLOBAL__N__0955718d_22_SparseCsrTensorMath_cu_868dd54534reduce_sparse_csr_dim1_cuda_kernelIslNS1_14ReductionAddOpIlEElEEvPT2_PKT_PKT0_SC_lT1_,"aw",@nobits
	.sectionflags	@""
	.align	16
	.zero		1024


//--------------------- .nv.shared._ZN2at6native55_GLOBAL__N__0955718d_22_SparseCsrTensorMath_cu_868dd54534reduce_sparse_csr_dim1_cuda_kernelIsiNS1_14ReductionAddOpIlEElEEvPT2_PKT_PKT0_SC_lT1_ --------------------------
	.section	.nv.shared._ZN2at6native55_GLOBAL__N__0955718d_22_SparseCsrTensorMath_cu_868dd54534reduce_sparse_csr_dim1_cuda_kernelIsiNS1_14ReductionAddOpIlEElEEvPT2_PKT_PKT0_SC_lT1_,"aw",@nobits
	.sectionflags	@""
	.align	16
	.zero		1024


//--------------------- .nv.shared._ZN2at6native55_GLOBAL__N__0955718d_22_SparseCsrTensorMath_cu_868dd54534reduce_sparse_csr_dim0_cuda_kernelIslNS1_14ReductionAddOpIlEElEEvPT2_PKT0_lPKT_S9_lT1_ --------------------------
	.section	.nv.shared._ZN2at6native55_GLOBAL__N__0955718d_22_SparseCsrTensorMath_cu_868dd54534reduce_sparse_csr_dim0_cuda_kernelIslNS1_14ReductionAddOpIlEElEEvPT2_PKT0_lPKT_S9_lT1_,"aw",@nobits
	.sectionflags	@""
	.align	16
	.zero		1024


//--------------------- .nv.shared._ZN2at6native55_GLOBAL__N__0955718d_22_SparseCsrTensorMath_cu_868dd54534reduce_sparse_csr_dim0_cuda_kernelIsiNS1_14ReductionAddOpIlEElEEvPT2_PKT0_lPKT_S9_lT1_ --------------------------
	.section	.nv.shared._ZN2at6native55_GLOBAL__N__0955718d_22_SparseCsrTensorMath_cu_868dd54534reduce_sparse_csr_dim0_cuda_kernelIsiNS1_14ReductionAddOpIlEElEEvPT2_PKT0_lPKT_S9_lT1_,"aw",@nobits
	.sectionflags	@""
	.align	16
	.zero		1024


//--------------------- .nv.shared._ZN2at6native55_GLOBAL__N__0955718d_22_SparseCsrTensorMath_cu_868dd54534reduce_sparse_csr_dim1_cuda_kernelIllNS1_14ReductionAddOpIlEElEEvPT2_PKT_PKT0_SC_lT1_ --------------------------
	.section	.nv.shared._ZN2at6native55_GLOBAL__N__0955718d_22_SparseCsrTensorMath_cu_868dd54534reduce_sparse_csr_dim1_cuda_kernelIllNS1_14ReductionAddOpIlEElEEvPT2_PKT_PKT0_SC_lT1_,"aw",@nobits
	.sectionflags	@""
	.align	16
	.zero		1024


//--------------------- .nv.shared._ZN2at6native55_GLOBAL__N__0955718d_22_SparseCsrTensorMath_cu_868dd54534reduce_sparse_csr_dim1_cuda_kernelIliNS1_14ReductionAddOpIlEElEEvPT2_PKT_PKT0_SC_lT1_ --------------------------
	.section	.nv.shared._ZN2at6native55_GLOBAL__N__0955718d_22_SparseCsrTensorMath_cu_868dd54534reduce_sparse_csr_dim1_cuda_kernelIliNS1_14ReductionAddOpIlEElEEvPT2_PKT_PKT0_SC_lT1_,"aw",@nobits
	.sectionflags	@""
	.align	16
	.zero		1024


//--------------------- .nv.shared._ZN2at6native55_GLOBAL__N__0955718d_22_SparseCsrTensorMath_cu_868dd54534reduce_sparse_csr_dim0_cuda_kernelIllNS1_14ReductionAddOpIlEElEEvPT2_PKT0_lPKT_S9_lT1_ --------------------------
	.section	.nv.shared._ZN2at6native55_GLOBAL__N__0955718d_22_SparseCsrTensorMath_cu_868dd54534reduce_sparse_csr_dim0_cuda_kernelIllNS1_14ReductionAddOpIlEElEEvPT2_PKT0_lPKT_S9_lT1_,"aw",@nobits
	.sectionflags	@""
	.align	16
	.zero		1024


//--------------------- .nv.shared._ZN2at6native55_GLOBAL__N__0955718d_22_SparseCsrTensorMath_cu_868dd54534reduce_sparse_csr_dim0_cuda_kernelIliNS1_14ReductionAddOpIlEElEEvPT2_PKT0_lPKT_S9_lT1_ --------------------------
	.section	.nv.shared._ZN2at6native55_GLOBAL__N__0955718d_22_SparseCsrTensorMath_cu_868dd54534reduce_sparse_csr_dim0_cuda_kernelIliNS1_14ReductionAddOpIlEElEEvPT2_PKT0_lPKT_S9_lT1_,"aw",@nobits
	.sectionflags	@""
	.align	16
	.zero		1024


//--------------------- .nv.shared._ZN2at6native55_GLOBAL__N__0955718d_22_SparseCsrTensorMath_cu_868dd54534reduce_sparse_csr_dim1_cuda_kernelIilNS1_14ReductionAddOpIlEElEEvPT2_PKT_PKT0_SC_lT1_ --------------------------
	.section	.nv.shared._ZN2at6native55_GLOBAL__N__0955718d_22_SparseCsrTensorMath_cu_868dd54534reduce_sparse_csr_dim1_cuda_kernelIilNS1_14ReductionAddOpIlEElEEvPT2_PKT_PKT0_SC_lT1_,"aw",@nobits
	.sectionflags	@""
	.align	16
	.zero		1024


//--------------------- .nv.shared._ZN2at6native55_GLOBAL__N__0955718d_22_SparseCsrTensorMath_cu_868dd54534reduce_sparse_csr_dim1_cuda_kernelIiiNS1_14ReductionAddOpIlEElEEvPT2_PKT_PKT0_SC_lT1_ --------------------------
	.section	.nv.shared._ZN2at6native55_GLOBAL__N__0955718d_22_SparseCsrTensorMath_cu_868dd54534reduce_sparse_csr_dim1_cuda_kernelIiiNS1_14ReductionAddOpIlEElEEvPT2_PKT_PKT0_SC_lT1_,"aw",@nobits
	.sectionflags	@""
	.align	16
	.zero		1024


//--------------------- .nv.shared._ZN2at6native55_GLOBAL__N__0955718d_22_SparseCsrTensorMath_cu_868dd54534reduce_sparse_csr_dim0_cuda_kernelIilNS1_14ReductionAddOpIlEElEEvPT2_PKT0_lPKT_S9_lT1_ --------------------------
	.section	.nv.shared._ZN2at6native55_GLOBAL__N__0955718d_22_SparseCsrTensorMath_cu_868dd54534reduce_sparse_csr_dim0_cuda_kernelIilNS1_14ReductionAddOpIlEElEEvPT2_PKT0_lPKT_S9_lT1_,"aw",@nobits
	.sectionflags	@""
	.align	16
	.zero		1024


//--------------------- .nv.shared._ZN2at6native55_GLOBAL__N__0955718d_22_SparseCsrTensorMath_cu_868dd54534reduce_sparse_csr_dim0_cuda_kernelIiiNS1_14ReductionAddOpIlEElEEvPT2_PKT0_lPKT_S9_lT1_ --------------------------
	.section	.nv.shared._ZN2at6native55_GLOBAL__N__0955718d_22_SparseCsrTensorMath_cu_868dd54534reduce_sparse_csr_dim0_cuda_kernelIiiNS1_14ReductionAddOpIlEElEEvPT2_PKT0_lPKT_S9_lT1_,"aw",@nobits
	.sectionflags	@""
	.align	16
	.zero		1024


//--------------------- .nv.shared._ZN2at6native55_GLOBAL__N__0955718d_22_SparseCsrTensorMath_cu_868dd54534reduce_sparse_csr_dim1_cuda_kernelIalNS1_14ReductionAddOpIlEElEEvPT2_PKT_PKT0_SC_lT1_ --------------------------
	.section	.nv.shared._ZN2at6native55_GLOBAL__N__0955718d_22_SparseCsrTensorMath_cu_868dd54534reduce_sparse_csr_dim1_cuda_kernelIalNS1_14ReductionAddOpIlEElEEvPT2_PKT_PKT0_SC_lT1_,"aw",@nobits
	.sectionflags	@""
	.align	16
	.zero		1024


//--------------------- .nv.shared._ZN2at6native55_GLOBAL__N__0955718d_22_SparseCsrTensorMath_cu_868dd54534reduce_sparse_csr_dim1_cuda_kernelIaiNS1_14ReductionAddOpIlEElEEvPT2_PKT_PKT0_SC_lT1_ --------------------------
	.section	.nv.shared._ZN2at6native55_GLOBAL__N__0955718d_22_SparseCsrTensorMath_cu_868dd54534reduce_sparse_csr_dim1_cuda_kernelIaiNS1_14ReductionAddOpIlEElEEvPT2_PKT_PKT0_SC_lT1_,"aw",@nobits
	.sectionflags	@""
	.align	16
	.zero		1024


//--------------------- .nv.shared._ZN2at6native55_GLOBAL__N__0955718d_22_SparseCsrTensorMath_cu_868dd54534reduce_sparse_csr_dim0_cuda_kernelIalNS1_14ReductionAddOpIlEElEEvPT2_PKT0_lPKT_S9_lT1_ --------------------------
	.section	.nv.shared._ZN2at6native55_GLOBAL__N__0955718d_22_SparseCsrTensorMath_cu_868dd54534reduce_sparse_csr_dim0_cuda_kernelIalNS1_14ReductionAddOpIlEElEEvPT2_PKT0_lPKT_S9_lT1_,"aw",@nobits
	.sectionflags	@""
	.align	16
	.zero		1024


//--------------------- .nv.shared._ZN2at6native55_GLOBAL__N__0955718d_22_SparseCsrTensorMath_cu_868dd54534reduce_sparse_csr_dim0_cuda_kernelIaiNS1_14ReductionAddOpIlEElEEvPT2_PKT0_lPKT_S9_lT1_ --------------------------
	.section	.nv.shared._ZN2at6native55_GLOBAL__N__0955718d_22_SparseCsrTensorMath_cu_868dd54534reduce_sparse_csr_dim0_cuda_kernelIaiNS1_14ReductionAddOpIlEElEEvPT2_PKT0_lPKT_S9_lT1_,"aw",@nobits
	.sectionflags	@""
	.align	16
	.zero		1024


//--------------------- .nv.shared._ZN2at6native55_GLOBAL__N__0955718d_22_SparseCsrTensorMath_cu_868dd54534reduce_sparse_csr_dim1_cuda_kernelIhlNS1_14ReductionAddOpIlEElEEvPT2_PKT_PKT0_SC_lT1_ --------------------------
	.section	.nv.shared._ZN2at6native55_GLOBAL__N__0955718d_22_SparseCsrTensorMath_cu_868dd54534reduce_sparse_csr_dim1_cuda_kernelIhlNS1_14ReductionAddOpIlEElEEvPT2_PKT_PKT0_SC_lT1_,"aw",@nobits
	.sectionflags	@""
	.align	16
	.zero		1024


//--------------------- .nv.shared._ZN2at6native55_GLOBAL__N__0955718d_22_SparseCsrTensorMath_cu_868dd54534reduce_sparse_csr_dim1_cuda_kernelIhiNS1_14ReductionAddOpIlEElEEvPT2_PKT_PKT0_SC_lT1_ --------------------------
	.section	.nv.shared._ZN2at6native55_GLOBAL__N__0955718d_22_SparseCsrTensorMath_cu_868dd54534reduce_sparse_csr_dim1_cuda_kernelIhiNS1_14ReductionAddOpIlEElEEvPT2_PKT_PKT0_SC_lT1_,"aw",@nobits
	.sectionflags	@""
	.align	16
	.zero		1024


//--------------------- .nv.shared._ZN2at6native55_GLOBAL__N__0955718d_22_SparseCsrTensorMath_cu_868dd54536reduce_crow_indices_dim1_cuda_kernelIlEEvPT_S4_PKS3_l --------------------------
	.section	.nv.shared._ZN2at6native55_GLOBAL__N__0955718d_22_SparseCsrTensorMath_cu_868dd54536reduce_crow_indices_dim1_cuda_kernelIlEEvPT_S4_PKS3_l,"aw",@nobits
	.sectionflags	@""
	.align	16
	.zero		1024


//--------------------- .nv.shared._ZN2at6native55_GLOBAL__N__0955718d_22_SparseCsrTensorMath_cu_868dd54536reduce_crow_indices_dim1_cuda_kernelIiEEvPT_S4_PKS3_l --------------------------
	.section	.nv.shared._ZN2at6native55_GLOBAL__N__0955718d_22_SparseCsrTensorMath_cu_868dd54536reduce_crow_indices_dim1_cuda_kernelIiEEvPT_S4_PKS3_l,"aw",@nobits
	.sectionflags	@""
	.align	16
	.zero		1024


//--------------------- .nv.shared._ZN2at6native55_GLOBAL__N__0955718d_22_SparseCsrTensorMath_cu_868dd54534reduce_sparse_csr_dim0_cuda_kernelIhlNS1_14ReductionAddOpIlEElEEvPT2_PKT0_lPKT_S9_lT1_ --------------------------
	.section	.nv.shared._ZN2at6native55_GLOBAL__N__0955718d_22_SparseCsrTensorMath_cu_868dd54534reduce_sparse_csr_dim0_cuda_kernelIhlNS1_14ReductionAddOpIlEElEEvPT2_PKT0_lPKT_S9_lT1_,"aw",@nobits
	.sectionflags	@""
	.align	16
	.zero		1024


//--------------------- .nv.shared._ZN2at6native55_GLOBAL__N__0955718d_22_SparseCsrTensorMath_cu_868dd54534reduce_sparse_csr_dim0_cuda_kernelIhiNS1_14ReductionAddOpIlEElEEvPT2_PKT0_lPKT_S9_lT1_ --------------------------
	.section	.nv.shared._ZN2at6native55_GLOBAL__N__0955718d_22_SparseCsrTensorMath_cu_868dd54534reduce_sparse_csr_dim0_cuda_kernelIhiNS1_14ReductionAddOpIlEElEEvPT2_PKT0_lPKT_S9_lT1_,"aw",@nobits
	.sectionflags	@""
	.align	16
	.zero		1024


//--------------------- .nv.shared._ZN2at6native55_GLOBAL__N__0955718d_22_SparseCsrTensorMath_cu_868dd54543convert_indices_from_csr_to_coo_cuda_kernelIslEEvPT0_PKT_lll --------------------------
	.section	.nv.shared._ZN2at6native55_GLOBAL__N__0955718d_22_SparseCsrTensorMath_cu_868dd54543convert_indices_from_csr_to_coo_cuda_kernelIslEEvPT0_PKT_lll,"aw",@nobits
	.sectionflags	@""
	.align	16
	.zero		1024


//--------------------- .nv.shared._ZN2at6native55_GLOBAL__N__0955718d_22_SparseCsrTensorMath_cu_868dd54543convert_indices_from_csr_to_coo_cuda_kernelIllEEvPT0_PKT_lll --------------------------
	.section	.nv.shared._ZN2at6native55_GLOBAL__N__0955718d_22_SparseCsrTensorMath_cu_868dd54543convert_indices_from_csr_to_coo_cuda_kernelIllEEvPT0_PKT_lll,"aw",@nobits
	.sectionflags	@""
	.align	16
	.zero		1024


//--------------------- .nv.shared._ZN2at6native55_GLOBAL__N__0955718d_22_SparseCsrTensorMath_cu_868dd54543convert_indices_from_csr_to_coo_cuda_kernelIilEEvPT0_PKT_lll --------------------------
	.section	.nv.shared._ZN2at6native55_GLOBAL__N__0955718d_22_SparseCsrTensorMath_cu_868dd54543convert_indices_from_csr_to_coo_cuda_kernelIilEEvPT0_PKT_lll,"aw",@nobits
	.sectionflags	@""
	.align	16
	.zero		1024


//--------------------- .nv.shared._ZN2at6native55_GLOBAL__N__0955718d_22_SparseCsrTensorMath_cu_868dd54543convert_indices_from_csr_to_coo_cuda_kernelIalEEvPT0_PKT_lll --------------------------
	.section	.nv.shared._ZN2at6native55_GLOBAL__N__0955718d_22_SparseCsrTensorMath_cu_868dd54543convert_indices_from_csr_to_coo_cuda_kernelIalEEvPT0_PKT_lll,"aw",@nobits
	.sectionflags	@""
	.align	16
	.zero		1024


//--------------------- .nv.shared._ZN2at6native55_GLOBAL__N__0955718d_22_SparseCsrTensorMath_cu_868dd54543convert_indices_from_csr_to_coo_cuda_kernelIhlEEvPT0_PKT_lll --------------------------
	.section	.nv.shared._ZN2at6native55_GLOBAL__N__0955718d_22_SparseCsrTensorMath_cu_868dd54543convert_indices_from_csr_to_coo_cuda_kernelIhlEEvPT0_PKT_lll,"aw",@nobits
	.sectionflags	@""
	.align	16
	.zero		1024


//--------------------- .nv.shared._ZN2at6native55_GLOBAL__N__0955718d_22_SparseCsrTensorMath_cu_868dd54543convert_indices_from_csr_to_coo_cuda_kernelIsiEEvPT0_PKT_lll --------------------------
	.section	.nv.shared._ZN2at6native55_GLOBAL__N__0955718d_22_SparseCsrTensorMath_cu_868dd54543convert_indices_from_csr_to_coo_cuda_kernelIsiEEvPT0_PKT_lll,"aw",@nobits
	.sectionflags	@""
	.align	16
	.zero		1024


//--------------------- .nv.shared._ZN2at6native55_GLOBAL__N__0955718d_22_SparseCsrTensorMath_cu_868dd54543convert_indices_from_csr_to_coo_cuda_kernelIliEEvPT0_PKT_lll --------------------------
	.section	.nv.shared._ZN2at6native55_GLOBAL__N__0955718d_22_SparseCsrTensorMath_cu_868dd54543convert_indices_from_csr_to_coo_cuda_kernelIliEEvPT0_PKT_lll,"aw",@nobits
	.sectionflags	@""
	.align	16
	.zero		1024


//--------------------- .nv.shared._ZN2at6native55_GLOBAL__N__0955718d_22_SparseCsrTensorMath_cu_868dd54543convert_indices_from_csr_to_coo_cuda_kernelIiiEEvPT0_PKT_lll --------------------------
	.section	.nv.shared._ZN2at6native55_GLOBAL__N__0955718d_22_SparseCsrTensorMath_cu_868dd54543convert_indices_from_csr_to_coo_cuda_kernelIiiEEvPT0_PKT_lll,"aw",@nobits
	.sectionflags	@""
	.align	16
	.zero		1024


//--------------------- .nv.shared._ZN2at6native55_GLOBAL__N__0955718d_22_SparseCsrTensorMath_cu_868dd54543convert_indices_from_csr_to_coo_cuda_kernelIaiEEvPT0_PKT_lll --------------------------
	.section	.nv.shared._ZN2at6native55_GLOBAL__N__0955718d_22_SparseCsrTensorMath_cu_868dd54543convert_indices_from_csr_to_coo_cuda_kernelIaiEEvPT0_PKT_lll,"aw",@nobits
	.sectionflags	@""
	.align	16
	.zero		1024


//--------------------- .nv.shared._ZN2at6native55_GLOBAL__N__0955718d_22_SparseCsrTensorMath_cu_868dd54543convert_indices_from_csr_to_coo_cuda_kernelIhiEEvPT0_PKT_lll --------------------------
	.section	.nv.shared._ZN2at6native55_GLOBAL__N__0955718d_22_SparseCsrTensorMath_cu_868dd54543convert_indices_from_csr_to_coo_cuda_kernelIhiEEvPT0_PKT_lll,"aw",@nobits
	.sectionflags	@""
	.align	16
	.zero		1024


//--------------------- .nv.shared._ZN2at6native55_GLOBAL__N__0955718d_22_SparseCsrTensorMath_cu_868dd54543convert_indices_from_coo_to_csr_cuda_kernelIslEEvPT0_PKT_ll --------------------------
	.section	.nv.shared._ZN2at6native55_GLOBAL__N__0955718d_22_SparseCsrTensorMath_cu_868dd54543convert_indices_from_coo_to_csr_cuda_kernelIslEEvPT0_PKT_ll,"aw",@nobits
	.sectionflags	@""
	.align	16
	.zero		1024


//--------------------- .nv.shared._ZN2at6native55_GLOBAL__N__0955718d_22_SparseCsrTensorMath_cu_868dd54543convert_indices_from_coo_to_csr_cuda_kernelIllEEvPT0_PKT_ll --------------------------
	.section	.nv.shared._ZN2at6native55_GLOBAL__N__0955718d_22_SparseCsrTensorMath_cu_868dd54543convert_indices_from_coo_to_csr_cuda_kernelIllEEvPT0_PKT_ll,"aw",@nobits
	.sectionflags	@""
	.align	16
	.zero		1024


//--------------------- .nv.shared._ZN2at6native55_GLOBAL__N__0955718d_22_SparseCsrTensorMath_cu_868dd54543convert_indices_from_coo_to_csr_cuda_kernelIilEEvPT0_PKT_ll --------------------------
	.section	.nv.shared._ZN2at6native55_GLOBAL__N__0955718d_22_SparseCsrTensorMath_cu_868dd54543convert_indices_from_coo_to_csr_cuda_kernelIilEEvPT0_PKT_ll,"aw",@nobits
	.sectionflags	@""
	.align	16
	.zero		1024


//--------------------- .nv.shared._ZN2at6native55_GLOBAL__N__0955718d_22_SparseCsrTensorMath_cu_868dd54543convert_indices_from_coo_to_csr_cuda_kernelIalEEvPT0_PKT_ll --------------------------
	.section	.nv.shared._ZN2at6native55_GLOBAL__N__0955718d_22_SparseCsrTensorMath_cu_868dd54543convert_indices_from_coo_to_csr_cuda_kernelIalEEvPT0_PKT_ll,"aw",@nobits
	.sectionflags	@""
	.align	16
	.zero		1024


//--------------------- .nv.shared._ZN2at6native55_GLOBAL__N__0955718d_22_SparseCsrTensorMath_cu_868dd54543convert_indices_from_coo_to_csr_cuda_kernelIhlEEvPT0_PKT_ll --------------------------
	.section	.nv.shared._ZN2at6native55_GLOBAL__N__0955718d_22_SparseCsrTensorMath_cu_868dd54543convert_indices_from_coo_to_csr_cuda_kernelIhlEEvPT0_PKT_ll,"aw",@nobits
	.sectionflags	@""
	.align	16
	.zero		1024


//--------------------- .nv.shared._ZN2at6native55_GLOBAL__N__0955718d_22_SparseCsrTensorMath_cu_868dd54543convert_indices_from_coo_to_csr_cuda_kernelIsiEEvPT0_PKT_ll --------------------------
	.section	.nv.shared._ZN2at6native55_GLOBAL__N__0955718d_22_SparseCsrTensorMath_cu_868dd54543convert_indices_from_coo_to_csr_cuda_kernelIsiEEvPT0_PKT_ll,"aw",@nobits
	.sectionflags	@""
	.align	16
	.zero		1024


//--------------------- .nv.shared._ZN2at6native55_GLOBAL__N__0955718d_22_SparseCsrTensorMath_cu_868dd54543convert_indices_from_coo_to_csr_cuda_kernelIliEEvPT0_PKT_ll --------------------------
	.section	.nv.shared._ZN2at6native55_GLOBAL__N__0955718d_22_SparseCsrTensorMath_cu_868dd54543convert_indices_from_coo_to_csr_cuda_kernelIliEEvPT0_PKT_ll,"aw",@nobits
	.sectionflags	@""
	.align	16
	.zero		1024


//--------------------- .nv.shared._ZN2at6native55_GLOBAL__N__0955718d_22_SparseCsrTensorMath_cu_868dd54543convert_indices_from_coo_to_csr_cuda_kernelIiiEEvPT0_PKT_ll --------------------------
	.section	.nv.shared._ZN2at6native55_GLOBAL__N__0955718d_22_SparseCsrTensorMath_cu_868dd54543convert_indices_from_coo_to_csr_cuda_kernelIiiEEvPT0_PKT_ll,"aw",@nobits
	.sectionflags	@""
	.align	16
	.zero		1024


//--------------------- .nv.shared._ZN2at6native55_GLOBAL__N__0955718d_22_SparseCsrTensorMath_cu_868dd54543convert_indices_from_coo_to_csr_cuda_kernelIaiEEvPT0_PKT_ll --------------------------
	.section	.nv.shared._ZN2at6native55_GLOBAL__N__0955718d_22_SparseCsrTensorMath_cu_868dd54543convert_indices_from_coo_to_csr_cuda_kernelIaiEEvPT0_PKT_ll,"aw",@nobits
	.sectionflags	@""
	.align	16
	.zero		1024


//--------------------- .nv.shared._ZN2at6native55_GLOBAL__N__0955718d_22_SparseCsrTensorMath_cu_868dd54543convert_indices_from_coo_to_csr_cuda_kernelIhiEEvPT0_PKT_ll --------------------------
	.section	.nv.shared._ZN2at6native55_GLOBAL__N__0955718d_22_SparseCsrTensorMath_cu_868dd54543convert_indices_from_coo_to_csr_cuda_kernelIhiEEvPT0_PKT_ll,"aw",@nobits
	.sectionflags	@""
	.align	16
	.zero		1024


//--------------------- .nv.shared._ZN2at6native13reduce_kernelILi512ELi1ENS0_8ReduceOpIN3c108BFloat16ENS0_14func_wrapper_tIS4_NS0_55_GLOBAL__N__0955718d_22_SparseCsrTensorMath_cu_868dd54514ReductionMulOpIS4_EEEEjS4_Li4ELi4EEEEEvT1_ --------------------------
	.section	.nv.shared._ZN2at6native13reduce_kernelILi512ELi1ENS0_8ReduceOpIN3c108BFloat16ENS0_14func_wrapper_tIS4_NS0_55_GLOBAL__N__0955718d_22_SparseCsrTensorMath_cu_868dd54514ReductionMulOpIS4_EEEEjS4_Li4ELi4EEEEEvT1_,"aw",@nobits
	.sectionflags	@""
	.align	16
.nv.shared._ZN2at6native13reduce_kernelILi512ELi1ENS0_8ReduceOpIN3c108BFloat16ENS0_14func_wrapper_tIS4_NS0_55_GLOBAL__N__0955718d_22_SparseCsrTensorMath_cu_868dd54514ReductionMulOpIS4_EEEEjS4_Li4ELi4EEEEEvT1_:
	.zero		1040


//--------------------- .nv.shared._ZN2at6native13reduce_kernelILi256ELi2ENS0_8ReduceOpIN3c108BFloat16ENS0_14func_wrapper_tIS4_NS0_55_GLOBAL__N__0955718d_22_SparseCsrTensorMath_cu_868dd54514ReductionMulOpIS4_EEEEjS4_Li4ELi4EEEEEvT1_ --------------------------
	.section	.nv.shared._ZN2at6native13reduce_kernelILi256ELi2ENS0_8ReduceOpIN3c108BFloat16ENS0_14func_wrapper_tIS4_NS0_55_GLOBAL__N__0955718d_22_SparseCsrTensorMath_cu_868dd54514ReductionMulOpIS4_EEEEjS4_Li4ELi4EEEEEvT1_,"aw",@nobits
	.sectionflags	@""
	.align	16
.nv.shared._ZN2at6native13reduce_kernelILi256ELi2ENS0_8ReduceOpIN3c108BFloat16ENS0_14func_wrapper_tIS4_NS0_55_GLOBAL__N__0955718d_22_SparseCsrTensorMath_cu_868dd54514ReductionMulOpIS4_EEEEjS4_Li4ELi4EEEEEvT1_:
	.zero		1040


//--------------------- .nv.shared._ZN2at6native13reduce_kernelILi128ELi4ENS0_8ReduceOpIN3c108BFloat16ENS0_14func_wrapper_tIS4_NS0_55_GLOBAL__N__0955718d_22_SparseCsrTensorMath_cu_868dd54514ReductionMulOpIS4_EEEEjS4_Li4ELi4EEEEEvT1_ --------------------------
	.section	.nv.shared._ZN2at6native13reduce_kernelILi128ELi4ENS0_8ReduceOpIN3c108BFloat16ENS0_14func_wrapper_tIS4_NS0_55_GLOBAL__N__0955718d_22_SparseCsrTensorMath_cu_868dd54514ReductionMulOpIS4_EEEEjS4_Li4ELi4EEEEEvT1_,"aw",@nobits
	.sectionflags	@""
	.align	16
.nv.shared._ZN2at6native13reduce_kernelILi128ELi4ENS0_8ReduceOpIN3c108BFloat16ENS0_14func_wrapper_tIS4_NS0_55_GLOBAL__N__0955718d_22_SparseCsrTensorMath_cu_868dd54514ReductionMulOpIS4_EEEEjS4_Li4ELi4EEEEEvT1_:
	.zero		1040


//--------------------- .nv.shared._ZN2at6native13reduce_kernelILi512ELi1ENS0_8ReduceOpIN3c104HalfENS0_14func_wrapper_tIS4_NS0_55_GLOBAL__N__0955718d_22_SparseCsrTensorMath_cu_868dd54514ReductionMulOpIS4_EEEEjS4_Li4ELi4EEEEEvT1_ --------------------------
	.section	.nv.shared._ZN2at6native13reduce_kernelILi512ELi1ENS0_8ReduceOpIN3c104HalfENS0_14func_wrapper_tIS4_NS0_55_GLOBAL__N__0955718d_22_SparseCsrTensorMath_cu_868dd54514ReductionMulOpIS4_EEEEjS4_Li4ELi4EEEEEvT1_,"aw",@nobits
	.sectionflags	@""
	.align	16
.nv.shared._ZN2at6native13reduce_kernelILi512ELi1ENS0_8ReduceOpIN3c104HalfENS0_14func_wrapper_tIS4_NS0_55_GLOBAL__N__0955718d_22_SparseCsrTensorMath_cu_868dd54514ReductionMulOpIS4_EEEEjS4_Li4ELi4EEEEEvT1_:
	.zero		1040


//--------------------- .nv.shared._ZN2at6native13reduce_kernelILi256ELi2ENS0_8ReduceOpIN3c104HalfENS0_14func_wrapper_tIS4_NS0_55_GLOBAL__N__0955718d_22_SparseCsrTensorMath_cu_868dd54514ReductionMulOpIS4_EEEEjS4_Li4ELi4EEEEEvT1_ --------------------------
	.section	.nv.shared._ZN2at6native13reduce_kernelILi256ELi2ENS0_8ReduceOpIN3c104HalfENS0_14func_wrapper_tIS4_NS0_55_GLOBAL__N__0955718d_22_SparseCsrTensorMath_cu_868dd54514ReductionMulOpIS4_EEEEjS4_Li4ELi4EEEEEvT1_,"aw",@nobits
	.sectionflags	@""
	.align	16
.nv.shared._ZN2at6native13reduce_kernelILi256ELi2ENS0_8ReduceOpIN3c104HalfENS0_14func_wrapper_tIS4_NS0_55_GLOBAL__N__0955718d_22_SparseCsrTensorMath_cu_868dd54514ReductionMulOpIS4_EEEEjS4_Li4ELi4EEEEEvT1_:
	.zero		1040


//--------------------- .nv.shared._ZN2at6native13reduce_kernelILi128ELi4ENS0_8ReduceOpIN3c104HalfENS0_14func_wrapper_tIS4_NS0_55_GLOBAL__N__0955718d_22_SparseCsrTensorMath_cu_868dd54514ReductionMulOpIS4_EEEEjS4_Li4ELi4EEEEEvT1_ --------------------------
	.section	.nv.shared._ZN2at6native13reduce_kernelILi128ELi4ENS0_8ReduceOpIN3c104HalfENS0_14func_wrapper_tIS4_NS0_55_GLOBAL__N__0955718d_22_SparseCsrTensorMath_cu_868dd54514ReductionMulOpIS4_EEEEjS4_Li4ELi4EEEEEvT1_,"aw",@nobits
	.sectionflags	@""
	.align	16
.nv.shared._ZN2at6native13reduce_kernelILi128ELi4ENS0_8ReduceOpIN3c104HalfENS0_14func_wrapper_tIS4_NS0_55_GLOBAL__N__0955718d_22_SparseCsrTensorMath_cu_868dd54514ReductionMulOpIS4_EEEEjS4_Li4ELi4EEEEEvT1_:
	.zero		1040


//--------------------- .nv.shared._ZN2at6native13reduce_kernelILi512ELi1ENS0_8ReduceOpIN3c107complexIfEENS0_14func_wrapper_tIS5_NS0_55_GLOBAL__N__0955718d_22_SparseCsrTensorMath_cu_868dd54514ReductionMulOpIS5_EEEEjS5_Li4ELi4EEEEEvT1_ --------------------------
	.section	.nv.shared._ZN2at6native13reduce_kernelILi512ELi1ENS0_8ReduceOpIN3c107complexIfEENS0_14func_wrapper_tIS5_NS0_55_GLOBAL__N__0955718d_22_SparseCsrTensorMath_cu_868dd54514ReductionMulOpIS5_EEEEjS5_Li4ELi4EEEEEvT1_,"aw",@nobits
	.sectionflags	@""
	.align	16
.nv.shared._ZN2at6native13reduce_kernelILi512ELi1ENS0_8ReduceOpIN3c107complexIfEENS0_14func_wrapper_tIS5_NS0_55_GLOBAL__N__0955718d_22_SparseCsrTensorMath_cu_868dd54514ReductionMulOpIS5_EEEEjS5_Li4ELi4EEEEEvT1_:
	.zero		1040


//--------------------- .nv.shared._ZN2at6native13reduce_kernelILi256ELi2ENS0_8ReduceOpIN3c107complexIfEENS0_14func_wrapper_tIS5_NS0_55_GLOBAL__N__0955718d_22_SparseCsrTensorMath_cu_868dd54514ReductionMulOpIS5_EEEEjS5_Li4ELi4EEEEEvT1_ --------------------------
	.section	.nv.shared._ZN2at6native13reduce_kernelILi256ELi2ENS0_8ReduceOpIN3c107complexIfEENS0_14func_wrapper_tIS5_NS0_55_GLOBAL__N__0955718d_22_SparseCsrTensorMath_cu_868dd54514ReductionMulOpIS5_EEEEjS5_Li4ELi4EEEEEvT1_,"aw",@nobits
	.sectionflags	@""
	.align	16
.nv.shared._ZN2at6native13reduce_kernelILi256ELi2ENS0_8ReduceOpIN3c107complexIfEENS0_14func_wrapper_tIS5_NS0_55_GLOBAL__N__0955718d_22_SparseCsrTensorMath_cu_868dd54514ReductionMulOpIS5_EEEEjS5_Li4ELi4EEEEEvT1_:
	.zero		1040


//--------------------- .nv.shared._ZN2at6native13reduce_kernelILi128ELi4ENS0_8ReduceOpIN3c107complexIfEENS0_14func_wrapper_tIS5_NS0_55_GLOBAL__N__0955718d_22_SparseCsrTensorMath_cu_868dd54514ReductionMulOpIS5_EEEEjS5_Li4ELi4EEEEEvT1_ --------------------------
	.section	.nv.shared._ZN2at6native13reduce_kernelILi128ELi4ENS0_8ReduceOpIN3c107complexIfEENS0_14func_wrapper_tIS5_NS0_55_GLOBAL__N__0955718d_22_SparseCsrTensorMath_cu_868dd54514ReductionMulOpIS5_EEEEjS5_Li4ELi4EEEEEvT1_,"aw",@nobits
	.sectionflags	@""
	.align	16
.nv.shared._ZN2at6native13reduce_kernelILi128ELi4ENS0_8ReduceOpIN3c107complexIfEENS0_14func_wrapper_tIS5_NS0_55_GLOBAL__N__0955718d_22_SparseCsrTensorMath_cu_868dd54514ReductionMulOpIS5_EEEEjS5_Li4ELi4EEEEEvT1_:
	.zero		1040


//--------------------- .nv.shared._ZN2at6native13reduce_kernelILi256ELi1ENS0_8ReduceOpIN3c107complexIdEENS0_14func_wrapper_tIS5_NS0_55_GLOBAL__N__0955718d_22_SparseCsrTensorMath_cu_868dd54514ReductionMulOpIS5_EEEEjS5_Li4ELi4EEEEEvT1_ --------------------------
	.section	.nv.shared._ZN2at6native13reduce_kernelILi256ELi1ENS0_8ReduceOpIN3c107complexIdEENS0_14func_wrapper_tIS5_NS0_55_GLOBAL__N__0955718d_22_SparseCsrTensorMath_cu_868dd54514ReductionMulOpIS5_EEEEjS5_Li4ELi4EEEEEvT1_,"aw",@nobits
	.sectionflags	@""
	.align	16
.nv.shared._ZN2at6native13reduce_kernelILi256ELi1ENS0_8ReduceOpIN3c107complexIdEENS0_14func_wrapper_tIS5_NS0_55_GLOBAL__N__0955718d_22_SparseCsrTensorMath_cu_868dd54514ReductionMulOpIS5_EEEEjS5_Li4ELi4EEEEEvT1_:
	.zero		1040


//--------------------- .nv.shared._ZN2at6native13reduce_kernelILi128ELi2ENS0_8ReduceOpIN3c107complexIdEENS0_14func_wrapper_tIS5_NS0_55_GLOBAL__N__0955718d_22_SparseCsrTensorMath_cu_868dd54514ReductionMulOpIS5_EEEEjS5_Li4ELi4EEEEEvT1_ --------------------------
	.section	.nv.shared._ZN2at6native13reduce_kernelILi128ELi2ENS0_8ReduceOpIN3c107complexIdEENS0_14func_wrapper_tIS5_NS0_55_GLOBAL__N__0955718d_22_SparseCsrTensorMath_cu_868dd54514ReductionMulOpIS5_EEEEjS5_Li4ELi4EEEEEvT1_,"aw",@nobits
	.sectionflags	@""
	.align	16
.nv.shared._ZN2at6native13reduce_kernelILi128ELi2ENS0_8ReduceOpIN3c107complexIdEENS0_14func_wrapper_tIS5_NS0_55_GLOBAL__N__0955718d_22_SparseCsrTensorMath_cu_868dd54514ReductionMulOpIS5_EEEEjS5_Li4ELi4EEEEEvT1_:
	.zero		1040


//--------------------- .nv.shared._ZN2at6native13reduce_kernelILi64ELi4ENS0_8ReduceOpIN3c107complexIdEENS0_14func_wrapper_tIS5_NS0_55_GLOBAL__N__0955718d_22_SparseCsrTensorMath_cu_868dd54514ReductionMulOpIS5_EEEEjS5_Li4ELi4EEEEEvT1_ --------------------------
	.section	.nv.shared._ZN2at6native13reduce_kernelILi64ELi4ENS0_8ReduceOpIN3c107complexIdEENS0_14func_wrapper_tIS5_NS0_55_GLOBAL__N__0955718d_22_SparseCsrTensorMath_cu_868dd54514ReductionMulOpIS5_EEEEjS5_Li4ELi4EEEEEvT1_,"aw",@nobits
	.sectionflags	@""
	.align	16
.nv.shared._ZN2at6native13reduce_kernelILi64ELi4ENS0_8ReduceOpIN3c107complexIdEENS0_14func_wrapper_tIS5_NS0_55_GLOBAL__N__0955718d_22_SparseCsrTensorMath_cu_868dd54514ReductionMulOpIS5_EEEEjS5_Li4ELi4EEEEEvT1_:
	.zero		1040


//--------------------- .nv.shared._ZN2at6native13reduce_kernelILi512ELi1ENS0_8ReduceOpIfNS0_14func_wrapper_tIfNS0_55_GLOBAL__N__0955718d_22_SparseCsrTensorMath_cu_868dd54514ReductionMulOpIfEEEEjfLi4ELi4EEEEEvT1_ --------------------------
	.section	.nv.shared._ZN2at6native13reduce_kernelILi512ELi1ENS0_8ReduceOpIfNS0_14func_wrapper_tIfNS0_55_GLOBAL__N__0955718d_22_SparseCsrTensorMath_cu_868dd54514ReductionMulOpIfEEEEjfLi4ELi4EEEEEvT1_,"aw",@nobits
	.sectionflags	@""
	.align	16
.nv.shared._ZN2at6native13reduce_kernelILi512ELi1ENS0_8ReduceOpIfNS0_14func_wrapper_tIfNS0_55_GLOBAL__N__0955718d_22_SparseCsrTensorMath_cu_868dd54514ReductionMulOpIfEEEEjfLi4ELi4EEEEEvT1_:
	.zero		1040


//--------------------- .nv.shared._ZN2at6native13reduce_kernelILi256ELi2ENS0_8ReduceOpIfNS0_14func_wrapper_tIfNS0_55_GLOBAL__N__0955718d_22_SparseCsrTensorMath_cu_868dd54514ReductionMulOpIfEEEEjfLi4ELi4EEEEEvT1_ --------------------------
	.section	.nv.shared._ZN2at6native13reduce_kernelILi256ELi2ENS0_8ReduceOpIfNS0_14func_wrapper_tIfNS0_55_GLOBAL__N__0955718d_22_SparseCsrTensorMath_cu_868dd54514ReductionMulOpIfEEEEjfLi4ELi4EEEEEvT1_,"aw",@nobits
	.sectionflags	@""
	.align	16
.nv.shared._ZN2at6native13reduce_kernelILi256ELi2ENS0_8ReduceOpIfNS0_14func_wrapper_tIfNS0_55_GLOBAL__N__0955718d_22_SparseCsrTensorMath_cu_868dd54514ReductionMulOpIfEEEEjfLi4ELi4EEEEEvT1_:
	.zero		1040


//--------------------- .nv.shared._ZN2at6native13reduce_kernelILi128ELi4ENS0_8ReduceOpIfNS0_14func_wrapper_tIfNS0_55_GLOBAL__N__0955718d_22_SparseCsrTensorMath_cu_868dd54514ReductionMulOpIfEEEEjfLi4ELi4EEEEEvT1_ --------------------------
	.section	.nv.shared._ZN2at6native13reduce_kernelILi128ELi4ENS0_8ReduceOpIfNS0_14func_wrapper_tIfNS0_55_GLOBAL__N__0955718d_22_SparseCsrTensorMath_cu_868dd54514ReductionMulOpIfEEEEjfLi4ELi4EEEEEvT1_,"aw",@nobits
	.sectionflags	@""
	.align	16
.nv.shared._ZN2at6native13reduce_kernelILi128ELi4ENS0_8ReduceOpIfNS0_14func_wrapper_tIfNS0_55_GLOBAL__N__0955718d_22_SparseCsrTensorMath_cu_868dd54514ReductionMulOpIfEEEEjfLi4ELi4EEEEEvT1_:
	.zero		1040


//--------------------- .nv.shared._ZN2at6native13reduce_kernelILi512ELi1ENS0_8ReduceOpIdNS0_14func_wrapper_tIdNS0_55_GLOBAL__N__0955718d_22_SparseCsrTensorMath_cu_868dd54514ReductionMulOpIdEEEEjdLi4ELi4EEEEEvT1_ --------------------------
	.section	.nv.shared._ZN2at6native13reduce_kernelILi512ELi1ENS0_8ReduceOpIdNS0_14func_wrapper_tIdNS0_55_GLOBAL__N__0955718d_22_SparseCsrTensorMath_cu_868dd54514ReductionMulOpIdEEEEjdLi4ELi4EEEEEvT1_,"aw",@nobits
	.sectionflags	@""
	.align	16
.nv.shared._ZN2at6native13reduce_kernelILi512ELi1ENS0_8ReduceOpIdNS0_14func_wrapper_tIdNS0_55_GLOBAL__N__0955718d_22_SparseCsrTensorMath_cu_868dd54514ReductionMulOpIdEEEEjdLi4ELi4EEEEEvT1_:
	.zero		1040


//--------------------- .nv.shared._ZN2at6native13reduce_kernelILi256ELi2ENS0_8ReduceOpIdNS0_14func_wrapper_tIdNS0_55_GLOBAL__N__0955718d_22_SparseCsrTensorMath_cu_868dd54514ReductionMulOpIdEEEEjdLi4ELi4EEEEEvT1_ --------------------------
	.section	.nv.shared._ZN2at6native13reduce_kernelILi256ELi2ENS0_8ReduceOpIdNS0_14func_wrapper_tIdNS0_55_GLOBAL__N__0955718d_22_SparseCsrTensorMath_cu_868dd54514ReductionMulOpIdEEEEjdLi4ELi4EEEEEvT1_,"aw",@nobits
	.sectionflags	@""
	.align	16
.nv.shared._ZN2at6native13reduce_kernelILi256ELi2ENS0_8ReduceOpIdNS0_14func_wrapper_tIdNS0_55_GLOBAL__N__0955718d_22_SparseCsrTensorMath_cu_868dd54514ReductionMulOpIdEEEEjdLi4ELi4EEEEEvT1_:
	.zero		1040


//--------------------- .nv.shared._ZN2at6native13reduce_kernelILi128ELi4ENS0_8ReduceOpIdNS0_14func_wrapper_tIdNS0_55_GLOBAL__N__0955718d_22_SparseCsrTensorMath_cu_868dd54514ReductionMulOpIdEEEEjdLi4ELi4EEEEEvT1_ --------------------------
	.section	.nv.shared._ZN2at6native13reduce_kernelILi128ELi4ENS0_8ReduceOpIdNS0_14func_wrapper_tIdNS0_55_GLOBAL__N__0955718d_22_SparseCsrTensorMath_cu_868dd54514ReductionMulOpIdEEEEjdLi4ELi4EEEEEvT1_,"aw",@nobits
	.sectionflags	@""
	.align	16
.nv.shared._ZN2at6native13reduce_kernelILi128ELi4ENS0_8ReduceOpIdNS0_14func_wrapper_tIdNS0_55_GLOBAL__N__0955718d_22_SparseCsrTensorMath_cu_868dd54514ReductionMulOpIdEEEEjdLi4ELi4EEEEEvT1_:
	.zero		1040


//--------------------- .nv.shared._ZN2at6native13reduce_kernelILi512ELi1ENS0_8ReduceOpIsNS0_14func_wrapper_tIsNS0_55_GLOBAL__N__0955718d_22_SparseCsrTensorMath_cu_868dd54514ReductionMulOpIsEEEEjsLi4ELi4EEEEEvT1_ --------------------------
	.section	.nv.shared._ZN2at6native13reduce_kernelILi512ELi1ENS0_8ReduceOpIsNS0_14func_wrapper_tIsNS0_55_GLOBAL__N__0955718d_22_SparseCsrTensorMath_cu_868dd54514ReductionMulOpIsEEEEjsLi4ELi4EEEEEvT1_,"aw",@nobits
	.sectionflags	@""
	.align	16
.nv.shared._ZN2at6native13reduce_kernelILi512ELi1ENS0_8ReduceOpIsNS0_14func_wrapper_tIsNS0_55_GLOBAL__N__0955718d_22_SparseCsrTensorMath_cu_868dd54514ReductionMulOpIsEEEEjsLi4ELi4EEEEEvT1_:
	.zero		1040


//--------------------- .nv.shared._ZN2at6native13reduce_kernelILi256ELi2ENS0_8ReduceOpIsNS0_14func_wrapper_tIsNS0_55_GLOBAL__N__0955718d_22_SparseCsrTensorMath_cu_868dd54514ReductionMulOpIsEEEEjsLi4ELi4EEEEEvT1_ --------------------------
	.section	.nv.shared._ZN2at6native13reduce_kernelILi256ELi2ENS0_8ReduceOpIsNS0_14func_wrapper_tIsNS0_55_GLOBAL__N__0955718d_22_SparseCsrTensorMath_cu_868dd54514ReductionMulOpIsEEEEjsLi4ELi4EEEEEvT1_,"aw",@nobits
	.sectionflags	@""
	.align	16
.nv.shared._ZN2at6native13reduce_kernelILi256ELi2ENS0_8ReduceOpIsNS0_14func_wrapper_tIsNS0_55_GLOBAL__N__0955718d_22_SparseCsrTensorMath_cu_868dd54514ReductionMulOpIsEEEEjsLi4ELi4EEEEEvT1_:
	.zero		1040


//--------------------- .nv.shared._ZN2at6native13reduce_kernelILi128ELi4ENS0_8ReduceOpIsNS0_14func_wrapper_tIsNS0_55_GLOBAL__N__0955718d_22_SparseCsrTensorMath_cu_868dd54514ReductionMulOpIsEEEEjsLi4ELi4EEEEEvT1_ --------------------------
	.section	.nv.shared._ZN2at6native13reduce_kernelILi128ELi4ENS0_8ReduceOpIsNS0_14func_wrapper_tIsNS0_55_GLOBAL__N__0955718d_22_SparseCsrTensorMath_cu_868dd54514ReductionMulOpIsEEEEjsLi4ELi4EEEEEvT1_,"aw",@nobits
	.sectionflags	@""
	.align	16
.nv.shared._ZN2at6native13reduce_kernelILi128ELi4ENS0_8ReduceOpIsNS0_14func_wrapper_tIsNS0_55_GLOBAL__N__0955718d_22_SparseCsrTensorMath_cu_868dd54514ReductionMulOpIsEEEEjsLi4ELi4EEEEEvT1_:
	.zero		1040


//--------------------- .nv.shared._ZN2at6native13reduce_kernelILi512ELi1ENS0_8ReduceOpIlNS0_14func_wrapper_tIlNS0_55_GLOBAL__N__0955718d_22_SparseCsrTensorMath_cu_868dd54514ReductionMulOpIlEEEEjlLi4ELi4EEEEEvT1_ --------------------------
	.section	.nv.shared._ZN2at6native13reduce_kernelILi512ELi1ENS0_8ReduceOpIlNS0_14func_wrapper_tIlNS0_55_GLOBAL__N__0955718d_22_SparseCsrTensorMath_cu_868dd54514ReductionMulOpIlEEEEjlLi4ELi4EEEEEvT1_,"aw",@nobits
	.sectionflags	@""
	.align	16
.nv.shared._ZN2at6native13reduce_kernelILi512ELi1ENS0_8ReduceOpIlNS0_14func_wrapper_tIlNS0_55_GLOBAL__N__0955718d_22_SparseCsrTensorMath_cu_868dd54514ReductionMulOpIlEEEEjlLi4ELi4EEEEEvT1_:
	.zero		1040


//--------------------- .nv.shared._ZN2at6native13reduce_kernelILi256ELi2ENS0_8ReduceOpIlNS0_14func_wrapper_tIlNS0_55_GLOBAL__N__0955718d_22_SparseCsrTensorMath_cu_868dd54514ReductionMulOpIlEEEEjlLi4ELi4EEEEEvT1_ --------------------------
	.section	.nv.shared._ZN2at6native13reduce_kernelILi256ELi2ENS0_8ReduceOpIlNS0_14func_wrapper_tIlNS0_55_GLOBAL__N__0955718d_22_SparseCsrTensorMath_cu_868dd54514ReductionMulOpIlEEEEjlLi4ELi4EEEEEvT1_,"aw",@nobits
	.sectionflags	@""
	.align	16
.nv.shared._ZN2at6native13reduce_kernelILi256ELi2ENS0_8ReduceOpIlNS0_14func_wrapper_tIlNS0_55_GLOBAL__N__0955718d_22_SparseCsrTensorMath_cu_868dd54514ReductionMulOpIlEEEEjlLi4ELi4EEEEEvT1_:
	.zero		1040


//--------------------- .nv.shared._ZN2at6native13reduce_kernelILi128ELi4ENS0_8ReduceOpIlNS0_14func_wrapper_tIlNS0_55_GLOBAL__N__0955718d_22_SparseCsrTensorMath_cu_868dd54514ReductionMulOpIlEEEEjlLi4ELi4EEEEEvT1_ --------------------------
	.section	.nv.shared._ZN2at6native13reduce_kernelILi128ELi4ENS0_8ReduceOpIlNS0_14func_wrapper_tIlNS0_55_GLOBAL__N__0955718d_22_SparseCsrTensorMath_cu_868dd54514ReductionMulOpIlEEEEjlLi4ELi4EEEEEvT1_,"aw",@nobits
	.sectionflags	@""
	.align	16
.nv.shared._ZN2at6native13reduce_kernelILi128ELi4ENS0_8ReduceOpIlNS0_14func_wrapper_tIlNS0_55_GLOBAL__N__0955718d_22_SparseCsrTensorMath_cu_868dd54514ReductionMulOpIlEEEEjlLi4ELi4EEEEEvT1_:
	.zero		1040


//--------------------- .nv.shared._ZN2at6native13reduce_kernelILi512ELi1ENS0_8ReduceOpIiNS0_14func_wrapper_tIiNS0_55_GLOBAL__N__0955718d_22_SparseCsrTensorMath_cu_868dd54514ReductionMulOpIiEEEEjiLi4ELi4EEEEEvT1_ --------------------------
	.section	.nv.shared._ZN2at6native13reduce_kernelILi512ELi1ENS0_8ReduceOpIiNS0_14func_wrapper_tIiNS0_55_GLOBAL__N__0955718d_22_SparseCsrTensorMath_cu_868dd54514ReductionMulOpIiEEEEjiLi4ELi4EEEEEvT1_,"aw",@nobits
	.sectionflags	@""
	.align	16
.nv.shared._ZN2at6native13reduce_kernelILi512ELi1ENS0_8ReduceOpIiNS0_14func_wrapper_tIiNS0_55_GLOBAL__N__0955718d_22_SparseCsrTensorMath_cu_868dd54514ReductionMulOpIiEEEEjiLi4ELi4EEEEEvT1_:
	.zero		1040


//--------------------- .nv.shared._ZN2at6native13reduce_kernelILi256ELi2ENS0_8ReduceOpIiNS0_14func_wrapper_tIiNS0_55_GLOBAL__N__0955718d_22_SparseCsrTensorMath_cu_868dd54514ReductionMulOpIiEEEEjiLi4ELi4EEEEEvT1_ --------------------------
	.section	.nv.shared._ZN2at6native13reduce_kernelILi256ELi2ENS0_8ReduceOpIiNS0_14func_wrapper_tIiNS0_55_GLOBAL__N__0955718d_22_SparseCsrTensorMath_cu_868dd54514ReductionMulOpIiEEEEjiLi4ELi4EEEEEvT1_,"aw",@nobits
	.sectionflags	@""
	.align	16
.nv.shared._ZN2at6native13reduce_kernelILi256ELi2ENS0_8ReduceOpIiNS0_14func_wrapper_tIiNS0_55_GLOBAL__N__0955718d_22_SparseCsrTensorMath_cu_868dd54514ReductionMulOpIiEEEEjiLi4ELi4EEEEEvT1_:
	.zero		1040


//--------------------- .nv.shared._ZN2at6native13reduce_kernelILi128ELi4ENS0_8ReduceOpIiNS0_14func_wrapper_tIiNS0_55_GLOBAL__N__0955718d_22_SparseCsrTensorMath_cu_868dd54514ReductionMulOpIiEEEEjiLi4ELi4EEEEEvT1_ --------------------------
	.section	.nv.shared._ZN2at6native13reduce_kernelILi128ELi4ENS0_8ReduceOpIiNS0_14func_wrapper_tIiNS0_55_GLOBAL__N__0955718d_22_SparseCsrTensorMath_cu_868dd54514ReductionMulOpIiEEEEjiLi4ELi4EEEEEvT1_,"aw",@nobits
	.sectionflags	@""
	.align	16
.nv.shared._ZN2at6native13reduce_kernelILi128ELi4ENS0_8ReduceOpIiNS0_14func_wrapper_tIiNS0_55_GLOBAL__N__0955718d_22_SparseCsrTensorMath_cu_868dd54514ReductionMulOpIiEEEEjiLi4ELi4EEEEEvT1_:
	.zero		1040


//--------------------- .nv.shared._ZN2at6native13reduce_kernelILi512ELi1ENS0_8ReduceOpIaNS0_14func_wrapper_tIaNS0_55_GLOBAL__N__0955718d_22_SparseCsrTensorMath_cu_868dd54514ReductionMulOpIaEEEEjaLi4ELi4EEEEEvT1_ --------------------------
	.section	.nv.shared._ZN2at6native13reduce_kernelILi512ELi1ENS0_8ReduceOpIaNS0_14func_wrapper_tIaNS0_55_GLOBAL__N__0955718d_22_SparseCsrTensorMath_cu_868dd54514ReductionMulOpIaEEEEjaLi4ELi4EEEEEvT1_,"aw",@nobits
	.sectionflags	@""
	.align	16
.nv.shared._ZN2at6native13reduce_kernelILi512ELi1ENS0_8ReduceOpIaNS0_14func_wrapper_tIaNS0_55_GLOBAL__N__0955718d_22_SparseCsrTensorMath_cu_868dd54514ReductionMulOpIaEEEEjaLi4ELi4EEEEEvT1_:
	.zero		1040


//--------------------- .nv.shared._ZN2at6native13reduce_kernelILi256ELi2ENS0_8ReduceOpIaNS0_14func_wrapper_tIaNS0_55_GLOBAL__N__0955718d_22_SparseCsrTensorMath_cu_868dd54514ReductionMulOpIaEEEEjaLi4ELi4EEEEEvT1_ --------------------------
	.section	.nv.shared._ZN2at6native13reduce_kernelILi256ELi2ENS0_8ReduceOpIaNS0_14func_wrapper_tIaNS0_55_GLOBAL__N__0955718d_22_SparseCsrTensorMath_cu_868dd54514ReductionMulOpIaEEEEjaLi4ELi4EEEEEvT1_,"aw",@nobits
	.sectionflags	@""
	.align	16
.nv.shared._ZN2at6native13reduce_kernelILi256ELi2ENS0_8ReduceOpIaNS0_14func_wrapper_tIaNS0_55_GLOBAL__N__0955718d_22_SparseCsrTensorMath_cu_868dd54514ReductionMulOpIaEEEEjaLi4ELi4EEEEEvT1_:
	.zero		1040


//--------------------- .nv.shared._ZN2at6native13reduce_kernelILi128ELi4ENS0_8ReduceOpIaNS0_14func_wrapper_tIaNS0_55_GLOBAL__N__0955718d_22_SparseCsrTensorMath_cu_868dd54514ReductionMulOpIaEEEEjaLi4ELi4EEEEEvT1_ --------------------------
	.section	.nv.shared._ZN2at6native13reduce_kernelILi128ELi4ENS0_8ReduceOpIaNS0_14func_wrapper_tIaNS0_55_GLOBAL__N__0955718d_22_SparseCsrTensorMath_cu_868dd54514ReductionMulOpIaEEEEjaLi4ELi4EEEEEvT1_,"aw",@nobits
	.sectionflags	@""
	.align	16
.nv.shared._ZN2at6native13reduce_kernelILi128ELi4ENS0_8ReduceOpIaNS0_14func_wrapper_tIaNS0_55_GLOBAL__N__0955718d_22_SparseCsrTensorMath_cu_868dd54514ReductionMulOpIaEEEEjaLi4ELi4EEEEEvT1_:
	.zero		1040


//--------------------- .nv.shared._ZN2at6native13reduce_kernelILi512ELi1ENS0_8ReduceOpIhNS0_14func_wrapper_tIhNS0_55_GLOBAL__N__0955718d_22_SparseCsrTensorMath_cu_868dd54514ReductionMulOpIhEEEEjhLi4ELi4EEEEEvT1_ --------------------------
	.section	.nv.shared._ZN2at6native13reduce_kernelILi512ELi1ENS0_8ReduceOpIhNS0_14func_wrapper_tIhNS0_55_GLOBAL__N__0955718d_22_SparseCsrTensorMath_cu_868dd54514ReductionMulOpIhEEEEjhLi4ELi4EEEEEvT1_,"aw",@nobits
	.sectionflags	@""
	.align	16
.nv.shared._ZN2at6native13reduce_kernelILi512ELi1ENS0_8ReduceOpIhNS0_14func_wrapper_tIhNS0_55_GLOBAL__N__0955718d_22_SparseCsrTensorMath_cu_868dd54514ReductionMulOpIhEEEEjhLi4ELi4EEEEEvT1_:
	.zero		1040


//--------------------- .nv.shared._ZN2at6native13reduce_kernelILi256ELi2ENS0_8ReduceOpIhNS0_14func_wrapper_tIhNS0_55_GLOBAL__N__0955718d_22_SparseCsrTensorMath_cu_868dd54514ReductionMulOpIhEEEEjhLi4ELi4EEEEEvT1_ --------------------------
	.section	.nv.shared._ZN2at6native13reduce_kernelILi256ELi2ENS0_8ReduceOpIhNS0_14func_wrapper_tIhNS0_55_GLOBAL__N__0955718d_22_SparseCsrTensorMath_cu_868dd54514ReductionMulOpIhEEEEjhLi4ELi4EEEEEvT1_,"aw",@nobits
	.sectionflags	@""
	.align	16
.nv.shared._ZN2at6native13reduce_kernelILi256ELi2ENS0_8ReduceOpIhNS0_14func_wrapper_tIhNS0_55_GLOBAL__N__0955718d_22_SparseCsrTensorMath_cu_868dd54514ReductionMulOpIhEEEEjhLi4ELi4EEEEEvT1_:
	.zero		1040


//--------------------- .nv.shared._ZN2at6native13reduce_kernelILi128ELi4ENS0_8ReduceOpIhNS0_14func_wrapper_tIhNS0_55_GLOBAL__N__0955718d_22_SparseCsrTensorMath_cu_868dd54514ReductionMulOpIhEEEEjhLi4ELi4EEEEEvT1_ --------------------------
	.section	.nv.shared._ZN2at6native13reduce_kernelILi128ELi4ENS0_8ReduceOpIhNS0_14func_wrapper_tIhNS0_55_GLOBAL__N__0955718d_22_SparseCsrTensorMath_cu_868dd54514ReductionMulOpIhEEEEjhLi4ELi4EEEEEvT1_,"aw",@nobits
	.sectionflags	@""
	.align	16
.nv.shared._ZN2at6native13reduce_kernelILi128ELi4ENS0_8ReduceOpIhNS0_14func_wrapper_tIhNS0_55_GLOBAL__N__0955718d_22_SparseCsrTensorMath_cu_868dd54514ReductionMulOpIhEEEEjhLi4ELi4EEEEEvT1_:
	.zero		1040


//--------------------- .nv.shared._ZN2at6native13reduce_kernelILi512ELi1ENS0_8ReduceOpIN3c108BFloat16ENS0_14func_wrapper_tIS4_NS0_55_GLOBAL__N__0955718d_22_SparseCsrTensorMath_cu_868dd54514ReductionAddOpIfEEEEjS4_Li4ELi4EEEEEvT1_ --------------------------
	.section	.nv.shared._ZN2at6native13reduce_kernelILi512ELi1ENS0_8ReduceOpIN3c108BFloat16ENS0_14func_wrapper_tIS4_NS0_55_GLOBAL__N__0955718d_22_SparseCsrTensorMath_cu_868dd54514ReductionAddOpIfEEEEjS4_Li4ELi4EEEEEvT1_,"aw",@nobits
	.sectionflags	@""
	.align	16
.nv.shared._ZN2at6native13reduce_kernelILi512ELi1ENS0_8ReduceOpIN3c108BFloat16ENS0_14func_wrapper_tIS4_NS0_55_GLOBAL__N__0955718d_22_SparseCsrTensorMath_cu_868dd54514ReductionAddOpIfEEEEjS4_Li4ELi4EEEEEvT1_:
	.zero		1040


//--------------------- .nv.shared._ZN2at6native13reduce_kernelILi256ELi2ENS0_8ReduceOpIN3c108BFloat16ENS0_14func_wrapper_tIS4_NS0_55_GLOBAL__N__0955718d_22_SparseCsrTensorMath_cu_868dd54514ReductionAddOpIfEEEEjS4_Li4ELi4EEEEEvT1_ --------------------------
	.section	.nv.shared._ZN2at6native13reduce_kernelILi256ELi2ENS0_8ReduceOpIN3c108BFloat16ENS0_14func_wrapper_tIS4_NS0_55_GLOBAL__N__0955718d_22_SparseCsrTensorMath_cu_868dd54514ReductionAddOpIfEEEEjS4_Li4ELi4EEEEEvT1_,"aw",@nobits
	.sectionflags	@""
	.align	16
.nv.shared._ZN2at6native13reduce_kernelILi256ELi2ENS0_8ReduceOpIN3c108BFloat16ENS0_14func_wrapper_tIS4_NS0_55_GLOBAL__N__0955718d_22_SparseCsrTensorMath_cu_868dd54514ReductionAddOpIfEEEEjS4_Li4ELi4EEEEEvT1_:
	.zero		1040


//--------------------- .nv.shared._ZN2at6native13reduce_kernelILi128ELi4ENS0_8ReduceOpIN3c108BFloat16ENS0_14func_wrapper_tIS4_NS0_55_GLOBAL__N__0955718d_22_SparseCsrTensorMath_cu_868dd54514ReductionAddOpIfEEEEjS4_Li4ELi4EEEEEvT1_ --------------------------
	.section	.nv.shared._ZN2at6native13reduce_kernelILi128ELi4ENS0_8ReduceOpIN3c108BFloat16ENS0_14func_wrapper_tIS4_NS0_55_GLOBAL__N__0955718d_22_SparseCsrTensorMath_cu_868dd54514ReductionAddOpIfEEEEjS4_Li4ELi4EEEEEvT1_,"aw",@nobits
	.sectionflags	@""
	.align	16
.nv.shared._ZN2at6native13reduce_kernelILi128ELi4ENS0_8ReduceOpIN3c108BFloat16ENS0_14func_wrapper_tIS4_NS0_55_GLOBAL__N__0955718d_22_SparseCsrTensorMath_cu_868dd54514ReductionAddOpIfEEEEjS4_Li4ELi4EEEEEvT1_:
	.zero		1040


//--------------------- .nv.shared._ZN2at6native13reduce_kernelILi512ELi1ENS0_8ReduceOpIN3c104HalfENS0_14func_wrapper_tIS4_NS0_55_GLOBAL__N__0955718d_22_SparseCsrTensorMath_cu_868dd54514ReductionAddOpIfEEEEjS4_Li4ELi4EEEEEvT1_ --------------------------
	.section	.nv.shared._ZN2at6native13reduce_kernelILi512ELi1ENS0_8ReduceOpIN3c104HalfENS0_14func_wrapper_tIS4_NS0_55_GLOBAL__N__0955718d_22_SparseCsrTensorMath_cu_868dd54514ReductionAddOpIfEEEEjS4_Li4ELi4EEEEEvT1_,"aw",@nobits
	.sectionflags	@""
	.align	16
.nv.shared._ZN2at6native13reduce_kernelILi512ELi1ENS0_8ReduceOpIN3c104HalfENS0_14func_wrapper_tIS4_NS0_55_GLOBAL__N__0955718d_22_SparseCsrTensorMath_cu_868dd54514ReductionAddOpIfEEEEjS4_Li4ELi4EEEEEvT1_:
	.zero		1040


//--------------------- .nv.shared._ZN2at6native13reduce_kernelILi256ELi2ENS0_8ReduceOpIN3c104HalfENS0_14func_wrapper_tIS4_NS0_55_GLOBAL__N__0955718d_22_SparseCsrTensorMath_cu_868dd54514ReductionAddOpIfEEEEjS4_Li4ELi4EEEEEvT1_ --------------------------
	.section	.nv.shared._ZN2at6native13reduce_kernelILi256ELi2ENS0_8ReduceOpIN3c104HalfENS0_14func_wrapper_tIS4_NS0_55_GLOBAL__N__0955718d_22_SparseCsrTensorMath_cu_868dd54514ReductionAddOpIfEEEEjS4_Li4ELi4EEEEEvT1_,"aw",@nobits
	.sectionflags	@""
	.align	16
.nv.shared._ZN2at6native13reduce_kernelILi256ELi2ENS0_8ReduceOpIN3c104HalfENS0_14func_wrapper_tIS4_NS0_55_GLOBAL__N__0955718d_22_SparseCsrTensorMath_cu_868dd54514ReductionAddOpIfEEEEjS4_Li4ELi4EEEEEvT1_:
	.zero		1040


//--------------------- .nv.shared._ZN2at6native13reduce_kernelILi128ELi4ENS0_8ReduceOpIN3c104HalfENS0_14func_wrapper_tIS4_NS0_55_GLOBAL__N__0955718d_22_SparseCsrTensorMath_cu_868dd54514ReductionAddOpIfEEEEjS4_Li4ELi4EEEEEvT1_ --------------------------
	.section	.nv.shared._ZN2at6native13reduce_kernelILi128ELi4ENS0_8ReduceOpIN3c104HalfENS0_14func_wrapper_tIS4_NS0_55_GLOBAL__N__0955718d_22_SparseCsrTensorMath_cu_868dd54514ReductionAddOpIfEEEEjS4_Li4ELi4EEEEEvT1_,"aw",@nobits
	.sectionflags	@""
	.align	16
.nv.shared._ZN2at6native13reduce_kernelILi128ELi4ENS0_8ReduceOpIN3c104HalfENS0_14func_wrapper_tIS4_NS0_55_GLOBAL__N__0955718d_22_SparseCsrTensorMath_cu_868dd54514ReductionAddOpIfEEEEjS4_Li4ELi4EEEEEvT1_:
	.zero		1040


//--------------------- .nv.shared._ZN2at6native13reduce_kernelILi512ELi1ENS0_8ReduceOpIN3c107complexIfEENS0_14func_wrapper_tIS5_NS0_55_GLOBAL__N__0955718d_22_SparseCsrTensorMath_cu_868dd54514ReductionAddOpIS5_EEEEjS5_Li4ELi4EEEEEvT1_ --------------------------
	.section	.nv.shared._ZN2at6native13reduce_kernelILi512ELi1ENS0_8ReduceOpIN3c107complexIfEENS0_14func_wrapper_tIS5_NS0_55_GLOBAL__N__0955718d_22_SparseCsrTensorMath_cu_868dd54514ReductionAddOpIS5_EEEEjS5_Li4ELi4EEEEEvT1_,"aw",@nobits
	.sectionflags	@""
	.align	16
.nv.shared._ZN2at6native13reduce_kernelILi512ELi1ENS0_8ReduceOpIN3c107complexIfEENS0_14func_wrapper_tIS5_NS0_55_GLOBAL__N__0955718d_22_SparseCsrTensorMath_cu_868dd54514ReductionAddOpIS5_EEEEjS5_Li4ELi4EEEEEvT1_:
	.zero		1040


//--------------------- .nv.shared._ZN2at6native13reduce_kernelILi256ELi2ENS0_8ReduceOpIN3c107complexIfEENS0_14func_wrapper_tIS5_NS0_55_GLOBAL__N__0955718d_22_SparseCsrTensorMath_cu_868dd54514ReductionAddOpIS5_EEEEjS5_Li4ELi4EEEEEvT1_ --------------------------
	.section	.nv.shared._ZN2at6native13reduce_kernelILi256ELi2ENS0_8ReduceOpIN3c107complexIfEENS0_14func_wrapper_tIS5_NS0_55_GLOBAL__N__0955718d_22_SparseCsrTensorMath_cu_868dd54514ReductionAddOpIS5_EEEEjS5_Li4ELi4EEEEEvT1_,"aw",@nobits
	.sectionflags	@""
	.align	16
.nv.shared._ZN2at6native13reduce_kernelILi256ELi2ENS0_8ReduceOpIN3c107complexIfEENS0_14func_wrapper_tIS5_NS0_55_GLOBAL__N__0955718d_22_SparseCsrTensorMath_cu_868dd54514ReductionAddOpIS5_EEEEjS5_Li4ELi4EEEEEvT1_:
	.zero		1040


//--------------------- .nv.shared._ZN2at6native13reduce_kernelILi128ELi4ENS0_8ReduceOpIN3c107complexIfEENS0_14func_wrapper_tIS5_NS0_55_GLOBAL__N__0955718d_22_SparseCsrTensorMath_cu_868dd54514ReductionAddOpIS5_EEEEjS5_Li4ELi4EEEEEvT1_ --------------------------
	.section	.nv.shared._ZN2at6native13reduce_kernelILi128ELi4ENS0_8ReduceOpIN3c107complexIfEENS0_14func_wrapper_tIS5_NS0_55_GLOBAL__N__0955718d_22_SparseCsrTensorMath_cu_868dd54514ReductionAddOpIS5_EEEEjS5_Li4ELi4EEEEEvT1_,"aw",@nobits
	.sectionflags	@""
	.align	16
.nv.shared._ZN2at6native13reduce_kernelILi128ELi4ENS0_8ReduceOpIN3c107complexIfEENS0_14func_wrapper_tIS5_NS0_55_GLOBAL__N__0955718d_22_SparseCsrTensorMath_cu_868dd54514ReductionAddOpIS5_EEEEjS5_Li4ELi4EEEEEvT1_:
	.zero		1040


//--------------------- .nv.shared._ZN2at6native13reduce_kernelILi256ELi1ENS0_8ReduceOpIN3c107complexIdEENS0_14func_wrapper_tIS5_NS0_55_GLOBAL__N__0955718d_22_SparseCsrTensorMath_cu_868dd54514ReductionAddOpIS5_EEEEjS5_Li4ELi4EEEEEvT1_ --------------------------
	.section	.nv.shared._ZN2at6native13reduce_kernelILi256ELi1ENS0_8ReduceOpIN3c107complexIdEENS0_14func_wrapper_tIS5_NS0_55_GLOBAL__N__0955718d_22_SparseCsrTensorMath_cu_868dd54514ReductionAddOpIS5_EEEEjS5_Li4ELi4EEEEEvT1_,"aw",@nobits
	.sectionflags	@""
	.align	16
.nv.shared._ZN2at6native13reduce_kernelILi256ELi1ENS0_8ReduceOpIN3c107complexIdEENS0_14func_wrapper_tIS5_NS0_55_GLOBAL__N__0955718d_22_SparseCsrTensorMath_cu_868dd54514ReductionAddOpIS5_EEEEjS5_Li4ELi4EEEEEvT1_:
	.zero		1040


//--------------------- .nv.shared._ZN2at6native13reduce_kernelILi128ELi2ENS0_8ReduceOpIN3c107complexIdEENS0_14func_wrapper_tIS5_NS0_55_GLOBAL__N__0955718d_22_SparseCsrTensorMath_cu_868dd54514ReductionAddOpIS5_EEEEjS5_Li4ELi4EEEEEvT1_ --------------------------
	.section	.nv.shared._ZN2at6native13reduce_kernelILi128ELi2ENS0_8ReduceOpIN3c107complexIdEENS0_14func_wrapper_tIS5_NS0_55_GLOBAL__N__0955718d_22_SparseCsrTensorMath_cu_868dd54514ReductionAddOpIS5_EEEEjS5_Li4ELi4EEEEEvT1_,"aw",@nobits
	.sectionflags	@""
	.align	16
.nv.shared._ZN2at6native13reduce_kernelILi128ELi2ENS0_8ReduceOpIN3c107complexIdEENS0_14func_wrapper_tIS5_NS0_55_GLOBAL__N__0955718d_22_SparseCsrTensorMath_cu_868dd54514ReductionAddOpIS5_EEEEjS5_Li4ELi4EEEEEvT1_:
	.zero		1040


//--------------------- .nv.shared._ZN2at6native13reduce_kernelILi64ELi4ENS0_8ReduceOpIN3c107complexIdEENS0_14func_wrapper_tIS5_NS0_55_GLOBAL__N__0955718d_22_SparseCsrTensorMath_cu_868dd54514ReductionAddOpIS5_EEEEjS5_Li4ELi4EEEEEvT1_ --------------------------
	.section	.nv.shared._ZN2at6native13reduce_kernelILi64ELi4ENS0_8ReduceOpIN3c107complexIdEENS0_14func_wrapper_tIS5_NS0_55_GLOBAL__N__0955718d_22_SparseCsrTensorMath_cu_868dd54514ReductionAddOpIS5_EEEEjS5_Li4ELi4EEEEEvT1_,"aw",@nobits
	.sectionflags	@""
	.align	16
.nv.shared._ZN2at6native13reduce_kernelILi64ELi4ENS0_8ReduceOpIN3c107complexIdEENS0_14func_wrapper_tIS5_NS0_55_GLOBAL__N__0955718d_22_SparseCsrTensorMath_cu_868dd54514ReductionAddOpIS5_EEEEjS5_Li4ELi4EEEEEvT1_:
	.zero		1040


//--------------------- .nv.shared._ZN2at6native13reduce_kernelILi512ELi1ENS0_8ReduceOpIfNS0_14func_wrapper_tIfNS0_55_GLOBAL__N__0955718d_22_SparseCsrTensorMath_cu_868dd54514ReductionAddOpIfEEEEjfLi4ELi4EEEEEvT1_ --------------------------
	.section	.nv.shared._ZN2at6native13reduce_kernelILi512ELi1ENS0_8ReduceOpIfNS0_14func_wrapper_tIfNS0_55_GLOBAL__N__0955718d_22_SparseCsrTensorMath_cu_868dd54514ReductionAddOpIfEEEEjfLi4ELi4EEEEEvT1_,"aw",@nobits
	.sectionflags	@""
	.align	16
.nv.shared._ZN2at6native13reduce_kernelILi512ELi1ENS0_8ReduceOpIfNS0_14func_wrapper_tIfNS0_55_GLOBAL__N__0955718d_22_SparseCsrTensorMath_cu_868dd54514ReductionAddOpIfEEEEjfLi4ELi4EEEEEvT1_:
	.zero		1040


//--------------------- .nv.shared._ZN2at6native13reduce_kernelILi256ELi2ENS0_8ReduceOpIfNS0_14func_wrapper_tIfNS0_55_GLOBAL__N__0955718d_22_SparseCsrTensorMath_cu_868dd54514ReductionAddOpIfEEEEjfLi4ELi4EEEEEvT1_ --------------------------
	.section	.nv.shared._ZN2at6native13reduce_kernelILi256ELi2ENS0_8ReduceOpIfNS0_14func_wrapper_tIfNS0_55_GLOBAL__N__0955718d_22_SparseCsrTensorMath_cu_868dd54514ReductionAddOpIfEEEEjfLi4ELi4EEEEEvT1_,"aw",@nobits
	.sectionflags	@""
	.align	16
.nv.shared._ZN2at6native13reduce_kernelILi256ELi2ENS0_8ReduceOpIfNS0_14func_wrapper_tIfNS0_55_GLOBAL__N__0955718d_22_SparseCsrTensorMath_cu_868dd54514ReductionAddOpIfEEEEjfLi4ELi4EEEEEvT1_:
	.zero		1040


//--------------------- .nv.shared._ZN2at6native13reduce_kernelILi128ELi4ENS0_8ReduceOpIfNS0_14func_wrapper_tIfNS0_55_GLOBAL__N__0955718d_22_SparseCsrTensorMath_cu_868dd54514ReductionAddOpIfEEEEjfLi4ELi4EEEEEvT1_ --------------------------
	.section	.nv.shared._ZN2at6native13reduce_kernelILi128ELi4ENS0_8ReduceOpIfNS0_14func_wrapper_tIfNS0_55_GLOBAL__N__0955718d_22_SparseCsrTensorMath_cu_868dd54514ReductionAddOpIfEEEEjfLi4ELi4EEEEEvT1_,"aw",@nobits
	.sectionflags	@""
	.align	16
.nv.shared._ZN2at6native13reduce_kernelILi128ELi4ENS0_8ReduceOpIfNS0_14func_wrapper_tIfNS0_55_GLOBAL__N__0955718d_22_SparseCsrTensorMath_cu_868dd54514ReductionAddOpIfEEEEjfLi4ELi4EEEEEvT1_:
	.zero		1040


//--------------------- .nv.shared._ZN2at6native13reduce_kernelILi512ELi1ENS0_8ReduceOpIdNS0_14func_wrapper_tIdNS0_55_GLOBAL__N__0955718d_22_SparseCsrTensorMath_cu_868dd54514ReductionAddOpIdEEEEjdLi4ELi4EEEEEvT1_ --------------------------
	.section	.nv.shared._ZN2at6native13reduce_kernelILi512ELi1ENS0_8ReduceOpIdNS0_14func_wrapper_tIdNS0_55_GLOBAL__N__0955718d_22_SparseCsrTensorMath_cu_868dd54514ReductionAddOpIdEEEEjdLi4ELi4EEEEEvT1_,"aw",@nobits
	.sectionflags	@""
	.align	16
.nv.shared._ZN2at6native13reduce_kernelILi512ELi1ENS0_8ReduceOpIdNS0_14func_wrapper_tIdNS0_55_GLOBAL__N__0955718d_22_SparseCsrTensorMath_cu_868dd54514ReductionAddOpIdEEEEjdLi4ELi4EEEEEvT1_:
	.zero		1040


//--------------------- .nv.shared._ZN2at6native13reduce_kernelILi256ELi2ENS0_8ReduceOpIdNS0_14func_wrapper_tIdNS0_55_GLOBAL__N__0955718d_22_SparseCsrTensorMath_cu_868dd54514ReductionAddOpIdEEEEjdLi4ELi4EEEEEvT1_ --------------------------
	.section	.nv.shared._ZN2at6native13reduce_kernelILi256ELi2ENS0_8ReduceOpIdNS0_14func_wrapper_tIdNS0_55_GLOBAL__N__0955718d_22_SparseCsrTensorMath_cu_868dd54514ReductionAddOpIdEEEEjdLi4ELi4EEEEEvT1_,"aw",@nobits
	.sectionflags	@""
	.align	16
.nv.shared._ZN2at6native13reduce_kernelILi256ELi2ENS0_8ReduceOpIdNS0_14func_wrapper_tIdNS0_55_GLOBAL__N__0955718d_22_SparseCsrTensorMath_cu_868dd54514ReductionAddOpIdEEEEjdLi4ELi4EEEEEvT1_:
	.zero		1040


//--------------------- .nv.shared._ZN2at6native13reduce_kernelILi128ELi4ENS0_8ReduceOpIdNS0_14func_wrapper_tIdNS0_55_GLOBAL__N__0955718d_22_SparseCsrTensorMath_cu_868dd54514ReductionAddOpIdEEEEjdLi4ELi4EEEEEvT1_ --------------------------
	.section	.nv.shared._ZN2at6native13reduce_kernelILi128ELi4ENS0_8ReduceOpIdNS0_14func_wrapper_tIdNS0_55_GLOBAL__N__0955718d_22_SparseCsrTensorMath_cu_868dd54514ReductionAddOpIdEEEEjdLi4ELi4EEEEEvT1_,"aw",@nobits
	.sectionflags	@""
	.align	16
.nv.shared._ZN2at6native13reduce_kernelILi128ELi4ENS0_8ReduceOpIdNS0_14func_wrapper_tIdNS0_55_GLOBAL__N__0955718d_22_SparseCsrTensorMath_cu_868dd54514ReductionAddOpIdEEEEjdLi4ELi4EEEEEvT1_:
	.zero		1040


//--------------------- .nv.shared._ZN2at6native13reduce_kernelILi512ELi1ENS0_8ReduceOpIsNS0_14func_wrapper_tIsNS0_55_GLOBAL__N__0955718d_22_SparseCsrTensorMath_cu_868dd54514ReductionAddOpIlEEEEjsLi4ELi4EEEEEvT1_ --------------------------
	.section	.nv.shared._ZN2at6native13reduce_kernelILi512ELi1ENS0_8ReduceOpIsNS0_14func_wrapper_tIsNS0_55_GLOBAL__N__0955718d_22_SparseCsrTensorMath_cu_868dd54514ReductionAddOpIlEEEEjsLi4ELi4EEEEEvT1_,"aw",@nobits
	.sectionflags	@""
	.align	16
.nv.shared._ZN2at6native13reduce_kernelILi512ELi1ENS0_8ReduceOpIsNS0_14func_wrapper_tIsNS0_55_GLOBAL__N__0955718d_22_SparseCsrTensorMath_cu_868dd54514ReductionAddOpIlEEEEjsLi4ELi4EEEEEvT1_:
	.zero		1040


//--------------------- .nv.shared._ZN2at6native13reduce_kernelILi256ELi2ENS0_8ReduceOpIsNS0_14func_wrapper_tIsNS0_55_GLOBAL__N__0955718d_22_SparseCsrTensorMath_cu_868dd54514ReductionAddOpIlEEEEjsLi4ELi4EEEEEvT1_ --------------------------
	.section	.nv.shared._ZN2at6native13reduce_kernelILi256ELi2ENS0_8ReduceOpIsNS0_14func_wrapper_tIsNS0_55_GLOBAL__N__0955718d_22_SparseCsrTensorMath_cu_868dd54514ReductionAddOpIlEEEEjsLi4ELi4EEEEEvT1_,"aw",@nobits
	.sectionflags	@""
	.align	16
.nv.shared._ZN2at6native13reduce_kernelILi256ELi2ENS0_8ReduceOpIsNS0_14func_wrapper_tIsNS0_55_GLOBAL__N__0955718d_22_SparseCsrTensorMath_cu_868dd54514ReductionAddOpIlEEEEjsLi4ELi4EEEEEvT1_:
	.zero		1040


//--------------------- .nv.shared._ZN2at6native13reduce_kernelILi128ELi4ENS0_8ReduceOpIsNS0_14func_wrapper_tIsNS0_55_GLOBAL__N__0955718d_22_SparseCsrTensorMath_cu_868dd54514ReductionAddOpIlEEEEjsLi4ELi4EEEEEvT1_ --------------------------
	.section	.nv.shared._ZN2at6native13reduce_kernelILi128ELi4ENS0_8ReduceOpIsNS0_14func_wrapper_tIsNS0_55_GLOBAL__N__0955718d_22_SparseCsrTensorMath_cu_868dd54514ReductionAddOpIlEEEEjsLi4ELi4EEEEEvT1_,"aw",@nobits
	.sectionflags	@""
	.align	16
.nv.shared._ZN2at6native13reduce_kernelILi128ELi4ENS0_8ReduceOpIsNS0_14func_wrapper_tIsNS0_55_GLOBAL__N__0955718d_22_SparseCsrTensorMath_cu_868dd54514ReductionAddOpIlEEEEjsLi4ELi4EEEEEvT1_:
	.zero		1040


//--------------------- .nv.shared._ZN2at6native13reduce_kernelILi512ELi1ENS0_8ReduceOpIlNS0_14func_wrapper_tIlNS0_55_GLOBAL__N__0955718d_22_SparseCsrTensorMath_cu_868dd54514ReductionAddOpIlEEEEjlLi4ELi4EEEEEvT1_ --------------------------
	.section	.nv.shared._ZN2at6native13reduce_kernelILi512ELi1ENS0_8ReduceOpIlNS0_14func_wrapper_tIlNS0_55_GLOBAL__N__0955718d_22_SparseCsrTensorMath_cu_868dd54514ReductionAddOpIlEEEEjlLi4ELi4EEEEEvT1_,"aw",@nobits
	.sectionflags	@""
	.align	16
.nv.shared._ZN2at6native13reduce_kernelILi512ELi1ENS0_8ReduceOpIlNS0_14func_wrapper_tIlNS0_55_GLOBAL__N__0955718d_22_SparseCsrTensorMath_cu_868dd54514ReductionAddOpIlEEEEjlLi4ELi4EEEEEvT1_:
	.zero		1040


//--------------------- .nv.shared._ZN2at6native13reduce_kernelILi256ELi2ENS0_8ReduceOpIlNS0_14func_wrapper_tIlNS0_55_GLOBAL__N__0955718d_22_SparseCsrTensorMath_cu_868dd54514ReductionAddOpIlEEEEjlLi4ELi4EEEEEvT1_ --------------------------
	.section	.nv.shared._ZN2at6native13reduce_kernelILi256ELi2ENS0_8ReduceOpIlNS0_14func_wrapper_tIlNS0_55_GLOBAL__N__0955718d_22_SparseCsrTensorMath_cu_868dd54514ReductionAddOpIlEEEEjlLi4ELi4EEEEEvT1_,"aw",@nobits
	.sectionflags	@""
	.align	16
.nv.shared._ZN2at6native13reduce_kernelILi256ELi2ENS0_8ReduceOpIlNS0_14func_wrapper_tIlNS0_55_GLOBAL__N__0955718d_22_SparseCsrTensorMath_cu_868dd54514ReductionAddOpIlEEEEjlLi4ELi4EEEEEvT1_:
	.zero		1040


//--------------------- .nv.shared._ZN2at6native13reduce_kernelILi128ELi4ENS0_8ReduceOpIlNS0_14func_wrapper_tIlNS0_55_GLOBAL__N__0955718d_22_SparseCsrTensorMath_cu_868dd54514ReductionAddOpIlEEEEjlLi4ELi4EEEEEvT1_ --------------------------
	.section	.nv.shared._ZN2at6native13reduce_kernelILi128ELi4ENS0_8ReduceOpIlNS0_14func_wrapper_tIlNS0_55_GLOBAL__N__0955718d_22_SparseCsrTensorMath_cu_868dd54514ReductionAddOpIlEEEEjlLi4ELi4EEEEEvT1_,"aw",@nobits
	.sectionflags	@""
	.align	16
.nv.shared._ZN2at6native13reduce_kernelILi128ELi4ENS0_8ReduceOpIlNS0_14func_wrapper_tIlNS0_55_GLOBAL__N__0955718d_22_SparseCsrTensorMath_cu_868dd54514ReductionAddOpIlEEEEjlLi4ELi4EEEEEvT1_:
	.zero		1040


//--------------------- .nv.shared._ZN2at6native13reduce_kernelILi512ELi1ENS0_8ReduceOpIiNS0_14func_wrapper_tIiNS0_55_GLOBAL__N__0955718d_22_SparseCsrTensorMath_cu_868dd54514ReductionAddOpIlEEEEjiLi4ELi4EEEEEvT1_ --------------------------
	.section	.nv.shared._ZN2at6native13reduce_kernelILi512ELi1ENS0_8ReduceOpIiNS0_14func_wrapper_tIiNS0_55_GLOBAL__N__0955718d_22_SparseCsrTensorMath_cu_868dd54514ReductionAddOpIlEEEEjiLi4ELi4EEEEEvT1_,"aw",@nobits
	.sectionflags	@""
	.align	16
.nv.shared._ZN2at6native13reduce_kernelILi512ELi1ENS0_8ReduceOpIiNS0_14func_wrapper_tIiNS0_55_GLOBAL__N__0955718d_22_SparseCsrTensorMath_cu_868dd54514ReductionAddOpIlEEEEjiLi4ELi4EEEEEvT1_:
	.zero		1040


//--------------------- .nv.shared._ZN2at6native13reduce_kernelILi256ELi2ENS0_8ReduceOpIiNS0_14func_wrapper_tIiNS0_55_GLOBAL__N__0955718d_22_SparseCsrTensorMath_cu_868dd54514ReductionAddOpIlEEEEjiLi4ELi4EEEEEvT1_ --------------------------
	.section	.nv.shared._ZN2at6native13reduce_kernelILi256ELi2ENS0_8ReduceOpIiNS0_14func_wrapper_tIiNS0_55_GLOBAL__N__0955718d_22_SparseCsrTensorMath_cu_868dd54514ReductionAddOpIlEEEEjiLi4ELi4EEEEEvT1_,"aw",@nobits
	.sectionflags	@""
	.align	16
.nv.shared._ZN2at6native13reduce_kernelILi256ELi2ENS0_8ReduceOpIiNS0_14func_wrapper_tIiNS0_55_GLOBAL__N__0955718d_22_SparseCsrTensorMath_cu_868dd54514ReductionAddOpIlEEEEjiLi4ELi4EEEEEvT1_:
	.zero		1040


//--------------------- .nv.shared._ZN2at6native13reduce_kernelILi128ELi4ENS0_8ReduceOpIiNS0_14func_wrapper_tIiNS0_55_GLOBAL__N__0955718d_22_SparseCsrTensorMath_cu_868dd54514ReductionAddOpIlEEEEjiLi4ELi4EEEEEvT1_ --------------------------
	.section	.nv.shared._ZN2at6native13reduce_kernelILi128ELi4ENS0_8ReduceOpIiNS0_14func_wrapper_tIiNS0_55_GLOBAL__N__0955718d_22_SparseCsrTensorMath_cu_868dd54514ReductionAddOpIlEEEEjiLi4ELi4EEEEEvT1_,"aw",@nobits
	.sectionflags	@""
	.align	16
.nv.shared._ZN2at6native13reduce_kernelILi128ELi4ENS0_8ReduceOpIiNS0_14func_wrapper_tIiNS0_55_GLOBAL__N__0955718d_22_SparseCsrTensorMath_cu_868dd54514ReductionAddOpIlEEEEjiLi4ELi4EEEEEvT1_:
	.zero		1040


//--------------------- .nv.shared._ZN2at6native13reduce_kernelILi512ELi1ENS0_8ReduceOpIaNS0_14func_wrapper_tIaNS0_55_GLOBAL__N__0955718d_22_SparseCsrTensorMath_cu_868dd54514ReductionAddOpIlEEEEjaLi4ELi4EEEEEvT1_ --------------------------
	.section	.nv.shared._ZN2at6native13reduce_kernelILi512ELi1ENS0_8ReduceOpIaNS0_14func_wrapper_tIaNS0_55_GLOBAL__N__0955718d_22_SparseCsrTensorMath_cu_868dd54514ReductionAddOpIlEEEEjaLi4ELi4EEEEEvT1_,"aw",@nobits
	.sectionflags	@""
	.align	16
.nv.shared._ZN2at6native13reduce_kernelILi512ELi1ENS0_8ReduceOpIaNS0_14func_wrapper_tIaNS0_55_GLOBAL__N__0955718d_22_SparseCsrTensorMath_cu_868dd54514ReductionAddOpIlEEEEjaLi4ELi4EEEEEvT1_:
	.zero		1040


//--------------------- .nv.shared._ZN2at6native13reduce_kernelILi256ELi2ENS0_8ReduceOpIaNS0_14func_wrapper_tIaNS0_55_GLOBAL__N__0955718d_22_SparseCsrTensorMath_cu_868dd54514ReductionAddOpIlEEEEjaLi4ELi4EEEEEvT1_ --------------------------
	.section	.nv.shared._ZN2at6native13reduce_kernelILi256ELi2ENS0_8ReduceOpIaNS0_14func_wrapper_tIaNS0_55_GLOBAL__N__0955718d_22_SparseCsrTensorMath_cu_868dd54514ReductionAddOpIlEEEEjaLi4ELi4EEEEEvT1_,"aw",@nobits
	.sectionflags	@""
	.align	16
.nv.shared._ZN2at6native13reduce_kernelILi256ELi2ENS0_8ReduceOpIaNS0_14func_wrapper_tIaNS0_55_GLOBAL__N__0955718d_22_SparseCsrTensorMath_cu_868dd54514ReductionAddOpIlEEEEjaLi4ELi4EEEEEvT1_:
	.zero		1040


//--------------------- .nv.shared._ZN2at6native13reduce_kernelILi128ELi4ENS0_8ReduceOpIaNS0_14func_wrapper_tIaNS0_55_GLOBAL__N__0955718d_22_SparseCsrTensorMath_cu_868dd54514ReductionAddOpIlEEEEjaLi4ELi4EEEEEvT1_ --------------------------
	.section	.nv.shared._ZN2at6native13reduce_kernelILi128ELi4ENS0_8ReduceOpIaNS0_14func_wrapper_tIaNS0_55_GLOBAL__N__0955718d_22_SparseCsrTensorMath_cu_868dd54514ReductionAddOpIlEEEEjaLi4ELi4EEEEEvT1_,"aw",@nobits
	.sectionflags	@""
	.align	16
.nv.shared._ZN2at6native13reduce_kernelILi128ELi4ENS0_8ReduceOpIaNS0_14func_wrapper_tIaNS0_55_GLOBAL__N__0955718d_22_SparseCsrTensorMath_cu_868dd54514ReductionAddOpIlEEEEjaLi4ELi4EEEEEvT1_:
	.zero		1040


//--------------------- .nv.shared._ZN2at6native13reduce_kernelILi512ELi1ENS0_8ReduceOpIhNS0_14func_wrapper_tIhNS0_55_GLOBAL__N__0955718d_22_SparseCsrTensorMath_cu_868dd54514ReductionAddOpIlEEEEjhLi4ELi4EEEEEvT1_ --------------------------
	.section	.nv.shared._ZN2at6native13reduce_kernelILi512ELi1ENS0_8ReduceOpIhNS0_14func_wrapper_tIhNS0_55_GLOBAL__N__0955718d_22_SparseCsrTensorMath_cu_868dd54514ReductionAddOpIlEEEEjhLi4ELi4EEEEEvT1_,"aw",@nobits
	.sectionflags	@""
	.align	16
.nv.shared._ZN2at6native13reduce_kernelILi512ELi1ENS0_8ReduceOpIhNS0_14func_wrapper_tIhNS0_55_GLOBAL__N__0955718d_22_SparseCsrTensorMath_cu_868dd54514ReductionAddOpIlEEEEjhLi4ELi4EEEEEvT1_:
	.zero		1040


//--------------------- .nv.shared._ZN2at6native13reduce_kernelILi256ELi2ENS0_8ReduceOpIhNS0_14func_wrapper_tIhNS0_55_GLOBAL__N__0955718d_22_SparseCsrTensorMath_cu_868dd54514ReductionAddOpIlEEEEjhLi4ELi4EEEEEvT1_ --------------------------
	.section	.nv.shared._ZN2at6native13reduce_kernelILi256ELi2ENS0_8ReduceOpIhNS0_14func_wrapper_tIhNS0_55_GLOBAL__N__0955718d_22_SparseCsrTensorMath_cu_868dd54514ReductionAddOpIlEEEEjhLi4ELi4EEEEEvT1_,"aw",@nobits
	.sectionflags	@""
	.align	16
.nv.shared._ZN2at6native13reduce_kernelILi256ELi2ENS0_8ReduceOpIhNS0_14func_wrapper_tIhNS0_55_GLOBAL__N__0955718d_22_SparseCsrTensorMath_cu_868dd54514ReductionAddOpIlEEEEjhLi4ELi4EEEEEvT1_:
	.zero		1040


//--------------------- .nv.shared._ZN2at6native13reduce_kernelILi128ELi4ENS0_8ReduceOpIhNS0_14func_wrapper_tIhNS0_55_GLOBAL__N__0955718d_22_SparseCsrTensorMath_cu_868dd54514ReductionAddOpIlEEEEjhLi4ELi4EEEEEvT1_ --------------------------
	.section	.nv.shared._ZN2at6native13reduce_kernelILi128ELi4ENS0_8ReduceOpIhNS0_14func_wrapper_tIhNS0_55_GLOBAL__N__0955718d_22_SparseCsrTensorMath_cu_868dd54514ReductionAddOpIlEEEEjhLi4ELi4EEEEEvT1_,"aw",@nobits
	.sectionflags	@""
	.align	16
.nv.shared._ZN2at6native13reduce_kernelILi128ELi4ENS0_8ReduceOpIhNS0_14func_wrapper_tIhNS0_55_GLOBAL__N__0955718d_22_SparseCsrTensorMath_cu_868dd54514ReductionAddOpIlEEEEjhLi4ELi4EEEEEvT1_:
	.zero		1040


//--------------------- .nv.constant0._ZN3cub18CUB_300001_SM_10006detail8for_each13static_kernelINS2_12policy_hub_t12policy_500_tElNS2_12op_wrapper_tIlZZZZZN2at6native36add_out_dense_sparse_compressed_cudaERNS7_6TensorERKS9_SC_RKN3c106ScalarEENKUlvE_clEvENKUlvE11_clEvENKUlvE_clEvENKUlvE0_clEvEUllE_N6thrust24THRUST_300001_SM_1000_NS17counting_iteratorIlNSN_11use_defaultESP_SP_EEEEEEvT0_T1_ --------------------------
	.section	.nv.constant0._ZN3cub18CUB_300001_SM_10006detail8for_each13static_kernelINS2_12policy_hub_t12policy_500_tElNS2_12op_wrapper_tIlZZZZZN2at6native36add_out_dense_sparse_compressed_cudaERNS7_6TensorERKS9_SC_RKN3c106ScalarEENKUlvE_clEvENKUlvE11_clEvENKUlvE_clEvENKUlvE0_clEvEUllE_N6thrust24THRUST_300001_SM_1000_NS17counting_iteratorIlNSN_11use_defaultESP_SP_EEEEEEvT0_T1_,"a",@progbits
	.sectionflags	@""
	.align	4
.nv.constant0._ZN3cub18CUB_300001_SM_10006detail8for_each13static_kernelINS2_12policy_hub_t12policy_500_tElNS2_12op_wrapper_tIlZZZZZN2at6native36add_out_dense_sparse_compressed_cudaERNS7_6TensorERKS9_SC_RKN3c106ScalarEENKUlvE_clEvENKUlvE11_clEvENKUlvE_clEvENKUlvE0_clEvEUllE_N6thrust24THRUST_300001_SM_1000_NS17counting_iteratorIlNSN_11use_defaultESP_SP_EEEEEEvT0_T1_:
	.zero		1008


//--------------------- .nv.constant0._ZN3cub18CUB_300001_SM_10006detail8for_each13static_kernelINS2_12policy_hub_t12policy_500_tElNS2_12op_wrapper_tIlZZZZZN2at6native36add_out_dense_sparse_compressed_cudaERNS7_6TensorERKS9_SC_RKN3c106ScalarEENKUlvE_clEvENKUlvE11_clEvENKUlvE_clEvENKUlvE_clEvEUllE_N6thrust24THRUST_300001_SM_1000_NS17counting_iteratorIlNSN_11use_defaultESP_SP_EEEEEEvT0_T1_ --------------------------
	.section	.nv.constant0._ZN3cub18CUB_300001_SM_10006detail8for_each13static_kernelINS2_12policy_hub_t12policy_500_tElNS2_12op_wrapper_tIlZZZZZN2at6native36add_out_dense_sparse_compressed_cudaERNS7_6TensorERKS9_SC_RKN3c106ScalarEENKUlvE_clEvENKUlvE11_clEvENKUlvE_clEvENKUlvE_clEvEUllE_N6thrust24THRUST_300001_SM_1000_NS17counting_iteratorIlNSN_11use_defaultESP_SP_EEEEEEvT0_T1_,"a",@progbits
	.sectionflags	@""
	.align	4
.nv.constant0._ZN3cub18CUB_300001_SM_10006detail8for_each13static_kernelINS2_12policy_hub_t12policy_500_tElNS2_12op_wrapper_tIlZZZZZN2at6native36add_out_dense_sparse_compressed_cudaERNS7_6TensorERKS9_SC_RKN3c106ScalarEENKUlvE_clEvENKUlvE11_clEvENKUlvE_clEvENKUlvE_clEvEUllE_N6thrust24THRUST_300001_SM_1000_NS17counting_iteratorIlNSN_11use_defaultESP_SP_EEEEEEvT0_T1_:
	.zero		1008


//--------------------- .nv.constant0._ZN3cub18CUB_300001_SM_10006detail8for_each13static_kernelINS2_12policy_hub_t12policy_500_tElNS2_12op_wrapper_tIlZZZZZN2at6native36add_out_dense_sparse_compressed_cudaERNS7_6TensorERKS9_SC_RKN3c106ScalarEENKUlvE_clEvENKUlvE10_clEvENKUlvE_clEvENKUlvE0_clEvEUllE_N6thrust24THRUST_300001_SM_1000_NS17counting_iteratorIlNSN_11use_defaultESP_SP_EEEEEEvT0_T1_ --------------------------
	.section	.nv.constant0._ZN3cub18CUB_300001_SM_10006detail8for_each13static_kernelINS2_12policy_hub_t12policy_500_tElNS2_12op_wrapper_tIlZZZZZN2at6native36add_out_dense_sparse_compressed_cudaERNS7_6TensorERKS9_SC_RKN3c106ScalarEENKUlvE_clEvENKUlvE10_clEvENKUlvE_clEvENKUlvE0_clEvEUllE_N6thrust24THRUST_300001_SM_1000_NS17counting_iteratorIlNSN_11use_defaultESP_SP_EEEEEEvT0_T1_,"a",@progbits
	.sectionflags	@""
	.align	4
.nv.constant0._ZN3cub18CUB_300001_SM_10006detail8for_each13static_kernelINS2_12policy_hub_t12policy_500_tElNS2_12op_wrapper_tIlZZZZZN2at6native36add_out_dense_sparse_compressed_cudaERNS7_6TensorERKS9_SC_RKN3c106ScalarEENKUlvE_clEvENKUlvE10_clEvENKUlvE_clEvENKUlvE0_clEvEUllE_N6thrust24THRUST_300001_SM_1000_NS17counting_iteratorIlNSN_11use_defaultESP_SP_EEEEEEvT0_T1_:
	.zero		1008


//--------------------- .nv.constant0._ZN3cub18CUB_300001_SM_10006detail8for_each13static_kernelINS2_12policy_hub_t12policy_500_tElNS2_12op_wrapper_tIlZZZZZN2at6native36add_out_dense_sparse_compressed_cudaERNS7_6TensorERKS9_SC_RKN3c106ScalarEENKUlvE_clEvENKUlvE10_clEvENKUlvE_clEvENKUlvE_clEvEUllE_N6thrust24THRUST_300001_SM_1000_NS17counting_iteratorIlNSN_11use_defaultESP_SP_EEEEEEvT0_T1_ --------------------------
	.section	.nv.constant0._ZN3cub18CUB_300001_SM_10006detail8for_each13static_kernelINS2_12policy_hub_t12policy_500_tElNS2_12op_wrapper_tIlZZZZZN2at6native36add_out_dense_sparse_compressed_cudaERNS7_6TensorERKS9_SC_RKN3c106ScalarEENKUlvE_clEvENKUlvE10_clEvENKUlvE_clEvENKUlvE_clEvEUllE_N6thrust24THRUST_300001_SM_1000_NS17counting_iteratorIlNSN_11use_defaultESP_SP_EEEEEEvT0_T1_,"a",@progbits
	.sectionflags	@""
	.align	4
.nv.constant0._ZN3cub18CUB_300001_SM_10006detail8for_each13static_kernelINS2_12policy_hub_t12policy_500_tElNS2_12op_wrapper_tIlZZZZZN2at6native36add_out_dense_sparse_compressed_cudaERNS7_6TensorERKS9_SC_RKN3c106ScalarEENKUlvE_clEvENKUlvE10_clEvENKUlvE_clEvENKUlvE_clEvEUllE_N6thrust24THRUST_300001_SM_1000_NS17counting_iteratorIlNSN_11use_defaultESP_SP_EEEEEEvT0_T1_:
	.zero		1008


//--------------------- .nv.constant0._ZN3cub18CUB_300001_SM_10006detail8for_each13static_kernelINS2_12policy_hub_t12policy_500_tElNS2_12op_wrapper_tIlZZZZZN2at6native36add_out_dense_sparse_compressed_cudaERNS7_6TensorERKS9_SC_RKN3c106ScalarEENKUlvE_clEvENKUlvE9_clEvENKUlvE_clEvENKUlvE0_clEvEUllE_N6thrust24THRUST_300001_SM_1000_NS17counting_iteratorIlNSN_11use_defaultESP_SP_EEEEEEvT0_T1_ --------------------------
	.section	.nv.constant0._ZN3cub18CUB_300001_SM_10006detail8for_each13static_kernelINS2_12policy_hub_t12policy_500_tElNS2_12op_wrapper_tIlZZZZZN2at6native36add_out_dense_sparse_compressed_cudaERNS7_6TensorERKS9_SC_RKN3c106ScalarEENKUlvE_clEvENKUlvE9_clEvENKUlvE_clEvENKUlvE0_clEvEUllE_N6thrust24THRUST_300001_SM_1000_NS17counting_iteratorIlNSN_11use_defaultESP_SP_EEEEEEvT0_T1_,"a",@progbits
	.sectionflags	@""
	.align	4
.nv.constant0._ZN3cub18CUB_300001_SM_10006detail8for_each13static_kernelINS2_12policy_hub_t12policy_500_tElNS2_12op_wrapper_tIlZZZZZN2at6native36add_out_dense_sparse_compressed_cudaERNS7_6TensorERKS9_SC_RKN3c106ScalarEENKUlvE_clEvENKUlvE9_clEvENKUlvE_clEvENKUlvE0_clEvEUllE_N6thrust24THRUST_300001_SM_1000_NS17counting_iteratorIlNSN_11use_defaultESP_SP_EEEEEEvT0_T1_:
	.zero		1008


//--------------------- .nv.constant0._ZN3cub18CUB_300001_SM_10006detail8for_each13static_kernelINS2_12policy_hub_t12policy_500_tElNS2_12op_wrapper_tIlZZZZZN2at6native36add_out_dense_sparse_compressed_cudaERNS7_6TensorERKS9_SC_RKN3c106ScalarEENKUlvE_clEvENKUlvE9_clEvENKUlvE_clEvENKUlvE_clEvEUllE_N6thrust24THRUST_300001_SM_1000_NS17counting_iteratorIlNSN_11use_defaultESP_SP_EEEEEEvT0_T1_ --------------------------
	.section	.nv.constant0._ZN3cub18CUB_300001_SM_10006detail8for_each13static_kernelINS2_12policy_hub_t12policy_500_tElNS2_12op_wrapper_tIlZZZZZN2at6native36add_out_dense_sparse_compressed_cudaERNS7_6TensorERKS9_SC_RKN3c106ScalarEENKUlvE_clEvENKUlvE9_clEvENKUlvE_clEvENKUlvE_clEvEUllE_N6thrust24THRUST_300001_SM_1000_NS17counting_iteratorIlNSN_11use_defaultESP_SP_EEEEEEvT0_T1_,"a",@progbits
	.sectionflags	@""
	.align	4
.nv.constant0._ZN3cub18CUB_300001_SM_10006detail8for_each13static_kernelINS2_12policy_hub_t12policy_500_tElNS2_12op_wrapper_tIlZZZZZN2at6native36add_out_dense_sparse_compressed_cudaERNS7_6TensorERKS9_SC_RKN3c106ScalarEENKUlvE_clEvENKUlvE9_clEvENKUlvE_clEvENKUlvE_clEvEUllE_N6thrust24THRUST_300001_SM_1000_NS17counting_iteratorIlNSN_11use_defaultESP_SP_EEEEEEvT0_T1_:
	.zero		1008


//--------------------- .nv.constant0._ZN3cub18CUB_300001_SM_10006detail8for_each13static_kernelINS2_12policy_hub_t12policy_500_tElNS2_12op_wrapper_tIlZZZZZN2at6native36add_out_dense_sparse_compressed_cudaERNS7_6TensorERKS9_SC_RKN3c106ScalarEENKUlvE_clEvENKUlvE8_clEvENKUlvE_clEvENKUlvE0_clEvEUllE_N6thrust24THRUST_300001_SM_1000_NS17counting_iteratorIlNSN_11use_defaultESP_SP_EEEEEEvT0_T1_ --------------------------
	.section	.nv.constant0._ZN3cub18CUB_300001_SM_10006detail8for_each13static_kernelINS2_12policy_hub_t12policy_500_tElNS2_12op_wrapper_tIlZZZZZN2at6native36add_out_dense_sparse_compressed_cudaERNS7_6TensorERKS9_SC_RKN3c106ScalarEENKUlvE_clEvENKUlvE8_clEvENKUlvE_clEvENKUlvE0_clEvEUllE_N6thrust24THRUST_300001_SM_1000_NS17counting_iteratorIlNSN_11use_defaultESP_SP_EEEEEEvT0_T1_,"a",@progbits
	.sectionflags	@""
	.align	4
.nv.constant0._ZN3cub18CUB_300001_SM_10006detail8for_each13static_kernelINS2_12policy_hub_t12policy_500_tElNS2_12op_wrapper_tIlZZZZZN2at6native36add_out_dense_sparse_compressed_cudaERNS7_6TensorERKS9_SC_RKN3c106ScalarEENKUlvE_clEvENKUlvE8_clEvENKUlvE_clEvENKUlvE0_clEvEUllE_N6thrust24THRUST_300001_SM_1000_NS17counting_iteratorIlNSN_11use_defaultESP_SP_EEEEEEvT0_T1_:
	.zero		1008


//--------------------- .nv.constant0._ZN3cub18CUB_300001_SM_10006detail8for_each13static_kernelINS2_12policy_hub_t12policy_500_tElNS2_12op_wrapper_tIlZZZZZN2at6native36add_out_dense_sparse_compressed_cudaERNS7_6TensorERKS9_SC_RKN3c106ScalarEENKUlvE_clEvENKUlvE8_clEvENKUlvE_clEvENKUlvE_clEvEUllE_N6thrust24THRUST_300001_SM_1000_NS17counting_iteratorIlNSN_11use_defaultESP_SP_EEEEEEvT0_T1_ --------------------------
	.section	.nv.constant0._ZN3cub18CUB_300001_SM_10006detail8for_each13static_kernelINS2_12policy_hub_t12policy_500_tElNS2_12op_wrapper_tIlZZZZZN2at6native36add_out_dense_sparse_compressed_cudaERNS7_6TensorERKS9_SC_RKN3c106ScalarEENKUlvE_clEvENKUlvE8_clEvENKUlvE_clEvENKUlvE_clEvEUllE_N6thrust24THRUST_300001_SM_1000_NS17counting_iteratorIlNSN_11use_defaultESP_SP_EEEEEEvT0_T1_,"a",@progbits
	.sectionflags	@""
	.align	4
.nv.constant0._ZN3cub18CUB_300001_SM_10006detail8for_each13static_kernelINS2_12policy_hub_t12policy_500_tElNS2_12op_wrapper_tIlZZZZZN2at6native36add_out_dense_sparse_compressed_cudaERNS7_6TensorERKS9_SC_RKN3c106ScalarEENKUlvE_clEvENKUlvE8_clEvENKUlvE_clEvENKUlvE_clEvEUllE_N6thrust24THRUST_300001_SM_1000_NS17counting_iteratorIlNSN_11use_defaultESP_SP_EEEEEEvT0_T1_:
	.zero		1008


//--------------------- .nv.constant0._ZN3cub18CUB_300001_SM_10006detail8for_each13static_kernelINS2_12policy_hub_t12policy_500_tElNS2_12op_wrapper_tIlZZZZZN2at6native36add_out_dense_sparse_compressed_cudaERNS7_6TensorERKS9_SC_RKN3c106ScalarEENKUlvE_clEvENKUlvE7_clEvENKUlvE_clEvENKUlvE0_clEvEUllE_N6thrust24THRUST_300001_SM_1000_NS17counting_iteratorIlNSN_11use_defaultESP_SP_EEEEEEvT0_T1_ --------------------------
	.section	.nv.constant0._ZN3cub18CUB_300001_SM_10006detail8for_each13static_kernelINS2_12policy_hub_t12policy_500_tElNS2_12op_wrapper_tIlZZZZZN2at6native36add_out_dense_sparse_compressed_cudaERNS7_6TensorERKS9_SC_RKN3c106ScalarEENKUlvE_clEvENKUlvE7_clEvENKUlvE_clEvENKUlvE0_clEvEUllE_N6thrust24THRUST_300001_SM_1000_NS17counting_iteratorIlNSN_11use_defaultESP_SP_EEEEEEvT0_T1_,"a",@progbits
	.sectionflags	@""
	.align	4
.nv.constant0._ZN3cub18CUB_300001_SM_10006detail8for_each13static_kernelINS2_12policy_hub_t12policy_500_tElNS2_12op_wrapper_tIlZZZZZN2at6native36add_out_dense_sparse_compressed_cudaERNS7_6TensorERKS9_SC_RKN3c106ScalarEENKUlvE_clEvENKUlvE7_clEvENKUlvE_clEvENKUlvE0_clEvEUllE_N6thrust24THRUST_300001_SM_1000_NS17counting_iteratorIlNSN_11use_defaultESP_SP_EEEEEEvT0_T1_:
	.zero		1008


//--------------------- .nv.constant0._ZN3cub18CUB_300001_SM_10006detail8for_each13static_kernelINS2_12policy_hub_t12policy_500_tElNS2_12op_wrapper_tIlZZZZZN2at6native36add_out_dense_sparse_compressed_cudaERNS7_6TensorERKS9_SC_RKN3c106ScalarEENKUlvE_clEvENKUlvE7_clEvENKUlvE_clEvENKUlvE_clEvEUllE_N6thrust24THRUST_300001_SM_1000_NS17counting_iteratorIlNSN_11use_defaultESP_SP_EEEEEEvT0_T1_ --------------------------
	.section	.nv.constant0._ZN3cub18CUB_300001_SM_10006detail8for_each13static_kernelINS2_12policy_hub_t12policy_500_tElNS2_12op_wrapper_tIlZZZZZN2at6native36add_out_dense_sparse_compressed_cudaERNS7_6TensorERKS9_SC_RKN3c106ScalarEENKUlvE_clEvENKUlvE7_clEvENKUlvE_clEvENKUlvE_clEvEUllE_N6thrust24THRUST_300001_SM_1000_NS17counting_iteratorIlNSN_11use_defaultESP_SP_EEEEEEvT0_T1_,"a",@progbits
	.sectionflags	@""
	.align	4
.nv.constant0._ZN3cub18CUB_300001_SM_10006detail8for_each13static_kernelINS2_12policy_hub_t12policy_500_tElNS2_12op_wrapper_tIlZZZZZN2at6native36add_out_dense_sparse_compressed_cudaERNS7_6TensorERKS9_SC_RKN3c106ScalarEENKUlvE_clEvENKUlvE7_clEvENKUlvE_clEvENKUlvE_clEvEUllE_N6thrust24THRUST_300001_SM_1000_NS17counting_iteratorIlNSN_11use_defaultESP_SP_EEEEEEvT0_T1_:
	.zero		1008


//--------------------- .nv.constant0._ZN3cub18CUB_300001_SM_10006detail8for_each13static_kernelINS2_12policy_hub_t12policy_500_tElNS2_12op_wrapper_tIlZZZZZN2at6native36add_out_dense_sparse_compressed_cudaERNS7_6TensorERKS9_SC_RKN3c106ScalarEENKUlvE_clEvENKUlvE6_clEvENKUlvE_clEvENKUlvE0_clEvEUllE_N6thrust24THRUST_300001_SM_1000_NS17counting_iteratorIlNSN_11use_defaultESP_SP_EEEEEEvT0_T1_ --------------------------
	.section	.nv.constant0._ZN3cub18CUB_300001_SM_10006detail8for_each13static_kernelINS2_12policy_hub_t12policy_500_tElNS2_12op_wrapper_tIlZZZZZN2at6native36add_out_dense_sparse_compressed_cudaERNS7_6TensorERKS9_SC_RKN3c106ScalarEENKUlvE_clEvENKUlvE6_clEvENKUlvE_clEvENKUlvE0_clEvEUllE_N6thrust24THRUST_300001_SM_1000_NS17counting_iteratorIlNSN_11use_defaultESP_SP_EEEEEEvT0_T1_,"a",@progbits
	.sectionflags	@""
	.align	4
.nv.constant0._ZN3cub18CUB_300001_SM_10006detail8for_each13static_kernelINS2_12policy_hub_t12policy_500_tElNS2_12op_wrapper_tIlZZZZZN2at6native36add_out_dense_sparse_compressed_cudaERNS7_6TensorERKS9_SC_RKN3c106ScalarEENKUlvE_clEvENKUlvE6_clEvENKUlvE_clEvENKUlvE0_clEvEUllE_N6thrust24THRUST_300001_SM_1000_NS17counting_iteratorIlNSN_11use_defaultESP_SP_EEEEEEvT0_T1_:
	.zero		1040


//--------------------- .nv.constant0._ZN3cub18CUB_300001_SM_10006detail8for_each13static_kernelINS2_12policy_hub_t12policy_500_tElNS2_12op_wrapper_tIlZZZZZN2at6native36add_out_dense_sparse_compressed_cudaERNS7_6TensorERKS9_SC_RKN3c106ScalarEENKUlvE_clEvENKUlvE6_clEvENKUlvE_clEvENKUlvE_clEvEUllE_N6thrust24THRUST_300001_SM_1000_NS17counting_iteratorIlNSN_11use_defaultESP_SP_EEEEEEvT0_T1_ --------------------------
	.section	.nv.constant0._ZN3cub18CUB_300001_SM_10006detail8for_each13static_kernelINS2_12policy_hub_t12policy_500_tElNS2_12op_wrapper_tIlZZZZZN2at6native36add_out_dense_sparse_compressed_cudaERNS7_6TensorERKS9_SC_RKN3c106ScalarEENKUlvE_clEvENKUlvE6_clEvENKUlvE_clEvENKUlvE_clEvEUllE_N6thrust24THRUST_300001_SM_1000_NS17counting_iteratorIlNSN_11use_defaultESP_SP_EEEEEEvT0_T1_,"a",@progbits
	.sectionflags	@""
	.align	4
.nv.constant0._ZN3cub18CUB_300001_SM_10006detail8for_each13static_kernelINS2_12policy_hub_t12policy_500_tElNS2_12op_wrapper_tIlZZZZZN2at6native36add_out_dense_sparse_compressed_cudaERNS7_6TensorERKS9_SC_RKN3c106ScalarEENKUlvE_clEvENKUlvE6_clEvENKUlvE_clEvENKUlvE_clEvEUllE_N6thrust24THRUST_300001_SM_1000_NS17counting_iteratorIlNSN_11use_defaultESP_SP_EEEEEEvT0_T1_:
	.zero		1040


//--------------------- .nv.constant0._ZN3cub18CUB_300001_SM_10006detail8for_each13static_kernelINS2_12policy_hub_t12policy_500_tElNS2_12op_wrapper_tIlZZZZZN2at6native36add_out_dense_sparse_compressed_cudaERNS7_6TensorERKS9_SC_RKN3c106ScalarEENKUlvE_clEvENKUlvE5_clEvENKUlvE_clEvENKUlvE0_clEvEUllE_N6thrust24THRUST_300001_SM_1000_NS17counting_iteratorIlNSN_11use_defaultESP_SP_EEEEEEvT0_T1_ --------------------------
	.section	.nv.constant0._ZN3cub18CUB_300001_SM_10006detail8for_each13static_kernelINS2_12policy_hub_t12policy_500_tElNS2_12op_wrapper_tIlZZZZZN2at6native36add_out_dense_sparse_compressed_cudaERNS7_6TensorERKS9_SC_RKN3c106ScalarEENKUlvE_clEvENKUlvE5_clEvENKUlvE_clEvENKUlvE0_clEvEUllE_N6thrust24THRUST_300001_SM_1000_NS17counting_iteratorIlNSN_11use_defaultESP_SP_EEEEEEvT0_T1_,"a",@progbits
	.sectionflags	@""
	.align	4
.nv.constant0._ZN3cub18CUB_300001_SM_10006detail8for_each13static_kernelINS2_12policy_hub_t12policy_500_tElNS2_12op_wrapper_tIlZZZZZN2at6native36add_out_dense_sparse_compressed_cudaERNS7_6TensorERKS9_SC_RKN3c106ScalarEENKUlvE_clEvENKUlvE5_clEvENKUlvE_clEvENKUlvE0_clEvEUllE_N6thrust24THRUST_300001_SM_1000_NS17counting_iteratorIlNSN_11use_defaultESP_SP_EEEEEEvT0_T1_:
	.zero		1008


//--------------------- .nv.constant0._ZN3cub18CUB_300001_SM_10006detail8for_each13static_kernelINS2_12policy_hub_t12policy_500_tElNS2_12op_wrapper_tIlZZZZZN2at6native36add_out_dense_sparse_compressed_cudaERNS7_6TensorERKS9_SC_RKN3c106ScalarEENKUlvE_clEvENKUlvE5_clEvENKUlvE_clEvENKUlvE_clEvEUllE_N6thrust24THRUST_300001_SM_1000_NS17counting_iteratorIlNSN_11use_defaultESP_SP_EEEEEEvT0_T1_ --------------------------
	.section	.nv.constant0._ZN3cub18CUB_300001_SM_10006detail8for_each13static_kernelINS2_12policy_hub_t12policy_500_tElNS2_12op_wrapper_tIlZZZZZN2at6native36add_out_dense_sparse_compressed_cudaERNS7_6TensorERKS9_SC_RKN3c106ScalarEENKUlvE_clEvENKUlvE5_clEvENKUlvE_clEvENKUlvE_clEvEUllE_N6thrust24THRUST_300001_SM_1000_NS17counting_iteratorIlNSN_11use_defaultESP_SP_EEEEEEvT0_T1_,"a",@progbits
	.sectionflags	@""
	.align	4
.nv.constant0._ZN3cub18CUB_300001_SM_10006detail8for_each13static_kernelINS2_12policy_hub_t12policy_500_tElNS2_12op_wrapper_tIlZZZZZN2at6native36add_out_dense_sparse_compressed_cudaERNS7_6TensorERKS9_SC_RKN3c106ScalarEENKUlvE_clEvENKUlvE5_clEvENKUlvE_clEvENKUlvE_clEvEUllE_N6thrust24THRUST_300001_SM_1000_NS17counting_iteratorIlNSN_11use_defaultESP_SP_EEEEEEvT0_T1_:
	.zero		1008


//--------------------- .nv.constant0._ZN3cub18CUB_300001_SM_10006detail8for_each13static_kernelINS2_12policy_hub_t12policy_500_tElNS2_12op_wrapper_tIlZZZZZN2at6native36add_out_dense_sparse_compressed_cudaERNS7_6TensorERKS9_SC_RKN3c106ScalarEENKUlvE_clEvENKUlvE4_clEvENKUlvE_clEvENKUlvE0_clEvEUllE_N6thrust24THRUST_300001_SM_1000_NS17counting_iteratorIlNSN_11use_defaultESP_SP_EEEEEEvT0_T1_ --------------------------
	.section	.nv.constant0._ZN3cub18CUB_300001_SM_10006detail8for_each13static_kernelINS2_12policy_hub_t12policy_500_tElNS2_12op_wrapper_tIlZZZZZN2at6native36add_out_dense_sparse_compressed_cudaERNS7_6TensorERKS9_SC_RKN3c106ScalarEENKUlvE_clEvENKUlvE4_clEvENKUlvE_clEvENKUlvE0_clEvEUllE_N6thrust24THRUST_300001_SM_1000_NS17counting_iteratorIlNSN_11use_defaultESP_SP_EEEEEEvT0_T1_,"a",@progbits
	.sectionflags	@""
	.align	4
.nv.constant0._ZN3cub18CUB_300001_SM_10006detail8for_each13static_kernelINS2_12policy_hub_t12policy_500_tElNS2_12op_wrapper_tIlZZZZZN2at6native36add_out_dense_sparse_compressed_cudaERNS7_6TensorERKS9_SC_RKN3c106ScalarEENKUlvE_clEvENKUlvE4_clEvENKUlvE_clEvENKUlvE0_clEvEUllE_N6thrust24THRUST_300001_SM_1000_NS17counting_iteratorIlNSN_11use_defaultESP_SP_EEEEEEvT0_T1_:
	.zero		1008


//--------------------- .nv.constant0._ZN3cub18CUB_300001_SM_10006detail8for_each13static_kernelINS2_12policy_hub_t12policy_500_tElNS2_12op_wrapper_tIlZZZZZN2at6native36add_out_dense_sparse_compressed_cudaERNS7_6TensorERKS9_SC_RKN3c106ScalarEENKUlvE_clEvENKUlvE4_clEvENKUlvE_clEvENKUlvE_clEvEUllE_N6thrust24THRUST_300001_SM_1000_NS17counting_iteratorIlNSN_11use_defaultESP_SP_EEEEEEvT0_T1_ --------------------------
	.section	.nv.constant0._ZN3cub18CUB_300001_SM_10006detail8for_each13static_kernelINS2_12policy_hub_t12policy_500_tElNS2_12op_wrapper_tIlZZZZZN2at6native36add_out_dense_sparse_compressed_cudaERNS7_6TensorERKS9_SC_RKN3c106ScalarEENKUlvE_clEvENKUlvE4_clEvENKUlvE_clEvENKUlvE_clEvEUllE_N6thrust24THRUST_300001_SM_1000_NS17counting_iteratorIlNSN_11use_defaultESP_SP_EEEEEEvT0_T1_,"a",@progbits
	.sectionflags	@""
	.align	4
.nv.constant0._ZN3cub18CUB_300001_SM_10006detail8for_each13static_kernelINS2_12policy_hub_t12policy_500_tElNS2_12op_wrapper_tIlZZZZZN2at6native36add_out_dense_sparse_compressed_cudaERNS7_6TensorERKS9_SC_RKN3c106ScalarEENKUlvE_clEvENKUlvE4_clEvENKUlvE_clEvENKUlvE_clEvEUllE_N6thrust24THRUST_300001_SM_1000_NS17counting_iteratorIlNSN_11use_defaultESP_SP_EEEEEEvT0_T1_:
	.zero		1008


//--------------------- .nv.constant0._ZN3cub18CUB_300001_SM_10006detail8for_each13static_kernelINS2_12policy_hub_t12policy_500_tElNS2_12op_wrapper_tIlZZZZZN2at6native36add_out_dense_sparse_compressed_cudaERNS7_6TensorERKS9_SC_RKN3c106ScalarEENKUlvE_clEvENKUlvE3_clEvENKUlvE_clEvENKUlvE0_clEvEUllE_N6thrust24THRUST_300001_SM_1000_NS17counting_iteratorIlNSN_11use_defaultESP_SP_EEEEEEvT0_T1_ --------------------------
	.section	.nv.constant0._ZN3cub18CUB_300001_SM_10006detail8for_each13static_kernelINS2_12policy_hub_t12policy_500_tElNS2_12op_wrapper_tIlZZZZZN2at6native36add_out_dense_sparse_compressed_cudaERNS7_6TensorERKS9_SC_RKN3c106ScalarEENKUlvE_clEvENKUlvE3_clEvENKUlvE_clEvENKUlvE0_clEvEUllE_N6thrust24THRUST_300001_SM_1000_NS17counting_iteratorIlNSN_11use_defaultESP_SP_EEEEEEvT0_T1_,"a",@progbits
	.sectionflags	@""
	.align	4
.nv.constant0._ZN3cub18CUB_300001_SM_10006detail8for_each13static_kernelINS2_12policy_hub_t12policy_500_tElNS2_12op_wrapper_tIlZZZZZN2at6native36add_out_dense_sparse_compressed_cudaERNS7_6TensorERKS9_SC_RKN3c106ScalarEENKUlvE_clEvENKUlvE3_clEvENKUlvE_clEvENKUlvE0_clEvEUllE_N6thrust24THRUST_300001_SM_1000_NS17counting_iteratorIlNSN_11use_defaultESP_SP_EEEEEEvT0_T1_:
	.zero		1008


//--------------------- .nv.constant0._ZN3cub18CUB_300001_SM_10006detail8for_each13static_kernelINS2_12policy_hub_t12policy_500_tElNS2_12op_wrapper_tIlZZZZZN2at6native36add_out_dense_sparse_compressed_cudaERNS7_6TensorERKS9_SC_RKN3c106ScalarEENKUlvE_clEvENKUlvE3_clEvENKUlvE_clEvENKUlvE_clEvEUllE_N6thrust24THRUST_300001_SM_1000_NS17counting_iteratorIlNSN_11use_defaultESP_SP_EEEEEEvT0_T1_ --------------------------
	.section	.nv.constant0._ZN3cub18CUB_300001_SM_10006detail8for_each13static_kernelINS2_12policy_hub_t12policy_500_tElNS2_12op_wrapper_tIlZZZZZN2at6native36add_out_dense_sparse_compressed_cudaERNS7_6TensorERKS9_SC_RKN3c106ScalarEENKUlvE_clEvENKUlvE3_clEvENKUlvE_clEvENKUlvE_clEvEUllE_N6thrust24THRUST_300001_SM_1000_NS17counting_iteratorIlNSN_11use_defaultESP_SP_EEEEEEvT0_T1_,"a",@progbits
	.sectionflags	@""
	.align	4
.nv.constant0._ZN3cub18CUB_300001_SM_10006detail8for_each13static_kernelINS2_12policy_hub_t12policy_500_tElNS2_12op_wrapper_tIlZZZZZN2at6native36add_out_dense_sparse_compressed_cudaERNS7_6TensorERKS9_SC_RKN3c106ScalarEENKUlvE_clEvENKUlvE3_clEvENKUlvE_clEvENKUlvE_clEvEUllE_N6thrust24THRUST_300001_SM_1000_NS17counting_iteratorIlNSN_11use_defaultESP_SP_EEEEEEvT0_T1_:
	.zero		1008


//--------------------- .nv.constant0._ZN3cub18CUB_300001_SM_10006detail8for_each13static_kernelINS2_12policy_hub_t12policy_500_tElNS2_12op_wrapper_tIlZZZZZN2at6native36add_out_dense_sparse_compressed_cudaERNS7_6TensorERKS9_SC_RKN3c106ScalarEENKUlvE_clEvENKUlvE2_clEvENKUlvE_clEvENKUlvE0_clEvEUllE_N6thrust24THRUST_300001_SM_1000_NS17counting_iteratorIlNSN_11use_defaultESP_SP_EEEEEEvT0_T1_ --------------------------
	.section	.nv.constant0._ZN3cub18CUB_300001_SM_10006detail8for_each13static_kernelINS2_12policy_hub_t12policy_500_tElNS2_12op_wrapper_tIlZZZZZN2at6native36add_out_dense_sparse_compressed_cudaERNS7_6TensorERKS9_SC_RKN3c106ScalarEENKUlvE_clEvENKUlvE2_clEvENKUlvE_clEvENKUlvE0_clEvEUllE_N6thrust24THRUST_300001_SM_1000_NS17counting_iteratorIlNSN_11use_defaultESP_SP_EEEEEEvT0_T1_,"a",@progbits
	.sectionflags	@""
	.align	4
.nv.constant0._ZN3cub18CUB_300001_SM_10006detail8for_each13static_kernelINS2_12policy_hub_t12policy_500_tElNS2_12op_wrapper_tIlZZZZZN2at6native36add_out_dense_sparse_compressed_cudaERNS7_6TensorERKS9_SC_RKN3c106ScalarEENKUlvE_clEvENKUlvE2_clEvENKUlvE_clEvENKUlvE0_clEvEUllE_N6thrust24THRUST_300001_SM_1000_NS17counting_iteratorIlNSN_11use_defaultESP_SP_EEEEEEvT0_T1_:
	.zero		1008


//--------------------- .nv.constant0._ZN3cub18CUB_300001_SM_10006detail8for_each13static_kernelINS2_12policy_hub_t12policy_500_tElNS2_12op_wrapper_tIlZZZZZN2at6native36add_out_dense_sparse_compressed_cudaERNS7_6TensorERKS9_SC_RKN3c106ScalarEENKUlvE_clEvENKUlvE2_clEvENKUlvE_clEvENKUlvE_clEvEUllE_N6thrust24THRUST_300001_SM_1000_NS17counting_iteratorIlNSN_11use_defaultESP_SP_EEEEEEvT0_T1_ --------------------------
	.section	.nv.constant0._ZN3cub18CUB_300001_SM_10006detail8for_each13static_kernelINS2_12policy_hub_t12policy_500_tElNS2_12op_wrapper_tIlZZZZZN2at6native36add_out_dense_sparse_compressed_cudaERNS7_6TensorERKS9_SC_RKN3c106ScalarEENKUlvE_clEvENKUlvE2_clEvENKUlvE_clEvENKUlvE_clEvEUllE_N6thrust24THRUST_300001_SM_1000_NS17counting_iteratorIlNSN_11use_defaultESP_SP_EEEEEEvT0_T1_,"a",@progbits
	.sectionflags	@""
	.align	4
.nv.constant0._ZN3cub18CUB_300001_SM_10006detail8for_each13static_kernelINS2_12policy_hub_t12policy_500_tElNS2_12op_wrapper_tIlZZZZZN2at6native36add_out_dense_sparse_compressed_cudaERNS7_6TensorERKS9_SC_RKN3c106ScalarEENKUlvE_clEvENKUlvE2_clEvENKUlvE_clEvENKUlvE_clEvEUllE_N6thrust24THRUST_300001_SM_1000_NS17counting_iteratorIlNSN_11use_defaultESP_SP_EEEEEEvT0_T1_:
	.zero		1008


//--------------------- .nv.constant0._ZN3cub18CUB_300001_SM_10006detail8for_each13static_kernelINS2_12policy_hub_t12policy_500_tElNS2_12op_wrapper_tIlZZZZZN2at6native36add_out_dense_sparse_compressed_cudaERNS7_6TensorERKS9_SC_RKN3c106ScalarEENKUlvE_clEvENKUlvE1_clEvENKUlvE_clEvENKUlvE0_clEvEUllE_N6thrust24THRUST_300001_SM_1000_NS17counting_iteratorIlNSN_11use_defaultESP_SP_EEEEEEvT0_T1_ --------------------------
	.section	.nv.constant0._ZN3cub18CUB_300001_SM_10006detail8for_each13static_kernelINS2_12policy_hub_t12policy_500_tElNS2_12op_wrapper_tIlZZZZZN2at6native36add_out_dense_sparse_compressed_cudaERNS7_6TensorERKS9_SC_RKN3c106ScalarEENKUlvE_clEvENKUlvE1_clEvENKUlvE_clEvENKUlvE0_clEvEUllE_N6thrust24THRUST_300001_SM_1000_NS17counting_iteratorIlNSN_11use_defaultESP_SP_EEEEEEvT0_T1_,"a",@progbits
	.sectionflags	@""
	.align	4
.nv.constant0._ZN3cub18CUB_300001_SM_10006detail8for_each13static_kernelINS2_12policy_hub_t12policy_500_tElNS2_12op_wrapper_tIlZZZZZN2at6native36add_out_dense_sparse_compressed_cudaERNS7_6TensorERKS9_SC_RKN3c106ScalarEENKUlvE_clEvENKUlvE1_clEvENKUlvE_clEvENKUlvE0_clEvEUllE_N6thrust24THRUST_300001_SM_1000_NS17counting_iteratorIlNSN_11use_defaultESP_SP_EEEEEEvT0_T1_:
	.zero		1008


//--------------------- .nv.constant0._ZN3cub18CUB_300001_SM_10006detail8for_each13static_kernelINS2_12policy_hub_t12policy_500_tElNS2_12op_wrapper_tIlZZZZZN2at6native36add_out_dense_sparse_compressed_cudaERNS7_6TensorERKS9_SC_RKN3c106ScalarEENKUlvE_clEvENKUlvE1_clEvENKUlvE_clEvENKUlvE_clEvEUllE_N6thrust24THRUST_300001_SM_1000_NS17counting_iteratorIlNSN_11use_defaultESP_SP_EEEEEEvT0_T1_ --------------------------
	.section	.nv.constant0._ZN3cub18CUB_300001_SM_10006detail8for_each13static_kernelINS2_12policy_hub_t12policy_500_tElNS2_12op_wrapper_tIlZZZZZN2at6native36add_out_dense_sparse_compressed_cudaERNS7_6TensorERKS9_SC_RKN3c106ScalarEENKUlvE_clEvENKUlvE1_clEvENKUlvE_clEvENKUlvE_clEvEUllE_N6thrust24THRUST_300001_SM_1000_NS17counting_iteratorIlNSN_11use_defaultESP_SP_EEEEEEvT0_T1_,"a",@progbits
	.sectionflags	@""
	.align	4
.nv.constant0._ZN3cub18CUB_300001_SM_10006detail8for_each13static_kernelINS2_12policy_hub_t12policy_500_tElNS2_12op_wrapper_tIlZZZZZN2at6native36add_out_dense_sparse_compressed_cudaERNS7_6TensorERKS9_SC_RKN3c106ScalarEENKUlvE_clEvENKUlvE1_clEvENKUlvE_clEvENKUlvE_clEvEUllE_N6thrust24THRUST_300001_SM_1000_NS17counting_iteratorIlNSN_11use_defaultESP_SP_EEEEEEvT0_T1_:
	.zero		1008


//--------------------- .nv.constant0._ZN3cub18CUB_300001_SM_10006detail8for_each13static_kernelINS2_12policy_hub_t12policy_500_tElNS2_12op_wrapper_tIlZZZZZN2at6native36add_out_dense_sparse_compressed_cudaERNS7_6TensorERKS9_SC_RKN3c106ScalarEENKUlvE_clEvENKUlvE0_clEvENKUlvE_clEvENKUlvE0_clEvEUllE_N6thrust24THRUST_300001_SM_1000_NS17counting_iteratorIlNSN_11use_defaultESP_SP_EEEEEEvT0_T1_ --------------------------
	.section	.nv.constant0._ZN3cub18CUB_300001_SM_10006detail8for_each13static_kernelINS2_12policy_hub_t12policy_500_tElNS2_12op_wrapper_tIlZZZZZN2at6native36add_out_dense_sparse_compressed_cudaERNS7_6TensorERKS9_SC_RKN3c106ScalarEENKUlvE_clEvENKUlvE0_clEvENKUlvE_clEvENKUlvE0_clEvEUllE_N6thrust24THRUST_300001_SM_1000_NS17counting_iteratorIlNSN_11use_defaultESP_SP_EEEEEEvT0_T1_,"a",@progbits
	.sectionflags	@""
	.align	4
.nv.constant0._ZN3cub18CUB_300001_SM_10006detail8for_each13static_kernelINS2_12policy_hub_t12policy_500_tElNS2_12op_wrapper_tIlZZZZZN2at6native36add_out_dense_sparse_compressed_cudaERNS7_6TensorERKS9_SC_RKN3c106ScalarEENKUlvE_clEvENKUlvE0_clEvENKUlvE_clEvENKUlvE0_clEvEUllE_N6thrust24THRUST_300001_SM_1000_NS17counting_iteratorIlNSN_11use_defaultESP_SP_EEEEEEvT0_T1_:
	.zero		1008


//--------------------- .nv.constant0._ZN3cub18CUB_300001_SM_10006detail8for_each13static_kernelINS2_12policy_hub_t12policy_500_tElNS2_12op_wrapper_tIlZZZZZN2at6native36add_out_dense_sparse_compressed_cudaERNS7_6TensorERKS9_SC_RKN3c106ScalarEENKUlvE_clEvENKUlvE0_clEvENKUlvE_clEvENKUlvE_clEvEUllE_N6thrust24THRUST_300001_SM_1000_NS17counting_iteratorIlNSN_11use_defaultESP_SP_EEEEEEvT0_T1_ --------------------------
	.section	.nv.constant0._ZN3cub18CUB_300001_SM_10006detail8for_each13static_kernelINS2_12policy_hub_t12policy_500_tElNS2_12op_wrapper_tIlZZZZZN2at6native36add_out_dense_sparse_compressed_cudaERNS7_6TensorERKS9_SC_RKN3c106ScalarEENKUlvE_clEvENKUlvE0_clEvENKUlvE_clEvENKUlvE_clEvEUllE_N6thrust24THRUST_300001_SM_1000_NS17counting_iteratorIlNSN_11use_defaultESP_SP_EEEEEEvT0_T1_,"a",@progbits
	.sectionflags	@""
	.align	4
.nv.constant0._ZN3cub18CUB_300001_SM_10006detail8for_each13static_kernelINS2_12policy_hub_t12policy_500_tElNS2_12op_wrapper_tIlZZZZZN2at6native36add_out_dense_sparse_compressed_cudaERNS7_6TensorERKS9_SC_RKN3c106ScalarEENKUlvE_clEvENKUlvE0_clEvENKUlvE_clEvENKUlvE_clEvEUllE_N6thrust24THRUST_300001_SM_1000_NS17counting_iteratorIlNSN_11use_defaultESP_SP_EEEEEEvT0_T1_:
	.zero		1008


//--------------------- .nv.constant0._ZN3cub18CUB_300001_SM_10006detail8for_each13static_kernelINS2_12policy_hub_t12policy_500_tElNS2_12op_wrapper_tIlZZZZZN2at6native36add_out_dense_sparse_compressed_cudaERNS7_6TensorERKS9_SC_RKN3c106ScalarEENKUlvE_clEvENKUlvE_clEvENKUlvE_clEvENKUlvE0_clEvEUllE_N6thrust24THRUST_300001_SM_1000_NS17counting_iteratorIlNSN_11use_defaultESP_SP_EEEEEEvT0_T1_ --------------------------
	.section	.nv.constant0._ZN3cub18CUB_300001_SM_10006detail8for_each13static_kernelINS2_12policy_hub_t12policy_500_tElNS2_12op_wrapper_tIlZZZZZN2at6native36add_out_dense_sparse_compressed_cudaERNS7_6TensorERKS9_SC_RKN3c106ScalarEENKUlvE_clEvENKUlvE_clEvENKUlvE_clEvENKUlvE0_clEvEUllE_N6thrust24THRUST_300001_SM_1000_NS17counting_iteratorIlNSN_11use_defaultESP_SP_EEEEEEvT0_T1_,"a",@progbits
	.sectionflags	@""
	.align	4
.nv.constant0._ZN3cub18CUB_300001_SM_10006detail8for_each13static_kernelINS2_12policy_hub_t12policy_500_tElNS2_12op_wrapper_tIlZZZZZN2at6native36add_out_dense_sparse_compressed_cudaERNS7_6TensorERKS9_SC_RKN3c106ScalarEENKUlvE_clEvENKUlvE_clEvENKUlvE_clEvENKUlvE0_clEvEUllE_N6thrust24THRUST_300001_SM_1000_NS17counting_iteratorIlNSN_11use_defaultESP_SP_EEEEEEvT0_T1_:
	.zero		1008


//--------------------- .nv.constant0._ZN3cub18CUB_300001_SM_10006detail8for_each13static_kernelINS2_12policy_hub_t12policy_500_tElNS2_12op_wrapper_tIlZZZZZN2at6native36add_out_dense_sparse_compressed_cudaERNS7_6TensorERKS9_SC_RKN3c106ScalarEENKUlvE_clEvENKUlvE_clEvENKUlvE_clEvENKUlvE_clEvEUllE_N6thrust24THRUST_300001_SM_1000_NS17counting_iteratorIlNSN_11use_defaultESP_SP_EEEEEEvT0_T1_ --------------------------
	.section	.nv.constant0._ZN3cub18CUB_300001_SM_10006detail8for_each13static_kernelINS2_12policy_hub_t12policy_500_tElNS2_12op_wrapper_tIlZZZZZN2at6native36add_out_dense_sparse_compressed_cudaERNS7_6TensorERKS9_SC_RKN3c106ScalarEENKUlvE_clEvENKUlvE_clEvENKUlvE_clEvENKUlvE_clEvEUllE_N6thrust24THRUST_300001_SM_1000_NS17counting_iteratorIlNSN_11use_defaultESP_SP_EEEEEEvT0_T1_,"a",@progbits
	.sectionflags	@""
	.align	4
.nv.constant0._ZN3cub18CUB_300001_SM_10006detail8for_each13static_kernelINS2_12policy_hub_t12policy_500_tElNS2_12op_wrapper_tIlZZZZZN2at6native36add_out_dense_sparse_compressed_cudaERNS7_6TensorERKS9_SC_RKN3c106ScalarEENKUlvE_clEvENKUlvE_clEvENKUlvE_clEvENKUlvE_clEvEUllE_N6thrust24THRUST_300001_SM_1000_NS17counting_iteratorIlNSN_11use_defaultESP_SP_EEEEEEvT0_T1_:
	.zero		1008


//--------------------- .nv.constant0._ZN3cub18CUB_300001_SM_10006detail11EmptyKernelIvEEvv --------------------------
	.section	.nv.constant0._ZN3cub18CUB_300001_SM_10006detail11EmptyKernelIvEEvv,"a",@progbits
	.sectionflags	@""
	.align	4
.nv.constant0._ZN3cub18CUB_300001_SM_10006detail11EmptyKernelIvEEvv:
	.zero		896


//--------------------- .nv.constant0._ZN2at6native55_GLOBAL__N__0955718d_22_SparseCsrTensorMath_cu_868dd54534reduce_sparse_csr_dim1_cuda_kernelIN3c108BFloat16ElNS1_14ReductionMulOpIS4_EEfEEvPT2_PKT_PKT0_SE_lT1_ --------------------------
	.section	.nv.constant0._ZN2at6native55_GLOBAL__N__0955718d_22_SparseCsrTensorMath_cu_868dd54534reduce_sparse_csr_dim1_cuda_kernelIN3c108BFloat16ElNS1_14ReductionMulOpIS4_EEfEEvPT2_PKT_PKT0_SE_lT1_,"a",@progbits
	.sectionflags	@""
	.align	4
.nv.constant0._ZN2at6native55_GLOBAL__N__0955718d_22_SparseCsrTensorMath_cu_868dd54534reduce_sparse_csr_dim1_cuda_kernelIN3c108BFloat16ElNS1_14ReductionMulOpIS4_EEfEEvPT2_PKT_PKT0_SE_lT1_:
	.zero		937


//--------------------- .nv.constant0._ZN2at6native55_GLOBAL__N__0955718d_22_SparseCsrTensorMath_cu_868dd54534reduce_sparse_csr_dim1_cuda_kernelIN3c108BFloat16EiNS1_14ReductionMulOpIS4_EEfEEvPT2_PKT_PKT0_SE_lT1_ --------------------------
	.section	.nv.constant0._ZN2at6native55_GLOBAL__N__0955718d_22_SparseCsrTensorMath_cu_868dd54534reduce_sparse_csr_dim1_cuda_kernelIN3c108BFloat16EiNS1_14ReductionMulOpIS4_EEfEEvPT2_PKT_PKT0_SE_lT1_,"a",@progbits
	.sectionflags	@""
	.align	4
.nv.constant0._ZN2at6native55_GLOBAL__N__0955718d_22_SparseCsrTensorMath_cu_868dd54534reduce_sparse_csr_dim1_cuda_kernelIN3c108BFloat16EiNS1_14ReductionMulOpIS4_EEfEEvPT2_PKT_PKT0_SE_lT1_:
	.zero		937


//--------------------- .nv.constant0._ZN2at6native55_GLOBAL__N__0955718d_22_SparseCsrTensorMath_cu_868dd54534reduce_sparse_csr_dim0_cuda_kernelIN3c108BFloat16ElNS1_14ReductionMulOpIS4_EEfEEvPT2_PKT0_lPKT_SB_lT1_ --------------------------
	.section	.nv.constant0._ZN2at6native55_GLOBAL__N__0955718d_22_SparseCsrTensorMath_cu_868dd54534reduce_sparse_csr_dim0_cuda_kernelIN3c108BFloat16ElNS1_14ReductionMulOpIS4_EEfEEvPT2_PKT0_lPKT_SB_lT1_,"a",@progbits
	.sectionflags	@""
	.align	4
.nv.constant0._ZN2at6native55_GLOBAL__N__0955718d_22_SparseCsrTensorMath_cu_868dd54534reduce_sparse_csr_dim0_cuda_kernelIN3c108BFloat16ElNS1_14ReductionMulOpIS4_EEfEEvPT2_PKT0_lPKT_SB_lT1_:
	.zero		945


//--------------------- .nv.constant0._ZN2at6native55_GLOBAL__N__0955718d_22_SparseCsrTensorMath_cu_868dd54534reduce_sparse_csr_dim0_cuda_kernelIN3c108BFloat16EiNS1_14ReductionMulOpIS4_EEfEEvPT2_PKT0_lPKT_SB_lT1_ --------------------------
	.section	.nv.constant0._ZN2at6native55_GLOBAL__N__0955718d_22_SparseCsrTensorMath_cu_868dd54534reduce_sparse_csr_dim0_cuda_kernelIN3c108BFloat16EiNS1_14ReductionMulOpIS4_EEfEEvPT2_PKT0_lPKT_SB_lT1_,"a",@progbits
	.sectionflags	@""
	.align	4
.nv.constant0._ZN2at6native55_GLOBAL__N__0955718d_22_SparseCsrTensorMath_cu_868dd54534reduce_sparse_csr_dim0_cuda_kernelIN3c108BFloat16EiNS1_14ReductionMulOpIS4_EEfEEvPT2_PKT0_lPKT_SB_lT1_:
	.zero		945


//--------------------- .nv.constant0._ZN2at6native55_GLOBAL__N__0955718d_22_SparseCsrTensorMath_cu_868dd54534reduce_sparse_csr_dim1_cuda_kernelIN3c104HalfElNS1_14ReductionMulOpIS4_EEfEEvPT2_PKT_PKT0_SE_lT1_ --------------------------
	.section	.nv.constant0._ZN2at6native55_GLOBAL__N__0955718d_22_SparseCsrTensorMath_cu_868dd54534reduce_sparse_csr_dim1_cuda_kernelIN3c104HalfElNS1_14ReductionMulOpIS4_EEfEEvPT2_PKT_PKT0_SE_lT1_,"a",@progbits
	.sectionflags	@""
	.align	4
.nv.constant0._ZN2at6native55_GLOBAL__N__0955718d_22_SparseCsrTensorMath_cu_868dd54534reduce_sparse_csr_dim1_cuda_kernelIN3c104HalfElNS1_14ReductionMulOpIS4_EEfEEvPT2_PKT_PKT0_SE_lT1_:
	.zero		937


//--------------------- .nv.constant0._ZN2at6native55_GLOBAL__N__0955718d_22_SparseCsrTensorMath_cu_868dd54534reduce_sparse_csr_dim1_cuda_kernelIN3c104HalfEiNS1_14ReductionMulOpIS4_EEfEEvPT2_PKT_PKT0_SE_lT1_ --------------------------
	.section	.nv.constant0._ZN2at6native55_GLOBAL__N__0955718d_22_SparseCsrTensorMath_cu_868dd54534reduce_sparse_csr_dim1_cuda_kernelIN3c104HalfEiNS1_14ReductionMulOpIS4_EEfEEvPT2_PKT_PKT0_SE_lT1_,"a",@progbits
	.sectionflags	@""
	.align	4
.nv.constant0._ZN2at6native55_GLOBAL__N__0955718d_22_SparseCsrTensorMath_cu_868dd54534reduce_sparse_csr_dim1_cuda_kernelIN3c104HalfEiNS1_14ReductionMulOpIS4_EEfEEvPT2_PKT_PKT0_SE_lT1_:
	.zero		937


//--------------------- .nv.constant0._ZN2at6native55_GLOBAL__N__0955718d_22_SparseCsrTensorMath_cu_868dd54534reduce_sparse_csr_dim0_cuda_kernelIN3c104HalfElNS1_14ReductionMulOpIS4_EEfEEvPT2_PKT0_lPKT_SB_lT1_ --------------------------
	.section	.nv.constant0._ZN2at6native55_GLOBAL__N__0955718d_22_SparseCsrTensorMath_cu_868dd54534reduce_sparse_csr_dim0_cuda_kernelIN3c104HalfElNS1_14ReductionMulOpIS4_EEfEEvPT2_PKT0_lPKT_SB_lT1_,"a",@progbits
	.sectionflags	@""
	.align	4
.nv.constant0._ZN2at6native55_GLOBAL__N__0955718d_22_SparseCsrTensorMath_cu_868dd54534reduce_sparse_csr_dim0_cuda_kernelIN3c104HalfElNS1_14ReductionMulOpIS4_EEfEEvPT2_PKT0_lPKT_SB_lT1_:
	.zero		945


//--------------------- .nv.constant0._ZN2at6native55_GLOBAL__N__0955718d_22_SparseCsrTensorMath_cu_868dd54534reduce_sparse_csr_dim0_cuda_kernelIN3c104HalfEiNS1_14ReductionMulOpIS4_EEfEEvPT2_PKT0_lPKT_SB_lT1_ --------------------------
	.section	.nv.constant0._ZN2at6native55_GLOBAL__N__0955718d_22_SparseCsrTensorMath_cu_868dd54534reduce_sparse_csr_dim0_cuda_kernelIN3c104HalfEiNS1_14ReductionMulOpIS4_EEfEEvPT2_PKT0_lPKT_SB_lT1_,"a",@progbits
	.sectionflags	@""
	.align	4
.nv.constant0._ZN2at6native55_GLOBAL__N__0955718d_22_SparseCsrTensorMath_cu_868dd54534reduce_sparse_csr_dim0_cuda_kernelIN3c104HalfEiNS1_14ReductionMulOpIS4_EEfEEvPT2_PKT0_lPKT_SB_lT1_:
	.zero		945


//--------------------- .nv.constant0._ZN2at6native55_GLOBAL__N__0955718d_22_SparseCsrTensorMath_cu_868dd54534reduce_sparse_csr_dim1_cuda_kernelIN3c107complexIfEElNS1_14ReductionMulOpIS5_EES5_EEvPT2_PKT_PKT0_SF_lT1_ --------------------------
	.section	.nv.constant0._ZN2at6native55_GLOBAL__N__0955718d_22_SparseCsrTensorMath_cu_868dd54534reduce_sparse_csr_dim1_cuda_kernelIN3c107complexIfEElNS1_14ReductionMulOpIS5_EES5_EEvPT2_PKT_PKT0_SF_lT1_,"a",@progbits
	.sectionflags	@""
	.align	4
.nv.constant0._ZN2at6native55_GLOBAL__N__0955718d_22_SparseCsrTensorMath_cu_868dd54534reduce_sparse_csr_dim1_cuda_kernelIN3c107complexIfEElNS1_14ReductionMulOpIS5_EES5_EEvPT2_PKT_PKT0_SF_lT1_:
	.zero		937


//--------------------- .nv.constant0._ZN2at6native55_GLOBAL__N__0955718d_22_SparseCsrTensorMath_cu_868dd54534reduce_sparse_csr_dim1_cuda_kernelIN3c107complexIfEEiNS1_14ReductionMulOpIS5_EES5_EEvPT2_PKT_PKT0_SF_lT1_ --------------------------
	.section	.nv.constant0._ZN2at6native55_GLOBAL__N__0955718d_22_SparseCsrTensorMath_cu_868dd54534reduce_sparse_csr_dim1_cuda_kernelIN3c107complexIfEEiNS1_14ReductionMulOpIS5_EES5_EEvPT2_PKT_PKT0_SF_lT1_,"a",@progbits
	.sectionflags	@""
	.align	4
.nv.constant0._ZN2at6native55_GLOBAL__N__0955718d_22_SparseCsrTensorMath_cu_868dd54534reduce_sparse_csr_dim1_cuda_kernelIN3c107complexIfEEiNS1_14ReductionMulOpIS5_EES5_EEvPT2_PKT_PKT0_SF_lT1_:
	.zero		937


//--------------------- .nv.constant0._ZN2at6native55_GLOBAL__N__0955718d_22_SparseCsrTensorMath_cu_868dd54534reduce_sparse_csr_dim0_cuda_kernelIN3c107complexIfEElNS1_14ReductionMulOpIS5_EES5_EEvPT2_PKT0_lPKT_SC_lT1_ --------------------------
	.section	.nv.constant0._ZN2at6native55_GLOBAL__N__0955718d_22_SparseCsrTensorMath_cu_868dd54534reduce_sparse_csr_dim0_cuda_kernelIN3c107complexIfEElNS1_14ReductionMulOpIS5_EES5_EEvPT2_PKT0_lPKT_SC_lT1_,"a",@progbits
	.sectionflags	@""
	.align	4
.nv.constant0._ZN2at6native55_GLOBAL__N__0955718d_22_SparseCsrTensorMath_cu_868dd54534reduce_sparse_csr_dim0_cuda_kernelIN3c107complexIfEElNS1_14ReductionMulOpIS5_EES5_EEvPT2_PKT0_lPKT_SC_lT1_:
	.zero		945


//--------------------- .nv.constant0._ZN2at6native55_GLOBAL__N__0955718d_22_SparseCsrTensorMath_cu_868dd54534reduce_sparse_csr_dim0_cuda_kernelIN3c107complexIfEEiNS1_14ReductionMulOpIS5_EES5_EEvPT2_PKT0_lPKT_SC_lT1_ --------------------------
	.section	.nv.constant0._ZN2at6native55_GLOBAL__N__0955718d_22_SparseCsrTensorMath_cu_868dd54534reduce_sparse_csr_dim0_cuda_kernelIN3c107complexIfEEiNS1_14ReductionMulOpIS5_EES5_EEvPT2_PKT0_lPKT_SC_lT1_,"a",@progbits
	.sectionflags	@""
	.align	4
.nv.constant0._ZN2at6native55_GLOBAL__N__0955718d_22_SparseCsrTensorMath_cu_868dd54534reduce_sparse_csr_dim0_cuda_kernelIN3c107complexIfEEiNS1_14ReductionMulOpIS5_EES5_EEvPT2_PKT0_lPKT_SC_lT1_:
	.zero		945


//--------------------- .nv.constant0._ZN2at6native55_GLOBAL__N__0955718d_22_SparseCsrTensorMath_cu_868dd54534reduce_sparse_csr_dim1_cuda_kernelIN3c107complexIdEElNS1_14ReductionMulOpIS5_EES5_EEvPT2_PKT_PKT0_SF_lT1_ --------------------------
	.section	.nv.constant0._ZN2at6native55_GLOBAL__N__0955718d_22_SparseCsrTensorMath_cu_868dd54534reduce_sparse_csr_dim1_cuda_kernelIN3c107complexIdEElNS1_14ReductionMulOpIS5_EES5_EEvPT2_PKT_PKT0_SF_lT1_,"a",@progbits
	.sectionflags	@""
	.align	4
.nv.constant0._ZN2at6native55_GLOBAL__N__0955718d_22_SparseCsrTensorMath_cu_868dd54534reduce_sparse_csr_dim1_cuda_kernelIN3c107complexIdEElNS1_14ReductionMulOpIS5_EES5_EEvPT2_PKT_PKT0_SF_lT1_:
	.zero		937


//--------------------- .nv.constant0._ZN2at6native55_GLOBAL__N__0955718d_22_SparseCsrTensorMath_cu_868dd54534reduce_sparse_csr_dim1_cuda_kernelIN3c107complexIdEEiNS1_14ReductionMulOpIS5_EES5_EEvPT2_PKT_PKT0_SF_lT1_ --------------------------
	.section	.nv.constant0._ZN2at6native55_GLOBAL__N__0955718d_22_SparseCsrTensorMath_cu_868dd54534reduce_sparse_csr_dim1_cuda_kernelIN3c107complexIdEEiNS1_14ReductionMulOpIS5_EES5_EEvPT2_PKT_PKT0_SF_lT1_,"a",@progbits
	.sectionflags	@""
	.align	4
.nv.constant0._ZN2at6native55_GLOBAL__N__0955718d_22_SparseCsrTensorMath_cu_868dd54534reduce_sparse_csr_dim1_cuda_kernelIN3c107complexIdEEiNS1_14ReductionMulOpIS5_EES5_EEvPT2_PKT_PKT0_SF_lT1_:
	.zero		937


//--------------------- .nv.constant0._ZN2at6native55_GLOBAL__N__0955718d_22_SparseCsrTensorMath_cu_868dd54534reduce_sparse_csr_dim0_cuda_kernelIN3c107complexIdEElNS1_14ReductionMulOpIS5_EES5_EEvPT2_PKT0_lPKT_SC_lT1_ --------------------------
	.section	.nv.constant0._ZN2at6native55_GLOBAL__N__0955718d_22_SparseCsrTensorMath_cu_868dd54534reduce_sparse_csr_dim0_cuda_kernelIN3c107complexIdEElNS1_14ReductionMulOpIS5_EES5_EEvPT2_PKT0_lPKT_SC_lT1_,"a",@progbits
	.sectionflags	@""
	.align	4
.nv.constant0._ZN2at6native55_GLOBAL__N__0955718d_22_SparseCsrTensorMath_cu_868dd54534reduce_sparse_csr_dim0_cuda_kernelIN3c107complexIdEElNS1_14ReductionMulOpIS5_EES5_EEvPT2_PKT0_lPKT_SC_lT1_:
	.zero		945


//--------------------- .nv.constant0._ZN2at6native55_GLOBAL__N__0955718d_22_SparseCsrTensorMath_cu_868dd54534reduce_sparse_csr_dim0_cuda_kernelIN3c107complexIdEEiNS1_14ReductionMulOpIS5_EES5_EEvPT2_PKT0_lPKT_SC_lT1_ --------------------------
	.section	.nv.constant0._ZN2at6native55_GLOBAL__N__0955718d_22_SparseCsrTensorMath_cu_868dd54534reduce_sparse_csr_dim0_cuda_kernelIN3c107complexIdEEiNS1_14ReductionMulOpIS5_EES5_EEvPT2_PKT0_lPKT_SC_lT1_,"a",@progbits
	.sectionflags	@""
	.align	4
.nv.constant0._ZN2at6native55_GLOBAL__N__0955718d_22_SparseCsrTensorMath_cu_868dd54534reduce_sparse_csr_dim0_cuda_kernelIN3c107complexIdEEiNS1_14ReductionMulOpIS5_EES5_EEvPT2_PKT0_lPKT_SC_lT1_:
	.zero		945


//--------------------- .nv.constant0._ZN2at6native55_GLOBAL__N__0955718d_22_SparseCsrTensorMath_cu_868dd54534reduce_sparse_csr_dim1_cuda_kernelIflNS1_14ReductionMulOpIfEEfEEvPT2_PKT_PKT0_SC_lT1_ --------------------------
	.section	.nv.constant0._ZN2at6native55_GLOBAL__N__0955718d_22_SparseCsrTensorMath_cu_868dd54534reduce_sparse_csr_dim1_cuda_kernelIflNS1_14ReductionMulOpIfEEfEEvPT2_PKT_PKT0_SC_lT1_,"a",@progbits
	.sectionflags	@""
	.align	4
.nv.constant0._ZN2at6native55_GLOBAL__N__0955718d_22_SparseCsrTensorMath_cu_868dd54534reduce_sparse_csr_dim1_cuda_kernelIflNS1_14ReductionMulOpIfEEfEEvPT2_PKT_PKT0_SC_lT1_:
	.zero		937


//--------------------- .nv.constant0._ZN2at6native55_GLOBAL__N__0955718d_22_SparseCsrTensorMath_cu_868dd54534reduce_sparse_csr_dim1_cuda_kernelIfiNS1_14ReductionMulOpIfEEfEEvPT2_PKT_PKT0_SC_lT1_ --------------------------
	.section	.nv.constant0._ZN2at6native55_GLOBAL__N__0955718d_22_SparseCsrTensorMath_cu_868dd54534reduce_sparse_csr_dim1_cuda_kernelIfiNS1_14ReductionMulOpIfEEfEEvPT2_PKT_PKT0_SC_lT1_,"a",@progbits
	.sectionflags	@""
	.align	4
.nv.constant0._ZN2at6native55_GLOBAL__N__0955718d_22_SparseCsrTensorMath_cu_868dd54534reduce_sparse_csr_dim1_cuda_kernelIfiNS1_14ReductionMulOpIfEEfEEvPT2_PKT_PKT0_SC_lT1_:
	.zero		937


//--------------------- .nv.constant0._ZN2at6native55_GLOBAL__N__0955718d_22_SparseCsrTensorMath_cu_868dd54534reduce_sparse_csr_dim0_cuda_kernelIflNS1_14ReductionMulOpIfEEfEEvPT2_PKT0_lPKT_S9_lT1_ --------------------------
	.section	.nv.constant0._ZN2at6native55_GLOBAL__N__0955718d_22_SparseCsrTensorMath_cu_868dd54534reduce_sparse_csr_dim0_cuda_kernelIflNS1_14ReductionMulOpIfEEfEEvPT2_PKT0_lPKT_S9_lT1_,"a",@progbits
	.sectionflags	@""
	.align	4
.nv.constant0._ZN2at6native55_GLOBAL__N__0955718d_22_SparseCsrTensorMath_cu_868dd54534reduce_sparse_csr_dim0_cuda_kernelIflNS1_14ReductionMulOpIfEEfEEvPT2_PKT0_lPKT_S9_lT1_:
	.zero		945


//--------------------- .nv.constant0._ZN2at6native55_GLOBAL__N__0955718d_22_SparseCsrTensorMath_cu_868dd54534reduce_sparse_csr_dim0_cuda_kernelIfiNS1_14ReductionMulOpIfEEfEEvPT2_PKT0_lPKT_S9_lT1_ --------------------------
	.section	.nv.constant0._ZN2at6native55_GLOBAL__N__0955718d_22_SparseCsrTensorMath_cu_868dd54534reduce_sparse_csr_dim0_cuda_kernelIfiNS1_14ReductionMulOpIfEEfEEvPT2_PKT0_lPKT_S9_lT1_,"a",@progbits
	.sectionflags	@""
	.align	4
.nv.constant0._ZN2at6native55_GLOBAL__N__0955718d_22_SparseCsrTensorMath_cu_868dd54534reduce_sparse_csr_dim0_cuda_kernelIfiNS1_14ReductionMulOpIfEEfEEvPT2_PKT0_lPKT_S9_lT1_:
	.zero		945


//--------------------- .nv.constant0._ZN2at6native55_GLOBAL__N__0955718d_22_SparseCsrTensorMath_cu_868dd54534reduce_sparse_csr_dim1_cuda_kernelIdlNS1_14ReductionMulOpIdEEdEEvPT2_PKT_PKT0_SC_lT1_ --------------------------
	.section	.nv.constant0._ZN2at6native55_GLOBAL__N__0955718d_22_SparseCsrTensorMath_cu_868dd54534reduce_sparse_csr_dim1_cuda_kernelIdlNS1_14ReductionMulOpIdEEdEEvPT2_PKT_PKT0_SC_lT1_,"a",@progbits
	.sectionflags	@""
	.align	4
.nv.constant0._ZN2at6native55_GLOBAL__N__0955718d_22_SparseCsrTensorMath_cu_868dd54534reduce_sparse_csr_dim1_cuda_kernelIdlNS1_14ReductionMulOpIdEEdEEvPT2_PKT_PKT0_SC_lT1_:
	.zero		937


//--------------------- .nv.constant0._ZN2at6native55_GLOBAL__N__0955718d_22_SparseCsrTensorMath_cu_868dd54534reduce_sparse_csr_dim1_cuda_kernelIdiNS1_14ReductionMulOpIdEEdEEvPT2_PKT_PKT0_SC_lT1_ --------------------------
	.section	.nv.constant0._ZN2at6native55_GLOBAL__N__0955718d_22_SparseCsrTensorMath_cu_868dd54534reduce_sparse_csr_dim1_cuda_kernelIdiNS1_14ReductionMulOpIdEEdEEvPT2_PKT_PKT0_SC_lT1_,"a",@progbits
	.sectionflags	@""
	.align	4
.nv.constant0._ZN2at6native55_GLOBAL__N__0955718d_22_SparseCsrTensorMath_cu_868dd54534reduce_sparse_csr_dim1_cuda_kernelIdiNS1_14ReductionMulOpIdEEdEEvPT2_PKT_PKT0_SC_lT1_:
	.zero		937


//--------------------- .nv.constant0._ZN2at6native55_GLOBAL__N__0955718d_22_SparseCsrTensorMath_cu_868dd54534reduce_sparse_csr_dim0_cuda_kernelIdlNS1_14ReductionMulOpIdEEdEEvPT2_PKT0_lPKT_S9_lT1_ --------------------------
	.section	.nv.constant0._ZN2at6native55_GLOBAL__N__0955718d_22_SparseCsrTensorMath_cu_868dd54534reduce_sparse_csr_dim0_cuda_kernelIdlNS1_14ReductionMulOpIdEEdEEvPT2_PKT0_lPKT_S9_lT1_,"a",@progbits
	.sectionflags	@""
	.align	4
.nv.constant0._ZN2at6native55_GLOBAL__N__0955718d_22_SparseCsrTensorMath_cu_868dd54534reduce_sparse_csr_dim0_cuda_kernelIdlNS1_14ReductionMulOpIdEEdEEvPT2_PKT0_lPKT_S9_lT1_:
	.zero		945


//--------------------- .nv.constant0._ZN2at6native55_GLOBAL__N__0955718d_22_SparseCsrTensorMath_cu_868dd54534reduce_sparse_csr_dim0_cuda_kernelIdiNS1_14ReductionMulOpIdEEdEEvPT2_PKT0_lPKT_S9_lT1_ --------------------------
	.section	.nv.constant0._ZN2at6native55_GLOBAL__N__0955718d_22_SparseCsrTensorMath_cu_868dd54534reduce_sparse_csr_dim0_cuda_kernelIdiNS1_14ReductionMulOpIdEEdEEvPT2_PKT0_lPKT_S9_lT1_,"a",@progbits
	.sectionflags	@""
	.align	4
.nv.constant0._ZN2at6native55_GLOBAL__N__0955718d_22_SparseCsrTensorMath_cu_868dd54534reduce_sparse_csr_dim0_cuda_kernelIdiNS1_14ReductionMulOpIdEEdEEvPT2_PKT0_lPKT_S9_lT1_:
	.zero		945


//--------------------- .nv.constant0._ZN2at6native55_GLOBAL__N__0955718d_22_SparseCsrTensorMath_cu_868dd54534reduce_sparse_csr_dim1_cuda_kernelIslNS1_14ReductionMulOpIsEElEEvPT2_PKT_PKT0_SC_lT1_ --------------------------
	.section	.nv.constant0._ZN2at6native55_GLOBAL__N__0955718d_22_SparseCsrTensorMath_cu_868dd54534reduce_sparse_csr_dim1_cuda_kernelIslNS1_14ReductionMulOpIsEElEEvPT2_PKT_PKT0_SC_lT1_,"a",@progbits
	.sectionflags	@""
	.align	4
.nv.constant0._ZN2at6native55_GLOBAL__N__0955718d_22_SparseCsrTensorMath_cu_868dd54534reduce_sparse_csr_dim1_cuda_kernelIslNS1_14ReductionMulOpIsEElEEvPT2_PKT_PKT0_SC_lT1_:
	.zero		937


//--------------------- .nv.constant0._ZN2at6native55_GLOBAL__N__0955718d_22_SparseCsrTensorMath_cu_868dd54534reduce_sparse_csr_dim1_cuda_kernelIsiNS1_14ReductionMulOpIsEElEEvPT2_PKT_PKT0_SC_lT1_ --------------------------
	.section	.nv.constant0._ZN2at6native55_GLOBAL__N__0955718d_22_SparseCsrTensorMath_cu_868dd54534reduce_sparse_csr_dim1_cuda_kernelIsiNS1_14ReductionMulOpIsEElEEvPT2_PKT_PKT0_SC_lT1_,"a",@progbits
	.sectionflags	@""
	.align	4
.nv.constant0._ZN2at6native55_GLOBAL__N__0955718d_22_SparseCsrTensorMath_cu_868dd54534reduce_sparse_csr_dim1_cuda_kernelIsiNS1_14ReductionMulOpIsEElEEvPT2_PKT_PKT0_SC_lT1_:
	.zero		937


//--------------------- .nv.constant0._ZN2at6native55_GLOBAL__N__0955718d_22_SparseCsrTensorMath_cu_868dd54534reduce_sparse_csr_dim0_cuda_kernelIslNS1_14ReductionMulOpIsEElEEvPT2_PKT0_lPKT_S9_lT1_ --------------------------
	.section	.nv.constant0._ZN2at6native55_GLOBAL__N__0955718d_22_SparseCsrTensorMath_cu_868dd54534reduce_sparse_csr_dim0_cuda_kernelIslNS1_14ReductionMulOpIsEElEEvPT2_PKT0_lPKT_S9_lT1_,"a",@progbits
	.sectionflags	@""
	.align	4
.nv.constant0._ZN2at6native55_GLOBAL__N__0955718d_22_SparseCsrTensorMath_cu_868dd54534reduce_sparse_csr_dim0_cuda_kernelIslNS1_14ReductionMulOpIsEElEEvPT2_PKT0_lPKT_S9_lT1_:
	.zero		945


//--------------------- .nv.constant0._ZN2at6native55_GLOBAL__N__0955718d_22_SparseCsrTensorMath_cu_868dd54534reduce_sparse_csr_dim0_cuda_kernelIsiNS1_14ReductionMulOpIsEElEEvPT2_PKT0_lPKT_S9_lT1_ --------------------------
	.section	.nv.constant0._ZN2at6native55_GLOBAL__N__0955718d_22_SparseCsrTensorMath_cu_868dd54534reduce_sparse_csr_dim0_cuda_kernelIsiNS1_14ReductionMulOpIsEElEEvPT2_PKT0_lPKT_S9_lT1_,"a",@progbits
	.sectionflags	@""
	.align	4
.nv.constant0._ZN2at6native55_GLOBAL__N__0955718d_22_SparseCsrTensorMath_cu_868dd54534reduce_sparse_csr_dim0_cuda_kernelIsiNS1_14ReductionMulOpIsEElEEvPT2_PKT0_lPKT_S9_lT1_:
	.zero		945


//--------------------- .nv.constant0._ZN2at6native55_GLOBAL__N__0955718d_22_SparseCsrTensorMath_cu_868dd54534reduce_sparse_csr_dim1_cuda_kernelIllNS1_14ReductionMulOpIlEElEEvPT2_PKT_PKT0_SC_lT1_ --------------------------
	.section	.nv.constant0._ZN2at6native55_GLOBAL__N__0955718d_22_SparseCsrTensorMath_cu_868dd54534reduce_sparse_csr_dim1_cuda_kernelIllNS1_14ReductionMulOpIlEElEEvPT2_PKT_PKT0_SC_lT1_,"a",@progbits
	.sectionflags	@""
	.align	4
.nv.constant0._ZN2at6native55_GLOBAL__N__0955718d_22_SparseCsrTensorMath_cu_868dd54534reduce_sparse_csr_dim1_cuda_kernelIllNS1_14ReductionMulOpIlEElEEvPT2_PKT_PKT0_SC_lT1_:
	.zero		937


//--------------------- .nv.constant0._ZN2at6native55_GLOBAL__N__0955718d_22_SparseCsrTensorMath_cu_868dd54534reduce_sparse_csr_dim1_cuda_kernelIliNS1_14ReductionMulOpIlEElEEvPT2_PKT_PKT0_SC_lT1_ --------------------------
	.section	.nv.constant0._ZN2at6native55_GLOBAL__N__0955718d_22_SparseCsrTensorMath_cu_868dd54534reduce_sparse_csr_dim1_cuda_kernelIliNS1_14ReductionMulOpIlEElEEvPT2_PKT_PKT0_SC_lT1_,"a",@progbits
	.sectionflags	@""
	.align	4
.nv.constant0._ZN2at6native55_GLOBAL__N__0955718d_22_SparseCsrTensorMath_cu_868dd54534reduce_sparse_csr_dim1_cuda_kernelIliNS1_14ReductionMulOpIlEElEEvPT2_PKT_PKT0_SC_lT1_:
	.zero		937


//--------------------- .nv.constant0._ZN2at6native55_GLOBAL__N__0955718d_22_SparseCsrTensorMath_cu_868dd54534reduce_sparse_csr_dim0_cuda_kernelIllNS1_14ReductionMulOpIlEElEEvPT2_PKT0_lPKT_S9_lT1_ --------------------------
	.section	.nv.constant0._ZN2at6native55_GLOBAL__N__0955718d_22_SparseCsrTensorMath_cu_868dd54534reduce_sparse_csr_dim0_cuda_kernelIllNS1_14ReductionMulOpIlEElEEvPT2_PKT0_lPKT_S9_lT1_,"a",@progbits
	.sectionflags	@""
	.align	4
.nv.constant0._ZN2at6native55_GLOBAL__N__0955718d_22_SparseCsrTensorMath_cu_868dd54534reduce_sparse_csr_dim0_cuda_kernelIllNS1_14ReductionMulOpIlEElEEvPT2_PKT0_lPKT_S9_lT1_:
	.zero		945


//--------------------- .nv.constant0._ZN2at6native55_GLOBAL__N__0955718d_22_SparseCsrTensorMath_cu_868dd54534reduce_sparse_csr_dim0_cuda_kernelIliNS1_14ReductionMulOpIlEElEEvPT2_PKT0_lPKT_S9_lT1_ --------------------------
	.section	.nv.constant0._ZN2at6native55_GLOBAL__N__0955718d_22_SparseCsrTensorMath_cu_868dd54534reduce_sparse_csr_dim0_cuda_kernelIliNS1_14ReductionMulOpIlEElEEvPT2_PKT0_lPKT_S9_lT1_,"a",@progbits
	.sectionflags	@""
	.align	4
.nv.constant0._ZN2at6native55_GLOBAL__N__0955718d_22_SparseCsrTensorMath_cu_868dd54534reduce_sparse_csr_dim0_cuda_kernelIliNS1_14ReductionMulOpIlEElEEvPT2_PKT0_lPKT_S9_lT1_:
	.zero		945


//--------------------- .nv.constant0._ZN2at6native55_GLOBAL__N__0955718d_22_SparseCsrTensorMath_cu_868dd54534reduce_sparse_csr_dim1_cuda_kernelIilNS1_14ReductionMulOpIiEElEEvPT2_PKT_PKT0_SC_lT1_ --------------------------
	.section	.nv.constant0._ZN2at6native55_GLOBAL__N__0955718d_22_SparseCsrTensorMath_cu_868dd54534reduce_sparse_csr_dim1_cuda_kernelIilNS1_14ReductionMulOpIiEElEEvPT2_PKT_PKT0_SC_lT1_,"a",@progbits
	.sectionflags	@""
	.align	4
.nv.constant0._ZN2at6native55_GLOBAL__N__0955718d_22_SparseCsrTensorMath_cu_868dd54534reduce_sparse_csr_dim1_cuda_kernelIilNS1_14ReductionMulOpIiEElEEvPT2_PKT_PKT0_SC_lT1_:
	.zero		937


//--------------------- .nv.constant0._ZN2at6native55_GLOBAL__N__0955718d_22_SparseCsrTensorMath_cu_868dd54534reduce_sparse_csr_dim1_cuda_kernelIiiNS1_14ReductionMulOpIiEElEEvPT2_PKT_PKT0_SC_lT1_ --------------------------
	.section	.nv.constant0._ZN2at6native55_GLOBAL__N__0955718d_22_SparseCsrTensorMath_cu_868dd54534reduce_sparse_csr_dim1_cuda_kernelIiiNS1_14ReductionMulOpIiEElEEvPT2_PKT_PKT0_SC_lT1_,"a",@progbits
	.sectionflags	@""
	.align	4
.nv.constant0._ZN2at6native55_GLOBAL__N__0955718d_22_SparseCsrTensorMath_cu_868dd54534reduce_sparse_csr_dim1_cuda_kernelIiiNS1_14ReductionMulOpIiEElEEvPT2_PKT_PKT0_SC_lT1_:
	.zero		937


//--------------------- .nv.constant0._ZN2at6native55_GLOBAL__N__0955718d_22_SparseCsrTensorMath_cu_868dd54534reduce_sparse_csr_dim0_cuda_kernelIilNS1_14ReductionMulOpIiEElEEvPT2_PKT0_lPKT_S9_lT1_ --------------------------
	.section	.nv.constant0._ZN2at6native55_GLOBAL__N__0955718d_22_SparseCsrTensorMath_cu_868dd54534reduce_sparse_csr_dim0_cuda_kernelIilNS1_14ReductionMulOpIiEElEEvPT2_PKT0_lPKT_S9_lT1_,"a",@progbits
	.sectionflags	@""
	.align	4
.nv.constant0._ZN2at6native55_GLOBAL__N__0955718d_22_SparseCsrTensorMath_cu_868dd54534reduce_sparse_csr_dim0_cuda_kernelIilNS1_14ReductionMulOpIiEElEEvPT2_PKT0_lPKT_S9_lT1_:
	.zero		945


//--------------------- .nv.constant0._ZN2at6native55_GLOBAL__N__0955718d_22_SparseCsrTensorMath_cu_868dd54534reduce_sparse_csr_dim0_cuda_kernelIiiNS1_14ReductionMulOpIiEElEEvPT2_PKT0_lPKT_S9_lT1_ --------------------------
	.section	.nv.constant0._ZN2at6native55_GLOBAL__N__0955718d_22_SparseCsrTensorMath_cu_868dd54534reduce_sparse_csr_dim0_cuda_kernelIiiNS1_14ReductionMulOpIiEElEEvPT2_PKT0_lPKT_S9_lT1_,"a",@progbits
	.sectionflags	@""
	.align	4
.nv.constant0._ZN2at6native55_GLOBAL__N__0955718d_22_SparseCsrTensorMath_cu_868dd54534reduce_sparse_csr_dim0_cuda_kernelIiiNS1_14ReductionMulOpIiEElEEvPT2_PKT0_lPKT_S9_lT1_:
	.zero		945


//--------------------- .nv.constant0._ZN2at6native55_GLOBAL__N__0955718d_22_SparseCsrTensorMath_cu_868dd54534reduce_sparse_csr_dim1_cuda_kernelIalNS1_14ReductionMulOpIaEElEEvPT2_PKT_PKT0_SC_lT1_ --------------------------
	.section	.nv.constant0._ZN2at6native55_GLOBAL__N__0955718d_22_SparseCsrTensorMath_cu_868dd54534reduce_sparse_csr_dim1_cuda_kernelIalNS1_14ReductionMulOpIaEElEEvPT2_PKT_PKT0_SC_lT1_,"a",@progbits
	.sectionflags	@""
	.align	4
.nv.constant0._ZN2at6native55_GLOBAL__N__0955718d_22_SparseCsrTensorMath_cu_868dd54534reduce_sparse_csr_dim1_cuda_kernelIalNS1_14ReductionMulOpIaEElEEvPT2_PKT_PKT0_SC_lT1_:
	.zero		937


//--------------------- .nv.constant0._ZN2at6native55_GLOBAL__N__0955718d_22_SparseCsrTensorMath_cu_868dd54534reduce_sparse_csr_dim1_cuda_kernelIaiNS1_14ReductionMulOpIaEElEEvPT2_PKT_PKT0_SC_lT1_ --------------------------
	.section	.nv.constant0._ZN2at6native55_GLOBAL__N__0955718d_22_SparseCsrTensorMath_cu_868dd54534reduce_sparse_csr_dim1_cuda_kernelIaiNS1_14ReductionMulOpIaEElEEvPT2_PKT_PKT0_SC_lT1_,"a",@progbits
	.sectionflags	@""
	.align	4
.nv.constant0._ZN2at6native55_GLOBAL__N__0955718d_22_SparseCsrTensorMath_cu_868dd54534reduce_sparse_csr_dim1_cuda_kernelIaiNS1_14ReductionMulOpIaEElEEvPT2_PKT_PKT0_SC_lT1_:
	.zero		937


//--------------------- .nv.constant0._ZN2at6native55_GLOBAL__N__0955718d_22_SparseCsrTensorMath_cu_868dd54534reduce_sparse_csr_dim0_cuda_kernelIalNS1_14ReductionMulOpIaEElEEvPT2_PKT0_lPKT_S9_lT1_ --------------------------
	.section	.nv.constant0._ZN2at6native55_GLOBAL__N__0955718d_22_SparseCsrTensorMath_cu_868dd54534reduce_sparse_csr_dim0_cuda_kernelIalNS1_14ReductionMulOpIaEElEEvPT2_PKT0_lPKT_S9_lT1_,"a",@progbits
	.sectionflags	@""
	.align	4
.nv.constant0._ZN2at6native55_GLOBAL__N__0955718d_22_SparseCsrTensorMath_cu_868dd54534reduce_sparse_csr_dim0_cuda_kernelIalNS1_14ReductionMulOpIaEElEEvPT2_PKT0_lPKT_S9_lT1_:
	.zero		945


//--------------------- .nv.constant0._ZN2at6native55_GLOBAL__N__0955718d_22_SparseCsrTensorMath_cu_868dd54534reduce_sparse_csr_dim0_cuda_kernelIaiNS1_14ReductionMulOpIaEElEEvPT2_PKT0_lPKT_S9_lT1_ --------------------------
	.section	.nv.constant0._ZN2at6native55_GLOBAL__N__0955718d_22_SparseCsrTensorMath_cu_868dd54534reduce_sparse_csr_dim0_cuda_kernelIaiNS1_14ReductionMulOpIaEElEEvPT2_PKT0_lPKT_S9_lT1_,"a",@progbits
	.sectionflags	@""
	.align	4
.nv.constant0._ZN2at6native55_GLOBAL__N__0955718d_22_SparseCsrTensorMath_cu_868dd54534reduce_sparse_csr_dim0_cuda_kernelIaiNS1_14ReductionMulOpIaEElEEvPT2_PKT0_lPKT_S9_lT1_:
	.zero		945


//--------------------- .nv.constant0._ZN2at6native55_GLOBAL__N__0955718d_22_SparseCsrTensorMath_cu_868dd54534reduce_sparse_csr_dim1_cuda_kernelIhlNS1_14ReductionMulOpIhEElEEvPT2_PKT_PKT0_SC_lT1_ --------------------------
	.section	.nv.constant0._ZN2at6native55_GLOBAL__N__0955718d_22_SparseCsrTensorMath_cu_868dd54534reduce_sparse_csr_dim1_cuda_kernelIhlNS1_14ReductionMulOpIhEElEEvPT2_PKT_PKT0_SC_lT1_,"a",@progbits
	.sectionflags	@""
	.align	4
.nv.constant0._ZN2at6native55_GLOBAL__N__0955718d_22_SparseCsrTensorMath_cu_868dd54534reduce_sparse_csr_dim1_cuda_kernelIhlNS1_14ReductionMulOpIhEElEEvPT2_PKT_PKT0_SC_lT1_:
	.zero		937


//--------------------- .nv.constant0._ZN2at6native55_GLOBAL__N__0955718d_22_SparseCsrTensorMath_cu_868dd54534reduce_sparse_csr_dim1_cuda_kernelIhiNS1_14ReductionMulOpIhEElEEvPT2_PKT_PKT0_SC_lT1_ --------------------------
	.section	.nv.constant0._ZN2at6native55_GLOBAL__N__0955718d_22_SparseCsrTensorMath_cu_868dd54534reduce_sparse_csr_dim1_cuda_kernelIhiNS1_14ReductionMulOpIhEElEEvPT2_PKT_PKT0_SC_lT1_,"a",@progbits
	.sectionflags	@""
	.align	4
.nv.constant0._ZN2at6native55_GLOBAL__N__0955718d_22_SparseCsrTensorMath_cu_868dd54534reduce_sparse_csr_dim1_cuda_kernelIhiNS1_14ReductionMulOpIhEElEEvPT2_PKT_PKT0_SC_lT1_:
	.zero		937


//--------------------- .nv.constant0._ZN2at6native55_GLOBAL__N__0955718d_22_SparseCsrTensorMath_cu_868dd54534reduce_sparse_csr_dim0_cuda_kernelIhlNS1_14ReductionMulOpIhEElEEvPT2_PKT0_lPKT_S9_lT1_ --------------------------
	.section	.nv.constant0._ZN2at6native55_GLOBAL__N__0955718d_22_SparseCsrTensorMath_cu_868dd54534reduce_sparse_csr_dim0_cuda_kernelIhlNS1_14ReductionMulOpIhEElEEvPT2_PKT0_lPKT_S9_lT1_,"a",@progbits
	.sectionflags	@""
	.align	4
.nv.constant0._ZN2at6native55_GLOBAL__N__0955718d_22_SparseCsrTensorMath_cu_868dd54534reduce_sparse_csr_dim0_cuda_kernelIhlNS1_14ReductionMulOpIhEElEEvPT2_PKT0_lPKT_S9_lT1_:
	.zero		945


//--------------------- .nv.constant0._ZN2at6native55_GLOBAL__N__0955718d_22_SparseCsrTensorMath_cu_868dd54534reduce_sparse_csr_dim0_cuda_kernelIhiNS1_14ReductionMulOpIhEElEEvPT2_PKT0_lPKT_S9_lT1_ --------------------------
	.section	.nv.constant0._ZN2at6native55_GLOBAL__N__0955718d_22_SparseCsrTensorMath_cu_868dd54534reduce_sparse_csr_dim0_cuda_kernelIhiNS1_14ReductionMulOpIhEElEEvPT2_PKT0_lPKT_S9_lT1_,"a",@progbits
	.sectionflags	@""
	.align	4
.nv.constant0._ZN2at6native55_GLOBAL__N__0955718d_22_SparseCsrTensorMath_cu_868dd54534reduce_sparse_csr_dim0_cuda_kernelIhiNS1_14ReductionMulOpIhEElEEvPT2_PKT0_lPKT_S9_lT1_:
	.zero		945


//--------------------- .nv.constant0._ZN2at6native55_GLOBAL__N__0955718d_22_SparseCsrTensorMath_cu_868dd54534reduce_sparse_csr_dim1_cuda_kernelIN3c108BFloat16ElNS1_14ReductionAddOpIfEEfEEvPT2_PKT_PKT0_SE_lT1_ --------------------------
	.section	.nv.constant0._ZN2at6native55_GLOBAL__N__0955718d_22_SparseCsrTensorMath_cu_868dd54534reduce_sparse_csr_dim1_cuda_kernelIN3c108BFloat16ElNS1_14ReductionAddOpIfEEfEEvPT2_PKT_PKT0_SE_lT1_,"a",@progbits
	.sectionflags	@""
	.align	4
.nv.constant0._ZN2at6native55_GLOBAL__N__0955718d_22_SparseCsrTensorMath_cu_868dd54534reduce_sparse_csr_dim1_cuda_kernelIN3c108BFloat16ElNS1_14ReductionAddOpIfEEfEEvPT2_PKT_PKT0_SE_lT1_:
	.zero		937


//--------------------- .nv.constant0._ZN2at6native55_GLOBAL__N__0955718d_22_SparseCsrTensorMath_cu_868dd54534reduce_sparse_csr_dim1_cuda_kernelIN3c108BFloat16EiNS1_14ReductionAddOpIfEEfEEvPT2_PKT_PKT0_SE_lT1_ --------------------------
	.section	.nv.constant0._ZN2at6native55_GLOBAL__N__0955718d_22_SparseCsrTensorMath_cu_868dd54534reduce_sparse_csr_dim1_cuda_kernelIN3c108BFloat16EiNS1_14ReductionAddOpIfEEfEEvPT2_PKT_PKT0_SE_lT1_,"a",@progbits
	.sectionflags	@""
	.align	4
.nv.constant0._ZN2at6native55_GLOBAL__N__0955718d_22_SparseCsrTensorMath_cu_868dd54534reduce_sparse_csr_dim1_cuda_kernelIN3c108BFloat16EiNS1_14ReductionAddOpIfEEfEEvPT2_PKT_PKT0_SE_lT1_:
	.zero		937


//--------------------- .nv.constant0._ZN2at6native55_GLOBAL__N__0955718d_22_SparseCsrTensorMath_cu_868dd54534reduce_sparse_csr_dim0_cuda_kernelIN3c108BFloat16ElNS1_14ReductionAddOpIfEEfEEvPT2_PKT0_lPKT_SB_lT1_ --------------------------
	.section	.nv.constant0._ZN2at6native55_GLOBAL__N__0955718d_22_SparseCsrTensorMath_cu_868dd54534reduce_sparse_csr_dim0_cuda_kernelIN3c108BFloat16ElNS1_14ReductionAddOpIfEEfEEvPT2_PKT0_lPKT_SB_lT1_,"a",@progbits
	.sectionflags	@""
	.align	4
.nv.constant0._ZN2at6native55_GLOBAL__N__0955718d_22_SparseCsrTensorMath_cu_868dd54534reduce_sparse_csr_dim0_cuda_kernelIN3c108BFloat16ElNS1_14ReductionAddOpIfEEfEEvPT2_PKT0_lPKT_SB_lT1_:
	.zero		945


//--------------------- .nv.constant0._ZN2at6native55_GLOBAL__N__0955718d_22_SparseCsrTensorMath_cu_868dd54534reduce_sparse_csr_dim0_cuda_kernelIN3c108BFloat16EiNS1_14ReductionAddOpIfEEfEEvPT2_PKT0_lPKT_SB_lT1_ --------------------------
	.section	.nv.constant0._ZN2at6native55_GLOBAL__N__0955718d_22_SparseCsrTensorMath_cu_868dd54534reduce_sparse_csr_dim0_cuda_kernelIN3c108BFloat16EiNS1_14ReductionAddOpIfEEfEEvPT2_PKT0_lPKT_SB_lT1_,"a",@progbits
	.sectionflags	@""
	.align	4
.nv.constant0._ZN2at6native55_GLOBAL__N__0955718d_22_SparseCsrTensorMath_cu_868dd54534reduce_sparse_csr_dim0_cuda_kernelIN3c108BFloat16EiNS1_14ReductionAddOpIfEEfEEvPT2_PKT0_lPKT_SB_lT1_:
	.zero		945


//--------------------- .nv.constant0._ZN2at6native55_GLOBAL__N__0955718d_22_SparseCsrTensorMath_cu_868dd54534reduce_sparse_csr_dim1_cuda_kernelIN3c104HalfElNS1_14ReductionAddOpIfEEfEEvPT2_PKT_PKT0_SE_lT1_ --------------------------
	.section	.nv.constant0._ZN2at6native55_GLOBAL__N__0955718d_22_SparseCsrTensorMath_cu_868dd54534reduce_sparse_csr_dim1_cuda_kernelIN3c104HalfElNS1_14ReductionAddOpIfEEfEEvPT2_PKT_PKT0_SE_lT1_,"a",@progbits
	.sectionflags	@""
	.align	4
.nv.constant0._ZN2at6native55_GLOBAL__N__0955718d_22_SparseCsrTensorMath_cu_868dd54534reduce_sparse_csr_dim1_cuda_kernelIN3c104HalfElNS1_14ReductionAddOpIfEEfEEvPT2_PKT_PKT0_SE_lT1_:
	.zero		937


//--------------------- .nv.constant0._ZN2at6native55_GLOBAL__N__0955718d_22_SparseCsrTensorMath_cu_868dd54534reduce_sparse_csr_dim1_cuda_kernelIN3c104HalfEiNS1_14ReductionAddOpIfEEfEEvPT2_PKT_PKT0_SE_lT1_ --------------------------
	.section	.nv.constant0._ZN2at6native55_GLOBAL__N__0955718d_22_SparseCsrTensorMath_cu_868dd54534reduce_sparse_csr_dim1_cuda_kernelIN3c104HalfEiNS1_14ReductionAddOpIfEEfEEvPT2_PKT_PKT0_SE_lT1_,"a",@progbits
	.sectionflags	@""
	.align	4
.nv.constant0._ZN2at6native55_GLOBAL__N__0955718d_22_SparseCsrTensorMath_cu_868dd54534reduce_sparse_csr_dim1_cuda_kernelIN3c104HalfEiNS1_14ReductionAddOpIfEEfEEvPT2_PKT_PKT0_SE_lT1_:
	.zero		937


//--------------------- .nv.constant0._ZN2at6native55_GLOBAL__N__0955718d_22_SparseCsrTensorMath_cu_868dd54534reduce_sparse_csr_dim0_cuda_kernelIN3c104HalfElNS1_14ReductionAddOpIfEEfEEvPT2_PKT0_lPKT_SB_lT1_ --------------------------
	.section	.nv.constant0._ZN2at6native55_GLOBAL__N__0955718d_22_SparseCsrTensorMath_cu_868dd54534reduce_sparse_csr_dim0_cuda_kernelIN3c104HalfElNS1_14ReductionAddOpIfEEfEEvPT2_PKT0_lPKT_SB_lT1_,"a",@progbits
	.sectionflags	@""
	.align	4
.nv.constant0._ZN2at6native55_GLOBAL__N__0955718d_22_SparseCsrTensorMath_cu_868dd54534reduce_sparse_csr_dim0_cuda_kernelIN3c104HalfElNS1_14ReductionAddOpIfEEfEEvPT2_PKT0_lPKT_SB_lT1_:
	.zero		945


//--------------------- .nv.constant0._ZN2at6native55_GLOBAL__N__0955718d_22_SparseCsrTensorMath_cu_868dd54534reduce_sparse_csr_dim0_cuda_kernelIN3c104HalfEiNS1_14ReductionAddOpIfEEfEEvPT2_PKT0_lPKT_SB_lT1_ --------------------------
	.section	.nv.constant0._ZN2at6native55_GLOBAL__N__0955718d_22_SparseCsrTensorMath_cu_868dd54534reduce_sparse_csr_dim0_cuda_kernelIN3c104HalfEiNS1_14ReductionAddOpIfEEfEEvPT2_PKT0_lPKT_SB_lT1_,"a",@progbits
	.sectionflags	@""
	.align	4
.nv.constant0._ZN2at6native55_GLOBAL__N__0955718d_22_SparseCsrTensorMath_cu_868dd54534reduce_sparse_csr_dim0_cuda_kernelIN3c104HalfEiNS1_14ReductionAddOpIfEEfEEvPT2_PKT0_lPKT_SB_lT1_:
	.zero		945


//--------------------- .nv.constant0._ZN2at6native55_GLOBAL__N__0955718d_22_SparseCsrTensorMath_cu_868dd54534reduce_sparse_csr_dim1_cuda_kernelIN3c107complexIfEElNS1_14ReductionAddOpIS5_EES5_EEvPT2_PKT_PKT0_SF_lT1_ --------------------------
	.section	.nv.constant0._ZN2at6native55_GLOBAL__N__0955718d_22_SparseCsrTensorMath_cu_868dd54534reduce_sparse_csr_dim1_cuda_kernelIN3c107complexIfEElNS1_14ReductionAddOpIS5_EES5_EEvPT2_PKT_PKT0_SF_lT1_,"a",@progbits
	.sectionflags	@""
	.align	4
.nv.constant0._ZN2at6native55_GLOBAL__N__0955718d_22_SparseCsrTensorMath_cu_868dd54534reduce_sparse_csr_dim1_cuda_kernelIN3c107complexIfEElNS1_14ReductionAddOpIS5_EES5_EEvPT2_PKT_PKT0_SF_lT1_:
	.zero		937


//--------------------- .nv.constant0._ZN2at6native55_GLOBAL__N__0955718d_22_SparseCsrTensorMath_cu_868dd54534reduce_sparse_csr_dim1_cuda_kernelIN3c107complexIfEEiNS1_14ReductionAddOpIS5_EES5_EEvPT2_PKT_PKT0_SF_lT1_ --------------------------
	.section	.nv.constant0._ZN2at6native55_GLOBAL__N__0955718d_22_SparseCsrTensorMath_cu_868dd54534reduce_sparse_csr_dim1_cuda_kernelIN3c107complexIfEEiNS1_14ReductionAddOpIS5_EES5_EEvPT2_PKT_PKT0_SF_lT1_,"a",@progbits
	.sectionflags	@""
	.align	4
.nv.constant0._ZN2at6native55_GLOBAL__N__0955718d_22_SparseCsrTensorMath_cu_868dd54534reduce_sparse_csr_dim1_cuda_kernelIN3c107complexIfEEiNS1_14ReductionAddOpIS5_EES5_EEvPT2_PKT_PKT0_SF_lT1_:
	.zero		937


//--------------------- .nv.constant0._ZN2at6native55_GLOBAL__N__0955718d_22_SparseCsrTensorMath_cu_868dd54534reduce_sparse_csr_dim0_cuda_kernelIN3c107complexIfEElNS1_14ReductionAddOpIS5_EES5_EEvPT2_PKT0_lPKT_SC_lT1_ --------------------------
	.section	.nv.constant0._ZN2at6native55_GLOBAL__N__0955718d_22_SparseCsrTensorMath_cu_868dd54534reduce_sparse_csr_dim0_cuda_kernelIN3c107complexIfEElNS1_14ReductionAddOpIS5_EES5_EEvPT2_PKT0_lPKT_SC_lT1_,"a",@progbits
	.sectionflags	@""
	.align	4
.nv.constant0._ZN2at6native55_GLOBAL__N__0955718d_22_SparseCsrTensorMath_cu_868dd54534reduce_sparse_csr_dim0_cuda_kernelIN3c107complexIfEElNS1_14ReductionAddOpIS5_EES5_EEvPT2_PKT0_lPKT_SC_lT1_:
	.zero		945


//--------------------- .nv.constant0._ZN2at6native55_GLOBAL__N__0955718d_22_SparseCsrTensorMath_cu_868dd54534reduce_sparse_csr_dim0_cuda_kernelIN3c107complexIfEEiNS1_14ReductionAddOpIS5_EES5_EEvPT2_PKT0_lPKT_SC_lT1_ --------------------------
	.section	.nv.constant0._ZN2at6native55_GLOBAL__N__0955718d_22_SparseCsrTensorMath_cu_868dd54534reduce_sparse_csr_dim0_cuda_kernelIN3c107complexIfEEiNS1_14ReductionAddOpIS5_EES5_EEvPT2_PKT0_lPKT_SC_lT1_,"a",@progbits
	.sectionflags	@""
	.align	4
.nv.constant0._ZN2at6native55_GLOBAL__N__0955718d_22_SparseCsrTensorMath_cu_868dd54534reduce_sparse_csr_dim0_cuda_kernelIN3c107complexIfEEiNS1_14ReductionAddOpIS5_EES5_EEvPT2_PKT0_lPKT_SC_lT1_:
	.zero		945


//--------------------- .nv.constant0._ZN2at6native55_GLOBAL__N__0955718d_22_SparseCsrTensorMath_cu_868dd54534reduce_sparse_csr_dim1_cuda_kernelIN3c107complexIdEElNS1_14ReductionAddOpIS5_EES5_EEvPT2_PKT_PKT0_SF_lT1_ --------------------------
	.section	.nv.constant0._ZN2at6native55_GLOBAL__N__0955718d_22_SparseCsrTensorMath_cu_868dd54534reduce_sparse_csr_dim1_cuda_kernelIN3c107complexIdEElNS1_14ReductionAddOpIS5_EES5_EEvPT2_PKT_PKT0_SF_lT1_,"a",@progbits
	.sectionflags	@""
	.align	4
.nv.constant0._ZN2at6native55_GLOBAL__N__0955718d_22_SparseCsrTensorMath_cu_868dd54534reduce_sparse_csr_dim1_cuda_kernelIN3c107complexIdEElNS1_14ReductionAddOpIS5_EES5_EEvPT2_PKT_PKT0_SF_lT1_:
	.zero		937


//--------------------- .nv.constant0._ZN2at6native55_GLOBAL__N__0955718d_22_SparseCsrTensorMath_cu_868dd54534reduce_sparse_csr_dim1_cuda_kernelIN3c107complexIdEEiNS1_14ReductionAddOpIS5_EES5_EEvPT2_PKT_PKT0_SF_lT1_ --------------------------
	.section	.nv.constant0._ZN2at6native55_GLOBAL__N__0955718d_22_SparseCsrTensorMath_cu_868dd54534reduce_sparse_csr_dim1_cuda_kernelIN3c107complexIdEEiNS1_14ReductionAddOpIS5_EES5_EEvPT2_PKT_PKT0_SF_lT1_,"a",@progbits
	.sectionflags	@""
	.align	4
.nv.constant0._ZN2at6native55_GLOBAL__N__0955718d_22_SparseCsrTensorMath_cu_868dd54534reduce_sparse_csr_dim1_cuda_kernelIN3c107complexIdEEiNS1_14ReductionAddOpIS5_EES5_EEvPT2_PKT_PKT0_SF_lT1_:
	.zero		937


//--------------------- .nv.constant0._ZN2at6native55_GLOBAL__N__0955718d_22_SparseCsrTensorMath_cu_868dd54534reduce_sparse_csr_dim0_cuda_kernelIN3c107complexIdEElNS1_14ReductionAddOpIS5_EES5_EEvPT2_PKT0_lPKT_SC_lT1_ --------------------------
	.section	.nv.constant0._ZN2at6native55_GLOBAL__N__0955718d_22_SparseCsrTensorMath_cu_868dd54534reduce_sparse_csr_dim0_cuda_kernelIN3c107complexIdEElNS1_14ReductionAddOpIS5_EES5_EEvPT2_PKT0_lPKT_SC_lT1_,"a",@progbits
	.sectionflags	@""
	.align	4
.nv.constant0._ZN2at6native55_GLOBAL__N__0955718d_22_SparseCsrTensorMath_cu_868dd54534reduce_sparse_csr_dim0_cuda_kernelIN3c107complexIdEElNS1_14ReductionAddOpIS5_EES5_EEvPT2_PKT0_lPKT_SC_lT1_:
	.zero		945


//--------------------- .nv.constant0._ZN2at6native55_GLOBAL__N__0955718d_22_SparseCsrTensorMath_cu_868dd54534reduce_sparse_csr_dim0_cuda_kernelIN3c107complexIdEEiNS1_14ReductionAddOpIS5_EES5_EEvPT2_PKT0_lPKT_SC_lT1_ --------------------------
	.section	.nv.constant0._ZN2at6native55_GLOBAL__N__0955718d_22_SparseCsrTensorMath_cu_868dd54534reduce_sparse_csr_dim0_cuda_kernelIN3c107complexIdEEiNS1_14ReductionAddOpIS5_EES5_EEvPT2_PKT0_lPKT_SC_lT1_,"a",@progbits
	.sectionflags	@""
	.align	4
.nv.constant0._ZN2at6native55_GLOBAL__N__0955718d_22_SparseCsrTensorMath_cu_868dd54534reduce_sparse_csr_dim0_cuda_kernelIN3c107complexIdEEiNS1_14ReductionAddOpIS5_EES5_EEvPT2_PKT0_lPKT_SC_lT1_:
	.zero		945


//--------------------- .nv.constant0._ZN2at6native55_GLOBAL__N__0955718d_22_SparseCsrTensorMath_cu_868dd54534reduce_sparse_csr_dim1_cuda_kernelIflNS1_14ReductionAddOpIfEEfEEvPT2_PKT_PKT0_SC_lT1_ --------------------------
	.section	.nv.constant0._ZN2at6native55_GLOBAL__N__0955718d_22_SparseCsrTensorMath_cu_868dd54534reduce_sparse_csr_dim1_cuda_kernelIflNS1_14ReductionAddOpIfEEfEEvPT2_PKT_PKT0_SC_lT1_,"a",@progbits
	.sectionflags	@""
	.align	4
.nv.constant0._ZN2at6native55_GLOBAL__N__0955718d_22_SparseCsrTensorMath_cu_868dd54534reduce_sparse_csr_dim1_cuda_kernelIflNS1_14ReductionAddOpIfEEfEEvPT2_PKT_PKT0_SC_lT1_:
	.zero		937


//--------------------- .nv.constant0._ZN2at6native55_GLOBAL__N__0955718d_22_SparseCsrTensorMath_cu_868dd54534reduce_sparse_csr_dim1_cuda_kernelIfiNS1_14ReductionAddOpIfEEfEEvPT2_PKT_PKT0_SC_lT1_ --------------------------
	.section	.nv.constant0._ZN2at6native55_GLOBAL__N__0955718d_22_SparseCsrTensorMath_cu_868dd54534reduce_sparse_csr_dim1_cuda_kernelIfiNS1_14ReductionAddOpIfEEfEEvPT2_PKT_PKT0_SC_lT1_,"a",@progbits
	.sectionflags	@""
	.align	4
.nv.constant0._ZN2at6native55_GLOBAL__N__0955718d_22_SparseCsrTensorMath_cu_868dd54534reduce_sparse_csr_dim1_cuda_kernelIfiNS1_14ReductionAddOpIfEEfEEvPT2_PKT_PKT0_SC_lT1_:
	.zero		937


//--------------------- .nv.constant0._ZN2at6native55_GLOBAL__N__0955718d_22_SparseCsrTensorMath_cu_868dd54534reduce_sparse_csr_dim0_cuda_kernelIflNS1_14ReductionAddOpIfEEfEEvPT2_PKT0_lPKT_S9_lT1_ --------------------------
	.section	.nv.constant0._ZN2at6native55_GLOBAL__N__0955718d_22_SparseCsrTensorMath_cu_868dd54534reduce_sparse_csr_dim0_cuda_kernelIflNS1_14ReductionAddOpIfEEfEEvPT2_PKT0_lPKT_S9_lT1_,"a",@progbits
	.sectionflags	@""
	.align	4
.nv.constant0._ZN2at6native55_GLOBAL__N__0955718d_22_SparseCsrTensorMath_cu_868dd54534reduce_sparse_csr_dim0_cuda_kernelIflNS1_14ReductionAddOpIfEEfEEvPT2_PKT0_lPKT_S9_lT1_:
	.zero		945


//--------------------- .nv.constant0._ZN2at6native55_GLOBAL__N__0955718d_22_SparseCsrTensorMath_cu_868dd54534reduce_sparse_csr_dim0_cuda_kernelIfiNS1_14ReductionAddOpIfEEfEEvPT2_PKT0_lPKT_S9_lT1_ --------------------------
	.section	.nv.constant0._ZN2at6native55_GLOBAL__N__0955718d_22_SparseCsrTensorMath_cu_868dd54534reduce_sparse_csr_dim0_cuda_kernelIfiNS1_14ReductionAddOpIfEEfEEvPT2_PKT0_lPKT_S9_lT1_,"a",@progbits
	.sectionflags	@""
	.align	4
.nv.constant0._ZN2at6native55_GLOBAL__N__0955718d_22_SparseCsrTensorMath_cu_868dd54534reduce_sparse_csr_dim0_cuda_kernelIfiNS1_14ReductionAddOpIfEEfEEvPT2_PKT0_lPKT_S9_lT1_:
	.zero		945


//--------------------- .nv.constant0._ZN2at6native55_GLOBAL__N__0955718d_22_SparseCsrTensorMath_cu_868dd54534reduce_sparse_csr_dim1_cuda_kernelIdlNS1_14ReductionAddOpIdEEdEEvPT2_PKT_PKT0_SC_lT1_ --------------------------
	.section	.nv.constant0._ZN2at6native55_GLOBAL__N__0955718d_22_SparseCsrTensorMath_cu_868dd54534reduce_sparse_csr_dim1_cuda_kernelIdlNS1_14ReductionAddOpIdEEdEEvPT2_PKT_PKT0_SC_lT1_,"a",@progbits
	.sectionflags	@""
	.align	4
.nv.constant0._ZN2at6native55_GLOBAL__N__0955718d_22_SparseCsrTensorMath_cu_868dd54534reduce_sparse_csr_dim1_cuda_kernelIdlNS1_14ReductionAddOpIdEEdEEvPT2_PKT_PKT0_SC_lT1_:
	.zero		937


//--------------------- .nv.constant0._ZN2at6native55_GLOBAL__N__0955718d_22_SparseCsrTensorMath_cu_868dd54534reduce_sparse_csr_dim1_cuda_kernelIdiNS1_14ReductionAddOpIdEEdEEvPT2_PKT_PKT0_SC_lT1_ --------------------------
	.section	.nv.constant0._ZN2at6native55_GLOBAL__N__0955718d_22_SparseCsrTensorMath_cu_868dd54534reduce_sparse_csr_dim1_cuda_kernelIdiNS1_14ReductionAddOpIdEEdEEvPT2_PKT_PKT0_SC_lT1_,"a",@progbits
	.sectionflags	@""
	.align	4
.nv.constant0._ZN2at6native55_GLOBAL__N__0955718d_22_SparseCsrTensorMath_cu_868dd54534reduce_sparse_csr_dim1_cuda_kernelIdiNS1_14ReductionAddOpIdEEdEEvPT2_PKT_PKT0_SC_lT1_:
	.zero		937


//--------------------- .nv.constant0._ZN2at6native55_GLOBAL__N__0955718d_22_SparseCsrTensorMath_cu_868dd54534reduce_sparse_csr_dim0_cuda_kernelIdlNS1_14ReductionAddOpIdEEdEEvPT2_PKT0_lPKT_S9_lT1_ --------------------------
	.section	.nv.constant0._ZN2at6native55_GLOBAL__N__0955718d_22_SparseCsrTensorMath_cu_868dd54534reduce_sparse_csr_dim0_cuda_kernelIdlNS1_14ReductionAddOpIdEEdEEvPT2_PKT0_lPKT_S9_lT1_,"a",@progbits
	.sectionflags	@""
	.align	4
.nv.constant0._ZN2at6native55_GLOBAL__N__0955718d_22_SparseCsrTensorMath_cu_868dd54534reduce_sparse_csr_dim0_cuda_kernelIdlNS1_14ReductionAddOpIdEEdEEvPT2_PKT0_lPKT_S9_lT1_:
	.zero		945


//--------------------- .nv.constant0._ZN2at6native55_GLOBAL__N__0955718d_22_SparseCsrTensorMath_cu_868dd54534reduce_sparse_csr_dim0_cuda_kernelIdiNS1_14ReductionAddOpIdEEdEEvPT2_PKT0_lPKT_S9_lT1_ --------------------------
	.section	.nv.constant0._ZN2at6native55_GLOBAL__N__0955718d_22_SparseCsrTensorMath_cu_868dd54534reduce_sparse_csr_dim0_cuda_kernelIdiNS1_14ReductionAddOpIdEEdEEvPT2_PKT0_lPKT_S9_lT1_,"a",@progbits
	.sectionflags	@""
	.align	4
.nv.constant0._ZN2at6native55_GLOBAL__N__0955718d_22_SparseCsrTensorMath_cu_868dd54534reduce_sparse_csr_dim0_cuda_kernelIdiNS1_14ReductionAddOpIdEEdEEvPT2_PKT0_lPKT_S9_lT1_:
	.zero		945


//--------------------- .nv.constant0._ZN2at6native55_GLOBAL__N__0955718d_22_SparseCsrTensorMath_cu_868dd54534reduce_sparse_csr_dim1_cuda_kernelIslNS1_14ReductionAddOpIlEElEEvPT2_PKT_PKT0_SC_lT1_ --------------------------
	.section	.nv.constant0._ZN2at6native55_GLOBAL__N__0955718d_22_SparseCsrTensorMath_cu_868dd54534reduce_sparse_csr_dim1_cuda_kernelIslNS1_14ReductionAddOpIlEElEEvPT2_PKT_PKT0_SC_lT1_,"a",@progbits
	.sectionflags	@""
	.align	4
.nv.constant0._ZN2at6native55_GLOBAL__N__0955718d_22_SparseCsrTensorMath_cu_868dd54534reduce_sparse_csr_dim1_cuda_kernelIslNS1_14ReductionAddOpIlEElEEvPT2_PKT_PKT0_SC_lT1_:
	.zero		937


//--------------------- .nv.constant0._ZN2at6native55_GLOBAL__N__0955718d_22_SparseCsrTensorMath_cu_868dd54534reduce_sparse_csr_dim1_cuda_kernelIsiNS1_14ReductionAddOpIlEElEEvPT2_PKT_PKT0_SC_lT1_ --------------------------
	.section	.nv.constant0._ZN2at6native55_GLOBAL__N__0955718d_22_SparseCsrTensorMath_cu_868dd54534reduce_sparse_csr_dim1_cuda_kernelIsiNS1_14ReductionAddOpIlEElEEvPT2_PKT_PKT0_SC_lT1_,"a",@progbits
	.sectionflags	@""
	.align	4
.nv.constant0._ZN2at6native55_GLOBAL__N__0955718d_22_SparseCsrTensorMath_cu_868dd54534reduce_sparse_csr_dim1_cuda_kernelIsiNS1_14ReductionAddOpIlEElEEvPT2_PKT_PKT0_SC_lT1_:
	.zero		937


//--------------------- .nv.constant0._ZN2at6native55_GLOBAL__N__0955718d_22_SparseCsrTensorMath_cu_868dd54534reduce_sparse_csr_dim0_cuda_kernelIslNS1_14ReductionAddOpIlEElEEvPT2_PKT0_lPKT_S9_lT1_ --------------------------
	.section	.nv.constant0._ZN2at6native55_GLOBAL__N__0955718d_22_SparseCsrTensorMath_cu_868dd54534reduce_sparse_csr_dim0_cuda_kernelIslNS1_14ReductionAddOpIlEElEEvPT2_PKT0_lPKT_S9_lT1_,"a",@progbits
	.sectionflags	@""
	.align	4
.nv.constant0._ZN2at6native55_GLOBAL__N__0955718d_22_SparseCsrTensorMath_cu_868dd54534reduce_sparse_csr_dim0_cuda_kernelIslNS1_14ReductionAddOpIlEElEEvPT2_PKT0_lPKT_S9_lT1_:
	.zero		945


//--------------------- .nv.constant0._ZN2at6native55_GLOBAL__N__0955718d_22_SparseCsrTensorMath_cu_868dd54534reduce_sparse_csr_dim0_cuda_kernelIsiNS1_14ReductionAddOpIlEElEEvPT2_PKT0_lPKT_S9_lT1_ --------------------------
	.section	.nv.constant0._ZN2at6native55_GLOBAL__N__0955718d_22_SparseCsrTensorMath_cu_868dd54534reduce_sparse_csr_dim0_cuda_kernelIsiNS1_14ReductionAddOpIlEElEEvPT2_PKT0_lPKT_S9_lT1_,"a",@progbits
	.sectionflags	@""
	.align	4
.nv.constant0._ZN2at6native55_GLOBAL__N__0955718d_22_SparseCsrTensorMath_cu_868dd54534reduce_sparse_csr_dim0_cuda_kernelIsiNS1_14ReductionAddOpIlEElEEvPT2_PKT0_lPKT_S9_lT1_:
	.zero		945


//--------------------- .nv.constant0._ZN2at6native55_GLOBAL__N__0955718d_22_SparseCsrTensorMath_cu_868dd54534reduce_sparse_csr_dim1_cuda_kernelIllNS1_14ReductionAddOpIlEElEEvPT2_PKT_PKT0_SC_lT1_ --------------------------
	.section	.nv.constant0._ZN2at6native55_GLOBAL__N__0955718d_22_SparseCsrTensorMath_cu_868dd54534reduce_sparse_csr_dim1_cuda_kernelIllNS1_14ReductionAddOpIlEElEEvPT2_PKT_PKT0_SC_lT1_,"a",@progbits
	.sectionflags	@""
	.align	4
.nv.constant0._ZN2at6native55_GLOBAL__N__0955718d_22_SparseCsrTensorMath_cu_868dd54534reduce_sparse_csr_dim1_cuda_kernelIllNS1_14ReductionAddOpIlEElEEvPT2_PKT_PKT0_SC_lT1_:
	.zero		937


//--------------------- .nv.constant0._ZN2at6native55_GLOBAL__N__0955718d_22_SparseCsrTensorMath_cu_868dd54534reduce_sparse_csr_dim1_cuda_kernelIliNS1_14ReductionAddOpIlEElEEvPT2_PKT_PKT0_SC_lT1_ --------------------------
	.section	.nv.constant0._ZN2at6native55_GLOBAL__N__0955718d_22_SparseCsrTensorMath_cu_868dd54534reduce_sparse_csr_dim1_cuda_kernelIliNS1_14ReductionAddOpIlEElEEvPT2_PKT_PKT0_SC_lT1_,"a",@progbits
	.sectionflags	@""
	.align	4
.nv.constant0._ZN2at6native55_GLOBAL__N__0955718d_22_SparseCsrTensorMath_cu_868dd54534reduce_sparse_csr_dim1_cuda_kernelIliNS1_14ReductionAddOpIlEElEEvPT2_PKT_PKT0_SC_lT1_:
	.zero		937


//--------------------- .nv.constant0._ZN2at6native55_GLOBAL__N__0955718d_22_SparseCsrTensorMath_cu_868dd54534reduce_sparse_csr_dim0_cuda_kernelIllNS1_14ReductionAddOpIlEElEEvPT2_PKT0_lPKT_S9_lT1_ --------------------------
	.section	.nv.constant0._ZN2at6native55_GLOBAL__N__0955718d_22_SparseCsrTensorMath_cu_868dd54534reduce_sparse_csr_dim0_cuda_kernelIllNS1_14ReductionAddOpIlEElEEvPT2_PKT0_lPKT_S9_lT1_,"a",@progbits
	.sectionflags	@""
	.align	4
.nv.constant0._ZN2at6native55_GLOBAL__N__0955718d_22_SparseCsrTensorMath_cu_868dd54534reduce_sparse_csr_dim0_cuda_kernelIllNS1_14ReductionAddOpIlEElEEvPT2_PKT0_lPKT_S9_lT1_:
	.zero		945


//--------------------- .nv.constant0._ZN2at6native55_GLOBAL__N__0955718d_22_SparseCsrTensorMath_cu_868dd54534reduce_sparse_csr_dim0_cuda_kernelIliNS1_14ReductionAddOpIlEElEEvPT2_PKT0_lPKT_S9_lT1_ --------------------------
	.section	.nv.constant0._ZN2at6native55_GLOBAL__N__0955718d_22_SparseCsrTensorMath_cu_868dd54534reduce_sparse_csr_dim0_cuda_kernelIliNS1_14ReductionAddOpIlEElEEvPT2_PKT0_lPKT_S9_lT1_,"a",@progbits
	.sectionflags	@""
	.align	4
.nv.constant0._ZN2at6native55_GLOBAL__N__0955718d_22_SparseCsrTensorMath_cu_868dd54534reduce_sparse_csr_dim0_cuda_kernelIliNS1_14ReductionAddOpIlEElEEvPT2_PKT0_lPKT_S9_lT1_:
	.zero		945


//--------------------- .nv.constant0._ZN2at6native55_GLOBAL__N__0955718d_22_SparseCsrTensorMath_cu_868dd54534reduce_sparse_csr_dim1_cuda_kernelIilNS1_14ReductionAddOpIlEElEEvPT2_PKT_PKT0_SC_lT1_ --------------------------
	.section	.nv.constant0._ZN2at6native55_GLOBAL__N__0955718d_22_SparseCsrTensorMath_cu_868dd54534reduce_sparse_csr_dim1_cuda_kernelIilNS1_14ReductionAddOpIlEElEEvPT2_PKT_PKT0_SC_lT1_,"a",@progbits
	.sectionflags	@""
	.align	4
.nv.constant0._ZN2at6native55_GLOBAL__N__0955718d_22_SparseCsrTensorMath_cu_868dd54534reduce_sparse_csr_dim1_cuda_kernelIilNS1_14ReductionAddOpIlEElEEvPT2_PKT_PKT0_SC_lT1_:
	.zero		937


//--------------------- .nv.constant0._ZN2at6native55_GLOBAL__N__0955718d_22_SparseCsrTensorMath_cu_868dd54534reduce_sparse_csr_dim1_cuda_kernelIiiNS1_14ReductionAddOpIlEElEEvPT2_PKT_PKT0_SC_lT1_ --------------------------
	.section	.nv.constant0._ZN2at6native55_GLOBAL__N__0955718d_22_SparseCsrTensorMath_cu_868dd54534reduce_sparse_csr_dim1_cuda_kernelIiiNS1_14ReductionAddOpIlEElEEvPT2_PKT_PKT0_SC_lT1_,"a",@progbits
	.sectionflags	@""
	.align	4
.nv.constant0._ZN2at6native55_GLOBAL__N__0955718d_22_SparseCsrTensorMath_cu_868dd54534reduce_sparse_csr_dim1_cuda_kernelIiiNS1_14ReductionAddOpIlEElEEvPT2_PKT_PKT0_SC_lT1_:
	.zero		937


//--------------------- .nv.constant0._ZN2at6native55_GLOBAL__N__0955718d_22_SparseCsrTensorMath_cu_868dd54534reduce_sparse_csr_dim0_cuda_kernelIilNS1_14ReductionAddOpIlEElEEvPT2_PKT0_lPKT_S9_lT1_ --------------------------
	.section	.nv.constant0._ZN2at6native55_GLOBAL__N__0955718d_22_SparseCsrTensorMath_cu_868dd54534reduce_sparse_csr_dim0_cuda_kernelIilNS1_14ReductionAddOpIlEElEEvPT2_PKT0_lPKT_S9_lT1_,"a",@progbits
	.sectionflags	@""
	.align	4
.nv.constant0._ZN2at6native55_GLOBAL__N__0955718d_22_SparseCsrTensorMath_cu_868dd54534reduce_sparse_csr_dim0_cuda_kernelIilNS1_14ReductionAddOpIlEElEEvPT2_PKT0_lPKT_S9_lT1_:
	.zero		945


//--------------------- .nv.constant0._ZN2at6native55_GLOBAL__N__0955718d_22_SparseCsrTensorMath_cu_868dd54534reduce_sparse_csr_dim0_cuda_kernelIiiNS1_14ReductionAddOpIlEElEEvPT2_PKT0_lPKT_S9_lT1_ --------------------------
	.section	.nv.constant0._ZN2at6native55_GLOBAL__N__0955718d_22_SparseCsrTensorMath_cu_868dd54534reduce_sparse_csr_dim0_cuda_kernelIiiNS1_14ReductionAddOpIlEElEEvPT2_PKT0_lPKT_S9_lT1_,"a",@progbits
	.sectionflags	@""
	.align	4
.nv.constant0._ZN2at6native55_GLOBAL__N__0955718d_22_SparseCsrTensorMath_cu_868dd54534reduce_sparse_csr_dim0_cuda_kernelIiiNS1_14ReductionAddOpIlEElEEvPT2_PKT0_lPKT_S9_lT1_:
	.zero		945


//--------------------- .nv.constant0._ZN2at6native55_GLOBAL__N__0955718d_22_SparseCsrTensorMath_cu_868dd54534reduce_sparse_csr_dim1_cuda_kernelIalNS1_14ReductionAddOpIlEElEEvPT2_PKT_PKT0_SC_lT1_ --------------------------
	.section	.nv.constant0._ZN2at6native55_GLOBAL__N__0955718d_22_SparseCsrTensorMath_cu_868dd54534reduce_sparse_csr_dim1_cuda_kernelIalNS1_14ReductionAddOpIlEElEEvPT2_PKT_PKT0_SC_lT1_,"a",@progbits
	.sectionflags	@""
	.align	4
.nv.constant0._ZN2at6native55_GLOBAL__N__0955718d_22_SparseCsrTensorMath_cu_868dd54534reduce_sparse_csr_dim1_cuda_kernelIalNS1_14ReductionAddOpIlEElEEvPT2_PKT_PKT0_SC_lT1_:
	.zero		937


//--------------------- .nv.constant0._ZN2at6native55_GLOBAL__N__0955718d_22_SparseCsrTensorMath_cu_868dd54534reduce_sparse_csr_dim1_cuda_kernelIaiNS1_14ReductionAddOpIlEElEEvPT2_PKT_PKT0_SC_lT1_ --------------------------
	.section	.nv.constant0._ZN2at6native55_GLOBAL__N__0955718d_22_SparseCsrTensorMath_cu_868dd54534reduce_sparse_csr_dim1_cuda_kernelIaiNS1_14ReductionAddOpIlEElEEvPT2_PKT_PKT0_SC_lT1_,"a",@progbits
	.sectionflags	@""
	.align	4
.nv.constant0._ZN2at6native55_GLOBAL__N__0955718d_22_SparseCsrTensorMath_cu_868dd54534reduce_sparse_csr_dim1_cuda_kernelIaiNS1_14ReductionAddOpIlEElEEvPT2_PKT_PKT0_SC_lT1_:
	.zero		937


//--------------------- .nv.constant0._ZN2at6native55_GLOBAL__N__0955718d_22_SparseCsrTensorMath_cu_868dd54534reduce_sparse_csr_dim0_cuda_kernelIalNS1_14ReductionAddOpIlEElEEvPT2_PKT0_lPKT_S9_lT1_ --------------------------
	.section	.nv.constant0._ZN2at6native55_GLOBAL__N__0955718d_22_SparseCsrTensorMath_cu_868dd54534reduce_sparse_csr_dim0_cuda_kernelIalNS1_14ReductionAddOpIlEElEEvPT2_PKT0_lPKT_S9_lT1_,"a",@progbits
	.sectionflags	@""
	.align	4
.nv.constant0._ZN2at6native55_GLOBAL__N__0955718d_22_SparseCsrTensorMath_cu_868dd54534reduce_sparse_csr_dim0_cuda_kernelIalNS1_14ReductionAddOpIlEElEEvPT2_PKT0_lPKT_S9_lT1_:
	.zero		945


//--------------------- .nv.constant0._ZN2at6native55_GLOBAL__N__0955718d_22_SparseCsrTensorMath_cu_868dd54534reduce_sparse_csr_dim0_cuda_kernelIaiNS1_14ReductionAddOpIlEElEEvPT2_PKT0_lPKT_S9_lT1_ --------------------------
	.section	.nv.constant0._ZN2at6native55_GLOBAL__N__0955718d_22_SparseCsrTensorMath_cu_868dd54534reduce_sparse_csr_dim0_cuda_kernelIaiNS1_14ReductionAddOpIlEElEEvPT2_PKT0_lPKT_S9_lT1_,"a",@progbits
	.sectionflags	@""
	.align	4
.nv.constant0._ZN2at6native55_GLOBAL__N__0955718d_22_SparseCsrTensorMath_cu_868dd54534reduce_sparse_csr_dim0_cuda_kernelIaiNS1_14ReductionAddOpIlEElEEvPT2_PKT0_lPKT_S9_lT1_:
	.zero		945


//--------------------- .nv.constant0._ZN2at6native55_GLOBAL__N__0955718d_22_SparseCsrTensorMath_cu_868dd54534reduce_sparse_csr_dim1_cuda_kernelIhlNS1_14ReductionAddOpIlEElEEvPT2_PKT_PKT0_SC_lT1_ --------------------------
	.section	.nv.constant0._ZN2at6native55_GLOBAL__N__0955718d_22_SparseCsrTensorMath_cu_868dd54534reduce_sparse_csr_dim1_cuda_kernelIhlNS1_14ReductionAddOpIlEElEEvPT2_PKT_PKT0_SC_lT1_,"a",@progbits
	.sectionflags	@""
	.align	4
.nv.constant0._ZN2at6native55_GLOBAL__N__0955718d_22_SparseCsrTensorMath_cu_868dd54534reduce_sparse_csr_dim1_cuda_kernelIhlNS1_14ReductionAddOpIlEElEEvPT2_PKT_PKT0_SC_lT1_:
	.zero		937


//--------------------- .nv.constant0._ZN2at6native55_GLOBAL__N__0955718d_22_SparseCsrTensorMath_cu_868dd54534reduce_sparse_csr_dim1_cuda_kernelIhiNS1_14ReductionAddOpIlEElEEvPT2_PKT_PKT0_SC_lT1_ --------------------------
	.section	.nv.constant0._ZN2at6native55_GLOBAL__N__0955718d_22_SparseCsrTensorMath_cu_868dd54534reduce_sparse_csr_dim1_cuda_kernelIhiNS1_14ReductionAddOpIlEElEEvPT2_PKT_PKT0_SC_lT1_,"a",@progbits
	.sectionflags	@""
	.align	4
.nv.constant0._ZN2at6native55_GLOBAL__N__0955718d_22_SparseCsrTensorMath_cu_868dd54534reduce_sparse_csr_dim1_cuda_kernelIhiNS1_14ReductionAddOpIlEElEEvPT2_PKT_PKT0_SC_lT1_:
	.zero		937


//--------------------- .nv.constant0._ZN2at6native55_GLOBAL__N__0955718d_22_SparseCsrTensorMath_cu_868dd54536reduce_crow_indices_dim1_cuda_kernelIlEEvPT_S4_PKS3_l --------------------------
	.section	.nv.constant0._ZN2at6native55_GLOBAL__N__0955718d_22_SparseCsrTensorMath_cu_868dd54536reduce_crow_indices_dim1_cuda_kernelIlEEvPT_S4_PKS3_l,"a",@progbits
	.sectionflags	@""
	.align	4
.nv.constant0._ZN2at6native55_GLOBAL__N__0955718d_22_SparseCsrTensorMath_cu_868dd54536reduce_crow_indices_dim1_cuda_kernelIlEEvPT_S4_PKS3_l:
	.zero		928


//--------------------- .nv.constant0._ZN2at6native55_GLOBAL__N__0955718d_22_SparseCsrTensorMath_cu_868dd54536reduce_crow_indices_dim1_cuda_kernelIiEEvPT_S4_PKS3_l --------------------------
	.section	.nv.constant0._ZN2at6native55_GLOBAL__N__0955718d_22_SparseCsrTensorMath_cu_868dd54536reduce_crow_indices_dim1_cuda_kernelIiEEvPT_S4_PKS3_l,"a",@progbits
	.sectionflags	@""
	.align	4
.nv.constant0._ZN2at6native55_GLOBAL__N__0955718d_22_SparseCsrTensorMath_cu_868dd54536reduce_crow_indices_dim1_cuda_kernelIiEEvPT_S4_PKS3_l:
	.zero		928


//--------------------- .nv.constant0._ZN2at6native55_GLOBAL__N__0955718d_22_SparseCsrTensorMath_cu_868dd54534reduce_sparse_csr_dim0_cuda_kernelIhlNS1_14ReductionAddOpIlEElEEvPT2_PKT0_lPKT_S9_lT1_ --------------------------
	.section	.nv.constant0._ZN2at6native55_GLOBAL__N__0955718d_22_SparseCsrTensorMath_cu_868dd54534reduce_sparse_csr_dim0_cuda_kernelIhlNS1_14ReductionAddOpIlEElEEvPT2_PKT0_lPKT_S9_lT1_,"a",@progbits
	.sectionflags	@""
	.align	4
.nv.constant0._ZN2at6native55_GLOBAL__N__0955718d_22_SparseCsrTensorMath_cu_868dd54534reduce_sparse_csr_dim0_cuda_kernelIhlNS1_14ReductionAddOpIlEElEEvPT2_PKT0_lPKT_S9_lT1_:
	.zero		945


//--------------------- .nv.constant0._ZN2at6native55_GLOBAL__N__0955718d_22_SparseCsrTensorMath_cu_868dd54534reduce_sparse_csr_dim0_cuda_kernelIhiNS1_14ReductionAddOpIlEElEEvPT2_PKT0_lPKT_S9_lT1_ --------------------------
	.section	.nv.constant0._ZN2at6native55_GLOBAL__N__0955718d_22_SparseCsrTensorMath_cu_868dd54534reduce_sparse_csr_dim0_cuda_kernelIhiNS1_14ReductionAddOpIlEElEEvPT2_PKT0_lPKT_S9_lT1_,"a",@progbits
	.sectionflags	@""
	.align	4
.nv.constant0._ZN2at6native55_GLOBAL__N__0955718d_22_SparseCsrTensorMath_cu_868dd54534reduce_sparse_csr_dim0_cuda_kernelIhiNS1_14ReductionAddOpIlEElEEvPT2_PKT0_lPKT_S9_lT1_:
	.zero		945


//--------------------- .nv.constant0._ZN2at6native55_GLOBAL__N__0955718d_22_SparseCsrTensorMath_cu_868dd54543convert_indices_from_csr_to_coo_cuda_kernelIslEEvPT0_PKT_lll --------------------------
	.section	.nv.constant0._ZN2at6native55_GLOBAL__N__0955718d_22_SparseCsrTensorMath_cu_868dd54543convert_indices_from_csr_to_coo_cuda_kernelIslEEvPT0_PKT_lll,"a",@progbits
	.sectionflags	@""
	.align	4
.nv.constant0._ZN2at6native55_GLOBAL__N__0955718d_22_SparseCsrTensorMath_cu_868dd54543convert_indices_from_csr_to_coo_cuda_kernelIslEEvPT0_PKT_lll:
	.zero		936


//--------------------- .nv.constant0._ZN2at6native55_GLOBAL__N__0955718d_22_SparseCsrTensorMath_cu_868dd54543convert_indices_from_csr_to_coo_cuda_kernelIllEEvPT0_PKT_lll --------------------------
	.section	.nv.constant0._ZN2at6native55_GLOBAL__N__0955718d_22_SparseCsrTensorMath_cu_868dd54543convert_indices_from_csr_to_coo_cuda_kernelIllEEvPT0_PKT_lll,"a",@progbits
	.sectionflags	@""
	.align	4
.nv.constant0._ZN2at6native55_GLOBAL__N__0955718d_22_SparseCsrTensorMath_cu_868dd54543convert_indices_from_csr_to_coo_cuda_kernelIllEEvPT0_PKT_lll:
	.zero		936


//--------------------- .nv.constant0._ZN2at6native55_GLOBAL__N__0955718d_22_SparseCsrTensorMath_cu_868dd54543convert_indices_from_csr_to_coo_cuda_kernelIilEEvPT0_PKT_lll --------------------------
	.section	.nv.constant0._ZN2at6native55_GLOBAL__N__0955718d_22_SparseCsrTensorMath_cu_868dd54543convert_indices_from_csr_to_coo_cuda_kernelIilEEvPT0_PKT_lll,"a",@progbits
	.sectionflags	@""
	.align	4
.nv.constant0._ZN2at6native55_GLOBAL__N__0955718d_22_SparseCsrTensorMath_cu_868dd54543convert_indices_from_csr_to_coo_cuda_kernelIilEEvPT0_PKT_lll:
	.zero		936


//--------------------- .nv.constant0._ZN2at6native55_GLOBAL__N__0955718d_22_SparseCsrTensorMath_cu_868dd54543convert_indices_from_csr_to_coo_cuda_kernelIalEEvPT0_PKT_lll --------------------------
	.section	.nv.constant0._ZN2at6native55_GLOBAL__N__0955718d_22_SparseCsrTensorMath_cu_868dd54543convert_indices_from_csr_to_coo_cuda_kernelIalEEvPT0_PKT_lll,"a",@progbits
	.sectionflags	@""
	.align	4
.nv.constant0._ZN2at6native55_GLOBAL__N__0955718d_22_SparseCsrTensorMath_cu_868dd54543convert_indices_from_csr_to_coo_cuda_kernelIalEEvPT0_PKT_lll:
	.zero		936


//--------------------- .nv.constant0._ZN2at6native55_GLOBAL__N__0955718d_22_SparseCsrTensorMath_cu_868dd54543convert_indices_from_csr_to_coo_cuda_kernelIhlEEvPT0_PKT_lll --------------------------
	.section	.nv.constant0._ZN2at6native55_GLOBAL__N__0955718d_22_SparseCsrTensorMath_cu_868dd54543convert_indices_from_csr_to_coo_cuda_kernelIhlEEvPT0_PKT_lll,"a",@progbits
	.sectionflags	@""
	.align	4
.nv.constant0._ZN2at6native55_GLOBAL__N__0955718d_22_SparseCsrTensorMath_cu_868dd54543convert_indices_from_csr_to_coo_cuda_kernelIhlEEvPT0_PKT_lll:
	.zero		936


//--------------------- .nv.constant0._ZN2at6native55_GLOBAL__N__0955718d_22_SparseCsrTensorMath_cu_868dd54543convert_indices_from_csr_to_coo_cuda_kernelIsiEEvPT0_PKT_lll --------------------------
	.section	.nv.constant0._ZN2at6native55_GLOBAL__N__0955718d_22_SparseCsrTensorMath_cu_868dd54543convert_indices_from_csr_to_coo_cuda_kernelIsiEEvPT0_PKT_lll,"a",@progbits
	.sectionflags	@""
	.align	4
.nv.constant0._ZN2at6native55_GLOBAL__N__0955718d_22_SparseCsrTensorMath_cu_868dd54543convert_indices_from_csr_to_coo_cuda_kernelIsiEEvPT0_PKT_lll:
	.zero		936


//--------------------- .nv.constant0._ZN2at6native55_GLOBAL__N__0955718d_22_SparseCsrTensorMath_cu_868dd54543convert_indices_from_csr_to_coo_cuda_kernelIliEEvPT0_PKT_lll --------------------------
	.section	.nv.constant0._ZN2at6native55_GLOBAL__N__0955718d_22_SparseCsrTensorMath_cu_868dd54543convert_indices_from_csr_to_coo_cuda_kernelIliEEvPT0_PKT_lll,"a",@progbits
	.sectionflags	@""
	.align	4
.nv.constant0._ZN2at6native55_GLOBAL__N__0955718d_22_SparseCsrTensorMath_cu_868dd54543convert_indices_from_csr_to_coo_cuda_kernelIliEEvPT0_PKT_lll:
	.zero		936


//--------------------- .nv.constant0._ZN2at6native55_GLOBAL__N__0955718d_22_SparseCsrTensorMath_cu_868dd54543convert_indices_from_csr_to_coo_cuda_kernelIiiEEvPT0_PKT_lll --------------------------
	.section	.nv.constant0._ZN2at6native55_GLOBAL__N__0955718d_22_SparseCsrTensorMath_cu_868dd54543convert_indices_from_csr_to_coo_cuda_kernelIiiEEvPT0_PKT_lll,"a",@progbits
	.sectionflags	@""
	.align	4
.nv.constant0._ZN2at6native55_GLOBAL__N__0955718d_22_SparseCsrTensorMath_cu_868dd54543convert_indices_from_csr_to_coo_cuda_kernelIiiEEvPT0_PKT_lll:
	.zero		936


//--------------------- .nv.constant0._ZN2at6native55_GLOBAL__N__0955718d_22_SparseCsrTensorMath_cu_868dd54543convert_indices_from_csr_to_coo_cuda_kernelIaiEEvPT0_PKT_lll --------------------------
	.section	.nv.constant0._ZN2at6native55_GLOBAL__N__0955718d_22_SparseCsrTensorMath_cu_868dd54543convert_indices_from_csr_to_coo_cuda_kernelIaiEEvPT0_PKT_lll,"a",@progbits
	.sectionflags	@""
	.align	4
.nv.constant0._ZN2at6native55_GLOBAL__N__0955718d_22_SparseCsrTensorMath_cu_868dd54543convert_indices_from_csr_to_coo_cuda_kernelIaiEEvPT0_PKT_lll:
	.zero		936


//--------------------- .nv.constant0._ZN2at6native55_GLOBAL__N__0955718d_22_SparseCsrTensorMath_cu_868dd54543convert_indices_from_csr_to_coo_cuda_kernelIhiEEvPT0_PKT_lll --------------------------
	.section	.nv.constant0._ZN2at6native55_GLOBAL__N__0955718d_22_SparseCsrTensorMath_cu_868dd54543convert_indices_from_csr_to_coo_cuda_kernelIhiEEvPT0_PKT_lll,"a",@progbits
	.sectionflags	@""
	.align	4
.nv.constant0._ZN2at6native55_GLOBAL__N__0955718d_22_SparseCsrTensorMath_cu_868dd54543convert_indices_from_csr_to_coo_cuda_kernelIhiEEvPT0_PKT_lll:
	.zero		936


//--------------------- .nv.constant0._ZN2at6native55_GLOBAL__N__0955718d_22_SparseCsrTensorMath_cu_868dd54543convert_indices_from_coo_to_csr_cuda_kernelIslEEvPT0_PKT_ll --------------------------
	.section	.nv.constant0._ZN2at6native55_GLOBAL__N__0955718d_22_SparseCsrTensorMath_cu_868dd54543convert_indices_from_coo_to_csr_cuda_kernelIslEEvPT0_PKT_ll,"a",@progbits
	.sectionflags	@""
	.align	4
.nv.constant0._ZN2at6native55_GLOBAL__N__0955718d_22_SparseCsrTensorMath_cu_868dd54543convert_indices_from_coo_to_csr_cuda_kernelIslEEvPT0_PKT_ll:
	.zero		928


//--------------------- .nv.constant0._ZN2at6native55_GLOBAL__N__0955718d_22_SparseCsrTensorMath_cu_868dd54543convert_indices_from_coo_to_csr_cuda_kernelIllEEvPT0_PKT_ll --------------------------
	.section	.nv.constant0._ZN2at6native55_GLOBAL__N__0955718d_22_SparseCsrTensorMath_cu_868dd54543convert_indices_from_coo_to_csr_cuda_kernelIllEEvPT0_PKT_ll,"a",@progbits
	.sectionflags	@""
	.align	4
.nv.constant0._ZN2at6native55_GLOBAL__N__0955718d_22_SparseCsrTensorMath_cu_868dd54543convert_indices_from_coo_to_csr_cuda_kernelIllEEvPT0_PKT_ll:
	.zero		928


//--------------------- .nv.constant0._ZN2at6native55_GLOBAL__N__0955718d_22_SparseCsrTensorMath_cu_868dd54543convert_indices_from_coo_to_csr_cuda_kernelIilEEvPT0_PKT_ll --------------------------
	.section	.nv.constant0._ZN2at6native55_GLOBAL__N__0955718d_22_SparseCsrTensorMath_cu_868dd54543convert_indices_from_coo_to_csr_cuda_kernelIilEEvPT0_PKT_ll,"a",@progbits
	.sectionflags	@""
	.align	4
.nv.constant0._ZN2at6native55_GLOBAL__N__0955718d_22_SparseCsrTensorMath_cu_868dd54543convert_indices_from_coo_to_csr_cuda_kernelIilEEvPT0_PKT_ll:
	.zero		928


//--------------------- .nv.constant0._ZN2at6native55_GLOBAL__N__0955718d_22_SparseCsrTensorMath_cu_868dd54543convert_indices_from_coo_to_csr_cuda_kernelIalEEvPT0_PKT_ll --------------------------
	.section	.nv.constant0._ZN2at6native55_GLOBAL__N__0955718d_22_SparseCsrTensorMath_cu_868dd54543convert_indices_from_coo_to_csr_cuda_kernelIalEEvPT0_PKT_ll,"a",@progbits
	.sectionflags	@""
	.align	4
.nv.constant0._ZN2at6native55_GLOBAL__N__0955718d_22_SparseCsrTensorMath_cu_868dd54543convert_indices_from_coo_to_csr_cuda_kernelIalEEvPT0_PKT_ll:
	.zero		928


//--------------------- .nv.constant0._ZN2at6native55_GLOBAL__N__0955718d_22_SparseCsrTensorMath_cu_868dd54543convert_indices_from_coo_to_csr_cuda_kernelIhlEEvPT0_PKT_ll --------------------------
	.section	.nv.constant0._ZN2at6native55_GLOBAL__N__0955718d_22_SparseCsrTensorMath_cu_868dd54543convert_indices_from_coo_to_csr_cuda_kernelIhlEEvPT0_PKT_ll,"a",@progbits
	.sectionflags	@""
	.align	4
.nv.constant0._ZN2at6native55_GLOBAL__N__0955718d_22_SparseCsrTensorMath_cu_868dd54543convert_indices_from_coo_to_csr_cuda_kernelIhlEEvPT0_PKT_ll:
	.zero		928


//--------------------- .nv.constant0._ZN2at6native55_GLOBAL__N__0955718d_22_SparseCsrTensorMath_cu_868dd54543convert_indices_from_coo_to_csr_cuda_kernelIsiEEvPT0_PKT_ll --------------------------
	.section	.nv.constant0._ZN2at6native55_GLOBAL__N__0955718d_22_SparseCsrTensorMath_cu_868dd54543convert_indices_from_coo_to_csr_cuda_kernelIsiEEvPT0_PKT_ll,"a",@progbits
	.sectionflags	@""
	.align	4
.nv.constant0._ZN2at6native55_GLOBAL__N__0955718d_22_SparseCsrTensorMath_cu_868dd54543convert_indices_from_coo_to_csr_cuda_kernelIsiEEvPT0_PKT_ll:
	.zero		928


//--------------------- .nv.constant0._ZN2at6native55_GLOBAL__N__0955718d_22_SparseCsrTensorMath_cu_868dd54543convert_indices_from_coo_to_csr_cuda_kernelIliEEvPT0_PKT_ll --------------------------
	.section	.nv.constant0._ZN2at6native55_GLOBAL__N__0955718d_22_SparseCsrTensorMath_cu_868dd54543convert_indices_from_coo_to_csr_cuda_kernelIliEEvPT0_PKT_ll,"a",@progbits
	.sectionflags	@""
	.align	4
.nv.constant0._ZN2at6native55_GLOBAL__N__0955718d_22_SparseCsrTensorMath_cu_868dd54543convert_indices_from_coo_to_csr_cuda_kernelIliEEvPT0_PKT_ll:
	.zero		928


//--------------------- .nv.constant0._ZN2at6native55_GLOBAL__N__0955718d_22_SparseCsrTensorMath_cu_868dd54543convert_indices_from_coo_to_csr_cuda_kernelIiiEEvPT0_PKT_ll --------------------------
	.section	.nv.constant0._ZN2at6native55_GLOBAL__N__0955718d_22_SparseCsrTensorMath_cu_868dd54543convert_indices_from_coo_to_csr_cuda_kernelIiiEEvPT0_PKT_ll,"a",@progbits
	.sectionflags	@""
	.align	4
.nv.constant0._ZN2at6native55_GLOBAL__N__0955718d_22_SparseCsrTensorMath_cu_868dd54543convert_indices_from_coo_to_csr_cuda_kernelIiiEEvPT0_PKT_ll:
	.zero		928


//--------------------- .nv.constant0._ZN2at6native55_GLOBAL__N__0955718d_22_SparseCsrTensorMath_cu_868dd54543convert_indices_from_coo_to_csr_cuda_kernelIaiEEvPT0_PKT_ll --------------------------
	.section	.nv.constant0._ZN2at6native55_GLOBAL__N__0955718d_22_SparseCsrTensorMath_cu_868dd54543convert_indices_from_coo_to_csr_cuda_kernelIaiEEvPT0_PKT_ll,"a",@progbits
	.sectionflags	@""
	.align	4
.nv.constant0._ZN2at6native55_GLOBAL__N__0955718d_22_SparseCsrTensorMath_cu_868dd54543convert_indices_from_coo_to_csr_cuda_kernelIaiEEvPT0_PKT_ll:
	.zero		928


//--------------------- .nv.constant0._ZN2at6native55_GLOBAL__N__0955718d_22_SparseCsrTensorMath_cu_868dd54543convert_indices_from_coo_to_csr_cuda_kernelIhiEEvPT0_PKT_ll --------------------------
	.section	.nv.constant0._ZN2at6native55_GLOBAL__N__0955718d_22_SparseCsrTensorMath_cu_868dd54543convert_indices_from_coo_to_csr_cuda_kernelIhiEEvPT0_PKT_ll,"a",@progbits
	.sectionflags	@""
	.align	4
.nv.constant0._ZN2at6native55_GLOBAL__N__0955718d_22_SparseCsrTensorMath_cu_868dd54543convert_indices_from_coo_to_csr_cuda_kernelIhiEEvPT0_PKT_ll:
	.zero		928


//--------------------- .nv.constant0._ZN2at6native13reduce_kernelILi512ELi1ENS0_8ReduceOpIN3c108BFloat16ENS0_14func_wrapper_tIS4_NS0_55_GLOBAL__N__0955718d_22_SparseCsrTensorMath_cu_868dd54514ReductionMulOpIS4_EEEEjS4_Li4ELi4EEEEEvT1_ --------------------------
	.section	.nv.constant0._ZN2at6native13reduce_kernelILi512ELi1ENS0_8ReduceOpIN3c108BFloat16ENS0_14func_wrapper_tIS4_NS0_55_GLOBAL__N__0955718d_22_SparseCsrTensorMath_cu_868dd54514ReductionMulOpIS4_EEEEjS4_Li4ELi4EEEEEvT1_,"a",@progbits
	.sectionflags	@""
	.align	4
.nv.constant0._ZN2at6native13reduce_kernelILi512ELi1ENS0_8ReduceOpIN3c108BFloat16ENS0_14func_wrapper_tIS4_NS0_55_GLOBAL__N__0955718d_22_SparseCsrTensorMath_cu_868dd54514ReductionMulOpIS4_EEEEjS4_Li4ELi4EEEEEvT1_:
	.zero		1936


//--------------------- .nv.constant0._ZN2at6native13reduce_kernelILi256ELi2ENS0_8ReduceOpIN3c108BFloat16ENS0_14func_wrapper_tIS4_NS0_55_GLOBAL__N__0955718d_22_SparseCsrTensorMath_cu_868dd54514ReductionMulOpIS4_EEEEjS4_Li4ELi4EEEEEvT1_ --------------------------
	.section	.nv.constant0._ZN2at6native13reduce_kernelILi256ELi2ENS0_8ReduceOpIN3c108BFloat16ENS0_14func_wrapper_tIS4_NS0_55_GLOBAL__N__0955718d_22_SparseCsrTensorMath_cu_868dd54514ReductionMulOpIS4_EEEEjS4_Li4ELi4EEEEEvT1_,"a",@progbits
	.sectionflags	@""
	.align	4
.nv.constant0._ZN2at6native13reduce_kernelILi256ELi2ENS0_8ReduceOpIN3c108BFloat16ENS0_14func_wrapper_tIS4_NS0_55_GLOBAL__N__0955718d_22_SparseCsrTensorMath_cu_868dd54514ReductionMulOpIS4_EEEEjS4_Li4ELi4EEEEEvT1_:
	.zero		1936


//--------------------- .nv.constant0._ZN2at6native13reduce_kernelILi128ELi4ENS0_8ReduceOpIN3c108BFloat16ENS0_14func_wrapper_tIS4_NS0_55_GLOBAL__N__0955718d_22_SparseCsrTensorMath_cu_868dd54514ReductionMulOpIS4_EEEEjS4_Li4ELi4EEEEEvT1_ --------------------------
	.section	.nv.constant0._ZN2at6native13reduce_kernelILi128ELi4ENS0_8ReduceOpIN3c108BFloat16ENS0_14func_wrapper_tIS4_NS0_55_GLOBAL__N__0955718d_22_SparseCsrTensorMath_cu_868dd54514ReductionMulOpIS4_EEEEjS4_Li4ELi4EEEEEvT1_,"a",@progbits
	.sectionflags	@""
	.align	4
.nv.constant0._ZN2at6native13reduce_kernelILi128ELi4ENS0_8ReduceOpIN3c108BFloat16ENS0_14func_wrapper_tIS4_NS0_55_GLOBAL__N__0955718d_22_SparseCsrTensorMath_cu_868dd54514ReductionMulOpIS4_EEEEjS4_Li4ELi4EEEEEvT1_:
	.zero		1936


//--------------------- .nv.constant0._ZN2at6native13reduce_kernelILi512ELi1ENS0_8ReduceOpIN3c104HalfENS0_14func_wrapper_tIS4_NS0_55_GLOBAL__N__0955718d_22_SparseCsrTensorMath_cu_868dd54514ReductionMulOpIS4_EEEEjS4_Li4ELi4EEEEEvT1_ --------------------------
	.section	.nv.constant0._ZN2at6native13reduce_kernelILi512ELi1ENS0_8ReduceOpIN3c104HalfENS0_14func_wrapper_tIS4_NS0_55_GLOBAL__N__0955718d_22_SparseCsrTensorMath_cu_868dd54514ReductionMulOpIS4_EEEEjS4_Li4ELi4EEEEEvT1_,"a",@progbits
	.sectionflags	@""
	.align	4
.nv.constant0._ZN2at6native13reduce_kernelILi512ELi1ENS0_8ReduceOpIN3c104HalfENS0_14func_wrapper_tIS4_NS0_55_GLOBAL__N__0955718d_22_SparseCsrTensorMath_cu_868dd54514ReductionMulOpIS4_EEEEjS4_Li4ELi4EEEEEvT1_:
	.zero		1936


//--------------------- .nv.constant0._ZN2at6native13reduce_kernelILi256ELi2ENS0_8ReduceOpIN3c104HalfENS0_14func_wrapper_tIS4_NS0_55_GLOBAL__N__0955718d_22_SparseCsrTensorMath_cu_868dd54514ReductionMulOpIS4_EEEEjS4_Li4ELi4EEEEEvT1_ --------------------------
	.section	.nv.constant0._ZN2at6native13reduce_kernelILi256ELi2ENS0_8ReduceOpIN3c104HalfENS0_14func_wrapper_tIS4_NS0_55_GLOBAL__N__0955718d_22_SparseCsrTensorMath_cu_868dd54514ReductionMulOpIS4_EEEEjS4_Li4ELi4EEEEEvT1_,"a",@progbits
	.sectionflags	@""
	.align	4
.nv.constant0._ZN2at6native13reduce_kernelILi256ELi2ENS0_8ReduceOpIN3c104HalfENS0_14func_wrapper_tIS4_NS0_55_GLOBAL__N__0955718d_22_SparseCsrTensorMath_cu_868dd54514ReductionMulOpIS4_EEEEjS4_Li4ELi4EEEEEvT1_:
	.zero		1936


//--------------------- .nv.constant0._ZN2at6native13reduce_kernelILi128ELi4ENS0_8ReduceOpIN3c104HalfENS0_14func_wrapper_tIS4_NS0_55_GLOBAL__N__0955718d_22_SparseCsrTensorMath_cu_868dd54514ReductionMulOpIS4_EEEEjS4_Li4ELi4EEEEEvT1_ --------------------------
	.section	.nv.constant0._ZN2at6native13reduce_kernelILi128ELi4ENS0_8ReduceOpIN3c104HalfENS0_14func_wrapper_tIS4_NS0_55_GLOBAL__N__0955718d_22_SparseCsrTensorMath_cu_868dd54514ReductionMulOpIS4_EEEEjS4_Li4ELi4EEEEEvT1_,"a",@progbits
	.sectionflags	@""
	.align	4
.nv.constant0._ZN2at6native13reduce_kernelILi128ELi4ENS0_8ReduceOpIN3c104HalfENS0_14func_wrapper_tIS4_NS0_55_GLOBAL__N__0955718d_22_SparseCsrTensorMath_cu_868dd54514ReductionMulOpIS4_EEEEjS4_Li4ELi4EEEEEvT1_:
	.zero		1936


//--------------------- .nv.constant0._ZN2at6native13reduce_kernelILi512ELi1ENS0_8ReduceOpIN3c107complexIfEENS0_14func_wrapper_tIS5_NS0_55_GLOBAL__N__0955718d_22_SparseCsrTensorMath_cu_868dd54514ReductionMulOpIS5_EEEEjS5_Li4ELi4EEEEEvT1_ --------------------------
	.section	.nv.constant0._ZN2at6native13reduce_kernelILi512ELi1ENS0_8ReduceOpIN3c107complexIfEENS0_14func_wrapper_tIS5_NS0_55_GLOBAL__N__0955718d_22_SparseCsrTensorMath_cu_868dd54514ReductionMulOpIS5_EEEEjS5_Li4ELi4EEEEEvT1_,"a",@progbits
	.sectionflags	@""
	.align	4
.nv.constant0._ZN2at6native13reduce_kernelILi512ELi1ENS0_8ReduceOpIN3c107complexIfEENS0_14func_wrapper_tIS5_NS0_55_GLOBAL__N__0955718d_22_SparseCsrTensorMath_cu_868dd54514ReductionMulOpIS5_EEEEjS5_Li4ELi4EEEEEvT1_:
	.zero		1952


//--------------------- .nv.constant0._ZN2at6native13reduce_kernelILi256ELi2ENS0_8ReduceOpIN3c107complexIfEENS0_14func_wrapper_tIS5_NS0_55_GLOBAL__N__0955718d_22_SparseCsrTensorMath_cu_868dd54514ReductionMulOpIS5_EEEEjS5_Li4ELi4EEEEEvT1_ --------------------------
	.section	.nv.constant0._ZN2at6native13reduce_kernelILi256ELi2ENS0_8ReduceOpIN3c107complexIfEENS0_14func_wrapper_tIS5_NS0_55_GLOBAL__N__0955718d_22_SparseCsrTensorMath_cu_868dd54514ReductionMulOpIS5_EEEEjS5_Li4ELi4EEEEEvT1_,"a",@progbits
	.sectionflags	@""
	.align	4
.nv.constant0._ZN2at6native13reduce_kernelILi256ELi2ENS0_8ReduceOpIN3c107complexIfEENS0_14func_wrapper_tIS5_NS0_55_GLOBAL__N__0955718d_22_SparseCsrTensorMath_cu_868dd54514ReductionMulOpIS5_EEEEjS5_Li4ELi4EEEEEvT1_:
	.zero		1952


//--------------------- .nv.constant0._ZN2at6native13reduce_kernelILi128ELi4ENS0_8ReduceOpIN3c107complexIfEENS0_14func_wrapper_tIS5_NS0_55_GLOBAL__N__0955718d_22_SparseCsrTensorMath_cu_868dd54514ReductionMulOpIS5_EEEEjS5_Li4ELi4EEEEEvT1_ --------------------------
	.section	.nv.constant0._ZN2at6native13reduce_kernelILi128ELi4ENS0_8ReduceOpIN3c107complexIfEENS0_14func_wrapper_tIS5_NS0_55_GLOBAL__N__0955718d_22_SparseCsrTensorMath_cu_868dd54514ReductionMulOpIS5_EEEEjS5_Li4ELi4EEEEEvT1_,"a",@progbits
	.sectionflags	@""
	.align	4
.nv.constant0._ZN2at6native13reduce_kernelILi128ELi4ENS0_8ReduceOpIN3c107complexIfEENS0_14func_wrapper_tIS5_NS0_55_GLOBAL__N__0955718d_22_SparseCsrTensorMath_cu_868dd54514ReductionMulOpIS5_EEEEjS5_Li4ELi4EEEEEvT1_:
	.zero		1952


//--------------------- .nv.constant0._ZN2at6native13reduce_kernelILi256ELi1ENS0_8ReduceOpIN3c107complexIdEENS0_14func_wrapper_tIS5_NS0_55_GLOBAL__N__0955718d_22_SparseCsrTensorMath_cu_868dd54514ReductionMulOpIS5_EEEEjS5_Li4ELi4EEEEEvT1_ --------------------------
	.section	.nv.constant0._ZN2at6native13reduce_kernelILi256ELi1ENS0_8ReduceOpIN3c107complexIdEENS0_14func_wrapper_tIS5_NS0_55_GLOBAL__N__0955718d_22_SparseCsrTensorMath_cu_868dd54514ReductionMulOpIS5_EEEEjS5_Li4ELi4EEEEEvT1_,"a",@progbits
	.sectionflags	@""
	.align	4
.nv.constant0._ZN2at6native13reduce_kernelILi256ELi1ENS0_8ReduceOpIN3c107complexIdEENS0_14func_wrapper_tIS5_NS0_55_GLOBAL__N__0955718d_22_SparseCsrTensorMath_cu_868dd54514ReductionMulOpIS5_EEEEjS5_Li4ELi4EEEEEvT1_:
	.zero		1968


//--------------------- .nv.constant0._ZN2at6native13reduce_kernelILi128ELi2ENS0_8ReduceOpIN3c107complexIdEENS0_14func_wrapper_tIS5_NS0_55_GLOBAL__N__0955718d_22_SparseCsrTensorMath_cu_868dd54514ReductionMulOpIS5_EEEEjS5_Li4ELi4EEEEEvT1_ --------------------------
	.section	.nv.constant0._ZN2at6native13reduce_kernelILi128ELi2ENS0_8ReduceOpIN3c107complexIdEENS0_14func_wrapper_tIS5_NS0_55_GLOBAL__N__0955718d_22_SparseCsrTensorMath_cu_868dd54514ReductionMulOpIS5_EEEEjS5_Li4ELi4EEEEEvT1_,"a",@progbits
	.sectionflags	@""
	.align	4
.nv.constant0._ZN2at6native13reduce_kernelILi128ELi2ENS0_8ReduceOpIN3c107complexIdEENS0_14func_wrapper_tIS5_NS0_55_GLOBAL__N__0955718d_22_SparseCsrTensorMath_cu_868dd54514ReductionMulOpIS5_EEEEjS5_Li4ELi4EEEEEvT1_:
	.zero		1968


//--------------------- .nv.constant0._ZN2at6native13reduce_kernelILi64ELi4ENS0_8ReduceOpIN3c107complexIdEENS0_14func_wrapper_tIS5_NS0_55_GLOBAL__N__0955718d_22_SparseCsrTensorMath_cu_868dd54514ReductionMulOpIS5_EEEEjS5_Li4ELi4EEEEEvT1_ --------------------------
	.section	.nv.constant0._ZN2at6native13reduce_kernelILi64ELi4ENS0_8ReduceOpIN3c107complexIdEENS0_14func_wrapper_tIS5_NS0_55_GLOBAL__N__0955718d_22_SparseCsrTensorMath_cu_868dd54514ReductionMulOpIS5_EEEEjS5_Li4ELi4EEEEEvT1_,"a",@progbits
	.sectionflags	@""
	.align	4
.nv.constant0._ZN2at6native13reduce_kernelILi64ELi4ENS0_8ReduceOpIN3c107complexIdEENS0_14func_wrapper_tIS5_NS0_55_GLOBAL__N__0955718d_22_SparseCsrTensorMath_cu_868dd54514ReductionMulOpIS5_EEEEjS5_Li4ELi4EEEEEvT1_:
	.zero		1968


//--------------------- .nv.constant0._ZN2at6native13reduce_kernelILi512ELi1ENS0_8ReduceOpIfNS0_14func_wrapper_tIfNS0_55_GLOBAL__N__0955718d_22_SparseCsrTensorMath_cu_868dd54514ReductionMulOpIfEEEEjfLi4ELi4EEEEEvT1_ --------------------------
	.section	.nv.constant0._ZN2at6native13reduce_kernelILi512ELi1ENS0_8ReduceOpIfNS0_14func_wrapper_tIfNS0_55_GLOBAL__N__0955718d_22_SparseCsrTensorMath_cu_868dd54514ReductionMulOpIfEEEEjfLi4ELi4EEEEEvT1_,"a",@progbits
	.sectionflags	@""
	.align	4
.nv.constant0._ZN2at6native13reduce_kernelILi512ELi1ENS0_8ReduceOpIfNS0_14func_wrapper_tIfNS0_55_GLOBAL__N__0955718d_22_SparseCsrTensorMath_cu_868dd54514ReductionMulOpIfEEEEjfLi4ELi4EEEEEvT1_:
	.zero		1944


//--------------------- .nv.constant0._ZN2at6native13reduce_kernelILi256ELi2ENS0_8ReduceOpIfNS0_14func_wrapper_tIfNS0_55_GLOBAL__N__0955718d_22_SparseCsrTensorMath_cu_868dd54514ReductionMulOpIfEEEEjfLi4ELi4EEEEEvT1_ --------------------------
	.section	.nv.constant0._ZN2at6native13reduce_kernelILi256ELi2ENS0_8ReduceOpIfNS0_14func_wrapper_tIfNS0_55_GLOBAL__N__0955718d_22_SparseCsrTensorMath_cu_868dd54514ReductionMulOpIfEEEEjfLi4ELi4EEEEEvT1_,"a",@progbits
	.sectionflags	@""
	.align	4
.nv.constant0._ZN2at6native13reduce_kernelILi256ELi2ENS0_8ReduceOpIfNS0_14func_wrapper_tIfNS0_55_GLOBAL__N__0955718d_22_SparseCsrTensorMath_cu_868dd54514ReductionMulOpIfEEEEjfLi4ELi4EEEEEvT1_:
	.zero		1944


//--------------------- .nv.constant0._ZN2at6native13reduce_kernelILi128ELi4ENS0_8ReduceOpIfNS0_14func_wrapper_tIfNS0_55_GLOBAL__N__0955718d_22_SparseCsrTensorMath_cu_868dd54514ReductionMulOpIfEEEEjfLi4ELi4EEEEEvT1_ --------------------------
	.section	.nv.constant0._ZN2at6native13reduce_kernelILi128ELi4ENS0_8ReduceOpIfNS0_14func_wrapper_tIfNS0_55_GLOBAL__N__0955718d_22_SparseCsrTensorMath_cu_868dd54514ReductionMulOpIfEEEEjfLi4ELi4EEEEEvT1_,"a",@progbits
	.sectionflags	@""
	.align	4
.nv.constant0._ZN2at6native13reduce_kernelILi128ELi4ENS0_8ReduceOpIfNS0_14func_wrapper_tIfNS0_55_GLOBAL__N__0955718d_22_SparseCsrTensorMath_cu_868dd54514ReductionMulOpIfEEEEjfLi4ELi4EEEEEvT1_:
	.zero		1944


//--------------------- .nv.constant0._ZN2at6native13reduce_kernelILi512ELi1ENS0_8ReduceOpIdNS0_14func_wrapper_tIdNS0_55_GLOBAL__N__0955718d_22_SparseCsrTensorMath_cu_868dd54514ReductionMulOpIdEEEEjdLi4ELi4EEEEEvT1_ --------------------------
	.section	.nv.constant0._ZN2at6native13reduce_kernelILi512ELi1ENS0_8ReduceOpIdNS0_14func_wrapper_tIdNS0_55_GLOBAL__N__0955718d_22_SparseCsrTensorMath_cu_868dd54514ReductionMulOpIdEEEEjdLi4ELi4EEEEEvT1_,"a",@progbits
	.sectionflags	@""
	.align	4
.nv.constant0._ZN2at6native13reduce_kernelILi512ELi1ENS0_8ReduceOpIdNS0_14func_wrapper_tIdNS0_55_GLOBAL__N__0955718d_22_SparseCsrTensorMath_cu_868dd54514ReductionMulOpIdEEEEjdLi4ELi4EEEEEvT1_:
	.zero		1952


//--------------------- .nv.constant0._ZN2at6native13reduce_kernelILi256ELi2ENS0_8ReduceOpIdNS0_14func_wrapper_tIdNS0_55_GLOBAL__N__0955718d_22_SparseCsrTensorMath_cu_868dd54514ReductionMulOpIdEEEEjdLi4ELi4EEEEEvT1_ --------------------------
	.section	.nv.constant0._ZN2at6native13reduce_kernelILi256ELi2ENS0_8ReduceOpIdNS0_14func_wrapper_tIdNS0_55_GLOBAL__N__0955718d_22_SparseCsrTensorMath_cu_868dd54514ReductionMulOpIdEEEEjdLi4ELi4EEEEEvT1_,"a",@progbits
	.sectionflags	@""
	.align	4
.nv.constant0._ZN2at6native13reduce_kernelILi256ELi2ENS0_8ReduceOpIdNS0_14func_wrapper_tIdNS0_55_GLOBAL__N__0955718d_22_SparseCsrTensorMath_cu_868dd54514ReductionMulOpIdEEEEjdLi4ELi4EEEEEvT1_:
	.zero		1952


//--------------------- .nv.constant0._ZN2at6native13reduce_kernelILi128ELi4ENS0_8ReduceOpIdNS0_14func_wrapper_tIdNS0_55_GLOBAL__N__0955718d_22_SparseCsrTensorMath_cu_868dd54514ReductionMulOpIdEEEEjdLi4ELi4EEEEEvT1_ --------------------------
	.section	.nv.constant0._ZN2at6native13reduce_kernelILi128ELi4ENS0_8ReduceOpIdNS0_14func_wrapper_tIdNS0_55_GLOBAL__N__0955718d_22_SparseCsrTensorMath_cu_868dd54514ReductionMulOpIdEEEEjdLi4ELi4EEEEEvT1_,"a",@progbits
	.sectionflags	@""
	.align	4
.nv.constant0._ZN2at6native13reduce_kernelILi128ELi4ENS0_8ReduceOpIdNS0_14func_wrapper_tIdNS0_55_GLOBAL__N__0955718d_22_SparseCsrTensorMath_cu_868dd54514ReductionMulOpIdEEEEjdLi4ELi4EEEEEvT1_:
	.zero		1952


//--------------------- .nv.constant0._ZN2at6native13reduce_kernelILi512ELi1ENS0_8ReduceOpIsNS0_14func_wrapper_tIsNS0_55_GLOBAL__N__0955718d_22_SparseCsrTensorMath_cu_868dd54514ReductionMulOpIsEEEEjsLi4ELi4EEEEEvT1_ --------------------------
	.section	.nv.constant0._ZN2at6native13reduce_kernelILi512ELi1ENS0_8ReduceOpIsNS0_14func_wrapper_tIsNS0_55_GLOBAL__N__0955718d_22_SparseCsrTensorMath_cu_868dd54514ReductionMulOpIsEEEEjsLi4ELi4EEEEEvT1_,"a",@progbits
	.sectionflags	@""
	.align	4
.nv.constant0._ZN2at6native13reduce_kernelILi512ELi1ENS0_8ReduceOpIsNS0_14func_wrapper_tIsNS0_55_GLOBAL__N__0955718d_22_SparseCsrTensorMath_cu_868dd54514ReductionMulOpIsEEEEjsLi4ELi4EEEEEvT1_:
	.zero		1936


//--------------------- .nv.constant0._ZN2at6native13reduce_kernelILi256ELi2ENS0_8ReduceOpIsNS0_14func_wrapper_tIsNS0_55_GLOBAL__N__0955718d_22_SparseCsrTensorMath_cu_868dd54514ReductionMulOpIsEEEEjsLi4ELi4EEEEEvT1_ --------------------------
	.section	.nv.constant0._ZN2at6native13reduce_kernelILi256ELi2ENS0_8ReduceOpIsNS0_14func_wrapper_tIsNS0_55_GLOBAL__N__0955718d_22_SparseCsrTensorMath_cu_868dd54514ReductionMulOpIsEEEEjsLi4ELi4EEEEEvT1_,"a",@progbits
	.sectionflags	@""
	.align	4
.nv.constant0._ZN2at6native13reduce_kernelILi256ELi2ENS0_8ReduceOpIsNS0_14func_wrapper_tIsNS0_55_GLOBAL__N__0955718d_22_SparseCsrTensorMath_cu_868dd54514ReductionMulOpIsEEEEjsLi4ELi4EEEEEvT1_:
	.zero		1936


//--------------------- .nv.constant0._ZN2at6native13reduce_kernelILi128ELi4ENS0_8ReduceOpIsNS0_14func_wrapper_tIsNS0_55_GLOBAL__N__0955718d_22_SparseCsrTensorMath_cu_868dd54514ReductionMulOpIsEEEEjsLi4ELi4EEEEEvT1_ --------------------------
	.section	.nv.constant0._ZN2at6native13reduce_kernelILi128ELi4ENS0_8ReduceOpIsNS0_14func_wrapper_tIsNS0_55_GLOBAL__N__0955718d_22_SparseCsrTensorMath_cu_868dd54514ReductionMulOpIsEEEEjsLi4ELi4EEEEEvT1_,"a",@progbits
	.sectionflags	@""
	.align	4
.nv.constant0._ZN2at6native13reduce_kernelILi128ELi4ENS0_8ReduceOpIsNS0_14func_wrapper_tIsNS0_55_GLOBAL__N__0955718d_22_SparseCsrTensorMath_cu_868dd54514ReductionMulOpIsEEEEjsLi4ELi4EEEEEvT1_:
	.zero		1936


//--------------------- .nv.constant0._ZN2at6native13reduce_kernelILi512ELi1ENS0_8ReduceOpIlNS0_14func_wrapper_tIlNS0_55_GLOBAL__N__0955718d_22_SparseCsrTensorMath_cu_868dd54514ReductionMulOpIlEEEEjlLi4ELi4EEEEEvT1_ --------------------------
	.section	.nv.constant0._ZN2at6native13reduce_kernelILi512ELi1ENS0_8ReduceOpIlNS0_14func_wrapper_tIlNS0_55_GLOBAL__N__0955718d_22_SparseCsrTensorMath_cu_868dd54514ReductionMulOpIlEEEEjlLi4ELi4EEEEEvT1_,"a",@progbits
	.sectionflags	@""
	.align	4
.nv.constant0._ZN2at6native13reduce_kernelILi512ELi1ENS0_8ReduceOpIlNS0_14func_wrapper_tIlNS0_55_GLOBAL__N__0955718d_22_SparseCsrTensorMath_cu_868dd54514ReductionMulOpIlEEEEjlLi4ELi4EEEEEvT1_:
	.zero		1952


//--------------------- .nv.constant0._ZN2at6native13reduce_kernelILi256ELi2ENS0_8ReduceOpIlNS0_14func_wrapper_tIlNS0_55_GLOBAL__N__0955718d_22_SparseCsrTensorMath_cu_868dd54514ReductionMulOpIlEEEEjlLi4ELi4EEEEEvT1_ --------------------------
	.section	.nv.constant0._ZN2at6native13reduce_kernelILi256ELi2ENS0_8ReduceOpIlNS0_14func_wrapper_tIlNS0_55_GLOBAL__N__0955718d_22_SparseCsrTensorMath_cu_868dd54514ReductionMulOpIlEEEEjlLi4ELi4EEEEEvT1_,"a",@progbits
	.sectionflags	@""
	.align	4
.nv.constant0._ZN2at6native13reduce_kernelILi256ELi2ENS0_8ReduceOpIlNS0_14func_wrapper_tIlNS0_55_GLOBAL__N__0955718d_22_SparseCsrTensorMath_cu_868dd54514ReductionMulOpIlEEEEjlLi4ELi4EEEEEvT1_:
	.zero		1952


//--------------------- .nv.constant0._ZN2at6native13reduce_kernelILi128ELi4ENS0_8ReduceOpIlNS0_14func_wrapper_tIlNS0_55_GLOBAL__N__0955718d_22_SparseCsrTensorMath_cu_868dd54514ReductionMulOpIlEEEEjlLi4ELi4EEEEEvT1_ --------------------------
	.section	.nv.constant0._ZN2at6native13reduce_kernelILi128ELi4ENS0_8ReduceOpIlNS0_14func_wrapper_tIlNS0_55_GLOBAL__N__0955718d_22_SparseCsrTensorMath_cu_868dd54514ReductionMulOpIlEEEEjlLi4ELi4EEEEEvT1_,"a",@progbits
	.sectionflags	@""
	.align	4
.nv.constant0._ZN2at6native13reduce_kernelILi128ELi4ENS0_8ReduceOpIlNS0_14func_wrapper_tIlNS0_55_GLOBAL__N__0955718d_22_SparseCsrTensorMath_cu_868dd54514ReductionMulOpIlEEEEjlLi4ELi4EEEEEvT1_:
	.zero		1952


//--------------------- .nv.constant0._ZN2at6native13reduce_kernelILi512ELi1ENS0_8ReduceOpIiNS0_14func_wrapper_tIiNS0_55_GLOBAL__N__0955718d_22_SparseCsrTensorMath_cu_868dd54514ReductionMulOpIiEEEEjiLi4ELi4EEEEEvT1_ --------------------------
	.section	.nv.constant0._ZN2at6native13reduce_kernelILi512ELi1ENS0_8ReduceOpIiNS0_14func_wrapper_tIiNS0_55_GLOBAL__N__0955718d_22_SparseCsrTensorMath_cu_868dd54514ReductionMulOpIiEEEEjiLi4ELi4EEEEEvT1_,"a",@progbits
	.sectionflags	@""
	.align	4
.nv.constant0._ZN2at6native13reduce_kernelILi512ELi1ENS0_8ReduceOpIiNS0_14func_wrapper_tIiNS0_55_GLOBAL__N__0955718d_22_SparseCsrTensorMath_cu_868dd54514ReductionMulOpIiEEEEjiLi4ELi4EEEEEvT1_:
	.zero		1944


//--------------------- .nv.constant0._ZN2at6native13reduce_kernelILi256ELi2ENS0_8ReduceOpIiNS0_14func_wrapper_tIiNS0_55_GLOBAL__N__0955718d_22_SparseCsrTensorMath_cu_868dd54514ReductionMulOpIiEEEEjiLi4ELi4EEEEEvT1_ --------------------------
	.section	.nv.constant0._ZN2at6native13reduce_kernelILi256ELi2ENS0_8ReduceOpIiNS0_14func_wrapper_tIiNS0_55_GLOBAL__N__0955718d_22_SparseCsrTensorMath_cu_868dd54514ReductionMulOpIiEEEEjiLi4ELi4EEEEEvT1_,"a",@progbits
	.sectionflags	@""
	.align	4
.nv.constant0._ZN2at6native13reduce_kernelILi256ELi2ENS0_8ReduceOpIiNS0_14func_wrapper_tIiNS0_55_GLOBAL__N__0955718d_22_SparseCsrTensorMath_cu_868dd54514ReductionMulOpIiEEEEjiLi4ELi4EEEEEvT1_:
	.zero		1944


//--------------------- .nv.constant0._ZN2at6native13reduce_kernelILi128ELi4ENS0_8ReduceOpIiNS0_14func_wrapper_tIiNS0_55_GLOBAL__N__0955718d_22_SparseCsrTensorMath_cu_868dd54514ReductionMulOpIiEEEEjiLi4ELi4EEEEEvT1_ --------------------------
	.section	.nv.constant0._ZN2at6native13reduce_kernelILi128ELi4ENS0_8ReduceOpIiNS0_14func_wrapper_tIiNS0_55_GLOBAL__N__0955718d_22_SparseCsrTensorMath_cu_868dd54514ReductionMulOpIiEEEEjiLi4ELi4EEEEEvT1_,"a",@progbits
	.sectionflags	@""
	.align	4
.nv.constant0._ZN2at6native13reduce_kernelILi128ELi4ENS0_8ReduceOpIiNS0_14func_wrapper_tIiNS0_55_GLOBAL__N__0955718d_22_SparseCsrTensorMath_cu_868dd54514ReductionMulOpIiEEEEjiLi4ELi4EEEEEvT1_:
	.zero		1944


//--------------------- .nv.constant0._ZN2at6native13reduce_kernelILi512ELi1ENS0_8ReduceOpIaNS0_14func_wrapper_tIaNS0_55_GLOBAL__N__0955718d_22_SparseCsrTensorMath_cu_868dd54514ReductionMulOpIaEEEEjaLi4ELi4EEEEEvT1_ --------------------------
	.section	.nv.constant0._ZN2at6native13reduce_kernelILi512ELi1ENS0_8ReduceOpIaNS0_14func_wrapper_tIaNS0_55_GLOBAL__N__0955718d_22_SparseCsrTensorMath_cu_868dd54514ReductionMulOpIaEEEEjaLi4ELi4EEEEEvT1_,"a",@progbits
	.sectionflags	@""
	.align	4
.nv.constant0._ZN2at6native13reduce_kernelILi512ELi1ENS0_8ReduceOpIaNS0_14func_wrapper_tIaNS0_55_GLOBAL__N__0955718d_22_SparseCsrTensorMath_cu_868dd54514ReductionMulOpIaEEEEjaLi4ELi4EEEEEvT1_:
	.zero		1936


//--------------------- .nv.constant0._ZN2at6native13reduce_kernelILi256ELi2ENS0_8ReduceOpIaNS0_14func_wrapper_tIaNS0_55_GLOBAL__N__0955718d_22_SparseCsrTensorMath_cu_868dd54514ReductionMulOpIaEEEEjaLi4ELi4EEEEEvT1_ --------------------------
	.section	.nv.constant0._ZN2at6native13reduce_kernelILi256ELi2ENS0_8ReduceOpIaNS0_14func_wrapper_tIaNS0_55_GLOBAL__N__0955718d_22_SparseCsrTensorMath_cu_868dd54514ReductionMulOpIaEEEEjaLi4ELi4EEEEEvT1_,"a",@progbits
	.sectionflags	@""
	.align	4
.nv.constant0._ZN2at6native13reduce_kernelILi256ELi2ENS0_8ReduceOpIaNS0_14func_wrapper_tIaNS0_55_GLOBAL__N__0955718d_22_SparseCsrTensorMath_cu_868dd54514ReductionMulOpIaEEEEjaLi4ELi4EEEEEvT1_:
	.zero		1936


//--------------------- .nv.constant0._ZN2at6native13reduce_kernelILi128ELi4ENS0_8ReduceOpIaNS0_14func_wrapper_tIaNS0_55_GLOBAL__N__0955718d_22_SparseCsrTensorMath_cu_868dd54514ReductionMulOpIaEEEEjaLi4ELi4EEEEEvT1_ --------------------------
	.section	.nv.constant0._ZN2at6native13reduce_kernelILi128ELi4ENS0_8ReduceOpIaNS0_14func_wrapper_tIaNS0_55_GLOBAL__N__0955718d_22_SparseCsrTensorMath_cu_868dd54514ReductionMulOpIaEEEEjaLi4ELi4EEEEEvT1_,"a",@progbits
	.sectionflags	@""
	.align	4
.nv.constant0._ZN2at6native13reduce_kernelILi128ELi4ENS0_8ReduceOpIaNS0_14func_wrapper_tIaNS0_55_GLOBAL__N__0955718d_22_SparseCsrTensorMath_cu_868dd54514ReductionMulOpIaEEEEjaLi4ELi4EEEEEvT1_:
	.zero		1936


//--------------------- .nv.constant0._ZN2at6native13reduce_kernelILi512ELi1ENS0_8ReduceOpIhNS0_14func_wrapper_tIhNS0_55_GLOBAL__N__0955718d_22_SparseCsrTensorMath_cu_868dd54514ReductionMulOpIhEEEEjhLi4ELi4EEEEEvT1_ --------------------------
	.section	.nv.constant0._ZN2at6native13reduce_kernelILi512ELi1ENS0_8ReduceOpIhNS0_14func_wrapper_tIhNS0_55_GLOBAL__N__0955718d_22_SparseCsrTensorMath_cu_868dd54514ReductionMulOpIhEEEEjhLi4ELi4EEEEEvT1_,"a",@progbits
	.sectionflags	@""
	.align	4
.nv.constant0._ZN2at6native13reduce_kernelILi512ELi1ENS0_8ReduceOpIhNS0_14func_wrapper_tIhNS0_55_GLOBAL__N__0955718d_22_SparseCsrTensorMath_cu_868dd54514ReductionMulOpIhEEEEjhLi4ELi4EEEEEvT1_:
	.zero		1936


//--------------------- .nv.constant0._ZN2at6native13reduce_kernelILi256ELi2ENS0_8ReduceOpIhNS0_14func_wrapper_tIhNS0_55_GLOBAL__N__0955718d_22_SparseCsrTensorMath_cu_868dd54514ReductionMulOpIhEEEEjhLi4ELi4EEEEEvT1_ --------------------------
	.section	.nv.constant0._ZN2at6native13reduce_kernelILi256ELi2ENS0_8ReduceOpIhNS0_14func_wrapper_tIhNS0_55_GLOBAL__N__0955718d_22_SparseCsrTensorMath_cu_868dd54514ReductionMulOpIhEEEEjhLi4ELi4EEEEEvT1_,"a",@progbits
	.sectionflags	@""
	.align	4
.nv.constant0._ZN2at6native13reduce_kernelILi256ELi2ENS0_8ReduceOpIhNS0_14func_wrapper_tIhNS0_55_GLOBAL__N__0955718d_22_SparseCsrTensorMath_cu_868dd54514ReductionMulOpIhEEEEjhLi4ELi4EEEEEvT1_:
	.zero		1936


//--------------------- .nv.constant0._ZN2at6native13reduce_kernelILi128ELi4ENS0_8ReduceOpIhNS0_14func_wrapper_tIhNS0_55_GLOBAL__N__0955718d_22_SparseCsrTensorMath_cu_868dd54514ReductionMulOpIhEEEEjhLi4ELi4EEEEEvT1_ --------------------------
	.section	.nv.constant0._ZN2at6native13reduce_kernelILi128ELi4ENS0_8ReduceOpIhNS0_14func_wrapper_tIhNS0_55_GLOBAL__N__0955718d_22_SparseCsrTensorMath_cu_868dd54514ReductionMulOpIhEEEEjhLi4ELi4EEEEEvT1_,"a",@progbits
	.sectionflags	@""
	.align	4
.nv.constant0._ZN2at6native13reduce_kernelILi128ELi4ENS0_8ReduceOpIhNS0_14func_wrapper_tIhNS0_55_GLOBAL__N__0955718d_22_SparseCsrTensorMath_cu_868dd54514ReductionMulOpIhEEEEjhLi4ELi4EEEEEvT1_:
	.zero		1936


//--------------------- .nv.constant0._ZN2at6native13reduce_kernelILi512ELi1ENS0_8ReduceOpIN3c108BFloat16ENS0_14func_wrapper_tIS4_NS0_55_GLOBAL__N__0955718d_22_SparseCsrTensorMath_cu_868dd54514ReductionAddOpIfEEEEjS4_Li4ELi4EEEEEvT1_ --------------------------
	.section	.nv.constant0._ZN2at6native13reduce_kernelILi512ELi1ENS0_8ReduceOpIN3c108BFloat16ENS0_14func_wrapper_tIS4_NS0_55_GLOBAL__N__0955718d_22_SparseCsrTensorMath_cu_868dd54514ReductionAddOpIfEEEEjS4_Li4ELi4EEEEEvT1_,"a",@progbits
	.sectionflags	@""
	.align	4
.nv.constant0._ZN2at6native13reduce_kernelILi512ELi1ENS0_8ReduceOpIN3c108BFloat16ENS0_14func_wrapper_tIS4_NS0_55_GLOBAL__N__0955718d_22_SparseCsrTensorMath_cu_868dd54514ReductionAddOpIfEEEEjS4_Li4ELi4EEEEEvT1_:
	.zero		1944


//--------------------- .nv.constant0._ZN2at6native13reduce_kernelILi256ELi2ENS0_8ReduceOpIN3c108BFloat16ENS0_14func_wrapper_tIS4_NS0_55_GLOBAL__N__0955718d_22_SparseCsrTensorMath_cu_868dd54514ReductionAddOpIfEEEEjS4_Li4ELi4EEEEEvT1_ --------------------------
	.section	.nv.constant0._ZN2at6native13reduce_kernelILi256ELi2ENS0_8ReduceOpIN3c108BFloat16ENS0_14func_wrapper_tIS4_NS0_55_GLOBAL__N__0955718d_22_SparseCsrTensorMath_cu_868dd54514ReductionAddOpIfEEEEjS4_Li4ELi4EEEEEvT1_,"a",@progbits
	.sectionflags	@""
	.align	4
.nv.constant0._ZN2at6native13reduce_kernelILi256ELi2ENS0_8ReduceOpIN3c108BFloat16ENS0_14func_wrapper_tIS4_NS0_55_GLOBAL__N__0955718d_22_SparseCsrTensorMath_cu_868dd54514ReductionAddOpIfEEEEjS4_Li4ELi4EEEEEvT1_:
	.zero		1944


//--------------------- .nv.constant0._ZN2at6native13reduce_kernelILi128ELi4ENS0_8ReduceOpIN3c108BFloat16ENS0_14func_wrapper_tIS4_NS0_55_GLOBAL__N__0955718d_22_SparseCsrTensorMath_cu_868dd54514ReductionAddOpIfEEEEjS4_Li4ELi4EEEEEvT1_ --------------------------
	.section	.nv.constant0._ZN2at6native13reduce_kernelILi128ELi4ENS0_8ReduceOpIN3c108BFloat16ENS0_14func_wrapper_tIS4_NS0_55_GLOBAL__N__0955718d_22_SparseCsrTensorMath_cu_868dd54514ReductionAddOpIfEEEEjS4_Li4ELi4EEEEEvT1_,"a",@progbits
	.sectionflags	@""
	.align	4
.nv.constant0._ZN2at6native13reduce_kernelILi128ELi4ENS0_8ReduceOpIN3c108BFloat16ENS0_14func_wrapper_tIS4_NS0_55_GLOBAL__N__0955718d_22_SparseCsrTensorMath_cu_868dd54514ReductionAddOpIfEEEEjS4_Li4ELi4EEEEEvT1_:
	.zero		1944


//--------------------- .nv.constant0._ZN2at6native13reduce_kernelILi512ELi1ENS0_8ReduceOpIN3c104HalfENS0_14func_wrapper_tIS4_NS0_55_GLOBAL__N__0955718d_22_SparseCsrTensorMath_cu_868dd54514ReductionAddOpIfEEEEjS4_Li4ELi4EEEEEvT1_ --------------------------
	.section	.nv.constant0._ZN2at6native13reduce_kernelILi512ELi1ENS0_8ReduceOpIN3c104HalfENS0_14func_wrapper_tIS4_NS0_55_GLOBAL__N__0955718d_22_SparseCsrTensorMath_cu_868dd54514ReductionAddOpIfEEEEjS4_Li4ELi4EEEEEvT1_,"a",@progbits
	.sectionflags	@""
	.align	4
.nv.constant0._ZN2at6native13reduce_kernelILi512ELi1ENS0_8ReduceOpIN3c104HalfENS0_14func_wrapper_tIS4_NS0_55_GLOBAL__N__0955718d_22_SparseCsrTensorMath_cu_868dd54514ReductionAddOpIfEEEEjS4_Li4ELi4EEEEEvT1_:
	.zero		1944


//--------------------- .nv.constant0._ZN2at6native13reduce_kernelILi256ELi2ENS0_8ReduceOpIN3c104HalfENS0_14func_wrapper_tIS4_NS0_55_GLOBAL__N__0955718d_22_SparseCsrTensorMath_cu_868dd54514ReductionAddOpIfEEEEjS4_Li4ELi4EEEEEvT1_ --------------------------
	.section	.nv.constant0._ZN2at6native13reduce_kernelILi256ELi2ENS0_8ReduceOpIN3c104HalfENS0_14func_wrapper_tIS4_NS0_55_GLOBAL__N__0955718d_22_SparseCsrTensorMath_cu_868dd54514ReductionAddOpIfEEEEjS4_Li4ELi4EEEEEvT1_,"a",@progbits
	.sectionflags	@""
	.align	4
.nv.constant0._ZN2at6native13reduce_kernelILi256ELi2ENS0_8ReduceOpIN3c104HalfENS0_14func_wrapper_tIS4_NS0_55_GLOBAL__N__0955718d_22_SparseCsrTensorMath_cu_868dd54514ReductionAddOpIfEEEEjS4_Li4ELi4EEEEEvT1_:
	.zero		1944


//--------------------- .nv.constant0._ZN2at6native13reduce_kernelILi128ELi4ENS0_8ReduceOpIN3c104HalfENS0_14func_wrapper_tIS4_NS0_55_GLOBAL__N__0955718d_22_SparseCsrTensorMath_cu_868dd54514ReductionAddOpIfEEEEjS4_Li4ELi4EEEEEvT1_ --------------------------
	.section	.nv.constant0._ZN2at6native13reduce_kernelILi128ELi4ENS0_8ReduceOpIN3c104HalfENS0_14func_wrapper_tIS4_NS0_55_GLOBAL__N__0955718d_22_SparseCsrTensorMath_cu_868dd54514ReductionAddOpIfEEEEjS4_Li4ELi4EEEEEvT1_,"a",@progbits
	.sectionflags	@""
	.align	4
.nv.constant0._ZN2at6native13reduce_kernelILi128ELi4ENS0_8ReduceOpIN3c104HalfENS0_14func_wrapper_tIS4_NS0_55_GLOBAL__N__0955718d_22_SparseCsrTensorMath_cu_868dd54514ReductionAddOpIfEEEEjS4_Li4ELi4EEEEEvT1_:
	.zero		1944


//--------------------- .nv.constant0._ZN2at6native13reduce_kernelILi512ELi1ENS0_8ReduceOpIN3c107complexIfEENS0_14func_wrapper_tIS5_NS0_55_GLOBAL__N__0955718d_22_SparseCsrTensorMath_cu_868dd54514ReductionAddOpIS5_EEEEjS5_Li4ELi4EEEEEvT1_ --------------------------
	.section	.nv.constant0._ZN2at6native13reduce_kernelILi512ELi1ENS0_8ReduceOpIN3c107complexIfEENS0_14func_wrapper_tIS5_NS0_55_GLOBAL__N__0955718d_22_SparseCsrTensorMath_cu_868dd54514ReductionAddOpIS5_EEEEjS5_Li4ELi4EEEEEvT1_,"a",@progbits
	.sectionflags	@""
	.align	4
.nv.constant0._ZN2at6native13reduce_kernelILi512ELi1ENS0_8ReduceOpIN3c107complexIfEENS0_14func_wrapper_tIS5_NS0_55_GLOBAL__N__0955718d_22_SparseCsrTensorMath_cu_868dd54514ReductionAddOpIS5_EEEEjS5_Li4ELi4EEEEEvT1_:
	.zero		1952


//--------------------- .nv.constant0._ZN2at6native13reduce_kernelILi256ELi2ENS0_8ReduceOpIN3c107complexIfEENS0_14func_wrapper_tIS5_NS0_55_GLOBAL__N__0955718d_22_SparseCsrTensorMath_cu_868dd54514ReductionAddOpIS5_EEEEjS5_Li4ELi4EEEEEvT1_ --------------------------
	.section	.nv.constant0._ZN2at6native13reduce_kernelILi256ELi2ENS0_8ReduceOpIN3c107complexIfEENS0_14func_wrapper_tIS5_NS0_55_GLOBAL__N__0955718d_22_SparseCsrTensorMath_cu_868dd54514ReductionAddOpIS5_EEEEjS5_Li4ELi4EEEEEvT1_,"a",@progbits
	.sectionflags	@""
	.align	4
.nv.constant0._ZN2at6native13reduce_kernelILi256ELi2ENS0_8ReduceOpIN3c107complexIfEENS0_14func_wrapper_tIS5_NS0_55_GLOBAL__N__0955718d_22_SparseCsrTensorMath_cu_868dd54514ReductionAddOpIS5_EEEEjS5_Li4ELi4EEEEEvT1_:
	.zero		1952


//--------------------- .nv.constant0._ZN2at6native13reduce_kernelILi128ELi4ENS0_8ReduceOpIN3c107complexIfEENS0_14func_wrapper_tIS5_NS0_55_GLOBAL__N__0955718d_22_SparseCsrTensorMath_cu_868dd54514ReductionAddOpIS5_EEEEjS5_Li4ELi4EEEEEvT1_ --------------------------
	.section	.nv.constant0._ZN2at6native13reduce_kernelILi128ELi4ENS0_8ReduceOpIN3c107complexIfEENS0_14func_wrapper_tIS5_NS0_55_GLOBAL__N__0955718d_22_SparseCsrTensorMath_cu_868dd54514ReductionAddOpIS5_EEEEjS5_Li4ELi4EEEEEvT1_,"a",@progbits
	.sectionflags	@""
	.align	4
.nv.constant0._ZN2at6native13reduce_kernelILi128ELi4ENS0_8ReduceOpIN3c107complexIfEENS0_14func_wrapper_tIS5_NS0_55_GLOBAL__N__0955718d_22_SparseCsrTensorMath_cu_868dd54514ReductionAddOpIS5_EEEEjS5_Li4ELi4EEEEEvT1_:
	.zero		1952


//--------------------- .nv.constant0._ZN2at6native13reduce_kernelILi256ELi1ENS0_8ReduceOpIN3c107complexIdEENS0_14func_wrapper_tIS5_NS0_55_GLOBAL__N__0955718d_22_SparseCsrTensorMath_cu_868dd54514ReductionAddOpIS5_EEEEjS5_Li4ELi4EEEEEvT1_ --------------------------
	.section	.nv.constant0._ZN2at6native13reduce_kernelILi256ELi1ENS0_8ReduceOpIN3c107complexIdEENS0_14func_wrapper_tIS5_NS0_55_GLOBAL__N__0955718d_22_SparseCsrTensorMath_cu_868dd54514ReductionAddOpIS5_EEEEjS5_Li4ELi4EEEEEvT1_,"a",@progbits
	.sectionflags	@""
	.align	4
.nv.constant0._ZN2at6native13reduce_kernelILi256ELi1ENS0_8ReduceOpIN3c107complexIdEENS0_14func_wrapper_tIS5_NS0_55_GLOBAL__N__0955718d_22_SparseCsrTensorMath_cu_868dd54514ReductionAddOpIS5_EEEEjS5_Li4ELi4EEEEEvT1_:
	.zero		1968


//--------------------- .nv.constant0._ZN2at6native13reduce_kernelILi128ELi2ENS0_8ReduceOpIN3c107complexIdEENS0_14func_wrapper_tIS5_NS0_55_GLOBAL__N__0955718d_22_SparseCsrTensorMath_cu_868dd54514ReductionAddOpIS5_EEEEjS5_Li4ELi4EEEEEvT1_ --------------------------
	.section	.nv.constant0._ZN2at6native13reduce_kernelILi128ELi2ENS0_8ReduceOpIN3c107complexIdEENS0_14func_wrapper_tIS5_NS0_55_GLOBAL__N__0955718d_22_SparseCsrTensorMath_cu_868dd54514ReductionAddOpIS5_EEEEjS5_Li4ELi4EEEEEvT1_,"a",@progbits
	.sectionflags	@""
	.align	4
.nv.constant0._ZN2at6native13reduce_kernelILi128ELi2ENS0_8ReduceOpIN3c107complexIdEENS0_14func_wrapper_tIS5_NS0_55_GLOBAL__N__0955718d_22_SparseCsrTensorMath_cu_868dd54514ReductionAddOpIS5_EEEEjS5_Li4ELi4EEEEEvT1_:
	.zero		1968


//--------------------- .nv.constant0._ZN2at6native13reduce_kernelILi64ELi4ENS0_8ReduceOpIN3c107complexIdEENS0_14func_wrapper_tIS5_NS0_55_GLOBAL__N__0955718d_22_SparseCsrTensorMath_cu_868dd54514ReductionAddOpIS5_EEEEjS5_Li4ELi4EEEEEvT1_ --------------------------
	.section	.nv.constant0._ZN2at6native13reduce_kernelILi64ELi4ENS0_8ReduceOpIN3c107complexIdEENS0_14func_wrapper_tIS5_NS0_55_GLOBAL__N__0955718d_22_SparseCsrTensorMath_cu_868dd54514ReductionAddOpIS5_EEEEjS5_Li4ELi4EEEEEvT1_,"a",@progbits
	.sectionflags	@""
	.align	4
.nv.constant0._ZN2at6native13reduce_kernelILi64ELi4ENS0_8ReduceOpIN3c107complexIdEENS0_14func_wrapper_tIS5_NS0_55_GLOBAL__N__0955718d_22_SparseCsrTensorMath_cu_868dd54514ReductionAddOpIS5_EEEEjS5_Li4ELi4EEEEEvT1_:
	.zero		1968


//--------------------- .nv.constant0._ZN2at6native13reduce_kernelILi512ELi1ENS0_8ReduceOpIfNS0_14func_wrapper_tIfNS0_55_GLOBAL__N__0955718d_22_SparseCsrTensorMath_cu_868dd54514ReductionAddOpIfEEEEjfLi4ELi4EEEEEvT1_ --------------------------
	.section	.nv.constant0._ZN2at6native13reduce_kernelILi512ELi1ENS0_8ReduceOpIfNS0_14func_wrapper_tIfNS0_55_GLOBAL__N__0955718d_22_SparseCsrTensorMath_cu_868dd54514ReductionAddOpIfEEEEjfLi4ELi4EEEEEvT1_,"a",@progbits
	.sectionflags	@""
	.align	4
.nv.constant0._ZN2at6native13reduce_kernelILi512ELi1ENS0_8ReduceOpIfNS0_14func_wrapper_tIfNS0_55_GLOBAL__N__0955718d_22_SparseCsrTensorMath_cu_868dd54514ReductionAddOpIfEEEEjfLi4ELi4EEEEEvT1_:
	.zero		1944


//--------------------- .nv.constant0._ZN2at6native13reduce_kernelILi256ELi2ENS0_8ReduceOpIfNS0_14func_wrapper_tIfNS0_55_GLOBAL__N__0955718d_22_SparseCsrTensorMath_cu_868dd54514ReductionAddOpIfEEEEjfLi4ELi4EEEEEvT1_ --------------------------
	.section	.nv.constant0._ZN2at6native13reduce_kernelILi256ELi2ENS0_8ReduceOpIfNS0_14func_wrapper_tIfNS0_55_GLOBAL__N__0955718d_22_SparseCsrTensorMath_cu_868dd54514ReductionAddOpIfEEEEjfLi4ELi4EEEEEvT1_,"a",@progbits
	.sectionflags	@""
	.align	4
.nv.constant0._ZN2at6native13reduce_kernelILi256ELi2ENS0_8ReduceOpIfNS0_14func_wrapper_tIfNS0_55_GLOBAL__N__0955718d_22_SparseCsrTensorMath_cu_868dd54514ReductionAddOpIfEEEEjfLi4ELi4EEEEEvT1_:
	.zero		1944


//--------------------- .nv.constant0._ZN2at6native13reduce_kernelILi128ELi4ENS0_8ReduceOpIfNS0_14func_wrapper_tIfNS0_55_GLOBAL__N__0955718d_22_SparseCsrTensorMath_cu_868dd54514ReductionAddOpIfEEEEjfLi4ELi4EEEEEvT1_ --------------------------
	.section	.nv.constant0._ZN2at6native13reduce_kernelILi128ELi4ENS0_8ReduceOpIfNS0_14func_wrapper_tIfNS0_55_GLOBAL__N__0955718d_22_SparseCsrTensorMath_cu_868dd54514ReductionAddOpIfEEEEjfLi4ELi4EEEEEvT1_,"a",@progbits
	.sectionflags	@""
	.align	4
.nv.constant0._ZN2at6native13reduce_kernelILi128ELi4ENS0_8ReduceOpIfNS0_14func_wrapper_tIfNS0_55_GLOBAL__N__0955718d_22_SparseCsrTensorMath_cu_868dd54514ReductionAddOpIfEEEEjfLi4ELi4EEEEEvT1_:
	.zero		1944


//--------------------- .nv.constant0._ZN2at6native13reduce_kernelILi512ELi1ENS0_8ReduceOpIdNS0_14func_wrapper_tIdNS0_55_GLOBAL__N__0955718d_22_SparseCsrTensorMath_cu_868dd54514ReductionAddOpIdEEEEjdLi4ELi4EEEEEvT1_ --------------------------
	.section	.nv.constant0._ZN2at6native13reduce_kernelILi512ELi1ENS0_8ReduceOpIdNS0_14func_wrapper_tIdNS0_55_GLOBAL__N__0955718d_22_SparseCsrTensorMath_cu_868dd54514ReductionAddOpIdEEEEjdLi4ELi4EEEEEvT1_,"a",@progbits
	.sectionflags	@""
	.align	4
.nv.constant0._ZN2at6native13reduce_kernelILi512ELi1ENS0_8ReduceOpIdNS0_14func_wrapper_tIdNS0_55_GLOBAL__N__0955718d_22_SparseCsrTensorMath_cu_868dd54514ReductionAddOpIdEEEEjdLi4ELi4EEEEEvT1_:
	.zero		1952


//--------------------- .nv.constant0._ZN2at6native13reduce_kernelILi256ELi2ENS0_8ReduceOpIdNS0_14func_wrapper_tIdNS0_55_GLOBAL__N__0955718d_22_SparseCsrTensorMath_cu_868dd54514ReductionAddOpIdEEEEjdLi4ELi4EEEEEvT1_ --------------------------
	.section	.nv.constant0._ZN2at6native13reduce_kernelILi256ELi2ENS0_8ReduceOpIdNS0_14func_wrapper_tIdNS0_55_GLOBAL__N__0955718d_22_SparseCsrTensorMath_cu_868dd54514ReductionAddOpIdEEEEjdLi4ELi4EEEEEvT1_,"a",@progbits
	.sectionflags	@""
	.align	4
.nv.constant0._ZN2at6native13reduce_kernelILi256ELi2ENS0_8ReduceOpIdNS0_14func_wrapper_tIdNS0_55_GLOBAL__N__0955718d_22_SparseCsrTensorMath_cu_868dd54514ReductionAddOpIdEEEEjdLi4ELi4EEEEEvT1_:
	.zero		1952


//--------------------- .nv.constant0._ZN2at6native13reduce_kernelILi128ELi4ENS0_8ReduceOpIdNS0_14func_wrapper_tIdNS0_55_GLOBAL__N__0955718d_22_SparseCsrTensorMath_cu_868dd54514ReductionAddOpIdEEEEjdLi4ELi4EEEEEvT1_ --------------------------
	.section	.nv.constant0._ZN2at6native13reduce_kernelILi128ELi4ENS0_8ReduceOpIdNS0_14func_wrapper_tIdNS0_55_GLOBAL__N__0955718d_22_SparseCsrTensorMath_cu_868dd54514ReductionAddOpIdEEEEjdLi4ELi4EEEEEvT1_,"a",@progbits
	.sectionflags	@""
	.align	4
.nv.constant0._ZN2at6native13reduce_kernelILi128ELi4ENS0_8ReduceOpIdNS0_14func_wrapper_tIdNS0_55_GLOBAL__N__0955718d_22_SparseCsrTensorMath_cu_868dd54514ReductionAddOpIdEEEEjdLi4ELi4EEEEEvT1_:
	.zero		1952


//--------------------- .nv.constant0._ZN2at6native13reduce_kernelILi512ELi1ENS0_8ReduceOpIsNS0_14func_wrapper_tIsNS0_55_GLOBAL__N__0955718d_22_SparseCsrTensorMath_cu_868dd54514ReductionAddOpIlEEEEjsLi4ELi4EEEEEvT1_ --------------------------
	.section	.nv.constant0._ZN2at6native13reduce_kernelILi512ELi1ENS0_8ReduceOpIsNS0_14func_wrapper_tIsNS0_55_GLOBAL__N__0955718d_22_SparseCsrTensorMath_cu_868dd54514ReductionAddOpIlEEEEjsLi4ELi4EEEEEvT1_,"a",@progbits
	.sectionflags	@""
	.align	4
.nv.constant0._ZN2at6native13reduce_kernelILi512ELi1ENS0_8ReduceOpIsNS0_14func_wrapper_tIsNS0_55_GLOBAL__N__0955718d_22_SparseCsrTensorMath_cu_868dd54514ReductionAddOpIlEEEEjsLi4ELi4EEEEEvT1_:
	.zero		1952


//--------------------- .nv.constant0._ZN2at6native13reduce_kernelILi256ELi2ENS0_8ReduceOpIsNS0_14func_wrapper_tIsNS0_55_GLOBAL__N__0955718d_22_SparseCsrTensorMath_cu_868dd54514ReductionAddOpIlEEEEjsLi4ELi4EEEEEvT1_ --------------------------
	.section	.nv.constant0._ZN2at6native13reduce_kernelILi256ELi2ENS0_8ReduceOpIsNS0_14func_wrapper_tIsNS0_55_GLOBAL__N__0955718d_22_SparseCsrTensorMath_cu_868dd54514ReductionAddOpIlEEEEjsLi4ELi4EEEEEvT1_,"a",@progbits
	.sectionflags	@""
	.align	4
.nv.constant0._ZN2at6native13reduce_kernelILi256ELi2ENS0_8ReduceOpIsNS0_14func_wrapper_tIsNS0_55_GLOBAL__N__0955718d_22_SparseCsrTensorMath_cu_868dd54514ReductionAddOpIlEEEEjsLi4ELi4EEEEEvT1_:
	.zero		1952


//--------------------- .nv.constant0._ZN2at6native13reduce_kernelILi128ELi4ENS0_8ReduceOpIsNS0_14func_wrapper_tIsNS0_55_GLOBAL__N__0955718d_22_SparseCsrTensorMath_cu_868dd54514ReductionAddOpIlEEEEjsLi4ELi4EEEEEvT1_ --------------------------
	.section	.nv.constant0._ZN2at6native13reduce_kernelILi128ELi4ENS0_8ReduceOpIsNS0_14func_wrapper_tIsNS0_55_GLOBAL__N__0955718d_22_SparseCsrTensorMath_cu_868dd54514ReductionAddOpIlEEEEjsLi4ELi4EEEEEvT1_,"a",@progbits
	.sectionflags	@""
	.align	4
.nv.constant0._ZN2at6native13reduce_kernelILi128ELi4ENS0_8ReduceOpIsNS0_14func_wrapper_tIsNS0_55_GLOBAL__N__0955718d_22_SparseCsrTensorMath_cu_868dd54514ReductionAddOpIlEEEEjsLi4ELi4EEEEEvT1_:
	.zero		1952


//--------------------- .nv.constant0._ZN2at6native13reduce_kernelILi512ELi1ENS0_8ReduceOpIlNS0_14func_wrapper_tIlNS0_55_GLOBAL__N__0955718d_22_SparseCsrTensorMath_cu_868dd54514ReductionAddOpIlEEEEjlLi4ELi4EEEEEvT1_ --------------------------
	.section	.nv.constant0._ZN2at6native13reduce_kernelILi512ELi1ENS0_8ReduceOpIlNS0_14func_wrapper_tIlNS0_55_GLOBAL__N__0955718d_22_SparseCsrTensorMath_cu_868dd54514ReductionAddOpIlEEEEjlLi4ELi4EEEEEvT1_,"a",@progbits
	.sectionflags	@""
	.align	4
.nv.constant0._ZN2at6native13reduce_kernelILi512ELi1ENS0_8ReduceOpIlNS0_14func_wrapper_tIlNS0_55_GLOBAL__N__0955718d_22_SparseCsrTensorMath_cu_868dd54514ReductionAddOpIlEEEEjlLi4ELi4EEEEEvT1_:
	.zero		1952


//--------------------- .nv.constant0._ZN2at6native13reduce_kernelILi256ELi2ENS0_8ReduceOpIlNS0_14func_wrapper_tIlNS0_55_GLOBAL__N__0955718d_22_SparseCsrTensorMath_cu_868dd54514ReductionAddOpIlEEEEjlLi4ELi4EEEEEvT1_ --------------------------
	.section	.nv.constant0._ZN2at6native13reduce_kernelILi256ELi2ENS0_8ReduceOpIlNS0_14func_wrapper_tIlNS0_55_GLOBAL__N__0955718d_22_SparseCsrTensorMath_cu_868dd54514ReductionAddOpIlEEEEjlLi4ELi4EEEEEvT1_,"a",@progbits
	.sectionflags	@""
	.align	4
.nv.constant0._ZN2at6native13reduce_kernelILi256ELi2ENS0_8ReduceOpIlNS0_14func_wrapper_tIlNS0_55_GLOBAL__N__0955718d_22_SparseCsrTensorMath_cu_868dd54514ReductionAddOpIlEEEEjlLi4ELi4EEEEEvT1_:
	.zero		1952


//--------------------- .nv.constant0._ZN2at6native13reduce_kernelILi128ELi4ENS0_8ReduceOpIlNS0_14func_wrapper_tIlNS0_55_GLOBAL__N__0955718d_22_SparseCsrTensorMath_cu_868dd54514ReductionAddOpIlEEEEjlLi4ELi4EEEEEvT1_ --------------------------
	.section	.nv.constant0._ZN2at6native13reduce_kernelILi128ELi4ENS0_8ReduceOpIlNS0_14func_wrapper_tIlNS0_55_GLOBAL__N__0955718d_22_SparseCsrTensorMath_cu_868dd54514ReductionAddOpIlEEEEjlLi4ELi4EEEEEvT1_,"a",@progbits
	.sectionflags	@""
	.align	4
.nv.constant0._ZN2at6native13reduce_kernelILi128ELi4ENS0_8ReduceOpIlNS0_14func_wrapper_tIlNS0_55_GLOBAL__N__0955718d_22_SparseCsrTensorMath_cu_868dd54514ReductionAddOpIlEEEEjlLi4ELi4EEEEEvT1_:
	.zero		1952


//--------------------- .nv.constant0._ZN2at6native13reduce_kernelILi512ELi1ENS0_8ReduceOpIiNS0_14func_wrapper_tIiNS0_55_GLOBAL__N__0955718d_22_SparseCsrTensorMath_cu_868dd54514ReductionAddOpIlEEEEjiLi4ELi4EEEEEvT1_ --------------------------
	.section	.nv.constant0._ZN2at6native13reduce_kernelILi512ELi1ENS0_8ReduceOpIiNS0_14func_wrapper_tIiNS0_55_GLOBAL__N__0955718d_22_SparseCsrTensorMath_cu_868dd54514ReductionAddOpIlEEEEjiLi4ELi4EEEEEvT1_,"a",@progbits
	.sectionflags	@""
	.align	4
.nv.constant0._ZN2at6native13reduce_kernelILi512ELi1ENS0_8ReduceOpIiNS0_14func_wrapper_tIiNS0_55_GLOBAL__N__0955718d_22_SparseCsrTensorMath_cu_868dd54514ReductionAddOpIlEEEEjiLi4ELi4EEEEEvT1_:
	.zero		1952


//--------------------- .nv.constant0._ZN2at6native13reduce_kernelILi256ELi2ENS0_8ReduceOpIiNS0_14func_wrapper_tIiNS0_55_GLOBAL__N__0955718d_22_SparseCsrTensorMath_cu_868dd54514ReductionAddOpIlEEEEjiLi4ELi4EEEEEvT1_ --------------------------
	.section	.nv.constant0._ZN2at6native13reduce_kernelILi256ELi2ENS0_8ReduceOpIiNS0_14func_wrapper_tIiNS0_55_GLOBAL__N__0955718d_22_SparseCsrTensorMath_cu_868dd54514ReductionAddOpIlEEEEjiLi4ELi4EEEEEvT1_,"a",@progbits
	.sectionflags	@""
	.align	4
.nv.constant0._ZN2at6native13reduce_kernelILi256ELi2ENS0_8ReduceOpIiNS0_14func_wrapper_tIiNS0_55_GLOBAL__N__0955718d_22_SparseCsrTensorMath_cu_868dd54514ReductionAddOpIlEEEEjiLi4ELi4EEEEEvT1_:
	.zero		1952


//--------------------- .nv.constant0._ZN2at6native13reduce_kernelILi128ELi4ENS0_8ReduceOpIiNS0_14func_wrapper_tIiNS0_55_GLOBAL__N__0955718d_22_SparseCsrTensorMath_cu_868dd54514ReductionAddOpIlEEEEjiLi4ELi4EEEEEvT1_ --------------------------
	.section	.nv.constant0._ZN2at6native13reduce_kernelILi128ELi4ENS0_8ReduceOpIiNS0_14func_wrapper_tIiNS0_55_GLOBAL__N__0955718d_22_SparseCsrTensorMath_cu_868dd54514ReductionAddOpIlEEEEjiLi4ELi4EEEEEvT1_,"a",@progbits
	.sectionflags	@""
	.align	4
.nv.constant0._ZN2at6native13reduce_kernelILi128ELi4ENS0_8ReduceOpIiNS0_14func_wrapper_tIiNS0_55_GLOBAL__N__0955718d_22_SparseCsrTensorMath_cu_868dd54514ReductionAddOpIlEEEEjiLi4ELi4EEEEEvT1_:
	.zero		1952


//--------------------- .nv.constant0._ZN2at6native13reduce_kernelILi512ELi1ENS0_8ReduceOpIaNS0_14func_wrapper_tIaNS0_55_GLOBAL__N__0955718d_22_SparseCsrTensorMath_cu_868dd54514ReductionAddOpIlEEEEjaLi4ELi4EEEEEvT1_ --------------------------
	.section	.nv.constant0._ZN2at6native13reduce_kernelILi512ELi1ENS0_8ReduceOpIaNS0_14func_wrapper_tIaNS0_55_GLOBAL__N__0955718d_22_SparseCsrTensorMath_cu_868dd54514ReductionAddOpIlEEEEjaLi4ELi4EEEEEvT1_,"a",@progbits
	.sectionflags	@""
	.align	4
.nv.constant0._ZN2at6native13reduce_kernelILi512ELi1ENS0_8ReduceOpIaNS0_14func_wrapper_tIaNS0_55_GLOBAL__N__0955718d_22_SparseCsrTensorMath_cu_868dd54514ReductionAddOpIlEEEEjaLi4ELi4EEEEEvT1_:
	.zero		1952


//--------------------- .nv.constant0._ZN2at6native13reduce_kernelILi256ELi2ENS0_8ReduceOpIaNS0_14func_wrapper_tIaNS0_55_GLOBAL__N__0955718d_22_SparseCsrTensorMath_cu_868dd54514ReductionAddOpIlEEEEjaLi4ELi4EEEEEvT1_ --------------------------
	.section	.nv.constant0._ZN2at6native13reduce_kernelILi256ELi2ENS0_8ReduceOpIaNS0_14func_wrapper_tIaNS0_55_GLOBAL__N__0955718d_22_SparseCsrTensorMath_cu_868dd54514ReductionAddOpIlEEEEjaLi4ELi4EEEEEvT1_,"a",@progbits
	.sectionflags	@""
	.align	4
.nv.constant0._ZN2at6native13reduce_kernelILi256ELi2ENS0_8ReduceOpIaNS0_14func_wrapper_tIaNS0_55_GLOBAL__N__0955718d_22_SparseCsrTensorMath_cu_868dd54514ReductionAddOpIlEEEEjaLi4ELi4EEEEEvT1_:
	.zero		1952


//--------------------- .nv.constant0._ZN2at6native13reduce_kernelILi128ELi4ENS0_8ReduceOpIaNS0_14func_wrapper_tIaNS0_55_GLOBAL__N__0955718d_22_SparseCsrTensorMath_cu_868dd54514ReductionAddOpIlEEEEjaLi4ELi4EEEEEvT1_ --------------------------
	.section	.nv.constant0._ZN2at6native13reduce_kernelILi128ELi4ENS0_8ReduceOpIaNS0_14func_wrapper_tIaNS0_55_GLOBAL__N__0955718d_22_SparseCsrTensorMath_cu_868dd54514ReductionAddOpIlEEEEjaLi4ELi4EEEEEvT1_,"a",@progbits
	.sectionflags	@""
	.align	4
.nv.constant0._ZN2at6native13reduce_kernelILi128ELi4ENS0_8ReduceOpIaNS0_14func_wrapper_tIaNS0_55_GLOBAL__N__0955718d_22_SparseCsrTensorMath_cu_868dd54514ReductionAddOpIlEEEEjaLi4ELi4EEEEEvT1_:
	.zero		1952


//--------------------- .nv.constant0._ZN2at6native13reduce_kernelILi512ELi1ENS0_8ReduceOpIhNS0_14func_wrapper_tIhNS0_55_GLOBAL__N__0955718d_22_SparseCsrTensorMath_cu_868dd54514ReductionAddOpIlEEEEjhLi4ELi4EEEEEvT1_ --------------------------
	.section	.nv.constant0._ZN2at6native13reduce_kernelILi512ELi1ENS0_8ReduceOpIhNS0_14func_wrapper_tIhNS0_55_GLOBAL__N__0955718d_22_SparseCsrTensorMath_cu_868dd54514ReductionAddOpIlEEEEjhLi4ELi4EEEEEvT1_,"a",@progbits
	.sectionflags	@""
	.align	4
.nv.constant0._ZN2at6native13reduce_kernelILi512ELi1ENS0_8ReduceOpIhNS0_14func_wrapper_tIhNS0_55_GLOBAL__N__0955718d_22_SparseCsrTensorMath_cu_868dd54514ReductionAddOpIlEEEEjhLi4ELi4EEEEEvT1_:
	.zero		1952


//--------------------- .nv.constant0._ZN2at6native13reduce_kernelILi256ELi2ENS0_8ReduceOpIhNS0_14func_wrapper_tIhNS0_55_GLOBAL__N__0955718d_22_SparseCsrTensorMath_cu_868dd54514ReductionAddOpIlEEEEjhLi4ELi4EEEEEvT1_ --------------------------
	.section	.nv.constant0._ZN2at6native13reduce_kernelILi256ELi2ENS0_8ReduceOpIhNS0_14func_wrapper_tIhNS0_55_GLOBAL__N__0955718d_22_SparseCsrTensorMath_cu_868dd54514ReductionAddOpIlEEEEjhLi4ELi4EEEEEvT1_,"a",@progbits
	.sectionflags	@""
	.align	4
.nv.constant0._ZN2at6native13reduce_kernelILi256ELi2ENS0_8ReduceOpIhNS0_14func_wrapper_tIhNS0_55_GLOBAL__N__0955718d_22_SparseCsrTensorMath_cu_868dd54514ReductionAddOpIlEEEEjhLi4ELi4EEEEEvT1_:
	.zero		1952


//--------------------- .nv.constant0._ZN2at6native13reduce_kernelILi128ELi4ENS0_8ReduceOpIhNS0_14func_wrapper_tIhNS0_55_GLOBAL__N__0955718d_22_SparseCsrTensorMath_cu_868dd54514ReductionAddOpIlEEEEjhLi4ELi4EEEEEvT1_ --------------------------
	.section	.nv.constant0._ZN2at6native13reduce_kernelILi128ELi4ENS0_8ReduceOpIhNS0_14func_wrapper_tIhNS0_55_GLOBAL__N__0955718d_22_SparseCsrTensorMath_cu_868dd54514ReductionAddOpIlEEEEjhLi4ELi4EEEEEvT1_,"a",@progbits
	.sectionflags	@""
	.align	4
.nv.constant0._ZN2at6native13reduce_kernelILi128ELi4ENS0_8ReduceOpIhNS0_14func_wrapper_tIhNS0_55_GLOBAL__N__0955718d_22_SparseCsrTensorMath_cu_868dd54514ReductionAddOpIlEEEEjhLi4ELi4EEEEEvT1_:
	.zero		1952


//--------------------- SYMBOLS --------------------------

	.type		.nv.reservedSmem.offset0,@object
	.size		.nv.reservedSmem.offset0,0x4
	.type		.nv.reservedSmem.cap,@object
	.size		.nv.reservedSmem.cap,0x4
	.type		__assertfail,@function
